	.target	sm_100a

	.elftype	@"ET_EXEC"


//--------------------- .note.nv.tkinfo           --------------------------
	.section	.note.nv.tkinfo,"",@"SHT_NOTE"
	.sectionflags	@"SHF_NOTE_NV_TKINFO"
	.tkinfo
        /*0018*/ 	.word	0x00000002
        /*0030*/ 	.string	""
        /*0030*/ 	.string	"ptxas"
        /*0030*/ 	.string	"Cuda compilation tools, release 13.0, V13.0.88"
        /*0030*/ 	.string	"Build cuda_13.0.r13.0/compiler.36424714_0"
        /*0030*/ 	.string	"-arch sm_100a -m 64 "



//--------------------- .note.nv.cuinfo           --------------------------
	.section	.note.nv.cuinfo,"",@"SHT_NOTE"
	.sectionflags	@"SHF_NOTE_NV_CUINFO"
        /*0018*/ 	.short	0x0002
        /*001a*/ 	.short	0x0064
        /*001c*/ 	.short	0x0082
	.zero		2


//--------------------- .nv.info                  --------------------------
	.section	.nv.info,"",@"SHT_CUDA_INFO"
	.align	4


	//----- nvinfo : EIATTR_REGCOUNT
	.align		4
        /*0000*/ 	.byte	0x04, 0x2f
        /*0002*/ 	.short	(.L_1 - .L_0)
	.align		4
.L_0:
        /*0004*/ 	.word	index@(_ZN10layer_norm31ln_parallel_residual_bwd_kernelINS_13Kernel_traitsIfffffjLj768ELj1ELj4ELj1ELj16ENS_18Kernel_traits_baseILj768EfffffjLj128EEEEELb1ELb1ELb1EEEvNS_9BwdParamsE)
        /*0008*/ 	.word	0x000000ce


	//----- nvinfo : EIATTR_FRAME_SIZE
	.align		4
.L_1:
        /*000c*/ 	.byte	0x04, 0x11
        /*000e*/ 	.short	(.L_3 - .L_2)
	.align		4
.L_2:
        /*0010*/ 	.word	index@(_ZN10layer_norm31ln_parallel_residual_bwd_kernelINS_13Kernel_traitsIfffffjLj768ELj1ELj4ELj1ELj16ENS_18Kernel_traits_baseILj768EfffffjLj128EEEEELb1ELb1ELb1EEEvNS_9BwdParamsE)
        /*0014*/ 	.word	0x00000000


	//----- nvinfo : EIATTR_REGCOUNT
	.align		4
.L_3:
        /*0018*/ 	.byte	0x04, 0x2f
        /*001a*/ 	.short	(.L_5 - .L_4)
	.align		4
.L_4:
        /*001c*/ 	.word	index@(_ZN10layer_norm40ln_parallel_residual_bwd_finalize_kernelINS_22Kernel_traits_finalizeILj768EfffffjLb0ELj1024ELj4ENS_18Kernel_traits_baseILj768EfffffjLj1024EEEEELb1EEEvNS_9BwdParamsE)
        /*0020*/ 	.word	0x00000020


	//----- nvinfo : EIATTR_FRAME_SIZE
	.align		4
.L_5:
        /*0024*/ 	.byte	0x04, 0x11
        /*0026*/ 	.short	(.L_7 - .L_6)
	.align		4
.L_6:
        /*0028*/ 	.word	index@(_ZN10layer_norm40ln_parallel_residual_bwd_finalize_kernelINS_22Kernel_traits_finalizeILj768EfffffjLb0ELj1024ELj4ENS_18Kernel_traits_baseILj768EfffffjLj1024EEEEELb1EEEvNS_9BwdParamsE)
        /*002c*/ 	.word	0x00000000


	//----- nvinfo : EIATTR_REGCOUNT
	.align		4
.L_7:
        /*0030*/ 	.byte	0x04, 0x2f
        /*0032*/ 	.short	(.L_9 - .L_8)
	.align		4
.L_8:
        /*0034*/ 	.word	index@(_ZN10layer_norm22ln_bwd_finalize_kernelINS_22Kernel_traits_finalizeILj768EfffffjLb0ELj1024ELj4ENS_18Kernel_traits_baseILj768EfffffjLj1024EEEEELb0ELb1EEEvNS_9BwdParamsE)
        /*0038*/ 	.word	0x0000003f


	//----- nvinfo : EIATTR_FRAME_SIZE
	.align		4
.L_9:
        /*003c*/ 	.byte	0x04, 0x11
        /*003e*/ 	.short	(.L_11 - .L_10)
	.align		4
.L_10:
        /*0040*/ 	.word	index@(_ZN10layer_norm22ln_bwd_finalize_kernelINS_22Kernel_traits_finalizeILj768EfffffjLb0ELj1024ELj4ENS_18Kernel_traits_baseILj768EfffffjLj1024EEEEELb0ELb1EEEvNS_9BwdParamsE)
        /*0044*/ 	.word	0x00000000


	//----- nvinfo : EIATTR_REGCOUNT
	.align		4
.L_11:
        /*0048*/ 	.byte	0x04, 0x2f
        /*004a*/ 	.short	(.L_13 - .L_12)
	.align		4
.L_12:
        /*004c*/ 	.word	index@(_ZN10layer_norm31ln_parallel_residual_bwd_kernelINS_13Kernel_traitsIfffffjLj768ELj1ELj4ELj1ELj16ENS_18Kernel_traits_baseILj768EfffffjLj128EEEEELb1ELb1ELb0EEEvNS_9BwdParamsE)
        /*0050*/ 	.word	0x000000c0


	//----- nvinfo : EIATTR_FRAME_SIZE
	.align		4
.L_13:
        /*0054*/ 	.byte	0x04, 0x11
        /*0056*/ 	.short	(.L_15 - .L_14)
	.align		4
.L_14:
        /*0058*/ 	.word	index@(_ZN10layer_norm31ln_parallel_residual_bwd_kernelINS_13Kernel_traitsIfffffjLj768ELj1ELj4ELj1ELj16ENS_18Kernel_traits_baseILj768EfffffjLj128EEEEELb1ELb1ELb0EEEvNS_9BwdParamsE)
        /*005c*/ 	.word	0x00000000


	//----- nvinfo : EIATTR_REGCOUNT
	.align		4
.L_15:
        /*0060*/ 	.byte	0x04, 0x2f
        /*0062*/ 	.short	(.L_17 - .L_16)
	.align		4
.L_16:
        /*0064*/ 	.word	index@(_ZN10layer_norm40ln_parallel_residual_bwd_finalize_kernelINS_22Kernel_traits_finalizeILj768EfffffjLb0ELj1024ELj4ENS_18Kernel_traits_baseILj768EfffffjLj1024EEEEELb0EEEvNS_9BwdParamsE)
        /*0068*/ 	.word	0x00000020


	//----- nvinfo : EIATTR_FRAME_SIZE
	.align		4
.L_17:
        /*006c*/ 	.byte	0x04, 0x11
        /*006e*/ 	.short	(.L_19 - .L_18)
	.align		4
.L_18:
        /*0070*/ 	.word	index@(_ZN10layer_norm40ln_parallel_residual_bwd_finalize_kernelINS_22Kernel_traits_finalizeILj768EfffffjLb0ELj1024ELj4ENS_18Kernel_traits_baseILj768EfffffjLj1024EEEEELb0EEEvNS_9BwdParamsE)
        /*0074*/ 	.word	0x00000000


	//----- nvinfo : EIATTR_REGCOUNT
	.align		4
.L_19:
        /*0078*/ 	.byte	0x04, 0x2f
        /*007a*/ 	.short	(.L_21 - .L_20)
	.align		4
.L_20:
        /*007c*/ 	.word	index@(_ZN10layer_norm22ln_bwd_finalize_kernelINS_22Kernel_traits_finalizeILj768EfffffjLb0ELj1024ELj4ENS_18Kernel_traits_baseILj768EfffffjLj1024EEEEELb0ELb0EEEvNS_9BwdParamsE)
        /*0080*/ 	.word	0x0000003f


	//----- nvinfo : EIATTR_FRAME_SIZE
	.align		4
.L_21:
        /*0084*/ 	.byte	0x04, 0x11
        /*0086*/ 	.short	(.L_23 - .L_22)
	.align		4
.L_22:
        /*0088*/ 	.word	index@(_ZN10layer_norm22ln_bwd_finalize_kernelINS_22Kernel_traits_finalizeILj768EfffffjLb0ELj1024ELj4ENS_18Kernel_traits_baseILj768EfffffjLj1024EEEEELb0ELb0EEEvNS_9BwdParamsE)
        /*008c*/ 	.word	0x00000000


	//----- nvinfo : EIATTR_REGCOUNT
	.align		4
.L_23:
        /*0090*/ 	.byte	0x04, 0x2f
        /*0092*/ 	.short	(.L_25 - .L_24)
	.align		4
.L_24:
        /*0094*/ 	.word	index@(_ZN10layer_norm31ln_parallel_residual_bwd_kernelINS_13Kernel_traitsIfffffjLj768ELj1ELj4ELj1ELj16ENS_18Kernel_traits_baseILj768EfffffjLj128EEEEELb1ELb0ELb1EEEvNS_9BwdParamsE)
        /*0098*/ 	.word	0x000000ff


	//----- nvinfo : EIATTR_FRAME_SIZE
	.align		4
.L_25:
        /*009c*/ 	.byte	0x04, 0x11
        /*009e*/ 	.short	(.L_27 - .L_26)
	.align		4
.L_26:
        /*00a0*/ 	.word	index@(_ZN10layer_norm31ln_parallel_residual_bwd_kernelINS_13Kernel_traitsIfffffjLj768ELj1ELj4ELj1ELj16ENS_18Kernel_traits_baseILj768EfffffjLj128EEEEELb1ELb0ELb1EEEvNS_9BwdParamsE)
        /*00a4*/ 	.word	0x00000010


	//----- nvinfo : EIATTR_REGCOUNT
	.align		4
.L_27:
        /*00a8*/ 	.byte	0x04, 0x2f
        /*00aa*/ 	.short	(.L_29 - .L_28)
	.align		4
.L_28:
        /*00ac*/ 	.word	index@(_ZN10layer_norm31ln_parallel_residual_bwd_kernelINS_13Kernel_traitsIfffffjLj768ELj1ELj4ELj1ELj16ENS_18Kernel_traits_baseILj768EfffffjLj128EEEEELb1ELb0ELb0EEEvNS_9BwdParamsE)
        /*00b0*/ 	.word	0x000000ff


	//----- nvinfo : EIATTR_FRAME_SIZE
	.align		4
.L_29:
        /*00b4*/ 	.byte	0x04, 0x11
        /*00b6*/ 	.short	(.L_31 - .L_30)
	.align		4
.L_30:
        /*00b8*/ 	.word	index@(_ZN10layer_norm31ln_parallel_residual_bwd_kernelINS_13Kernel_traitsIfffffjLj768ELj1ELj4ELj1ELj16ENS_18Kernel_traits_baseILj768EfffffjLj128EEEEELb1ELb0ELb0EEEvNS_9BwdParamsE)
        /*00bc*/ 	.word	0x00000020


	//----- nvinfo : EIATTR_REGCOUNT
	.align		4
.L_31:
        /*00c0*/ 	.byte	0x04, 0x2f
        /*00c2*/ 	.short	(.L_33 - .L_32)
	.align		4
.L_32:
        /*00c4*/ 	.word	index@(_ZN10layer_norm31ln_parallel_residual_bwd_kernelINS_13Kernel_traitsIfffffjLj768ELj1ELj4ELj1ELj16ENS_18Kernel_traits_baseILj768EfffffjLj128EEEEELb0ELb1ELb1EEEvNS_9BwdParamsE)
        /*00c8*/ 	.word	0x000000dd


	//----- nvinfo : EIATTR_FRAME_SIZE
	.align		4
.L_33:
        /*00cc*/ 	.byte	0x04, 0x11
        /*00ce*/ 	.short	(.L_35 - .L_34)
	.align		4
.L_34:
        /*00d0*/ 	.word	index@(_ZN10layer_norm31ln_parallel_residual_bwd_kernelINS_13Kernel_traitsIfffffjLj768ELj1ELj4ELj1ELj16ENS_18Kernel_traits_baseILj768EfffffjLj128EEEEELb0ELb1ELb1EEEvNS_9BwdParamsE)
        /*00d4*/ 	.word	0x00000000


	//----- nvinfo : EIATTR_REGCOUNT
	.align		4
.L_35:
        /*00d8*/ 	.byte	0x04, 0x2f
        /*00da*/ 	.short	(.L_37 - .L_36)
	.align		4
.L_36:
        /*00dc*/ 	.word	index@(_ZN10layer_norm31ln_parallel_residual_bwd_kernelINS_13Kernel_traitsIfffffjLj768ELj1ELj4ELj1ELj16ENS_18Kernel_traits_baseILj768EfffffjLj128EEEEELb0ELb1ELb0EEEvNS_9BwdParamsE)
        /*00e0*/ 	.word	0x000000b9


	//----- nvinfo : EIATTR_FRAME_SIZE
	.align		4
.L_37:
        /*00e4*/ 	.byte	0x04, 0x11
        /*00e6*/ 	.short	(.L_39 - .L_38)
	.align		4
.L_38:
        /*00e8*/ 	.word	index@(_ZN10layer_norm31ln_parallel_residual_bwd_kernelINS_13Kernel_traitsIfffffjLj768ELj1ELj4ELj1ELj16ENS_18Kernel_traits_baseILj768EfffffjLj128EEEEELb0ELb1ELb0EEEvNS_9BwdParamsE)
        /*00ec*/ 	.word	0x00000000


	//----- nvinfo : EIATTR_REGCOUNT
	.align		4
.L_39:
        /*00f0*/ 	.byte	0x04, 0x2f
        /*00f2*/ 	.short	(.L_41 - .L_40)
	.align		4
.L_40:
        /*00f4*/ 	.word	index@(_ZN10layer_norm31ln_parallel_residual_bwd_kernelINS_13Kernel_traitsIfffffjLj768ELj1ELj4ELj1ELj16ENS_18Kernel_traits_baseILj768EfffffjLj128EEEEELb0ELb0ELb1EEEvNS_9BwdParamsE)
        /*00f8*/ 	.word	0x000000ff


	//----- nvinfo : EIATTR_FRAME_SIZE
	.align		4
.L_41:
        /*00fc*/ 	.byte	0x04, 0x11
        /*00fe*/ 	.short	(.L_43 - .L_42)
	.align		4
.L_42:
        /*0100*/ 	.word	index@(_ZN10layer_norm31ln_parallel_residual_bwd_kernelINS_13Kernel_traitsIfffffjLj768ELj1ELj4ELj1ELj16ENS_18Kernel_traits_baseILj768EfffffjLj128EEEEELb0ELb0ELb1EEEvNS_9BwdParamsE)
        /*0104*/ 	.word	0x00000000


	//----- nvinfo : EIATTR_REGCOUNT
	.align		4
.L_43:
        /*0108*/ 	.byte	0x04, 0x2f
        /*010a*/ 	.short	(.L_45 - .L_44)
	.align		4
.L_44:
        /*010c*/ 	.word	index@(_ZN10layer_norm31ln_parallel_residual_bwd_kernelINS_13Kernel_traitsIfffffjLj768ELj1ELj4ELj1ELj16ENS_18Kernel_traits_baseILj768EfffffjLj128EEEEELb0ELb0ELb0EEEvNS_9BwdParamsE)
        /*0110*/ 	.word	0x000000fe


	//----- nvinfo : EIATTR_FRAME_SIZE
	.align		4
.L_45:
        /*0114*/ 	.byte	0x04, 0x11
        /*0116*/ 	.short	(.L_47 - .L_46)
	.align		4
.L_46:
        /*0118*/ 	.word	index@(_ZN10layer_norm31ln_parallel_residual_bwd_kernelINS_13Kernel_traitsIfffffjLj768ELj1ELj4ELj1ELj16ENS_18Kernel_traits_baseILj768EfffffjLj128EEEEELb0ELb0ELb0EEEvNS_9BwdParamsE)
        /*011c*/ 	.word	0x00000000


	//----- nvinfo : EIATTR_REGCOUNT
	.align		4
.L_47:
        /*0120*/ 	.byte	0x04, 0x2f
        /*0122*/ 	.short	(.L_49 - .L_48)
	.align		4
.L_48:
        /*0124*/ 	.word	index@(_ZN10layer_norm31ln_parallel_residual_bwd_kernelINS_13Kernel_traitsI6__halfffffjLj768ELj1ELj4ELj1ELj16ENS_18Kernel_traits_baseILj768ES2_ffffjLj128EEEEELb1ELb1ELb1EEEvNS_9BwdParamsE)
        /*0128*/ 	.word	0x000000d0


	//----- nvinfo : EIATTR_FRAME_SIZE
	.align		4
.L_49:
        /*012c*/ 	.byte	0x04, 0x11
        /*012e*/ 	.short	(.L_51 - .L_50)
	.align		4
.L_50:
        /*0130*/ 	.word	index@(_ZN10layer_norm31ln_parallel_residual_bwd_kernelINS_13Kernel_traitsI6__halfffffjLj768ELj1ELj4ELj1ELj16ENS_18Kernel_traits_baseILj768ES2_ffffjLj128EEEEELb1ELb1ELb1EEEvNS_9BwdParamsE)
        /*0134*/ 	.word	0x00000000


	//----- nvinfo : EIATTR_REGCOUNT
	.align		4
.L_51:
        /*0138*/ 	.byte	0x04, 0x2f
        /*013a*/ 	.short	(.L_53 - .L_52)
	.align		4
.L_52:
        /*013c*/ 	.word	index@(_ZN10layer_norm40ln_parallel_residual_bwd_finalize_kernelINS_22Kernel_traits_finalizeILj768E6__halfffffjLb0ELj1024ELj4ENS_18Kernel_traits_baseILj768ES2_ffffjLj1024EEEEELb1EEEvNS_9BwdParamsE)
        /*0140*/ 	.word	0x00000020


	//----- nvinfo : EIATTR_FRAME_SIZE
	.align		4
.L_53:
        /*0144*/ 	.byte	0x04, 0x11
        /*0146*/ 	.short	(.L_55 - .L_54)
	.align		4
.L_54:
        /*0148*/ 	.word	index@(_ZN10layer_norm40ln_parallel_residual_bwd_finalize_kernelINS_22Kernel_traits_finalizeILj768E6__halfffffjLb0ELj1024ELj4ENS_18Kernel_traits_baseILj768ES2_ffffjLj1024EEEEELb1EEEvNS_9BwdParamsE)
        /*014c*/ 	.word	0x00000000


	//----- nvinfo : EIATTR_REGCOUNT
	.align		4
.L_55:
        /*0150*/ 	.byte	0x04, 0x2f
        /*0152*/ 	.short	(.L_57 - .L_56)
	.align		4
.L_56:
        /*0154*/ 	.word	index@(_ZN10layer_norm22ln_bwd_finalize_kernelINS_22Kernel_traits_finalizeILj768E6__halfffffjLb0ELj1024ELj4ENS_18Kernel_traits_baseILj768ES2_ffffjLj1024EEEEELb0ELb1EEEvNS_9BwdParamsE)
        /*0158*/ 	.word	0x0000003f


	//----- nvinfo : EIATTR_FRAME_SIZE
	.align		4
.L_57:
        /*015c*/ 	.byte	0x04, 0x11
        /*015e*/ 	.short	(.L_59 - .L_58)
	.align		4
.L_58:
        /*0160*/ 	.word	index@(_ZN10layer_norm22ln_bwd_finalize_kernelINS_22Kernel_traits_finalizeILj768E6__halfffffjLb0ELj1024ELj4ENS_18Kernel_traits_baseILj768ES2_ffffjLj1024EEEEELb0ELb1EEEvNS_9BwdParamsE)
        /*0164*/ 	.word	0x00000000


	//----- nvinfo : EIATTR_REGCOUNT
	.align		4
.L_59:
        /*0168*/ 	.byte	0x04, 0x2f
        /*016a*/ 	.short	(.L_61 - .L_60)
	.align		4
.L_60:
        /*016c*/ 	.word	index@(_ZN10layer_norm31ln_parallel_residual_bwd_kernelINS_13Kernel_traitsI6__halfffffjLj768ELj1ELj4ELj1ELj16ENS_18Kernel_traits_baseILj768ES2_ffffjLj128EEEEELb1ELb1ELb0EEEvNS_9BwdParamsE)
        /*0170*/ 	.word	0x000000b2


	//----- nvinfo : EIATTR_FRAME_SIZE
	.align		4
.L_61:
        /*0174*/ 	.byte	0x04, 0x11
        /*0176*/ 	.short	(.L_63 - .L_62)
	.align		4
.L_62:
        /*0178*/ 	.word	index@(_ZN10layer_norm31ln_parallel_residual_bwd_kernelINS_13Kernel_traitsI6__halfffffjLj768ELj1ELj4ELj1ELj16ENS_18Kernel_traits_baseILj768ES2_ffffjLj128EEEEELb1ELb1ELb0EEEvNS_9BwdParamsE)
        /*017c*/ 	.word	0x00000000


	//----- nvinfo : EIATTR_REGCOUNT
	.align		4
.L_63:
        /*0180*/ 	.byte	0x04, 0x2f
        /*0182*/ 	.short	(.L_65 - .L_64)
	.align		4
.L_64:
        /*0184*/ 	.word	index@(_ZN10layer_norm40ln_parallel_residual_bwd_finalize_kernelINS_22Kernel_traits_finalizeILj768E6__halfffffjLb0ELj1024ELj4ENS_18Kernel_traits_baseILj768ES2_ffffjLj1024EEEEELb0EEEvNS_9BwdParamsE)
        /*0188*/ 	.word	0x00000020


	//----- nvinfo : EIATTR_FRAME_SIZE
	.align		4
.L_65:
        /*018c*/ 	.byte	0x04, 0x11
        /*018e*/ 	.short	(.L_67 - .L_66)
	.align		4
.L_66:
        /*0190*/ 	.word	index@(_ZN10layer_norm40ln_parallel_residual_bwd_finalize_kernelINS_22Kernel_traits_finalizeILj768E6__halfffffjLb0ELj1024ELj4ENS_18Kernel_traits_baseILj768ES2_ffffjLj1024EEEEELb0EEEvNS_9BwdParamsE)
        /*0194*/ 	.word	0x00000000


	//----- nvinfo : EIATTR_REGCOUNT
	.align		4
.L_67:
        /*0198*/ 	.byte	0x04, 0x2f
        /*019a*/ 	.short	(.L_69 - .L_68)
	.align		4
.L_68:
        /*019c*/ 	.word	index@(_ZN10layer_norm22ln_bwd_finalize_kernelINS_22Kernel_traits_finalizeILj768E6__halfffffjLb0ELj1024ELj4ENS_18Kernel_traits_baseILj768ES2_ffffjLj1024EEEEELb0ELb0EEEvNS_9BwdParamsE)
        /*01a0*/ 	.word	0x0000003f


	//----- nvinfo : EIATTR_FRAME_SIZE
	.align		4
.L_69:
        /*01a4*/ 	.byte	0x04, 0x11
        /*01a6*/ 	.short	(.L_71 - .L_70)
	.align		4
.L_70:
        /*01a8*/ 	.word	index@(_ZN10layer_norm22ln_bwd_finalize_kernelINS_22Kernel_traits_finalizeILj768E6__halfffffjLb0ELj1024ELj4ENS_18Kernel_traits_baseILj768ES2_ffffjLj1024EEEEELb0ELb0EEEvNS_9BwdParamsE)
        /*01ac*/ 	.word	0x00000000


	//----- nvinfo : EIATTR_REGCOUNT
	.align		4
.L_71:
        /*01b0*/ 	.byte	0x04, 0x2f
        /*01b2*/ 	.short	(.L_73 - .L_72)
	.align		4
.L_72:
        /*01b4*/ 	.word	index@(_ZN10layer_norm31ln_parallel_residual_bwd_kernelINS_13Kernel_traitsI6__halfffffjLj768ELj1ELj4ELj1ELj16ENS_18Kernel_traits_baseILj768ES2_ffffjLj128EEEEELb1ELb0ELb1EEEvNS_9BwdParamsE)
        /*01b8*/ 	.word	0x000000ff


	//----- nvinfo : EIATTR_FRAME_SIZE
	.align		4
.L_73:
        /*01bc*/ 	.byte	0x04, 0x11
        /*01be*/ 	.short	(.L_75 - .L_74)
	.align		4
.L_74:
        /*01c0*/ 	.word	index@(_ZN10layer_norm31ln_parallel_residual_bwd_kernelINS_13Kernel_traitsI6__halfffffjLj768ELj1ELj4ELj1ELj16ENS_18Kernel_traits_baseILj768ES2_ffffjLj128EEEEELb1ELb0ELb1EEEvNS_9BwdParamsE)
        /*01c4*/ 	.word	0x00000010


	//----- nvinfo : EIATTR_REGCOUNT
	.align		4
.L_75:
        /*01c8*/ 	.byte	0x04, 0x2f
        /*01ca*/ 	.short	(.L_77 - .L_76)
	.align		4
.L_76:
        /*01cc*/ 	.word	index@(_ZN10layer_norm31ln_parallel_residual_bwd_kernelINS_13Kernel_traitsI6__halfffffjLj768ELj1ELj4ELj1ELj16ENS_18Kernel_traits_baseILj768ES2_ffffjLj128EEEEELb1ELb0ELb0EEEvNS_9BwdParamsE)
        /*01d0*/ 	.word	0x000000f6


	//----- nvinfo : EIATTR_FRAME_SIZE
	.align		4
.L_77:
        /*01d4*/ 	.byte	0x04, 0x11
        /*01d6*/ 	.short	(.L_79 - .L_78)
	.align		4
.L_78:
        /*01d8*/ 	.word	index@(_ZN10layer_norm31ln_parallel_residual_bwd_kernelINS_13Kernel_traitsI6__halfffffjLj768ELj1ELj4ELj1ELj16ENS_18Kernel_traits_baseILj768ES2_ffffjLj128EEEEELb1ELb0ELb0EEEvNS_9BwdParamsE)
        /*01dc*/ 	.word	0x00000000


	//----- nvinfo : EIATTR_REGCOUNT
	.align		4
.L_79:
        /*01e0*/ 	.byte	0x04, 0x2f
        /*01e2*/ 	.short	(.L_81 - .L_80)
	.align		4
.L_80:
        /*01e4*/ 	.word	index@(_ZN10layer_norm31ln_parallel_residual_bwd_kernelINS_13Kernel_traitsI6__halfffffjLj768ELj1ELj4ELj1ELj16ENS_18Kernel_traits_baseILj768ES2_ffffjLj128EEEEELb0ELb1ELb1EEEvNS_9BwdParamsE)
        /*01e8*/ 	.word	0x000000db


	//----- nvinfo : EIATTR_FRAME_SIZE
	.align		4
.L_81:
        /*01ec*/ 	.byte	0x04, 0x11
        /*01ee*/ 	.short	(.L_83 - .L_82)
	.align		4
.L_82:
        /*01f0*/ 	.word	index@(_ZN10layer_norm31ln_parallel_residual_bwd_kernelINS_13Kernel_traitsI6__halfffffjLj768ELj1ELj4ELj1ELj16ENS_18Kernel_traits_baseILj768ES2_ffffjLj128EEEEELb0ELb1ELb1EEEvNS_9BwdParamsE)
        /*01f4*/ 	.word	0x00000000


	//----- nvinfo : EIATTR_REGCOUNT
	.align		4
.L_83:
        /*01f8*/ 	.byte	0x04, 0x2f
        /*01fa*/ 	.short	(.L_85 - .L_84)
	.align		4
.L_84:
        /*01fc*/ 	.word	index@(_ZN10layer_norm31ln_parallel_residual_bwd_kernelINS_13Kernel_traitsI6__halfffffjLj768ELj1ELj4ELj1ELj16ENS_18Kernel_traits_baseILj768ES2_ffffjLj128EEEEELb0ELb1ELb0EEEvNS_9BwdParamsE)
        /*0200*/ 	.word	0x000000a8


	//----- nvinfo : EIATTR_FRAME_SIZE
	.align		4
.L_85:
        /*0204*/ 	.byte	0x04, 0x11
        /*0206*/ 	.short	(.L_87 - .L_86)
	.align		4
.L_86:
        /*0208*/ 	.word	index@(_ZN10layer_norm31ln_parallel_residual_bwd_kernelINS_13Kernel_traitsI6__halfffffjLj768ELj1ELj4ELj1ELj16ENS_18Kernel_traits_baseILj768ES2_ffffjLj128EEEEELb0ELb1ELb0EEEvNS_9BwdParamsE)
        /*020c*/ 	.word	0x00000000


	//----- nvinfo : EIATTR_REGCOUNT
	.align		4
.L_87:
        /*0210*/ 	.byte	0x04, 0x2f
        /*0212*/ 	.short	(.L_89 - .L_88)
	.align		4
.L_88:
        /*0214*/ 	.word	index@(_ZN10layer_norm31ln_parallel_residual_bwd_kernelINS_13Kernel_traitsI6__halfffffjLj768ELj1ELj4ELj1ELj16ENS_18Kernel_traits_baseILj768ES2_ffffjLj128EEEEELb0ELb0ELb1EEEvNS_9BwdParamsE)
        /*0218*/ 	.word	0x000000ff


	//----- nvinfo : EIATTR_FRAME_SIZE
	.align		4
.L_89:
        /*021c*/ 	.byte	0x04, 0x11
        /*021e*/ 	.short	(.L_91 - .L_90)
	.align		4
.L_90:
        /*0220*/ 	.word	index@(_ZN10layer_norm31ln_parallel_residual_bwd_kernelINS_13Kernel_traitsI6__halfffffjLj768ELj1ELj4ELj1ELj16ENS_18Kernel_traits_baseILj768ES2_ffffjLj128EEEEELb0ELb0ELb1EEEvNS_9BwdParamsE)
        /*0224*/ 	.word	0x00000000


	//----- nvinfo : EIATTR_REGCOUNT
	.align		4
.L_91:
        /*0228*/ 	.byte	0x04, 0x2f
        /*022a*/ 	.short	(.L_93 - .L_92)
	.align		4
.L_92:
        /*022c*/ 	.word	index@(_ZN10layer_norm31ln_parallel_residual_bwd_kernelINS_13Kernel_traitsI6__halfffffjLj768ELj1ELj4ELj1ELj16ENS_18Kernel_traits_baseILj768ES2_ffffjLj128EEEEELb0ELb0ELb0EEEvNS_9BwdParamsE)
        /*0230*/ 	.word	0x000000e7


	//----- nvinfo : EIATTR_FRAME_SIZE
	.align		4
.L_93:
        /*0234*/ 	.byte	0x04, 0x11
        /*0236*/ 	.short	(.L_95 - .L_94)
	.align		4
.L_94:
        /*0238*/ 	.word	index@(_ZN10layer_norm31ln_parallel_residual_bwd_kernelINS_13Kernel_traitsI6__halfffffjLj768ELj1ELj4ELj1ELj16ENS_18Kernel_traits_baseILj768ES2_ffffjLj128EEEEELb0ELb0ELb0EEEvNS_9BwdParamsE)
        /*023c*/ 	.word	0x00000000


	//----- nvinfo : EIATTR_REGCOUNT
	.align		4
.L_95:
        /*0240*/ 	.byte	0x04, 0x2f
        /*0242*/ 	.short	(.L_97 - .L_96)
	.align		4
.L_96:
        /*0244*/ 	.word	index@(_ZN10layer_norm31ln_parallel_residual_bwd_kernelINS_13Kernel_traitsIf6__halffS2_fjLj768ELj1ELj4ELj1ELj16ENS_18Kernel_traits_baseILj768EfS2_fS2_fjLj128EEEEELb1ELb1ELb1EEEvNS_9BwdParamsE)
        /*0248*/ 	.word	0x000000d2


	//----- nvinfo : EIATTR_FRAME_SIZE
	.align		4
.L_97:
        /*024c*/ 	.byte	0x04, 0x11
        /*024e*/ 	.short	(.L_99 - .L_98)
	.align		4
.L_98:
        /*0250*/ 	.word	index@(_ZN10layer_norm31ln_parallel_residual_bwd_kernelINS_13Kernel_traitsIf6__halffS2_fjLj768ELj1ELj4ELj1ELj16ENS_18Kernel_traits_baseILj768EfS2_fS2_fjLj128EEEEELb1ELb1ELb1EEEvNS_9BwdParamsE)
        /*0254*/ 	.word	0x00000000


	//----- nvinfo : EIATTR_REGCOUNT
	.align		4
.L_99:
        /*0258*/ 	.byte	0x04, 0x2f
        /*025a*/ 	.short	(.L_101 - .L_100)
	.align		4
.L_100:
        /*025c*/ 	.word	index@(_ZN10layer_norm40ln_parallel_residual_bwd_finalize_kernelINS_22Kernel_traits_finalizeILj768Ef6__halffS2_fjLb0ELj1024ELj4ENS_18Kernel_traits_baseILj768EfS2_fS2_fjLj1024EEEEELb1EEEvNS_9BwdParamsE)
        /*0260*/ 	.word	0x00000020


	//----- nvinfo : EIATTR_FRAME_SIZE
	.align		4
.L_101:
        /*0264*/ 	.byte	0x04, 0x11
        /*0266*/ 	.short	(.L_103 - .L_102)
	.align		4
.L_102:
        /*0268*/ 	.word	index@(_ZN10layer_norm40ln_parallel_residual_bwd_finalize_kernelINS_22Kernel_traits_finalizeILj768Ef6__halffS2_fjLb0ELj1024ELj4ENS_18Kernel_traits_baseILj768EfS2_fS2_fjLj1024EEEEELb1EEEvNS_9BwdParamsE)
        /*026c*/ 	.word	0x00000000


	//----- nvinfo : EIATTR_REGCOUNT
	.align		4
.L_103:
        /*0270*/ 	.byte	0x04, 0x2f
        /*0272*/ 	.short	(.L_105 - .L_104)
	.align		4
.L_104:
        /*0274*/ 	.word	index@(_ZN10layer_norm22ln_bwd_finalize_kernelINS_22Kernel_traits_finalizeILj768Ef6__halffS2_fjLb0ELj1024ELj4ENS_18Kernel_traits_baseILj768EfS2_fS2_fjLj1024EEEEELb0ELb1EEEvNS_9BwdParamsE)
        /*0278*/ 	.word	0x0000003f


	//----- nvinfo : EIATTR_FRAME_SIZE
	.align		4
.L_105:
        /*027c*/ 	.byte	0x04, 0x11
        /*027e*/ 	.short	(.L_107 - .L_106)
	.align		4
.L_106:
        /*0280*/ 	.word	index@(_ZN10layer_norm22ln_bwd_finalize_kernelINS_22Kernel_traits_finalizeILj768Ef6__halffS2_fjLb0ELj1024ELj4ENS_18Kernel_traits_baseILj768EfS2_fS2_fjLj1024EEEEELb0ELb1EEEvNS_9BwdParamsE)
        /*0284*/ 	.word	0x00000000


	//----- nvinfo : EIATTR_REGCOUNT
	.align		4
.L_107:
        /*0288*/ 	.byte	0x04, 0x2f
        /*028a*/ 	.short	(.L_109 - .L_108)
	.align		4
.L_108:
        /*028c*/ 	.word	index@(_ZN10layer_norm31ln_parallel_residual_bwd_kernelINS_13Kernel_traitsIf6__halffS2_fjLj768ELj1ELj4ELj1ELj16ENS_18Kernel_traits_baseILj768EfS2_fS2_fjLj128EEEEELb1ELb1ELb0EEEvNS_9BwdParamsE)
        /*0290*/ 	.word	0x000000c3


	//----- nvinfo : EIATTR_FRAME_SIZE
	.align		4
.L_109:
        /*0294*/ 	.byte	0x04, 0x11
        /*0296*/ 	.short	(.L_111 - .L_110)
	.align		4
.L_110:
        /*0298*/ 	.word	index@(_ZN10layer_norm31ln_parallel_residual_bwd_kernelINS_13Kernel_traitsIf6__halffS2_fjLj768ELj1ELj4ELj1ELj16ENS_18Kernel_traits_baseILj768EfS2_fS2_fjLj128EEEEELb1ELb1ELb0EEEvNS_9BwdParamsE)
        /*029c*/ 	.word	0x00000000


	//----- nvinfo : EIATTR_REGCOUNT
	.align		4
.L_111:
        /*02a0*/ 	.byte	0x04, 0x2f
        /*02a2*/ 	.short	(.L_113 - .L_112)
	.align		4
.L_112:
        /*02a4*/ 	.word	index@(_ZN10layer_norm40ln_parallel_residual_bwd_finalize_kernelINS_22Kernel_traits_finalizeILj768Ef6__halffS2_fjLb0ELj1024ELj4ENS_18Kernel_traits_baseILj768EfS2_fS2_fjLj1024EEEEELb0EEEvNS_9BwdParamsE)
        /*02a8*/ 	.word	0x00000020


	//----- nvinfo : EIATTR_FRAME_SIZE
	.align		4
.L_113:
        /*02ac*/ 	.byte	0x04, 0x11
        /*02ae*/ 	.short	(.L_115 - .L_114)
	.align		4
.L_114:
        /*02b0*/ 	.word	index@(_ZN10layer_norm40ln_parallel_residual_bwd_finalize_kernelINS_22Kernel_traits_finalizeILj768Ef6__halffS2_fjLb0ELj1024ELj4ENS_18Kernel_traits_baseILj768EfS2_fS2_fjLj1024EEEEELb0EEEvNS_9BwdParamsE)
        /*02b4*/ 	.word	0x00000000


	//----- nvinfo : EIATTR_REGCOUNT
	.align		4
.L_115:
        /*02b8*/ 	.byte	0x04, 0x2f
        /*02ba*/ 	.short	(.L_117 - .L_116)
	.align		4
.L_116:
        /*02bc*/ 	.word	index@(_ZN10layer_norm22ln_bwd_finalize_kernelINS_22Kernel_traits_finalizeILj768Ef6__halffS2_fjLb0ELj1024ELj4ENS_18Kernel_traits_baseILj768EfS2_fS2_fjLj1024EEEEELb0ELb0EEEvNS_9BwdParamsE)
        /*02c0*/ 	.word	0x0000003f


	//----- nvinfo : EIATTR_FRAME_SIZE
	.align		4
.L_117:
        /*02c4*/ 	.byte	0x04, 0x11
        /*02c6*/ 	.short	(.L_119 - .L_118)
	.align		4
.L_118:
        /*02c8*/ 	.word	index@(_ZN10layer_norm22ln_bwd_finalize_kernelINS_22Kernel_traits_finalizeILj768Ef6__halffS2_fjLb0ELj1024ELj4ENS_18Kernel_traits_baseILj768EfS2_fS2_fjLj1024EEEEELb0ELb0EEEvNS_9BwdParamsE)
        /*02cc*/ 	.word	0x00000000


	//----- nvinfo : EIATTR_REGCOUNT
	.align		4
.L_119:
        /*02d0*/ 	.byte	0x04, 0x2f
        /*02d2*/ 	.short	(.L_121 - .L_120)
	.align		4
.L_120:
        /*02d4*/ 	.word	index@(_ZN10layer_norm31ln_parallel_residual_bwd_kernelINS_13Kernel_traitsIf6__halffS2_fjLj768ELj1ELj4ELj1ELj16ENS_18Kernel_traits_baseILj768EfS2_fS2_fjLj128EEEEELb1ELb0ELb1EEEvNS_9BwdParamsE)
        /*02d8*/ 	.word	0x000000ff


	//----- nvinfo : EIATTR_FRAME_SIZE
	.align		4
.L_121:
        /*02dc*/ 	.byte	0x04, 0x11
        /*02de*/ 	.short	(.L_123 - .L_122)
	.align		4
.L_122:
        /*02e0*/ 	.word	index@(_ZN10layer_norm31ln_parallel_residual_bwd_kernelINS_13Kernel_traitsIf6__halffS2_fjLj768ELj1ELj4ELj1ELj16ENS_18Kernel_traits_baseILj768EfS2_fS2_fjLj128EEEEELb1ELb0ELb1EEEvNS_9BwdParamsE)
        /*02e4*/ 	.word	0x00000018


	//----- nvinfo : EIATTR_REGCOUNT
	.align		4
.L_123:
        /*02e8*/ 	.byte	0x04, 0x2f
        /*02ea*/ 	.short	(.L_125 - .L_124)
	.align		4
.L_124:
        /*02ec*/ 	.word	index@(_ZN10layer_norm31ln_parallel_residual_bwd_kernelINS_13Kernel_traitsIf6__halffS2_fjLj768ELj1ELj4ELj1ELj16ENS_18Kernel_traits_baseILj768EfS2_fS2_fjLj128EEEEELb1ELb0ELb0EEEvNS_9BwdParamsE)
        /*02f0*/ 	.word	0x000000ff


	//----- nvinfo : EIATTR_FRAME_SIZE
	.align		4
.L_125:
        /*02f4*/ 	.byte	0x04, 0x11
        /*02f6*/ 	.short	(.L_127 - .L_126)
	.align		4
.L_126:
        /*02f8*/ 	.word	index@(_ZN10layer_norm31ln_parallel_residual_bwd_kernelINS_13Kernel_traitsIf6__halffS2_fjLj768ELj1ELj4ELj1ELj16ENS_18Kernel_traits_baseILj768EfS2_fS2_fjLj128EEEEELb1ELb0ELb0EEEvNS_9BwdParamsE)
        /*02fc*/ 	.word	0x00000038


	//----- nvinfo : EIATTR_REGCOUNT
	.align		4
.L_127:
        /*0300*/ 	.byte	0x04, 0x2f
        /*0302*/ 	.short	(.L_129 - .L_128)
	.align		4
.L_128:
        /*0304*/ 	.word	index@(_ZN10layer_norm31ln_parallel_residual_bwd_kernelINS_13Kernel_traitsIf6__halffS2_fjLj768ELj1ELj4ELj1ELj16ENS_18Kernel_traits_baseILj768EfS2_fS2_fjLj128EEEEELb0ELb1ELb1EEEvNS_9BwdParamsE)
        /*0308*/ 	.word	0x000000c9


	//----- nvinfo : EIATTR_FRAME_SIZE
	.align		4
.L_129:
        /*030c*/ 	.byte	0x04, 0x11
        /*030e*/ 	.short	(.L_131 - .L_130)
	.align		4
.L_130:
        /*0310*/ 	.word	index@(_ZN10layer_norm31ln_parallel_residual_bwd_kernelINS_13Kernel_traitsIf6__halffS2_fjLj768ELj1ELj4ELj1ELj16ENS_18Kernel_traits_baseILj768EfS2_fS2_fjLj128EEEEELb0ELb1ELb1EEEvNS_9BwdParamsE)
        /*0314*/ 	.word	0x00000000


	//----- nvinfo : EIATTR_REGCOUNT
	.align		4
.L_131:
        /*0318*/ 	.byte	0x04, 0x2f
        /*031a*/ 	.short	(.L_133 - .L_132)
	.align		4
.L_132:
        /*031c*/ 	.word	index@(_ZN10layer_norm31ln_parallel_residual_bwd_kernelINS_13Kernel_traitsIf6__halffS2_fjLj768ELj1ELj4ELj1ELj16ENS_18Kernel_traits_baseILj768EfS2_fS2_fjLj128EEEEELb0ELb1ELb0EEEvNS_9BwdParamsE)
        /*0320*/ 	.word	0x000000b7


	//----- nvinfo : EIATTR_FRAME_SIZE
	.align		4
.L_133:
        /*0324*/ 	.byte	0x04, 0x11
        /*0326*/ 	.short	(.L_135 - .L_134)
	.align		4
.L_134:
        /*0328*/ 	.word	index@(_ZN10layer_norm31ln_parallel_residual_bwd_kernelINS_13Kernel_traitsIf6__halffS2_fjLj768ELj1ELj4ELj1ELj16ENS_18Kernel_traits_baseILj768EfS2_fS2_fjLj128EEEEELb0ELb1ELb0EEEvNS_9BwdParamsE)
        /*032c*/ 	.word	0x00000000


	//----- nvinfo : EIATTR_REGCOUNT
	.align		4
.L_135:
        /*0330*/ 	.byte	0x04, 0x2f
        /*0332*/ 	.short	(.L_137 - .L_136)
	.align		4
.L_136:
        /*0334*/ 	.word	index@(_ZN10layer_norm31ln_parallel_residual_bwd_kernelINS_13Kernel_traitsIf6__halffS2_fjLj768ELj1ELj4ELj1ELj16ENS_18Kernel_traits_baseILj768EfS2_fS2_fjLj128EEEEELb0ELb0ELb1EEEvNS_9BwdParamsE)
        /*0338*/ 	.word	0x000000fc


	//----- nvinfo : EIATTR_FRAME_SIZE
	.align		4
.L_137:
        /*033c*/ 	.byte	0x04, 0x11
        /*033e*/ 	.short	(.L_139 - .L_138)
	.align		4
.L_138:
        /*0340*/ 	.word	index@(_ZN10layer_norm31ln_parallel_residual_bwd_kernelINS_13Kernel_traitsIf6__halffS2_fjLj768ELj1ELj4ELj1ELj16ENS_18Kernel_traits_baseILj768EfS2_fS2_fjLj128EEEEELb0ELb0ELb1EEEvNS_9BwdParamsE)
        /*0344*/ 	.word	0x00000000


	//----- nvinfo : EIATTR_REGCOUNT
	.align		4
.L_139:
        /*0348*/ 	.byte	0x04, 0x2f
        /*034a*/ 	.short	(.L_141 - .L_140)
	.align		4
.L_140:
        /*034c*/ 	.word	index@(_ZN10layer_norm31ln_parallel_residual_bwd_kernelINS_13Kernel_traitsIf6__halffS2_fjLj768ELj1ELj4ELj1ELj16ENS_18Kernel_traits_baseILj768EfS2_fS2_fjLj128EEEEELb0ELb0ELb0EEEvNS_9BwdParamsE)
        /*0350*/ 	.word	0x000000ff


	//----- nvinfo : EIATTR_FRAME_SIZE
	.align		4
.L_141:
        /*0354*/ 	.byte	0x04, 0x11
        /*0356*/ 	.short	(.L_143 - .L_142)
	.align		4
.L_142:
        /*0358*/ 	.word	index@(_ZN10layer_norm31ln_parallel_residual_bwd_kernelINS_13Kernel_traitsIf6__halffS2_fjLj768ELj1ELj4ELj1ELj16ENS_18Kernel_traits_baseILj768EfS2_fS2_fjLj128EEEEELb0ELb0ELb0EEEvNS_9BwdParamsE)
        /*035c*/ 	.word	0x00000008


	//----- nvinfo : EIATTR_REGCOUNT
	.align		4
.L_143:
        /*0360*/ 	.byte	0x04, 0x2f
        /*0362*/ 	.short	(.L_145 - .L_144)
	.align		4
.L_144:
        /*0364*/ 	.word	index@(_ZN10layer_norm31ln_parallel_residual_bwd_kernelINS_13Kernel_traitsI6__halfS2_fS2_fjLj768ELj1ELj4ELj1ELj16ENS_18Kernel_traits_baseILj768ES2_S2_fS2_fjLj128EEEEELb1ELb1ELb1EEEvNS_9BwdParamsE)
        /*0368*/ 	.word	0x000000e2


	//----- nvinfo : EIATTR_FRAME_SIZE
	.align		4
.L_145:
        /*036c*/ 	.byte	0x04, 0x11
        /*036e*/ 	.short	(.L_147 - .L_146)
	.align		4
.L_146:
        /*0370*/ 	.word	index@(_ZN10layer_norm31ln_parallel_residual_bwd_kernelINS_13Kernel_traitsI6__halfS2_fS2_fjLj768ELj1ELj4ELj1ELj16ENS_18Kernel_traits_baseILj768ES2_S2_fS2_fjLj128EEEEELb1ELb1ELb1EEEvNS_9BwdParamsE)
        /*0374*/ 	.word	0x00000000


	//----- nvinfo : EIATTR_REGCOUNT
	.align		4
.L_147:
        /*0378*/ 	.byte	0x04, 0x2f
        /*037a*/ 	.short	(.L_149 - .L_148)
	.align		4
.L_148:
        /*037c*/ 	.word	index@(_ZN10layer_norm40ln_parallel_residual_bwd_finalize_kernelINS_22Kernel_traits_finalizeILj768E6__halfS2_fS2_fjLb0ELj1024ELj4ENS_18Kernel_traits_baseILj768ES2_S2_fS2_fjLj1024EEEEELb1EEEvNS_9BwdParamsE)
        /*0380*/ 	.word	0x00000020


	//----- nvinfo : EIATTR_FRAME_SIZE
	.align		4
.L_149:
        /*0384*/ 	.byte	0x04, 0x11
        /*0386*/ 	.short	(.L_151 - .L_150)
	.align		4
.L_150:
        /*0388*/ 	.word	index@(_ZN10layer_norm40ln_parallel_residual_bwd_finalize_kernelINS_22Kernel_traits_finalizeILj768E6__halfS2_fS2_fjLb0ELj1024ELj4ENS_18Kernel_traits_baseILj768ES2_S2_fS2_fjLj1024EEEEELb1EEEvNS_9BwdParamsE)
        /*038c*/ 	.word	0x00000000


	//----- nvinfo : EIATTR_REGCOUNT
	.align		4
.L_151:
        /*0390*/ 	.byte	0x04, 0x2f
        /*0392*/ 	.short	(.L_153 - .L_152)
	.align		4
.L_152:
        /*0394*/ 	.word	index@(_ZN10layer_norm22ln_bwd_finalize_kernelINS_22Kernel_traits_finalizeILj768E6__halfS2_fS2_fjLb0ELj1024ELj4ENS_18Kernel_traits_baseILj768ES2_S2_fS2_fjLj1024EEEEELb0ELb1EEEvNS_9BwdParamsE)
        /*0398*/ 	.word	0x0000003f


	//----- nvinfo : EIATTR_FRAME_SIZE
	.align		4
.L_153:
        /*039c*/ 	.byte	0x04, 0x11
        /*039e*/ 	.short	(.L_155 - .L_154)
	.align		4
.L_154:
        /*03a0*/ 	.word	index@(_ZN10layer_norm22ln_bwd_finalize_kernelINS_22Kernel_traits_finalizeILj768E6__halfS2_fS2_fjLb0ELj1024ELj4ENS_18Kernel_traits_baseILj768ES2_S2_fS2_fjLj1024EEEEELb0ELb1EEEvNS_9BwdParamsE)
        /*03a4*/ 	.word	0x00000000


	//----- nvinfo : EIATTR_REGCOUNT
	.align		4
.L_155:
        /*03a8*/ 	.byte	0x04, 0x2f
        /*03aa*/ 	.short	(.L_157 - .L_156)
	.align		4
.L_156:
        /*03ac*/ 	.word	index@(_ZN10layer_norm31ln_parallel_residual_bwd_kernelINS_13Kernel_traitsI6__halfS2_fS2_fjLj768ELj1ELj4ELj1ELj16ENS_18Kernel_traits_baseILj768ES2_S2_fS2_fjLj128EEEEELb1ELb1ELb0EEEvNS_9BwdParamsE)
        /*03b0*/ 	.word	0x000000b5


	//----- nvinfo : EIATTR_FRAME_SIZE
	.align		4
.L_157:
        /*03b4*/ 	.byte	0x04, 0x11
        /*03b6*/ 	.short	(.L_159 - .L_158)
	.align		4
.L_158:
        /*03b8*/ 	.word	index@(_ZN10layer_norm31ln_parallel_residual_bwd_kernelINS_13Kernel_traitsI6__halfS2_fS2_fjLj768ELj1ELj4ELj1ELj16ENS_18Kernel_traits_baseILj768ES2_S2_fS2_fjLj128EEEEELb1ELb1ELb0EEEvNS_9BwdParamsE)
        /*03bc*/ 	.word	0x00000000


	//----- nvinfo : EIATTR_REGCOUNT
	.align		4
.L_159:
        /*03c0*/ 	.byte	0x04, 0x2f
        /*03c2*/ 	.short	(.L_161 - .L_160)
	.align		4
.L_160:
        /*03c4*/ 	.word	index@(_ZN10layer_norm40ln_parallel_residual_bwd_finalize_kernelINS_22Kernel_traits_finalizeILj768E6__halfS2_fS2_fjLb0ELj1024ELj4ENS_18Kernel_traits_baseILj768ES2_S2_fS2_fjLj1024EEEEELb0EEEvNS_9BwdParamsE)
        /*03c8*/ 	.word	0x00000020


	//----- nvinfo : EIATTR_FRAME_SIZE
	.align		4
.L_161:
        /*03cc*/ 	.byte	0x04, 0x11
        /*03ce*/ 	.short	(.L_163 - .L_162)
	.align		4
.L_162:
        /*03d0*/ 	.word	index@(_ZN10layer_norm40ln_parallel_residual_bwd_finalize_kernelINS_22Kernel_traits_finalizeILj768E6__halfS2_fS2_fjLb0ELj1024ELj4ENS_18Kernel_traits_baseILj768ES2_S2_fS2_fjLj1024EEEEELb0EEEvNS_9BwdParamsE)
        /*03d4*/ 	.word	0x00000000


	//----- nvinfo : EIATTR_REGCOUNT
	.align		4
.L_163:
        /*03d8*/ 	.byte	0x04, 0x2f
        /*03da*/ 	.short	(.L_165 - .L_164)
	.align		4
.L_164:
        /*03dc*/ 	.word	index@(_ZN10layer_norm22ln_bwd_finalize_kernelINS_22Kernel_traits_finalizeILj768E6__halfS2_fS2_fjLb0ELj1024ELj4ENS_18Kernel_traits_baseILj768ES2_S2_fS2_fjLj1024EEEEELb0ELb0EEEvNS_9BwdParamsE)
        /*03e0*/ 	.word	0x0000003f


	//----- nvinfo : EIATTR_FRAME_SIZE
	.align		4
.L_165:
        /*03e4*/ 	.byte	0x04, 0x11
        /*03e6*/ 	.short	(.L_167 - .L_166)
	.align		4
.L_166:
        /*03e8*/ 	.word	index@(_ZN10layer_norm22ln_bwd_finalize_kernelINS_22Kernel_traits_finalizeILj768E6__halfS2_fS2_fjLb0ELj1024ELj4ENS_18Kernel_traits_baseILj768ES2_S2_fS2_fjLj1024EEEEELb0ELb0EEEvNS_9BwdParamsE)
        /*03ec*/ 	.word	0x00000000


	//----- nvinfo : EIATTR_REGCOUNT
	.align		4
.L_167:
        /*03f0*/ 	.byte	0x04, 0x2f
        /*03f2*/ 	.short	(.L_169 - .L_168)
	.align		4
.L_168:
        /*03f4*/ 	.word	index@(_ZN10layer_norm31ln_parallel_residual_bwd_kernelINS_13Kernel_traitsI6__halfS2_fS2_fjLj768ELj1ELj4ELj1ELj16ENS_18Kernel_traits_baseILj768ES2_S2_fS2_fjLj128EEEEELb1ELb0ELb1EEEvNS_9BwdParamsE)
        /*03f8*/ 	.word	0x000000ff


	//----- nvinfo : EIATTR_FRAME_SIZE
	.align		4
.L_169:
        /*03fc*/ 	.byte	0x04, 0x11
        /*03fe*/ 	.short	(.L_171 - .L_170)
	.align		4
.L_170:
        /*0400*/ 	.word	index@(_ZN10layer_norm31ln_parallel_residual_bwd_kernelINS_13Kernel_traitsI6__halfS2_fS2_fjLj768ELj1ELj4ELj1ELj16ENS_18Kernel_traits_baseILj768ES2_S2_fS2_fjLj128EEEEELb1ELb0ELb1EEEvNS_9BwdParamsE)
        /*0404*/ 	.word	0x00000018


	//----- nvinfo : EIATTR_REGCOUNT
	.align		4
.L_171:
        /*0408*/ 	.byte	0x04, 0x2f
        /*040a*/ 	.short	(.L_173 - .L_172)
	.align		4
.L_172:
        /*040c*/ 	.word	index@(_ZN10layer_norm31ln_parallel_residual_bwd_kernelINS_13Kernel_traitsI6__halfS2_fS2_fjLj768ELj1ELj4ELj1ELj16ENS_18Kernel_traits_baseILj768ES2_S2_fS2_fjLj128EEEEELb1ELb0ELb0EEEvNS_9BwdParamsE)
        /*0410*/ 	.word	0x000000f7


	//----- nvinfo : EIATTR_FRAME_SIZE
	.align		4
.L_173:
        /*0414*/ 	.byte	0x04, 0x11
        /*0416*/ 	.short	(.L_175 - .L_174)
	.align		4
.L_174:
        /*0418*/ 	.word	index@(_ZN10layer_norm31ln_parallel_residual_bwd_kernelINS_13Kernel_traitsI6__halfS2_fS2_fjLj768ELj1ELj4ELj1ELj16ENS_18Kernel_traits_baseILj768ES2_S2_fS2_fjLj128EEEEELb1ELb0ELb0EEEvNS_9BwdParamsE)
        /*041c*/ 	.word	0x00000000


	//----- nvinfo : EIATTR_REGCOUNT
	.align		4
.L_175:
        /*0420*/ 	.byte	0x04, 0x2f
        /*0422*/ 	.short	(.L_177 - .L_176)
	.align		4
.L_176:
        /*0424*/ 	.word	index@(_ZN10layer_norm31ln_parallel_residual_bwd_kernelINS_13Kernel_traitsI6__halfS2_fS2_fjLj768ELj1ELj4ELj1ELj16ENS_18Kernel_traits_baseILj768ES2_S2_fS2_fjLj128EEEEELb0ELb1ELb1EEEvNS_9BwdParamsE)
        /*0428*/ 	.word	0x000000bf


	//----- nvinfo : EIATTR_FRAME_SIZE
	.align		4
.L_177:
        /*042c*/ 	.byte	0x04, 0x11
        /*042e*/ 	.short	(.L_179 - .L_178)
	.align		4
.L_178:
        /*0430*/ 	.word	index@(_ZN10layer_norm31ln_parallel_residual_bwd_kernelINS_13Kernel_traitsI6__halfS2_fS2_fjLj768ELj1ELj4ELj1ELj16ENS_18Kernel_traits_baseILj768ES2_S2_fS2_fjLj128EEEEELb0ELb1ELb1EEEvNS_9BwdParamsE)
        /*0434*/ 	.word	0x00000000


	//----- nvinfo : EIATTR_REGCOUNT
	.align		4
.L_179:
        /*0438*/ 	.byte	0x04, 0x2f
        /*043a*/ 	.short	(.L_181 - .L_180)
	.align		4
.L_180:
        /*043c*/ 	.word	index@(_ZN10layer_norm31ln_parallel_residual_bwd_kernelINS_13Kernel_traitsI6__halfS2_fS2_fjLj768ELj1ELj4ELj1ELj16ENS_18Kernel_traits_baseILj768ES2_S2_fS2_fjLj128EEEEELb0ELb1ELb0EEEvNS_9BwdParamsE)
        /*0440*/ 	.word	0x000000a8


	//----- nvinfo : EIATTR_FRAME_SIZE
	.align		4
.L_181:
        /*0444*/ 	.byte	0x04, 0x11
        /*0446*/ 	.short	(.L_183 - .L_182)
	.align		4
.L_182:
        /*0448*/ 	.word	index@(_ZN10layer_norm31ln_parallel_residual_bwd_kernelINS_13Kernel_traitsI6__halfS2_fS2_fjLj768ELj1ELj4ELj1ELj16ENS_18Kernel_traits_baseILj768ES2_S2_fS2_fjLj128EEEEELb0ELb1ELb0EEEvNS_9BwdParamsE)
        /*044c*/ 	.word	0x00000000


	//----- nvinfo : EIATTR_REGCOUNT
	.align		4
.L_183:
        /*0450*/ 	.byte	0x04, 0x2f
        /*0452*/ 	.short	(.L_185 - .L_184)
	.align		4
.L_184:
        /*0454*/ 	.word	index@(_ZN10layer_norm31ln_parallel_residual_bwd_kernelINS_13Kernel_traitsI6__halfS2_fS2_fjLj768ELj1ELj4ELj1ELj16ENS_18Kernel_traits_baseILj768ES2_S2_fS2_fjLj128EEEEELb0ELb0ELb1EEEvNS_9BwdParamsE)
        /*0458*/ 	.word	0x000000fc


	//----- nvinfo : EIATTR_FRAME_SIZE
	.align		4
.L_185:
        /*045c*/ 	.byte	0x04, 0x11
        /*045e*/ 	.short	(.L_187 - .L_186)
	.align		4
.L_186:
        /*0460*/ 	.word	index@(_ZN10layer_norm31ln_parallel_residual_bwd_kernelINS_13Kernel_traitsI6__halfS2_fS2_fjLj768ELj1ELj4ELj1ELj16ENS_18Kernel_traits_baseILj768ES2_S2_fS2_fjLj128EEEEELb0ELb0ELb1EEEvNS_9BwdParamsE)
        /*0464*/ 	.word	0x00000000


	//----- nvinfo : EIATTR_REGCOUNT
	.align		4
.L_187:
        /*0468*/ 	.byte	0x04, 0x2f
        /*046a*/ 	.short	(.L_189 - .L_188)
	.align		4
.L_188:
        /*046c*/ 	.word	index@(_ZN10layer_norm31ln_parallel_residual_bwd_kernelINS_13Kernel_traitsI6__halfS2_fS2_fjLj768ELj1ELj4ELj1ELj16ENS_18Kernel_traits_baseILj768ES2_S2_fS2_fjLj128EEEEELb0ELb0ELb0EEEvNS_9BwdParamsE)
        /*0470*/ 	.word	0x000000f3


	//----- nvinfo : EIATTR_FRAME_SIZE
	.align		4
.L_189:
        /*0474*/ 	.byte	0x04, 0x11
        /*0476*/ 	.short	(.L_191 - .L_190)
	.align		4
.L_190:
        /*0478*/ 	.word	index@(_ZN10layer_norm31ln_parallel_residual_bwd_kernelINS_13Kernel_traitsI6__halfS2_fS2_fjLj768ELj1ELj4ELj1ELj16ENS_18Kernel_traits_baseILj768ES2_S2_fS2_fjLj128EEEEELb0ELb0ELb0EEEvNS_9BwdParamsE)
        /*047c*/ 	.word	0x00000000


	//----- nvinfo : EIATTR_REGCOUNT
	.align		4
.L_191:
        /*0480*/ 	.byte	0x04, 0x2f
        /*0482*/ 	.short	(.L_193 - .L_192)
	.align		4
.L_192:
        /*0484*/ 	.word	index@(_ZN10layer_norm31ln_parallel_residual_bwd_kernelINS_13Kernel_traitsIf6__halfS2_S2_fjLj768ELj1ELj4ELj1ELj16ENS_18Kernel_traits_baseILj768EfS2_S2_S2_fjLj128EEEEELb1ELb1ELb1EEEvNS_9BwdParamsE)
        /*0488*/ 	.word	0x000000a8


	//----- nvinfo : EIATTR_FRAME_SIZE
	.align		4
.L_193:
        /*048c*/ 	.byte	0x04, 0x11
        /*048e*/ 	.short	(.L_195 - .L_194)
	.align		4
.L_194:
        /*0490*/ 	.word	index@(_ZN10layer_norm31ln_parallel_residual_bwd_kernelINS_13Kernel_traitsIf6__halfS2_S2_fjLj768ELj1ELj4ELj1ELj16ENS_18Kernel_traits_baseILj768EfS2_S2_S2_fjLj128EEEEELb1ELb1ELb1EEEvNS_9BwdParamsE)
        /*0494*/ 	.word	0x00000000


	//----- nvinfo : EIATTR_REGCOUNT
	.align		4
.L_195:
        /*0498*/ 	.byte	0x04, 0x2f
        /*049a*/ 	.short	(.L_197 - .L_196)
	.align		4
.L_196:
        /*049c*/ 	.word	index@(_ZN10layer_norm40ln_parallel_residual_bwd_finalize_kernelINS_22Kernel_traits_finalizeILj768Ef6__halfS2_S2_fjLb0ELj1024ELj4ENS_18Kernel_traits_baseILj768EfS2_S2_S2_fjLj1024EEEEELb1EEEvNS_9BwdParamsE)
        /*04a0*/ 	.word	0x00000020


	//----- nvinfo : EIATTR_FRAME_SIZE
	.align		4
.L_197:
        /*04a4*/ 	.byte	0x04, 0x11
        /*04a6*/ 	.short	(.L_199 - .L_198)
	.align		4
.L_198:
        /*04a8*/ 	.word	index@(_ZN10layer_norm40ln_parallel_residual_bwd_finalize_kernelINS_22Kernel_traits_finalizeILj768Ef6__halfS2_S2_fjLb0ELj1024ELj4ENS_18Kernel_traits_baseILj768EfS2_S2_S2_fjLj1024EEEEELb1EEEvNS_9BwdParamsE)
        /*04ac*/ 	.word	0x00000000


	//----- nvinfo : EIATTR_REGCOUNT
	.align		4
.L_199:
        /*04b0*/ 	.byte	0x04, 0x2f
        /*04b2*/ 	.short	(.L_201 - .L_200)
	.align		4
.L_200:
        /*04b4*/ 	.word	index@(_ZN10layer_norm22ln_bwd_finalize_kernelINS_22Kernel_traits_finalizeILj768Ef6__halfS2_S2_fjLb0ELj1024ELj4ENS_18Kernel_traits_baseILj768EfS2_S2_S2_fjLj1024EEEEELb0ELb1EEEvNS_9BwdParamsE)
        /*04b8*/ 	.word	0x0000003f


	//----- nvinfo : EIATTR_FRAME_SIZE
	.align		4
.L_201:
        /*04bc*/ 	.byte	0x04, 0x11
        /*04be*/ 	.short	(.L_203 - .L_202)
	.align		4
.L_202:
        /*04c0*/ 	.word	index@(_ZN10layer_norm22ln_bwd_finalize_kernelINS_22Kernel_traits_finalizeILj768Ef6__halfS2_S2_fjLb0ELj1024ELj4ENS_18Kernel_traits_baseILj768EfS2_S2_S2_fjLj1024EEEEELb0ELb1EEEvNS_9BwdParamsE)
        /*04c4*/ 	.word	0x00000000


	//----- nvinfo : EIATTR_REGCOUNT
	.align		4
.L_203:
        /*04c8*/ 	.byte	0x04, 0x2f
        /*04ca*/ 	.short	(.L_205 - .L_204)
	.align		4
.L_204:
        /*04cc*/ 	.word	index@(_ZN10layer_norm31ln_parallel_residual_bwd_kernelINS_13Kernel_traitsIf6__halfS2_S2_fjLj768ELj1ELj4ELj1ELj16ENS_18Kernel_traits_baseILj768EfS2_S2_S2_fjLj128EEEEELb1ELb1ELb0EEEvNS_9BwdParamsE)
        /*04d0*/ 	.word	0x000000b3


	//----- nvinfo : EIATTR_FRAME_SIZE
	.align		4
.L_205:
        /*04d4*/ 	.byte	0x04, 0x11
        /*04d6*/ 	.short	(.L_207 - .L_206)
	.align		4
.L_206:
        /*04d8*/ 	.word	index@(_ZN10layer_norm31ln_parallel_residual_bwd_kernelINS_13Kernel_traitsIf6__halfS2_S2_fjLj768ELj1ELj4ELj1ELj16ENS_18Kernel_traits_baseILj768EfS2_S2_S2_fjLj128EEEEELb1ELb1ELb0EEEvNS_9BwdParamsE)
        /*04dc*/ 	.word	0x00000000


	//----- nvinfo : EIATTR_REGCOUNT
	.align		4
.L_207:
        /*04e0*/ 	.byte	0x04, 0x2f
        /*04e2*/ 	.short	(.L_209 - .L_208)
	.align		4
.L_208:
        /*04e4*/ 	.word	index@(_ZN10layer_norm40ln_parallel_residual_bwd_finalize_kernelINS_22Kernel_traits_finalizeILj768Ef6__halfS2_S2_fjLb0ELj1024ELj4ENS_18Kernel_traits_baseILj768EfS2_S2_S2_fjLj1024EEEEELb0EEEvNS_9BwdParamsE)
        /*04e8*/ 	.word	0x00000020


	//----- nvinfo : EIATTR_FRAME_SIZE
	.align		4
.L_209:
        /*04ec*/ 	.byte	0x04, 0x11
        /*04ee*/ 	.short	(.L_211 - .L_210)
	.align		4
.L_210:
        /*04f0*/ 	.word	index@(_ZN10layer_norm40ln_parallel_residual_bwd_finalize_kernelINS_22Kernel_traits_finalizeILj768Ef6__halfS2_S2_fjLb0ELj1024ELj4ENS_18Kernel_traits_baseILj768EfS2_S2_S2_fjLj1024EEEEELb0EEEvNS_9BwdParamsE)
        /*04f4*/ 	.word	0x00000000


	//----- nvinfo : EIATTR_REGCOUNT
	.align		4
.L_211:
        /*04f8*/ 	.byte	0x04, 0x2f
        /*04fa*/ 	.short	(.L_213 - .L_212)
	.align		4
.L_212:
        /*04fc*/ 	.word	index@(_ZN10layer_norm22ln_bwd_finalize_kernelINS_22Kernel_traits_finalizeILj768Ef6__halfS2_S2_fjLb0ELj1024ELj4ENS_18Kernel_traits_baseILj768EfS2_S2_S2_fjLj1024EEEEELb0ELb0EEEvNS_9BwdParamsE)
        /*0500*/ 	.word	0x0000003f


	//----- nvinfo : EIATTR_FRAME_SIZE
	.align		4
.L_213:
        /*0504*/ 	.byte	0x04, 0x11
        /*0506*/ 	.short	(.L_215 - .L_214)
	.align		4
.L_214:
        /*0508*/ 	.word	index@(_ZN10layer_norm22ln_bwd_finalize_kernelINS_22Kernel_traits_finalizeILj768Ef6__halfS2_S2_fjLb0ELj1024ELj4ENS_18Kernel_traits_baseILj768EfS2_S2_S2_fjLj1024EEEEELb0ELb0EEEvNS_9BwdParamsE)
        /*050c*/ 	.word	0x00000000


	//----- nvinfo : EIATTR_REGCOUNT
	.align		4
.L_215:
        /*0510*/ 	.byte	0x04, 0x2f
        /*0512*/ 	.short	(.L_217 - .L_216)
	.align		4
.L_216:
        /*0514*/ 	.word	index@(_ZN10layer_norm31ln_parallel_residual_bwd_kernelINS_13Kernel_traitsIf6__halfS2_S2_fjLj768ELj1ELj4ELj1ELj16ENS_18Kernel_traits_baseILj768EfS2_S2_S2_fjLj128EEEEELb1ELb0ELb1EEEvNS_9BwdParamsE)
        /*0518*/ 	.word	0x000000f9


	//----- nvinfo : EIATTR_FRAME_SIZE
	.align		4
.L_217:
        /*051c*/ 	.byte	0x04, 0x11
        /*051e*/ 	.short	(.L_219 - .L_218)
	.align		4
.L_218:
        /*0520*/ 	.word	index@(_ZN10layer_norm31ln_parallel_residual_bwd_kernelINS_13Kernel_traitsIf6__halfS2_S2_fjLj768ELj1ELj4ELj1ELj16ENS_18Kernel_traits_baseILj768EfS2_S2_S2_fjLj128EEEEELb1ELb0ELb1EEEvNS_9BwdParamsE)
        /*0524*/ 	.word	0x00000000


	//----- nvinfo : EIATTR_REGCOUNT
	.align		4
.L_219:
        /*0528*/ 	.byte	0x04, 0x2f
        /*052a*/ 	.short	(.L_221 - .L_220)
	.align		4
.L_220:
        /*052c*/ 	.word	index@(_ZN10layer_norm31ln_parallel_residual_bwd_kernelINS_13Kernel_traitsIf6__halfS2_S2_fjLj768ELj1ELj4ELj1ELj16ENS_18Kernel_traits_baseILj768EfS2_S2_S2_fjLj128EEEEELb1ELb0ELb0EEEvNS_9BwdParamsE)
        /*0530*/ 	.word	0x000000fa


	//----- nvinfo : EIATTR_FRAME_SIZE
	.align		4
.L_221:
        /*0534*/ 	.byte	0x04, 0x11
        /*0536*/ 	.short	(.L_223 - .L_222)
	.align		4
.L_222:
        /*0538*/ 	.word	index@(_ZN10layer_norm31ln_parallel_residual_bwd_kernelINS_13Kernel_traitsIf6__halfS2_S2_fjLj768ELj1ELj4ELj1ELj16ENS_18Kernel_traits_baseILj768EfS2_S2_S2_fjLj128EEEEELb1ELb0ELb0EEEvNS_9BwdParamsE)
        /*053c*/ 	.word	0x00000000


	//----- nvinfo : EIATTR_REGCOUNT
	.align		4
.L_223:
        /*0540*/ 	.byte	0x04, 0x2f
        /*0542*/ 	.short	(.L_225 - .L_224)
	.align		4
.L_224:
        /*0544*/ 	.word	index@(_ZN10layer_norm31ln_parallel_residual_bwd_kernelINS_13Kernel_traitsIf6__halfS2_S2_fjLj768ELj1ELj4ELj1ELj16ENS_18Kernel_traits_baseILj768EfS2_S2_S2_fjLj128EEEEELb0ELb1ELb1EEEvNS_9BwdParamsE)
        /*0548*/ 	.word	0x000000ca


	//----- nvinfo : EIATTR_FRAME_SIZE
	.align		4
.L_225:
        /*054c*/ 	.byte	0x04, 0x11
        /*054e*/ 	.short	(.L_227 - .L_226)
	.align		4
.L_226:
        /*0550*/ 	.word	index@(_ZN10layer_norm31ln_parallel_residual_bwd_kernelINS_13Kernel_traitsIf6__halfS2_S2_fjLj768ELj1ELj4ELj1ELj16ENS_18Kernel_traits_baseILj768EfS2_S2_S2_fjLj128EEEEELb0ELb1ELb1EEEvNS_9BwdParamsE)
        /*0554*/ 	.word	0x00000000


	//----- nvinfo : EIATTR_REGCOUNT
	.align		4
.L_227:
        /*0558*/ 	.byte	0x04, 0x2f
        /*055a*/ 	.short	(.L_229 - .L_228)
	.align		4
.L_228:
        /*055c*/ 	.word	index@(_ZN10layer_norm31ln_parallel_residual_bwd_kernelINS_13Kernel_traitsIf6__halfS2_S2_fjLj768ELj1ELj4ELj1ELj16ENS_18Kernel_traits_baseILj768EfS2_S2_S2_fjLj128EEEEELb0ELb1ELb0EEEvNS_9BwdParamsE)
        /*0560*/ 	.word	0x000000a4


	//----- nvinfo : EIATTR_FRAME_SIZE
	.align		4
.L_229:
        /*0564*/ 	.byte	0x04, 0x11
        /*0566*/ 	.short	(.L_231 - .L_230)
	.align		4
.L_230:
        /*0568*/ 	.word	index@(_ZN10layer_norm31ln_parallel_residual_bwd_kernelINS_13Kernel_traitsIf6__halfS2_S2_fjLj768ELj1ELj4ELj1ELj16ENS_18Kernel_traits_baseILj768EfS2_S2_S2_fjLj128EEEEELb0ELb1ELb0EEEvNS_9BwdParamsE)
        /*056c*/ 	.word	0x00000000


	//----- nvinfo : EIATTR_REGCOUNT
	.align		4
.L_231:
        /*0570*/ 	.byte	0x04, 0x2f
        /*0572*/ 	.short	(.L_233 - .L_232)
	.align		4
.L_232:
        /*0574*/ 	.word	index@(_ZN10layer_norm31ln_parallel_residual_bwd_kernelINS_13Kernel_traitsIf6__halfS2_S2_fjLj768ELj1ELj4ELj1ELj16ENS_18Kernel_traits_baseILj768EfS2_S2_S2_fjLj128EEEEELb0ELb0ELb1EEEvNS_9BwdParamsE)
        /*0578*/ 	.word	0x000000f0


	//----- nvinfo : EIATTR_FRAME_SIZE
	.align		4
.L_233:
        /*057c*/ 	.byte	0x04, 0x11
        /*057e*/ 	.short	(.L_235 - .L_234)
	.align		4
.L_234:
        /*0580*/ 	.word	index@(_ZN10layer_norm31ln_parallel_residual_bwd_kernelINS_13Kernel_traitsIf6__halfS2_S2_fjLj768ELj1ELj4ELj1ELj16ENS_18Kernel_traits_baseILj768EfS2_S2_S2_fjLj128EEEEELb0ELb0ELb1EEEvNS_9BwdParamsE)
        /*0584*/ 	.word	0x00000000


	//----- nvinfo : EIATTR_REGCOUNT
	.align		4
.L_235:
        /*0588*/ 	.byte	0x04, 0x2f
        /*058a*/ 	.short	(.L_237 - .L_236)
	.align		4
.L_236:
        /*058c*/ 	.word	index@(_ZN10layer_norm31ln_parallel_residual_bwd_kernelINS_13Kernel_traitsIf6__halfS2_S2_fjLj768ELj1ELj4ELj1ELj16ENS_18Kernel_traits_baseILj768EfS2_S2_S2_fjLj128EEEEELb0ELb0ELb0EEEvNS_9BwdParamsE)
        /*0590*/ 	.word	0x000000f6


	//----- nvinfo : EIATTR_FRAME_SIZE
	.align		4
.L_237:
        /*0594*/ 	.byte	0x04, 0x11
        /*0596*/ 	.short	(.L_239 - .L_238)
	.align		4
.L_238:
        /*0598*/ 	.word	index@(_ZN10layer_norm31ln_parallel_residual_bwd_kernelINS_13Kernel_traitsIf6__halfS2_S2_fjLj768ELj1ELj4ELj1ELj16ENS_18Kernel_traits_baseILj768EfS2_S2_S2_fjLj128EEEEELb0ELb0ELb0EEEvNS_9BwdParamsE)
        /*059c*/ 	.word	0x00000000


	//----- nvinfo : EIATTR_REGCOUNT
	.align		4
.L_239:
        /*05a0*/ 	.byte	0x04, 0x2f
        /*05a2*/ 	.short	(.L_241 - .L_240)
	.align		4
.L_240:
        /*05a4*/ 	.word	index@(_ZN10layer_norm31ln_parallel_residual_bwd_kernelINS_13Kernel_traitsIf13__nv_bfloat16fS2_fjLj768ELj1ELj4ELj1ELj16ENS_18Kernel_traits_baseILj768EfS2_fS2_fjLj128EEEEELb1ELb1ELb1EEEvNS_9BwdParamsE)
        /*05a8*/ 	.word	0x000000d6


	//----- nvinfo : EIATTR_FRAME_SIZE
	.align		4
.L_241:
        /*05ac*/ 	.byte	0x04, 0x11
        /*05ae*/ 	.short	(.L_243 - .L_242)
	.align		4
.L_242:
        /*05b0*/ 	.word	index@(_ZN10layer_norm31ln_parallel_residual_bwd_kernelINS_13Kernel_traitsIf13__nv_bfloat16fS2_fjLj768ELj1ELj4ELj1ELj16ENS_18Kernel_traits_baseILj768EfS2_fS2_fjLj128EEEEELb1ELb1ELb1EEEvNS_9BwdParamsE)
        /*05b4*/ 	.word	0x00000000


	//----- nvinfo : EIATTR_REGCOUNT
	.align		4
.L_243:
        /*05b8*/ 	.byte	0x04, 0x2f
        /*05ba*/ 	.short	(.L_245 - .L_244)
	.align		4
.L_244:
        /*05bc*/ 	.word	index@(_ZN10layer_norm40ln_parallel_residual_bwd_finalize_kernelINS_22Kernel_traits_finalizeILj768Ef13__nv_bfloat16fS2_fjLb0ELj1024ELj4ENS_18Kernel_traits_baseILj768EfS2_fS2_fjLj1024EEEEELb1EEEvNS_9BwdParamsE)
        /*05c0*/ 	.word	0x00000020


	//----- nvinfo : EIATTR_FRAME_SIZE
	.align		4
.L_245:
        /*05c4*/ 	.byte	0x04, 0x11
        /*05c6*/ 	.short	(.L_247 - .L_246)
	.align		4
.L_246:
        /*05c8*/ 	.word	index@(_ZN10layer_norm40ln_parallel_residual_bwd_finalize_kernelINS_22Kernel_traits_finalizeILj768Ef13__nv_bfloat16fS2_fjLb0ELj1024ELj4ENS_18Kernel_traits_baseILj768EfS2_fS2_fjLj1024EEEEELb1EEEvNS_9BwdParamsE)
        /*05cc*/ 	.word	0x00000000


	//----- nvinfo : EIATTR_REGCOUNT
	.align		4
.L_247:
        /*05d0*/ 	.byte	0x04, 0x2f
        /*05d2*/ 	.short	(.L_249 - .L_248)
	.align		4
.L_248:
        /*05d4*/ 	.word	index@(_ZN10layer_norm22ln_bwd_finalize_kernelINS_22Kernel_traits_finalizeILj768Ef13__nv_bfloat16fS2_fjLb0ELj1024ELj4ENS_18Kernel_traits_baseILj768EfS2_fS2_fjLj1024EEEEELb0ELb1EEEvNS_9BwdParamsE)
        /*05d8*/ 	.word	0x0000003f


	//----- nvinfo : EIATTR_FRAME_SIZE
	.align		4
.L_249:
        /*05dc*/ 	.byte	0x04, 0x11
        /*05de*/ 	.short	(.L_251 - .L_250)
	.align		4
.L_250:
        /*05e0*/ 	.word	index@(_ZN10layer_norm22ln_bwd_finalize_kernelINS_22Kernel_traits_finalizeILj768Ef13__nv_bfloat16fS2_fjLb0ELj1024ELj4ENS_18Kernel_traits_baseILj768EfS2_fS2_fjLj1024EEEEELb0ELb1EEEvNS_9BwdParamsE)
        /*05e4*/ 	.word	0x00000000


	//----- nvinfo : EIATTR_REGCOUNT
	.align		4
.L_251:
        /*05e8*/ 	.byte	0x04, 0x2f
        /*05ea*/ 	.short	(.L_253 - .L_252)
	.align		4
.L_252:
        /*05ec*/ 	.word	index@(_ZN10layer_norm31ln_parallel_residual_bwd_kernelINS_13Kernel_traitsIf13__nv_bfloat16fS2_fjLj768ELj1ELj4ELj1ELj16ENS_18Kernel_traits_baseILj768EfS2_fS2_fjLj128EEEEELb1ELb1ELb0EEEvNS_9BwdParamsE)
        /*05f0*/ 	.word	0x000000c1


	//----- nvinfo : EIATTR_FRAME_SIZE
	.align		4
.L_253:
        /*05f4*/ 	.byte	0x04, 0x11
        /*05f6*/ 	.short	(.L_255 - .L_254)
	.align		4
.L_254:
        /*05f8*/ 	.word	index@(_ZN10layer_norm31ln_parallel_residual_bwd_kernelINS_13Kernel_traitsIf13__nv_bfloat16fS2_fjLj768ELj1ELj4ELj1ELj16ENS_18Kernel_traits_baseILj768EfS2_fS2_fjLj128EEEEELb1ELb1ELb0EEEvNS_9BwdParamsE)
        /*05fc*/ 	.word	0x00000000


	//----- nvinfo : EIATTR_REGCOUNT
	.align		4
.L_255:
        /*0600*/ 	.byte	0x04, 0x2f
        /*0602*/ 	.short	(.L_257 - .L_256)
	.align		4
.L_256:
        /*0604*/ 	.word	index@(_ZN10layer_norm40ln_parallel_residual_bwd_finalize_kernelINS_22Kernel_traits_finalizeILj768Ef13__nv_bfloat16fS2_fjLb0ELj1024ELj4ENS_18Kernel_traits_baseILj768EfS2_fS2_fjLj1024EEEEELb0EEEvNS_9BwdParamsE)
        /*0608*/ 	.word	0x00000020


	//----- nvinfo : EIATTR_FRAME_SIZE
	.align		4
.L_257:
        /*060c*/ 	.byte	0x04, 0x11
        /*060e*/ 	.short	(.L_259 - .L_258)
	.align		4
.L_258:
        /*0610*/ 	.word	index@(_ZN10layer_norm40ln_parallel_residual_bwd_finalize_kernelINS_22Kernel_traits_finalizeILj768Ef13__nv_bfloat16fS2_fjLb0ELj1024ELj4ENS_18Kernel_traits_baseILj768EfS2_fS2_fjLj1024EEEEELb0EEEvNS_9BwdParamsE)
        /*0614*/ 	.word	0x00000000


	//----- nvinfo : EIATTR_REGCOUNT
	.align		4
.L_259:
        /*0618*/ 	.byte	0x04, 0x2f
        /*061a*/ 	.short	(.L_261 - .L_260)
	.align		4
.L_260:
        /*061c*/ 	.word	index@(_ZN10layer_norm22ln_bwd_finalize_kernelINS_22Kernel_traits_finalizeILj768Ef13__nv_bfloat16fS2_fjLb0ELj1024ELj4ENS_18Kernel_traits_baseILj768EfS2_fS2_fjLj1024EEEEELb0ELb0EEEvNS_9BwdParamsE)
        /*0620*/ 	.word	0x0000003f


	//----- nvinfo : EIATTR_FRAME_SIZE
	.align		4
.L_261:
        /*0624*/ 	.byte	0x04, 0x11
        /*0626*/ 	.short	(.L_263 - .L_262)
	.align		4
.L_262:
        /*0628*/ 	.word	index@(_ZN10layer_norm22ln_bwd_finalize_kernelINS_22Kernel_traits_finalizeILj768Ef13__nv_bfloat16fS2_fjLb0ELj1024ELj4ENS_18Kernel_traits_baseILj768EfS2_fS2_fjLj1024EEEEELb0ELb0EEEvNS_9BwdParamsE)
        /*062c*/ 	.word	0x00000000


	//----- nvinfo : EIATTR_REGCOUNT
	.align		4
.L_263:
        /*0630*/ 	.byte	0x04, 0x2f
        /*0632*/ 	.short	(.L_265 - .L_264)
	.align		4
.L_264:
        /*0634*/ 	.word	index@(_ZN10layer_norm31ln_parallel_residual_bwd_kernelINS_13Kernel_traitsIf13__nv_bfloat16fS2_fjLj768ELj1ELj4ELj1ELj16ENS_18Kernel_traits_baseILj768EfS2_fS2_fjLj128EEEEELb1ELb0ELb1EEEvNS_9BwdParamsE)
        /*0638*/ 	.word	0x000000ff


	//----- nvinfo : EIATTR_FRAME_SIZE
	.align		4
.L_265:
        /*063c*/ 	.byte	0x04, 0x11
        /*063e*/ 	.short	(.L_267 - .L_266)
	.align		4
.L_266:
        /*0640*/ 	.word	index@(_ZN10layer_norm31ln_parallel_residual_bwd_kernelINS_13Kernel_traitsIf13__nv_bfloat16fS2_fjLj768ELj1ELj4ELj1ELj16ENS_18Kernel_traits_baseILj768EfS2_fS2_fjLj128EEEEELb1ELb0ELb1EEEvNS_9BwdParamsE)
        /*0644*/ 	.word	0x00000018


	//----- nvinfo : EIATTR_REGCOUNT
	.align		4
.L_267:
        /*0648*/ 	.byte	0x04, 0x2f
        /*064a*/ 	.short	(.L_269 - .L_268)
	.align		4
.L_268:
        /*064c*/ 	.word	index@(_ZN10layer_norm31ln_parallel_residual_bwd_kernelINS_13Kernel_traitsIf13__nv_bfloat16fS2_fjLj768ELj1ELj4ELj1ELj16ENS_18Kernel_traits_baseILj768EfS2_fS2_fjLj128EEEEELb1ELb0ELb0EEEvNS_9BwdParamsE)
        /*0650*/ 	.word	0x000000ff


	//----- nvinfo : EIATTR_FRAME_SIZE
	.align		4
.L_269:
        /*0654*/ 	.byte	0x04, 0x11
        /*0656*/ 	.short	(.L_271 - .L_270)
	.align		4
.L_270:
        /*0658*/ 	.word	index@(_ZN10layer_norm31ln_parallel_residual_bwd_kernelINS_13Kernel_traitsIf13__nv_bfloat16fS2_fjLj768ELj1ELj4ELj1ELj16ENS_18Kernel_traits_baseILj768EfS2_fS2_fjLj128EEEEELb1ELb0ELb0EEEvNS_9BwdParamsE)
        /*065c*/ 	.word	0x00000038


	//----- nvinfo : EIATTR_REGCOUNT
	.align		4
.L_271:
        /*0660*/ 	.byte	0x04, 0x2f
        /*0662*/ 	.short	(.L_273 - .L_272)
	.align		4
.L_272:
        /*0664*/ 	.word	index@(_ZN10layer_norm31ln_parallel_residual_bwd_kernelINS_13Kernel_traitsIf13__nv_bfloat16fS2_fjLj768ELj1ELj4ELj1ELj16ENS_18Kernel_traits_baseILj768EfS2_fS2_fjLj128EEEEELb0ELb1ELb1EEEvNS_9BwdParamsE)
        /*0668*/ 	.word	0x000000bf


	//----- nvinfo : EIATTR_FRAME_SIZE
	.align		4
.L_273:
        /*066c*/ 	.byte	0x04, 0x11
        /*066e*/ 	.short	(.L_275 - .L_274)
	.align		4
.L_274:
        /*0670*/ 	.word	index@(_ZN10layer_norm31ln_parallel_residual_bwd_kernelINS_13Kernel_traitsIf13__nv_bfloat16fS2_fjLj768ELj1ELj4ELj1ELj16ENS_18Kernel_traits_baseILj768EfS2_fS2_fjLj128EEEEELb0ELb1ELb1EEEvNS_9BwdParamsE)
        /*0674*/ 	.word	0x00000000


	//----- nvinfo : EIATTR_REGCOUNT
	.align		4
.L_275:
        /*0678*/ 	.byte	0x04, 0x2f
        /*067a*/ 	.short	(.L_277 - .L_276)
	.align		4
.L_276:
        /*067c*/ 	.word	index@(_ZN10layer_norm31ln_parallel_residual_bwd_kernelINS_13Kernel_traitsIf13__nv_bfloat16fS2_fjLj768ELj1ELj4ELj1ELj16ENS_18Kernel_traits_baseILj768EfS2_fS2_fjLj128EEEEELb0ELb1ELb0EEEvNS_9BwdParamsE)
        /*0680*/ 	.word	0x000000b7


	//----- nvinfo : EIATTR_FRAME_SIZE
	.align		4
.L_277:
        /*0684*/ 	.byte	0x04, 0x11
        /*0686*/ 	.short	(.L_279 - .L_278)
	.align		4
.L_278:
        /*0688*/ 	.word	index@(_ZN10layer_norm31ln_parallel_residual_bwd_kernelINS_13Kernel_traitsIf13__nv_bfloat16fS2_fjLj768ELj1ELj4ELj1ELj16ENS_18Kernel_traits_baseILj768EfS2_fS2_fjLj128EEEEELb0ELb1ELb0EEEvNS_9BwdParamsE)
        /*068c*/ 	.word	0x00000000


	//----- nvinfo : EIATTR_REGCOUNT
	.align		4
.L_279:
        /*0690*/ 	.byte	0x04, 0x2f
        /*0692*/ 	.short	(.L_281 - .L_280)
	.align		4
.L_280:
        /*0694*/ 	.word	index@(_ZN10layer_norm31ln_parallel_residual_bwd_kernelINS_13Kernel_traitsIf13__nv_bfloat16fS2_fjLj768ELj1ELj4ELj1ELj16ENS_18Kernel_traits_baseILj768EfS2_fS2_fjLj128EEEEELb0ELb0ELb1EEEvNS_9BwdParamsE)
        /*0698*/ 	.word	0x000000fc


	//----- nvinfo : EIATTR_FRAME_SIZE
	.align		4
.L_281:
        /*069c*/ 	.byte	0x04, 0x11
        /*069e*/ 	.short	(.L_283 - .L_282)
	.align		4
.L_282:
        /*06a0*/ 	.word	index@(_ZN10layer_norm31ln_parallel_residual_bwd_kernelINS_13Kernel_traitsIf13__nv_bfloat16fS2_fjLj768ELj1ELj4ELj1ELj16ENS_18Kernel_traits_baseILj768EfS2_fS2_fjLj128EEEEELb0ELb0ELb1EEEvNS_9BwdParamsE)
        /*06a4*/ 	.word	0x00000000


	//----- nvinfo : EIATTR_REGCOUNT
	.align		4
.L_283:
        /*06a8*/ 	.byte	0x04, 0x2f
        /*06aa*/ 	.short	(.L_285 - .L_284)
	.align		4
.L_284:
        /*06ac*/ 	.word	index@(_ZN10layer_norm31ln_parallel_residual_bwd_kernelINS_13Kernel_traitsIf13__nv_bfloat16fS2_fjLj768ELj1ELj4ELj1ELj16ENS_18Kernel_traits_baseILj768EfS2_fS2_fjLj128EEEEELb0ELb0ELb0EEEvNS_9BwdParamsE)
        /*06b0*/ 	.word	0x000000ff


	//----- nvinfo : EIATTR_FRAME_SIZE
	.align		4
.L_285:
        /*06b4*/ 	.byte	0x04, 0x11
        /*06b6*/ 	.short	(.L_287 - .L_286)
	.align		4
.L_286:
        /*06b8*/ 	.word	index@(_ZN10layer_norm31ln_parallel_residual_bwd_kernelINS_13Kernel_traitsIf13__nv_bfloat16fS2_fjLj768ELj1ELj4ELj1ELj16ENS_18Kernel_traits_baseILj768EfS2_fS2_fjLj128EEEEELb0ELb0ELb0EEEvNS_9BwdParamsE)
        /*06bc*/ 	.word	0x00000008


	//----- nvinfo : EIATTR_REGCOUNT
	.align		4
.L_287:
        /*06c0*/ 	.byte	0x04, 0x2f
        /*06c2*/ 	.short	(.L_289 - .L_288)
	.align		4
.L_288:
        /*06c4*/ 	.word	index@(_ZN10layer_norm31ln_parallel_residual_bwd_kernelINS_13Kernel_traitsI13__nv_bfloat16S2_fS2_fjLj768ELj1ELj4ELj1ELj16ENS_18Kernel_traits_baseILj768ES2_S2_fS2_fjLj128EEEEELb1ELb1ELb1EEEvNS_9BwdParamsE)
        /*06c8*/ 	.word	0x000000d2


	//----- nvinfo : EIATTR_FRAME_SIZE
	.align		4
.L_289:
        /*06cc*/ 	.byte	0x04, 0x11
        /*06ce*/ 	.short	(.L_291 - .L_290)
	.align		4
.L_290:
        /*06d0*/ 	.word	index@(_ZN10layer_norm31ln_parallel_residual_bwd_kernelINS_13Kernel_traitsI13__nv_bfloat16S2_fS2_fjLj768ELj1ELj4ELj1ELj16ENS_18Kernel_traits_baseILj768ES2_S2_fS2_fjLj128EEEEELb1ELb1ELb1EEEvNS_9BwdParamsE)
        /*06d4*/ 	.word	0x00000000


	//----- nvinfo : EIATTR_REGCOUNT
	.align		4
.L_291:
        /*06d8*/ 	.byte	0x04, 0x2f
        /*06da*/ 	.short	(.L_293 - .L_292)
	.align		4
.L_292:
        /*06dc*/ 	.word	index@(_ZN10layer_norm40ln_parallel_residual_bwd_finalize_kernelINS_22Kernel_traits_finalizeILj768E13__nv_bfloat16S2_fS2_fjLb0ELj1024ELj4ENS_18Kernel_traits_baseILj768ES2_S2_fS2_fjLj1024EEEEELb1EEEvNS_9BwdParamsE)
        /*06e0*/ 	.word	0x00000020


	//----- nvinfo : EIATTR_FRAME_SIZE
	.align		4
.L_293:
        /*06e4*/ 	.byte	0x04, 0x11
        /*06e6*/ 	.short	(.L_295 - .L_294)
	.align		4
.L_294:
        /*06e8*/ 	.word	index@(_ZN10layer_norm40ln_parallel_residual_bwd_finalize_kernelINS_22Kernel_traits_finalizeILj768E13__nv_bfloat16S2_fS2_fjLb0ELj1024ELj4ENS_18Kernel_traits_baseILj768ES2_S2_fS2_fjLj1024EEEEELb1EEEvNS_9BwdParamsE)
        /*06ec*/ 	.word	0x00000000


	//----- nvinfo : EIATTR_REGCOUNT
	.align		4
.L_295:
        /*06f0*/ 	.byte	0x04, 0x2f
        /*06f2*/ 	.short	(.L_297 - .L_296)
	.align		4
.L_296:
        /*06f4*/ 	.word	index@(_ZN10layer_norm22ln_bwd_finalize_kernelINS_22Kernel_traits_finalizeILj768E13__nv_bfloat16S2_fS2_fjLb0ELj1024ELj4ENS_18Kernel_traits_baseILj768ES2_S2_fS2_fjLj1024EEEEELb0ELb1EEEvNS_9BwdParamsE)
        /*06f8*/ 	.word	0x0000003f


	//----- nvinfo : EIATTR_FRAME_SIZE
	.align		4
.L_297:
        /*06fc*/ 	.byte	0x04, 0x11
        /*06fe*/ 	.short	(.L_299 - .L_298)
	.align		4
.L_298:
        /*0700*/ 	.word	index@(_ZN10layer_norm22ln_bwd_finalize_kernelINS_22Kernel_traits_finalizeILj768E13__nv_bfloat16S2_fS2_fjLb0ELj1024ELj4ENS_18Kernel_traits_baseILj768ES2_S2_fS2_fjLj1024EEEEELb0ELb1EEEvNS_9BwdParamsE)
        /*0704*/ 	.word	0x00000000


	//----- nvinfo : EIATTR_REGCOUNT
	.align		4
.L_299:
        /*0708*/ 	.byte	0x04, 0x2f
        /*070a*/ 	.short	(.L_301 - .L_300)
	.align		4
.L_300:
        /*070c*/ 	.word	index@(_ZN10layer_norm31ln_parallel_residual_bwd_kernelINS_13Kernel_traitsI13__nv_bfloat16S2_fS2_fjLj768ELj1ELj4ELj1ELj16ENS_18Kernel_traits_baseILj768ES2_S2_fS2_fjLj128EEEEELb1ELb1ELb0EEEvNS_9BwdParamsE)
        /*0710*/ 	.word	0x000000c2


	//----- nvinfo : EIATTR_FRAME_SIZE
	.align		4
.L_301:
        /*0714*/ 	.byte	0x04, 0x11
        /*0716*/ 	.short	(.L_303 - .L_302)
	.align		4
.L_302:
        /*0718*/ 	.word	index@(_ZN10layer_norm31ln_parallel_residual_bwd_kernelINS_13Kernel_traitsI13__nv_bfloat16S2_fS2_fjLj768ELj1ELj4ELj1ELj16ENS_18Kernel_traits_baseILj768ES2_S2_fS2_fjLj128EEEEELb1ELb1ELb0EEEvNS_9BwdParamsE)
        /*071c*/ 	.word	0x00000000


	//----- nvinfo : EIATTR_REGCOUNT
	.align		4
.L_303:
        /*0720*/ 	.byte	0x04, 0x2f
        /*0722*/ 	.short	(.L_305 - .L_304)
	.align		4
.L_304:
        /*0724*/ 	.word	index@(_ZN10layer_norm40ln_parallel_residual_bwd_finalize_kernelINS_22Kernel_traits_finalizeILj768E13__nv_bfloat16S2_fS2_fjLb0ELj1024ELj4ENS_18Kernel_traits_baseILj768ES2_S2_fS2_fjLj1024EEEEELb0EEEvNS_9BwdParamsE)
        /*0728*/ 	.word	0x00000020


	//----- nvinfo : EIATTR_FRAME_SIZE
	.align		4
.L_305:
        /*072c*/ 	.byte	0x04, 0x11
        /*072e*/ 	.short	(.L_307 - .L_306)
	.align		4
.L_306:
        /*0730*/ 	.word	index@(_ZN10layer_norm40ln_parallel_residual_bwd_finalize_kernelINS_22Kernel_traits_finalizeILj768E13__nv_bfloat16S2_fS2_fjLb0ELj1024ELj4ENS_18Kernel_traits_baseILj768ES2_S2_fS2_fjLj1024EEEEELb0EEEvNS_9BwdParamsE)
        /*0734*/ 	.word	0x00000000


	//----- nvinfo : EIATTR_REGCOUNT
	.align		4
.L_307:
        /*0738*/ 	.byte	0x04, 0x2f
        /*073a*/ 	.short	(.L_309 - .L_308)
	.align		4
.L_308:
        /*073c*/ 	.word	index@(_ZN10layer_norm22ln_bwd_finalize_kernelINS_22Kernel_traits_finalizeILj768E13__nv_bfloat16S2_fS2_fjLb0ELj1024ELj4ENS_18Kernel_traits_baseILj768ES2_S2_fS2_fjLj1024EEEEELb0ELb0EEEvNS_9BwdParamsE)
        /*0740*/ 	.word	0x0000003f


	//----- nvinfo : EIATTR_FRAME_SIZE
	.align		4
.L_309:
        /*0744*/ 	.byte	0x04, 0x11
        /*0746*/ 	.short	(.L_311 - .L_310)
	.align		4
.L_310:
        /*0748*/ 	.word	index@(_ZN10layer_norm22ln_bwd_finalize_kernelINS_22Kernel_traits_finalizeILj768E13__nv_bfloat16S2_fS2_fjLb0ELj1024ELj4ENS_18Kernel_traits_baseILj768ES2_S2_fS2_fjLj1024EEEEELb0ELb0EEEvNS_9BwdParamsE)
        /*074c*/ 	.word	0x00000000


	//----- nvinfo : EIATTR_REGCOUNT
	.align		4
.L_311:
        /*0750*/ 	.byte	0x04, 0x2f
        /*0752*/ 	.short	(.L_313 - .L_312)
	.align		4
.L_312:
        /*0754*/ 	.word	index@(_ZN10layer_norm31ln_parallel_residual_bwd_kernelINS_13Kernel_traitsI13__nv_bfloat16S2_fS2_fjLj768ELj1ELj4ELj1ELj16ENS_18Kernel_traits_baseILj768ES2_S2_fS2_fjLj128EEEEELb1ELb0ELb1EEEvNS_9BwdParamsE)
        /*0758*/ 	.word	0x000000ff


	//----- nvinfo : EIATTR_FRAME_SIZE
	.align		4
.L_313:
        /*075c*/ 	.byte	0x04, 0x11
        /*075e*/ 	.short	(.L_315 - .L_314)
	.align		4
.L_314:
        /*0760*/ 	.word	index@(_ZN10layer_norm31ln_parallel_residual_bwd_kernelINS_13Kernel_traitsI13__nv_bfloat16S2_fS2_fjLj768ELj1ELj4ELj1ELj16ENS_18Kernel_traits_baseILj768ES2_S2_fS2_fjLj128EEEEELb1ELb0ELb1EEEvNS_9BwdParamsE)
        /*0764*/ 	.word	0x00000018


	//----- nvinfo : EIATTR_REGCOUNT
	.align		4
.L_315:
        /*0768*/ 	.byte	0x04, 0x2f
        /*076a*/ 	.short	(.L_317 - .L_316)
	.align		4
.L_316:
        /*076c*/ 	.word	index@(_ZN10layer_norm31ln_parallel_residual_bwd_kernelINS_13Kernel_traitsI13__nv_bfloat16S2_fS2_fjLj768ELj1ELj4ELj1ELj16ENS_18Kernel_traits_baseILj768ES2_S2_fS2_fjLj128EEEEELb1ELb0ELb0EEEvNS_9BwdParamsE)
        /*0770*/ 	.word	0x000000ff


	//----- nvinfo : EIATTR_FRAME_SIZE
	.align		4
.L_317:
        /*0774*/ 	.byte	0x04, 0x11
        /*0776*/ 	.short	(.L_319 - .L_318)
	.align		4
.L_318:
        /*0778*/ 	.word	index@(_ZN10layer_norm31ln_parallel_residual_bwd_kernelINS_13Kernel_traitsI13__nv_bfloat16S2_fS2_fjLj768ELj1ELj4ELj1ELj16ENS_18Kernel_traits_baseILj768ES2_S2_fS2_fjLj128EEEEELb1ELb0ELb0EEEvNS_9BwdParamsE)
        /*077c*/ 	.word	0x00000008


	//----- nvinfo : EIATTR_REGCOUNT
	.align		4
.L_319:
        /*0780*/ 	.byte	0x04, 0x2f
        /*0782*/ 	.short	(.L_321 - .L_320)
	.align		4
.L_320:
        /*0784*/ 	.word	index@(_ZN10layer_norm31ln_parallel_residual_bwd_kernelINS_13Kernel_traitsI13__nv_bfloat16S2_fS2_fjLj768ELj1ELj4ELj1ELj16ENS_18Kernel_traits_baseILj768ES2_S2_fS2_fjLj128EEEEELb0ELb1ELb1EEEvNS_9BwdParamsE)
        /*0788*/ 	.word	0x000000bf


	//----- nvinfo : EIATTR_FRAME_SIZE
	.align		4
.L_321:
        /*078c*/ 	.byte	0x04, 0x11
        /*078e*/ 	.short	(.L_323 - .L_322)
	.align		4
.L_322:
        /*0790*/ 	.word	index@(_ZN10layer_norm31ln_parallel_residual_bwd_kernelINS_13Kernel_traitsI13__nv_bfloat16S2_fS2_fjLj768ELj1ELj4ELj1ELj16ENS_18Kernel_traits_baseILj768ES2_S2_fS2_fjLj128EEEEELb0ELb1ELb1EEEvNS_9BwdParamsE)
        /*0794*/ 	.word	0x00000000


	//----- nvinfo : EIATTR_REGCOUNT
	.align		4
.L_323:
        /*0798*/ 	.byte	0x04, 0x2f
        /*079a*/ 	.short	(.L_325 - .L_324)
	.align		4
.L_324:
        /*079c*/ 	.word	index@(_ZN10layer_norm31ln_parallel_residual_bwd_kernelINS_13Kernel_traitsI13__nv_bfloat16S2_fS2_fjLj768ELj1ELj4ELj1ELj16ENS_18Kernel_traits_baseILj768ES2_S2_fS2_fjLj128EEEEELb0ELb1ELb0EEEvNS_9BwdParamsE)
        /*07a0*/ 	.word	0x000000b7


	//----- nvinfo : EIATTR_FRAME_SIZE
	.align		4
.L_325:
        /*07a4*/ 	.byte	0x04, 0x11
        /*07a6*/ 	.short	(.L_327 - .L_326)
	.align		4
.L_326:
        /*07a8*/ 	.word	index@(_ZN10layer_norm31ln_parallel_residual_bwd_kernelINS_13Kernel_traitsI13__nv_bfloat16S2_fS2_fjLj768ELj1ELj4ELj1ELj16ENS_18Kernel_traits_baseILj768ES2_S2_fS2_fjLj128EEEEELb0ELb1ELb0EEEvNS_9BwdParamsE)
        /*07ac*/ 	.word	0x00000000


	//----- nvinfo : EIATTR_REGCOUNT
	.align		4
.L_327:
        /*07b0*/ 	.byte	0x04, 0x2f
        /*07b2*/ 	.short	(.L_329 - .L_328)
	.align		4
.L_328:
        /*07b4*/ 	.word	index@(_ZN10layer_norm31ln_parallel_residual_bwd_kernelINS_13Kernel_traitsI13__nv_bfloat16S2_fS2_fjLj768ELj1ELj4ELj1ELj16ENS_18Kernel_traits_baseILj768ES2_S2_fS2_fjLj128EEEEELb0ELb0ELb1EEEvNS_9BwdParamsE)
        /*07b8*/ 	.word	0x000000fc


	//----- nvinfo : EIATTR_FRAME_SIZE
	.align		4
.L_329:
        /*07bc*/ 	.byte	0x04, 0x11
        /*07be*/ 	.short	(.L_331 - .L_330)
	.align		4
.L_330:
        /*07c0*/ 	.word	index@(_ZN10layer_norm31ln_parallel_residual_bwd_kernelINS_13Kernel_traitsI13__nv_bfloat16S2_fS2_fjLj768ELj1ELj4ELj1ELj16ENS_18Kernel_traits_baseILj768ES2_S2_fS2_fjLj128EEEEELb0ELb0ELb1EEEvNS_9BwdParamsE)
        /*07c4*/ 	.word	0x00000000


	//----- nvinfo : EIATTR_REGCOUNT
	.align		4
.L_331:
        /*07c8*/ 	.byte	0x04, 0x2f
        /*07ca*/ 	.short	(.L_333 - .L_332)
	.align		4
.L_332:
        /*07cc*/ 	.word	index@(_ZN10layer_norm31ln_parallel_residual_bwd_kernelINS_13Kernel_traitsI13__nv_bfloat16S2_fS2_fjLj768ELj1ELj4ELj1ELj16ENS_18Kernel_traits_baseILj768ES2_S2_fS2_fjLj128EEEEELb0ELb0ELb0EEEvNS_9BwdParamsE)
        /*07d0*/ 	.word	0x000000ff


	//----- nvinfo : EIATTR_FRAME_SIZE
	.align		4
.L_333:
        /*07d4*/ 	.byte	0x04, 0x11
        /*07d6*/ 	.short	(.L_335 - .L_334)
	.align		4
.L_334:
        /*07d8*/ 	.word	index@(_ZN10layer_norm31ln_parallel_residual_bwd_kernelINS_13Kernel_traitsI13__nv_bfloat16S2_fS2_fjLj768ELj1ELj4ELj1ELj16ENS_18Kernel_traits_baseILj768ES2_S2_fS2_fjLj128EEEEELb0ELb0ELb0EEEvNS_9BwdParamsE)
        /*07dc*/ 	.word	0x00000008


	//----- nvinfo : EIATTR_REGCOUNT
	.align		4
.L_335:
        /*07e0*/ 	.byte	0x04, 0x2f
        /*07e2*/ 	.short	(.L_337 - .L_336)
	.align		4
.L_336:
        /*07e4*/ 	.word	index@(_ZN10layer_norm31ln_parallel_residual_bwd_kernelINS_13Kernel_traitsIf13__nv_bfloat16S2_S2_fjLj768ELj1ELj4ELj1ELj16ENS_18Kernel_traits_baseILj768EfS2_S2_S2_fjLj128EEEEELb1ELb1ELb1EEEvNS_9BwdParamsE)
        /*07e8*/ 	.word	0x000000c2


	//----- nvinfo : EIATTR_FRAME_SIZE
	.align		4
.L_337:
        /*07ec*/ 	.byte	0x04, 0x11
        /*07ee*/ 	.short	(.L_339 - .L_338)
	.align		4
.L_338:
        /*07f0*/ 	.word	index@(_ZN10layer_norm31ln_parallel_residual_bwd_kernelINS_13Kernel_traitsIf13__nv_bfloat16S2_S2_fjLj768ELj1ELj4ELj1ELj16ENS_18Kernel_traits_baseILj768EfS2_S2_S2_fjLj128EEEEELb1ELb1ELb1EEEvNS_9BwdParamsE)
        /*07f4*/ 	.word	0x00000000


	//----- nvinfo : EIATTR_REGCOUNT
	.align		4
.L_339:
        /*07f8*/ 	.byte	0x04, 0x2f
        /*07fa*/ 	.short	(.L_341 - .L_340)
	.align		4
.L_340:
        /*07fc*/ 	.word	index@(_ZN10layer_norm40ln_parallel_residual_bwd_finalize_kernelINS_22Kernel_traits_finalizeILj768Ef13__nv_bfloat16S2_S2_fjLb0ELj1024ELj4ENS_18Kernel_traits_baseILj768EfS2_S2_S2_fjLj1024EEEEELb1EEEvNS_9BwdParamsE)
        /*0800*/ 	.word	0x00000020


	//----- nvinfo : EIATTR_FRAME_SIZE
	.align		4
.L_341:
        /*0804*/ 	.byte	0x04, 0x11
        /*0806*/ 	.short	(.L_343 - .L_342)
	.align		4
.L_342:
        /*0808*/ 	.word	index@(_ZN10layer_norm40ln_parallel_residual_bwd_finalize_kernelINS_22Kernel_traits_finalizeILj768Ef13__nv_bfloat16S2_S2_fjLb0ELj1024ELj4ENS_18Kernel_traits_baseILj768EfS2_S2_S2_fjLj1024EEEEELb1EEEvNS_9BwdParamsE)
        /*080c*/ 	.word	0x00000000


	//----- nvinfo : EIATTR_REGCOUNT
	.align		4
.L_343:
        /*0810*/ 	.byte	0x04, 0x2f
        /*0812*/ 	.short	(.L_345 - .L_344)
	.align		4
.L_344:
        /*0814*/ 	.word	index@(_ZN10layer_norm22ln_bwd_finalize_kernelINS_22Kernel_traits_finalizeILj768Ef13__nv_bfloat16S2_S2_fjLb0ELj1024ELj4ENS_18Kernel_traits_baseILj768EfS2_S2_S2_fjLj1024EEEEELb0ELb1EEEvNS_9BwdParamsE)
        /*0818*/ 	.word	0x0000003f


	//----- nvinfo : EIATTR_FRAME_SIZE
	.align		4
.L_345:
        /*081c*/ 	.byte	0x04, 0x11
        /*081e*/ 	.short	(.L_347 - .L_346)
	.align		4
.L_346:
        /*0820*/ 	.word	index@(_ZN10layer_norm22ln_bwd_finalize_kernelINS_22Kernel_traits_finalizeILj768Ef13__nv_bfloat16S2_S2_fjLb0ELj1024ELj4ENS_18Kernel_traits_baseILj768EfS2_S2_S2_fjLj1024EEEEELb0ELb1EEEvNS_9BwdParamsE)
        /*0824*/ 	.word	0x00000000


	//----- nvinfo : EIATTR_REGCOUNT
	.align		4
.L_347:
        /*0828*/ 	.byte	0x04, 0x2f
        /*082a*/ 	.short	(.L_349 - .L_348)
	.align		4
.L_348:
        /*082c*/ 	.word	index@(_ZN10layer_norm31ln_parallel_residual_bwd_kernelINS_13Kernel_traitsIf13__nv_bfloat16S2_S2_fjLj768ELj1ELj4ELj1ELj16ENS_18Kernel_traits_baseILj768EfS2_S2_S2_fjLj128EEEEELb1ELb1ELb0EEEvNS_9BwdParamsE)
        /*0830*/ 	.word	0x000000b9


	//----- nvinfo : EIATTR_FRAME_SIZE
	.align		4
.L_349:
        /*0834*/ 	.byte	0x04, 0x11
        /*0836*/ 	.short	(.L_351 - .L_350)
	.align		4
.L_350:
        /*0838*/ 	.word	index@(_ZN10layer_norm31ln_parallel_residual_bwd_kernelINS_13Kernel_traitsIf13__nv_bfloat16S2_S2_fjLj768ELj1ELj4ELj1ELj16ENS_18Kernel_traits_baseILj768EfS2_S2_S2_fjLj128EEEEELb1ELb1ELb0EEEvNS_9BwdParamsE)
        /*083c*/ 	.word	0x00000000


	//----- nvinfo : EIATTR_REGCOUNT
	.align		4
.L_351:
        /*0840*/ 	.byte	0x04, 0x2f
        /*0842*/ 	.short	(.L_353 - .L_352)
	.align		4
.L_352:
        /*0844*/ 	.word	index@(_ZN10layer_norm40ln_parallel_residual_bwd_finalize_kernelINS_22Kernel_traits_finalizeILj768Ef13__nv_bfloat16S2_S2_fjLb0ELj1024ELj4ENS_18Kernel_traits_baseILj768EfS2_S2_S2_fjLj1024EEEEELb0EEEvNS_9BwdParamsE)
        /*0848*/ 	.word	0x00000020


	//----- nvinfo : EIATTR_FRAME_SIZE
	.align		4
.L_353:
        /*084c*/ 	.byte	0x04, 0x11
        /*084e*/ 	.short	(.L_355 - .L_354)
	.align		4
.L_354:
        /*0850*/ 	.word	index@(_ZN10layer_norm40ln_parallel_residual_bwd_finalize_kernelINS_22Kernel_traits_finalizeILj768Ef13__nv_bfloat16S2_S2_fjLb0ELj1024ELj4ENS_18Kernel_traits_baseILj768EfS2_S2_S2_fjLj1024EEEEELb0EEEvNS_9BwdParamsE)
        /*0854*/ 	.word	0x00000000


	//----- nvinfo : EIATTR_REGCOUNT
	.align		4
.L_355:
        /*0858*/ 	.byte	0x04, 0x2f
        /*085a*/ 	.short	(.L_357 - .L_356)
	.align		4
.L_356:
        /*085c*/ 	.word	index@(_ZN10layer_norm22ln_bwd_finalize_kernelINS_22Kernel_traits_finalizeILj768Ef13__nv_bfloat16S2_S2_fjLb0ELj1024ELj4ENS_18Kernel_traits_baseILj768EfS2_S2_S2_fjLj1024EEEEELb0ELb0EEEvNS_9BwdParamsE)
        /*0860*/ 	.word	0x0000003f


	//----- nvinfo : EIATTR_FRAME_SIZE
	.align		4
.L_357:
        /*0864*/ 	.byte	0x04, 0x11
        /*0866*/ 	.short	(.L_359 - .L_358)
	.align		4
.L_358:
        /*0868*/ 	.word	index@(_ZN10layer_norm22ln_bwd_finalize_kernelINS_22Kernel_traits_finalizeILj768Ef13__nv_bfloat16S2_S2_fjLb0ELj1024ELj4ENS_18Kernel_traits_baseILj768EfS2_S2_S2_fjLj1024EEEEELb0ELb0EEEvNS_9BwdParamsE)
        /*086c*/ 	.word	0x00000000


	//----- nvinfo : EIATTR_REGCOUNT
	.align		4
.L_359:
        /*0870*/ 	.byte	0x04, 0x2f
        /*0872*/ 	.short	(.L_361 - .L_360)
	.align		4
.L_360:
        /*0874*/ 	.word	index@(_ZN10layer_norm31ln_parallel_residual_bwd_kernelINS_13Kernel_traitsIf13__nv_bfloat16S2_S2_fjLj768ELj1ELj4ELj1ELj16ENS_18Kernel_traits_baseILj768EfS2_S2_S2_fjLj128EEEEELb1ELb0ELb1EEEvNS_9BwdParamsE)
        /*0878*/ 	.word	0x000000f9


	//----- nvinfo : EIATTR_FRAME_SIZE
	.align		4
.L_361:
        /*087c*/ 	.byte	0x04, 0x11
        /*087e*/ 	.short	(.L_363 - .L_362)
	.align		4
.L_362:
        /*0880*/ 	.word	index@(_ZN10layer_norm31ln_parallel_residual_bwd_kernelINS_13Kernel_traitsIf13__nv_bfloat16S2_S2_fjLj768ELj1ELj4ELj1ELj16ENS_18Kernel_traits_baseILj768EfS2_S2_S2_fjLj128EEEEELb1ELb0ELb1EEEvNS_9BwdParamsE)
        /*0884*/ 	.word	0x00000000


	//----- nvinfo : EIATTR_REGCOUNT
	.align		4
.L_363:
        /*0888*/ 	.byte	0x04, 0x2f
        /*088a*/ 	.short	(.L_365 - .L_364)
	.align		4
.L_364:
        /*088c*/ 	.word	index@(_ZN10layer_norm31ln_parallel_residual_bwd_kernelINS_13Kernel_traitsIf13__nv_bfloat16S2_S2_fjLj768ELj1ELj4ELj1ELj16ENS_18Kernel_traits_baseILj768EfS2_S2_S2_fjLj128EEEEELb1ELb0ELb0EEEvNS_9BwdParamsE)
        /*0890*/ 	.word	0x000000fa


	//----- nvinfo : EIATTR_FRAME_SIZE
	.align		4
.L_365:
        /*0894*/ 	.byte	0x04, 0x11
        /*0896*/ 	.short	(.L_367 - .L_366)
	.align		4
.L_366:
        /*0898*/ 	.word	index@(_ZN10layer_norm31ln_parallel_residual_bwd_kernelINS_13Kernel_traitsIf13__nv_bfloat16S2_S2_fjLj768ELj1ELj4ELj1ELj16ENS_18Kernel_traits_baseILj768EfS2_S2_S2_fjLj128EEEEELb1ELb0ELb0EEEvNS_9BwdParamsE)
        /*089c*/ 	.word	0x00000000


	//----- nvinfo : EIATTR_REGCOUNT
	.align		4
.L_367:
        /*08a0*/ 	.byte	0x04, 0x2f
        /*08a2*/ 	.short	(.L_369 - .L_368)
	.align		4
.L_368:
        /*08a4*/ 	.word	index@(_ZN10layer_norm31ln_parallel_residual_bwd_kernelINS_13Kernel_traitsIf13__nv_bfloat16S2_S2_fjLj768ELj1ELj4ELj1ELj16ENS_18Kernel_traits_baseILj768EfS2_S2_S2_fjLj128EEEEELb0ELb1ELb1EEEvNS_9BwdParamsE)
        /*08a8*/ 	.word	0x000000cb


	//----- nvinfo : EIATTR_FRAME_SIZE
	.align		4
.L_369:
        /*08ac*/ 	.byte	0x04, 0x11
        /*08ae*/ 	.short	(.L_371 - .L_370)
	.align		4
.L_370:
        /*08b0*/ 	.word	index@(_ZN10layer_norm31ln_parallel_residual_bwd_kernelINS_13Kernel_traitsIf13__nv_bfloat16S2_S2_fjLj768ELj1ELj4ELj1ELj16ENS_18Kernel_traits_baseILj768EfS2_S2_S2_fjLj128EEEEELb0ELb1ELb1EEEvNS_9BwdParamsE)
        /*08b4*/ 	.word	0x00000000


	//----- nvinfo : EIATTR_REGCOUNT
	.align		4
.L_371:
        /*08b8*/ 	.byte	0x04, 0x2f
        /*08ba*/ 	.short	(.L_373 - .L_372)
	.align		4
.L_372:
        /*08bc*/ 	.word	index@(_ZN10layer_norm31ln_parallel_residual_bwd_kernelINS_13Kernel_traitsIf13__nv_bfloat16S2_S2_fjLj768ELj1ELj4ELj1ELj16ENS_18Kernel_traits_baseILj768EfS2_S2_S2_fjLj128EEEEELb0ELb1ELb0EEEvNS_9BwdParamsE)
        /*08c0*/ 	.word	0x000000b3


	//----- nvinfo : EIATTR_FRAME_SIZE
	.align		4
.L_373:
        /*08c4*/ 	.byte	0x04, 0x11
        /*08c6*/ 	.short	(.L_375 - .L_374)
	.align		4
.L_374:
        /*08c8*/ 	.word	index@(_ZN10layer_norm31ln_parallel_residual_bwd_kernelINS_13Kernel_traitsIf13__nv_bfloat16S2_S2_fjLj768ELj1ELj4ELj1ELj16ENS_18Kernel_traits_baseILj768EfS2_S2_S2_fjLj128EEEEELb0ELb1ELb0EEEvNS_9BwdParamsE)
        /*08cc*/ 	.word	0x00000000


	//----- nvinfo : EIATTR_REGCOUNT
	.align		4
.L_375:
        /*08d0*/ 	.byte	0x04, 0x2f
        /*08d2*/ 	.short	(.L_377 - .L_376)
	.align		4
.L_376:
        /*08d4*/ 	.word	index@(_ZN10layer_norm31ln_parallel_residual_bwd_kernelINS_13Kernel_traitsIf13__nv_bfloat16S2_S2_fjLj768ELj1ELj4ELj1ELj16ENS_18Kernel_traits_baseILj768EfS2_S2_S2_fjLj128EEEEELb0ELb0ELb1EEEvNS_9BwdParamsE)
        /*08d8*/ 	.word	0x000000ea


	//----- nvinfo : EIATTR_FRAME_SIZE
	.align		4
.L_377:
        /*08dc*/ 	.byte	0x04, 0x11
        /*08de*/ 	.short	(.L_379 - .L_378)
	.align		4
.L_378:
        /*08e0*/ 	.word	index@(_ZN10layer_norm31ln_parallel_residual_bwd_kernelINS_13Kernel_traitsIf13__nv_bfloat16S2_S2_fjLj768ELj1ELj4ELj1ELj16ENS_18Kernel_traits_baseILj768EfS2_S2_S2_fjLj128EEEEELb0ELb0ELb1EEEvNS_9BwdParamsE)
        /*08e4*/ 	.word	0x00000000


	//----- nvinfo : EIATTR_REGCOUNT
	.align		4
.L_379:
        /*08e8*/ 	.byte	0x04, 0x2f
        /*08ea*/ 	.short	(.L_381 - .L_380)
	.align		4
.L_380:
        /*08ec*/ 	.word	index@(_ZN10layer_norm31ln_parallel_residual_bwd_kernelINS_13Kernel_traitsIf13__nv_bfloat16S2_S2_fjLj768ELj1ELj4ELj1ELj16ENS_18Kernel_traits_baseILj768EfS2_S2_S2_fjLj128EEEEELb0ELb0ELb0EEEvNS_9BwdParamsE)
        /*08f0*/ 	.word	0x000000f8


	//----- nvinfo : EIATTR_FRAME_SIZE
	.align		4
.L_381:
        /*08f4*/ 	.byte	0x04, 0x11
        /*08f6*/ 	.short	(.L_383 - .L_382)
	.align		4
.L_382:
        /*08f8*/ 	.word	index@(_ZN10layer_norm31ln_parallel_residual_bwd_kernelINS_13Kernel_traitsIf13__nv_bfloat16S2_S2_fjLj768ELj1ELj4ELj1ELj16ENS_18Kernel_traits_baseILj768EfS2_S2_S2_fjLj128EEEEELb0ELb0ELb0EEEvNS_9BwdParamsE)
        /*08fc*/ 	.word	0x00000000


	//----- nvinfo : EIATTR_REGCOUNT
	.align		4
.L_383:
        /*0900*/ 	.byte	0x04, 0x2f
        /*0902*/ 	.short	(.L_385 - .L_384)
	.align		4
.L_384:
        /*0904*/ 	.word	index@(_ZN10layer_norm31ln_parallel_residual_bwd_kernelINS_13Kernel_traitsI6__halfS2_S2_S2_fjLj768ELj1ELj4ELj1ELj16ENS_18Kernel_traits_baseILj768ES2_S2_S2_S2_fjLj128EEEEELb1ELb1ELb1EEEvNS_9BwdParamsE)
        /*0908*/ 	.word	0x000000a8


	//----- nvinfo : EIATTR_FRAME_SIZE
	.align		4
.L_385:
        /*090c*/ 	.byte	0x04, 0x11
        /*090e*/ 	.short	(.L_387 - .L_386)
	.align		4
.L_386:
        /*0910*/ 	.word	index@(_ZN10layer_norm31ln_parallel_residual_bwd_kernelINS_13Kernel_traitsI6__halfS2_S2_S2_fjLj768ELj1ELj4ELj1ELj16ENS_18Kernel_traits_baseILj768ES2_S2_S2_S2_fjLj128EEEEELb1ELb1ELb1EEEvNS_9BwdParamsE)
        /*0914*/ 	.word	0x00000000


	//----- nvinfo : EIATTR_REGCOUNT
	.align		4
.L_387:
        /*0918*/ 	.byte	0x04, 0x2f
        /*091a*/ 	.short	(.L_389 - .L_388)
	.align		4
.L_388:
        /*091c*/ 	.word	index@(_ZN10layer_norm40ln_parallel_residual_bwd_finalize_kernelINS_22Kernel_traits_finalizeILj768E6__halfS2_S2_S2_fjLb0ELj1024ELj4ENS_18Kernel_traits_baseILj768ES2_S2_S2_S2_fjLj1024EEEEELb1EEEvNS_9BwdParamsE)
        /*0920*/ 	.word	0x00000020


	//----- nvinfo : EIATTR_FRAME_SIZE
	.align		4
.L_389:
        /*0924*/ 	.byte	0x04, 0x11
        /*0926*/ 	.short	(.L_391 - .L_390)
	.align		4
.L_390:
        /*0928*/ 	.word	index@(_ZN10layer_norm40ln_parallel_residual_bwd_finalize_kernelINS_22Kernel_traits_finalizeILj768E6__halfS2_S2_S2_fjLb0ELj1024ELj4ENS_18Kernel_traits_baseILj768ES2_S2_S2_S2_fjLj1024EEEEELb1EEEvNS_9BwdParamsE)
        /*092c*/ 	.word	0x00000000


	//----- nvinfo : EIATTR_REGCOUNT
	.align		4
.L_391:
        /*0930*/ 	.byte	0x04, 0x2f
        /*0932*/ 	.short	(.L_393 - .L_392)
	.align		4
.L_392:
        /*0934*/ 	.word	index@(_ZN10layer_norm22ln_bwd_finalize_kernelINS_22Kernel_traits_finalizeILj768E6__halfS2_S2_S2_fjLb0ELj1024ELj4ENS_18Kernel_traits_baseILj768ES2_S2_S2_S2_fjLj1024EEEEELb0ELb1EEEvNS_9BwdParamsE)
        /*0938*/ 	.word	0x0000003f


	//----- nvinfo : EIATTR_FRAME_SIZE
	.align		4
.L_393:
        /*093c*/ 	.byte	0x04, 0x11
        /*093e*/ 	.short	(.L_395 - .L_394)
	.align		4
.L_394:
        /*0940*/ 	.word	index@(_ZN10layer_norm22ln_bwd_finalize_kernelINS_22Kernel_traits_finalizeILj768E6__halfS2_S2_S2_fjLb0ELj1024ELj4ENS_18Kernel_traits_baseILj768ES2_S2_S2_S2_fjLj1024EEEEELb0ELb1EEEvNS_9BwdParamsE)
        /*0944*/ 	.word	0x00000000


	//----- nvinfo : EIATTR_REGCOUNT
	.align		4
.L_395:
        /*0948*/ 	.byte	0x04, 0x2f
        /*094a*/ 	.short	(.L_397 - .L_396)
	.align		4
.L_396:
        /*094c*/ 	.word	index@(_ZN10layer_norm31ln_parallel_residual_bwd_kernelINS_13Kernel_traitsI6__halfS2_S2_S2_fjLj768ELj1ELj4ELj1ELj16ENS_18Kernel_traits_baseILj768ES2_S2_S2_S2_fjLj128EEEEELb1ELb1ELb0EEEvNS_9BwdParamsE)
        /*0950*/ 	.word	0x000000a7


	//----- nvinfo : EIATTR_FRAME_SIZE
	.align		4
.L_397:
        /*0954*/ 	.byte	0x04, 0x11
        /*0956*/ 	.short	(.L_399 - .L_398)
	.align		4
.L_398:
        /*0958*/ 	.word	index@(_ZN10layer_norm31ln_parallel_residual_bwd_kernelINS_13Kernel_traitsI6__halfS2_S2_S2_fjLj768ELj1ELj4ELj1ELj16ENS_18Kernel_traits_baseILj768ES2_S2_S2_S2_fjLj128EEEEELb1ELb1ELb0EEEvNS_9BwdParamsE)
        /*095c*/ 	.word	0x00000000


	//----- nvinfo : EIATTR_REGCOUNT
	.align		4
.L_399:
        /*0960*/ 	.byte	0x04, 0x2f
        /*0962*/ 	.short	(.L_401 - .L_400)
	.align		4
.L_400:
        /*0964*/ 	.word	index@(_ZN10layer_norm40ln_parallel_residual_bwd_finalize_kernelINS_22Kernel_traits_finalizeILj768E6__halfS2_S2_S2_fjLb0ELj1024ELj4ENS_18Kernel_traits_baseILj768ES2_S2_S2_S2_fjLj1024EEEEELb0EEEvNS_9BwdParamsE)
        /*0968*/ 	.word	0x00000020


	//----- nvinfo : EIATTR_FRAME_SIZE
	.align		4
.L_401:
        /*096c*/ 	.byte	0x04, 0x11
        /*096e*/ 	.short	(.L_403 - .L_402)
	.align		4
.L_402:
        /*0970*/ 	.word	index@(_ZN10layer_norm40ln_parallel_residual_bwd_finalize_kernelINS_22Kernel_traits_finalizeILj768E6__halfS2_S2_S2_fjLb0ELj1024ELj4ENS_18Kernel_traits_baseILj768ES2_S2_S2_S2_fjLj1024EEEEELb0EEEvNS_9BwdParamsE)
        /*0974*/ 	.word	0x00000000


	//----- nvinfo : EIATTR_REGCOUNT
	.align		4
.L_403:
        /*0978*/ 	.byte	0x04, 0x2f
        /*097a*/ 	.short	(.L_405 - .L_404)
	.align		4
.L_404:
        /*097c*/ 	.word	index@(_ZN10layer_norm22ln_bwd_finalize_kernelINS_22Kernel_traits_finalizeILj768E6__halfS2_S2_S2_fjLb0ELj1024ELj4ENS_18Kernel_traits_baseILj768ES2_S2_S2_S2_fjLj1024EEEEELb0ELb0EEEvNS_9BwdParamsE)
        /*0980*/ 	.word	0x0000003f


	//----- nvinfo : EIATTR_FRAME_SIZE
	.align		4
.L_405:
        /*0984*/ 	.byte	0x04, 0x11
        /*0986*/ 	.short	(.L_407 - .L_406)
	.align		4
.L_406:
        /*0988*/ 	.word	index@(_ZN10layer_norm22ln_bwd_finalize_kernelINS_22Kernel_traits_finalizeILj768E6__halfS2_S2_S2_fjLb0ELj1024ELj4ENS_18Kernel_traits_baseILj768ES2_S2_S2_S2_fjLj1024EEEEELb0ELb0EEEvNS_9BwdParamsE)
        /*098c*/ 	.word	0x00000000


	//----- nvinfo : EIATTR_REGCOUNT
	.align		4
.L_407:
        /*0990*/ 	.byte	0x04, 0x2f
        /*0992*/ 	.short	(.L_409 - .L_408)
	.align		4
.L_408:
        /*0994*/ 	.word	index@(_ZN10layer_norm31ln_parallel_residual_bwd_kernelINS_13Kernel_traitsI6__halfS2_S2_S2_fjLj768ELj1ELj4ELj1ELj16ENS_18Kernel_traits_baseILj768ES2_S2_S2_S2_fjLj128EEEEELb1ELb0ELb1EEEvNS_9BwdParamsE)
        /*0998*/ 	.word	0x000000f9


	//----- nvinfo : EIATTR_FRAME_SIZE
	.align		4
.L_409:
        /*099c*/ 	.byte	0x04, 0x11
        /*099e*/ 	.short	(.L_411 - .L_410)
	.align		4
.L_410:
        /*09a0*/ 	.word	index@(_ZN10layer_norm31ln_parallel_residual_bwd_kernelINS_13Kernel_traitsI6__halfS2_S2_S2_fjLj768ELj1ELj4ELj1ELj16ENS_18Kernel_traits_baseILj768ES2_S2_S2_S2_fjLj128EEEEELb1ELb0ELb1EEEvNS_9BwdParamsE)
        /*09a4*/ 	.word	0x00000000


	//----- nvinfo : EIATTR_REGCOUNT
	.align		4
.L_411:
        /*09a8*/ 	.byte	0x04, 0x2f
        /*09aa*/ 	.short	(.L_413 - .L_412)
	.align		4
.L_412:
        /*09ac*/ 	.word	index@(_ZN10layer_norm31ln_parallel_residual_bwd_kernelINS_13Kernel_traitsI6__halfS2_S2_S2_fjLj768ELj1ELj4ELj1ELj16ENS_18Kernel_traits_baseILj768ES2_S2_S2_S2_fjLj128EEEEELb1ELb0ELb0EEEvNS_9BwdParamsE)
        /*09b0*/ 	.word	0x000000ef


	//----- nvinfo : EIATTR_FRAME_SIZE
	.align		4
.L_413:
        /*09b4*/ 	.byte	0x04, 0x11
        /*09b6*/ 	.short	(.L_415 - .L_414)
	.align		4
.L_414:
        /*09b8*/ 	.word	index@(_ZN10layer_norm31ln_parallel_residual_bwd_kernelINS_13Kernel_traitsI6__halfS2_S2_S2_fjLj768ELj1ELj4ELj1ELj16ENS_18Kernel_traits_baseILj768ES2_S2_S2_S2_fjLj128EEEEELb1ELb0ELb0EEEvNS_9BwdParamsE)
        /*09bc*/ 	.word	0x00000000


	//----- nvinfo : EIATTR_REGCOUNT
	.align		4
.L_415:
        /*09c0*/ 	.byte	0x04, 0x2f
        /*09c2*/ 	.short	(.L_417 - .L_416)
	.align		4
.L_416:
        /*09c4*/ 	.word	index@(_ZN10layer_norm31ln_parallel_residual_bwd_kernelINS_13Kernel_traitsI6__halfS2_S2_S2_fjLj768ELj1ELj4ELj1ELj16ENS_18Kernel_traits_baseILj768ES2_S2_S2_S2_fjLj128EEEEELb0ELb1ELb1EEEvNS_9BwdParamsE)
        /*09c8*/ 	.word	0x000000c1


	//----- nvinfo : EIATTR_FRAME_SIZE
	.align		4
.L_417:
        /*09cc*/ 	.byte	0x04, 0x11
        /*09ce*/ 	.short	(.L_419 - .L_418)
	.align		4
.L_418:
        /*09d0*/ 	.word	index@(_ZN10layer_norm31ln_parallel_residual_bwd_kernelINS_13Kernel_traitsI6__halfS2_S2_S2_fjLj768ELj1ELj4ELj1ELj16ENS_18Kernel_traits_baseILj768ES2_S2_S2_S2_fjLj128EEEEELb0ELb1ELb1EEEvNS_9BwdParamsE)
        /*09d4*/ 	.word	0x00000000


	//----- nvinfo : EIATTR_REGCOUNT
	.align		4
.L_419:
        /*09d8*/ 	.byte	0x04, 0x2f
        /*09da*/ 	.short	(.L_421 - .L_420)
	.align		4
.L_420:
        /*09dc*/ 	.word	index@(_ZN10layer_norm31ln_parallel_residual_bwd_kernelINS_13Kernel_traitsI6__halfS2_S2_S2_fjLj768ELj1ELj4ELj1ELj16ENS_18Kernel_traits_baseILj768ES2_S2_S2_S2_fjLj128EEEEELb0ELb1ELb0EEEvNS_9BwdParamsE)
        /*09e0*/ 	.word	0x000000a0


	//----- nvinfo : EIATTR_FRAME_SIZE
	.align		4
.L_421:
        /*09e4*/ 	.byte	0x04, 0x11
        /*09e6*/ 	.short	(.L_423 - .L_422)
	.align		4
.L_422:
        /*09e8*/ 	.word	index@(_ZN10layer_norm31ln_parallel_residual_bwd_kernelINS_13Kernel_traitsI6__halfS2_S2_S2_fjLj768ELj1ELj4ELj1ELj16ENS_18Kernel_traits_baseILj768ES2_S2_S2_S2_fjLj128EEEEELb0ELb1ELb0EEEvNS_9BwdParamsE)
        /*09ec*/ 	.word	0x00000000


	//----- nvinfo : EIATTR_REGCOUNT
	.align		4
.L_423:
        /*09f0*/ 	.byte	0x04, 0x2f
        /*09f2*/ 	.short	(.L_425 - .L_424)
	.align		4
.L_424:
        /*09f4*/ 	.word	index@(_ZN10layer_norm31ln_parallel_residual_bwd_kernelINS_13Kernel_traitsI6__halfS2_S2_S2_fjLj768ELj1ELj4ELj1ELj16ENS_18Kernel_traits_baseILj768ES2_S2_S2_S2_fjLj128EEEEELb0ELb0ELb1EEEvNS_9BwdParamsE)
        /*09f8*/ 	.word	0x000000f0


	//----- nvinfo : EIATTR_FRAME_SIZE
	.align		4
.L_425:
        /*09fc*/ 	.byte	0x04, 0x11
        /*09fe*/ 	.short	(.L_427 - .L_426)
	.align		4
.L_426:
        /*0a00*/ 	.word	index@(_ZN10layer_norm31ln_parallel_residual_bwd_kernelINS_13Kernel_traitsI6__halfS2_S2_S2_fjLj768ELj1ELj4ELj1ELj16ENS_18Kernel_traits_baseILj768ES2_S2_S2_S2_fjLj128EEEEELb0ELb0ELb1EEEvNS_9BwdParamsE)
        /*0a04*/ 	.word	0x00000000


	//----- nvinfo : EIATTR_REGCOUNT
	.align		4
.L_427:
        /*0a08*/ 	.byte	0x04, 0x2f
        /*0a0a*/ 	.short	(.L_429 - .L_428)
	.align		4
.L_428:
        /*0a0c*/ 	.word	index@(_ZN10layer_norm31ln_parallel_residual_bwd_kernelINS_13Kernel_traitsI6__halfS2_S2_S2_fjLj768ELj1ELj4ELj1ELj16ENS_18Kernel_traits_baseILj768ES2_S2_S2_S2_fjLj128EEEEELb0ELb0ELb0EEEvNS_9BwdParamsE)
        /*0a10*/ 	.word	0x000000e2


	//----- nvinfo : EIATTR_FRAME_SIZE
	.align		4
.L_429:
        /*0a14*/ 	.byte	0x04, 0x11
        /*0a16*/ 	.short	(.L_431 - .L_430)
	.align		4
.L_430:
        /*0a18*/ 	.word	index@(_ZN10layer_norm31ln_parallel_residual_bwd_kernelINS_13Kernel_traitsI6__halfS2_S2_S2_fjLj768ELj1ELj4ELj1ELj16ENS_18Kernel_traits_baseILj768ES2_S2_S2_S2_fjLj128EEEEELb0ELb0ELb0EEEvNS_9BwdParamsE)
        /*0a1c*/ 	.word	0x00000000


	//----- nvinfo : EIATTR_REGCOUNT
	.align		4
.L_431:
        /*0a20*/ 	.byte	0x04, 0x2f
        /*0a22*/ 	.short	(.L_433 - .L_432)
	.align		4
.L_432:
        /*0a24*/ 	.word	index@(_ZN10layer_norm31ln_parallel_residual_bwd_kernelINS_13Kernel_traitsI13__nv_bfloat16S2_S2_S2_fjLj768ELj1ELj4ELj1ELj16ENS_18Kernel_traits_baseILj768ES2_S2_S2_S2_fjLj128EEEEELb1ELb1ELb1EEEvNS_9BwdParamsE)
        /*0a28*/ 	.word	0x000000c4


	//----- nvinfo : EIATTR_FRAME_SIZE
	.align		4
.L_433:
        /*0a2c*/ 	.byte	0x04, 0x11
        /*0a2e*/ 	.short	(.L_435 - .L_434)
	.align		4
.L_434:
        /*0a30*/ 	.word	index@(_ZN10layer_norm31ln_parallel_residual_bwd_kernelINS_13Kernel_traitsI13__nv_bfloat16S2_S2_S2_fjLj768ELj1ELj4ELj1ELj16ENS_18Kernel_traits_baseILj768ES2_S2_S2_S2_fjLj128EEEEELb1ELb1ELb1EEEvNS_9BwdParamsE)
        /*0a34*/ 	.word	0x00000000


	//----- nvinfo : EIATTR_REGCOUNT
	.align		4
.L_435:
        /*0a38*/ 	.byte	0x04, 0x2f
        /*0a3a*/ 	.short	(.L_437 - .L_436)
	.align		4
.L_436:
        /*0a3c*/ 	.word	index@(_ZN10layer_norm40ln_parallel_residual_bwd_finalize_kernelINS_22Kernel_traits_finalizeILj768E13__nv_bfloat16S2_S2_S2_fjLb0ELj1024ELj4ENS_18Kernel_traits_baseILj768ES2_S2_S2_S2_fjLj1024EEEEELb1EEEvNS_9BwdParamsE)
        /*0a40*/ 	.word	0x00000020


	//----- nvinfo : EIATTR_FRAME_SIZE
	.align		4
.L_437:
        /*0a44*/ 	.byte	0x04, 0x11
        /*0a46*/ 	.short	(.L_439 - .L_438)
	.align		4
.L_438:
        /*0a48*/ 	.word	index@(_ZN10layer_norm40ln_parallel_residual_bwd_finalize_kernelINS_22Kernel_traits_finalizeILj768E13__nv_bfloat16S2_S2_S2_fjLb0ELj1024ELj4ENS_18Kernel_traits_baseILj768ES2_S2_S2_S2_fjLj1024EEEEELb1EEEvNS_9BwdParamsE)
        /*0a4c*/ 	.word	0x00000000


	//----- nvinfo : EIATTR_REGCOUNT
	.align		4
.L_439:
        /*0a50*/ 	.byte	0x04, 0x2f
        /*0a52*/ 	.short	(.L_441 - .L_440)
	.align		4
.L_440:
        /*0a54*/ 	.word	index@(_ZN10layer_norm22ln_bwd_finalize_kernelINS_22Kernel_traits_finalizeILj768E13__nv_bfloat16S2_S2_S2_fjLb0ELj1024ELj4ENS_18Kernel_traits_baseILj768ES2_S2_S2_S2_fjLj1024EEEEELb0ELb1EEEvNS_9BwdParamsE)
        /*0a58*/ 	.word	0x0000003f


	//----- nvinfo : EIATTR_FRAME_SIZE
	.align		4
.L_441:
        /*0a5c*/ 	.byte	0x04, 0x11
        /*0a5e*/ 	.short	(.L_443 - .L_442)
	.align		4
.L_442:
        /*0a60*/ 	.word	index@(_ZN10layer_norm22ln_bwd_finalize_kernelINS_22Kernel_traits_finalizeILj768E13__nv_bfloat16S2_S2_S2_fjLb0ELj1024ELj4ENS_18Kernel_traits_baseILj768ES2_S2_S2_S2_fjLj1024EEEEELb0ELb1EEEvNS_9BwdParamsE)
        /*0a64*/ 	.word	0x00000000


	//----- nvinfo : EIATTR_REGCOUNT
	.align		4
.L_443:
        /*0a68*/ 	.byte	0x04, 0x2f
        /*0a6a*/ 	.short	(.L_445 - .L_444)
	.align		4
.L_444:
        /*0a6c*/ 	.word	index@(_ZN10layer_norm31ln_parallel_residual_bwd_kernelINS_13Kernel_traitsI13__nv_bfloat16S2_S2_S2_fjLj768ELj1ELj4ELj1ELj16ENS_18Kernel_traits_baseILj768ES2_S2_S2_S2_fjLj128EEEEELb1ELb1ELb0EEEvNS_9BwdParamsE)
        /*0a70*/ 	.word	0x000000b9


	//----- nvinfo : EIATTR_FRAME_SIZE
	.align		4
.L_445:
        /*0a74*/ 	.byte	0x04, 0x11
        /*0a76*/ 	.short	(.L_447 - .L_446)
	.align		4
.L_446:
        /*0a78*/ 	.word	index@(_ZN10layer_norm31ln_parallel_residual_bwd_kernelINS_13Kernel_traitsI13__nv_bfloat16S2_S2_S2_fjLj768ELj1ELj4ELj1ELj16ENS_18Kernel_traits_baseILj768ES2_S2_S2_S2_fjLj128EEEEELb1ELb1ELb0EEEvNS_9BwdParamsE)
        /*0a7c*/ 	.word	0x00000000


	//----- nvinfo : EIATTR_REGCOUNT
	.align		4
.L_447:
        /*0a80*/ 	.byte	0x04, 0x2f
        /*0a82*/ 	.short	(.L_449 - .L_448)
	.align		4
.L_448:
        /*0a84*/ 	.word	index@(_ZN10layer_norm40ln_parallel_residual_bwd_finalize_kernelINS_22Kernel_traits_finalizeILj768E13__nv_bfloat16S2_S2_S2_fjLb0ELj1024ELj4ENS_18Kernel_traits_baseILj768ES2_S2_S2_S2_fjLj1024EEEEELb0EEEvNS_9BwdParamsE)
        /*0a88*/ 	.word	0x00000020


	//----- nvinfo : EIATTR_FRAME_SIZE
	.align		4
.L_449:
        /*0a8c*/ 	.byte	0x04, 0x11
        /*0a8e*/ 	.short	(.L_451 - .L_450)
	.align		4
.L_450:
        /*0a90*/ 	.word	index@(_ZN10layer_norm40ln_parallel_residual_bwd_finalize_kernelINS_22Kernel_traits_finalizeILj768E13__nv_bfloat16S2_S2_S2_fjLb0ELj1024ELj4ENS_18Kernel_traits_baseILj768ES2_S2_S2_S2_fjLj1024EEEEELb0EEEvNS_9BwdParamsE)
        /*0a94*/ 	.word	0x00000000


	//----- nvinfo : EIATTR_REGCOUNT
	.align		4
.L_451:
        /*0a98*/ 	.byte	0x04, 0x2f
        /*0a9a*/ 	.short	(.L_453 - .L_452)
	.align		4
.L_452:
        /*0a9c*/ 	.word	index@(_ZN10layer_norm22ln_bwd_finalize_kernelINS_22Kernel_traits_finalizeILj768E13__nv_bfloat16S2_S2_S2_fjLb0ELj1024ELj4ENS_18Kernel_traits_baseILj768ES2_S2_S2_S2_fjLj1024EEEEELb0ELb0EEEvNS_9BwdParamsE)
        /*0aa0*/ 	.word	0x0000003f


	//----- nvinfo : EIATTR_FRAME_SIZE
	.align		4
.L_453:
        /*0aa4*/ 	.byte	0x04, 0x11
        /*0aa6*/ 	.short	(.L_455 - .L_454)
	.align		4
.L_454:
        /*0aa8*/ 	.word	index@(_ZN10layer_norm22ln_bwd_finalize_kernelINS_22Kernel_traits_finalizeILj768E13__nv_bfloat16S2_S2_S2_fjLb0ELj1024ELj4ENS_18Kernel_traits_baseILj768ES2_S2_S2_S2_fjLj1024EEEEELb0ELb0EEEvNS_9BwdParamsE)
        /*0aac*/ 	.word	0x00000000


	//----- nvinfo : EIATTR_REGCOUNT
	.align		4
.L_455:
        /*0ab0*/ 	.byte	0x04, 0x2f
        /*0ab2*/ 	.short	(.L_457 - .L_456)
	.align		4
.L_456:
        /*0ab4*/ 	.word	index@(_ZN10layer_norm31ln_parallel_residual_bwd_kernelINS_13Kernel_traitsI13__nv_bfloat16S2_S2_S2_fjLj768ELj1ELj4ELj1ELj16ENS_18Kernel_traits_baseILj768ES2_S2_S2_S2_fjLj128EEEEELb1ELb0ELb1EEEvNS_9BwdParamsE)
        /*0ab8*/ 	.word	0x000000f9


	//----- nvinfo : EIATTR_FRAME_SIZE
	.align		4
.L_457:
        /*0abc*/ 	.byte	0x04, 0x11
        /*0abe*/ 	.short	(.L_459 - .L_458)
	.align		4
.L_458:
        /*0ac0*/ 	.word	index@(_ZN10layer_norm31ln_parallel_residual_bwd_kernelINS_13Kernel_traitsI13__nv_bfloat16S2_S2_S2_fjLj768ELj1ELj4ELj1ELj16ENS_18Kernel_traits_baseILj768ES2_S2_S2_S2_fjLj128EEEEELb1ELb0ELb1EEEvNS_9BwdParamsE)
        /*0ac4*/ 	.word	0x00000000


	//----- nvinfo : EIATTR_REGCOUNT
	.align		4
.L_459:
        /*0ac8*/ 	.byte	0x04, 0x2f
        /*0aca*/ 	.short	(.L_461 - .L_460)
	.align		4
.L_460:
        /*0acc*/ 	.word	index@(_ZN10layer_norm31ln_parallel_residual_bwd_kernelINS_13Kernel_traitsI13__nv_bfloat16S2_S2_S2_fjLj768ELj1ELj4ELj1ELj16ENS_18Kernel_traits_baseILj768ES2_S2_S2_S2_fjLj128EEEEELb1ELb0ELb0EEEvNS_9BwdParamsE)
        /*0ad0*/ 	.word	0x000000fb


	//----- nvinfo : EIATTR_FRAME_SIZE
	.align		4
.L_461:
        /*0ad4*/ 	.byte	0x04, 0x11
        /*0ad6*/ 	.short	(.L_463 - .L_462)
	.align		4
.L_462:
        /*0ad8*/ 	.word	index@(_ZN10layer_norm31ln_parallel_residual_bwd_kernelINS_13Kernel_traitsI13__nv_bfloat16S2_S2_S2_fjLj768ELj1ELj4ELj1ELj16ENS_18Kernel_traits_baseILj768ES2_S2_S2_S2_fjLj128EEEEELb1ELb0ELb0EEEvNS_9BwdParamsE)
        /*0adc*/ 	.word	0x00000000


	//----- nvinfo : EIATTR_REGCOUNT
	.align		4
.L_463:
        /*0ae0*/ 	.byte	0x04, 0x2f
        /*0ae2*/ 	.short	(.L_465 - .L_464)
	.align		4
.L_464:
        /*0ae4*/ 	.word	index@(_ZN10layer_norm31ln_parallel_residual_bwd_kernelINS_13Kernel_traitsI13__nv_bfloat16S2_S2_S2_fjLj768ELj1ELj4ELj1ELj16ENS_18Kernel_traits_baseILj768ES2_S2_S2_S2_fjLj128EEEEELb0ELb1ELb1EEEvNS_9BwdParamsE)
        /*0ae8*/ 	.word	0x000000d1


	//----- nvinfo : EIATTR_FRAME_SIZE
	.align		4
.L_465:
        /*0aec*/ 	.byte	0x04, 0x11
        /*0aee*/ 	.short	(.L_467 - .L_466)
	.align		4
.L_466:
        /*0af0*/ 	.word	index@(_ZN10layer_norm31ln_parallel_residual_bwd_kernelINS_13Kernel_traitsI13__nv_bfloat16S2_S2_S2_fjLj768ELj1ELj4ELj1ELj16ENS_18Kernel_traits_baseILj768ES2_S2_S2_S2_fjLj128EEEEELb0ELb1ELb1EEEvNS_9BwdParamsE)
        /*0af4*/ 	.word	0x00000000


	//----- nvinfo : EIATTR_REGCOUNT
	.align		4
.L_467:
        /*0af8*/ 	.byte	0x04, 0x2f
        /*0afa*/ 	.short	(.L_469 - .L_468)
	.align		4
.L_468:
        /*0afc*/ 	.word	index@(_ZN10layer_norm31ln_parallel_residual_bwd_kernelINS_13Kernel_traitsI13__nv_bfloat16S2_S2_S2_fjLj768ELj1ELj4ELj1ELj16ENS_18Kernel_traits_baseILj768ES2_S2_S2_S2_fjLj128EEEEELb0ELb1ELb0EEEvNS_9BwdParamsE)
        /*0b00*/ 	.word	0x000000b7


	//----- nvinfo : EIATTR_FRAME_SIZE
	.align		4
.L_469:
        /*0b04*/ 	.byte	0x04, 0x11
        /*0b06*/ 	.short	(.L_471 - .L_470)
	.align		4
.L_470:
        /*0b08*/ 	.word	index@(_ZN10layer_norm31ln_parallel_residual_bwd_kernelINS_13Kernel_traitsI13__nv_bfloat16S2_S2_S2_fjLj768ELj1ELj4ELj1ELj16ENS_18Kernel_traits_baseILj768ES2_S2_S2_S2_fjLj128EEEEELb0ELb1ELb0EEEvNS_9BwdParamsE)
        /*0b0c*/ 	.word	0x00000000


	//----- nvinfo : EIATTR_REGCOUNT
	.align		4
.L_471:
        /*0b10*/ 	.byte	0x04, 0x2f
        /*0b12*/ 	.short	(.L_473 - .L_472)
	.align		4
.L_472:
        /*0b14*/ 	.word	index@(_ZN10layer_norm31ln_parallel_residual_bwd_kernelINS_13Kernel_traitsI13__nv_bfloat16S2_S2_S2_fjLj768ELj1ELj4ELj1ELj16ENS_18Kernel_traits_baseILj768ES2_S2_S2_S2_fjLj128EEEEELb0ELb0ELb1EEEvNS_9BwdParamsE)
        /*0b18*/ 	.word	0x000000ec


	//----- nvinfo : EIATTR_FRAME_SIZE
	.align		4
.L_473:
        /*0b1c*/ 	.byte	0x04, 0x11
        /*0b1e*/ 	.short	(.L_475 - .L_474)
	.align		4
.L_474:
        /*0b20*/ 	.word	index@(_ZN10layer_norm31ln_parallel_residual_bwd_kernelINS_13Kernel_traitsI13__nv_bfloat16S2_S2_S2_fjLj768ELj1ELj4ELj1ELj16ENS_18Kernel_traits_baseILj768ES2_S2_S2_S2_fjLj128EEEEELb0ELb0ELb1EEEvNS_9BwdParamsE)
        /*0b24*/ 	.word	0x00000000


	//----- nvinfo : EIATTR_REGCOUNT
	.align		4
.L_475:
        /*0b28*/ 	.byte	0x04, 0x2f
        /*0b2a*/ 	.short	(.L_477 - .L_476)
	.align		4
.L_476:
        /*0b2c*/ 	.word	index@(_ZN10layer_norm31ln_parallel_residual_bwd_kernelINS_13Kernel_traitsI13__nv_bfloat16S2_S2_S2_fjLj768ELj1ELj4ELj1ELj16ENS_18Kernel_traits_baseILj768ES2_S2_S2_S2_fjLj128EEEEELb0ELb0ELb0EEEvNS_9BwdParamsE)
        /*0b30*/ 	.word	0x000000fa


	//----- nvinfo : EIATTR_FRAME_SIZE
	.align		4
.L_477:
        /*0b34*/ 	.byte	0x04, 0x11
        /*0b36*/ 	.short	(.L_479 - .L_478)
	.align		4
.L_478:
        /*0b38*/ 	.word	index@(_ZN10layer_norm31ln_parallel_residual_bwd_kernelINS_13Kernel_traitsI13__nv_bfloat16S2_S2_S2_fjLj768ELj1ELj4ELj1ELj16ENS_18Kernel_traits_baseILj768ES2_S2_S2_S2_fjLj128EEEEELb0ELb0ELb0EEEvNS_9BwdParamsE)
        /*0b3c*/ 	.word	0x00000000


	//----- nvinfo : EIATTR_MIN_STACK_SIZE
	.align		4
.L_479:
        /*0b40*/ 	.byte	0x04, 0x12
        /*0b42*/ 	.short	(.L_481 - .L_480)
	.align		4
.L_480:
        /*0b44*/ 	.word	index@(_ZN10layer_norm31ln_parallel_residual_bwd_kernelINS_13Kernel_traitsI13__nv_bfloat16S2_S2_S2_fjLj768ELj1ELj4ELj1ELj16ENS_18Kernel_traits_baseILj768ES2_S2_S2_S2_fjLj128EEEEELb0ELb0ELb0EEEvNS_9BwdParamsE)
        /*0b48*/ 	.word	0x00000000


	//----- nvinfo : EIATTR_MIN_STACK_SIZE
	.align		4
.L_481:
        /*0b4c*/ 	.byte	0x04, 0x12
        /*0b4e*/ 	.short	(.L_483 - .L_482)
	.align		4
.L_482:
        /*0b50*/ 	.word	index@(_ZN10layer_norm31ln_parallel_residual_bwd_kernelINS_13Kernel_traitsI13__nv_bfloat16S2_S2_S2_fjLj768ELj1ELj4ELj1ELj16ENS_18Kernel_traits_baseILj768ES2_S2_S2_S2_fjLj128EEEEELb0ELb0ELb1EEEvNS_9BwdParamsE)
        /*0b54*/ 	.word	0x00000000


	//----- nvinfo : EIATTR_MIN_STACK_SIZE
	.align		4
.L_483:
        /*0b58*/ 	.byte	0x04, 0x12
        /*0b5a*/ 	.short	(.L_485 - .L_484)
	.align		4
.L_484:
        /*0b5c*/ 	.word	index@(_ZN10layer_norm31ln_parallel_residual_bwd_kernelINS_13Kernel_traitsI13__nv_bfloat16S2_S2_S2_fjLj768ELj1ELj4ELj1ELj16ENS_18Kernel_traits_baseILj768ES2_S2_S2_S2_fjLj128EEEEELb0ELb1ELb0EEEvNS_9BwdParamsE)
        /*0b60*/ 	.word	0x00000000


	//----- nvinfo : EIATTR_MIN_STACK_SIZE
	.align		4
.L_485:
        /*0b64*/ 	.byte	0x04, 0x12
        /*0b66*/ 	.short	(.L_487 - .L_486)
	.align		4
.L_486:
        /*0b68*/ 	.word	index@(_ZN10layer_norm31ln_parallel_residual_bwd_kernelINS_13Kernel_traitsI13__nv_bfloat16S2_S2_S2_fjLj768ELj1ELj4ELj1ELj16ENS_18Kernel_traits_baseILj768ES2_S2_S2_S2_fjLj128EEEEELb0ELb1ELb1EEEvNS_9BwdParamsE)
        /*0b6c*/ 	.word	0x00000000


	//----- nvinfo : EIATTR_MIN_STACK_SIZE
	.align		4
.L_487:
        /*0b70*/ 	.byte	0x04, 0x12
        /*0b72*/ 	.short	(.L_489 - .L_488)
	.align		4
.L_488:
        /*0b74*/ 	.word	index@(_ZN10layer_norm31ln_parallel_residual_bwd_kernelINS_13Kernel_traitsI13__nv_bfloat16S2_S2_S2_fjLj768ELj1ELj4ELj1ELj16ENS_18Kernel_traits_baseILj768ES2_S2_S2_S2_fjLj128EEEEELb1ELb0ELb0EEEvNS_9BwdParamsE)
        /*0b78*/ 	.word	0x00000000


	//----- nvinfo : EIATTR_MIN_STACK_SIZE
	.align		4
.L_489:
        /*0b7c*/ 	.byte	0x04, 0x12
        /*0b7e*/ 	.short	(.L_491 - .L_490)
	.align		4
.L_490:
        /*0b80*/ 	.word	index@(_ZN10layer_norm31ln_parallel_residual_bwd_kernelINS_13Kernel_traitsI13__nv_bfloat16S2_S2_S2_fjLj768ELj1ELj4ELj1ELj16ENS_18Kernel_traits_baseILj768ES2_S2_S2_S2_fjLj128EEEEELb1ELb0ELb1EEEvNS_9BwdParamsE)
        /*0b84*/ 	.word	0x00000000


	//----- nvinfo : EIATTR_MIN_STACK_SIZE
	.align		4
.L_491:
        /*0b88*/ 	.byte	0x04, 0x12
        /*0b8a*/ 	.short	(.L_493 - .L_492)
	.align		4
.L_492:
        /*0b8c*/ 	.word	index@(_ZN10layer_norm22ln_bwd_finalize_kernelINS_22Kernel_traits_finalizeILj768E13__nv_bfloat16S2_S2_S2_fjLb0ELj1024ELj4ENS_18Kernel_traits_baseILj768ES2_S2_S2_S2_fjLj1024EEEEELb0ELb0EEEvNS_9BwdParamsE)
        /*0b90*/ 	.word	0x00000000


	//----- nvinfo : EIATTR_MIN_STACK_SIZE
	.align		4
.L_493:
        /*0b94*/ 	.byte	0x04, 0x12
        /*0b96*/ 	.short	(.L_495 - .L_494)
	.align		4
.L_494:
        /*0b98*/ 	.word	index@(_ZN10layer_norm40ln_parallel_residual_bwd_finalize_kernelINS_22Kernel_traits_finalizeILj768E13__nv_bfloat16S2_S2_S2_fjLb0ELj1024ELj4ENS_18Kernel_traits_baseILj768ES2_S2_S2_S2_fjLj1024EEEEELb0EEEvNS_9BwdParamsE)
        /*0b9c*/ 	.word	0x00000000


	//----- nvinfo : EIATTR_MIN_STACK_SIZE
	.align		4
.L_495:
        /*0ba0*/ 	.byte	0x04, 0x12
        /*0ba2*/ 	.short	(.L_497 - .L_496)
	.align		4
.L_496:
        /*0ba4*/ 	.word	index@(_ZN10layer_norm31ln_parallel_residual_bwd_kernelINS_13Kernel_traitsI13__nv_bfloat16S2_S2_S2_fjLj768ELj1ELj4ELj1ELj16ENS_18Kernel_traits_baseILj768ES2_S2_S2_S2_fjLj128EEEEELb1ELb1ELb0EEEvNS_9BwdParamsE)
        /*0ba8*/ 	.word	0x00000000


	//----- nvinfo : EIATTR_MIN_STACK_SIZE
	.align		4
.L_497:
        /*0bac*/ 	.byte	0x04, 0x12
        /*0bae*/ 	.short	(.L_499 - .L_498)
	.align		4
.L_498:
        /*0bb0*/ 	.word	index@(_ZN10layer_norm22ln_bwd_finalize_kernelINS_22Kernel_traits_finalizeILj768E13__nv_bfloat16S2_S2_S2_fjLb0ELj1024ELj4ENS_18Kernel_traits_baseILj768ES2_S2_S2_S2_fjLj1024EEEEELb0ELb1EEEvNS_9BwdParamsE)
        /*0bb4*/ 	.word	0x00000000


	//----- nvinfo : EIATTR_MIN_STACK_SIZE
	.align		4
.L_499:
        /*0bb8*/ 	.byte	0x04, 0x12
        /*0bba*/ 	.short	(.L_501 - .L_500)
	.align		4
.L_500:
        /*0bbc*/ 	.word	index@(_ZN10layer_norm40ln_parallel_residual_bwd_finalize_kernelINS_22Kernel_traits_finalizeILj768E13__nv_bfloat16S2_S2_S2_fjLb0ELj1024ELj4ENS_18Kernel_traits_baseILj768ES2_S2_S2_S2_fjLj1024EEEEELb1EEEvNS_9BwdParamsE)
        /*0bc0*/ 	.word	0x00000000


	//----- nvinfo : EIATTR_MIN_STACK_SIZE
	.align		4
.L_501:
        /*0bc4*/ 	.byte	0x04, 0x12
        /*0bc6*/ 	.short	(.L_503 - .L_502)
	.align		4
.L_502:
        /*0bc8*/ 	.word	index@(_ZN10layer_norm31ln_parallel_residual_bwd_kernelINS_13Kernel_traitsI13__nv_bfloat16S2_S2_S2_fjLj768ELj1ELj4ELj1ELj16ENS_18Kernel_traits_baseILj768ES2_S2_S2_S2_fjLj128EEEEELb1ELb1ELb1EEEvNS_9BwdParamsE)
        /*0bcc*/ 	.word	0x00000000


	//----- nvinfo : EIATTR_MIN_STACK_SIZE
	.align		4
.L_503:
        /*0bd0*/ 	.byte	0x04, 0x12
        /*0bd2*/ 	.short	(.L_505 - .L_504)
	.align		4
.L_504:
        /*0bd4*/ 	.word	index@(_ZN10layer_norm31ln_parallel_residual_bwd_kernelINS_13Kernel_traitsI6__halfS2_S2_S2_fjLj768ELj1ELj4ELj1ELj16ENS_18Kernel_traits_baseILj768ES2_S2_S2_S2_fjLj128EEEEELb0ELb0ELb0EEEvNS_9BwdParamsE)
        /*0bd8*/ 	.word	0x00000000


	//----- nvinfo : EIATTR_MIN_STACK_SIZE
	.align		4
.L_505:
        /*0bdc*/ 	.byte	0x04, 0x12
        /*0bde*/ 	.short	(.L_507 - .L_506)
	.align		4
.L_506:
        /*0be0*/ 	.word	index@(_ZN10layer_norm31ln_parallel_residual_bwd_kernelINS_13Kernel_traitsI6__halfS2_S2_S2_fjLj768ELj1ELj4ELj1ELj16ENS_18Kernel_traits_baseILj768ES2_S2_S2_S2_fjLj128EEEEELb0ELb0ELb1EEEvNS_9BwdParamsE)
        /*0be4*/ 	.word	0x00000000


	//----- nvinfo : EIATTR_MIN_STACK_SIZE
	.align		4
.L_507:
        /*0be8*/ 	.byte	0x04, 0x12
        /*0bea*/ 	.short	(.L_509 - .L_508)
	.align		4
.L_508:
        /*0bec*/ 	.word	index@(_ZN10layer_norm31ln_parallel_residual_bwd_kernelINS_13Kernel_traitsI6__halfS2_S2_S2_fjLj768ELj1ELj4ELj1ELj16ENS_18Kernel_traits_baseILj768ES2_S2_S2_S2_fjLj128EEEEELb0ELb1ELb0EEEvNS_9BwdParamsE)
        /*0bf0*/ 	.word	0x00000000


	//----- nvinfo : EIATTR_MIN_STACK_SIZE
	.align		4
.L_509:
        /*0bf4*/ 	.byte	0x04, 0x12
        /*0bf6*/ 	.short	(.L_511 - .L_510)
	.align		4
.L_510:
        /*0bf8*/ 	.word	index@(_ZN10layer_norm31ln_parallel_residual_bwd_kernelINS_13Kernel_traitsI6__halfS2_S2_S2_fjLj768ELj1ELj4ELj1ELj16ENS_18Kernel_traits_baseILj768ES2_S2_S2_S2_fjLj128EEEEELb0ELb1ELb1EEEvNS_9BwdParamsE)
        /*0bfc*/ 	.word	0x00000000


	//----- nvinfo : EIATTR_MIN_STACK_SIZE
	.align		4
.L_511:
        /*0c00*/ 	.byte	0x04, 0x12
        /*0c02*/ 	.short	(.L_513 - .L_512)
	.align		4
.L_512:
        /*0c04*/ 	.word	index@(_ZN10layer_norm31ln_parallel_residual_bwd_kernelINS_13Kernel_traitsI6__halfS2_S2_S2_fjLj768ELj1ELj4ELj1ELj16ENS_18Kernel_traits_baseILj768ES2_S2_S2_S2_fjLj128EEEEELb1ELb0ELb0EEEvNS_9BwdParamsE)
        /*0c08*/ 	.word	0x00000000


	//----- nvinfo : EIATTR_MIN_STACK_SIZE
	.align		4
.L_513:
        /*0c0c*/ 	.byte	0x04, 0x12
        /*0c0e*/ 	.short	(.L_515 - .L_514)
	.align		4
.L_514:
        /*0c10*/ 	.word	index@(_ZN10layer_norm31ln_parallel_residual_bwd_kernelINS_13Kernel_traitsI6__halfS2_S2_S2_fjLj768ELj1ELj4ELj1ELj16ENS_18Kernel_traits_baseILj768ES2_S2_S2_S2_fjLj128EEEEELb1ELb0ELb1EEEvNS_9BwdParamsE)
        /*0c14*/ 	.word	0x00000000


	//----- nvinfo : EIATTR_MIN_STACK_SIZE
	.align		4
.L_515:
        /*0c18*/ 	.byte	0x04, 0x12
        /*0c1a*/ 	.short	(.L_517 - .L_516)
	.align		4
.L_516:
        /*0c1c*/ 	.word	index@(_ZN10layer_norm22ln_bwd_finalize_kernelINS_22Kernel_traits_finalizeILj768E6__halfS2_S2_S2_fjLb0ELj1024ELj4ENS_18Kernel_traits_baseILj768ES2_S2_S2_S2_fjLj1024EEEEELb0ELb0EEEvNS_9BwdParamsE)
        /*0c20*/ 	.word	0x00000000


	//----- nvinfo : EIATTR_MIN_STACK_SIZE
	.align		4
.L_517:
        /*0c24*/ 	.byte	0x04, 0x12
        /*0c26*/ 	.short	(.L_519 - .L_518)
	.align		4
.L_518:
        /*0c28*/ 	.word	index@(_ZN10layer_norm40ln_parallel_residual_bwd_finalize_kernelINS_22Kernel_traits_finalizeILj768E6__halfS2_S2_S2_fjLb0ELj1024ELj4ENS_18Kernel_traits_baseILj768ES2_S2_S2_S2_fjLj1024EEEEELb0EEEvNS_9BwdParamsE)
        /*0c2c*/ 	.word	0x00000000


	//----- nvinfo : EIATTR_MIN_STACK_SIZE
	.align		4
.L_519:
        /*0c30*/ 	.byte	0x04, 0x12
        /*0c32*/ 	.short	(.L_521 - .L_520)
	.align		4
.L_520:
        /*0c34*/ 	.word	index@(_ZN10layer_norm31ln_parallel_residual_bwd_kernelINS_13Kernel_traitsI6__halfS2_S2_S2_fjLj768ELj1ELj4ELj1ELj16ENS_18Kernel_traits_baseILj768ES2_S2_S2_S2_fjLj128EEEEELb1ELb1ELb0EEEvNS_9BwdParamsE)
        /*0c38*/ 	.word	0x00000000


	//----- nvinfo : EIATTR_MIN_STACK_SIZE
	.align		4
.L_521:
        /*0c3c*/ 	.byte	0x04, 0x12
        /*0c3e*/ 	.short	(.L_523 - .L_522)
	.align		4
.L_522:
        /*0c40*/ 	.word	index@(_ZN10layer_norm22ln_bwd_finalize_kernelINS_22Kernel_traits_finalizeILj768E6__halfS2_S2_S2_fjLb0ELj1024ELj4ENS_18Kernel_traits_baseILj768ES2_S2_S2_S2_fjLj1024EEEEELb0ELb1EEEvNS_9BwdParamsE)
        /*0c44*/ 	.word	0x00000000


	//----- nvinfo : EIATTR_MIN_STACK_SIZE
	.align		4
.L_523:
        /*0c48*/ 	.byte	0x04, 0x12
        /*0c4a*/ 	.short	(.L_525 - .L_524)
	.align		4
.L_524:
        /*0c4c*/ 	.word	index@(_ZN10layer_norm40ln_parallel_residual_bwd_finalize_kernelINS_22Kernel_traits_finalizeILj768E6__halfS2_S2_S2_fjLb0ELj1024ELj4ENS_18Kernel_traits_baseILj768ES2_S2_S2_S2_fjLj1024EEEEELb1EEEvNS_9BwdParamsE)
        /*0c50*/ 	.word	0x00000000


	//----- nvinfo : EIATTR_MIN_STACK_SIZE
	.align		4
.L_525:
        /*0c54*/ 	.byte	0x04, 0x12
        /*0c56*/ 	.short	(.L_527 - .L_526)
	.align		4
.L_526:
        /*0c58*/ 	.word	index@(_ZN10layer_norm31ln_parallel_residual_bwd_kernelINS_13Kernel_traitsI6__halfS2_S2_S2_fjLj768ELj1ELj4ELj1ELj16ENS_18Kernel_traits_baseILj768ES2_S2_S2_S2_fjLj128EEEEELb1ELb1ELb1EEEvNS_9BwdParamsE)
        /*0c5c*/ 	.word	0x00000000


	//----- nvinfo : EIATTR_MIN_STACK_SIZE
	.align		4
.L_527:
        /*0c60*/ 	.byte	0x04, 0x12
        /*0c62*/ 	.short	(.L_529 - .L_528)
	.align		4
.L_528:
        /*0c64*/ 	.word	index@(_ZN10layer_norm31ln_parallel_residual_bwd_kernelINS_13Kernel_traitsIf13__nv_bfloat16S2_S2_fjLj768ELj1ELj4ELj1ELj16ENS_18Kernel_traits_baseILj768EfS2_S2_S2_fjLj128EEEEELb0ELb0ELb0EEEvNS_9BwdParamsE)
        /*0c68*/ 	.word	0x00000000


	//----- nvinfo : EIATTR_MIN_STACK_SIZE
	.align		4
.L_529:
        /*0c6c*/ 	.byte	0x04, 0x12
        /*0c6e*/ 	.short	(.L_531 - .L_530)
	.align		4
.L_530:
        /*0c70*/ 	.word	index@(_ZN10layer_norm31ln_parallel_residual_bwd_kernelINS_13Kernel_traitsIf13__nv_bfloat16S2_S2_fjLj768ELj1ELj4ELj1ELj16ENS_18Kernel_traits_baseILj768EfS2_S2_S2_fjLj128EEEEELb0ELb0ELb1EEEvNS_9BwdParamsE)
        /*0c74*/ 	.word	0x00000000


	//----- nvinfo : EIATTR_MIN_STACK_SIZE
	.align		4
.L_531:
        /*0c78*/ 	.byte	0x04, 0x12
        /*0c7a*/ 	.short	(.L_533 - .L_532)
	.align		4
.L_532:
        /*0c7c*/ 	.word	index@(_ZN10layer_norm31ln_parallel_residual_bwd_kernelINS_13Kernel_traitsIf13__nv_bfloat16S2_S2_fjLj768ELj1ELj4ELj1ELj16ENS_18Kernel_traits_baseILj768EfS2_S2_S2_fjLj128EEEEELb0ELb1ELb0EEEvNS_9BwdParamsE)
        /*0c80*/ 	.word	0x00000000


	//----- nvinfo : EIATTR_MIN_STACK_SIZE
	.align		4
.L_533:
        /*0c84*/ 	.byte	0x04, 0x12
        /*0c86*/ 	.short	(.L_535 - .L_534)
	.align		4
.L_534:
        /*0c88*/ 	.word	index@(_ZN10layer_norm31ln_parallel_residual_bwd_kernelINS_13Kernel_traitsIf13__nv_bfloat16S2_S2_fjLj768ELj1ELj4ELj1ELj16ENS_18Kernel_traits_baseILj768EfS2_S2_S2_fjLj128EEEEELb0ELb1ELb1EEEvNS_9BwdParamsE)
        /*0c8c*/ 	.word	0x00000000


	//----- nvinfo : EIATTR_MIN_STACK_SIZE
	.align		4
.L_535:
        /*0c90*/ 	.byte	0x04, 0x12
        /*0c92*/ 	.short	(.L_537 - .L_536)
	.align		4
.L_536:
        /*0c94*/ 	.word	index@(_ZN10layer_norm31ln_parallel_residual_bwd_kernelINS_13Kernel_traitsIf13__nv_bfloat16S2_S2_fjLj768ELj1ELj4ELj1ELj16ENS_18Kernel_traits_baseILj768EfS2_S2_S2_fjLj128EEEEELb1ELb0ELb0EEEvNS_9BwdParamsE)
        /*0c98*/ 	.word	0x00000000


	//----- nvinfo : EIATTR_MIN_STACK_SIZE
	.align		4
.L_537:
        /*0c9c*/ 	.byte	0x04, 0x12
        /*0c9e*/ 	.short	(.L_539 - .L_538)
	.align		4
.L_538:
        /*0ca0*/ 	.word	index@(_ZN10layer_norm31ln_parallel_residual_bwd_kernelINS_13Kernel_traitsIf13__nv_bfloat16S2_S2_fjLj768ELj1ELj4ELj1ELj16ENS_18Kernel_traits_baseILj768EfS2_S2_S2_fjLj128EEEEELb1ELb0ELb1EEEvNS_9BwdParamsE)
        /*0ca4*/ 	.word	0x00000000


	//----- nvinfo : EIATTR_MIN_STACK_SIZE
	.align		4
.L_539:
        /*0ca8*/ 	.byte	0x04, 0x12
        /*0caa*/ 	.short	(.L_541 - .L_540)
	.align		4
.L_540:
        /*0cac*/ 	.word	index@(_ZN10layer_norm22ln_bwd_finalize_kernelINS_22Kernel_traits_finalizeILj768Ef13__nv_bfloat16S2_S2_fjLb0ELj1024ELj4ENS_18Kernel_traits_baseILj768EfS2_S2_S2_fjLj1024EEEEELb0ELb0EEEvNS_9BwdParamsE)
        /*0cb0*/ 	.word	0x00000000


	//----- nvinfo : EIATTR_MIN_STACK_SIZE
	.align		4
.L_541:
        /*0cb4*/ 	.byte	0x04, 0x12
        /*0cb6*/ 	.short	(.L_543 - .L_542)
	.align		4
.L_542:
        /*0cb8*/ 	.word	index@(_ZN10layer_norm40ln_parallel_residual_bwd_finalize_kernelINS_22Kernel_traits_finalizeILj768Ef13__nv_bfloat16S2_S2_fjLb0ELj1024ELj4ENS_18Kernel_traits_baseILj768EfS2_S2_S2_fjLj1024EEEEELb0EEEvNS_9BwdParamsE)
        /*0cbc*/ 	.word	0x00000000


	//----- nvinfo : EIATTR_MIN_STACK_SIZE
	.align		4
.L_543:
        /*0cc0*/ 	.byte	0x04, 0x12
        /*0cc2*/ 	.short	(.L_545 - .L_544)
	.align		4
.L_544:
        /*0cc4*/ 	.word	index@(_ZN10layer_norm31ln_parallel_residual_bwd_kernelINS_13Kernel_traitsIf13__nv_bfloat16S2_S2_fjLj768ELj1ELj4ELj1ELj16ENS_18Kernel_traits_baseILj768EfS2_S2_S2_fjLj128EEEEELb1ELb1ELb0EEEvNS_9BwdParamsE)
        /*0cc8*/ 	.word	0x00000000


	//----- nvinfo : EIATTR_MIN_STACK_SIZE
	.align		4
.L_545:
        /*0ccc*/ 	.byte	0x04, 0x12
        /*0cce*/ 	.short	(.L_547 - .L_546)
	.align		4
.L_546:
        /*0cd0*/ 	.word	index@(_ZN10layer_norm22ln_bwd_finalize_kernelINS_22Kernel_traits_finalizeILj768Ef13__nv_bfloat16S2_S2_fjLb0ELj1024ELj4ENS_18Kernel_traits_baseILj768EfS2_S2_S2_fjLj1024EEEEELb0ELb1EEEvNS_9BwdParamsE)
        /*0cd4*/ 	.word	0x00000000


	//----- nvinfo : EIATTR_MIN_STACK_SIZE
	.align		4
.L_547:
        /*0cd8*/ 	.byte	0x04, 0x12
        /*0cda*/ 	.short	(.L_549 - .L_548)
	.align		4
.L_548:
        /*0cdc*/ 	.word	index@(_ZN10layer_norm40ln_parallel_residual_bwd_finalize_kernelINS_22Kernel_traits_finalizeILj768Ef13__nv_bfloat16S2_S2_fjLb0ELj1024ELj4ENS_18Kernel_traits_baseILj768EfS2_S2_S2_fjLj1024EEEEELb1EEEvNS_9BwdParamsE)
        /*0ce0*/ 	.word	0x00000000


	//----- nvinfo : EIATTR_MIN_STACK_SIZE
	.align		4
.L_549:
        /*0ce4*/ 	.byte	0x04, 0x12
        /*0ce6*/ 	.short	(.L_551 - .L_550)
	.align		4
.L_550:
        /*0ce8*/ 	.word	index@(_ZN10layer_norm31ln_parallel_residual_bwd_kernelINS_13Kernel_traitsIf13__nv_bfloat16S2_S2_fjLj768ELj1ELj4ELj1ELj16ENS_18Kernel_traits_baseILj768EfS2_S2_S2_fjLj128EEEEELb1ELb1ELb1EEEvNS_9BwdParamsE)
        /*0cec*/ 	.word	0x00000000


	//----- nvinfo : EIATTR_MIN_STACK_SIZE
	.align		4
.L_551:
        /*0cf0*/ 	.byte	0x04, 0x12
        /*0cf2*/ 	.short	(.L_553 - .L_552)
	.align		4
.L_552:
        /*0cf4*/ 	.word	index@(_ZN10layer_norm31ln_parallel_residual_bwd_kernelINS_13Kernel_traitsI13__nv_bfloat16S2_fS2_fjLj768ELj1ELj4ELj1ELj16ENS_18Kernel_traits_baseILj768ES2_S2_fS2_fjLj128EEEEELb0ELb0ELb0EEEvNS_9BwdParamsE)
        /*0cf8*/ 	.word	0x00000008


	//----- nvinfo : EIATTR_MIN_STACK_SIZE
	.align		4
.L_553:
        /*0cfc*/ 	.byte	0x04, 0x12
        /*0cfe*/ 	.short	(.L_555 - .L_554)
	.align		4
.L_554:
        /*0d00*/ 	.word	index@(_ZN10layer_norm31ln_parallel_residual_bwd_kernelINS_13Kernel_traitsI13__nv_bfloat16S2_fS2_fjLj768ELj1ELj4ELj1ELj16ENS_18Kernel_traits_baseILj768ES2_S2_fS2_fjLj128EEEEELb0ELb0ELb1EEEvNS_9BwdParamsE)
        /*0d04*/ 	.word	0x00000000


	//----- nvinfo : EIATTR_MIN_STACK_SIZE
	.align		4
.L_555:
        /*0d08*/ 	.byte	0x04, 0x12
        /*0d0a*/ 	.short	(.L_557 - .L_556)
	.align		4
.L_556:
        /*0d0c*/ 	.word	index@(_ZN10layer_norm31ln_parallel_residual_bwd_kernelINS_13Kernel_traitsI13__nv_bfloat16S2_fS2_fjLj768ELj1ELj4ELj1ELj16ENS_18Kernel_traits_baseILj768ES2_S2_fS2_fjLj128EEEEELb0ELb1ELb0EEEvNS_9BwdParamsE)
        /*0d10*/ 	.word	0x00000000


	//----- nvinfo : EIATTR_MIN_STACK_SIZE
	.align		4
.L_557:
        /*0d14*/ 	.byte	0x04, 0x12
        /*0d16*/ 	.short	(.L_559 - .L_558)
	.align		4
.L_558:
        /*0d18*/ 	.word	index@(_ZN10layer_norm31ln_parallel_residual_bwd_kernelINS_13Kernel_traitsI13__nv_bfloat16S2_fS2_fjLj768ELj1ELj4ELj1ELj16ENS_18Kernel_traits_baseILj768ES2_S2_fS2_fjLj128EEEEELb0ELb1ELb1EEEvNS_9BwdParamsE)
        /*0d1c*/ 	.word	0x00000000


	//----- nvinfo : EIATTR_MIN_STACK_SIZE
	.align		4
.L_559:
        /*0d20*/ 	.byte	0x04, 0x12
        /*0d22*/ 	.short	(.L_561 - .L_560)
	.align		4
.L_560:
        /*0d24*/ 	.word	index@(_ZN10layer_norm31ln_parallel_residual_bwd_kernelINS_13Kernel_traitsI13__nv_bfloat16S2_fS2_fjLj768ELj1ELj4ELj1ELj16ENS_18Kernel_traits_baseILj768ES2_S2_fS2_fjLj128EEEEELb1ELb0ELb0EEEvNS_9BwdParamsE)
        /*0d28*/ 	.word	0x00000008


	//----- nvinfo : EIATTR_MIN_STACK_SIZE
	.align		4
.L_561:
        /*0d2c*/ 	.byte	0x04, 0x12
        /*0d2e*/ 	.short	(.L_563 - .L_562)
	.align		4
.L_562:
        /*0d30*/ 	.word	index@(_ZN10layer_norm31ln_parallel_residual_bwd_kernelINS_13Kernel_traitsI13__nv_bfloat16S2_fS2_fjLj768ELj1ELj4ELj1ELj16ENS_18Kernel_traits_baseILj768ES2_S2_fS2_fjLj128EEEEELb1ELb0ELb1EEEvNS_9BwdParamsE)
        /*0d34*/ 	.word	0x00000018


	//----- nvinfo : EIATTR_MIN_STACK_SIZE
	.align		4
.L_563:
        /*0d38*/ 	.byte	0x04, 0x12
        /*0d3a*/ 	.short	(.L_565 - .L_564)
	.align		4
.L_564:
        /*0d3c*/ 	.word	index@(_ZN10layer_norm22ln_bwd_finalize_kernelINS_22Kernel_traits_finalizeILj768E13__nv_bfloat16S2_fS2_fjLb0ELj1024ELj4ENS_18Kernel_traits_baseILj768ES2_S2_fS2_fjLj1024EEEEELb0ELb0EEEvNS_9BwdParamsE)
        /*0d40*/ 	.word	0x00000000


	//----- nvinfo : EIATTR_MIN_STACK_SIZE
	.align		4
.L_565:
        /*0d44*/ 	.byte	0x04, 0x12
        /*0d46*/ 	.short	(.L_567 - .L_566)
	.align		4
.L_566:
        /*0d48*/ 	.word	index@(_ZN10layer_norm40ln_parallel_residual_bwd_finalize_kernelINS_22Kernel_traits_finalizeILj768E13__nv_bfloat16S2_fS2_fjLb0ELj1024ELj4ENS_18Kernel_traits_baseILj768ES2_S2_fS2_fjLj1024EEEEELb0EEEvNS_9BwdParamsE)
        /*0d4c*/ 	.word	0x00000000


	//----- nvinfo : EIATTR_MIN_STACK_SIZE
	.align		4
.L_567:
        /*0d50*/ 	.byte	0x04, 0x12
        /*0d52*/ 	.short	(.L_569 - .L_568)
	.align		4
.L_568:
        /*0d54*/ 	.word	index@(_ZN10layer_norm31ln_parallel_residual_bwd_kernelINS_13Kernel_traitsI13__nv_bfloat16S2_fS2_fjLj768ELj1ELj4ELj1ELj16ENS_18Kernel_traits_baseILj768ES2_S2_fS2_fjLj128EEEEELb1ELb1ELb0EEEvNS_9BwdParamsE)
        /*0d58*/ 	.word	0x00000000


	//----- nvinfo : EIATTR_MIN_STACK_SIZE
	.align		4
.L_569:
        /*0d5c*/ 	.byte	0x04, 0x12
        /*0d5e*/ 	.short	(.L_571 - .L_570)
	.align		4
.L_570:
        /*0d60*/ 	.word	index@(_ZN10layer_norm22ln_bwd_finalize_kernelINS_22Kernel_traits_finalizeILj768E13__nv_bfloat16S2_fS2_fjLb0ELj1024ELj4ENS_18Kernel_traits_baseILj768ES2_S2_fS2_fjLj1024EEEEELb0ELb1EEEvNS_9BwdParamsE)
        /*0d64*/ 	.word	0x00000000


	//----- nvinfo : EIATTR_MIN_STACK_SIZE
	.align		4
.L_571:
        /*0d68*/ 	.byte	0x04, 0x12
        /*0d6a*/ 	.short	(.L_573 - .L_572)
	.align		4
.L_572:
        /*0d6c*/ 	.word	index@(_ZN10layer_norm40ln_parallel_residual_bwd_finalize_kernelINS_22Kernel_traits_finalizeILj768E13__nv_bfloat16S2_fS2_fjLb0ELj1024ELj4ENS_18Kernel_traits_baseILj768ES2_S2_fS2_fjLj1024EEEEELb1EEEvNS_9BwdParamsE)
        /*0d70*/ 	.word	0x00000000


	//----- nvinfo : EIATTR_MIN_STACK_SIZE
	.align		4
.L_573:
        /*0d74*/ 	.byte	0x04, 0x12
        /*0d76*/ 	.short	(.L_575 - .L_574)
	.align		4
.L_574:
        /*0d78*/ 	.word	index@(_ZN10layer_norm31ln_parallel_residual_bwd_kernelINS_13Kernel_traitsI13__nv_bfloat16S2_fS2_fjLj768ELj1ELj4ELj1ELj16ENS_18Kernel_traits_baseILj768ES2_S2_fS2_fjLj128EEEEELb1ELb1ELb1EEEvNS_9BwdParamsE)
        /*0d7c*/ 	.word	0x00000000


	//----- nvinfo : EIATTR_MIN_STACK_SIZE
	.align		4
.L_575:
        /*0d80*/ 	.byte	0x04, 0x12
        /*0d82*/ 	.short	(.L_577 - .L_576)
	.align		4
.L_576:
        /*0d84*/ 	.word	index@(_ZN10layer_norm31ln_parallel_residual_bwd_kernelINS_13Kernel_traitsIf13__nv_bfloat16fS2_fjLj768ELj1ELj4ELj1ELj16ENS_18Kernel_traits_baseILj768EfS2_fS2_fjLj128EEEEELb0ELb0ELb0EEEvNS_9BwdParamsE)
        /*0d88*/ 	.word	0x00000008


	//----- nvinfo : EIATTR_MIN_STACK_SIZE
	.align		4
.L_577:
        /*0d8c*/ 	.byte	0x04, 0x12
        /*0d8e*/ 	.short	(.L_579 - .L_578)
	.align		4
.L_578:
        /*0d90*/ 	.word	index@(_ZN10layer_norm31ln_parallel_residual_bwd_kernelINS_13Kernel_traitsIf13__nv_bfloat16fS2_fjLj768ELj1ELj4ELj1ELj16ENS_18Kernel_traits_baseILj768EfS2_fS2_fjLj128EEEEELb0ELb0ELb1EEEvNS_9BwdParamsE)
        /*0d94*/ 	.word	0x00000000


	//----- nvinfo : EIATTR_MIN_STACK_SIZE
	.align		4
.L_579:
        /*0d98*/ 	.byte	0x04, 0x12
        /*0d9a*/ 	.short	(.L_581 - .L_580)
	.align		4
.L_580:
        /*0d9c*/ 	.word	index@(_ZN10layer_norm31ln_parallel_residual_bwd_kernelINS_13Kernel_traitsIf13__nv_bfloat16fS2_fjLj768ELj1ELj4ELj1ELj16ENS_18Kernel_traits_baseILj768EfS2_fS2_fjLj128EEEEELb0ELb1ELb0EEEvNS_9BwdParamsE)
        /*0da0*/ 	.word	0x00000000


	//----- nvinfo : EIATTR_MIN_STACK_SIZE
	.align		4
.L_581:
        /*0da4*/ 	.byte	0x04, 0x12
        /*0da6*/ 	.short	(.L_583 - .L_582)
	.align		4
.L_582:
        /*0da8*/ 	.word	index@(_ZN10layer_norm31ln_parallel_residual_bwd_kernelINS_13Kernel_traitsIf13__nv_bfloat16fS2_fjLj768ELj1ELj4ELj1ELj16ENS_18Kernel_traits_baseILj768EfS2_fS2_fjLj128EEEEELb0ELb1ELb1EEEvNS_9BwdParamsE)
        /*0dac*/ 	.word	0x00000000


	//----- nvinfo : EIATTR_MIN_STACK_SIZE
	.align		4
.L_583:
        /*0db0*/ 	.byte	0x04, 0x12
        /*0db2*/ 	.short	(.L_585 - .L_584)
	.align		4
.L_584:
        /*0db4*/ 	.word	index@(_ZN10layer_norm31ln_parallel_residual_bwd_kernelINS_13Kernel_traitsIf13__nv_bfloat16fS2_fjLj768ELj1ELj4ELj1ELj16ENS_18Kernel_traits_baseILj768EfS2_fS2_fjLj128EEEEELb1ELb0ELb0EEEvNS_9BwdParamsE)
        /*0db8*/ 	.word	0x00000038


	//----- nvinfo : EIATTR_MIN_STACK_SIZE
	.align		4
.L_585:
        /*0dbc*/ 	.byte	0x04, 0x12
        /*0dbe*/ 	.short	(.L_587 - .L_586)
	.align		4
.L_586:
        /*0dc0*/ 	.word	index@(_ZN10layer_norm31ln_parallel_residual_bwd_kernelINS_13Kernel_traitsIf13__nv_bfloat16fS2_fjLj768ELj1ELj4ELj1ELj16ENS_18Kernel_traits_baseILj768EfS2_fS2_fjLj128EEEEELb1ELb0ELb1EEEvNS_9BwdParamsE)
        /*0dc4*/ 	.word	0x00000018


	//----- nvinfo : EIATTR_MIN_STACK_SIZE
	.align		4
.L_587:
        /*0dc8*/ 	.byte	0x04, 0x12
        /*0dca*/ 	.short	(.L_589 - .L_588)
	.align		4
.L_588:
        /*0dcc*/ 	.word	index@(_ZN10layer_norm22ln_bwd_finalize_kernelINS_22Kernel_traits_finalizeILj768Ef13__nv_bfloat16fS2_fjLb0ELj1024ELj4ENS_18Kernel_traits_baseILj768EfS2_fS2_fjLj1024EEEEELb0ELb0EEEvNS_9BwdParamsE)
        /*0dd0*/ 	.word	0x00000000


	//----- nvinfo : EIATTR_MIN_STACK_SIZE
	.align		4
.L_589:
        /*0dd4*/ 	.byte	0x04, 0x12
        /*0dd6*/ 	.short	(.L_591 - .L_590)
	.align		4
.L_590:
        /*0dd8*/ 	.word	index@(_ZN10layer_norm40ln_parallel_residual_bwd_finalize_kernelINS_22Kernel_traits_finalizeILj768Ef13__nv_bfloat16fS2_fjLb0ELj1024ELj4ENS_18Kernel_traits_baseILj768EfS2_fS2_fjLj1024EEEEELb0EEEvNS_9BwdParamsE)
        /*0ddc*/ 	.word	0x00000000


	//----- nvinfo : EIATTR_MIN_STACK_SIZE
	.align		4
.L_591:
        /*0de0*/ 	.byte	0x04, 0x12
        /*0de2*/ 	.short	(.L_593 - .L_592)
	.align		4
.L_592:
        /*0de4*/ 	.word	index@(_ZN10layer_norm31ln_parallel_residual_bwd_kernelINS_13Kernel_traitsIf13__nv_bfloat16fS2_fjLj768ELj1ELj4ELj1ELj16ENS_18Kernel_traits_baseILj768EfS2_fS2_fjLj128EEEEELb1ELb1ELb0EEEvNS_9BwdParamsE)
        /*0de8*/ 	.word	0x00000000


	//----- nvinfo : EIATTR_MIN_STACK_SIZE
	.align		4
.L_593:
        /*0dec*/ 	.byte	0x04, 0x12
        /*0dee*/ 	.short	(.L_595 - .L_594)
	.align		4
.L_594:
        /*0df0*/ 	.word	index@(_ZN10layer_norm22ln_bwd_finalize_kernelINS_22Kernel_traits_finalizeILj768Ef13__nv_bfloat16fS2_fjLb0ELj1024ELj4ENS_18Kernel_traits_baseILj768EfS2_fS2_fjLj1024EEEEELb0ELb1EEEvNS_9BwdParamsE)
        /*0df4*/ 	.word	0x00000000


	//----- nvinfo : EIATTR_MIN_STACK_SIZE
	.align		4
.L_595:
        /*0df8*/ 	.byte	0x04, 0x12
        /*0dfa*/ 	.short	(.L_597 - .L_596)
	.align		4
.L_596:
        /*0dfc*/ 	.word	index@(_ZN10layer_norm40ln_parallel_residual_bwd_finalize_kernelINS_22Kernel_traits_finalizeILj768Ef13__nv_bfloat16fS2_fjLb0ELj1024ELj4ENS_18Kernel_traits_baseILj768EfS2_fS2_fjLj1024EEEEELb1EEEvNS_9BwdParamsE)
        /*0e00*/ 	.word	0x00000000


	//----- nvinfo : EIATTR_MIN_STACK_SIZE
	.align		4
.L_597:
        /*0e04*/ 	.byte	0x04, 0x12
        /*0e06*/ 	.short	(.L_599 - .L_598)
	.align		4
.L_598:
        /*0e08*/ 	.word	index@(_ZN10layer_norm31ln_parallel_residual_bwd_kernelINS_13Kernel_traitsIf13__nv_bfloat16fS2_fjLj768ELj1ELj4ELj1ELj16ENS_18Kernel_traits_baseILj768EfS2_fS2_fjLj128EEEEELb1ELb1ELb1EEEvNS_9BwdParamsE)
        /*0e0c*/ 	.word	0x00000000


	//----- nvinfo : EIATTR_MIN_STACK_SIZE
	.align		4
.L_599:
        /*0e10*/ 	.byte	0x04, 0x12
        /*0e12*/ 	.short	(.L_601 - .L_600)
	.align		4
.L_600:
        /*0e14*/ 	.word	index@(_ZN10layer_norm31ln_parallel_residual_bwd_kernelINS_13Kernel_traitsIf6__halfS2_S2_fjLj768ELj1ELj4ELj1ELj16ENS_18Kernel_traits_baseILj768EfS2_S2_S2_fjLj128EEEEELb0ELb0ELb0EEEvNS_9BwdParamsE)
        /*0e18*/ 	.word	0x00000000


	//----- nvinfo : EIATTR_MIN_STACK_SIZE
	.align		4
.L_601:
        /*0e1c*/ 	.byte	0x04, 0x12
        /*0e1e*/ 	.short	(.L_603 - .L_602)
	.align		4
.L_602:
        /*0e20*/ 	.word	index@(_ZN10layer_norm31ln_parallel_residual_bwd_kernelINS_13Kernel_traitsIf6__halfS2_S2_fjLj768ELj1ELj4ELj1ELj16ENS_18Kernel_traits_baseILj768EfS2_S2_S2_fjLj128EEEEELb0ELb0ELb1EEEvNS_9BwdParamsE)
        /*0e24*/ 	.word	0x00000000


	//----- nvinfo : EIATTR_MIN_STACK_SIZE
	.align		4
.L_603:
        /*0e28*/ 	.byte	0x04, 0x12
        /*0e2a*/ 	.short	(.L_605 - .L_604)
	.align		4
.L_604:
        /*0e2c*/ 	.word	index@(_ZN10layer_norm31ln_parallel_residual_bwd_kernelINS_13Kernel_traitsIf6__halfS2_S2_fjLj768ELj1ELj4ELj1ELj16ENS_18Kernel_traits_baseILj768EfS2_S2_S2_fjLj128EEEEELb0ELb1ELb0EEEvNS_9BwdParamsE)
        /*0e30*/ 	.word	0x00000000


	//----- nvinfo : EIATTR_MIN_STACK_SIZE
	.align		4
.L_605:
        /*0e34*/ 	.byte	0x04, 0x12
        /*0e36*/ 	.short	(.L_607 - .L_606)
	.align		4
.L_606:
        /*0e38*/ 	.word	index@(_ZN10layer_norm31ln_parallel_residual_bwd_kernelINS_13Kernel_traitsIf6__halfS2_S2_fjLj768ELj1ELj4ELj1ELj16ENS_18Kernel_traits_baseILj768EfS2_S2_S2_fjLj128EEEEELb0ELb1ELb1EEEvNS_9BwdParamsE)
        /*0e3c*/ 	.word	0x00000000


	//----- nvinfo : EIATTR_MIN_STACK_SIZE
	.align		4
.L_607:
        /*0e40*/ 	.byte	0x04, 0x12
        /*0e42*/ 	.short	(.L_609 - .L_608)
	.align		4
.L_608:
        /*0e44*/ 	.word	index@(_ZN10layer_norm31ln_parallel_residual_bwd_kernelINS_13Kernel_traitsIf6__halfS2_S2_fjLj768ELj1ELj4ELj1ELj16ENS_18Kernel_traits_baseILj768EfS2_S2_S2_fjLj128EEEEELb1ELb0ELb0EEEvNS_9BwdParamsE)
        /*0e48*/ 	.word	0x00000000


	//----- nvinfo : EIATTR_MIN_STACK_SIZE
	.align		4
.L_609:
        /*0e4c*/ 	.byte	0x04, 0x12
        /*0e4e*/ 	.short	(.L_611 - .L_610)
	.align		4
.L_610:
        /*0e50*/ 	.word	index@(_ZN10layer_norm31ln_parallel_residual_bwd_kernelINS_13Kernel_traitsIf6__halfS2_S2_fjLj768ELj1ELj4ELj1ELj16ENS_18Kernel_traits_baseILj768EfS2_S2_S2_fjLj128EEEEELb1ELb0ELb1EEEvNS_9BwdParamsE)
        /*0e54*/ 	.word	0x00000000


	//----- nvinfo : EIATTR_MIN_STACK_SIZE
	.align		4
.L_611:
        /*0e58*/ 	.byte	0x04, 0x12
        /*0e5a*/ 	.short	(.L_613 - .L_612)
	.align		4
.L_612:
        /*0e5c*/ 	.word	index@(_ZN10layer_norm22ln_bwd_finalize_kernelINS_22Kernel_traits_finalizeILj768Ef6__halfS2_S2_fjLb0ELj1024ELj4ENS_18Kernel_traits_baseILj768EfS2_S2_S2_fjLj1024EEEEELb0ELb0EEEvNS_9BwdParamsE)
        /*0e60*/ 	.word	0x00000000


	//----- nvinfo : EIATTR_MIN_STACK_SIZE
	.align		4
.L_613:
        /*0e64*/ 	.byte	0x04, 0x12
        /*0e66*/ 	.short	(.L_615 - .L_614)
	.align		4
.L_614:
        /*0e68*/ 	.word	index@(_ZN10layer_norm40ln_parallel_residual_bwd_finalize_kernelINS_22Kernel_traits_finalizeILj768Ef6__halfS2_S2_fjLb0ELj1024ELj4ENS_18Kernel_traits_baseILj768EfS2_S2_S2_fjLj1024EEEEELb0EEEvNS_9BwdParamsE)
        /*0e6c*/ 	.word	0x00000000


	//----- nvinfo : EIATTR_MIN_STACK_SIZE
	.align		4
.L_615:
        /*0e70*/ 	.byte	0x04, 0x12
        /*0e72*/ 	.short	(.L_617 - .L_616)
	.align		4
.L_616:
        /*0e74*/ 	.word	index@(_ZN10layer_norm31ln_parallel_residual_bwd_kernelINS_13Kernel_traitsIf6__halfS2_S2_fjLj768ELj1ELj4ELj1ELj16ENS_18Kernel_traits_baseILj768EfS2_S2_S2_fjLj128EEEEELb1ELb1ELb0EEEvNS_9BwdParamsE)
        /*0e78*/ 	.word	0x00000000


	//----- nvinfo : EIATTR_MIN_STACK_SIZE
	.align		4
.L_617:
        /*0e7c*/ 	.byte	0x04, 0x12
        /*0e7e*/ 	.short	(.L_619 - .L_618)
	.align		4
.L_618:
        /*0e80*/ 	.word	index@(_ZN10layer_norm22ln_bwd_finalize_kernelINS_22Kernel_traits_finalizeILj768Ef6__halfS2_S2_fjLb0ELj1024ELj4ENS_18Kernel_traits_baseILj768EfS2_S2_S2_fjLj1024EEEEELb0ELb1EEEvNS_9BwdParamsE)
        /*0e84*/ 	.word	0x00000000


	//----- nvinfo : EIATTR_MIN_STACK_SIZE
	.align		4
.L_619:
        /*0e88*/ 	.byte	0x04, 0x12
        /*0e8a*/ 	.short	(.L_621 - .L_620)
	.align		4
.L_620:
        /*0e8c*/ 	.word	index@(_ZN10layer_norm40ln_parallel_residual_bwd_finalize_kernelINS_22Kernel_traits_finalizeILj768Ef6__halfS2_S2_fjLb0ELj1024ELj4ENS_18Kernel_traits_baseILj768EfS2_S2_S2_fjLj1024EEEEELb1EEEvNS_9BwdParamsE)
        /*0e90*/ 	.word	0x00000000


	//----- nvinfo : EIATTR_MIN_STACK_SIZE
	.align		4
.L_621:
        /*0e94*/ 	.byte	0x04, 0x12
        /*0e96*/ 	.short	(.L_623 - .L_622)
	.align		4
.L_622:
        /*0e98*/ 	.word	index@(_ZN10layer_norm31ln_parallel_residual_bwd_kernelINS_13Kernel_traitsIf6__halfS2_S2_fjLj768ELj1ELj4ELj1ELj16ENS_18Kernel_traits_baseILj768EfS2_S2_S2_fjLj128EEEEELb1ELb1ELb1EEEvNS_9BwdParamsE)
        /*0e9c*/ 	.word	0x00000000


	//----- nvinfo : EIATTR_MIN_STACK_SIZE
	.align		4
.L_623:
        /*0ea0*/ 	.byte	0x04, 0x12
        /*0ea2*/ 	.short	(.L_625 - .L_624)
	.align		4
.L_624:
        /*0ea4*/ 	.word	index@(_ZN10layer_norm31ln_parallel_residual_bwd_kernelINS_13Kernel_traitsI6__halfS2_fS2_fjLj768ELj1ELj4ELj1ELj16ENS_18Kernel_traits_baseILj768ES2_S2_fS2_fjLj128EEEEELb0ELb0ELb0EEEvNS_9BwdParamsE)
        /*0ea8*/ 	.word	0x00000000


	//----- nvinfo : EIATTR_MIN_STACK_SIZE
	.align		4
.L_625:
        /*0eac*/ 	.byte	0x04, 0x12
        /*0eae*/ 	.short	(.L_627 - .L_626)
	.align		4
.L_626:
        /*0eb0*/ 	.word	index@(_ZN10layer_norm31ln_parallel_residual_bwd_kernelINS_13Kernel_traitsI6__halfS2_fS2_fjLj768ELj1ELj4ELj1ELj16ENS_18Kernel_traits_baseILj768ES2_S2_fS2_fjLj128EEEEELb0ELb0ELb1EEEvNS_9BwdParamsE)
        /*0eb4*/ 	.word	0x00000000


	//----- nvinfo : EIATTR_MIN_STACK_SIZE
	.align		4
.L_627:
        /*0eb8*/ 	.byte	0x04, 0x12
        /*0eba*/ 	.short	(.L_629 - .L_628)
	.align		4
.L_628:
        /*0ebc*/ 	.word	index@(_ZN10layer_norm31ln_parallel_residual_bwd_kernelINS_13Kernel_traitsI6__halfS2_fS2_fjLj768ELj1ELj4ELj1ELj16ENS_18Kernel_traits_baseILj768ES2_S2_fS2_fjLj128EEEEELb0ELb1ELb0EEEvNS_9BwdParamsE)
        /*0ec0*/ 	.word	0x00000000


	//----- nvinfo : EIATTR_MIN_STACK_SIZE
	.align		4
.L_629:
        /*0ec4*/ 	.byte	0x04, 0x12
        /*0ec6*/ 	.short	(.L_631 - .L_630)
	.align		4
.L_630:
        /*0ec8*/ 	.word	index@(_ZN10layer_norm31ln_parallel_residual_bwd_kernelINS_13Kernel_traitsI6__halfS2_fS2_fjLj768ELj1ELj4ELj1ELj16ENS_18Kernel_traits_baseILj768ES2_S2_fS2_fjLj128EEEEELb0ELb1ELb1EEEvNS_9BwdParamsE)
        /*0ecc*/ 	.word	0x00000000


	//----- nvinfo : EIATTR_MIN_STACK_SIZE
	.align		4
.L_631:
        /*0ed0*/ 	.byte	0x04, 0x12
        /*0ed2*/ 	.short	(.L_633 - .L_632)
	.align		4
.L_632:
        /*0ed4*/ 	.word	index@(_ZN10layer_norm31ln_parallel_residual_bwd_kernelINS_13Kernel_traitsI6__halfS2_fS2_fjLj768ELj1ELj4ELj1ELj16ENS_18Kernel_traits_baseILj768ES2_S2_fS2_fjLj128EEEEELb1ELb0ELb0EEEvNS_9BwdParamsE)
        /*0ed8*/ 	.word	0x00000000


	//----- nvinfo : EIATTR_MIN_STACK_SIZE
	.align		4
.L_633:
        /*0edc*/ 	.byte	0x04, 0x12
        /*0ede*/ 	.short	(.L_635 - .L_634)
	.align		4
.L_634:
        /*0ee0*/ 	.word	index@(_ZN10layer_norm31ln_parallel_residual_bwd_kernelINS_13Kernel_traitsI6__halfS2_fS2_fjLj768ELj1ELj4ELj1ELj16ENS_18Kernel_traits_baseILj768ES2_S2_fS2_fjLj128EEEEELb1ELb0ELb1EEEvNS_9BwdParamsE)
        /*0ee4*/ 	.word	0x00000018


	//----- nvinfo : EIATTR_MIN_STACK_SIZE
	.align		4
.L_635:
        /*0ee8*/ 	.byte	0x04, 0x12
        /*0eea*/ 	.short	(.L_637 - .L_636)
	.align		4
.L_636:
        /*0eec*/ 	.word	index@(_ZN10layer_norm22ln_bwd_finalize_kernelINS_22Kernel_traits_finalizeILj768E6__halfS2_fS2_fjLb0ELj1024ELj4ENS_18Kernel_traits_baseILj768ES2_S2_fS2_fjLj1024EEEEELb0ELb0EEEvNS_9BwdParamsE)
        /*0ef0*/ 	.word	0x00000000


	//----- nvinfo : EIATTR_MIN_STACK_SIZE
	.align		4
.L_637:
        /*0ef4*/ 	.byte	0x04, 0x12
        /*0ef6*/ 	.short	(.L_639 - .L_638)
	.align		4
.L_638:
        /*0ef8*/ 	.word	index@(_ZN10layer_norm40ln_parallel_residual_bwd_finalize_kernelINS_22Kernel_traits_finalizeILj768E6__halfS2_fS2_fjLb0ELj1024ELj4ENS_18Kernel_traits_baseILj768ES2_S2_fS2_fjLj1024EEEEELb0EEEvNS_9BwdParamsE)
        /*0efc*/ 	.word	0x00000000


	//----- nvinfo : EIATTR_MIN_STACK_SIZE
	.align		4
.L_639:
        /*0f00*/ 	.byte	0x04, 0x12
        /*0f02*/ 	.short	(.L_641 - .L_640)
	.align		4
.L_640:
        /*0f04*/ 	.word	index@(_ZN10layer_norm31ln_parallel_residual_bwd_kernelINS_13Kernel_traitsI6__halfS2_fS2_fjLj768ELj1ELj4ELj1ELj16ENS_18Kernel_traits_baseILj768ES2_S2_fS2_fjLj128EEEEELb1ELb1ELb0EEEvNS_9BwdParamsE)
        /*0f08*/ 	.word	0x00000000


	//----- nvinfo : EIATTR_MIN_STACK_SIZE
	.align		4
.L_641:
        /*0f0c*/ 	.byte	0x04, 0x12
        /*0f0e*/ 	.short	(.L_643 - .L_642)
	.align		4
.L_642:
        /*0f10*/ 	.word	index@(_ZN10layer_norm22ln_bwd_finalize_kernelINS_22Kernel_traits_finalizeILj768E6__halfS2_fS2_fjLb0ELj1024ELj4ENS_18Kernel_traits_baseILj768ES2_S2_fS2_fjLj1024EEEEELb0ELb1EEEvNS_9BwdParamsE)
        /*0f14*/ 	.word	0x00000000


	//----- nvinfo : EIATTR_MIN_STACK_SIZE
	.align		4
.L_643:
        /*0f18*/ 	.byte	0x04, 0x12
        /*0f1a*/ 	.short	(.L_645 - .L_644)
	.align		4
.L_644:
        /*0f1c*/ 	.word	index@(_ZN10layer_norm40ln_parallel_residual_bwd_finalize_kernelINS_22Kernel_traits_finalizeILj768E6__halfS2_fS2_fjLb0ELj1024ELj4ENS_18Kernel_traits_baseILj768ES2_S2_fS2_fjLj1024EEEEELb1EEEvNS_9BwdParamsE)
        /*0f20*/ 	.word	0x00000000


	//----- nvinfo : EIATTR_MIN_STACK_SIZE
	.align		4
.L_645:
        /*0f24*/ 	.byte	0x04, 0x12
        /*0f26*/ 	.short	(.L_647 - .L_646)
	.align		4
.L_646:
        /*0f28*/ 	.word	index@(_ZN10layer_norm31ln_parallel_residual_bwd_kernelINS_13Kernel_traitsI6__halfS2_fS2_fjLj768ELj1ELj4ELj1ELj16ENS_18Kernel_traits_baseILj768ES2_S2_fS2_fjLj128EEEEELb1ELb1ELb1EEEvNS_9BwdParamsE)
        /*0f2c*/ 	.word	0x00000000


	//----- nvinfo : EIATTR_MIN_STACK_SIZE
	.align		4
.L_647:
        /*0f30*/ 	.byte	0x04, 0x12
        /*0f32*/ 	.short	(.L_649 - .L_648)
	.align		4
.L_648:
        /*0f34*/ 	.word	index@(_ZN10layer_norm31ln_parallel_residual_bwd_kernelINS_13Kernel_traitsIf6__halffS2_fjLj768ELj1ELj4ELj1ELj16ENS_18Kernel_traits_baseILj768EfS2_fS2_fjLj128EEEEELb0ELb0ELb0EEEvNS_9BwdParamsE)
        /*0f38*/ 	.word	0x00000008


	//----- nvinfo : EIATTR_MIN_STACK_SIZE
	.align		4
.L_649:
        /*0f3c*/ 	.byte	0x04, 0x12
        /*0f3e*/ 	.short	(.L_651 - .L_650)
	.align		4
.L_650:
        /*0f40*/ 	.word	index@(_ZN10layer_norm31ln_parallel_residual_bwd_kernelINS_13Kernel_traitsIf6__halffS2_fjLj768ELj1ELj4ELj1ELj16ENS_18Kernel_traits_baseILj768EfS2_fS2_fjLj128EEEEELb0ELb0ELb1EEEvNS_9BwdParamsE)
        /*0f44*/ 	.word	0x00000000


	//----- nvinfo : EIATTR_MIN_STACK_SIZE
	.align		4
.L_651:
        /*0f48*/ 	.byte	0x04, 0x12
        /*0f4a*/ 	.short	(.L_653 - .L_652)
	.align		4
.L_652:
        /*0f4c*/ 	.word	index@(_ZN10layer_norm31ln_parallel_residual_bwd_kernelINS_13Kernel_traitsIf6__halffS2_fjLj768ELj1ELj4ELj1ELj16ENS_18Kernel_traits_baseILj768EfS2_fS2_fjLj128EEEEELb0ELb1ELb0EEEvNS_9BwdParamsE)
        /*0f50*/ 	.word	0x00000000


	//----- nvinfo : EIATTR_MIN_STACK_SIZE
	.align		4
.L_653:
        /*0f54*/ 	.byte	0x04, 0x12
        /*0f56*/ 	.short	(.L_655 - .L_654)
	.align		4
.L_654:
        /*0f58*/ 	.word	index@(_ZN10layer_norm31ln_parallel_residual_bwd_kernelINS_13Kernel_traitsIf6__halffS2_fjLj768ELj1ELj4ELj1ELj16ENS_18Kernel_traits_baseILj768EfS2_fS2_fjLj128EEEEELb0ELb1ELb1EEEvNS_9BwdParamsE)
        /*0f5c*/ 	.word	0x00000000


	//----- nvinfo : EIATTR_MIN_STACK_SIZE
	.align		4
.L_655:
        /*0f60*/ 	.byte	0x04, 0x12
        /*0f62*/ 	.short	(.L_657 - .L_656)
	.align		4
.L_656:
        /*0f64*/ 	.word	index@(_ZN10layer_norm31ln_parallel_residual_bwd_kernelINS_13Kernel_traitsIf6__halffS2_fjLj768ELj1ELj4ELj1ELj16ENS_18Kernel_traits_baseILj768EfS2_fS2_fjLj128EEEEELb1ELb0ELb0EEEvNS_9BwdParamsE)
        /*0f68*/ 	.word	0x00000038


	//----- nvinfo : EIATTR_MIN_STACK_SIZE
	.align		4
.L_657:
        /*0f6c*/ 	.byte	0x04, 0x12
        /*0f6e*/ 	.short	(.L_659 - .L_658)
	.align		4
.L_658:
        /*0f70*/ 	.word	index@(_ZN10layer_norm31ln_parallel_residual_bwd_kernelINS_13Kernel_traitsIf6__halffS2_fjLj768ELj1ELj4ELj1ELj16ENS_18Kernel_traits_baseILj768EfS2_fS2_fjLj128EEEEELb1ELb0ELb1EEEvNS_9BwdParamsE)
        /*0f74*/ 	.word	0x00000018


	//----- nvinfo : EIATTR_MIN_STACK_SIZE
	.align		4
.L_659:
        /*0f78*/ 	.byte	0x04, 0x12
        /*0f7a*/ 	.short	(.L_661 - .L_660)
	.align		4
.L_660:
        /*0f7c*/ 	.word	index@(_ZN10layer_norm22ln_bwd_finalize_kernelINS_22Kernel_traits_finalizeILj768Ef6__halffS2_fjLb0ELj1024ELj4ENS_18Kernel_traits_baseILj768EfS2_fS2_fjLj1024EEEEELb0ELb0EEEvNS_9BwdParamsE)
        /*0f80*/ 	.word	0x00000000


	//----- nvinfo : EIATTR_MIN_STACK_SIZE
	.align		4
.L_661:
        /*0f84*/ 	.byte	0x04, 0x12
        /*0f86*/ 	.short	(.L_663 - .L_662)
	.align		4
.L_662:
        /*0f88*/ 	.word	index@(_ZN10layer_norm40ln_parallel_residual_bwd_finalize_kernelINS_22Kernel_traits_finalizeILj768Ef6__halffS2_fjLb0ELj1024ELj4ENS_18Kernel_traits_baseILj768EfS2_fS2_fjLj1024EEEEELb0EEEvNS_9BwdParamsE)
        /*0f8c*/ 	.word	0x00000000


	//----- nvinfo : EIATTR_MIN_STACK_SIZE
	.align		4
.L_663:
        /*0f90*/ 	.byte	0x04, 0x12
        /*0f92*/ 	.short	(.L_665 - .L_664)
	.align		4
.L_664:
        /*0f94*/ 	.word	index@(_ZN10layer_norm31ln_parallel_residual_bwd_kernelINS_13Kernel_traitsIf6__halffS2_fjLj768ELj1ELj4ELj1ELj16ENS_18Kernel_traits_baseILj768EfS2_fS2_fjLj128EEEEELb1ELb1ELb0EEEvNS_9BwdParamsE)
        /*0f98*/ 	.word	0x00000000


	//----- nvinfo : EIATTR_MIN_STACK_SIZE
	.align		4
.L_665:
        /*0f9c*/ 	.byte	0x04, 0x12
        /*0f9e*/ 	.short	(.L_667 - .L_666)
	.align		4
.L_666:
        /*0fa0*/ 	.word	index@(_ZN10layer_norm22ln_bwd_finalize_kernelINS_22Kernel_traits_finalizeILj768Ef6__halffS2_fjLb0ELj1024ELj4ENS_18Kernel_traits_baseILj768EfS2_fS2_fjLj1024EEEEELb0ELb1EEEvNS_9BwdParamsE)
        /*0fa4*/ 	.word	0x00000000


	//----- nvinfo : EIATTR_MIN_STACK_SIZE
	.align		4
.L_667:
        /*0fa8*/ 	.byte	0x04, 0x12
        /*0faa*/ 	.short	(.L_669 - .L_668)
	.align		4
.L_668:
        /*0fac*/ 	.word	index@(_ZN10layer_norm40ln_parallel_residual_bwd_finalize_kernelINS_22Kernel_traits_finalizeILj768Ef6__halffS2_fjLb0ELj1024ELj4ENS_18Kernel_traits_baseILj768EfS2_fS2_fjLj1024EEEEELb1EEEvNS_9BwdParamsE)
        /*0fb0*/ 	.word	0x00000000


	//----- nvinfo : EIATTR_MIN_STACK_SIZE
	.align		4
.L_669:
        /*0fb4*/ 	.byte	0x04, 0x12
        /*0fb6*/ 	.short	(.L_671 - .L_670)
	.align		4
.L_670:
        /*0fb8*/ 	.word	index@(_ZN10layer_norm31ln_parallel_residual_bwd_kernelINS_13Kernel_traitsIf6__halffS2_fjLj768ELj1ELj4ELj1ELj16ENS_18Kernel_traits_baseILj768EfS2_fS2_fjLj128EEEEELb1ELb1ELb1EEEvNS_9BwdParamsE)
        /*0fbc*/ 	.word	0x00000000


	//----- nvinfo : EIATTR_MIN_STACK_SIZE
	.align		4
.L_671:
        /*0fc0*/ 	.byte	0x04, 0x12
        /*0fc2*/ 	.short	(.L_673 - .L_672)
	.align		4
.L_672:
        /*0fc4*/ 	.word	index@(_ZN10layer_norm31ln_parallel_residual_bwd_kernelINS_13Kernel_traitsI6__halfffffjLj768ELj1ELj4ELj1ELj16ENS_18Kernel_traits_baseILj768ES2_ffffjLj128EEEEELb0ELb0ELb0EEEvNS_9BwdParamsE)
        /*0fc8*/ 	.word	0x00000000


	//----- nvinfo : EIATTR_MIN_STACK_SIZE
	.align		4
.L_673:
        /*0fcc*/ 	.byte	0x04, 0x12
        /*0fce*/ 	.short	(.L_675 - .L_674)
	.align		4
.L_674:
        /*0fd0*/ 	.word	index@(_ZN10layer_norm31ln_parallel_residual_bwd_kernelINS_13Kernel_traitsI6__halfffffjLj768ELj1ELj4ELj1ELj16ENS_18Kernel_traits_baseILj768ES2_ffffjLj128EEEEELb0ELb0ELb1EEEvNS_9BwdParamsE)
        /*0fd4*/ 	.word	0x00000000


	//----- nvinfo : EIATTR_MIN_STACK_SIZE
	.align		4
.L_675:
        /*0fd8*/ 	.byte	0x04, 0x12
        /*0fda*/ 	.short	(.L_677 - .L_676)
	.align		4
.L_676:
        /*0fdc*/ 	.word	index@(_ZN10layer_norm31ln_parallel_residual_bwd_kernelINS_13Kernel_traitsI6__halfffffjLj768ELj1ELj4ELj1ELj16ENS_18Kernel_traits_baseILj768ES2_ffffjLj128EEEEELb0ELb1ELb0EEEvNS_9BwdParamsE)
        /*0fe0*/ 	.word	0x00000000


	//----- nvinfo : EIATTR_MIN_STACK_SIZE
	.align		4
.L_677:
        /*0fe4*/ 	.byte	0x04, 0x12
        /*0fe6*/ 	.short	(.L_679 - .L_678)
	.align		4
.L_678:
        /*0fe8*/ 	.word	index@(_ZN10layer_norm31ln_parallel_residual_bwd_kernelINS_13Kernel_traitsI6__halfffffjLj768ELj1ELj4ELj1ELj16ENS_18Kernel_traits_baseILj768ES2_ffffjLj128EEEEELb0ELb1ELb1EEEvNS_9BwdParamsE)
        /*0fec*/ 	.word	0x00000000


	//----- nvinfo : EIATTR_MIN_STACK_SIZE
	.align		4
.L_679:
        /*0ff0*/ 	.byte	0x04, 0x12
        /*0ff2*/ 	.short	(.L_681 - .L_680)
	.align		4
.L_680:
        /*0ff4*/ 	.word	index@(_ZN10layer_norm31ln_parallel_residual_bwd_kernelINS_13Kernel_traitsI6__halfffffjLj768ELj1ELj4ELj1ELj16ENS_18Kernel_traits_baseILj768ES2_ffffjLj128EEEEELb1ELb0ELb0EEEvNS_9BwdParamsE)
        /*0ff8*/ 	.word	0x00000000


	//----- nvinfo : EIATTR_MIN_STACK_SIZE
	.align		4
.L_681:
        /*0ffc*/ 	.byte	0x04, 0x12
        /*0ffe*/ 	.short	(.L_683 - .L_682)
	.align		4
.L_682:
        /*1000*/ 	.word	index@(_ZN10layer_norm31ln_parallel_residual_bwd_kernelINS_13Kernel_traitsI6__halfffffjLj768ELj1ELj4ELj1ELj16ENS_18Kernel_traits_baseILj768ES2_ffffjLj128EEEEELb1ELb0ELb1EEEvNS_9BwdParamsE)
        /*1004*/ 	.word	0x00000010


	//----- nvinfo : EIATTR_MIN_STACK_SIZE
	.align		4
.L_683:
        /*1008*/ 	.byte	0x04, 0x12
        /*100a*/ 	.short	(.L_685 - .L_684)
	.align		4
.L_684:
        /*100c*/ 	.word	index@(_ZN10layer_norm22ln_bwd_finalize_kernelINS_22Kernel_traits_finalizeILj768E6__halfffffjLb0ELj1024ELj4ENS_18Kernel_traits_baseILj768ES2_ffffjLj1024EEEEELb0ELb0EEEvNS_9BwdParamsE)
        /*1010*/ 	.word	0x00000000


	//----- nvinfo : EIATTR_MIN_STACK_SIZE
	.align		4
.L_685:
        /*1014*/ 	.byte	0x04, 0x12
        /*1016*/ 	.short	(.L_687 - .L_686)
	.align		4
.L_686:
        /*1018*/ 	.word	index@(_ZN10layer_norm40ln_parallel_residual_bwd_finalize_kernelINS_22Kernel_traits_finalizeILj768E6__halfffffjLb0ELj1024ELj4ENS_18Kernel_traits_baseILj768ES2_ffffjLj1024EEEEELb0EEEvNS_9BwdParamsE)
        /*101c*/ 	.word	0x00000000


	//----- nvinfo : EIATTR_MIN_STACK_SIZE
	.align		4
.L_687:
        /*1020*/ 	.byte	0x04, 0x12
        /*1022*/ 	.short	(.L_689 - .L_688)
	.align		4
.L_688:
        /*1024*/ 	.word	index@(_ZN10layer_norm31ln_parallel_residual_bwd_kernelINS_13Kernel_traitsI6__halfffffjLj768ELj1ELj4ELj1ELj16ENS_18Kernel_traits_baseILj768ES2_ffffjLj128EEEEELb1ELb1ELb0EEEvNS_9BwdParamsE)
        /*1028*/ 	.word	0x00000000


	//----- nvinfo : EIATTR_MIN_STACK_SIZE
	.align		4
.L_689:
        /*102c*/ 	.byte	0x04, 0x12
        /*102e*/ 	.short	(.L_691 - .L_690)
	.align		4
.L_690:
        /*1030*/ 	.word	index@(_ZN10layer_norm22ln_bwd_finalize_kernelINS_22Kernel_traits_finalizeILj768E6__halfffffjLb0ELj1024ELj4ENS_18Kernel_traits_baseILj768ES2_ffffjLj1024EEEEELb0ELb1EEEvNS_9BwdParamsE)
        /*1034*/ 	.word	0x00000000


	//----- nvinfo : EIATTR_MIN_STACK_SIZE
	.align		4
.L_691:
        /*1038*/ 	.byte	0x04, 0x12
        /*103a*/ 	.short	(.L_693 - .L_692)
	.align		4
.L_692:
        /*103c*/ 	.word	index@(_ZN10layer_norm40ln_parallel_residual_bwd_finalize_kernelINS_22Kernel_traits_finalizeILj768E6__halfffffjLb0ELj1024ELj4ENS_18Kernel_traits_baseILj768ES2_ffffjLj1024EEEEELb1EEEvNS_9BwdParamsE)
        /*1040*/ 	.word	0x00000000


	//----- nvinfo : EIATTR_MIN_STACK_SIZE
	.align		4
.L_693:
        /*1044*/ 	.byte	0x04, 0x12
        /*1046*/ 	.short	(.L_695 - .L_694)
	.align		4
.L_694:
        /*1048*/ 	.word	index@(_ZN10layer_norm31ln_parallel_residual_bwd_kernelINS_13Kernel_traitsI6__halfffffjLj768ELj1ELj4ELj1ELj16ENS_18Kernel_traits_baseILj768ES2_ffffjLj128EEEEELb1ELb1ELb1EEEvNS_9BwdParamsE)
        /*104c*/ 	.word	0x00000000


	//----- nvinfo : EIATTR_MIN_STACK_SIZE
	.align		4
.L_695:
        /*1050*/ 	.byte	0x04, 0x12
        /*1052*/ 	.short	(.L_697 - .L_696)
	.align		4
.L_696:
        /*1054*/ 	.word	index@(_ZN10layer_norm31ln_parallel_residual_bwd_kernelINS_13Kernel_traitsIfffffjLj768ELj1ELj4ELj1ELj16ENS_18Kernel_traits_baseILj768EfffffjLj128EEEEELb0ELb0ELb0EEEvNS_9BwdParamsE)
        /*1058*/ 	.word	0x00000000


	//----- nvinfo : EIATTR_MIN_STACK_SIZE
	.align		4
.L_697:
        /*105c*/ 	.byte	0x04, 0x12
        /*105e*/ 	.short	(.L_699 - .L_698)
	.align		4
.L_698:
        /*1060*/ 	.word	index@(_ZN10layer_norm31ln_parallel_residual_bwd_kernelINS_13Kernel_traitsIfffffjLj768ELj1ELj4ELj1ELj16ENS_18Kernel_traits_baseILj768EfffffjLj128EEEEELb0ELb0ELb1EEEvNS_9BwdParamsE)
        /*1064*/ 	.word	0x00000000


	//----- nvinfo : EIATTR_MIN_STACK_SIZE
	.align		4
.L_699:
        /*1068*/ 	.byte	0x04, 0x12
        /*106a*/ 	.short	(.L_701 - .L_700)
	.align		4
.L_700:
        /*106c*/ 	.word	index@(_ZN10layer_norm31ln_parallel_residual_bwd_kernelINS_13Kernel_traitsIfffffjLj768ELj1ELj4ELj1ELj16ENS_18Kernel_traits_baseILj768EfffffjLj128EEEEELb0ELb1ELb0EEEvNS_9BwdParamsE)
        /*1070*/ 	.word	0x00000000


	//----- nvinfo : EIATTR_MIN_STACK_SIZE
	.align		4
.L_701:
        /*1074*/ 	.byte	0x04, 0x12
        /*1076*/ 	.short	(.L_703 - .L_702)
	.align		4
.L_702:
        /*1078*/ 	.word	index@(_ZN10layer_norm31ln_parallel_residual_bwd_kernelINS_13Kernel_traitsIfffffjLj768ELj1ELj4ELj1ELj16ENS_18Kernel_traits_baseILj768EfffffjLj128EEEEELb0ELb1ELb1EEEvNS_9BwdParamsE)
        /*107c*/ 	.word	0x00000000


	//----- nvinfo : EIATTR_MIN_STACK_SIZE
	.align		4
.L_703:
        /*1080*/ 	.byte	0x04, 0x12
        /*1082*/ 	.short	(.L_705 - .L_704)
	.align		4
.L_704:
        /*1084*/ 	.word	index@(_ZN10layer_norm31ln_parallel_residual_bwd_kernelINS_13Kernel_traitsIfffffjLj768ELj1ELj4ELj1ELj16ENS_18Kernel_traits_baseILj768EfffffjLj128EEEEELb1ELb0ELb0EEEvNS_9BwdParamsE)
        /*1088*/ 	.word	0x00000020


	//----- nvinfo : EIATTR_MIN_STACK_SIZE
	.align		4
.L_705:
        /*108c*/ 	.byte	0x04, 0x12
        /*108e*/ 	.short	(.L_707 - .L_706)
	.align		4
.L_706:
        /*1090*/ 	.word	index@(_ZN10layer_norm31ln_parallel_residual_bwd_kernelINS_13Kernel_traitsIfffffjLj768ELj1ELj4ELj1ELj16ENS_18Kernel_traits_baseILj768EfffffjLj128EEEEELb1ELb0ELb1EEEvNS_9BwdParamsE)
        /*1094*/ 	.word	0x00000010


	//----- nvinfo : EIATTR_MIN_STACK_SIZE
	.align		4
.L_707:
        /*1098*/ 	.byte	0x04, 0x12
        /*109a*/ 	.short	(.L_709 - .L_708)
	.align		4
.L_708:
        /*109c*/ 	.word	index@(_ZN10layer_norm22ln_bwd_finalize_kernelINS_22Kernel_traits_finalizeILj768EfffffjLb0ELj1024ELj4ENS_18Kernel_traits_baseILj768EfffffjLj1024EEEEELb0ELb0EEEvNS_9BwdParamsE)
        /*10a0*/ 	.word	0x00000000


	//----- nvinfo : EIATTR_MIN_STACK_SIZE
	.align		4
.L_709:
        /*10a4*/ 	.byte	0x04, 0x12
        /*10a6*/ 	.short	(.L_711 - .L_710)
	.align		4
.L_710:
        /*10a8*/ 	.word	index@(_ZN10layer_norm40ln_parallel_residual_bwd_finalize_kernelINS_22Kernel_traits_finalizeILj768EfffffjLb0ELj1024ELj4ENS_18Kernel_traits_baseILj768EfffffjLj1024EEEEELb0EEEvNS_9BwdParamsE)
        /*10ac*/ 	.word	0x00000000


	//----- nvinfo : EIATTR_MIN_STACK_SIZE
	.align		4
.L_711:
        /*10b0*/ 	.byte	0x04, 0x12
        /*10b2*/ 	.short	(.L_713 - .L_712)
	.align		4
.L_712:
        /*10b4*/ 	.word	index@(_ZN10layer_norm31ln_parallel_residual_bwd_kernelINS_13Kernel_traitsIfffffjLj768ELj1ELj4ELj1ELj16ENS_18Kernel_traits_baseILj768EfffffjLj128EEEEELb1ELb1ELb0EEEvNS_9BwdParamsE)
        /*10b8*/ 	.word	0x00000000


	//----- nvinfo : EIATTR_MIN_STACK_SIZE
	.align		4
.L_713:
        /*10bc*/ 	.byte	0x04, 0x12
        /*10be*/ 	.short	(.L_715 - .L_714)
	.align		4
.L_714:
        /*10c0*/ 	.word	index@(_ZN10layer_norm22ln_bwd_finalize_kernelINS_22Kernel_traits_finalizeILj768EfffffjLb0ELj1024ELj4ENS_18Kernel_traits_baseILj768EfffffjLj1024EEEEELb0ELb1EEEvNS_9BwdParamsE)
        /*10c4*/ 	.word	0x00000000


	//----- nvinfo : EIATTR_MIN_STACK_SIZE
	.align		4
.L_715:
        /*10c8*/ 	.byte	0x04, 0x12
        /*10ca*/ 	.short	(.L_717 - .L_716)
	.align		4
.L_716:
        /*10cc*/ 	.word	index@(_ZN10layer_norm40ln_parallel_residual_bwd_finalize_kernelINS_22Kernel_traits_finalizeILj768EfffffjLb0ELj1024ELj4ENS_18Kernel_traits_baseILj768EfffffjLj1024EEEEELb1EEEvNS_9BwdParamsE)
        /*10d0*/ 	.word	0x00000000


	//----- nvinfo : EIATTR_MIN_STACK_SIZE
	.align		4
.L_717:
        /*10d4*/ 	.byte	0x04, 0x12
        /*10d6*/ 	.short	(.L_719 - .L_718)
	.align		4
.L_718:
        /*10d8*/ 	.word	index@(_ZN10layer_norm31ln_parallel_residual_bwd_kernelINS_13Kernel_traitsIfffffjLj768ELj1ELj4ELj1ELj16ENS_18Kernel_traits_baseILj768EfffffjLj128EEEEELb1ELb1ELb1EEEvNS_9BwdParamsE)
        /*10dc*/ 	.word	0x00000000
.L_719:


//--------------------- .nv.compat                --------------------------
	.section	.nv.compat,"",@"SHT_CUDA_COMPAT_INFO"
	.align	4
        /*0000*/ 	.byte	0x02, 0x09, 0x01, 0x00, 0x02, 0x02, 0x01, 0x00, 0x02, 0x05, 0x05, 0x00, 0x03, 0x07, 0x01, 0x01
        /*0010*/ 	.byte	0x02, 0x03, 0x00, 0x00, 0x02, 0x06, 0x01, 0x00, 0x04, 0x0b, 0x08, 0x00, 0x09, 0x00, 0x00, 0x00
        /*0020*/ 	.byte	0x00, 0x00, 0x00, 0x00


//--------------------- .nv.info._ZN10layer_norm31ln_parallel_residual_bwd_kernelINS_13Kernel_traitsI13__nv_bfloat16S2_S2_S2_fjLj768ELj1ELj4ELj1ELj16ENS_18Kernel_traits_baseILj768ES2_S2_S2_S2_fjLj128EEEEELb0ELb0ELb0EEEvNS_9BwdParamsE --------------------------
	.section	.nv.info._ZN10layer_norm31ln_parallel_residual_bwd_kernelINS_13Kernel_traitsI13__nv_bfloat16S2_S2_S2_fjLj768ELj1ELj4ELj1ELj16ENS_18Kernel_traits_baseILj768ES2_S2_S2_S2_fjLj128EEEEELb0ELb0ELb0EEEvNS_9BwdParamsE,"",@"SHT_CUDA_INFO"
	.sectionflags	@""
	.align	4


	//----- nvinfo : EIATTR_CUDA_API_VERSION
	.align		4
        /*0000*/ 	.byte	0x04, 0x37
        /*0002*/ 	.short	(.L_721 - .L_720)
.L_720:
        /*0004*/ 	.word	0x00000082


	//----- nvinfo : EIATTR_KPARAM_INFO
	.align		4
.L_721:
        /*0008*/ 	.byte	0x04, 0x17
        /*000a*/ 	.short	(.L_723 - .L_722)
.L_722:
        /*000c*/ 	.word	0x00000000
        /*0010*/ 	.short	0x0000
        /*0012*/ 	.short	0x0000
        /*0014*/ 	.byte	0x00, 0xf0, 0xa1, 0x04


	//----- nvinfo : EIATTR_SPARSE_MMA_MASK
	.align		4
.L_723:
        /*0018*/ 	.byte	0x03, 0x50
        /*001a*/ 	.short	0x0000


	//----- nvinfo : EIATTR_MAXREG_COUNT
	.align		4
        /*001c*/ 	.byte	0x03, 0x1b
        /*001e*/ 	.short	0x00ff


	//----- nvinfo : EIATTR_NUM_BARRIERS
	.align		4
        /*0020*/ 	.byte	0x02, 0x4c
        /*0022*/ 	.byte	0x01
	.zero		1


	//----- nvinfo : EIATTR_MERCURY_ISA_VERSION
	.align		4
        /*0024*/ 	.byte	0x03, 0x5f
        /*0026*/ 	.short	0x0101


	//----- nvinfo : EIATTR_COOP_GROUP_MASK_REGIDS
	.align		4
        /*0028*/ 	.byte	0x04, 0x29
        /*002a*/ 	.short	(.L_725 - .L_724)


	//   ....[0]....
.L_724:
        /*002c*/ 	.word	0xffffffff


	//   ....[1]....
        /*0030*/ 	.word	0xffffffff


	//   ....[2]....
        /*0034*/ 	.word	0xffffffff


	//   ....[3]....
        /*0038*/ 	.word	0xffffffff


	//   ....[4]....
        /*003c*/ 	.word	0xffffffff


	//   ....[5]....
        /*0040*/ 	.word	0xffffffff


	//   ....[6]....
        /*0044*/ 	.word	0xffffffff


	//   ....[7]....
        /*0048*/ 	.word	0xffffffff


	//   ....[8]....
        /*004c*/ 	.word	0xffffffff


	//   ....[9]....
        /*0050*/ 	.word	0xffffffff


	//   ....[10]....
        /*0054*/ 	.word	0x050000b0


	//   ....[11]....
        /*0058*/ 	.word	0x050000b0


	//   ....[12]....
        /*005c*/ 	.word	0x050000b0


	//   ....[13]....
        /*0060*/ 	.word	0x050000b0


	//   ....[14]....
        /*0064*/ 	.word	0x050000b0


	//   ....[15]....
        /*0068*/ 	.word	0x050000b0


	//   ....[16]....
        /*006c*/ 	.word	0x050000b0


	//   ....[17]....
        /*0070*/ 	.word	0x050000b0


	//   ....[18]....
        /*0074*/ 	.word	0x050000b0


	//   ....[19]....
        /*0078*/ 	.word	0x050000b0


	//----- nvinfo : EIATTR_COOP_GROUP_INSTR_OFFSETS
	.align		4
.L_725:
        /*007c*/ 	.byte	0x04, 0x28
        /*007e*/ 	.short	(.L_727 - .L_726)


	//   ....[0]....
.L_726:
        /*0080*/ 	.word	0x00002810


	//   ....[1]....
        /*0084*/ 	.word	0x00002820


	//   ....[2]....
        /*0088*/ 	.word	0x00002850


	//   ....[3]....
        /*008c*/ 	.word	0x00002860


	//   ....[4]....
        /*0090*/ 	.word	0x00002890


	//   ....[5]....
        /*0094*/ 	.word	0x000028a0


	//   ....[6]....
        /*0098*/ 	.word	0x000028d0


	//   ....[7]....
        /*009c*/ 	.word	0x000028e0


	//   ....[8]....
        /*00a0*/ 	.word	0x00002910


	//   ....[9]....
        /*00a4*/ 	.word	0x00002920


	//   ....[10]....
        /*00a8*/ 	.word	0x000083b0


	//   ....[11]....
        /*00ac*/ 	.word	0x00008450


	//   ....[12]....
        /*00b0*/ 	.word	0x000084b0


	//   ....[13]....
        /*00b4*/ 	.word	0x00008510


	//   ....[14]....
        /*00b8*/ 	.word	0x00008580


	//   ....[15]....
        /*00bc*/ 	.word	0x000085e0


	//   ....[16]....
        /*00c0*/ 	.word	0x00008650


	//   ....[17]....
        /*00c4*/ 	.word	0x000086b0


	//   ....[18]....
        /*00c8*/ 	.word	0x00008720


	//   ....[19]....
        /*00cc*/ 	.word	0x00008780


	//----- nvinfo : EIATTR_VRC_CTA_INIT_COUNT
	.align		4
.L_727:
        /*00d0*/ 	.byte	0x02, 0x4a
	.zero		1
	.zero		1


	//----- nvinfo : EIATTR_EXIT_INSTR_OFFSETS
	.align		4
        /*00d4*/ 	.byte	0x04, 0x1c
        /*00d6*/ 	.short	(.L_729 - .L_728)


	//   ....[0]....
.L_728:
        /*00d8*/ 	.word	0x000082e0


	//   ....[1]....
        /*00dc*/ 	.word	0x00008350


	//----- nvinfo : EIATTR_MAX_THREADS
	.align		4
.L_729:
        /*00e0*/ 	.byte	0x04, 0x05
        /*00e2*/ 	.short	(.L_731 - .L_730)
.L_730:
        /*00e4*/ 	.word	0x00000080
        /*00e8*/ 	.word	0x00000001
        /*00ec*/ 	.word	0x00000001


	//----- nvinfo : EIATTR_CRS_STACK_SIZE
	.align		4
.L_731:
        /*00f0*/ 	.byte	0x04, 0x1e
        /*00f2*/ 	.short	(.L_733 - .L_732)
.L_732:
        /*00f4*/ 	.word	0x00000000


	//----- nvinfo : EIATTR_CBANK_PARAM_SIZE
	.align		4
.L_733:
        /*00f8*/ 	.byte	0x03, 0x19
        /*00fa*/ 	.short	0x0128


	//----- nvinfo : EIATTR_PARAM_CBANK
	.align		4
        /*00fc*/ 	.byte	0x04, 0x0a
        /*00fe*/ 	.short	(.L_735 - .L_734)
	.align		4
.L_734:
        /*0100*/ 	.word	index@(.nv.constant0._ZN10layer_norm31ln_parallel_residual_bwd_kernelINS_13Kernel_traitsI13__nv_bfloat16S2_S2_S2_fjLj768ELj1ELj4ELj1ELj16ENS_18Kernel_traits_baseILj768ES2_S2_S2_S2_fjLj128EEEEELb0ELb0ELb0EEEvNS_9BwdParamsE)
        /*0104*/ 	.short	0x0380
        /*0106*/ 	.short	0x0128


	//----- nvinfo : EIATTR_SW_WAR
	.align		4
.L_735:
        /*0108*/ 	.byte	0x04, 0x36
        /*010a*/ 	.short	(.L_737 - .L_736)
.L_736:
        /*010c*/ 	.word	0x00000008
.L_737:


//--------------------- .nv.info._ZN10layer_norm31ln_parallel_residual_bwd_kernelINS_13Kernel_traitsI13__nv_bfloat16S2_S2_S2_fjLj768ELj1ELj4ELj1ELj16ENS_18Kernel_traits_baseILj768ES2_S2_S2_S2_fjLj128EEEEELb0ELb0ELb1EEEvNS_9BwdParamsE --------------------------
	.section	.nv.info._ZN10layer_norm31ln_parallel_residual_bwd_kernelINS_13Kernel_traitsI13__nv_bfloat16S2_S2_S2_fjLj768ELj1ELj4ELj1ELj16ENS_18Kernel_traits_baseILj768ES2_S2_S2_S2_fjLj128EEEEELb0ELb0ELb1EEEvNS_9BwdParamsE,"",@"SHT_CUDA_INFO"
	.sectionflags	@""
	.align	4


	//----- nvinfo : EIATTR_CUDA_API_VERSION
	.align		4
        /*0000*/ 	.byte	0x04, 0x37
        /*0002*/ 	.short	(.L_739 - .L_738)
.L_738:
        /*0004*/ 	.word	0x00000082


	//----- nvinfo : EIATTR_KPARAM_INFO
	.align		4
.L_739:
        /*0008*/ 	.byte	0x04, 0x17
        /*000a*/ 	.short	(.L_741 - .L_740)
.L_740:
        /*000c*/ 	.word	0x00000000
        /*0010*/ 	.short	0x0000
        /*0012*/ 	.short	0x0000
        /*0014*/ 	.byte	0x00, 0xf0, 0xa1, 0x04


	//----- nvinfo : EIATTR_SPARSE_MMA_MASK
	.align		4
.L_741:
        /*0018*/ 	.byte	0x03, 0x50
        /*001a*/ 	.short	0x0000


	//----- nvinfo : EIATTR_MAXREG_COUNT
	.align		4
        /*001c*/ 	.byte	0x03, 0x1b
        /*001e*/ 	.short	0x00ff


	//----- nvinfo : EIATTR_NUM_BARRIERS
	.align		4
        /*0020*/ 	.byte	0x02, 0x4c
        /*0022*/ 	.byte	0x01
	.zero		1


	//----- nvinfo : EIATTR_MERCURY_ISA_VERSION
	.align		4
        /*0024*/ 	.byte	0x03, 0x5f
        /*0026*/ 	.short	0x0101


	//----- nvinfo : EIATTR_COOP_GROUP_MASK_REGIDS
	.align		4
        /*0028*/ 	.byte	0x04, 0x29
        /*002a*/ 	.short	(.L_743 - .L_742)


	//   ....[0]....
.L_742:
        /*002c*/ 	.word	0xffffffff


	//   ....[1]....
        /*0030*/ 	.word	0xffffffff


	//   ....[2]....
        /*0034*/ 	.word	0xffffffff


	//   ....[3]....
        /*0038*/ 	.word	0xffffffff


	//   ....[4]....
        /*003c*/ 	.word	0xffffffff


	//   ....[5]....
        /*0040*/ 	.word	0xffffffff


	//   ....[6]....
        /*0044*/ 	.word	0xffffffff


	//   ....[7]....
        /*0048*/ 	.word	0xffffffff


	//   ....[8]....
        /*004c*/ 	.word	0xffffffff


	//   ....[9]....
        /*0050*/ 	.word	0xffffffff


	//   ....[10]....
        /*0054*/ 	.word	0x050000e2


	//   ....[11]....
        /*0058*/ 	.word	0x050000e2


	//   ....[12]....
        /*005c*/ 	.word	0x050000e2


	//   ....[13]....
        /*0060*/ 	.word	0x050000e2


	//   ....[14]....
        /*0064*/ 	.word	0x050000e2


	//   ....[15]....
        /*0068*/ 	.word	0x050000e2


	//   ....[16]....
        /*006c*/ 	.word	0x050000e2


	//   ....[17]....
        /*0070*/ 	.word	0x050000e2


	//   ....[18]....
        /*0074*/ 	.word	0x050000e2


	//   ....[19]....
        /*0078*/ 	.word	0x050000e2


	//----- nvinfo : EIATTR_COOP_GROUP_INSTR_OFFSETS
	.align		4
.L_743:
        /*007c*/ 	.byte	0x04, 0x28
        /*007e*/ 	.short	(.L_745 - .L_744)


	//   ....[0]....
.L_744:
        /*0080*/ 	.word	0x00002540


	//   ....[1]....
        /*0084*/ 	.word	0x00002550


	//   ....[2]....
        /*0088*/ 	.word	0x00002580


	//   ....[3]....
        /*008c*/ 	.word	0x00002590


	//   ....[4]....
        /*0090*/ 	.word	0x000025c0


	//   ....[5]....
        /*0094*/ 	.word	0x000025d0


	//   ....[6]....
        /*0098*/ 	.word	0x00002600


	//   ....[7]....
        /*009c*/ 	.word	0x00002610


	//   ....[8]....
        /*00a0*/ 	.word	0x00002640


	//   ....[9]....
        /*00a4*/ 	.word	0x00002650


	//   ....[10]....
        /*00a8*/ 	.word	0x00007d10


	//   ....[11]....
        /*00ac*/ 	.word	0x00007da0


	//   ....[12]....
        /*00b0*/ 	.word	0x00007e10


	//   ....[13]....
        /*00b4*/ 	.word	0x00007e70


	//   ....[14]....
        /*00b8*/ 	.word	0x00007ee0


	//   ....[15]....
        /*00bc*/ 	.word	0x00007f40


	//   ....[16]....
        /*00c0*/ 	.word	0x00007fb0


	//   ....[17]....
        /*00c4*/ 	.word	0x00008010


	//   ....[18]....
        /*00c8*/ 	.word	0x00008080


	//   ....[19]....
        /*00cc*/ 	.word	0x000080e0


	//----- nvinfo : EIATTR_VRC_CTA_INIT_COUNT
	.align		4
.L_745:
        /*00d0*/ 	.byte	0x02, 0x4a
	.zero		1
	.zero		1


	//----- nvinfo : EIATTR_EXIT_INSTR_OFFSETS
	.align		4
        /*00d4*/ 	.byte	0x04, 0x1c
        /*00d6*/ 	.short	(.L_747 - .L_746)


	//   ....[0]....
.L_746:
        /*00d8*/ 	.word	0x00007ca0


	//----- nvinfo : EIATTR_MAX_THREADS
	.align		4
.L_747:
        /*00dc*/ 	.byte	0x04, 0x05
        /*00de*/ 	.short	(.L_749 - .L_748)
.L_748:
        /*00e0*/ 	.word	0x00000080
        /*00e4*/ 	.word	0x00000001
        /*00e8*/ 	.word	0x00000001


	//----- nvinfo : EIATTR_CRS_STACK_SIZE
	.align		4
.L_749:
        /*00ec*/ 	.byte	0x04, 0x1e
        /*00ee*/ 	.short	(.L_751 - .L_750)
.L_750:
        /*00f0*/ 	.word	0x00000000


	//----- nvinfo : EIATTR_CBANK_PARAM_SIZE
	.align		4
.L_751:
        /*00f4*/ 	.byte	0x03, 0x19
        /*00f6*/ 	.short	0x0128


	//----- nvinfo : EIATTR_PARAM_CBANK
	.align		4
        /*00f8*/ 	.byte	0x04, 0x0a
        /*00fa*/ 	.short	(.L_753 - .L_752)
	.align		4
.L_752:
        /*00fc*/ 	.word	index@(.nv.constant0._ZN10layer_norm31ln_parallel_residual_bwd_kernelINS_13Kernel_traitsI13__nv_bfloat16S2_S2_S2_fjLj768ELj1ELj4ELj1ELj16ENS_18Kernel_traits_baseILj768ES2_S2_S2_S2_fjLj128EEEEELb0ELb0ELb1EEEvNS_9BwdParamsE)
        /*0100*/ 	.short	0x0380
        /*0102*/ 	.short	0x0128


	//----- nvinfo : EIATTR_SW_WAR
	.align		4
.L_753:
        /*0104*/ 	.byte	0x04, 0x36
        /*0106*/ 	.short	(.L_755 - .L_754)
.L_754:
        /*0108*/ 	.word	0x00000008
.L_755:


//--------------------- .nv.info._ZN10layer_norm31ln_parallel_residual_bwd_kernelINS_13Kernel_traitsI13__nv_bfloat16S2_S2_S2_fjLj768ELj1ELj4ELj1ELj16ENS_18Kernel_traits_baseILj768ES2_S2_S2_S2_fjLj128EEEEELb0ELb1ELb0EEEvNS_9BwdParamsE --------------------------
	.section	.nv.info._ZN10layer_norm31ln_parallel_residual_bwd_kernelINS_13Kernel_traitsI13__nv_bfloat16S2_S2_S2_fjLj768ELj1ELj4ELj1ELj16ENS_18Kernel_traits_baseILj768ES2_S2_S2_S2_fjLj128EEEEELb0ELb1ELb0EEEvNS_9BwdParamsE,"",@"SHT_CUDA_INFO"
	.sectionflags	@""
	.align	4


	//----- nvinfo : EIATTR_CUDA_API_VERSION
	.align		4
        /*0000*/ 	.byte	0x04, 0x37
        /*0002*/ 	.short	(.L_757 - .L_756)
.L_756:
        /*0004*/ 	.word	0x00000082


	//----- nvinfo : EIATTR_KPARAM_INFO
	.align		4
.L_757:
        /*0008*/ 	.byte	0x04, 0x17
        /*000a*/ 	.short	(.L_759 - .L_758)
.L_758:
        /*000c*/ 	.word	0x00000000
        /*0010*/ 	.short	0x0000
        /*0012*/ 	.short	0x0000
        /*0014*/ 	.byte	0x00, 0xf0, 0xa1, 0x04


	//----- nvinfo : EIATTR_SPARSE_MMA_MASK
	.align		4
.L_759:
        /*0018*/ 	.byte	0x03, 0x50
        /*001a*/ 	.short	0x0000


	//----- nvinfo : EIATTR_MAXREG_COUNT
	.align		4
        /*001c*/ 	.byte	0x03, 0x1b
        /*001e*/ 	.short	0x00ff


	//----- nvinfo : EIATTR_NUM_BARRIERS
	.align		4
        /*0020*/ 	.byte	0x02, 0x4c
        /*0022*/ 	.byte	0x01
	.zero		1


	//----- nvinfo : EIATTR_MERCURY_ISA_VERSION
	.align		4
        /*0024*/ 	.byte	0x03, 0x5f
        /*0026*/ 	.short	0x0101


	//----- nvinfo : EIATTR_COOP_GROUP_MASK_REGIDS
	.align		4
        /*0028*/ 	.byte	0x04, 0x29
        /*002a*/ 	.short	(.L_761 - .L_760)


	//   ....[0]....
.L_760:
        /*002c*/ 	.word	0xffffffff


	//   ....[1]....
        /*0030*/ 	.word	0xffffffff


	//   ....[2]....
        /*0034*/ 	.word	0xffffffff


	//   ....[3]....
        /*0038*/ 	.word	0xffffffff


	//   ....[4]....
        /*003c*/ 	.word	0xffffffff


	//   ....[5]....
        /*0040*/ 	.word	0xffffffff


	//   ....[6]....
        /*0044*/ 	.word	0xffffffff


	//   ....[7]....
        /*0048*/ 	.word	0xffffffff


	//   ....[8]....
        /*004c*/ 	.word	0xffffffff


	//   ....[9]....
        /*0050*/ 	.word	0xffffffff


	//   ....[10]....
        /*0054*/ 	.word	0x05000058


	//   ....[11]....
        /*0058*/ 	.word	0x05000058


	//   ....[12]....
        /*005c*/ 	.word	0x05000058


	//   ....[13]....
        /*0060*/ 	.word	0x05000058


	//   ....[14]....
        /*0064*/ 	.word	0x05000058


	//   ....[15]....
        /*0068*/ 	.word	0x05000058


	//   ....[16]....
        /*006c*/ 	.word	0x05000058


	//   ....[17]....
        /*0070*/ 	.word	0x05000058


	//   ....[18]....
        /*0074*/ 	.word	0x05000058


	//   ....[19]....
        /*0078*/ 	.word	0x05000058


	//----- nvinfo : EIATTR_COOP_GROUP_INSTR_OFFSETS
	.align		4
.L_761:
        /*007c*/ 	.byte	0x04, 0x28
        /*007e*/ 	.short	(.L_763 - .L_762)


	//   ....[0]....
.L_762:
        /*0080*/ 	.word	0x00002d90


	//   ....[1]....
        /*0084*/ 	.word	0x00002dc0


	//   ....[2]....
        /*0088*/ 	.word	0x00002eb0


	//   ....[3]....
        /*008c*/ 	.word	0x00002ee0


	//   ....[4]....
        /*0090*/ 	.word	0x00002f10


	//   ....[5]....
        /*0094*/ 	.word	0x00002f20


	//   ....[6]....
        /*0098*/ 	.word	0x00002f50


	//   ....[7]....
        /*009c*/ 	.word	0x00002f60


	//   ....[8]....
        /*00a0*/ 	.word	0x00002f90


	//   ....[9]....
        /*00a4*/ 	.word	0x00002fa0


	//   ....[10]....
        /*00a8*/ 	.word	0x00007c20


	//   ....[11]....
        /*00ac*/ 	.word	0x00007cc0


	//   ....[12]....
        /*00b0*/ 	.word	0x00007de0


	//   ....[13]....
        /*00b4*/ 	.word	0x00007e60


	//   ....[14]....
        /*00b8*/ 	.word	0x00007ed0


	//   ....[15]....
        /*00bc*/ 	.word	0x00007f30


	//   ....[16]....
        /*00c0*/ 	.word	0x00007fa0


	//   ....[17]....
        /*00c4*/ 	.word	0x00008000


	//   ....[18]....
        /*00c8*/ 	.word	0x00008070


	//   ....[19]....
        /*00cc*/ 	.word	0x000080d0


	//----- nvinfo : EIATTR_VRC_CTA_INIT_COUNT
	.align		4
.L_763:
        /*00d0*/ 	.byte	0x02, 0x4a
	.zero		1
	.zero		1


	//----- nvinfo : EIATTR_EXIT_INSTR_OFFSETS
	.align		4
        /*00d4*/ 	.byte	0x04, 0x1c
        /*00d6*/ 	.short	(.L_765 - .L_764)


	//   ....[0]....
.L_764:
        /*00d8*/ 	.word	0x00007b80


	//   ....[1]....
        /*00dc*/ 	.word	0x00007bb0


	//----- nvinfo : EIATTR_MAX_THREADS
	.align		4
.L_765:
        /*00e0*/ 	.byte	0x04, 0x05
        /*00e2*/ 	.short	(.L_767 - .L_766)
.L_766:
        /*00e4*/ 	.word	0x00000080
        /*00e8*/ 	.word	0x00000001
        /*00ec*/ 	.word	0x00000001


	//----- nvinfo : EIATTR_CRS_STACK_SIZE
	.align		4
.L_767:
        /*00f0*/ 	.byte	0x04, 0x1e
        /*00f2*/ 	.short	(.L_769 - .L_768)
.L_768:
        /*00f4*/ 	.word	0x00000000


	//----- nvinfo : EIATTR_CBANK_PARAM_SIZE
	.align		4
.L_769:
        /*00f8*/ 	.byte	0x03, 0x19
        /*00fa*/ 	.short	0x0128


	//----- nvinfo : EIATTR_PARAM_CBANK
	.align		4
        /*00fc*/ 	.byte	0x04, 0x0a
        /*00fe*/ 	.short	(.L_771 - .L_770)
	.align		4
.L_770:
        /*0100*/ 	.word	index@(.nv.constant0._ZN10layer_norm31ln_parallel_residual_bwd_kernelINS_13Kernel_traitsI13__nv_bfloat16S2_S2_S2_fjLj768ELj1ELj4ELj1ELj16ENS_18Kernel_traits_baseILj768ES2_S2_S2_S2_fjLj128EEEEELb0ELb1ELb0EEEvNS_9BwdParamsE)
        /*0104*/ 	.short	0x0380
        /*0106*/ 	.short	0x0128


	//----- nvinfo : EIATTR_SW_WAR
	.align		4
.L_771:
        /*0108*/ 	.byte	0x04, 0x36
        /*010a*/ 	.short	(.L_773 - .L_772)
.L_772:
        /*010c*/ 	.word	0x00000008
.L_773:


//--------------------- .nv.info._ZN10layer_norm31ln_parallel_residual_bwd_kernelINS_13Kernel_traitsI13__nv_bfloat16S2_S2_S2_fjLj768ELj1ELj4ELj1ELj16ENS_18Kernel_traits_baseILj768ES2_S2_S2_S2_fjLj128EEEEELb0ELb1ELb1EEEvNS_9BwdParamsE --------------------------
	.section	.nv.info._ZN10layer_norm31ln_parallel_residual_bwd_kernelINS_13Kernel_traitsI13__nv_bfloat16S2_S2_S2_fjLj768ELj1ELj4ELj1ELj16ENS_18Kernel_traits_baseILj768ES2_S2_S2_S2_fjLj128EEEEELb0ELb1ELb1EEEvNS_9BwdParamsE,"",@"SHT_CUDA_INFO"
	.sectionflags	@""
	.align	4


	//----- nvinfo : EIATTR_CUDA_API_VERSION
	.align		4
        /*0000*/ 	.byte	0x04, 0x37
        /*0002*/ 	.short	(.L_775 - .L_774)
.L_774:
        /*0004*/ 	.word	0x00000082


	//----- nvinfo : EIATTR_KPARAM_INFO
	.align		4
.L_775:
        /*0008*/ 	.byte	0x04, 0x17
        /*000a*/ 	.short	(.L_777 - .L_776)
.L_776:
        /*000c*/ 	.word	0x00000000
        /*0010*/ 	.short	0x0000
        /*0012*/ 	.short	0x0000
        /*0014*/ 	.byte	0x00, 0xf0, 0xa1, 0x04


	//----- nvinfo : EIATTR_SPARSE_MMA_MASK
	.align		4
.L_777:
        /*0018*/ 	.byte	0x03, 0x50
        /*001a*/ 	.short	0x0000


	//----- nvinfo : EIATTR_MAXREG_COUNT
	.align		4
        /*001c*/ 	.byte	0x03, 0x1b
        /*001e*/ 	.short	0x00ff


	//----- nvinfo : EIATTR_NUM_BARRIERS
	.align		4
        /*0020*/ 	.byte	0x02, 0x4c
        /*0022*/ 	.byte	0x01
	.zero		1


	//----- nvinfo : EIATTR_MERCURY_ISA_VERSION
	.align		4
        /*0024*/ 	.byte	0x03, 0x5f
        /*0026*/ 	.short	0x0101


	//----- nvinfo : EIATTR_COOP_GROUP_MASK_REGIDS
	.align		4
        /*0028*/ 	.byte	0x04, 0x29
        /*002a*/ 	.short	(.L_779 - .L_778)


	//   ....[0]....
.L_778:
        /*002c*/ 	.word	0xffffffff


	//   ....[1]....
        /*0030*/ 	.word	0xffffffff


	//   ....[2]....
        /*0034*/ 	.word	0xffffffff


	//   ....[3]....
        /*0038*/ 	.word	0xffffffff


	//   ....[4]....
        /*003c*/ 	.word	0xffffffff


	//   ....[5]....
        /*0040*/ 	.word	0xffffffff


	//   ....[6]....
        /*0044*/ 	.word	0xffffffff


	//   ....[7]....
        /*0048*/ 	.word	0xffffffff


	//   ....[8]....
        /*004c*/ 	.word	0xffffffff


	//   ....[9]....
        /*0050*/ 	.word	0xffffffff


	//   ....[10]....
        /*0054*/ 	.word	0x05000097


	//   ....[11]....
        /*0058*/ 	.word	0x05000097


	//   ....[12]....
        /*005c*/ 	.word	0x05000097


	//   ....[13]....
        /*0060*/ 	.word	0x05000097


	//   ....[14]....
        /*0064*/ 	.word	0x05000097


	//   ....[15]....
        /*0068*/ 	.word	0x05000097


	//   ....[16]....
        /*006c*/ 	.word	0x05000097


	//   ....[17]....
        /*0070*/ 	.word	0x05000097


	//   ....[18]....
        /*0074*/ 	.word	0x05000097


	//   ....[19]....
        /*0078*/ 	.word	0x05000097


	//----- nvinfo : EIATTR_COOP_GROUP_INSTR_OFFSETS
	.align		4
.L_779:
        /*007c*/ 	.byte	0x04, 0x28
        /*007e*/ 	.short	(.L_781 - .L_780)


	//   ....[0]....
.L_780:
        /*0080*/ 	.word	0x000029d0


	//   ....[1]....
        /*0084*/ 	.word	0x00002a00


	//   ....[2]....
        /*0088*/ 	.word	0x00002ad0


	//   ....[3]....
        /*008c*/ 	.word	0x00002ae0


	//   ....[4]....
        /*0090*/ 	.word	0x00002b20


	//   ....[5]....
        /*0094*/ 	.word	0x00002b40


	//   ....[6]....
        /*0098*/ 	.word	0x00002b80


	//   ....[7]....
        /*009c*/ 	.word	0x00002ba0


	//   ....[8]....
        /*00a0*/ 	.word	0x00002be0


	//   ....[9]....
        /*00a4*/ 	.word	0x00002c10


	//   ....[10]....
        /*00a8*/ 	.word	0x00007460


	//   ....[11]....
        /*00ac*/ 	.word	0x00007500


	//   ....[12]....
        /*00b0*/ 	.word	0x00007600


	//   ....[13]....
        /*00b4*/ 	.word	0x00007660


	//   ....[14]....
        /*00b8*/ 	.word	0x000076e0


	//   ....[15]....
        /*00bc*/ 	.word	0x00007750


	//   ....[16]....
        /*00c0*/ 	.word	0x000077d0


	//   ....[17]....
        /*00c4*/ 	.word	0x00007840


	//   ....[18]....
        /*00c8*/ 	.word	0x000078d0


	//   ....[19]....
        /*00cc*/ 	.word	0x00007920


	//----- nvinfo : EIATTR_VRC_CTA_INIT_COUNT
	.align		4
.L_781:
        /*00d0*/ 	.byte	0x02, 0x4a
	.zero		1
	.zero		1


	//----- nvinfo : EIATTR_EXIT_INSTR_OFFSETS
	.align		4
        /*00d4*/ 	.byte	0x04, 0x1c
        /*00d6*/ 	.short	(.L_783 - .L_782)


	//   ....[0]....
.L_782:
        /*00d8*/ 	.word	0x000073f0


	//----- nvinfo : EIATTR_MAX_THREADS
	.align		4
.L_783:
        /*00dc*/ 	.byte	0x04, 0x05
        /*00de*/ 	.short	(.L_785 - .L_784)
.L_784:
        /*00e0*/ 	.word	0x00000080
        /*00e4*/ 	.word	0x00000001
        /*00e8*/ 	.word	0x00000001


	//----- nvinfo : EIATTR_CRS_STACK_SIZE
	.align		4
.L_785:
        /*00ec*/ 	.byte	0x04, 0x1e
        /*00ee*/ 	.short	(.L_787 - .L_786)
.L_786:
        /*00f0*/ 	.word	0x00000000


	//----- nvinfo : EIATTR_CBANK_PARAM_SIZE
	.align		4
.L_787:
        /*00f4*/ 	.byte	0x03, 0x19
        /*00f6*/ 	.short	0x0128


	//----- nvinfo : EIATTR_PARAM_CBANK
	.align		4
        /*00f8*/ 	.byte	0x04, 0x0a
        /*00fa*/ 	.short	(.L_789 - .L_788)
	.align		4
.L_788:
        /*00fc*/ 	.word	index@(.nv.constant0._ZN10layer_norm31ln_parallel_residual_bwd_kernelINS_13Kernel_traitsI13__nv_bfloat16S2_S2_S2_fjLj768ELj1ELj4ELj1ELj16ENS_18Kernel_traits_baseILj768ES2_S2_S2_S2_fjLj128EEEEELb0ELb1ELb1EEEvNS_9BwdParamsE)
        /*0100*/ 	.short	0x0380
        /*0102*/ 	.short	0x0128


	//----- nvinfo : EIATTR_SW_WAR
	.align		4
.L_789:
        /*0104*/ 	.byte	0x04, 0x36
        /*0106*/ 	.short	(.L_791 - .L_790)
.L_790:
        /*0108*/ 	.word	0x00000008
.L_791:


//--------------------- .nv.info._ZN10layer_norm31ln_parallel_residual_bwd_kernelINS_13Kernel_traitsI13__nv_bfloat16S2_S2_S2_fjLj768ELj1ELj4ELj1ELj16ENS_18Kernel_traits_baseILj768ES2_S2_S2_S2_fjLj128EEEEELb1ELb0ELb0EEEvNS_9BwdParamsE --------------------------
	.section	.nv.info._ZN10layer_norm31ln_parallel_residual_bwd_kernelINS_13Kernel_traitsI13__nv_bfloat16S2_S2_S2_fjLj768ELj1ELj4ELj1ELj16ENS_18Kernel_traits_baseILj768ES2_S2_S2_S2_fjLj128EEEEELb1ELb0ELb0EEEvNS_9BwdParamsE,"",@"SHT_CUDA_INFO"
	.sectionflags	@""
	.align	4


	//----- nvinfo : EIATTR_CUDA_API_VERSION
	.align		4
        /*0000*/ 	.byte	0x04, 0x37
        /*0002*/ 	.short	(.L_793 - .L_792)
.L_792:
        /*0004*/ 	.word	0x00000082


	//----- nvinfo : EIATTR_KPARAM_INFO
	.align		4
.L_793:
        /*0008*/ 	.byte	0x04, 0x17
        /*000a*/ 	.short	(.L_795 - .L_794)
.L_794:
        /*000c*/ 	.word	0x00000000
        /*0010*/ 	.short	0x0000
        /*0012*/ 	.short	0x0000
        /*0014*/ 	.byte	0x00, 0xf0, 0xa1, 0x04


	//----- nvinfo : EIATTR_SPARSE_MMA_MASK
	.align		4
.L_795:
        /*0018*/ 	.byte	0x03, 0x50
        /*001a*/ 	.short	0x0000


	//----- nvinfo : EIATTR_MAXREG_COUNT
	.align		4
        /*001c*/ 	.byte	0x03, 0x1b
        /*001e*/ 	.short	0x00ff


	//----- nvinfo : EIATTR_NUM_BARRIERS
	.align		4
        /*0020*/ 	.byte	0x02, 0x4c
        /*0022*/ 	.byte	0x01
	.zero		1


	//----- nvinfo : EIATTR_MERCURY_ISA_VERSION
	.align		4
        /*0024*/ 	.byte	0x03, 0x5f
        /*0026*/ 	.short	0x0101


	//----- nvinfo : EIATTR_COOP_GROUP_MASK_REGIDS
	.align		4
        /*0028*/ 	.byte	0x04, 0x29
        /*002a*/ 	.short	(.L_797 - .L_796)


	//   ....[0]....
.L_796:
        /*002c*/ 	.word	0xffffffff


	//   ....[1]....
        /*0030*/ 	.word	0xffffffff


	//   ....[2]....
        /*0034*/ 	.word	0xffffffff


	//   ....[3]....
        /*0038*/ 	.word	0xffffffff


	//   ....[4]....
        /*003c*/ 	.word	0xffffffff


	//   ....[5]....
        /*0040*/ 	.word	0xffffffff


	//   ....[6]....
        /*0044*/ 	.word	0xffffffff


	//   ....[7]....
        /*0048*/ 	.word	0xffffffff


	//   ....[8]....
        /*004c*/ 	.word	0xffffffff


	//   ....[9]....
        /*0050*/ 	.word	0xffffffff


	//   ....[10]....
        /*0054*/ 	.word	0x050000b0


	//   ....[11]....
        /*0058*/ 	.word	0x050000b0


	//   ....[12]....
        /*005c*/ 	.word	0x050000b0


	//   ....[13]....
        /*0060*/ 	.word	0x050000b0


	//   ....[14]....
        /*0064*/ 	.word	0x050000b0


	//   ....[15]....
        /*0068*/ 	.word	0x050000b0


	//   ....[16]....
        /*006c*/ 	.word	0x050000b0


	//   ....[17]....
        /*0070*/ 	.word	0x050000b0


	//   ....[18]....
        /*0074*/ 	.word	0x050000b0


	//   ....[19]....
        /*0078*/ 	.word	0x050000b0


	//----- nvinfo : EIATTR_COOP_GROUP_INSTR_OFFSETS
	.align		4
.L_797:
        /*007c*/ 	.byte	0x04, 0x28
        /*007e*/ 	.short	(.L_799 - .L_798)


	//   ....[0]....
.L_798:
        /*0080*/ 	.word	0x000029a0


	//   ....[1]....
        /*0084*/ 	.word	0x000029b0


	//   ....[2]....
        /*0088*/ 	.word	0x000029e0


	//   ....[3]....
        /*008c*/ 	.word	0x000029f0


	//   ....[4]....
        /*0090*/ 	.word	0x00002a20


	//   ....[5]....
        /*0094*/ 	.word	0x00002a30


	//   ....[6]....
        /*0098*/ 	.word	0x00002a60


	//   ....[7]....
        /*009c*/ 	.word	0x00002a70


	//   ....[8]....
        /*00a0*/ 	.word	0x00002aa0


	//   ....[9]....
        /*00a4*/ 	.word	0x00002ab0


	//   ....[10]....
        /*00a8*/ 	.word	0x0000b780


	//   ....[11]....
        /*00ac*/ 	.word	0x0000b820


	//   ....[12]....
        /*00b0*/ 	.word	0x0000b880


	//   ....[13]....
        /*00b4*/ 	.word	0x0000b8e0


	//   ....[14]....
        /*00b8*/ 	.word	0x0000b950


	//   ....[15]....
        /*00bc*/ 	.word	0x0000b9b0


	//   ....[16]....
        /*00c0*/ 	.word	0x0000ba20


	//   ....[17]....
        /*00c4*/ 	.word	0x0000ba80


	//   ....[18]....
        /*00c8*/ 	.word	0x0000baf0


	//   ....[19]....
        /*00cc*/ 	.word	0x0000bb50


	//----- nvinfo : EIATTR_VRC_CTA_INIT_COUNT
	.align		4
.L_799:
        /*00d0*/ 	.byte	0x02, 0x4a
	.zero		1
	.zero		1


	//----- nvinfo : EIATTR_EXIT_INSTR_OFFSETS
	.align		4
        /*00d4*/ 	.byte	0x04, 0x1c
        /*00d6*/ 	.short	(.L_801 - .L_800)


	//   ....[0]....
.L_800:
        /*00d8*/ 	.word	0x0000b6b0


	//   ....[1]....
        /*00dc*/ 	.word	0x0000b720


	//----- nvinfo : EIATTR_MAX_THREADS
	.align		4
.L_801:
        /*00e0*/ 	.byte	0x04, 0x05
        /*00e2*/ 	.short	(.L_803 - .L_802)
.L_802:
        /*00e4*/ 	.word	0x00000080
        /*00e8*/ 	.word	0x00000001
        /*00ec*/ 	.word	0x00000001


	//----- nvinfo : EIATTR_CRS_STACK_SIZE
	.align		4
.L_803:
        /*00f0*/ 	.byte	0x04, 0x1e
        /*00f2*/ 	.short	(.L_805 - .L_804)
.L_804:
        /*00f4*/ 	.word	0x00000000


	//----- nvinfo : EIATTR_CBANK_PARAM_SIZE
	.align		4
.L_805:
        /*00f8*/ 	.byte	0x03, 0x19
        /*00fa*/ 	.short	0x0128


	//----- nvinfo : EIATTR_PARAM_CBANK
	.align		4
        /*00fc*/ 	.byte	0x04, 0x0a
        /*00fe*/ 	.short	(.L_807 - .L_806)
	.align		4
.L_806:
        /*0100*/ 	.word	index@(.nv.constant0._ZN10layer_norm31ln_parallel_residual_bwd_kernelINS_13Kernel_traitsI13__nv_bfloat16S2_S2_S2_fjLj768ELj1ELj4ELj1ELj16ENS_18Kernel_traits_baseILj768ES2_S2_S2_S2_fjLj128EEEEELb1ELb0ELb0EEEvNS_9BwdParamsE)
        /*0104*/ 	.short	0x0380
        /*0106*/ 	.short	0x0128


	//----- nvinfo : EIATTR_SW_WAR
	.align		4
.L_807:
        /*0108*/ 	.byte	0x04, 0x36
        /*010a*/ 	.short	(.L_809 - .L_808)
.L_808:
        /*010c*/ 	.word	0x00000008
.L_809:


//--------------------- .nv.info._ZN10layer_norm31ln_parallel_residual_bwd_kernelINS_13Kernel_traitsI13__nv_bfloat16S2_S2_S2_fjLj768ELj1ELj4ELj1ELj16ENS_18Kernel_traits_baseILj768ES2_S2_S2_S2_fjLj128EEEEELb1ELb0ELb1EEEvNS_9BwdParamsE --------------------------
	.section	.nv.info._ZN10layer_norm31ln_parallel_residual_bwd_kernelINS_13Kernel_traitsI13__nv_bfloat16S2_S2_S2_fjLj768ELj1ELj4ELj1ELj16ENS_18Kernel_traits_baseILj768ES2_S2_S2_S2_fjLj128EEEEELb1ELb0ELb1EEEvNS_9BwdParamsE,"",@"SHT_CUDA_INFO"
	.sectionflags	@""
	.align	4


	//----- nvinfo : EIATTR_CUDA_API_VERSION
	.align		4
        /*0000*/ 	.byte	0x04, 0x37
        /*0002*/ 	.short	(.L_811 - .L_810)
.L_810:
        /*0004*/ 	.word	0x00000082


	//----- nvinfo : EIATTR_KPARAM_INFO
	.align		4
.L_811:
        /*0008*/ 	.byte	0x04, 0x17
        /*000a*/ 	.short	(.L_813 - .L_812)
.L_812:
        /*000c*/ 	.word	0x00000000
        /*0010*/ 	.short	0x0000
        /*0012*/ 	.short	0x0000
        /*0014*/ 	.byte	0x00, 0xf0, 0xa1, 0x04


	//----- nvinfo : EIATTR_SPARSE_MMA_MASK
	.align		4
.L_813:
        /*0018*/ 	.byte	0x03, 0x50
        /*001a*/ 	.short	0x0000


	//----- nvinfo : EIATTR_MAXREG_COUNT
	.align		4
        /*001c*/ 	.byte	0x03, 0x1b
        /*001e*/ 	.short	0x00ff


	//----- nvinfo : EIATTR_NUM_BARRIERS
	.align		4
        /*0020*/ 	.byte	0x02, 0x4c
        /*0022*/ 	.byte	0x01
	.zero		1


	//----- nvinfo : EIATTR_MERCURY_ISA_VERSION
	.align		4
        /*0024*/ 	.byte	0x03, 0x5f
        /*0026*/ 	.short	0x0101


	//----- nvinfo : EIATTR_COOP_GROUP_MASK_REGIDS
	.align		4
        /*0028*/ 	.byte	0x04, 0x29
        /*002a*/ 	.short	(.L_815 - .L_814)


	//   ....[0]....
.L_814:
        /*002c*/ 	.word	0xffffffff


	//   ....[1]....
        /*0030*/ 	.word	0xffffffff


	//   ....[2]....
        /*0034*/ 	.word	0xffffffff


	//   ....[3]....
        /*0038*/ 	.word	0xffffffff


	//   ....[4]....
        /*003c*/ 	.word	0xffffffff


	//   ....[5]....
        /*0040*/ 	.word	0xffffffff


	//   ....[6]....
        /*0044*/ 	.word	0xffffffff


	//   ....[7]....
        /*0048*/ 	.word	0xffffffff


	//   ....[8]....
        /*004c*/ 	.word	0xffffffff


	//   ....[9]....
        /*0050*/ 	.word	0xffffffff


	//   ....[10]....
        /*0054*/ 	.word	0x050000ee


	//   ....[11]....
        /*0058*/ 	.word	0x050000ee


	//   ....[12]....
        /*005c*/ 	.word	0x050000ee


	//   ....[13]....
        /*0060*/ 	.word	0x050000ee


	//   ....[14]....
        /*0064*/ 	.word	0x050000ee


	//   ....[15]....
        /*0068*/ 	.word	0x050000ee


	//   ....[16]....
        /*006c*/ 	.word	0x050000ee


	//   ....[17]....
        /*0070*/ 	.word	0x050000ee


	//   ....[18]....
        /*0074*/ 	.word	0x050000ee


	//   ....[19]....
        /*0078*/ 	.word	0x050000ee


	//----- nvinfo : EIATTR_COOP_GROUP_INSTR_OFFSETS
	.align		4
.L_815:
        /*007c*/ 	.byte	0x04, 0x28
        /*007e*/ 	.short	(.L_817 - .L_816)


	//   ....[0]....
.L_816:
        /*0080*/ 	.word	0x00002670


	//   ....[1]....
        /*0084*/ 	.word	0x00002680


	//   ....[2]....
        /*0088*/ 	.word	0x000026b0


	//   ....[3]....
        /*008c*/ 	.word	0x000026c0


	//   ....[4]....
        /*0090*/ 	.word	0x000026f0


	//   ....[5]....
        /*0094*/ 	.word	0x00002700


	//   ....[6]....
        /*0098*/ 	.word	0x00002730


	//   ....[7]....
        /*009c*/ 	.word	0x00002740


	//   ....[8]....
        /*00a0*/ 	.word	0x00002770


	//   ....[9]....
        /*00a4*/ 	.word	0x00002780


	//   ....[10]....
        /*00a8*/ 	.word	0x0000b090


	//   ....[11]....
        /*00ac*/ 	.word	0x0000b120


	//   ....[12]....
        /*00b0*/ 	.word	0x0000b180


	//   ....[13]....
        /*00b4*/ 	.word	0x0000b1e0


	//   ....[14]....
        /*00b8*/ 	.word	0x0000b240


	//   ....[15]....
        /*00bc*/ 	.word	0x0000b2a0


	//   ....[16]....
        /*00c0*/ 	.word	0x0000b300


	//   ....[17]....
        /*00c4*/ 	.word	0x0000b360


	//   ....[18]....
        /*00c8*/ 	.word	0x0000b3c0


	//   ....[19]....
        /*00cc*/ 	.word	0x0000b420


	//----- nvinfo : EIATTR_VRC_CTA_INIT_COUNT
	.align		4
.L_817:
        /*00d0*/ 	.byte	0x02, 0x4a
	.zero		1
	.zero		1


	//----- nvinfo : EIATTR_EXIT_INSTR_OFFSETS
	.align		4
        /*00d4*/ 	.byte	0x04, 0x1c
        /*00d6*/ 	.short	(.L_819 - .L_818)


	//   ....[0]....
.L_818:
        /*00d8*/ 	.word	0x0000b030


	//----- nvinfo : EIATTR_MAX_THREADS
	.align		4
.L_819:
        /*00dc*/ 	.byte	0x04, 0x05
        /*00de*/ 	.short	(.L_821 - .L_820)
.L_820:
        /*00e0*/ 	.word	0x00000080
        /*00e4*/ 	.word	0x00000001
        /*00e8*/ 	.word	0x00000001


	//----- nvinfo : EIATTR_CRS_STACK_SIZE
	.align		4
.L_821:
        /*00ec*/ 	.byte	0x04, 0x1e
        /*00ee*/ 	.short	(.L_823 - .L_822)
.L_822:
        /*00f0*/ 	.word	0x00000000


	//----- nvinfo : EIATTR_CBANK_PARAM_SIZE
	.align		4
.L_823:
        /*00f4*/ 	.byte	0x03, 0x19
        /*00f6*/ 	.short	0x0128


	//----- nvinfo : EIATTR_PARAM_CBANK
	.align		4
        /*00f8*/ 	.byte	0x04, 0x0a
        /*00fa*/ 	.short	(.L_825 - .L_824)
	.align		4
.L_824:
        /*00fc*/ 	.word	index@(.nv.constant0._ZN10layer_norm31ln_parallel_residual_bwd_kernelINS_13Kernel_traitsI13__nv_bfloat16S2_S2_S2_fjLj768ELj1ELj4ELj1ELj16ENS_18Kernel_traits_baseILj768ES2_S2_S2_S2_fjLj128EEEEELb1ELb0ELb1EEEvNS_9BwdParamsE)
        /*0100*/ 	.short	0x0380
        /*0102*/ 	.short	0x0128


	//----- nvinfo : EIATTR_SW_WAR
	.align		4
.L_825:
        /*0104*/ 	.byte	0x04, 0x36
        /*0106*/ 	.short	(.L_827 - .L_826)
.L_826:
        /*0108*/ 	.word	0x00000008
.L_827:


//--------------------- .nv.info._ZN10layer_norm22ln_bwd_finalize_kernelINS_22Kernel_traits_finalizeILj768E13__nv_bfloat16S2_S2_S2_fjLb0ELj1024ELj4ENS_18Kernel_traits_baseILj768ES2_S2_S2_S2_fjLj1024EEEEELb0ELb0EEEvNS_9BwdParamsE --------------------------
	.section	.nv.info._ZN10layer_norm22ln_bwd_finalize_kernelINS_22Kernel_traits_finalizeILj768E13__nv_bfloat16S2_S2_S2_fjLb0ELj1024ELj4ENS_18Kernel_traits_baseILj768ES2_S2_S2_S2_fjLj1024EEEEELb0ELb0EEEvNS_9BwdParamsE,"",@"SHT_CUDA_INFO"
	.sectionflags	@""
	.align	4


	//----- nvinfo : EIATTR_CUDA_API_VERSION
	.align		4
        /*0000*/ 	.byte	0x04, 0x37
        /*0002*/ 	.short	(.L_829 - .L_828)
.L_828:
        /*0004*/ 	.word	0x00000082


	//----- nvinfo : EIATTR_KPARAM_INFO
	.align		4
.L_829:
        /*0008*/ 	.byte	0x04, 0x17
        /*000a*/ 	.short	(.L_831 - .L_830)
.L_830:
        /*000c*/ 	.word	0x00000000
        /*0010*/ 	.short	0x0000
        /*0012*/ 	.short	0x0000
        /*0014*/ 	.byte	0x00, 0xf0, 0xa1, 0x04


	//----- nvinfo : EIATTR_SPARSE_MMA_MASK
	.align		4
.L_831:
        /*0018*/ 	.byte	0x03, 0x50
        /*001a*/ 	.short	0x0000


	//----- nvinfo : EIATTR_MAXREG_COUNT
	.align		4
        /*001c*/ 	.byte	0x03, 0x1b
        /*001e*/ 	.short	0x0040


	//----- nvinfo : EIATTR_NUM_BARRIERS
	.align		4
        /*0020*/ 	.byte	0x02, 0x4c
        /*0022*/ 	.byte	0x01
	.zero		1


	//----- nvinfo : EIATTR_MERCURY_ISA_VERSION
	.align		4
        /*0024*/ 	.byte	0x03, 0x5f
        /*0026*/ 	.short	0x0101


	//----- nvinfo : EIATTR_COOP_GROUP_MASK_REGIDS
	.align		4
        /*0028*/ 	.byte	0x04, 0x29
        /*002a*/ 	.short	(.L_833 - .L_832)


	//   ....[0]....
.L_832:
        /*002c*/ 	.word	0xffffffff


	//   ....[1]....
        /*0030*/ 	.word	0xffffffff


	//   ....[2]....
        /*0034*/ 	.word	0xffffffff


	//   ....[3]....
        /*0038*/ 	.word	0xffffffff


	//   ....[4]....
        /*003c*/ 	.word	0xffffffff


	//   ....[5]....
        /*0040*/ 	.word	0xffffffff


	//   ....[6]....
        /*0044*/ 	.word	0xffffffff


	//   ....[7]....
        /*0048*/ 	.word	0xffffffff


	//   ....[8]....
        /*004c*/ 	.word	0xffffffff


	//   ....[9]....
        /*0050*/ 	.word	0xffffffff


	//----- nvinfo : EIATTR_COOP_GROUP_INSTR_OFFSETS
	.align		4
.L_833:
        /*0054*/ 	.byte	0x04, 0x28
        /*0056*/ 	.short	(.L_835 - .L_834)


	//   ....[0]....
.L_834:
        /*0058*/ 	.word	0x00001540


	//   ....[1]....
        /*005c*/ 	.word	0x00001550


	//   ....[2]....
        /*0060*/ 	.word	0x00001580


	//   ....[3]....
        /*0064*/ 	.word	0x00001590


	//   ....[4]....
        /*0068*/ 	.word	0x000015c0


	//   ....[5]....
        /*006c*/ 	.word	0x000015d0


	//   ....[6]....
        /*0070*/ 	.word	0x00001610


	//   ....[7]....
        /*0074*/ 	.word	0x00001630


	//   ....[8]....
        /*0078*/ 	.word	0x00001680


	//   ....[9]....
        /*007c*/ 	.word	0x00001690


	//----- nvinfo : EIATTR_VRC_CTA_INIT_COUNT
	.align		4
.L_835:
        /*0080*/ 	.byte	0x02, 0x4a
	.zero		1
	.zero		1


	//----- nvinfo : EIATTR_EXIT_INSTR_OFFSETS
	.align		4
        /*0084*/ 	.byte	0x04, 0x1c
        /*0086*/ 	.short	(.L_837 - .L_836)


	//   ....[0]....
.L_836:
        /*0088*/ 	.word	0x00000060


	//   ....[1]....
        /*008c*/ 	.word	0x000016f0


	//   ....[2]....
        /*0090*/ 	.word	0x00001720


	//   ....[3]....
        /*0094*/ 	.word	0x000017e0


	//----- nvinfo : EIATTR_MAX_THREADS
	.align		4
.L_837:
        /*0098*/ 	.byte	0x04, 0x05
        /*009a*/ 	.short	(.L_839 - .L_838)
.L_838:
        /*009c*/ 	.word	0x00000400
        /*00a0*/ 	.word	0x00000001
        /*00a4*/ 	.word	0x00000001


	//----- nvinfo : EIATTR_CRS_STACK_SIZE
	.align		4
.L_839:
        /*00a8*/ 	.byte	0x04, 0x1e
        /*00aa*/ 	.short	(.L_841 - .L_840)
.L_840:
        /*00ac*/ 	.word	0x00000000


	//----- nvinfo : EIATTR_CBANK_PARAM_SIZE
	.align		4
.L_841:
        /*00b0*/ 	.byte	0x03, 0x19
        /*00b2*/ 	.short	0x0128


	//----- nvinfo : EIATTR_PARAM_CBANK
	.align		4
        /*00b4*/ 	.byte	0x04, 0x0a
        /*00b6*/ 	.short	(.L_843 - .L_842)
	.align		4
.L_842:
        /*00b8*/ 	.word	index@(.nv.constant0._ZN10layer_norm22ln_bwd_finalize_kernelINS_22Kernel_traits_finalizeILj768E13__nv_bfloat16S2_S2_S2_fjLb0ELj1024ELj4ENS_18Kernel_traits_baseILj768ES2_S2_S2_S2_fjLj1024EEEEELb0ELb0EEEvNS_9BwdParamsE)
        /*00bc*/ 	.short	0x0380
        /*00be*/ 	.short	0x0128


	//----- nvinfo : EIATTR_SW_WAR
	.align		4
.L_843:
        /*00c0*/ 	.byte	0x04, 0x36
        /*00c2*/ 	.short	(.L_845 - .L_844)
.L_844:
        /*00c4*/ 	.word	0x00000008
.L_845:


//--------------------- .nv.info._ZN10layer_norm40ln_parallel_residual_bwd_finalize_kernelINS_22Kernel_traits_finalizeILj768E13__nv_bfloat16S2_S2_S2_fjLb0ELj1024ELj4ENS_18Kernel_traits_baseILj768ES2_S2_S2_S2_fjLj1024EEEEELb0EEEvNS_9BwdParamsE --------------------------
	.section	.nv.info._ZN10layer_norm40ln_parallel_residual_bwd_finalize_kernelINS_22Kernel_traits_finalizeILj768E13__nv_bfloat16S2_S2_S2_fjLb0ELj1024ELj4ENS_18Kernel_traits_baseILj768ES2_S2_S2_S2_fjLj1024EEEEELb0EEEvNS_9BwdParamsE,"",@"SHT_CUDA_INFO"
	.sectionflags	@""
	.align	4


	//----- nvinfo : EIATTR_CUDA_API_VERSION
	.align		4
        /*0000*/ 	.byte	0x04, 0x37
        /*0002*/ 	.short	(.L_847 - .L_846)
.L_846:
        /*0004*/ 	.word	0x00000082


	//----- nvinfo : EIATTR_KPARAM_INFO
	.align		4
.L_847:
        /*0008*/ 	.byte	0x04, 0x17
        /*000a*/ 	.short	(.L_849 - .L_848)
.L_848:
        /*000c*/ 	.word	0x00000000
        /*0010*/ 	.short	0x0000
        /*0012*/ 	.short	0x0000
        /*0014*/ 	.byte	0x00, 0xf0, 0xa1, 0x04


	//----- nvinfo : EIATTR_SPARSE_MMA_MASK
	.align		4
.L_849:
        /*0018*/ 	.byte	0x03, 0x50
        /*001a*/ 	.short	0x0000


	//----- nvinfo : EIATTR_MAXREG_COUNT
	.align		4
        /*001c*/ 	.byte	0x03, 0x1b
        /*001e*/ 	.short	0x0040


	//----- nvinfo : EIATTR_NUM_BARRIERS
	.align		4
        /*0020*/ 	.byte	0x02, 0x4c
        /*0022*/ 	.byte	0x01
	.zero		1


	//----- nvinfo : EIATTR_MERCURY_ISA_VERSION
	.align		4
        /*0024*/ 	.byte	0x03, 0x5f
        /*0026*/ 	.short	0x0101


	//----- nvinfo : EIATTR_COOP_GROUP_MASK_REGIDS
	.align		4
        /*0028*/ 	.byte	0x04, 0x29
        /*002a*/ 	.short	(.L_851 - .L_850)


	//   ....[0]....
.L_850:
        /*002c*/ 	.word	0xffffffff


	//   ....[1]....
        /*0030*/ 	.word	0xffffffff


	//   ....[2]....
        /*0034*/ 	.word	0xffffffff


	//   ....[3]....
        /*0038*/ 	.word	0xffffffff


	//   ....[4]....
        /*003c*/ 	.word	0xffffffff


	//   ....[5]....
        /*0040*/ 	.word	0xffffffff


	//   ....[6]....
        /*0044*/ 	.word	0xffffffff


	//   ....[7]....
        /*0048*/ 	.word	0xffffffff


	//   ....[8]....
        /*004c*/ 	.word	0xffffffff


	//   ....[9]....
        /*0050*/ 	.word	0xffffffff


	//   ....[10]....
        /*0054*/ 	.word	0xffffffff


	//   ....[11]....
        /*0058*/ 	.word	0xffffffff


	//   ....[12]....
        /*005c*/ 	.word	0xffffffff


	//   ....[13]....
        /*0060*/ 	.word	0xffffffff


	//   ....[14]....
        /*0064*/ 	.word	0xffffffff


	//   ....[15]....
        /*0068*/ 	.word	0xffffffff


	//   ....[16]....
        /*006c*/ 	.word	0xffffffff


	//   ....[17]....
        /*0070*/ 	.word	0xffffffff


	//   ....[18]....
        /*0074*/ 	.word	0xffffffff


	//   ....[19]....
        /*0078*/ 	.word	0xffffffff


	//----- nvinfo : EIATTR_COOP_GROUP_INSTR_OFFSETS
	.align		4
.L_851:
        /*007c*/ 	.byte	0x04, 0x28
        /*007e*/ 	.short	(.L_853 - .L_852)


	//   ....[0]....
.L_852:
        /*0080*/ 	.word	0x000013a0


	//   ....[1]....
        /*0084*/ 	.word	0x000013b0


	//   ....[2]....
        /*0088*/ 	.word	0x000013c0


	//   ....[3]....
        /*008c*/ 	.word	0x000013d0


	//   ....[4]....
        /*0090*/ 	.word	0x00001400


	//   ....[5]....
        /*0094*/ 	.word	0x00001430


	//   ....[6]....
        /*0098*/ 	.word	0x00001440


	//   ....[7]....
        /*009c*/ 	.word	0x00001450


	//   ....[8]....
        /*00a0*/ 	.word	0x00001470


	//   ....[9]....
        /*00a4*/ 	.word	0x000014b0


	//   ....[10]....
        /*00a8*/ 	.word	0x000014e0


	//   ....[11]....
        /*00ac*/ 	.word	0x000014f0


	//   ....[12]....
        /*00b0*/ 	.word	0x00001510


	//   ....[13]....
        /*00b4*/ 	.word	0x00001540


	//   ....[14]....
        /*00b8*/ 	.word	0x00001560


	//   ....[15]....
        /*00bc*/ 	.word	0x00001570


	//   ....[16]....
        /*00c0*/ 	.word	0x000015b0


	//   ....[17]....
        /*00c4*/ 	.word	0x000015e0


	//   ....[18]....
        /*00c8*/ 	.word	0x00001600


	//   ....[19]....
        /*00cc*/ 	.word	0x00001610


	//----- nvinfo : EIATTR_VRC_CTA_INIT_COUNT
	.align		4
.L_853:
        /*00d0*/ 	.byte	0x02, 0x4a
	.zero		1
	.zero		1


	//----- nvinfo : EIATTR_EXIT_INSTR_OFFSETS
	.align		4
        /*00d4*/ 	.byte	0x04, 0x1c
        /*00d6*/ 	.short	(.L_855 - .L_854)


	//   ....[0]....
.L_854:
        /*00d8*/ 	.word	0x00000060


	//   ....[1]....
        /*00dc*/ 	.word	0x000016c0


	//   ....[2]....
        /*00e0*/ 	.word	0x000016f0


	//   ....[3]....
        /*00e4*/ 	.word	0x00001850


	//----- nvinfo : EIATTR_MAX_THREADS
	.align		4
.L_855:
        /*00e8*/ 	.byte	0x04, 0x05
        /*00ea*/ 	.short	(.L_857 - .L_856)
.L_856:
        /*00ec*/ 	.word	0x00000400
        /*00f0*/ 	.word	0x00000001
        /*00f4*/ 	.word	0x00000001


	//----- nvinfo : EIATTR_CRS_STACK_SIZE
	.align		4
.L_857:
        /*00f8*/ 	.byte	0x04, 0x1e
        /*00fa*/ 	.short	(.L_859 - .L_858)
.L_858:
        /*00fc*/ 	.word	0x00000000


	//----- nvinfo : EIATTR_CBANK_PARAM_SIZE
	.align		4
.L_859:
        /*0100*/ 	.byte	0x03, 0x19
        /*0102*/ 	.short	0x0128


	//----- nvinfo : EIATTR_PARAM_CBANK
	.align		4
        /*0104*/ 	.byte	0x04, 0x0a
        /*0106*/ 	.short	(.L_861 - .L_860)
	.align		4
.L_860:
        /*0108*/ 	.word	index@(.nv.constant0._ZN10layer_norm40ln_parallel_residual_bwd_finalize_kernelINS_22Kernel_traits_finalizeILj768E13__nv_bfloat16S2_S2_S2_fjLb0ELj1024ELj4ENS_18Kernel_traits_baseILj768ES2_S2_S2_S2_fjLj1024EEEEELb0EEEvNS_9BwdParamsE)
        /*010c*/ 	.short	0x0380
        /*010e*/ 	.short	0x0128


	//----- nvinfo : EIATTR_SW_WAR
	.align		4
.L_861:
        /*0110*/ 	.byte	0x04, 0x36
        /*0112*/ 	.short	(.L_863 - .L_862)
.L_862:
        /*0114*/ 	.word	0x00000008
.L_863:


//--------------------- .nv.info._ZN10layer_norm31ln_parallel_residual_bwd_kernelINS_13Kernel_traitsI13__nv_bfloat16S2_S2_S2_fjLj768ELj1ELj4ELj1ELj16ENS_18Kernel_traits_baseILj768ES2_S2_S2_S2_fjLj128EEEEELb1ELb1ELb0EEEvNS_9BwdParamsE --------------------------
	.section	.nv.info._ZN10layer_norm31ln_parallel_residual_bwd_kernelINS_13Kernel_traitsI13__nv_bfloat16S2_S2_S2_fjLj768ELj1ELj4ELj1ELj16ENS_18Kernel_traits_baseILj768ES2_S2_S2_S2_fjLj128EEEEELb1ELb1ELb0EEEvNS_9BwdParamsE,"",@"SHT_CUDA_INFO"
	.sectionflags	@""
	.align	4


	//----- nvinfo : EIATTR_CUDA_API_VERSION
	.align		4
        /*0000*/ 	.byte	0x04, 0x37
        /*0002*/ 	.short	(.L_865 - .L_864)
.L_864:
        /*0004*/ 	.word	0x00000082


	//----- nvinfo : EIATTR_KPARAM_INFO
	.align		4
.L_865:
        /*0008*/ 	.byte	0x04, 0x17
        /*000a*/ 	.short	(.L_867 - .L_866)
.L_866:
        /*000c*/ 	.word	0x00000000
        /*0010*/ 	.short	0x0000
        /*0012*/ 	.short	0x0000
        /*0014*/ 	.byte	0x00, 0xf0, 0xa1, 0x04


	//----- nvinfo : EIATTR_SPARSE_MMA_MASK
	.align		4
.L_867:
        /*0018*/ 	.byte	0x03, 0x50
        /*001a*/ 	.short	0x0000


	//----- nvinfo : EIATTR_MAXREG_COUNT
	.align		4
        /*001c*/ 	.byte	0x03, 0x1b
        /*001e*/ 	.short	0x00ff


	//----- nvinfo : EIATTR_NUM_BARRIERS
	.align		4
        /*0020*/ 	.byte	0x02, 0x4c
        /*0022*/ 	.byte	0x01
	.zero		1


	//----- nvinfo : EIATTR_MERCURY_ISA_VERSION
	.align		4
        /*0024*/ 	.byte	0x03, 0x5f
        /*0026*/ 	.short	0x0101


	//----- nvinfo : EIATTR_COOP_GROUP_MASK_REGIDS
	.align		4
        /*0028*/ 	.byte	0x04, 0x29
        /*002a*/ 	.short	(.L_869 - .L_868)


	//   ....[0]....
.L_868:
        /*002c*/ 	.word	0xffffffff


	//   ....[1]....
        /*0030*/ 	.word	0xffffffff


	//   ....[2]....
        /*0034*/ 	.word	0xffffffff


	//   ....[3]....
        /*0038*/ 	.word	0xffffffff


	//   ....[4]....
        /*003c*/ 	.word	0xffffffff


	//   ....[5]....
        /*0040*/ 	.word	0xffffffff


	//   ....[6]....
        /*0044*/ 	.word	0xffffffff


	//   ....[7]....
        /*0048*/ 	.word	0xffffffff


	//   ....[8]....
        /*004c*/ 	.word	0xffffffff


	//   ....[9]....
        /*0050*/ 	.word	0xffffffff


	//   ....[10]....
        /*0054*/ 	.word	0x050000b3


	//   ....[11]....
        /*0058*/ 	.word	0x050000b3


	//   ....[12]....
        /*005c*/ 	.word	0x050000b3


	//   ....[13]....
        /*0060*/ 	.word	0x050000b3


	//   ....[14]....
        /*0064*/ 	.word	0x050000b3


	//   ....[15]....
        /*0068*/ 	.word	0x050000b3


	//   ....[16]....
        /*006c*/ 	.word	0x050000b3


	//   ....[17]....
        /*0070*/ 	.word	0x050000b3


	//   ....[18]....
        /*0074*/ 	.word	0x050000b3


	//   ....[19]....
        /*0078*/ 	.word	0x050000b3


	//----- nvinfo : EIATTR_COOP_GROUP_INSTR_OFFSETS
	.align		4
.L_869:
        /*007c*/ 	.byte	0x04, 0x28
        /*007e*/ 	.short	(.L_871 - .L_870)


	//   ....[0]....
.L_870:
        /*0080*/ 	.word	0x00001cd0


	//   ....[1]....
        /*0084*/ 	.word	0x00001cf0


	//   ....[2]....
        /*0088*/ 	.word	0x00001d30


	//   ....[3]....
        /*008c*/ 	.word	0x00001d40


	//   ....[4]....
        /*0090*/ 	.word	0x00001d70


	//   ....[5]....
        /*0094*/ 	.word	0x00001d80


	//   ....[6]....
        /*0098*/ 	.word	0x00001db0


	//   ....[7]....
        /*009c*/ 	.word	0x00001dc0


	//   ....[8]....
        /*00a0*/ 	.word	0x00001e00


	//   ....[9]....
        /*00a4*/ 	.word	0x00001e20


	//   ....[10]....
        /*00a8*/ 	.word	0x00009d90


	//   ....[11]....
        /*00ac*/ 	.word	0x00009e30


	//   ....[12]....
        /*00b0*/ 	.word	0x00009eb0


	//   ....[13]....
        /*00b4*/ 	.word	0x00009f10


	//   ....[14]....
        /*00b8*/ 	.word	0x00009f80


	//   ....[15]....
        /*00bc*/ 	.word	0x00009fe0


	//   ....[16]....
        /*00c0*/ 	.word	0x0000a050


	//   ....[17]....
        /*00c4*/ 	.word	0x0000a0b0


	//   ....[18]....
        /*00c8*/ 	.word	0x0000a130


	//   ....[19]....
        /*00cc*/ 	.word	0x0000a1a0


	//----- nvinfo : EIATTR_VRC_CTA_INIT_COUNT
	.align		4
.L_871:
        /*00d0*/ 	.byte	0x02, 0x4a
	.zero		1
	.zero		1


	//----- nvinfo : EIATTR_EXIT_INSTR_OFFSETS
	.align		4
        /*00d4*/ 	.byte	0x04, 0x1c
        /*00d6*/ 	.short	(.L_873 - .L_872)


	//   ....[0]....
.L_872:
        /*00d8*/ 	.word	0x00009cf0


	//   ....[1]....
        /*00dc*/ 	.word	0x00009d20


	//----- nvinfo : EIATTR_MAX_THREADS
	.align		4
.L_873:
        /*00e0*/ 	.byte	0x04, 0x05
        /*00e2*/ 	.short	(.L_875 - .L_874)
.L_874:
        /*00e4*/ 	.word	0x00000080
        /*00e8*/ 	.word	0x00000001
        /*00ec*/ 	.word	0x00000001


	//----- nvinfo : EIATTR_CRS_STACK_SIZE
	.align		4
.L_875:
        /*00f0*/ 	.byte	0x04, 0x1e
        /*00f2*/ 	.short	(.L_877 - .L_876)
.L_876:
        /*00f4*/ 	.word	0x00000000


	//----- nvinfo : EIATTR_CBANK_PARAM_SIZE
	.align		4
.L_877:
        /*00f8*/ 	.byte	0x03, 0x19
        /*00fa*/ 	.short	0x0128


	//----- nvinfo : EIATTR_PARAM_CBANK
	.align		4
        /*00fc*/ 	.byte	0x04, 0x0a
        /*00fe*/ 	.short	(.L_879 - .L_878)
	.align		4
.L_878:
        /*0100*/ 	.word	index@(.nv.constant0._ZN10layer_norm31ln_parallel_residual_bwd_kernelINS_13Kernel_traitsI13__nv_bfloat16S2_S2_S2_fjLj768ELj1ELj4ELj1ELj16ENS_18Kernel_traits_baseILj768ES2_S2_S2_S2_fjLj128EEEEELb1ELb1ELb0EEEvNS_9BwdParamsE)
        /*0104*/ 	.short	0x0380
        /*0106*/ 	.short	0x0128


	//----- nvinfo : EIATTR_SW_WAR
	.align		4
.L_879:
        /*0108*/ 	.byte	0x04, 0x36
        /*010a*/ 	.short	(.L_881 - .L_880)
.L_880:
        /*010c*/ 	.word	0x00000008
.L_881:


//--------------------- .nv.info._ZN10layer_norm22ln_bwd_finalize_kernelINS_22Kernel_traits_finalizeILj768E13__nv_bfloat16S2_S2_S2_fjLb0ELj1024ELj4ENS_18Kernel_traits_baseILj768ES2_S2_S2_S2_fjLj1024EEEEELb0ELb1EEEvNS_9BwdParamsE --------------------------
	.section	.nv.info._ZN10layer_norm22ln_bwd_finalize_kernelINS_22Kernel_traits_finalizeILj768E13__nv_bfloat16S2_S2_S2_fjLb0ELj1024ELj4ENS_18Kernel_traits_baseILj768ES2_S2_S2_S2_fjLj1024EEEEELb0ELb1EEEvNS_9BwdParamsE,"",@"SHT_CUDA_INFO"
	.sectionflags	@""
	.align	4


	//----- nvinfo : EIATTR_CUDA_API_VERSION
	.align		4
        /*0000*/ 	.byte	0x04, 0x37
        /*0002*/ 	.short	(.L_883 - .L_882)
.L_882:
        /*0004*/ 	.word	0x00000082


	//----- nvinfo : EIATTR_KPARAM_INFO
	.align		4
.L_883:
        /*0008*/ 	.byte	0x04, 0x17
        /*000a*/ 	.short	(.L_885 - .L_884)
.L_884:
        /*000c*/ 	.word	0x00000000
        /*0010*/ 	.short	0x0000
        /*0012*/ 	.short	0x0000
        /*0014*/ 	.byte	0x00, 0xf0, 0xa1, 0x04


	//----- nvinfo : EIATTR_SPARSE_MMA_MASK
	.align		4
.L_885:
        /*0018*/ 	.byte	0x03, 0x50
        /*001a*/ 	.short	0x0000


	//----- nvinfo : EIATTR_MAXREG_COUNT
	.align		4
        /*001c*/ 	.byte	0x03, 0x1b
        /*001e*/ 	.short	0x0040


	//----- nvinfo : EIATTR_NUM_BARRIERS
	.align		4
        /*0020*/ 	.byte	0x02, 0x4c
        /*0022*/ 	.byte	0x01
	.zero		1


	//----- nvinfo : EIATTR_MERCURY_ISA_VERSION
	.align		4
        /*0024*/ 	.byte	0x03, 0x5f
        /*0026*/ 	.short	0x0101


	//----- nvinfo : EIATTR_COOP_GROUP_MASK_REGIDS
	.align		4
        /*0028*/ 	.byte	0x04, 0x29
        /*002a*/ 	.short	(.L_887 - .L_886)


	//   ....[0]....
.L_886:
        /*002c*/ 	.word	0xffffffff


	//   ....[1]....
        /*0030*/ 	.word	0xffffffff


	//   ....[2]....
        /*0034*/ 	.word	0xffffffff


	//   ....[3]....
        /*0038*/ 	.word	0xffffffff


	//   ....[4]....
        /*003c*/ 	.word	0xffffffff


	//   ....[5]....
        /*0040*/ 	.word	0xffffffff


	//   ....[6]....
        /*0044*/ 	.word	0xffffffff


	//   ....[7]....
        /*0048*/ 	.word	0xffffffff


	//   ....[8]....
        /*004c*/ 	.word	0xffffffff


	//   ....[9]....
        /*0050*/ 	.word	0xffffffff


	//----- nvinfo : EIATTR_COOP_GROUP_INSTR_OFFSETS
	.align		4
.L_887:
        /*0054*/ 	.byte	0x04, 0x28
        /*0056*/ 	.short	(.L_889 - .L_888)


	//   ....[0]....
.L_888:
        /*0058*/ 	.word	0x00001560


	//   ....[1]....
        /*005c*/ 	.word	0x00001570


	//   ....[2]....
        /*0060*/ 	.word	0x000015a0


	//   ....[3]....
        /*0064*/ 	.word	0x000015b0


	//   ....[4]....
        /*0068*/ 	.word	0x000015e0


	//   ....[5]....
        /*006c*/ 	.word	0x000015f0


	//   ....[6]....
        /*0070*/ 	.word	0x00001620


	//   ....[7]....
        /*0074*/ 	.word	0x00001640


	//   ....[8]....
        /*0078*/ 	.word	0x00001670


	//   ....[9]....
        /*007c*/ 	.word	0x00001680


	//----- nvinfo : EIATTR_VRC_CTA_INIT_COUNT
	.align		4
.L_889:
        /*0080*/ 	.byte	0x02, 0x4a
	.zero		1
	.zero		1


	//----- nvinfo : EIATTR_EXIT_INSTR_OFFSETS
	.align		4
        /*0084*/ 	.byte	0x04, 0x1c
        /*0086*/ 	.short	(.L_891 - .L_890)


	//   ....[0]....
.L_890:
        /*0088*/ 	.word	0x00000060


	//   ....[1]....
        /*008c*/ 	.word	0x000016e0


	//   ....[2]....
        /*0090*/ 	.word	0x000017d0


	//----- nvinfo : EIATTR_MAX_THREADS
	.align		4
.L_891:
        /*0094*/ 	.byte	0x04, 0x05
        /*0096*/ 	.short	(.L_893 - .L_892)
.L_892:
        /*0098*/ 	.word	0x00000400
        /*009c*/ 	.word	0x00000001
        /*00a0*/ 	.word	0x00000001


	//----- nvinfo : EIATTR_CRS_STACK_SIZE
	.align		4
.L_893:
        /*00a4*/ 	.byte	0x04, 0x1e
        /*00a6*/ 	.short	(.L_895 - .L_894)
.L_894:
        /*00a8*/ 	.word	0x00000000


	//----- nvinfo : EIATTR_CBANK_PARAM_SIZE
	.align		4
.L_895:
        /*00ac*/ 	.byte	0x03, 0x19
        /*00ae*/ 	.short	0x0128


	//----- nvinfo : EIATTR_PARAM_CBANK
	.align		4
        /*00b0*/ 	.byte	0x04, 0x0a
        /*00b2*/ 	.short	(.L_897 - .L_896)
	.align		4
.L_896:
        /*00b4*/ 	.word	index@(.nv.constant0._ZN10layer_norm22ln_bwd_finalize_kernelINS_22Kernel_traits_finalizeILj768E13__nv_bfloat16S2_S2_S2_fjLb0ELj1024ELj4ENS_18Kernel_traits_baseILj768ES2_S2_S2_S2_fjLj1024EEEEELb0ELb1EEEvNS_9BwdParamsE)
        /*00b8*/ 	.short	0x0380
        /*00ba*/ 	.short	0x0128


	//----- nvinfo : EIATTR_SW_WAR
	.align		4
.L_897:
        /*00bc*/ 	.byte	0x04, 0x36
        /*00be*/ 	.short	(.L_899 - .L_898)
.L_898:
        /*00c0*/ 	.word	0x00000008
.L_899:


//--------------------- .nv.info._ZN10layer_norm40ln_parallel_residual_bwd_finalize_kernelINS_22Kernel_traits_finalizeILj768E13__nv_bfloat16S2_S2_S2_fjLb0ELj1024ELj4ENS_18Kernel_traits_baseILj768ES2_S2_S2_S2_fjLj1024EEEEELb1EEEvNS_9BwdParamsE --------------------------
	.section	.nv.info._ZN10layer_norm40ln_parallel_residual_bwd_finalize_kernelINS_22Kernel_traits_finalizeILj768E13__nv_bfloat16S2_S2_S2_fjLb0ELj1024ELj4ENS_18Kernel_traits_baseILj768ES2_S2_S2_S2_fjLj1024EEEEELb1EEEvNS_9BwdParamsE,"",@"SHT_CUDA_INFO"
	.sectionflags	@""
	.align	4


	//----- nvinfo : EIATTR_CUDA_API_VERSION
	.align		4
        /*0000*/ 	.byte	0x04, 0x37
        /*0002*/ 	.short	(.L_901 - .L_900)
.L_900:
        /*0004*/ 	.word	0x00000082


	//----- nvinfo : EIATTR_KPARAM_INFO
	.align		4
.L_901:
        /*0008*/ 	.byte	0x04, 0x17
        /*000a*/ 	.short	(.L_903 - .L_902)
.L_902:
        /*000c*/ 	.word	0x00000000
        /*0010*/ 	.short	0x0000
        /*0012*/ 	.short	0x0000
        /*0014*/ 	.byte	0x00, 0xf0, 0xa1, 0x04


	//----- nvinfo : EIATTR_SPARSE_MMA_MASK
	.align		4
.L_903:
        /*0018*/ 	.byte	0x03, 0x50
        /*001a*/ 	.short	0x0000


	//----- nvinfo : EIATTR_MAXREG_COUNT
	.align		4
        /*001c*/ 	.byte	0x03, 0x1b
        /*001e*/ 	.short	0x0040


	//----- nvinfo : EIATTR_NUM_BARRIERS
	.align		4
        /*0020*/ 	.byte	0x02, 0x4c
        /*0022*/ 	.byte	0x01
	.zero		1


	//----- nvinfo : EIATTR_MERCURY_ISA_VERSION
	.align		4
        /*0024*/ 	.byte	0x03, 0x5f
        /*0026*/ 	.short	0x0101


	//----- nvinfo : EIATTR_COOP_GROUP_MASK_REGIDS
	.align		4
        /*0028*/ 	.byte	0x04, 0x29
        /*002a*/ 	.short	(.L_905 - .L_904)


	//   ....[0]....
.L_904:
        /*002c*/ 	.word	0xffffffff


	//   ....[1]....
        /*0030*/ 	.word	0xffffffff


	//   ....[2]....
        /*0034*/ 	.word	0xffffffff


	//   ....[3]....
        /*0038*/ 	.word	0xffffffff


	//   ....[4]....
        /*003c*/ 	.word	0xffffffff


	//   ....[5]....
        /*0040*/ 	.word	0xffffffff


	//   ....[6]....
        /*0044*/ 	.word	0xffffffff


	//   ....[7]....
        /*0048*/ 	.word	0xffffffff


	//   ....[8]....
        /*004c*/ 	.word	0xffffffff


	//   ....[9]....
        /*0050*/ 	.word	0xffffffff


	//   ....[10]....
        /*0054*/ 	.word	0xffffffff


	//   ....[11]....
        /*0058*/ 	.word	0xffffffff


	//   ....[12]....
        /*005c*/ 	.word	0xffffffff


	//   ....[13]....
        /*0060*/ 	.word	0xffffffff


	//   ....[14]....
        /*0064*/ 	.word	0xffffffff


	//   ....[15]....
        /*0068*/ 	.word	0xffffffff


	//   ....[16]....
        /*006c*/ 	.word	0xffffffff


	//   ....[17]....
        /*0070*/ 	.word	0xffffffff


	//   ....[18]....
        /*0074*/ 	.word	0xffffffff


	//   ....[19]....
        /*0078*/ 	.word	0xffffffff


	//----- nvinfo : EIATTR_COOP_GROUP_INSTR_OFFSETS
	.align		4
.L_905:
        /*007c*/ 	.byte	0x04, 0x28
        /*007e*/ 	.short	(.L_907 - .L_906)


	//   ....[0]....
.L_906:
        /*0080*/ 	.word	0x000013e0


	//   ....[1]....
        /*0084*/ 	.word	0x000013f0


	//   ....[2]....
        /*0088*/ 	.word	0x00001400


	//   ....[3]....
        /*008c*/ 	.word	0x00001410


	//   ....[4]....
        /*0090*/ 	.word	0x00001450


	//   ....[5]....
        /*0094*/ 	.word	0x00001470


	//   ....[6]....
        /*0098*/ 	.word	0x00001480


	//   ....[7]....
        /*009c*/ 	.word	0x00001490


	//   ....[8]....
        /*00a0*/ 	.word	0x000014d0


	//   ....[9]....
        /*00a4*/ 	.word	0x000014f0


	//   ....[10]....
        /*00a8*/ 	.word	0x00001500


	//   ....[11]....
        /*00ac*/ 	.word	0x00001510


	//   ....[12]....
        /*00b0*/ 	.word	0x00001540


	//   ....[13]....
        /*00b4*/ 	.word	0x00001560


	//   ....[14]....
        /*00b8*/ 	.word	0x00001580


	//   ....[15]....
        /*00bc*/ 	.word	0x00001590


	//   ....[16]....
        /*00c0*/ 	.word	0x000015c0


	//   ....[17]....
        /*00c4*/ 	.word	0x000015e0


	//   ....[18]....
        /*00c8*/ 	.word	0x00001600


	//   ....[19]....
        /*00cc*/ 	.word	0x00001610


	//----- nvinfo : EIATTR_VRC_CTA_INIT_COUNT
	.align		4
.L_907:
        /*00d0*/ 	.byte	0x02, 0x4a
	.zero		1
	.zero		1


	//----- nvinfo : EIATTR_EXIT_INSTR_OFFSETS
	.align		4
        /*00d4*/ 	.byte	0x04, 0x1c
        /*00d6*/ 	.short	(.L_909 - .L_908)


	//   ....[0]....
.L_908:
        /*00d8*/ 	.word	0x00000060


	//   ....[1]....
        /*00dc*/ 	.word	0x000016b0


	//   ....[2]....
        /*00e0*/ 	.word	0x00001840


	//----- nvinfo : EIATTR_MAX_THREADS
	.align		4
.L_909:
        /*00e4*/ 	.byte	0x04, 0x05
        /*00e6*/ 	.short	(.L_911 - .L_910)
.L_910:
        /*00e8*/ 	.word	0x00000400
        /*00ec*/ 	.word	0x00000001
        /*00f0*/ 	.word	0x00000001


	//----- nvinfo : EIATTR_CRS_STACK_SIZE
	.align		4
.L_911:
        /*00f4*/ 	.byte	0x04, 0x1e
        /*00f6*/ 	.short	(.L_913 - .L_912)
.L_912:
        /*00f8*/ 	.word	0x00000000


	//----- nvinfo : EIATTR_CBANK_PARAM_SIZE
	.align		4
.L_913:
        /*00fc*/ 	.byte	0x03, 0x19
        /*00fe*/ 	.short	0x0128


	//----- nvinfo : EIATTR_PARAM_CBANK
	.align		4
        /*0100*/ 	.byte	0x04, 0x0a
        /*0102*/ 	.short	(.L_915 - .L_914)
	.align		4
.L_914:
        /*0104*/ 	.word	index@(.nv.constant0._ZN10layer_norm40ln_parallel_residual_bwd_finalize_kernelINS_22Kernel_traits_finalizeILj768E13__nv_bfloat16S2_S2_S2_fjLb0ELj1024ELj4ENS_18Kernel_traits_baseILj768ES2_S2_S2_S2_fjLj1024EEEEELb1EEEvNS_9BwdParamsE)
        /*0108*/ 	.short	0x0380
        /*010a*/ 	.short	0x0128


	//----- nvinfo : EIATTR_SW_WAR
	.align		4
.L_915:
        /*010c*/ 	.byte	0x04, 0x36
        /*010e*/ 	.short	(.L_917 - .L_916)
.L_916:
        /*0110*/ 	.word	0x00000008
.L_917:


//--------------------- .nv.info._ZN10layer_norm31ln_parallel_residual_bwd_kernelINS_13Kernel_traitsI13__nv_bfloat16S2_S2_S2_fjLj768ELj1ELj4ELj1ELj16ENS_18Kernel_traits_baseILj768ES2_S2_S2_S2_fjLj128EEEEELb1ELb1ELb1EEEvNS_9BwdParamsE --------------------------
	.section	.nv.info._ZN10layer_norm31ln_parallel_residual_bwd_kernelINS_13Kernel_traitsI13__nv_bfloat16S2_S2_S2_fjLj768ELj1ELj4ELj1ELj16ENS_18Kernel_traits_baseILj768ES2_S2_S2_S2_fjLj128EEEEELb1ELb1ELb1EEEvNS_9BwdParamsE,"",@"SHT_CUDA_INFO"
	.sectionflags	@""
	.align	4


	//----- nvinfo : EIATTR_CUDA_API_VERSION
	.align		4
        /*0000*/ 	.byte	0x04, 0x37
        /*0002*/ 	.short	(.L_919 - .L_918)
.L_918:
        /*0004*/ 	.word	0x00000082


	//----- nvinfo : EIATTR_KPARAM_INFO
	.align		4
.L_919:
        /*0008*/ 	.byte	0x04, 0x17
        /*000a*/ 	.short	(.L_921 - .L_920)
.L_920:
        /*000c*/ 	.word	0x00000000
        /*0010*/ 	.short	0x0000
        /*0012*/ 	.short	0x0000
        /*0014*/ 	.byte	0x00, 0xf0, 0xa1, 0x04


	//----- nvinfo : EIATTR_SPARSE_MMA_MASK
	.align		4
.L_921:
        /*0018*/ 	.byte	0x03, 0x50
        /*001a*/ 	.short	0x0000


	//----- nvinfo : EIATTR_MAXREG_COUNT
	.align		4
        /*001c*/ 	.byte	0x03, 0x1b
        /*001e*/ 	.short	0x00ff


	//----- nvinfo : EIATTR_NUM_BARRIERS
	.align		4
        /*0020*/ 	.byte	0x02, 0x4c
        /*0022*/ 	.byte	0x01
	.zero		1


	//----- nvinfo : EIATTR_MERCURY_ISA_VERSION
	.align		4
        /*0024*/ 	.byte	0x03, 0x5f
        /*0026*/ 	.short	0x0101


	//----- nvinfo : EIATTR_COOP_GROUP_MASK_REGIDS
	.align		4
        /*0028*/ 	.byte	0x04, 0x29
        /*002a*/ 	.short	(.L_923 - .L_922)


	//   ....[0]....
.L_922:
        /*002c*/ 	.word	0xffffffff


	//   ....[1]....
        /*0030*/ 	.word	0xffffffff


	//   ....[2]....
        /*0034*/ 	.word	0xffffffff


	//   ....[3]....
        /*0038*/ 	.word	0xffffffff


	//   ....[4]....
        /*003c*/ 	.word	0xffffffff


	//   ....[5]....
        /*0040*/ 	.word	0xffffffff


	//   ....[6]....
        /*0044*/ 	.word	0xffffffff


	//   ....[7]....
        /*0048*/ 	.word	0xffffffff


	//   ....[8]....
        /*004c*/ 	.word	0xffffffff


	//   ....[9]....
        /*0050*/ 	.word	0xffffffff


	//   ....[10]....
        /*0054*/ 	.word	0x050000b7


	//   ....[11]....
        /*0058*/ 	.word	0x050000b7


	//   ....[12]....
        /*005c*/ 	.word	0x050000b7


	//   ....[13]....
        /*0060*/ 	.word	0x050000b7


	//   ....[14]....
        /*0064*/ 	.word	0x050000b7


	//   ....[15]....
        /*0068*/ 	.word	0x050000b7


	//   ....[16]....
        /*006c*/ 	.word	0x050000b7


	//   ....[17]....
        /*0070*/ 	.word	0x050000b7


	//   ....[18]....
        /*0074*/ 	.word	0x050000b7


	//   ....[19]....
        /*0078*/ 	.word	0x050000b7


	//----- nvinfo : EIATTR_COOP_GROUP_INSTR_OFFSETS
	.align		4
.L_923:
        /*007c*/ 	.byte	0x04, 0x28
        /*007e*/ 	.short	(.L_925 - .L_924)


	//   ....[0]....
.L_924:
        /*0080*/ 	.word	0x00001aa0


	//   ....[1]....
        /*0084*/ 	.word	0x00001ab0


	//   ....[2]....
        /*0088*/ 	.word	0x00001ae0


	//   ....[3]....
        /*008c*/ 	.word	0x00001af0


	//   ....[4]....
        /*0090*/ 	.word	0x00001b30


	//   ....[5]....
        /*0094*/ 	.word	0x00001b40


	//   ....[6]....
        /*0098*/ 	.word	0x00001b80


	//   ....[7]....
        /*009c*/ 	.word	0x00001b90


	//   ....[8]....
        /*00a0*/ 	.word	0x00001bd0


	//   ....[9]....
        /*00a4*/ 	.word	0x00001bf0


	//   ....[10]....
        /*00a8*/ 	.word	0x000097f0


	//   ....[11]....
        /*00ac*/ 	.word	0x00009880


	//   ....[12]....
        /*00b0*/ 	.word	0x000098f0


	//   ....[13]....
        /*00b4*/ 	.word	0x00009950


	//   ....[14]....
        /*00b8*/ 	.word	0x000099d0


	//   ....[15]....
        /*00bc*/ 	.word	0x00009a30


	//   ....[16]....
        /*00c0*/ 	.word	0x00009ab0


	//   ....[17]....
        /*00c4*/ 	.word	0x00009b10


	//   ....[18]....
        /*00c8*/ 	.word	0x00009b90


	//   ....[19]....
        /*00cc*/ 	.word	0x00009c00


	//----- nvinfo : EIATTR_VRC_CTA_INIT_COUNT
	.align		4
.L_925:
        /*00d0*/ 	.byte	0x02, 0x4a
	.zero		1
	.zero		1


	//----- nvinfo : EIATTR_EXIT_INSTR_OFFSETS
	.align		4
        /*00d4*/ 	.byte	0x04, 0x1c
        /*00d6*/ 	.short	(.L_927 - .L_926)


	//   ....[0]....
.L_926:
        /*00d8*/ 	.word	0x00009780


	//----- nvinfo : EIATTR_MAX_THREADS
	.align		4
.L_927:
        /*00dc*/ 	.byte	0x04, 0x05
        /*00de*/ 	.short	(.L_929 - .L_928)
.L_928:
        /*00e0*/ 	.word	0x00000080
        /*00e4*/ 	.word	0x00000001
        /*00e8*/ 	.word	0x00000001


	//----- nvinfo : EIATTR_CRS_STACK_SIZE
	.align		4
.L_929:
        /*00ec*/ 	.byte	0x04, 0x1e
        /*00ee*/ 	.short	(.L_931 - .L_930)
.L_930:
        /*00f0*/ 	.word	0x00000000


	//----- nvinfo : EIATTR_CBANK_PARAM_SIZE
	.align		4
.L_931:
        /*00f4*/ 	.byte	0x03, 0x19
        /*00f6*/ 	.short	0x0128


	//----- nvinfo : EIATTR_PARAM_CBANK
	.align		4
        /*00f8*/ 	.byte	0x04, 0x0a
        /*00fa*/ 	.short	(.L_933 - .L_932)
	.align		4
.L_932:
        /*00fc*/ 	.word	index@(.nv.constant0._ZN10layer_norm31ln_parallel_residual_bwd_kernelINS_13Kernel_traitsI13__nv_bfloat16S2_S2_S2_fjLj768ELj1ELj4ELj1ELj16ENS_18Kernel_traits_baseILj768ES2_S2_S2_S2_fjLj128EEEEELb1ELb1ELb1EEEvNS_9BwdParamsE)
        /*0100*/ 	.short	0x0380
        /*0102*/ 	.short	0x0128


	//----- nvinfo : EIATTR_SW_WAR
	.align		4
.L_933:
        /*0104*/ 	.byte	0x04, 0x36
        /*0106*/ 	.short	(.L_935 - .L_934)
.L_934:
        /*0108*/ 	.word	0x00000008
.L_935:


//--------------------- .nv.info._ZN10layer_norm31ln_parallel_residual_bwd_kernelINS_13Kernel_traitsI6__halfS2_S2_S2_fjLj768ELj1ELj4ELj1ELj16ENS_18Kernel_traits_baseILj768ES2_S2_S2_S2_fjLj128EEEEELb0ELb0ELb0EEEvNS_9BwdParamsE --------------------------
	.section	.nv.info._ZN10layer_norm31ln_parallel_residual_bwd_kernelINS_13Kernel_traitsI6__halfS2_S2_S2_fjLj768ELj1ELj4ELj1ELj16ENS_18Kernel_traits_baseILj768ES2_S2_S2_S2_fjLj128EEEEELb0ELb0ELb0EEEvNS_9BwdParamsE,"",@"SHT_CUDA_INFO"
	.sectionflags	@""
	.align	4


	//----- nvinfo : EIATTR_CUDA_API_VERSION
	.align		4
        /*0000*/ 	.byte	0x04, 0x37
        /*0002*/ 	.short	(.L_937 - .L_936)
.L_936:
        /*0004*/ 	.word	0x00000082


	//----- nvinfo : EIATTR_KPARAM_INFO
	.align		4
.L_937:
        /*0008*/ 	.byte	0x04, 0x17
        /*000a*/ 	.short	(.L_939 - .L_938)
.L_938:
        /*000c*/ 	.word	0x00000000
        /*0010*/ 	.short	0x0000
        /*0012*/ 	.short	0x0000
        /*0014*/ 	.byte	0x00, 0xf0, 0xa1, 0x04


	//----- nvinfo : EIATTR_SPARSE_MMA_MASK
	.align		4
.L_939:
        /*0018*/ 	.byte	0x03, 0x50
        /*001a*/ 	.short	0x0000


	//----- nvinfo : EIATTR_MAXREG_COUNT
	.align		4
        /*001c*/ 	.byte	0x03, 0x1b
        /*001e*/ 	.short	0x00ff


	//----- nvinfo : EIATTR_NUM_BARRIERS
	.align		4
        /*0020*/ 	.byte	0x02, 0x4c
        /*0022*/ 	.byte	0x01
	.zero		1


	//----- nvinfo : EIATTR_MERCURY_ISA_VERSION
	.align		4
        /*0024*/ 	.byte	0x03, 0x5f
        /*0026*/ 	.short	0x0101


	//----- nvinfo : EIATTR_COOP_GROUP_MASK_REGIDS
	.align		4
        /*0028*/ 	.byte	0x04, 0x29
        /*002a*/ 	.short	(.L_941 - .L_940)


	//   ....[0]....
.L_940:
        /*002c*/ 	.word	0xffffffff


	//   ....[1]....
        /*0030*/ 	.word	0xffffffff


	//   ....[2]....
        /*0034*/ 	.word	0xffffffff


	//   ....[3]....
        /*0038*/ 	.word	0xffffffff


	//   ....[4]....
        /*003c*/ 	.word	0xffffffff


	//   ....[5]....
        /*0040*/ 	.word	0xffffffff


	//   ....[6]....
        /*0044*/ 	.word	0xffffffff


	//   ....[7]....
        /*0048*/ 	.word	0xffffffff


	//   ....[8]....
        /*004c*/ 	.word	0xffffffff


	//   ....[9]....
        /*0050*/ 	.word	0xffffffff


	//   ....[10]....
        /*0054*/ 	.word	0x050000c8


	//   ....[11]....
        /*0058*/ 	.word	0x050000c8


	//   ....[12]....
        /*005c*/ 	.word	0x050000c8


	//   ....[13]....
        /*0060*/ 	.word	0x050000c8


	//   ....[14]....
        /*0064*/ 	.word	0x050000c8


	//   ....[15]....
        /*0068*/ 	.word	0x050000c8


	//   ....[16]....
        /*006c*/ 	.word	0x050000c8


	//   ....[17]....
        /*0070*/ 	.word	0x050000c8


	//   ....[18]....
        /*0074*/ 	.word	0x050000c8


	//   ....[19]....
        /*0078*/ 	.word	0x050000c8


	//----- nvinfo : EIATTR_COOP_GROUP_INSTR_OFFSETS
	.align		4
.L_941:
        /*007c*/ 	.byte	0x04, 0x28
        /*007e*/ 	.short	(.L_943 - .L_942)


	//   ....[0]....
.L_942:
        /*0080*/ 	.word	0x00002450


	//   ....[1]....
        /*0084*/ 	.word	0x00002460


	//   ....[2]....
        /*0088*/ 	.word	0x00002490


	//   ....[3]....
        /*008c*/ 	.word	0x000024a0


	//   ....[4]....
        /*0090*/ 	.word	0x000024d0


	//   ....[5]....
        /*0094*/ 	.word	0x000024e0


	//   ....[6]....
        /*0098*/ 	.word	0x00002510


	//   ....[7]....
        /*009c*/ 	.word	0x00002520


	//   ....[8]....
        /*00a0*/ 	.word	0x00002550


	//   ....[9]....
        /*00a4*/ 	.word	0x00002560


	//   ....[10]....
        /*00a8*/ 	.word	0x00007d00


	//   ....[11]....
        /*00ac*/ 	.word	0x00007d90


	//   ....[12]....
        /*00b0*/ 	.word	0x00007e00


	//   ....[13]....
        /*00b4*/ 	.word	0x00007e60


	//   ....[14]....
        /*00b8*/ 	.word	0x00007ed0


	//   ....[15]....
        /*00bc*/ 	.word	0x00007f30


	//   ....[16]....
        /*00c0*/ 	.word	0x00007fa0


	//   ....[17]....
        /*00c4*/ 	.word	0x00008000


	//   ....[18]....
        /*00c8*/ 	.word	0x00008070


	//   ....[19]....
        /*00cc*/ 	.word	0x000080d0


	//----- nvinfo : EIATTR_VRC_CTA_INIT_COUNT
	.align		4
.L_943:
        /*00d0*/ 	.byte	0x02, 0x4a
	.zero		1
	.zero		1


	//----- nvinfo : EIATTR_EXIT_INSTR_OFFSETS
	.align		4
        /*00d4*/ 	.byte	0x04, 0x1c
        /*00d6*/ 	.short	(.L_945 - .L_944)


	//   ....[0]....
.L_944:
        /*00d8*/ 	.word	0x00007c20


	//   ....[1]....
        /*00dc*/ 	.word	0x00007c90


	//----- nvinfo : EIATTR_MAX_THREADS
	.align		4
.L_945:
        /*00e0*/ 	.byte	0x04, 0x05
        /*00e2*/ 	.short	(.L_947 - .L_946)
.L_946:
        /*00e4*/ 	.word	0x00000080
        /*00e8*/ 	.word	0x00000001
        /*00ec*/ 	.word	0x00000001


	//----- nvinfo : EIATTR_CRS_STACK_SIZE
	.align		4
.L_947:
        /*00f0*/ 	.byte	0x04, 0x1e
        /*00f2*/ 	.short	(.L_949 - .L_948)
.L_948:
        /*00f4*/ 	.word	0x00000000


	//----- nvinfo : EIATTR_CBANK_PARAM_SIZE
	.align		4
.L_949:
        /*00f8*/ 	.byte	0x03, 0x19
        /*00fa*/ 	.short	0x0128


	//----- nvinfo : EIATTR_PARAM_CBANK
	.align		4
        /*00fc*/ 	.byte	0x04, 0x0a
        /*00fe*/ 	.short	(.L_951 - .L_950)
	.align		4
.L_950:
        /*0100*/ 	.word	index@(.nv.constant0._ZN10layer_norm31ln_parallel_residual_bwd_kernelINS_13Kernel_traitsI6__halfS2_S2_S2_fjLj768ELj1ELj4ELj1ELj16ENS_18Kernel_traits_baseILj768ES2_S2_S2_S2_fjLj128EEEEELb0ELb0ELb0EEEvNS_9BwdParamsE)
        /*0104*/ 	.short	0x0380
        /*0106*/ 	.short	0x0128


	//----- nvinfo : EIATTR_SW_WAR
	.align		4
.L_951:
        /*0108*/ 	.byte	0x04, 0x36
        /*010a*/ 	.short	(.L_953 - .L_952)
.L_952:
        /*010c*/ 	.word	0x00000008
.L_953:


//--------------------- .nv.info._ZN10layer_norm31ln_parallel_residual_bwd_kernelINS_13Kernel_traitsI6__halfS2_S2_S2_fjLj768ELj1ELj4ELj1ELj16ENS_18Kernel_traits_baseILj768ES2_S2_S2_S2_fjLj128EEEEELb0ELb0ELb1EEEvNS_9BwdParamsE --------------------------
	.section	.nv.info._ZN10layer_norm31ln_parallel_residual_bwd_kernelINS_13Kernel_traitsI6__halfS2_S2_S2_fjLj768ELj1ELj4ELj1ELj16ENS_18Kernel_traits_baseILj768ES2_S2_S2_S2_fjLj128EEEEELb0ELb0ELb1EEEvNS_9BwdParamsE,"",@"SHT_CUDA_INFO"
	.sectionflags	@""
	.align	4


	//----- nvinfo : EIATTR_CUDA_API_VERSION
	.align		4
        /*0000*/ 	.byte	0x04, 0x37
        /*0002*/ 	.short	(.L_955 - .L_954)
.L_954:
        /*0004*/ 	.word	0x00000082


	//----- nvinfo : EIATTR_KPARAM_INFO
	.align		4
.L_955:
        /*0008*/ 	.byte	0x04, 0x17
        /*000a*/ 	.short	(.L_957 - .L_956)
.L_956:
        /*000c*/ 	.word	0x00000000
        /*0010*/ 	.short	0x0000
        /*0012*/ 	.short	0x0000
        /*0014*/ 	.byte	0x00, 0xf0, 0xa1, 0x04


	//----- nvinfo : EIATTR_SPARSE_MMA_MASK
	.align		4
.L_957:
        /*0018*/ 	.byte	0x03, 0x50
        /*001a*/ 	.short	0x0000


	//----- nvinfo : EIATTR_MAXREG_COUNT
	.align		4
        /*001c*/ 	.byte	0x03, 0x1b
        /*001e*/ 	.short	0x00ff


	//----- nvinfo : EIATTR_NUM_BARRIERS
	.align		4
        /*0020*/ 	.byte	0x02, 0x4c
        /*0022*/ 	.byte	0x01
	.zero		1


	//----- nvinfo : EIATTR_MERCURY_ISA_VERSION
	.align		4
        /*0024*/ 	.byte	0x03, 0x5f
        /*0026*/ 	.short	0x0101


	//----- nvinfo : EIATTR_COOP_GROUP_MASK_REGIDS
	.align		4
        /*0028*/ 	.byte	0x04, 0x29
        /*002a*/ 	.short	(.L_959 - .L_958)


	//   ....[0]....
.L_958:
        /*002c*/ 	.word	0xffffffff


	//   ....[1]....
        /*0030*/ 	.word	0xffffffff


	//   ....[2]....
        /*0034*/ 	.word	0xffffffff


	//   ....[3]....
        /*0038*/ 	.word	0xffffffff


	//   ....[4]....
        /*003c*/ 	.word	0xffffffff


	//   ....[5]....
        /*0040*/ 	.word	0xffffffff


	//   ....[6]....
        /*0044*/ 	.word	0xffffffff


	//   ....[7]....
        /*0048*/ 	.word	0xffffffff


	//   ....[8]....
        /*004c*/ 	.word	0xffffffff


	//   ....[9]....
        /*0050*/ 	.word	0xffffffff


	//   ....[10]....
        /*0054*/ 	.word	0x0500006b


	//   ....[11]....
        /*0058*/ 	.word	0x0500006b


	//   ....[12]....
        /*005c*/ 	.word	0x0500006b


	//   ....[13]....
        /*0060*/ 	.word	0x0500006b


	//   ....[14]....
        /*0064*/ 	.word	0x0500006b


	//   ....[15]....
        /*0068*/ 	.word	0x0500006b


	//   ....[16]....
        /*006c*/ 	.word	0x0500006b


	//   ....[17]....
        /*0070*/ 	.word	0x0500006b


	//   ....[18]....
        /*0074*/ 	.word	0x0500006b


	//   ....[19]....
        /*0078*/ 	.word	0x0500006b


	//----- nvinfo : EIATTR_COOP_GROUP_INSTR_OFFSETS
	.align		4
.L_959:
        /*007c*/ 	.byte	0x04, 0x28
        /*007e*/ 	.short	(.L_961 - .L_960)


	//   ....[0]....
.L_960:
        /*0080*/ 	.word	0x00002180


	//   ....[1]....
        /*0084*/ 	.word	0x00002190


	//   ....[2]....
        /*0088*/ 	.word	0x000021c0


	//   ....[3]....
        /*008c*/ 	.word	0x000021d0


	//   ....[4]....
        /*0090*/ 	.word	0x00002200


	//   ....[5]....
        /*0094*/ 	.word	0x00002210


	//   ....[6]....
        /*0098*/ 	.word	0x00002240


	//   ....[7]....
        /*009c*/ 	.word	0x00002250


	//   ....[8]....
        /*00a0*/ 	.word	0x00002280


	//   ....[9]....
        /*00a4*/ 	.word	0x00002290


	//   ....[10]....
        /*00a8*/ 	.word	0x00007630


	//   ....[11]....
        /*00ac*/ 	.word	0x000076c0


	//   ....[12]....
        /*00b0*/ 	.word	0x00007730


	//   ....[13]....
        /*00b4*/ 	.word	0x00007790


	//   ....[14]....
        /*00b8*/ 	.word	0x00007800


	//   ....[15]....
        /*00bc*/ 	.word	0x00007860


	//   ....[16]....
        /*00c0*/ 	.word	0x000078d0


	//   ....[17]....
        /*00c4*/ 	.word	0x00007930


	//   ....[18]....
        /*00c8*/ 	.word	0x000079a0


	//   ....[19]....
        /*00cc*/ 	.word	0x00007a00


	//----- nvinfo : EIATTR_VRC_CTA_INIT_COUNT
	.align		4
.L_961:
        /*00d0*/ 	.byte	0x02, 0x4a
	.zero		1
	.zero		1


	//----- nvinfo : EIATTR_EXIT_INSTR_OFFSETS
	.align		4
        /*00d4*/ 	.byte	0x04, 0x1c
        /*00d6*/ 	.short	(.L_963 - .L_962)


	//   ....[0]....
.L_962:
        /*00d8*/ 	.word	0x000075c0


	//----- nvinfo : EIATTR_MAX_THREADS
	.align		4
.L_963:
        /*00dc*/ 	.byte	0x04, 0x05
        /*00de*/ 	.short	(.L_965 - .L_964)
.L_964:
        /*00e0*/ 	.word	0x00000080
        /*00e4*/ 	.word	0x00000001
        /*00e8*/ 	.word	0x00000001


	//----- nvinfo : EIATTR_CRS_STACK_SIZE
	.align		4
.L_965:
        /*00ec*/ 	.byte	0x04, 0x1e
        /*00ee*/ 	.short	(.L_967 - .L_966)
.L_966:
        /*00f0*/ 	.word	0x00000000


	//----- nvinfo : EIATTR_CBANK_PARAM_SIZE
	.align		4
.L_967:
        /*00f4*/ 	.byte	0x03, 0x19
        /*00f6*/ 	.short	0x0128


	//----- nvinfo : EIATTR_PARAM_CBANK
	.align		4
        /*00f8*/ 	.byte	0x04, 0x0a
        /*00fa*/ 	.short	(.L_969 - .L_968)
	.align		4
.L_968:
        /*00fc*/ 	.word	index@(.nv.constant0._ZN10layer_norm31ln_parallel_residual_bwd_kernelINS_13Kernel_traitsI6__halfS2_S2_S2_fjLj768ELj1ELj4ELj1ELj16ENS_18Kernel_traits_baseILj768ES2_S2_S2_S2_fjLj128EEEEELb0ELb0ELb1EEEvNS_9BwdParamsE)
        /*0100*/ 	.short	0x0380
        /*0102*/ 	.short	0x0128


	//----- nvinfo : EIATTR_SW_WAR
	.align		4
.L_969:
        /*0104*/ 	.byte	0x04, 0x36
        /*0106*/ 	.short	(.L_971 - .L_970)
.L_970:
        /*0108*/ 	.word	0x00000008
.L_971:


//--------------------- .nv.info._ZN10layer_norm31ln_parallel_residual_bwd_kernelINS_13Kernel_traitsI6__halfS2_S2_S2_fjLj768ELj1ELj4ELj1ELj16ENS_18Kernel_traits_baseILj768ES2_S2_S2_S2_fjLj128EEEEELb0ELb1ELb0EEEvNS_9BwdParamsE --------------------------
	.section	.nv.info._ZN10layer_norm31ln_parallel_residual_bwd_kernelINS_13Kernel_traitsI6__halfS2_S2_S2_fjLj768ELj1ELj4ELj1ELj16ENS_18Kernel_traits_baseILj768ES2_S2_S2_S2_fjLj128EEEEELb0ELb1ELb0EEEvNS_9BwdParamsE,"",@"SHT_CUDA_INFO"
	.sectionflags	@""
	.align	4


	//----- nvinfo : EIATTR_CUDA_API_VERSION
	.align		4
        /*0000*/ 	.byte	0x04, 0x37
        /*0002*/ 	.short	(.L_973 - .L_972)
.L_972:
        /*0004*/ 	.word	0x00000082


	//----- nvinfo : EIATTR_KPARAM_INFO
	.align		4
.L_973:
        /*0008*/ 	.byte	0x04, 0x17
        /*000a*/ 	.short	(.L_975 - .L_974)
.L_974:
        /*000c*/ 	.word	0x00000000
        /*0010*/ 	.short	0x0000
        /*0012*/ 	.short	0x0000
        /*0014*/ 	.byte	0x00, 0xf0, 0xa1, 0x04


	//----- nvinfo : EIATTR_SPARSE_MMA_MASK
	.align		4
.L_975:
        /*0018*/ 	.byte	0x03, 0x50
        /*001a*/ 	.short	0x0000


	//----- nvinfo : EIATTR_MAXREG_COUNT
	.align		4
        /*001c*/ 	.byte	0x03, 0x1b
        /*001e*/ 	.short	0x00ff


	//----- nvinfo : EIATTR_NUM_BARRIERS
	.align		4
        /*0020*/ 	.byte	0x02, 0x4c
        /*0022*/ 	.byte	0x01
	.zero		1


	//----- nvinfo : EIATTR_MERCURY_ISA_VERSION
	.align		4
        /*0024*/ 	.byte	0x03, 0x5f
        /*0026*/ 	.short	0x0101


	//----- nvinfo : EIATTR_COOP_GROUP_MASK_REGIDS
	.align		4
        /*0028*/ 	.byte	0x04, 0x29
        /*002a*/ 	.short	(.L_977 - .L_976)


	//   ....[0]....
.L_976:
        /*002c*/ 	.word	0xffffffff


	//   ....[1]....
        /*0030*/ 	.word	0xffffffff


	//   ....[2]....
        /*0034*/ 	.word	0xffffffff


	//   ....[3]....
        /*0038*/ 	.word	0xffffffff


	//   ....[4]....
        /*003c*/ 	.word	0xffffffff


	//   ....[5]....
        /*0040*/ 	.word	0xffffffff


	//   ....[6]....
        /*0044*/ 	.word	0xffffffff


	//   ....[7]....
        /*0048*/ 	.word	0xffffffff


	//   ....[8]....
        /*004c*/ 	.word	0xffffffff


	//   ....[9]....
        /*0050*/ 	.word	0xffffffff


	//   ....[10]....
        /*0054*/ 	.word	0x0500008e


	//   ....[11]....
        /*0058*/ 	.word	0x0500008e


	//   ....[12]....
        /*005c*/ 	.word	0x0500008e


	//   ....[13]....
        /*0060*/ 	.word	0x0500008e


	//   ....[14]....
        /*0064*/ 	.word	0x0500008e


	//   ....[15]....
        /*0068*/ 	.word	0x0500008e


	//   ....[16]....
        /*006c*/ 	.word	0x0500008e


	//   ....[17]....
        /*0070*/ 	.word	0x0500008e


	//   ....[18]....
        /*0074*/ 	.word	0x0500008e


	//   ....[19]....
        /*0078*/ 	.word	0x0500008e


	//----- nvinfo : EIATTR_COOP_GROUP_INSTR_OFFSETS
	.align		4
.L_977:
        /*007c*/ 	.byte	0x04, 0x28
        /*007e*/ 	.short	(.L_979 - .L_978)


	//   ....[0]....
.L_978:
        /*0080*/ 	.word	0x000029b0


	//   ....[1]....
        /*0084*/ 	.word	0x000029c0


	//   ....[2]....
        /*0088*/ 	.word	0x000029f0


	//   ....[3]....
        /*008c*/ 	.word	0x00002a00


	//   ....[4]....
        /*0090*/ 	.word	0x00002a30


	//   ....[5]....
        /*0094*/ 	.word	0x00002a40


	//   ....[6]....
        /*0098*/ 	.word	0x00002a70


	//   ....[7]....
        /*009c*/ 	.word	0x00002a80


	//   ....[8]....
        /*00a0*/ 	.word	0x00002ab0


	//   ....[9]....
        /*00a4*/ 	.word	0x00002ac0


	//   ....[10]....
        /*00a8*/ 	.word	0x000076b0


	//   ....[11]....
        /*00ac*/ 	.word	0x00007750


	//   ....[12]....
        /*00b0*/ 	.word	0x000077b0


	//   ....[13]....
        /*00b4*/ 	.word	0x00007810


	//   ....[14]....
        /*00b8*/ 	.word	0x00007880


	//   ....[15]....
        /*00bc*/ 	.word	0x000078e0


	//   ....[16]....
        /*00c0*/ 	.word	0x00007950


	//   ....[17]....
        /*00c4*/ 	.word	0x000079b0


	//   ....[18]....
        /*00c8*/ 	.word	0x00007a20


	//   ....[19]....
        /*00cc*/ 	.word	0x00007a80


	//----- nvinfo : EIATTR_VRC_CTA_INIT_COUNT
	.align		4
.L_979:
        /*00d0*/ 	.byte	0x02, 0x4a
	.zero		1
	.zero		1


	//----- nvinfo : EIATTR_EXIT_INSTR_OFFSETS
	.align		4
        /*00d4*/ 	.byte	0x04, 0x1c
        /*00d6*/ 	.short	(.L_981 - .L_980)


	//   ....[0]....
.L_980:
        /*00d8*/ 	.word	0x00007620


	//   ....[1]....
        /*00dc*/ 	.word	0x00007650


	//----- nvinfo : EIATTR_MAX_THREADS
	.align		4
.L_981:
        /*00e0*/ 	.byte	0x04, 0x05
        /*00e2*/ 	.short	(.L_983 - .L_982)
.L_982:
        /*00e4*/ 	.word	0x00000080
        /*00e8*/ 	.word	0x00000001
        /*00ec*/ 	.word	0x00000001


	//----- nvinfo : EIATTR_CRS_STACK_SIZE
	.align		4
.L_983:
        /*00f0*/ 	.byte	0x04, 0x1e
        /*00f2*/ 	.short	(.L_985 - .L_984)
.L_984:
        /*00f4*/ 	.word	0x00000000


	//----- nvinfo : EIATTR_CBANK_PARAM_SIZE
	.align		4
.L_985:
        /*00f8*/ 	.byte	0x03, 0x19
        /*00fa*/ 	.short	0x0128


	//----- nvinfo : EIATTR_PARAM_CBANK
	.align		4
        /*00fc*/ 	.byte	0x04, 0x0a
        /*00fe*/ 	.short	(.L_987 - .L_986)
	.align		4
.L_986:
        /*0100*/ 	.word	index@(.nv.constant0._ZN10layer_norm31ln_parallel_residual_bwd_kernelINS_13Kernel_traitsI6__halfS2_S2_S2_fjLj768ELj1ELj4ELj1ELj16ENS_18Kernel_traits_baseILj768ES2_S2_S2_S2_fjLj128EEEEELb0ELb1ELb0EEEvNS_9BwdParamsE)
        /*0104*/ 	.short	0x0380
        /*0106*/ 	.short	0x0128


	//----- nvinfo : EIATTR_SW_WAR
	.align		4
.L_987:
        /*0108*/ 	.byte	0x04, 0x36
        /*010a*/ 	.short	(.L_989 - .L_988)
.L_988:
        /*010c*/ 	.word	0x00000008
.L_989:


//--------------------- .nv.info._ZN10layer_norm31ln_parallel_residual_bwd_kernelINS_13Kernel_traitsI6__halfS2_S2_S2_fjLj768ELj1ELj4ELj1ELj16ENS_18Kernel_traits_baseILj768ES2_S2_S2_S2_fjLj128EEEEELb0ELb1ELb1EEEvNS_9BwdParamsE --------------------------
	.section	.nv.info._ZN10layer_norm31ln_parallel_residual_bwd_kernelINS_13Kernel_traitsI6__halfS2_S2_S2_fjLj768ELj1ELj4ELj1ELj16ENS_18Kernel_traits_baseILj768ES2_S2_S2_S2_fjLj128EEEEELb0ELb1ELb1EEEvNS_9BwdParamsE,"",@"SHT_CUDA_INFO"
	.sectionflags	@""
	.align	4


	//----- nvinfo : EIATTR_CUDA_API_VERSION
	.align		4
        /*0000*/ 	.byte	0x04, 0x37
        /*0002*/ 	.short	(.L_991 - .L_990)
.L_990:
        /*0004*/ 	.word	0x00000082


	//----- nvinfo : EIATTR_KPARAM_INFO
	.align		4
.L_991:
        /*0008*/ 	.byte	0x04, 0x17
        /*000a*/ 	.short	(.L_993 - .L_992)
.L_992:
        /*000c*/ 	.word	0x00000000
        /*0010*/ 	.short	0x0000
        /*0012*/ 	.short	0x0000
        /*0014*/ 	.byte	0x00, 0xf0, 0xa1, 0x04


	//----- nvinfo : EIATTR_SPARSE_MMA_MASK
	.align		4
.L_993:
        /*0018*/ 	.byte	0x03, 0x50
        /*001a*/ 	.short	0x0000


	//----- nvinfo : EIATTR_MAXREG_COUNT
	.align		4
        /*001c*/ 	.byte	0x03, 0x1b
        /*001e*/ 	.short	0x00ff


	//----- nvinfo : EIATTR_NUM_BARRIERS
	.align		4
        /*0020*/ 	.byte	0x02, 0x4c
        /*0022*/ 	.byte	0x01
	.zero		1


	//----- nvinfo : EIATTR_MERCURY_ISA_VERSION
	.align		4
        /*0024*/ 	.byte	0x03, 0x5f
        /*0026*/ 	.short	0x0101


	//----- nvinfo : EIATTR_COOP_GROUP_MASK_REGIDS
	.align		4
        /*0028*/ 	.byte	0x04, 0x29
        /*002a*/ 	.short	(.L_995 - .L_994)


	//   ....[0]....
.L_994:
        /*002c*/ 	.word	0xffffffff


	//   ....[1]....
        /*0030*/ 	.word	0xffffffff


	//   ....[2]....
        /*0034*/ 	.word	0xffffffff


	//   ....[3]....
        /*0038*/ 	.word	0xffffffff


	//   ....[4]....
        /*003c*/ 	.word	0xffffffff


	//   ....[5]....
        /*0040*/ 	.word	0xffffffff


	//   ....[6]....
        /*0044*/ 	.word	0xffffffff


	//   ....[7]....
        /*0048*/ 	.word	0xffffffff


	//   ....[8]....
        /*004c*/ 	.word	0xffffffff


	//   ....[9]....
        /*0050*/ 	.word	0xffffffff


	//   ....[10]....
        /*0054*/ 	.word	0x05000029


	//   ....[11]....
        /*0058*/ 	.word	0x05000029


	//   ....[12]....
        /*005c*/ 	.word	0x05000029


	//   ....[13]....
        /*0060*/ 	.word	0x05000029


	//   ....[14]....
        /*0064*/ 	.word	0x05000029


	//   ....[15]....
        /*0068*/ 	.word	0x05000029


	//   ....[16]....
        /*006c*/ 	.word	0x05000029


	//   ....[17]....
        /*0070*/ 	.word	0x05000029


	//   ....[18]....
        /*0074*/ 	.word	0x05000029


	//   ....[19]....
        /*0078*/ 	.word	0x05000029


	//----- nvinfo : EIATTR_COOP_GROUP_INSTR_OFFSETS
	.align		4
.L_995:
        /*007c*/ 	.byte	0x04, 0x28
        /*007e*/ 	.short	(.L_997 - .L_996)


	//   ....[0]....
.L_996:
        /*0080*/ 	.word	0x00002620


	//   ....[1]....
        /*0084*/ 	.word	0x00002630


	//   ....[2]....
        /*0088*/ 	.word	0x00002660


	//   ....[3]....
        /*008c*/ 	.word	0x00002670


	//   ....[4]....
        /*0090*/ 	.word	0x000026a0


	//   ....[5]....
        /*0094*/ 	.word	0x000026b0


	//   ....[6]....
        /*0098*/ 	.word	0x000026e0


	//   ....[7]....
        /*009c*/ 	.word	0x000026f0


	//   ....[8]....
        /*00a0*/ 	.word	0x00002720


	//   ....[9]....
        /*00a4*/ 	.word	0x00002730


	//   ....[10]....
        /*00a8*/ 	.word	0x00006fe0


	//   ....[11]....
        /*00ac*/ 	.word	0x00007070


	//   ....[12]....
        /*00b0*/ 	.word	0x000070e0


	//   ....[13]....
        /*00b4*/ 	.word	0x00007140


	//   ....[14]....
        /*00b8*/ 	.word	0x000071b0


	//   ....[15]....
        /*00bc*/ 	.word	0x00007210


	//   ....[16]....
        /*00c0*/ 	.word	0x00007280


	//   ....[17]....
        /*00c4*/ 	.word	0x000072e0


	//   ....[18]....
        /*00c8*/ 	.word	0x00007350


	//   ....[19]....
        /*00cc*/ 	.word	0x000073b0


	//----- nvinfo : EIATTR_VRC_CTA_INIT_COUNT
	.align		4
.L_997:
        /*00d0*/ 	.byte	0x02, 0x4a
	.zero		1
	.zero		1


	//----- nvinfo : EIATTR_EXIT_INSTR_OFFSETS
	.align		4
        /*00d4*/ 	.byte	0x04, 0x1c
        /*00d6*/ 	.short	(.L_999 - .L_998)


	//   ....[0]....
.L_998:
        /*00d8*/ 	.word	0x00006f70


	//----- nvinfo : EIATTR_MAX_THREADS
	.align		4
.L_999:
        /*00dc*/ 	.byte	0x04, 0x05
        /*00de*/ 	.short	(.L_1001 - .L_1000)
.L_1000:
        /*00e0*/ 	.word	0x00000080
        /*00e4*/ 	.word	0x00000001
        /*00e8*/ 	.word	0x00000001


	//----- nvinfo : EIATTR_CRS_STACK_SIZE
	.align		4
.L_1001:
        /*00ec*/ 	.byte	0x04, 0x1e
        /*00ee*/ 	.short	(.L_1003 - .L_1002)
.L_1002:
        /*00f0*/ 	.word	0x00000000


	//----- nvinfo : EIATTR_CBANK_PARAM_SIZE
	.align		4
.L_1003:
        /*00f4*/ 	.byte	0x03, 0x19
        /*00f6*/ 	.short	0x0128


	//----- nvinfo : EIATTR_PARAM_CBANK
	.align		4
        /*00f8*/ 	.byte	0x04, 0x0a
        /*00fa*/ 	.short	(.L_1005 - .L_1004)
	.align		4
.L_1004:
        /*00fc*/ 	.word	index@(.nv.constant0._ZN10layer_norm31ln_parallel_residual_bwd_kernelINS_13Kernel_traitsI6__halfS2_S2_S2_fjLj768ELj1ELj4ELj1ELj16ENS_18Kernel_traits_baseILj768ES2_S2_S2_S2_fjLj128EEEEELb0ELb1ELb1EEEvNS_9BwdParamsE)
        /*0100*/ 	.short	0x0380
        /*0102*/ 	.short	0x0128


	//----- nvinfo : EIATTR_SW_WAR
	.align		4
.L_1005:
        /*0104*/ 	.byte	0x04, 0x36
        /*0106*/ 	.short	(.L_1007 - .L_1006)
.L_1006:
        /*0108*/ 	.word	0x00000008
.L_1007:


//--------------------- .nv.info._ZN10layer_norm31ln_parallel_residual_bwd_kernelINS_13Kernel_traitsI6__halfS2_S2_S2_fjLj768ELj1ELj4ELj1ELj16ENS_18Kernel_traits_baseILj768ES2_S2_S2_S2_fjLj128EEEEELb1ELb0ELb0EEEvNS_9BwdParamsE --------------------------
	.section	.nv.info._ZN10layer_norm31ln_parallel_residual_bwd_kernelINS_13Kernel_traitsI6__halfS2_S2_S2_fjLj768ELj1ELj4ELj1ELj16ENS_18Kernel_traits_baseILj768ES2_S2_S2_S2_fjLj128EEEEELb1ELb0ELb0EEEvNS_9BwdParamsE,"",@"SHT_CUDA_INFO"
	.sectionflags	@""
	.align	4


	//----- nvinfo : EIATTR_CUDA_API_VERSION
	.align		4
        /*0000*/ 	.byte	0x04, 0x37
        /*0002*/ 	.short	(.L_1009 - .L_1008)
.L_1008:
        /*0004*/ 	.word	0x00000082


	//----- nvinfo : EIATTR_KPARAM_INFO
	.align		4
.L_1009:
        /*0008*/ 	.byte	0x04, 0x17
        /*000a*/ 	.short	(.L_1011 - .L_1010)
.L_1010:
        /*000c*/ 	.word	0x00000000
        /*0010*/ 	.short	0x0000
        /*0012*/ 	.short	0x0000
        /*0014*/ 	.byte	0x00, 0xf0, 0xa1, 0x04


	//----- nvinfo : EIATTR_SPARSE_MMA_MASK
	.align		4
.L_1011:
        /*0018*/ 	.byte	0x03, 0x50
        /*001a*/ 	.short	0x0000


	//----- nvinfo : EIATTR_MAXREG_COUNT
	.align		4
        /*001c*/ 	.byte	0x03, 0x1b
        /*001e*/ 	.short	0x00ff


	//----- nvinfo : EIATTR_NUM_BARRIERS
	.align		4
        /*0020*/ 	.byte	0x02, 0x4c
        /*0022*/ 	.byte	0x01
	.zero		1


	//----- nvinfo : EIATTR_MERCURY_ISA_VERSION
	.align		4
        /*0024*/ 	.byte	0x03, 0x5f
        /*0026*/ 	.short	0x0101


	//----- nvinfo : EIATTR_COOP_GROUP_MASK_REGIDS
	.align		4
        /*0028*/ 	.byte	0x04, 0x29
        /*002a*/ 	.short	(.L_1013 - .L_1012)


	//   ....[0]....
.L_1012:
        /*002c*/ 	.word	0xffffffff


	//   ....[1]....
        /*0030*/ 	.word	0xffffffff


	//   ....[2]....
        /*0034*/ 	.word	0xffffffff


	//   ....[3]....
        /*0038*/ 	.word	0xffffffff


	//   ....[4]....
        /*003c*/ 	.word	0xffffffff


	//   ....[5]....
        /*0040*/ 	.word	0xffffffff


	//   ....[6]....
        /*0044*/ 	.word	0xffffffff


	//   ....[7]....
        /*0048*/ 	.word	0xffffffff


	//   ....[8]....
        /*004c*/ 	.word	0xffffffff


	//   ....[9]....
        /*0050*/ 	.word	0xffffffff


	//   ....[10]....
        /*0054*/ 	.word	0x050000d3


	//   ....[11]....
        /*0058*/ 	.word	0x050000d3


	//   ....[12]....
        /*005c*/ 	.word	0x050000d3


	//   ....[13]....
        /*0060*/ 	.word	0x050000d3


	//   ....[14]....
        /*0064*/ 	.word	0x050000d3


	//   ....[15]....
        /*0068*/ 	.word	0x050000d3


	//   ....[16]....
        /*006c*/ 	.word	0x050000d3


	//   ....[17]....
        /*0070*/ 	.word	0x050000d3


	//   ....[18]....
        /*0074*/ 	.word	0x050000d3


	//   ....[19]....
        /*0078*/ 	.word	0x050000d3


	//----- nvinfo : EIATTR_COOP_GROUP_INSTR_OFFSETS
	.align		4
.L_1013:
        /*007c*/ 	.byte	0x04, 0x28
        /*007e*/ 	.short	(.L_1015 - .L_1014)


	//   ....[0]....
.L_1014:
        /*0080*/ 	.word	0x000025e0


	//   ....[1]....
        /*0084*/ 	.word	0x000025f0


	//   ....[2]....
        /*0088*/ 	.word	0x00002620


	//   ....[3]....
        /*008c*/ 	.word	0x00002630


	//   ....[4]....
        /*0090*/ 	.word	0x00002660


	//   ....[5]....
        /*0094*/ 	.word	0x00002670


	//   ....[6]....
        /*0098*/ 	.word	0x000026a0


	//   ....[7]....
        /*009c*/ 	.word	0x000026b0


	//   ....[8]....
        /*00a0*/ 	.word	0x000026e0


	//   ....[9]....
        /*00a4*/ 	.word	0x000026f0


	//   ....[10]....
        /*00a8*/ 	.word	0x0000b0d0


	//   ....[11]....
        /*00ac*/ 	.word	0x0000b160


	//   ....[12]....
        /*00b0*/ 	.word	0x0000b1d0


	//   ....[13]....
        /*00b4*/ 	.word	0x0000b230


	//   ....[14]....
        /*00b8*/ 	.word	0x0000b2a0


	//   ....[15]....
        /*00bc*/ 	.word	0x0000b300


	//   ....[16]....
        /*00c0*/ 	.word	0x0000b370


	//   ....[17]....
        /*00c4*/ 	.word	0x0000b3d0


	//   ....[18]....
        /*00c8*/ 	.word	0x0000b440


	//   ....[19]....
        /*00cc*/ 	.word	0x0000b4a0


	//----- nvinfo : EIATTR_VRC_CTA_INIT_COUNT
	.align		4
.L_1015:
        /*00d0*/ 	.byte	0x02, 0x4a
	.zero		1
	.zero		1


	//----- nvinfo : EIATTR_EXIT_INSTR_OFFSETS
	.align		4
        /*00d4*/ 	.byte	0x04, 0x1c
        /*00d6*/ 	.short	(.L_1017 - .L_1016)


	//   ....[0]....
.L_1016:
        /*00d8*/ 	.word	0x0000aff0


	//   ....[1]....
        /*00dc*/ 	.word	0x0000b060


	//----- nvinfo : EIATTR_MAX_THREADS
	.align		4
.L_1017:
        /*00e0*/ 	.byte	0x04, 0x05
        /*00e2*/ 	.short	(.L_1019 - .L_1018)
.L_1018:
        /*00e4*/ 	.word	0x00000080
        /*00e8*/ 	.word	0x00000001
        /*00ec*/ 	.word	0x00000001


	//----- nvinfo : EIATTR_CRS_STACK_SIZE
	.align		4
.L_1019:
        /*00f0*/ 	.byte	0x04, 0x1e
        /*00f2*/ 	.short	(.L_1021 - .L_1020)
.L_1020:
        /*00f4*/ 	.word	0x00000000


	//----- nvinfo : EIATTR_CBANK_PARAM_SIZE
	.align		4
.L_1021:
        /*00f8*/ 	.byte	0x03, 0x19
        /*00fa*/ 	.short	0x0128


	//----- nvinfo : EIATTR_PARAM_CBANK
	.align		4
        /*00fc*/ 	.byte	0x04, 0x0a
        /*00fe*/ 	.short	(.L_1023 - .L_1022)
	.align		4
.L_1022:
        /*0100*/ 	.word	index@(.nv.constant0._ZN10layer_norm31ln_parallel_residual_bwd_kernelINS_13Kernel_traitsI6__halfS2_S2_S2_fjLj768ELj1ELj4ELj1ELj16ENS_18Kernel_traits_baseILj768ES2_S2_S2_S2_fjLj128EEEEELb1ELb0ELb0EEEvNS_9BwdParamsE)
        /*0104*/ 	.short	0x0380
        /*0106*/ 	.short	0x0128


	//----- nvinfo : EIATTR_SW_WAR
	.align		4
.L_1023:
        /*0108*/ 	.byte	0x04, 0x36
        /*010a*/ 	.short	(.L_1025 - .L_1024)
.L_1024:
        /*010c*/ 	.word	0x00000008
.L_1025:


//--------------------- .nv.info._ZN10layer_norm31ln_parallel_residual_bwd_kernelINS_13Kernel_traitsI6__halfS2_S2_S2_fjLj768ELj1ELj4ELj1ELj16ENS_18Kernel_traits_baseILj768ES2_S2_S2_S2_fjLj128EEEEELb1ELb0ELb1EEEvNS_9BwdParamsE --------------------------
	.section	.nv.info._ZN10layer_norm31ln_parallel_residual_bwd_kernelINS_13Kernel_traitsI6__halfS2_S2_S2_fjLj768ELj1ELj4ELj1ELj16ENS_18Kernel_traits_baseILj768ES2_S2_S2_S2_fjLj128EEEEELb1ELb0ELb1EEEvNS_9BwdParamsE,"",@"SHT_CUDA_INFO"
	.sectionflags	@""
	.align	4


	//----- nvinfo : EIATTR_CUDA_API_VERSION
	.align		4
        /*0000*/ 	.byte	0x04, 0x37
        /*0002*/ 	.short	(.L_1027 - .L_1026)
.L_1026:
        /*0004*/ 	.word	0x00000082


	//----- nvinfo : EIATTR_KPARAM_INFO
	.align		4
.L_1027:
        /*0008*/ 	.byte	0x04, 0x17
        /*000a*/ 	.short	(.L_1029 - .L_1028)
.L_1028:
        /*000c*/ 	.word	0x00000000
        /*0010*/ 	.short	0x0000
        /*0012*/ 	.short	0x0000
        /*0014*/ 	.byte	0x00, 0xf0, 0xa1, 0x04


	//----- nvinfo : EIATTR_SPARSE_MMA_MASK
	.align		4
.L_1029:
        /*0018*/ 	.byte	0x03, 0x50
        /*001a*/ 	.short	0x0000


	//----- nvinfo : EIATTR_MAXREG_COUNT
	.align		4
        /*001c*/ 	.byte	0x03, 0x1b
        /*001e*/ 	.short	0x00ff


	//----- nvinfo : EIATTR_NUM_BARRIERS
	.align		4
        /*0020*/ 	.byte	0x02, 0x4c
        /*0022*/ 	.byte	0x01
	.zero		1


	//----- nvinfo : EIATTR_MERCURY_ISA_VERSION
	.align		4
        /*0024*/ 	.byte	0x03, 0x5f
        /*0026*/ 	.short	0x0101


	//----- nvinfo : EIATTR_COOP_GROUP_MASK_REGIDS
	.align		4
        /*0028*/ 	.byte	0x04, 0x29
        /*002a*/ 	.short	(.L_1031 - .L_1030)


	//   ....[0]....
.L_1030:
        /*002c*/ 	.word	0xffffffff


	//   ....[1]....
        /*0030*/ 	.word	0xffffffff


	//   ....[2]....
        /*0034*/ 	.word	0xffffffff


	//   ....[3]....
        /*0038*/ 	.word	0xffffffff


	//   ....[4]....
        /*003c*/ 	.word	0xffffffff


	//   ....[5]....
        /*0040*/ 	.word	0xffffffff


	//   ....[6]....
        /*0044*/ 	.word	0xffffffff


	//   ....[7]....
        /*0048*/ 	.word	0xffffffff


	//   ....[8]....
        /*004c*/ 	.word	0xffffffff


	//   ....[9]....
        /*0050*/ 	.word	0xffffffff


	//   ....[10]....
        /*0054*/ 	.word	0x050000f0


	//   ....[11]....
        /*0058*/ 	.word	0x050000f0


	//   ....[12]....
        /*005c*/ 	.word	0x050000f0


	//   ....[13]....
        /*0060*/ 	.word	0x050000f0


	//   ....[14]....
        /*0064*/ 	.word	0x050000f0


	//   ....[15]....
        /*0068*/ 	.word	0x050000f0


	//   ....[16]....
        /*006c*/ 	.word	0x050000f0


	//   ....[17]....
        /*0070*/ 	.word	0x050000f0


	//   ....[18]....
        /*0074*/ 	.word	0x050000f0


	//   ....[19]....
        /*0078*/ 	.word	0x050000f0


	//----- nvinfo : EIATTR_COOP_GROUP_INSTR_OFFSETS
	.align		4
.L_1031:
        /*007c*/ 	.byte	0x04, 0x28
        /*007e*/ 	.short	(.L_1033 - .L_1032)


	//   ....[0]....
.L_1032:
        /*0080*/ 	.word	0x000022b0


	//   ....[1]....
        /*0084*/ 	.word	0x000022c0


	//   ....[2]....
        /*0088*/ 	.word	0x000022f0


	//   ....[3]....
        /*008c*/ 	.word	0x00002300


	//   ....[4]....
        /*0090*/ 	.word	0x00002330


	//   ....[5]....
        /*0094*/ 	.word	0x00002340


	//   ....[6]....
        /*0098*/ 	.word	0x00002370


	//   ....[7]....
        /*009c*/ 	.word	0x00002380


	//   ....[8]....
        /*00a0*/ 	.word	0x000023b0


	//   ....[9]....
        /*00a4*/ 	.word	0x000023c0


	//   ....[10]....
        /*00a8*/ 	.word	0x0000a9d0


	//   ....[11]....
        /*00ac*/ 	.word	0x0000aa60


	//   ....[12]....
        /*00b0*/ 	.word	0x0000aac0


	//   ....[13]....
        /*00b4*/ 	.word	0x0000ab20


	//   ....[14]....
        /*00b8*/ 	.word	0x0000ab80


	//   ....[15]....
        /*00bc*/ 	.word	0x0000abe0


	//   ....[16]....
        /*00c0*/ 	.word	0x0000ac40


	//   ....[17]....
        /*00c4*/ 	.word	0x0000aca0


	//   ....[18]....
        /*00c8*/ 	.word	0x0000ad00


	//   ....[19]....
        /*00cc*/ 	.word	0x0000ad60


	//----- nvinfo : EIATTR_VRC_CTA_INIT_COUNT
	.align		4
.L_1033:
        /*00d0*/ 	.byte	0x02, 0x4a
	.zero		1
	.zero		1


	//----- nvinfo : EIATTR_EXIT_INSTR_OFFSETS
	.align		4
        /*00d4*/ 	.byte	0x04, 0x1c
        /*00d6*/ 	.short	(.L_1035 - .L_1034)


	//   ....[0]....
.L_1034:
        /*00d8*/ 	.word	0x0000a970


	//----- nvinfo : EIATTR_MAX_THREADS
	.align		4
.L_1035:
        /*00dc*/ 	.byte	0x04, 0x05
        /*00de*/ 	.short	(.L_1037 - .L_1036)
.L_1036:
        /*00e0*/ 	.word	0x00000080
        /*00e4*/ 	.word	0x00000001
        /*00e8*/ 	.word	0x00000001


	//----- nvinfo : EIATTR_CRS_STACK_SIZE
	.align		4
.L_1037:
        /*00ec*/ 	.byte	0x04, 0x1e
        /*00ee*/ 	.short	(.L_1039 - .L_1038)
.L_1038:
        /*00f0*/ 	.word	0x00000000


	//----- nvinfo : EIATTR_CBANK_PARAM_SIZE
	.align		4
.L_1039:
        /*00f4*/ 	.byte	0x03, 0x19
        /*00f6*/ 	.short	0x0128


	//----- nvinfo : EIATTR_PARAM_CBANK
	.align		4
        /*00f8*/ 	.byte	0x04, 0x0a
        /*00fa*/ 	.short	(.L_1041 - .L_1040)
	.align		4
.L_1040:
        /*00fc*/ 	.word	index@(.nv.constant0._ZN10layer_norm31ln_parallel_residual_bwd_kernelINS_13Kernel_traitsI6__halfS2_S2_S2_fjLj768ELj1ELj4ELj1ELj16ENS_18Kernel_traits_baseILj768ES2_S2_S2_S2_fjLj128EEEEELb1ELb0ELb1EEEvNS_9BwdParamsE)
        /*0100*/ 	.short	0x0380
        /*0102*/ 	.short	0x0128


	//----- nvinfo : EIATTR_SW_WAR
	.align		4
.L_1041:
        /*0104*/ 	.byte	0x04, 0x36
        /*0106*/ 	.short	(.L_1043 - .L_1042)
.L_1042:
        /*0108*/ 	.word	0x00000008
.L_1043:


//--------------------- .nv.info._ZN10layer_norm22ln_bwd_finalize_kernelINS_22Kernel_traits_finalizeILj768E6__halfS2_S2_S2_fjLb0ELj1024ELj4ENS_18Kernel_traits_baseILj768ES2_S2_S2_S2_fjLj1024EEEEELb0ELb0EEEvNS_9BwdParamsE --------------------------
	.section	.nv.info._ZN10layer_norm22ln_bwd_finalize_kernelINS_22Kernel_traits_finalizeILj768E6__halfS2_S2_S2_fjLb0ELj1024ELj4ENS_18Kernel_traits_baseILj768ES2_S2_S2_S2_fjLj1024EEEEELb0ELb0EEEvNS_9BwdParamsE,"",@"SHT_CUDA_INFO"
	.sectionflags	@""
	.align	4


	//----- nvinfo : EIATTR_CUDA_API_VERSION
	.align		4
        /*0000*/ 	.byte	0x04, 0x37
        /*0002*/ 	.short	(.L_1045 - .L_1044)
.L_1044:
        /*0004*/ 	.word	0x00000082


	//----- nvinfo : EIATTR_KPARAM_INFO
	.align		4
.L_1045:
        /*0008*/ 	.byte	0x04, 0x17
        /*000a*/ 	.short	(.L_1047 - .L_1046)
.L_1046:
        /*000c*/ 	.word	0x00000000
        /*0010*/ 	.short	0x0000
        /*0012*/ 	.short	0x0000
        /*0014*/ 	.byte	0x00, 0xf0, 0xa1, 0x04


	//----- nvinfo : EIATTR_SPARSE_MMA_MASK
	.align		4
.L_1047:
        /*0018*/ 	.byte	0x03, 0x50
        /*001a*/ 	.short	0x0000


	//----- nvinfo : EIATTR_MAXREG_COUNT
	.align		4
        /*001c*/ 	.byte	0x03, 0x1b
        /*001e*/ 	.short	0x0040


	//----- nvinfo : EIATTR_NUM_BARRIERS
	.align		4
        /*0020*/ 	.byte	0x02, 0x4c
        /*0022*/ 	.byte	0x01
	.zero		1


	//----- nvinfo : EIATTR_MERCURY_ISA_VERSION
	.align		4
        /*0024*/ 	.byte	0x03, 0x5f
        /*0026*/ 	.short	0x0101


	//----- nvinfo : EIATTR_COOP_GROUP_MASK_REGIDS
	.align		4
        /*0028*/ 	.byte	0x04, 0x29
        /*002a*/ 	.short	(.L_1049 - .L_1048)


	//   ....[0]....
.L_1048:
        /*002c*/ 	.word	0xffffffff


	//   ....[1]....
        /*0030*/ 	.word	0xffffffff


	//   ....[2]....
        /*0034*/ 	.word	0xffffffff


	//   ....[3]....
        /*0038*/ 	.word	0xffffffff


	//   ....[4]....
        /*003c*/ 	.word	0xffffffff


	//   ....[5]....
        /*0040*/ 	.word	0xffffffff


	//   ....[6]....
        /*0044*/ 	.word	0xffffffff


	//   ....[7]....
        /*0048*/ 	.word	0xffffffff


	//   ....[8]....
        /*004c*/ 	.word	0xffffffff


	//   ....[9]....
        /*0050*/ 	.word	0xffffffff


	//----- nvinfo : EIATTR_COOP_GROUP_INSTR_OFFSETS
	.align		4
.L_1049:
        /*0054*/ 	.byte	0x04, 0x28
        /*0056*/ 	.short	(.L_1051 - .L_1050)


	//   ....[0]....
.L_1050:
        /*0058*/ 	.word	0x00001540


	//   ....[1]....
        /*005c*/ 	.word	0x00001550


	//   ....[2]....
        /*0060*/ 	.word	0x00001580


	//   ....[3]....
        /*0064*/ 	.word	0x00001590


	//   ....[4]....
        /*0068*/ 	.word	0x000015c0


	//   ....[5]....
        /*006c*/ 	.word	0x000015d0


	//   ....[6]....
        /*0070*/ 	.word	0x00001610


	//   ....[7]....
        /*0074*/ 	.word	0x00001630


	//   ....[8]....
        /*0078*/ 	.word	0x00001680


	//   ....[9]....
        /*007c*/ 	.word	0x00001690


	//----- nvinfo : EIATTR_VRC_CTA_INIT_COUNT
	.align		4
.L_1051:
        /*0080*/ 	.byte	0x02, 0x4a
	.zero		1
	.zero		1


	//----- nvinfo : EIATTR_EXIT_INSTR_OFFSETS
	.align		4
        /*0084*/ 	.byte	0x04, 0x1c
        /*0086*/ 	.short	(.L_1053 - .L_1052)


	//   ....[0]....
.L_1052:
        /*0088*/ 	.word	0x00000060


	//   ....[1]....
        /*008c*/ 	.word	0x000016f0


	//   ....[2]....
        /*0090*/ 	.word	0x00001720


	//   ....[3]....
        /*0094*/ 	.word	0x000017e0


	//----- nvinfo : EIATTR_MAX_THREADS
	.align		4
.L_1053:
        /*0098*/ 	.byte	0x04, 0x05
        /*009a*/ 	.short	(.L_1055 - .L_1054)
.L_1054:
        /*009c*/ 	.word	0x00000400
        /*00a0*/ 	.word	0x00000001
        /*00a4*/ 	.word	0x00000001


	//----- nvinfo : EIATTR_CRS_STACK_SIZE
	.align		4
.L_1055:
        /*00a8*/ 	.byte	0x04, 0x1e
        /*00aa*/ 	.short	(.L_1057 - .L_1056)
.L_1056:
        /*00ac*/ 	.word	0x00000000


	//----- nvinfo : EIATTR_CBANK_PARAM_SIZE
	.align		4
.L_1057:
        /*00b0*/ 	.byte	0x03, 0x19
        /*00b2*/ 	.short	0x0128


	//----- nvinfo : EIATTR_PARAM_CBANK
	.align		4
        /*00b4*/ 	.byte	0x04, 0x0a
        /*00b6*/ 	.short	(.L_1059 - .L_1058)
	.align		4
.L_1058:
        /*00b8*/ 	.word	index@(.nv.constant0._ZN10layer_norm22ln_bwd_finalize_kernelINS_22Kernel_traits_finalizeILj768E6__halfS2_S2_S2_fjLb0ELj1024ELj4ENS_18Kernel_traits_baseILj768ES2_S2_S2_S2_fjLj1024EEEEELb0ELb0EEEvNS_9BwdParamsE)
        /*00bc*/ 	.short	0x0380
        /*00be*/ 	.short	0x0128


	//----- nvinfo : EIATTR_SW_WAR
	.align		4
.L_1059:
        /*00c0*/ 	.byte	0x04, 0x36
        /*00c2*/ 	.short	(.L_1061 - .L_1060)
.L_1060:
        /*00c4*/ 	.word	0x00000008
.L_1061:


//--------------------- .nv.info._ZN10layer_norm40ln_parallel_residual_bwd_finalize_kernelINS_22Kernel_traits_finalizeILj768E6__halfS2_S2_S2_fjLb0ELj1024ELj4ENS_18Kernel_traits_baseILj768ES2_S2_S2_S2_fjLj1024EEEEELb0EEEvNS_9BwdParamsE --------------------------
	.section	.nv.info._ZN10layer_norm40ln_parallel_residual_bwd_finalize_kernelINS_22Kernel_traits_finalizeILj768E6__halfS2_S2_S2_fjLb0ELj1024ELj4ENS_18Kernel_traits_baseILj768ES2_S2_S2_S2_fjLj1024EEEEELb0EEEvNS_9BwdParamsE,"",@"SHT_CUDA_INFO"
	.sectionflags	@""
	.align	4


	//----- nvinfo : EIATTR_CUDA_API_VERSION
	.align		4
        /*0000*/ 	.byte	0x04, 0x37
        /*0002*/ 	.short	(.L_1063 - .L_1062)
.L_1062:
        /*0004*/ 	.word	0x00000082


	//----- nvinfo : EIATTR_KPARAM_INFO
	.align		4
.L_1063:
        /*0008*/ 	.byte	0x04, 0x17
        /*000a*/ 	.short	(.L_1065 - .L_1064)
.L_1064:
        /*000c*/ 	.word	0x00000000
        /*0010*/ 	.short	0x0000
        /*0012*/ 	.short	0x0000
        /*0014*/ 	.byte	0x00, 0xf0, 0xa1, 0x04


	//----- nvinfo : EIATTR_SPARSE_MMA_MASK
	.align		4
.L_1065:
        /*0018*/ 	.byte	0x03, 0x50
        /*001a*/ 	.short	0x0000


	//----- nvinfo : EIATTR_MAXREG_COUNT
	.align		4
        /*001c*/ 	.byte	0x03, 0x1b
        /*001e*/ 	.short	0x0040


	//----- nvinfo : EIATTR_NUM_BARRIERS
	.align		4
        /*0020*/ 	.byte	0x02, 0x4c
        /*0022*/ 	.byte	0x01
	.zero		1


	//----- nvinfo : EIATTR_MERCURY_ISA_VERSION
	.align		4
        /*0024*/ 	.byte	0x03, 0x5f
        /*0026*/ 	.short	0x0101


	//----- nvinfo : EIATTR_COOP_GROUP_MASK_REGIDS
	.align		4
        /*0028*/ 	.byte	0x04, 0x29
        /*002a*/ 	.short	(.L_1067 - .L_1066)


	//   ....[0]....
.L_1066:
        /*002c*/ 	.word	0xffffffff


	//   ....[1]....
        /*0030*/ 	.word	0xffffffff


	//   ....[2]....
        /*0034*/ 	.word	0xffffffff


	//   ....[3]....
        /*0038*/ 	.word	0xffffffff


	//   ....[4]....
        /*003c*/ 	.word	0xffffffff


	//   ....[5]....
        /*0040*/ 	.word	0xffffffff


	//   ....[6]....
        /*0044*/ 	.word	0xffffffff


	//   ....[7]....
        /*0048*/ 	.word	0xffffffff


	//   ....[8]....
        /*004c*/ 	.word	0xffffffff


	//   ....[9]....
        /*0050*/ 	.word	0xffffffff


	//   ....[10]....
        /*0054*/ 	.word	0xffffffff


	//   ....[11]....
        /*0058*/ 	.word	0xffffffff


	//   ....[12]....
        /*005c*/ 	.word	0xffffffff


	//   ....[13]....
        /*0060*/ 	.word	0xffffffff


	//   ....[14]....
        /*0064*/ 	.word	0xffffffff


	//   ....[15]....
        /*0068*/ 	.word	0xffffffff


	//   ....[16]....
        /*006c*/ 	.word	0xffffffff


	//   ....[17]....
        /*0070*/ 	.word	0xffffffff


	//   ....[18]....
        /*0074*/ 	.word	0xffffffff


	//   ....[19]....
        /*0078*/ 	.word	0xffffffff


	//----- nvinfo : EIATTR_COOP_GROUP_INSTR_OFFSETS
	.align		4
.L_1067:
        /*007c*/ 	.byte	0x04, 0x28
        /*007e*/ 	.short	(.L_1069 - .L_1068)


	//   ....[0]....
.L_1068:
        /*0080*/ 	.word	0x000013a0


	//   ....[1]....
        /*0084*/ 	.word	0x000013b0


	//   ....[2]....
        /*0088*/ 	.word	0x000013c0


	//   ....[3]....
        /*008c*/ 	.word	0x000013d0


	//   ....[4]....
        /*0090*/ 	.word	0x00001400


	//   ....[5]....
        /*0094*/ 	.word	0x00001430


	//   ....[6]....
        /*0098*/ 	.word	0x00001440


	//   ....[7]....
        /*009c*/ 	.word	0x00001450


	//   ....[8]....
        /*00a0*/ 	.word	0x00001470


	//   ....[9]....
        /*00a4*/ 	.word	0x000014b0


	//   ....[10]....
        /*00a8*/ 	.word	0x000014e0


	//   ....[11]....
        /*00ac*/ 	.word	0x000014f0


	//   ....[12]....
        /*00b0*/ 	.word	0x00001510


	//   ....[13]....
        /*00b4*/ 	.word	0x00001540


	//   ....[14]....
        /*00b8*/ 	.word	0x00001560


	//   ....[15]....
        /*00bc*/ 	.word	0x00001570


	//   ....[16]....
        /*00c0*/ 	.word	0x000015b0


	//   ....[17]....
        /*00c4*/ 	.word	0x000015e0


	//   ....[18]....
        /*00c8*/ 	.word	0x00001600


	//   ....[19]....
        /*00cc*/ 	.word	0x00001610


	//----- nvinfo : EIATTR_VRC_CTA_INIT_COUNT
	.align		4
.L_1069:
        /*00d0*/ 	.byte	0x02, 0x4a
	.zero		1
	.zero		1


	//----- nvinfo : EIATTR_EXIT_INSTR_OFFSETS
	.align		4
        /*00d4*/ 	.byte	0x04, 0x1c
        /*00d6*/ 	.short	(.L_1071 - .L_1070)


	//   ....[0]....
.L_1070:
        /*00d8*/ 	.word	0x00000060


	//   ....[1]....
        /*00dc*/ 	.word	0x000016c0


	//   ....[2]....
        /*00e0*/ 	.word	0x000016f0


	//   ....[3]....
        /*00e4*/ 	.word	0x00001850


	//----- nvinfo : EIATTR_MAX_THREADS
	.align		4
.L_1071:
        /*00e8*/ 	.byte	0x04, 0x05
        /*00ea*/ 	.short	(.L_1073 - .L_1072)
.L_1072:
        /*00ec*/ 	.word	0x00000400
        /*00f0*/ 	.word	0x00000001
        /*00f4*/ 	.word	0x00000001


	//----- nvinfo : EIATTR_CRS_STACK_SIZE
	.align		4
.L_1073:
        /*00f8*/ 	.byte	0x04, 0x1e
        /*00fa*/ 	.short	(.L_1075 - .L_1074)
.L_1074:
        /*00fc*/ 	.word	0x00000000


	//----- nvinfo : EIATTR_CBANK_PARAM_SIZE
	.align		4
.L_1075:
        /*0100*/ 	.byte	0x03, 0x19
        /*0102*/ 	.short	0x0128


	//----- nvinfo : EIATTR_PARAM_CBANK
	.align		4
        /*0104*/ 	.byte	0x04, 0x0a
        /*0106*/ 	.short	(.L_1077 - .L_1076)
	.align		4
.L_1076:
        /*0108*/ 	.word	index@(.nv.constant0._ZN10layer_norm40ln_parallel_residual_bwd_finalize_kernelINS_22Kernel_traits_finalizeILj768E6__halfS2_S2_S2_fjLb0ELj1024ELj4ENS_18Kernel_traits_baseILj768ES2_S2_S2_S2_fjLj1024EEEEELb0EEEvNS_9BwdParamsE)
        /*010c*/ 	.short	0x0380
        /*010e*/ 	.short	0x0128


	//----- nvinfo : EIATTR_SW_WAR
	.align		4
.L_1077:
        /*0110*/ 	.byte	0x04, 0x36
        /*0112*/ 	.short	(.L_1079 - .L_1078)
.L_1078:
        /*0114*/ 	.word	0x00000008
.L_1079:


//--------------------- .nv.info._ZN10layer_norm31ln_parallel_residual_bwd_kernelINS_13Kernel_traitsI6__halfS2_S2_S2_fjLj768ELj1ELj4ELj1ELj16ENS_18Kernel_traits_baseILj768ES2_S2_S2_S2_fjLj128EEEEELb1ELb1ELb0EEEvNS_9BwdParamsE --------------------------
	.section	.nv.info._ZN10layer_norm31ln_parallel_residual_bwd_kernelINS_13Kernel_traitsI6__halfS2_S2_S2_fjLj768ELj1ELj4ELj1ELj16ENS_18Kernel_traits_baseILj768ES2_S2_S2_S2_fjLj128EEEEELb1ELb1ELb0EEEvNS_9BwdParamsE,"",@"SHT_CUDA_INFO"
	.sectionflags	@""
	.align	4


	//----- nvinfo : EIATTR_CUDA_API_VERSION
	.align		4
        /*0000*/ 	.byte	0x04, 0x37
        /*0002*/ 	.short	(.L_1081 - .L_1080)
.L_1080:
        /*0004*/ 	.word	0x00000082


	//----- nvinfo : EIATTR_KPARAM_INFO
	.align		4
.L_1081:
        /*0008*/ 	.byte	0x04, 0x17
        /*000a*/ 	.short	(.L_1083 - .L_1082)
.L_1082:
        /*000c*/ 	.word	0x00000000
        /*0010*/ 	.short	0x0000
        /*0012*/ 	.short	0x0000
        /*0014*/ 	.byte	0x00, 0xf0, 0xa1, 0x04


	//----- nvinfo : EIATTR_SPARSE_MMA_MASK
	.align		4
.L_1083:
        /*0018*/ 	.byte	0x03, 0x50
        /*001a*/ 	.short	0x0000


	//----- nvinfo : EIATTR_MAXREG_COUNT
	.align		4
        /*001c*/ 	.byte	0x03, 0x1b
        /*001e*/ 	.short	0x00ff


	//----- nvinfo : EIATTR_NUM_BARRIERS
	.align		4
        /*0020*/ 	.byte	0x02, 0x4c
        /*0022*/ 	.byte	0x01
	.zero		1


	//----- nvinfo : EIATTR_MERCURY_ISA_VERSION
	.align		4
        /*0024*/ 	.byte	0x03, 0x5f
        /*0026*/ 	.short	0x0101


	//----- nvinfo : EIATTR_COOP_GROUP_MASK_REGIDS
	.align		4
        /*0028*/ 	.byte	0x04, 0x29
        /*002a*/ 	.short	(.L_1085 - .L_1084)


	//   ....[0]....
.L_1084:
        /*002c*/ 	.word	0xffffffff


	//   ....[1]....
        /*0030*/ 	.word	0xffffffff


	//   ....[2]....
        /*0034*/ 	.word	0xffffffff


	//   ....[3]....
        /*0038*/ 	.word	0xffffffff


	//   ....[4]....
        /*003c*/ 	.word	0xffffffff


	//   ....[5]....
        /*0040*/ 	.word	0xffffffff


	//   ....[6]....
        /*0044*/ 	.word	0xffffffff


	//   ....[7]....
        /*0048*/ 	.word	0xffffffff


	//   ....[8]....
        /*004c*/ 	.word	0xffffffff


	//   ....[9]....
        /*0050*/ 	.word	0xffffffff


	//   ....[10]....
        /*0054*/ 	.word	0x0500008f


	//   ....[11]....
        /*0058*/ 	.word	0x0500008f


	//   ....[12]....
        /*005c*/ 	.word	0x0500008f


	//   ....[13]....
        /*0060*/ 	.word	0x0500008f


	//   ....[14]....
        /*0064*/ 	.word	0x0500008f


	//   ....[15]....
        /*0068*/ 	.word	0x0500008f


	//   ....[16]....
        /*006c*/ 	.word	0x0500008f


	//   ....[17]....
        /*0070*/ 	.word	0x0500008f


	//   ....[18]....
        /*0074*/ 	.word	0x0500008f


	//   ....[19]....
        /*0078*/ 	.word	0x0500008f


	//----- nvinfo : EIATTR_COOP_GROUP_INSTR_OFFSETS
	.align		4
.L_1085:
        /*007c*/ 	.byte	0x04, 0x28
        /*007e*/ 	.short	(.L_1087 - .L_1086)


	//   ....[0]....
.L_1086:
        /*0080*/ 	.word	0x00001a10


	//   ....[1]....
        /*0084*/ 	.word	0x00001a20


	//   ....[2]....
        /*0088*/ 	.word	0x00001a50


	//   ....[3]....
        /*008c*/ 	.word	0x00001a60


	//   ....[4]....
        /*0090*/ 	.word	0x00001a90


	//   ....[5]....
        /*0094*/ 	.word	0x00001aa0


	//   ....[6]....
        /*0098*/ 	.word	0x00001ad0


	//   ....[7]....
        /*009c*/ 	.word	0x00001ae0


	//   ....[8]....
        /*00a0*/ 	.word	0x00001b10


	//   ....[9]....
        /*00a4*/ 	.word	0x00001b20


	//   ....[10]....
        /*00a8*/ 	.word	0x00009910


	//   ....[11]....
        /*00ac*/ 	.word	0x000099a0


	//   ....[12]....
        /*00b0*/ 	.word	0x00009a10


	//   ....[13]....
        /*00b4*/ 	.word	0x00009a70


	//   ....[14]....
        /*00b8*/ 	.word	0x00009ae0


	//   ....[15]....
        /*00bc*/ 	.word	0x00009b40


	//   ....[16]....
        /*00c0*/ 	.word	0x00009bb0


	//   ....[17]....
        /*00c4*/ 	.word	0x00009c10


	//   ....[18]....
        /*00c8*/ 	.word	0x00009c80


	//   ....[19]....
        /*00cc*/ 	.word	0x00009ce0


	//----- nvinfo : EIATTR_VRC_CTA_INIT_COUNT
	.align		4
.L_1087:
        /*00d0*/ 	.byte	0x02, 0x4a
	.zero		1
	.zero		1


	//----- nvinfo : EIATTR_EXIT_INSTR_OFFSETS
	.align		4
        /*00d4*/ 	.byte	0x04, 0x1c
        /*00d6*/ 	.short	(.L_1089 - .L_1088)


	//   ....[0]....
.L_1088:
        /*00d8*/ 	.word	0x00009870


	//   ....[1]....
        /*00dc*/ 	.word	0x000098a0


	//----- nvinfo : EIATTR_MAX_THREADS
	.align		4
.L_1089:
        /*00e0*/ 	.byte	0x04, 0x05
        /*00e2*/ 	.short	(.L_1091 - .L_1090)
.L_1090:
        /*00e4*/ 	.word	0x00000080
        /*00e8*/ 	.word	0x00000001
        /*00ec*/ 	.word	0x00000001


	//----- nvinfo : EIATTR_CRS_STACK_SIZE
	.align		4
.L_1091:
        /*00f0*/ 	.byte	0x04, 0x1e
        /*00f2*/ 	.short	(.L_1093 - .L_1092)
.L_1092:
        /*00f4*/ 	.word	0x00000000


	//----- nvinfo : EIATTR_CBANK_PARAM_SIZE
	.align		4
.L_1093:
        /*00f8*/ 	.byte	0x03, 0x19
        /*00fa*/ 	.short	0x0128


	//----- nvinfo : EIATTR_PARAM_CBANK
	.align		4
        /*00fc*/ 	.byte	0x04, 0x0a
        /*00fe*/ 	.short	(.L_1095 - .L_1094)
	.align		4
.L_1094:
        /*0100*/ 	.word	index@(.nv.constant0._ZN10layer_norm31ln_parallel_residual_bwd_kernelINS_13Kernel_traitsI6__halfS2_S2_S2_fjLj768ELj1ELj4ELj1ELj16ENS_18Kernel_traits_baseILj768ES2_S2_S2_S2_fjLj128EEEEELb1ELb1ELb0EEEvNS_9BwdParamsE)
        /*0104*/ 	.short	0x0380
        /*0106*/ 	.short	0x0128


	//----- nvinfo : EIATTR_SW_WAR
	.align		4
.L_1095:
        /*0108*/ 	.byte	0x04, 0x36
        /*010a*/ 	.short	(.L_1097 - .L_1096)
.L_1096:
        /*010c*/ 	.word	0x00000008
.L_1097:


//--------------------- .nv.info._ZN10layer_norm22ln_bwd_finalize_kernelINS_22Kernel_traits_finalizeILj768E6__halfS2_S2_S2_fjLb0ELj1024ELj4ENS_18Kernel_traits_baseILj768ES2_S2_S2_S2_fjLj1024EEEEELb0ELb1EEEvNS_9BwdParamsE --------------------------
	.section	.nv.info._ZN10layer_norm22ln_bwd_finalize_kernelINS_22Kernel_traits_finalizeILj768E6__halfS2_S2_S2_fjLb0ELj1024ELj4ENS_18Kernel_traits_baseILj768ES2_S2_S2_S2_fjLj1024EEEEELb0ELb1EEEvNS_9BwdParamsE,"",@"SHT_CUDA_INFO"
	.sectionflags	@""
	.align	4


	//----- nvinfo : EIATTR_CUDA_API_VERSION
	.align		4
        /*0000*/ 	.byte	0x04, 0x37
        /*0002*/ 	.short	(.L_1099 - .L_1098)
.L_1098:
        /*0004*/ 	.word	0x00000082


	//----- nvinfo : EIATTR_KPARAM_INFO
	.align		4
.L_1099:
        /*0008*/ 	.byte	0x04, 0x17
        /*000a*/ 	.short	(.L_1101 - .L_1100)
.L_1100:
        /*000c*/ 	.word	0x00000000
        /*0010*/ 	.short	0x0000
        /*0012*/ 	.short	0x0000
        /*0014*/ 	.byte	0x00, 0xf0, 0xa1, 0x04


	//----- nvinfo : EIATTR_SPARSE_MMA_MASK
	.align		4
.L_1101:
        /*0018*/ 	.byte	0x03, 0x50
        /*001a*/ 	.short	0x0000


	//----- nvinfo : EIATTR_MAXREG_COUNT
	.align		4
        /*001c*/ 	.byte	0x03, 0x1b
        /*001e*/ 	.short	0x0040


	//----- nvinfo : EIATTR_NUM_BARRIERS
	.align		4
        /*0020*/ 	.byte	0x02, 0x4c
        /*0022*/ 	.byte	0x01
	.zero		1


	//----- nvinfo : EIATTR_MERCURY_ISA_VERSION
	.align		4
        /*0024*/ 	.byte	0x03, 0x5f
        /*0026*/ 	.short	0x0101


	//----- nvinfo : EIATTR_COOP_GROUP_MASK_REGIDS
	.align		4
        /*0028*/ 	.byte	0x04, 0x29
        /*002a*/ 	.short	(.L_1103 - .L_1102)


	//   ....[0]....
.L_1102:
        /*002c*/ 	.word	0xffffffff


	//   ....[1]....
        /*0030*/ 	.word	0xffffffff


	//   ....[2]....
        /*0034*/ 	.word	0xffffffff


	//   ....[3]....
        /*0038*/ 	.word	0xffffffff


	//   ....[4]....
        /*003c*/ 	.word	0xffffffff


	//   ....[5]....
        /*0040*/ 	.word	0xffffffff


	//   ....[6]....
        /*0044*/ 	.word	0xffffffff


	//   ....[7]....
        /*0048*/ 	.word	0xffffffff


	//   ....[8]....
        /*004c*/ 	.word	0xffffffff


	//   ....[9]....
        /*0050*/ 	.word	0xffffffff


	//----- nvinfo : EIATTR_COOP_GROUP_INSTR_OFFSETS
	.align		4
.L_1103:
        /*0054*/ 	.byte	0x04, 0x28
        /*0056*/ 	.short	(.L_1105 - .L_1104)


	//   ....[0]....
.L_1104:
        /*0058*/ 	.word	0x00001560


	//   ....[1]....
        /*005c*/ 	.word	0x00001570


	//   ....[2]....
        /*0060*/ 	.word	0x000015a0


	//   ....[3]....
        /*0064*/ 	.word	0x000015b0


	//   ....[4]....
        /*0068*/ 	.word	0x000015e0


	//   ....[5]....
        /*006c*/ 	.word	0x000015f0


	//   ....[6]....
        /*0070*/ 	.word	0x00001620


	//   ....[7]....
        /*0074*/ 	.word	0x00001640


	//   ....[8]....
        /*0078*/ 	.word	0x00001670


	//   ....[9]....
        /*007c*/ 	.word	0x00001680


	//----- nvinfo : EIATTR_VRC_CTA_INIT_COUNT
	.align		4
.L_1105:
        /*0080*/ 	.byte	0x02, 0x4a
	.zero		1
	.zero		1


	//----- nvinfo : EIATTR_EXIT_INSTR_OFFSETS
	.align		4
        /*0084*/ 	.byte	0x04, 0x1c
        /*0086*/ 	.short	(.L_1107 - .L_1106)


	//   ....[0]....
.L_1106:
        /*0088*/ 	.word	0x00000060


	//   ....[1]....
        /*008c*/ 	.word	0x000016e0


	//   ....[2]....
        /*0090*/ 	.word	0x000017d0


	//----- nvinfo : EIATTR_MAX_THREADS
	.align		4
.L_1107:
        /*0094*/ 	.byte	0x04, 0x05
        /*0096*/ 	.short	(.L_1109 - .L_1108)
.L_1108:
        /*0098*/ 	.word	0x00000400
        /*009c*/ 	.word	0x00000001
        /*00a0*/ 	.word	0x00000001


	//----- nvinfo : EIATTR_CRS_STACK_SIZE
	.align		4
.L_1109:
        /*00a4*/ 	.byte	0x04, 0x1e
        /*00a6*/ 	.short	(.L_1111 - .L_1110)
.L_1110:
        /*00a8*/ 	.word	0x00000000


	//----- nvinfo : EIATTR_CBANK_PARAM_SIZE
	.align		4
.L_1111:
        /*00ac*/ 	.byte	0x03, 0x19
        /*00ae*/ 	.short	0x0128


	//----- nvinfo : EIATTR_PARAM_CBANK
	.align		4
        /*00b0*/ 	.byte	0x04, 0x0a
        /*00b2*/ 	.short	(.L_1113 - .L_1112)
	.align		4
.L_1112:
        /*00b4*/ 	.word	index@(.nv.constant0._ZN10layer_norm22ln_bwd_finalize_kernelINS_22Kernel_traits_finalizeILj768E6__halfS2_S2_S2_fjLb0ELj1024ELj4ENS_18Kernel_traits_baseILj768ES2_S2_S2_S2_fjLj1024EEEEELb0ELb1EEEvNS_9BwdParamsE)
        /*00b8*/ 	.short	0x0380
        /*00ba*/ 	.short	0x0128


	//----- nvinfo : EIATTR_SW_WAR
	.align		4
.L_1113:
        /*00bc*/ 	.byte	0x04, 0x36
        /*00be*/ 	.short	(.L_1115 - .L_1114)
.L_1114:
        /*00c0*/ 	.word	0x00000008
.L_1115:


//--------------------- .nv.info._ZN10layer_norm40ln_parallel_residual_bwd_finalize_kernelINS_22Kernel_traits_finalizeILj768E6__halfS2_S2_S2_fjLb0ELj1024ELj4ENS_18Kernel_traits_baseILj768ES2_S2_S2_S2_fjLj1024EEEEELb1EEEvNS_9BwdParamsE --------------------------
	.section	.nv.info._ZN10layer_norm40ln_parallel_residual_bwd_finalize_kernelINS_22Kernel_traits_finalizeILj768E6__halfS2_S2_S2_fjLb0ELj1024ELj4ENS_18Kernel_traits_baseILj768ES2_S2_S2_S2_fjLj1024EEEEELb1EEEvNS_9BwdParamsE,"",@"SHT_CUDA_INFO"
	.sectionflags	@""
	.align	4


	//----- nvinfo : EIATTR_CUDA_API_VERSION
	.align		4
        /*0000*/ 	.byte	0x04, 0x37
        /*0002*/ 	.short	(.L_1117 - .L_1116)
.L_1116:
        /*0004*/ 	.word	0x00000082


	//----- nvinfo : EIATTR_KPARAM_INFO
	.align		4
.L_1117:
        /*0008*/ 	.byte	0x04, 0x17
        /*000a*/ 	.short	(.L_1119 - .L_1118)
.L_1118:
        /*000c*/ 	.word	0x00000000
        /*0010*/ 	.short	0x0000
        /*0012*/ 	.short	0x0000
        /*0014*/ 	.byte	0x00, 0xf0, 0xa1, 0x04


	//----- nvinfo : EIATTR_SPARSE_MMA_MASK
	.align		4
.L_1119:
        /*0018*/ 	.byte	0x03, 0x50
        /*001a*/ 	.short	0x0000


	//----- nvinfo : EIATTR_MAXREG_COUNT
	.align		4
        /*001c*/ 	.byte	0x03, 0x1b
        /*001e*/ 	.short	0x0040


	//----- nvinfo : EIATTR_NUM_BARRIERS
	.align		4
        /*0020*/ 	.byte	0x02, 0x4c
        /*0022*/ 	.byte	0x01
	.zero		1


	//----- nvinfo : EIATTR_MERCURY_ISA_VERSION
	.align		4
        /*0024*/ 	.byte	0x03, 0x5f
        /*0026*/ 	.short	0x0101


	//----- nvinfo : EIATTR_COOP_GROUP_MASK_REGIDS
	.align		4
        /*0028*/ 	.byte	0x04, 0x29
        /*002a*/ 	.short	(.L_1121 - .L_1120)


	//   ....[0]....
.L_1120:
        /*002c*/ 	.word	0xffffffff


	//   ....[1]....
        /*0030*/ 	.word	0xffffffff


	//   ....[2]....
        /*0034*/ 	.word	0xffffffff


	//   ....[3]....
        /*0038*/ 	.word	0xffffffff


	//   ....[4]....
        /*003c*/ 	.word	0xffffffff


	//   ....[5]....
        /*0040*/ 	.word	0xffffffff


	//   ....[6]....
        /*0044*/ 	.word	0xffffffff


	//   ....[7]....
        /*0048*/ 	.word	0xffffffff


	//   ....[8]....
        /*004c*/ 	.word	0xffffffff


	//   ....[9]....
        /*0050*/ 	.word	0xffffffff


	//   ....[10]....
        /*0054*/ 	.word	0xffffffff


	//   ....[11]....
        /*0058*/ 	.word	0xffffffff


	//   ....[12]....
        /*005c*/ 	.word	0xffffffff


	//   ....[13]....
        /*0060*/ 	.word	0xffffffff


	//   ....[14]....
        /*0064*/ 	.word	0xffffffff


	//   ....[15]....
        /*0068*/ 	.word	0xffffffff


	//   ....[16]....
        /*006c*/ 	.word	0xffffffff


	//   ....[17]....
        /*0070*/ 	.word	0xffffffff


	//   ....[18]....
        /*0074*/ 	.word	0xffffffff


	//   ....[19]....
        /*0078*/ 	.word	0xffffffff


	//----- nvinfo : EIATTR_COOP_GROUP_INSTR_OFFSETS
	.align		4
.L_1121:
        /*007c*/ 	.byte	0x04, 0x28
        /*007e*/ 	.short	(.L_1123 - .L_1122)


	//   ....[0]....
.L_1122:
        /*0080*/ 	.word	0x000013e0


	//   ....[1]....
        /*0084*/ 	.word	0x000013f0


	//   ....[2]....
        /*0088*/ 	.word	0x00001400


	//   ....[3]....
        /*008c*/ 	.word	0x00001410


	//   ....[4]....
        /*0090*/ 	.word	0x00001450


	//   ....[5]....
        /*0094*/ 	.word	0x00001470


	//   ....[6]....
        /*0098*/ 	.word	0x00001480


	//   ....[7]....
        /*009c*/ 	.word	0x00001490


	//   ....[8]....
        /*00a0*/ 	.word	0x000014d0


	//   ....[9]....
        /*00a4*/ 	.word	0x000014f0


	//   ....[10]....
        /*00a8*/ 	.word	0x00001500


	//   ....[11]....
        /*00ac*/ 	.word	0x00001510


	//   ....[12]....
        /*00b0*/ 	.word	0x00001540


	//   ....[13]....
        /*00b4*/ 	.word	0x00001560


	//   ....[14]....
        /*00b8*/ 	.word	0x00001580


	//   ....[15]....
        /*00bc*/ 	.word	0x00001590


	//   ....[16]....
        /*00c0*/ 	.word	0x000015c0


	//   ....[17]....
        /*00c4*/ 	.word	0x000015e0


	//   ....[18]....
        /*00c8*/ 	.word	0x00001600


	//   ....[19]....
        /*00cc*/ 	.word	0x00001610


	//----- nvinfo : EIATTR_VRC_CTA_INIT_COUNT
	.align		4
.L_1123:
        /*00d0*/ 	.byte	0x02, 0x4a
	.zero		1
	.zero		1


	//----- nvinfo : EIATTR_EXIT_INSTR_OFFSETS
	.align		4
        /*00d4*/ 	.byte	0x04, 0x1c
        /*00d6*/ 	.short	(.L_1125 - .L_1124)


	//   ....[0]....
.L_1124:
        /*00d8*/ 	.word	0x00000060


	//   ....[1]....
        /*00dc*/ 	.word	0x000016b0


	//   ....[2]....
        /*00e0*/ 	.word	0x00001840


	//----- nvinfo : EIATTR_MAX_THREADS
	.align		4
.L_1125:
        /*00e4*/ 	.byte	0x04, 0x05
        /*00e6*/ 	.short	(.L_1127 - .L_1126)
.L_1126:
        /*00e8*/ 	.word	0x00000400
        /*00ec*/ 	.word	0x00000001
        /*00f0*/ 	.word	0x00000001


	//----- nvinfo : EIATTR_CRS_STACK_SIZE
	.align		4
.L_1127:
        /*00f4*/ 	.byte	0x04, 0x1e
        /*00f6*/ 	.short	(.L_1129 - .L_1128)
.L_1128:
        /*00f8*/ 	.word	0x00000000


	//----- nvinfo : EIATTR_CBANK_PARAM_SIZE
	.align		4
.L_1129:
        /*00fc*/ 	.byte	0x03, 0x19
        /*00fe*/ 	.short	0x0128


	//----- nvinfo : EIATTR_PARAM_CBANK
	.align		4
        /*0100*/ 	.byte	0x04, 0x0a
        /*0102*/ 	.short	(.L_1131 - .L_1130)
	.align		4
.L_1130:
        /*0104*/ 	.word	index@(.nv.constant0._ZN10layer_norm40ln_parallel_residual_bwd_finalize_kernelINS_22Kernel_traits_finalizeILj768E6__halfS2_S2_S2_fjLb0ELj1024ELj4ENS_18Kernel_traits_baseILj768ES2_S2_S2_S2_fjLj1024EEEEELb1EEEvNS_9BwdParamsE)
        /*0108*/ 	.short	0x0380
        /*010a*/ 	.short	0x0128


	//----- nvinfo : EIATTR_SW_WAR
	.align		4
.L_1131:
        /*010c*/ 	.byte	0x04, 0x36
        /*010e*/ 	.short	(.L_1133 - .L_1132)
.L_1132:
        /*0110*/ 	.word	0x00000008
.L_1133:


//--------------------- .nv.info._ZN10layer_norm31ln_parallel_residual_bwd_kernelINS_13Kernel_traitsI6__halfS2_S2_S2_fjLj768ELj1ELj4ELj1ELj16ENS_18Kernel_traits_baseILj768ES2_S2_S2_S2_fjLj128EEEEELb1ELb1ELb1EEEvNS_9BwdParamsE --------------------------
	.section	.nv.info._ZN10layer_norm31ln_parallel_residual_bwd_kernelINS_13Kernel_traitsI6__halfS2_S2_S2_fjLj768ELj1ELj4ELj1ELj16ENS_18Kernel_traits_baseILj768ES2_S2_S2_S2_fjLj128EEEEELb1ELb1ELb1EEEvNS_9BwdParamsE,"",@"SHT_CUDA_INFO"
	.sectionflags	@""
	.align	4


	//----- nvinfo : EIATTR_CUDA_API_VERSION
	.align		4
        /*0000*/ 	.byte	0x04, 0x37
        /*0002*/ 	.short	(.L_1135 - .L_1134)
.L_1134:
        /*0004*/ 	.word	0x00000082


	//----- nvinfo : EIATTR_KPARAM_INFO
	.align		4
.L_1135:
        /*0008*/ 	.byte	0x04, 0x17
        /*000a*/ 	.short	(.L_1137 - .L_1136)
.L_1136:
        /*000c*/ 	.word	0x00000000
        /*0010*/ 	.short	0x0000
        /*0012*/ 	.short	0x0000
        /*0014*/ 	.byte	0x00, 0xf0, 0xa1, 0x04


	//----- nvinfo : EIATTR_SPARSE_MMA_MASK
	.align		4
.L_1137:
        /*0018*/ 	.byte	0x03, 0x50
        /*001a*/ 	.short	0x0000


	//----- nvinfo : EIATTR_MAXREG_COUNT
	.align		4
        /*001c*/ 	.byte	0x03, 0x1b
        /*001e*/ 	.short	0x00ff


	//----- nvinfo : EIATTR_NUM_BARRIERS
	.align		4
        /*0020*/ 	.byte	0x02, 0x4c
        /*0022*/ 	.byte	0x01
	.zero		1


	//----- nvinfo : EIATTR_MERCURY_ISA_VERSION
	.align		4
        /*0024*/ 	.byte	0x03, 0x5f
        /*0026*/ 	.short	0x0101


	//----- nvinfo : EIATTR_COOP_GROUP_MASK_REGIDS
	.align		4
        /*0028*/ 	.byte	0x04, 0x29
        /*002a*/ 	.short	(.L_1139 - .L_1138)


	//   ....[0]....
.L_1138:
        /*002c*/ 	.word	0xffffffff


	//   ....[1]....
        /*0030*/ 	.word	0xffffffff


	//   ....[2]....
        /*0034*/ 	.word	0xffffffff


	//   ....[3]....
        /*0038*/ 	.word	0xffffffff


	//   ....[4]....
        /*003c*/ 	.word	0xffffffff


	//   ....[5]....
        /*0040*/ 	.word	0xffffffff


	//   ....[6]....
        /*0044*/ 	.word	0xffffffff


	//   ....[7]....
        /*0048*/ 	.word	0xffffffff


	//   ....[8]....
        /*004c*/ 	.word	0xffffffff


	//   ....[9]....
        /*0050*/ 	.word	0xffffffff


	//   ....[10]....
        /*0054*/ 	.word	0x050000a0


	//   ....[11]....
        /*0058*/ 	.word	0x050000a0


	//   ....[12]....
        /*005c*/ 	.word	0x050000a0


	//   ....[13]....
        /*0060*/ 	.word	0x050000a0


	//   ....[14]....
        /*0064*/ 	.word	0x050000a0


	//   ....[15]....
        /*0068*/ 	.word	0x050000a0


	//   ....[16]....
        /*006c*/ 	.word	0x050000a0


	//   ....[17]....
        /*0070*/ 	.word	0x050000a0


	//   ....[18]....
        /*0074*/ 	.word	0x050000a0


	//   ....[19]....
        /*0078*/ 	.word	0x050000a0


	//----- nvinfo : EIATTR_COOP_GROUP_INSTR_OFFSETS
	.align		4
.L_1139:
        /*007c*/ 	.byte	0x04, 0x28
        /*007e*/ 	.short	(.L_1141 - .L_1140)


	//   ....[0]....
.L_1140:
        /*0080*/ 	.word	0x000017c0


	//   ....[1]....
        /*0084*/ 	.word	0x000017d0


	//   ....[2]....
        /*0088*/ 	.word	0x00001800


	//   ....[3]....
        /*008c*/ 	.word	0x00001820


	//   ....[4]....
        /*0090*/ 	.word	0x00001830


	//   ....[5]....
        /*0094*/ 	.word	0x00001860


	//   ....[6]....
        /*0098*/ 	.word	0x00001870


	//   ....[7]....
        /*009c*/ 	.word	0x000018a0


	//   ....[8]....
        /*00a0*/ 	.word	0x000018b0


	//   ....[9]....
        /*00a4*/ 	.word	0x000018d0


	//   ....[10]....
        /*00a8*/ 	.word	0x000093d0


	//   ....[11]....
        /*00ac*/ 	.word	0x00009460


	//   ....[12]....
        /*00b0*/ 	.word	0x000094d0


	//   ....[13]....
        /*00b4*/ 	.word	0x00009530


	//   ....[14]....
        /*00b8*/ 	.word	0x000095a0


	//   ....[15]....
        /*00bc*/ 	.word	0x000095f0


	//   ....[16]....
        /*00c0*/ 	.word	0x00009660


	//   ....[17]....
        /*00c4*/ 	.word	0x000096b0


	//   ....[18]....
        /*00c8*/ 	.word	0x00009710


	//   ....[19]....
        /*00cc*/ 	.word	0x00009760


	//----- nvinfo : EIATTR_VRC_CTA_INIT_COUNT
	.align		4
.L_1141:
        /*00d0*/ 	.byte	0x02, 0x4a
	.zero		1
	.zero		1


	//----- nvinfo : EIATTR_EXIT_INSTR_OFFSETS
	.align		4
        /*00d4*/ 	.byte	0x04, 0x1c
        /*00d6*/ 	.short	(.L_1143 - .L_1142)


	//   ....[0]....
.L_1142:
        /*00d8*/ 	.word	0x00009360


	//----- nvinfo : EIATTR_MAX_THREADS
	.align		4
.L_1143:
        /*00dc*/ 	.byte	0x04, 0x05
        /*00de*/ 	.short	(.L_1145 - .L_1144)
.L_1144:
        /*00e0*/ 	.word	0x00000080
        /*00e4*/ 	.word	0x00000001
        /*00e8*/ 	.word	0x00000001


	//----- nvinfo : EIATTR_CRS_STACK_SIZE
	.align		4
.L_1145:
        /*00ec*/ 	.byte	0x04, 0x1e
        /*00ee*/ 	.short	(.L_1147 - .L_1146)
.L_1146:
        /*00f0*/ 	.word	0x00000000


	//----- nvinfo : EIATTR_CBANK_PARAM_SIZE
	.align		4
.L_1147:
        /*00f4*/ 	.byte	0x03, 0x19
        /*00f6*/ 	.short	0x0128


	//----- nvinfo : EIATTR_PARAM_CBANK
	.align		4
        /*00f8*/ 	.byte	0x04, 0x0a
        /*00fa*/ 	.short	(.L_1149 - .L_1148)
	.align		4
.L_1148:
        /*00fc*/ 	.word	index@(.nv.constant0._ZN10layer_norm31ln_parallel_residual_bwd_kernelINS_13Kernel_traitsI6__halfS2_S2_S2_fjLj768ELj1ELj4ELj1ELj16ENS_18Kernel_traits_baseILj768ES2_S2_S2_S2_fjLj128EEEEELb1ELb1ELb1EEEvNS_9BwdParamsE)
        /*0100*/ 	.short	0x0380
        /*0102*/ 	.short	0x0128


	//----- nvinfo : EIATTR_SW_WAR
	.align		4
.L_1149:
        /*0104*/ 	.byte	0x04, 0x36
        /*0106*/ 	.short	(.L_1151 - .L_1150)
.L_1150:
        /*0108*/ 	.word	0x00000008
.L_1151:


//--------------------- .nv.info._ZN10layer_norm31ln_parallel_residual_bwd_kernelINS_13Kernel_traitsIf13__nv_bfloat16S2_S2_fjLj768ELj1ELj4ELj1ELj16ENS_18Kernel_traits_baseILj768EfS2_S2_S2_fjLj128EEEEELb0ELb0ELb0EEEvNS_9BwdParamsE --------------------------
	.section	.nv.info._ZN10layer_norm31ln_parallel_residual_bwd_kernelINS_13Kernel_traitsIf13__nv_bfloat16S2_S2_fjLj768ELj1ELj4ELj1ELj16ENS_18Kernel_traits_baseILj768EfS2_S2_S2_fjLj128EEEEELb0ELb0ELb0EEEvNS_9BwdParamsE,"",@"SHT_CUDA_INFO"
	.sectionflags	@""
	.align	4


	//----- nvinfo : EIATTR_CUDA_API_VERSION
	.align		4
        /*0000*/ 	.byte	0x04, 0x37
        /*0002*/ 	.short	(.L_1153 - .L_1152)
.L_1152:
        /*0004*/ 	.word	0x00000082


	//----- nvinfo : EIATTR_KPARAM_INFO
	.align		4
.L_1153:
        /*0008*/ 	.byte	0x04, 0x17
        /*000a*/ 	.short	(.L_1155 - .L_1154)
.L_1154:
        /*000c*/ 	.word	0x00000000
        /*0010*/ 	.short	0x0000
        /*0012*/ 	.short	0x0000
        /*0014*/ 	.byte	0x00, 0xf0, 0xa1, 0x04


	//----- nvinfo : EIATTR_SPARSE_MMA_MASK
	.align		4
.L_1155:
        /*0018*/ 	.byte	0x03, 0x50
        /*001a*/ 	.short	0x0000


	//----- nvinfo : EIATTR_MAXREG_COUNT
	.align		4
        /*001c*/ 	.byte	0x03, 0x1b
        /*001e*/ 	.short	0x00ff


	//----- nvinfo : EIATTR_NUM_BARRIERS
	.align		4
        /*0020*/ 	.byte	0x02, 0x4c
        /*0022*/ 	.byte	0x01
	.zero		1


	//----- nvinfo : EIATTR_MERCURY_ISA_VERSION
	.align		4
        /*0024*/ 	.byte	0x03, 0x5f
        /*0026*/ 	.short	0x0101


	//----- nvinfo : EIATTR_COOP_GROUP_MASK_REGIDS
	.align		4
        /*0028*/ 	.byte	0x04, 0x29
        /*002a*/ 	.short	(.L_1157 - .L_1156)


	//   ....[0]....
.L_1156:
        /*002c*/ 	.word	0xffffffff


	//   ....[1]....
        /*0030*/ 	.word	0xffffffff


	//   ....[2]....
        /*0034*/ 	.word	0xffffffff


	//   ....[3]....
        /*0038*/ 	.word	0xffffffff


	//   ....[4]....
        /*003c*/ 	.word	0xffffffff


	//   ....[5]....
        /*0040*/ 	.word	0xffffffff


	//   ....[6]....
        /*0044*/ 	.word	0xffffffff


	//   ....[7]....
        /*0048*/ 	.word	0xffffffff


	//   ....[8]....
        /*004c*/ 	.word	0xffffffff


	//   ....[9]....
        /*0050*/ 	.word	0xffffffff


	//   ....[10]....
        /*0054*/ 	.word	0x050000c0


	//   ....[11]....
        /*0058*/ 	.word	0x050000c0


	//   ....[12]....
        /*005c*/ 	.word	0x050000c0


	//   ....[13]....
        /*0060*/ 	.word	0x050000c0


	//   ....[14]....
        /*0064*/ 	.word	0x050000c0


	//   ....[15]....
        /*0068*/ 	.word	0x050000c0


	//   ....[16]....
        /*006c*/ 	.word	0x050000c0


	//   ....[17]....
        /*0070*/ 	.word	0x050000c0


	//   ....[18]....
        /*0074*/ 	.word	0x050000c0


	//   ....[19]....
        /*0078*/ 	.word	0x050000c0


	//----- nvinfo : EIATTR_COOP_GROUP_INSTR_OFFSETS
	.align		4
.L_1157:
        /*007c*/ 	.byte	0x04, 0x28
        /*007e*/ 	.short	(.L_1159 - .L_1158)


	//   ....[0]....
.L_1158:
        /*0080*/ 	.word	0x000023e0


	//   ....[1]....
        /*0084*/ 	.word	0x000023f0


	//   ....[2]....
        /*0088*/ 	.word	0x00002420


	//   ....[3]....
        /*008c*/ 	.word	0x00002430


	//   ....[4]....
        /*0090*/ 	.word	0x00002460


	//   ....[5]....
        /*0094*/ 	.word	0x00002470


	//   ....[6]....
        /*0098*/ 	.word	0x000024a0


	//   ....[7]....
        /*009c*/ 	.word	0x000024b0


	//   ....[8]....
        /*00a0*/ 	.word	0x000024e0


	//   ....[9]....
        /*00a4*/ 	.word	0x000024f0


	//   ....[10]....
        /*00a8*/ 	.word	0x00007f80


	//   ....[11]....
        /*00ac*/ 	.word	0x00008020


	//   ....[12]....
        /*00b0*/ 	.word	0x00008080


	//   ....[13]....
        /*00b4*/ 	.word	0x000080e0


	//   ....[14]....
        /*00b8*/ 	.word	0x00008150


	//   ....[15]....
        /*00bc*/ 	.word	0x000081b0


	//   ....[16]....
        /*00c0*/ 	.word	0x00008220


	//   ....[17]....
        /*00c4*/ 	.word	0x00008280


	//   ....[18]....
        /*00c8*/ 	.word	0x000082f0


	//   ....[19]....
        /*00cc*/ 	.word	0x00008350


	//----- nvinfo : EIATTR_VRC_CTA_INIT_COUNT
	.align		4
.L_1159:
        /*00d0*/ 	.byte	0x02, 0x4a
	.zero		1
	.zero		1


	//----- nvinfo : EIATTR_EXIT_INSTR_OFFSETS
	.align		4
        /*00d4*/ 	.byte	0x04, 0x1c
        /*00d6*/ 	.short	(.L_1161 - .L_1160)


	//   ....[0]....
.L_1160:
        /*00d8*/ 	.word	0x00007eb0


	//   ....[1]....
        /*00dc*/ 	.word	0x00007f20


	//----- nvinfo : EIATTR_MAX_THREADS
	.align		4
.L_1161:
        /*00e0*/ 	.byte	0x04, 0x05
        /*00e2*/ 	.short	(.L_1163 - .L_1162)
.L_1162:
        /*00e4*/ 	.word	0x00000080
        /*00e8*/ 	.word	0x00000001
        /*00ec*/ 	.word	0x00000001


	//----- nvinfo : EIATTR_CRS_STACK_SIZE
	.align		4
.L_1163:
        /*00f0*/ 	.byte	0x04, 0x1e
        /*00f2*/ 	.short	(.L_1165 - .L_1164)
.L_1164:
        /*00f4*/ 	.word	0x00000000


	//----- nvinfo : EIATTR_CBANK_PARAM_SIZE
	.align		4
.L_1165:
        /*00f8*/ 	.byte	0x03, 0x19
        /*00fa*/ 	.short	0x0128


	//----- nvinfo : EIATTR_PARAM_CBANK
	.align		4
        /*00fc*/ 	.byte	0x04, 0x0a
        /*00fe*/ 	.short	(.L_1167 - .L_1166)
	.align		4
.L_1166:
        /*0100*/ 	.word	index@(.nv.constant0._ZN10layer_norm31ln_parallel_residual_bwd_kernelINS_13Kernel_traitsIf13__nv_bfloat16S2_S2_fjLj768ELj1ELj4ELj1ELj16ENS_18Kernel_traits_baseILj768EfS2_S2_S2_fjLj128EEEEELb0ELb0ELb0EEEvNS_9BwdParamsE)
        /*0104*/ 	.short	0x0380
        /*0106*/ 	.short	0x0128


	//----- nvinfo : EIATTR_SW_WAR
	.align		4
.L_1167:
        /*0108*/ 	.byte	0x04, 0x36
        /*010a*/ 	.short	(.L_1169 - .L_1168)
.L_1168:
        /*010c*/ 	.word	0x00000008
.L_1169:


//--------------------- .nv.info._ZN10layer_norm31ln_parallel_residual_bwd_kernelINS_13Kernel_traitsIf13__nv_bfloat16S2_S2_fjLj768ELj1ELj4ELj1ELj16ENS_18Kernel_traits_baseILj768EfS2_S2_S2_fjLj128EEEEELb0ELb0ELb1EEEvNS_9BwdParamsE --------------------------
	.section	.nv.info._ZN10layer_norm31ln_parallel_residual_bwd_kernelINS_13Kernel_traitsIf13__nv_bfloat16S2_S2_fjLj768ELj1ELj4ELj1ELj16ENS_18Kernel_traits_baseILj768EfS2_S2_S2_fjLj128EEEEELb0ELb0ELb1EEEvNS_9BwdParamsE,"",@"SHT_CUDA_INFO"
	.sectionflags	@""
	.align	4


	//----- nvinfo : EIATTR_CUDA_API_VERSION
	.align		4
        /*0000*/ 	.byte	0x04, 0x37
        /*0002*/ 	.short	(.L_1171 - .L_1170)
.L_1170:
        /*0004*/ 	.word	0x00000082


	//----- nvinfo : EIATTR_KPARAM_INFO
	.align		4
.L_1171:
        /*0008*/ 	.byte	0x04, 0x17
        /*000a*/ 	.short	(.L_1173 - .L_1172)
.L_1172:
        /*000c*/ 	.word	0x00000000
        /*0010*/ 	.short	0x0000
        /*0012*/ 	.short	0x0000
        /*0014*/ 	.byte	0x00, 0xf0, 0xa1, 0x04


	//----- nvinfo : EIATTR_SPARSE_MMA_MASK
	.align		4
.L_1173:
        /*0018*/ 	.byte	0x03, 0x50
        /*001a*/ 	.short	0x0000


	//----- nvinfo : EIATTR_MAXREG_COUNT
	.align		4
        /*001c*/ 	.byte	0x03, 0x1b
        /*001e*/ 	.short	0x00ff


	//----- nvinfo : EIATTR_NUM_BARRIERS
	.align		4
        /*0020*/ 	.byte	0x02, 0x4c
        /*0022*/ 	.byte	0x01
	.zero		1


	//----- nvinfo : EIATTR_MERCURY_ISA_VERSION
	.align		4
        /*0024*/ 	.byte	0x03, 0x5f
        /*0026*/ 	.short	0x0101


	//----- nvinfo : EIATTR_COOP_GROUP_MASK_REGIDS
	.align		4
        /*0028*/ 	.byte	0x04, 0x29
        /*002a*/ 	.short	(.L_1175 - .L_1174)


	//   ....[0]....
.L_1174:
        /*002c*/ 	.word	0xffffffff


	//   ....[1]....
        /*0030*/ 	.word	0xffffffff


	//   ....[2]....
        /*0034*/ 	.word	0xffffffff


	//   ....[3]....
        /*0038*/ 	.word	0xffffffff


	//   ....[4]....
        /*003c*/ 	.word	0xffffffff


	//   ....[5]....
        /*0040*/ 	.word	0xffffffff


	//   ....[6]....
        /*0044*/ 	.word	0xffffffff


	//   ....[7]....
        /*0048*/ 	.word	0xffffffff


	//   ....[8]....
        /*004c*/ 	.word	0xffffffff


	//   ....[9]....
        /*0050*/ 	.word	0xffffffff


	//   ....[10]....
        /*0054*/ 	.word	0x050000e2


	//   ....[11]....
        /*0058*/ 	.word	0x050000e2


	//   ....[12]....
        /*005c*/ 	.word	0x050000e2


	//   ....[13]....
        /*0060*/ 	.word	0x050000e2


	//   ....[14]....
        /*0064*/ 	.word	0x050000e2


	//   ....[15]....
        /*0068*/ 	.word	0x050000e2


	//   ....[16]....
        /*006c*/ 	.word	0x050000e2


	//   ....[17]....
        /*0070*/ 	.word	0x050000e2


	//   ....[18]....
        /*0074*/ 	.word	0x050000e2


	//   ....[19]....
        /*0078*/ 	.word	0x050000e2


	//----- nvinfo : EIATTR_COOP_GROUP_INSTR_OFFSETS
	.align		4
.L_1175:
        /*007c*/ 	.byte	0x04, 0x28
        /*007e*/ 	.short	(.L_1177 - .L_1176)


	//   ....[0]....
.L_1176:
        /*0080*/ 	.word	0x00002120


	//   ....[1]....
        /*0084*/ 	.word	0x00002130


	//   ....[2]....
        /*0088*/ 	.word	0x00002160


	//   ....[3]....
        /*008c*/ 	.word	0x00002170


	//   ....[4]....
        /*0090*/ 	.word	0x000021a0


	//   ....[5]....
        /*0094*/ 	.word	0x000021b0


	//   ....[6]....
        /*0098*/ 	.word	0x000021e0


	//   ....[7]....
        /*009c*/ 	.word	0x000021f0


	//   ....[8]....
        /*00a0*/ 	.word	0x00002220


	//   ....[9]....
        /*00a4*/ 	.word	0x00002230


	//   ....[10]....
        /*00a8*/ 	.word	0x000078c0


	//   ....[11]....
        /*00ac*/ 	.word	0x00007950


	//   ....[12]....
        /*00b0*/ 	.word	0x000079c0


	//   ....[13]....
        /*00b4*/ 	.word	0x00007a20


	//   ....[14]....
        /*00b8*/ 	.word	0x00007a90


	//   ....[15]....
        /*00bc*/ 	.word	0x00007af0


	//   ....[16]....
        /*00c0*/ 	.word	0x00007b60


	//   ....[17]....
        /*00c4*/ 	.word	0x00007bc0


	//   ....[18]....
        /*00c8*/ 	.word	0x00007c30


	//   ....[19]....
        /*00cc*/ 	.word	0x00007c90


	//----- nvinfo : EIATTR_VRC_CTA_INIT_COUNT
	.align		4
.L_1177:
        /*00d0*/ 	.byte	0x02, 0x4a
	.zero		1
	.zero		1


	//----- nvinfo : EIATTR_EXIT_INSTR_OFFSETS
	.align		4
        /*00d4*/ 	.byte	0x04, 0x1c
        /*00d6*/ 	.short	(.L_1179 - .L_1178)


	//   ....[0]....
.L_1178:
        /*00d8*/ 	.word	0x00007850


	//----- nvinfo : EIATTR_MAX_THREADS
	.align		4
.L_1179:
        /*00dc*/ 	.byte	0x04, 0x05
        /*00de*/ 	.short	(.L_1181 - .L_1180)
.L_1180:
        /*00e0*/ 	.word	0x00000080
        /*00e4*/ 	.word	0x00000001
        /*00e8*/ 	.word	0x00000001


	//----- nvinfo : EIATTR_CRS_STACK_SIZE
	.align		4
.L_1181:
        /*00ec*/ 	.byte	0x04, 0x1e
        /*00ee*/ 	.short	(.L_1183 - .L_1182)
.L_1182:
        /*00f0*/ 	.word	0x00000000


	//----- nvinfo : EIATTR_CBANK_PARAM_SIZE
	.align		4
.L_1183:
        /*00f4*/ 	.byte	0x03, 0x19
        /*00f6*/ 	.short	0x0128


	//----- nvinfo : EIATTR_PARAM_CBANK
	.align		4
        /*00f8*/ 	.byte	0x04, 0x0a
        /*00fa*/ 	.short	(.L_1185 - .L_1184)
	.align		4
.L_1184:
        /*00fc*/ 	.word	index@(.nv.constant0._ZN10layer_norm31ln_parallel_residual_bwd_kernelINS_13Kernel_traitsIf13__nv_bfloat16S2_S2_fjLj768ELj1ELj4ELj1ELj16ENS_18Kernel_traits_baseILj768EfS2_S2_S2_fjLj128EEEEELb0ELb0ELb1EEEvNS_9BwdParamsE)
        /*0100*/ 	.short	0x0380
        /*0102*/ 	.short	0x0128


	//----- nvinfo : EIATTR_SW_WAR
	.align		4
.L_1185:
        /*0104*/ 	.byte	0x04, 0x36
        /*0106*/ 	.short	(.L_1187 - .L_1186)
.L_1186:
        /*0108*/ 	.word	0x00000008
.L_1187:


//--------------------- .nv.info._ZN10layer_norm31ln_parallel_residual_bwd_kernelINS_13Kernel_traitsIf13__nv_bfloat16S2_S2_fjLj768ELj1ELj4ELj1ELj16ENS_18Kernel_traits_baseILj768EfS2_S2_S2_fjLj128EEEEELb0ELb1ELb0EEEvNS_9BwdParamsE --------------------------
	.section	.nv.info._ZN10layer_norm31ln_parallel_residual_bwd_kernelINS_13Kernel_traitsIf13__nv_bfloat16S2_S2_fjLj768ELj1ELj4ELj1ELj16ENS_18Kernel_traits_baseILj768EfS2_S2_S2_fjLj128EEEEELb0ELb1ELb0EEEvNS_9BwdParamsE,"",@"SHT_CUDA_INFO"
	.sectionflags	@""
	.align	4


	//----- nvinfo : EIATTR_CUDA_API_VERSION
	.align		4
        /*0000*/ 	.byte	0x04, 0x37
        /*0002*/ 	.short	(.L_1189 - .L_1188)
.L_1188:
        /*0004*/ 	.word	0x00000082


	//----- nvinfo : EIATTR_KPARAM_INFO
	.align		4
.L_1189:
        /*0008*/ 	.byte	0x04, 0x17
        /*000a*/ 	.short	(.L_1191 - .L_1190)
.L_1190:
        /*000c*/ 	.word	0x00000000
        /*0010*/ 	.short	0x0000
        /*0012*/ 	.short	0x0000
        /*0014*/ 	.byte	0x00, 0xf0, 0xa1, 0x04


	//----- nvinfo : EIATTR_SPARSE_MMA_MASK
	.align		4
.L_1191:
        /*0018*/ 	.byte	0x03, 0x50
        /*001a*/ 	.short	0x0000


	//----- nvinfo : EIATTR_MAXREG_COUNT
	.align		4
        /*001c*/ 	.byte	0x03, 0x1b
        /*001e*/ 	.short	0x00ff


	//----- nvinfo : EIATTR_NUM_BARRIERS
	.align		4
        /*0020*/ 	.byte	0x02, 0x4c
        /*0022*/ 	.byte	0x01
	.zero		1


	//----- nvinfo : EIATTR_MERCURY_ISA_VERSION
	.align		4
        /*0024*/ 	.byte	0x03, 0x5f
        /*0026*/ 	.short	0x0101


	//----- nvinfo : EIATTR_COOP_GROUP_MASK_REGIDS
	.align		4
        /*0028*/ 	.byte	0x04, 0x29
        /*002a*/ 	.short	(.L_1193 - .L_1192)


	//   ....[0]....
.L_1192:
        /*002c*/ 	.word	0xffffffff


	//   ....[1]....
        /*0030*/ 	.word	0xffffffff


	//   ....[2]....
        /*0034*/ 	.word	0xffffffff


	//   ....[3]....
        /*0038*/ 	.word	0xffffffff


	//   ....[4]....
        /*003c*/ 	.word	0xffffffff


	//   ....[5]....
        /*0040*/ 	.word	0xffffffff


	//   ....[6]....
        /*0044*/ 	.word	0xffffffff


	//   ....[7]....
        /*0048*/ 	.word	0xffffffff


	//   ....[8]....
        /*004c*/ 	.word	0xffffffff


	//   ....[9]....
        /*0050*/ 	.word	0xffffffff


	//   ....[10]....
        /*0054*/ 	.word	0x050000a1


	//   ....[11]....
        /*0058*/ 	.word	0x050000a1


	//   ....[12]....
        /*005c*/ 	.word	0x050000a1


	//   ....[13]....
        /*0060*/ 	.word	0x050000a1


	//   ....[14]....
        /*0064*/ 	.word	0x050000a1


	//   ....[15]....
        /*0068*/ 	.word	0x050000a1


	//   ....[16]....
        /*006c*/ 	.word	0x050000a1


	//   ....[17]....
        /*0070*/ 	.word	0x050000a1


	//   ....[18]....
        /*0074*/ 	.word	0x050000a1


	//   ....[19]....
        /*0078*/ 	.word	0x050000a1


	//----- nvinfo : EIATTR_COOP_GROUP_INSTR_OFFSETS
	.align		4
.L_1193:
        /*007c*/ 	.byte	0x04, 0x28
        /*007e*/ 	.short	(.L_1195 - .L_1194)


	//   ....[0]....
.L_1194:
        /*0080*/ 	.word	0x00002a00


	//   ....[1]....
        /*0084*/ 	.word	0x00002a30


	//   ....[2]....
        /*0088*/ 	.word	0x00002ad0


	//   ....[3]....
        /*008c*/ 	.word	0x00002ae0


	//   ....[4]....
        /*0090*/ 	.word	0x00002b10


	//   ....[5]....
        /*0094*/ 	.word	0x00002b20


	//   ....[6]....
        /*0098*/ 	.word	0x00002b50


	//   ....[7]....
        /*009c*/ 	.word	0x00002b70


	//   ....[8]....
        /*00a0*/ 	.word	0x00002bb0


	//   ....[9]....
        /*00a4*/ 	.word	0x00002be0


	//   ....[10]....
        /*00a8*/ 	.word	0x00007890


	//   ....[11]....
        /*00ac*/ 	.word	0x00007930


	//   ....[12]....
        /*00b0*/ 	.word	0x000079e0


	//   ....[13]....
        /*00b4*/ 	.word	0x00007a40


	//   ....[14]....
        /*00b8*/ 	.word	0x00007ab0


	//   ....[15]....
        /*00bc*/ 	.word	0x00007b10


	//   ....[16]....
        /*00c0*/ 	.word	0x00007b80


	//   ....[17]....
        /*00c4*/ 	.word	0x00007bd0


	//   ....[18]....
        /*00c8*/ 	.word	0x00007c50


	//   ....[19]....
        /*00cc*/ 	.word	0x00007cd0


	//----- nvinfo : EIATTR_VRC_CTA_INIT_COUNT
	.align		4
.L_1195:
        /*00d0*/ 	.byte	0x02, 0x4a
	.zero		1
	.zero		1


	//----- nvinfo : EIATTR_EXIT_INSTR_OFFSETS
	.align		4
        /*00d4*/ 	.byte	0x04, 0x1c
        /*00d6*/ 	.short	(.L_1197 - .L_1196)


	//   ....[0]....
.L_1196:
        /*00d8*/ 	.word	0x000077f0


	//   ....[1]....
        /*00dc*/ 	.word	0x00007820


	//----- nvinfo : EIATTR_MAX_THREADS
	.align		4
.L_1197:
        /*00e0*/ 	.byte	0x04, 0x05
        /*00e2*/ 	.short	(.L_1199 - .L_1198)
.L_1198:
        /*00e4*/ 	.word	0x00000080
        /*00e8*/ 	.word	0x00000001
        /*00ec*/ 	.word	0x00000001


	//----- nvinfo : EIATTR_CRS_STACK_SIZE
	.align		4
.L_1199:
        /*00f0*/ 	.byte	0x04, 0x1e
        /*00f2*/ 	.short	(.L_1201 - .L_1200)
.L_1200:
        /*00f4*/ 	.word	0x00000000


	//----- nvinfo : EIATTR_CBANK_PARAM_SIZE
	.align		4
.L_1201:
        /*00f8*/ 	.byte	0x03, 0x19
        /*00fa*/ 	.short	0x0128


	//----- nvinfo : EIATTR_PARAM_CBANK
	.align		4
        /*00fc*/ 	.byte	0x04, 0x0a
        /*00fe*/ 	.short	(.L_1203 - .L_1202)
	.align		4
.L_1202:
        /*0100*/ 	.word	index@(.nv.constant0._ZN10layer_norm31ln_parallel_residual_bwd_kernelINS_13Kernel_traitsIf13__nv_bfloat16S2_S2_fjLj768ELj1ELj4ELj1ELj16ENS_18Kernel_traits_baseILj768EfS2_S2_S2_fjLj128EEEEELb0ELb1ELb0EEEvNS_9BwdParamsE)
        /*0104*/ 	.short	0x0380
        /*0106*/ 	.short	0x0128


	//----- nvinfo : EIATTR_SW_WAR
	.align		4
.L_1203:
        /*0108*/ 	.byte	0x04, 0x36
        /*010a*/ 	.short	(.L_1205 - .L_1204)
.L_1204:
        /*010c*/ 	.word	0x00000008
.L_1205:


//--------------------- .nv.info._ZN10layer_norm31ln_parallel_residual_bwd_kernelINS_13Kernel_traitsIf13__nv_bfloat16S2_S2_fjLj768ELj1ELj4ELj1ELj16ENS_18Kernel_traits_baseILj768EfS2_S2_S2_fjLj128EEEEELb0ELb1ELb1EEEvNS_9BwdParamsE --------------------------
	.section	.nv.info._ZN10layer_norm31ln_parallel_residual_bwd_kernelINS_13Kernel_traitsIf13__nv_bfloat16S2_S2_fjLj768ELj1ELj4ELj1ELj16ENS_18Kernel_traits_baseILj768EfS2_S2_S2_fjLj128EEEEELb0ELb1ELb1EEEvNS_9BwdParamsE,"",@"SHT_CUDA_INFO"
	.sectionflags	@""
	.align	4


	//----- nvinfo : EIATTR_CUDA_API_VERSION
	.align		4
        /*0000*/ 	.byte	0x04, 0x37
        /*0002*/ 	.short	(.L_1207 - .L_1206)
.L_1206:
        /*0004*/ 	.word	0x00000082


	//----- nvinfo : EIATTR_KPARAM_INFO
	.align		4
.L_1207:
        /*0008*/ 	.byte	0x04, 0x17
        /*000a*/ 	.short	(.L_1209 - .L_1208)
.L_1208:
        /*000c*/ 	.word	0x00000000
        /*0010*/ 	.short	0x0000
        /*0012*/ 	.short	0x0000
        /*0014*/ 	.byte	0x00, 0xf0, 0xa1, 0x04


	//----- nvinfo : EIATTR_SPARSE_MMA_MASK
	.align		4
.L_1209:
        /*0018*/ 	.byte	0x03, 0x50
        /*001a*/ 	.short	0x0000


	//----- nvinfo : EIATTR_MAXREG_COUNT
	.align		4
        /*001c*/ 	.byte	0x03, 0x1b
        /*001e*/ 	.short	0x00ff


	//----- nvinfo : EIATTR_NUM_BARRIERS
	.align		4
        /*0020*/ 	.byte	0x02, 0x4c
        /*0022*/ 	.byte	0x01
	.zero		1


	//----- nvinfo : EIATTR_MERCURY_ISA_VERSION
	.align		4
        /*0024*/ 	.byte	0x03, 0x5f
        /*0026*/ 	.short	0x0101


	//----- nvinfo : EIATTR_COOP_GROUP_MASK_REGIDS
	.align		4
        /*0028*/ 	.byte	0x04, 0x29
        /*002a*/ 	.short	(.L_1211 - .L_1210)


	//   ....[0]....
.L_1210:
        /*002c*/ 	.word	0xffffffff


	//   ....[1]....
        /*0030*/ 	.word	0xffffffff


	//   ....[2]....
        /*0034*/ 	.word	0xffffffff


	//   ....[3]....
        /*0038*/ 	.word	0xffffffff


	//   ....[4]....
        /*003c*/ 	.word	0xffffffff


	//   ....[5]....
        /*0040*/ 	.word	0xffffffff


	//   ....[6]....
        /*0044*/ 	.word	0xffffffff


	//   ....[7]....
        /*0048*/ 	.word	0xffffffff


	//   ....[8]....
        /*004c*/ 	.word	0xffffffff


	//   ....[9]....
        /*0050*/ 	.word	0xffffffff


	//   ....[10]....
        /*0054*/ 	.word	0x05000093


	//   ....[11]....
        /*0058*/ 	.word	0x05000093


	//   ....[12]....
        /*005c*/ 	.word	0x05000093


	//   ....[13]....
        /*0060*/ 	.word	0x05000093


	//   ....[14]....
        /*0064*/ 	.word	0x05000093


	//   ....[15]....
        /*0068*/ 	.word	0x05000093


	//   ....[16]....
        /*006c*/ 	.word	0x05000093


	//   ....[17]....
        /*0070*/ 	.word	0x05000093


	//   ....[18]....
        /*0074*/ 	.word	0x05000093


	//   ....[19]....
        /*0078*/ 	.word	0x05000093


	//----- nvinfo : EIATTR_COOP_GROUP_INSTR_OFFSETS
	.align		4
.L_1211:
        /*007c*/ 	.byte	0x04, 0x28
        /*007e*/ 	.short	(.L_1213 - .L_1212)


	//   ....[0]....
.L_1212:
        /*0080*/ 	.word	0x00002650


	//   ....[1]....
        /*0084*/ 	.word	0x00002680


	//   ....[2]....
        /*0088*/ 	.word	0x00002760


	//   ....[3]....
        /*008c*/ 	.word	0x00002770


	//   ....[4]....
        /*0090*/ 	.word	0x000027a0


	//   ....[5]....
        /*0094*/ 	.word	0x000027c0


	//   ....[6]....
        /*0098*/ 	.word	0x00002800


	//   ....[7]....
        /*009c*/ 	.word	0x00002820


	//   ....[8]....
        /*00a0*/ 	.word	0x00002860


	//   ....[9]....
        /*00a4*/ 	.word	0x00002890


	//   ....[10]....
        /*00a8*/ 	.word	0x00007180


	//   ....[11]....
        /*00ac*/ 	.word	0x00007220


	//   ....[12]....
        /*00b0*/ 	.word	0x00007330


	//   ....[13]....
        /*00b4*/ 	.word	0x00007390


	//   ....[14]....
        /*00b8*/ 	.word	0x00007400


	//   ....[15]....
        /*00bc*/ 	.word	0x00007470


	//   ....[16]....
        /*00c0*/ 	.word	0x000074f0


	//   ....[17]....
        /*00c4*/ 	.word	0x00007560


	//   ....[18]....
        /*00c8*/ 	.word	0x000075e0


	//   ....[19]....
        /*00cc*/ 	.word	0x00007660


	//----- nvinfo : EIATTR_VRC_CTA_INIT_COUNT
	.align		4
.L_1213:
        /*00d0*/ 	.byte	0x02, 0x4a
	.zero		1
	.zero		1


	//----- nvinfo : EIATTR_EXIT_INSTR_OFFSETS
	.align		4
        /*00d4*/ 	.byte	0x04, 0x1c
        /*00d6*/ 	.short	(.L_1215 - .L_1214)


	//   ....[0]....
.L_1214:
        /*00d8*/ 	.word	0x00007110


	//----- nvinfo : EIATTR_MAX_THREADS
	.align		4
.L_1215:
        /*00dc*/ 	.byte	0x04, 0x05
        /*00de*/ 	.short	(.L_1217 - .L_1216)
.L_1216:
        /*00e0*/ 	.word	0x00000080
        /*00e4*/ 	.word	0x00000001
        /*00e8*/ 	.word	0x00000001


	//----- nvinfo : EIATTR_CRS_STACK_SIZE
	.align		4
.L_1217:
        /*00ec*/ 	.byte	0x04, 0x1e
        /*00ee*/ 	.short	(.L_1219 - .L_1218)
.L_1218:
        /*00f0*/ 	.word	0x00000000


	//----- nvinfo : EIATTR_CBANK_PARAM_SIZE
	.align		4
.L_1219:
        /*00f4*/ 	.byte	0x03, 0x19
        /*00f6*/ 	.short	0x0128


	//----- nvinfo : EIATTR_PARAM_CBANK
	.align		4
        /*00f8*/ 	.byte	0x04, 0x0a
        /*00fa*/ 	.short	(.L_1221 - .L_1220)
	.align		4
.L_1220:
        /*00fc*/ 	.word	index@(.nv.constant0._ZN10layer_norm31ln_parallel_residual_bwd_kernelINS_13Kernel_traitsIf13__nv_bfloat16S2_S2_fjLj768ELj1ELj4ELj1ELj16ENS_18Kernel_traits_baseILj768EfS2_S2_S2_fjLj128EEEEELb0ELb1ELb1EEEvNS_9BwdParamsE)
        /*0100*/ 	.short	0x0380
        /*0102*/ 	.short	0x0128


	//----- nvinfo : EIATTR_SW_WAR
	.align		4
.L_1221:
        /*0104*/ 	.byte	0x04, 0x36
        /*0106*/ 	.short	(.L_1223 - .L_1222)
.L_1222:
        /*0108*/ 	.word	0x00000008
.L_1223:


//--------------------- .nv.info._ZN10layer_norm31ln_parallel_residual_bwd_kernelINS_13Kernel_traitsIf13__nv_bfloat16S2_S2_fjLj768ELj1ELj4ELj1ELj16ENS_18Kernel_traits_baseILj768EfS2_S2_S2_fjLj128EEEEELb1ELb0ELb0EEEvNS_9BwdParamsE --------------------------
	.section	.nv.info._ZN10layer_norm31ln_parallel_residual_bwd_kernelINS_13Kernel_traitsIf13__nv_bfloat16S2_S2_fjLj768ELj1ELj4ELj1ELj16ENS_18Kernel_traits_baseILj768EfS2_S2_S2_fjLj128EEEEELb1ELb0ELb0EEEvNS_9BwdParamsE,"",@"SHT_CUDA_INFO"
	.sectionflags	@""
	.align	4


	//----- nvinfo : EIATTR_CUDA_API_VERSION
	.align		4
        /*0000*/ 	.byte	0x04, 0x37
        /*0002*/ 	.short	(.L_1225 - .L_1224)
.L_1224:
        /*0004*/ 	.word	0x00000082


	//----- nvinfo : EIATTR_KPARAM_INFO
	.align		4
.L_1225:
        /*0008*/ 	.byte	0x04, 0x17
        /*000a*/ 	.short	(.L_1227 - .L_1226)
.L_1226:
        /*000c*/ 	.word	0x00000000
        /*0010*/ 	.short	0x0000
        /*0012*/ 	.short	0x0000
        /*0014*/ 	.byte	0x00, 0xf0, 0xa1, 0x04


	//----- nvinfo : EIATTR_SPARSE_MMA_MASK
	.align		4
.L_1227:
        /*0018*/ 	.byte	0x03, 0x50
        /*001a*/ 	.short	0x0000


	//----- nvinfo : EIATTR_MAXREG_COUNT
	.align		4
        /*001c*/ 	.byte	0x03, 0x1b
        /*001e*/ 	.short	0x00ff


	//----- nvinfo : EIATTR_NUM_BARRIERS
	.align		4
        /*0020*/ 	.byte	0x02, 0x4c
        /*0022*/ 	.byte	0x01
	.zero		1


	//----- nvinfo : EIATTR_MERCURY_ISA_VERSION
	.align		4
        /*0024*/ 	.byte	0x03, 0x5f
        /*0026*/ 	.short	0x0101


	//----- nvinfo : EIATTR_COOP_GROUP_MASK_REGIDS
	.align		4
        /*0028*/ 	.byte	0x04, 0x29
        /*002a*/ 	.short	(.L_1229 - .L_1228)


	//   ....[0]....
.L_1228:
        /*002c*/ 	.word	0xffffffff


	//   ....[1]....
        /*0030*/ 	.word	0xffffffff


	//   ....[2]....
        /*0034*/ 	.word	0xffffffff


	//   ....[3]....
        /*0038*/ 	.word	0xffffffff


	//   ....[4]....
        /*003c*/ 	.word	0xffffffff


	//   ....[5]....
        /*0040*/ 	.word	0xffffffff


	//   ....[6]....
        /*0044*/ 	.word	0xffffffff


	//   ....[7]....
        /*0048*/ 	.word	0xffffffff


	//   ....[8]....
        /*004c*/ 	.word	0xffffffff


	//   ....[9]....
        /*0050*/ 	.word	0xffffffff


	//   ....[10]....
        /*0054*/ 	.word	0x050000c0


	//   ....[11]....
        /*0058*/ 	.word	0x050000c0


	//   ....[12]....
        /*005c*/ 	.word	0x050000c0


	//   ....[13]....
        /*0060*/ 	.word	0x050000c0


	//   ....[14]....
        /*0064*/ 	.word	0x050000c0


	//   ....[15]....
        /*0068*/ 	.word	0x050000c0


	//   ....[16]....
        /*006c*/ 	.word	0x050000c0


	//   ....[17]....
        /*0070*/ 	.word	0x050000c0


	//   ....[18]....
        /*0074*/ 	.word	0x050000c0


	//   ....[19]....
        /*0078*/ 	.word	0x050000c0


	//----- nvinfo : EIATTR_COOP_GROUP_INSTR_OFFSETS
	.align		4
.L_1229:
        /*007c*/ 	.byte	0x04, 0x28
        /*007e*/ 	.short	(.L_1231 - .L_1230)


	//   ....[0]....
.L_1230:
        /*0080*/ 	.word	0x00002580


	//   ....[1]....
        /*0084*/ 	.word	0x00002590


	//   ....[2]....
        /*0088*/ 	.word	0x000025c0


	//   ....[3]....
        /*008c*/ 	.word	0x000025d0


	//   ....[4]....
        /*0090*/ 	.word	0x00002600


	//   ....[5]....
        /*0094*/ 	.word	0x00002610


	//   ....[6]....
        /*0098*/ 	.word	0x00002640


	//   ....[7]....
        /*009c*/ 	.word	0x00002650


	//   ....[8]....
        /*00a0*/ 	.word	0x00002680


	//   ....[9]....
        /*00a4*/ 	.word	0x00002690


	//   ....[10]....
        /*00a8*/ 	.word	0x0000b360


	//   ....[11]....
        /*00ac*/ 	.word	0x0000b400


	//   ....[12]....
        /*00b0*/ 	.word	0x0000b460


	//   ....[13]....
        /*00b4*/ 	.word	0x0000b4c0


	//   ....[14]....
        /*00b8*/ 	.word	0x0000b530


	//   ....[15]....
        /*00bc*/ 	.word	0x0000b590


	//   ....[16]....
        /*00c0*/ 	.word	0x0000b600


	//   ....[17]....
        /*00c4*/ 	.word	0x0000b660


	//   ....[18]....
        /*00c8*/ 	.word	0x0000b6d0


	//   ....[19]....
        /*00cc*/ 	.word	0x0000b730


	//----- nvinfo : EIATTR_VRC_CTA_INIT_COUNT
	.align		4
.L_1231:
        /*00d0*/ 	.byte	0x02, 0x4a
	.zero		1
	.zero		1


	//----- nvinfo : EIATTR_EXIT_INSTR_OFFSETS
	.align		4
        /*00d4*/ 	.byte	0x04, 0x1c
        /*00d6*/ 	.short	(.L_1233 - .L_1232)


	//   ....[0]....
.L_1232:
        /*00d8*/ 	.word	0x0000b290


	//   ....[1]....
        /*00dc*/ 	.word	0x0000b300


	//----- nvinfo : EIATTR_MAX_THREADS
	.align		4
.L_1233:
        /*00e0*/ 	.byte	0x04, 0x05
        /*00e2*/ 	.short	(.L_1235 - .L_1234)
.L_1234:
        /*00e4*/ 	.word	0x00000080
        /*00e8*/ 	.word	0x00000001
        /*00ec*/ 	.word	0x00000001


	//----- nvinfo : EIATTR_CRS_STACK_SIZE
	.align		4
.L_1235:
        /*00f0*/ 	.byte	0x04, 0x1e
        /*00f2*/ 	.short	(.L_1237 - .L_1236)
.L_1236:
        /*00f4*/ 	.word	0x00000000


	//----- nvinfo : EIATTR_CBANK_PARAM_SIZE
	.align		4
.L_1237:
        /*00f8*/ 	.byte	0x03, 0x19
        /*00fa*/ 	.short	0x0128


	//----- nvinfo : EIATTR_PARAM_CBANK
	.align		4
        /*00fc*/ 	.byte	0x04, 0x0a
        /*00fe*/ 	.short	(.L_1239 - .L_1238)
	.align		4
.L_1238:
        /*0100*/ 	.word	index@(.nv.constant0._ZN10layer_norm31ln_parallel_residual_bwd_kernelINS_13Kernel_traitsIf13__nv_bfloat16S2_S2_fjLj768ELj1ELj4ELj1ELj16ENS_18Kernel_traits_baseILj768EfS2_S2_S2_fjLj128EEEEELb1ELb0ELb0EEEvNS_9BwdParamsE)
        /*0104*/ 	.short	0x0380
        /*0106*/ 	.short	0x0128


	//----- nvinfo : EIATTR_SW_WAR
	.align		4
.L_1239:
        /*0108*/ 	.byte	0x04, 0x36
        /*010a*/ 	.short	(.L_1241 - .L_1240)
.L_1240:
        /*010c*/ 	.word	0x00000008
.L_1241:


//--------------------- .nv.info._ZN10layer_norm31ln_parallel_residual_bwd_kernelINS_13Kernel_traitsIf13__nv_bfloat16S2_S2_fjLj768ELj1ELj4ELj1ELj16ENS_18Kernel_traits_baseILj768EfS2_S2_S2_fjLj128EEEEELb1ELb0ELb1EEEvNS_9BwdParamsE --------------------------
	.section	.nv.info._ZN10layer_norm31ln_parallel_residual_bwd_kernelINS_13Kernel_traitsIf13__nv_bfloat16S2_S2_fjLj768ELj1ELj4ELj1ELj16ENS_18Kernel_traits_baseILj768EfS2_S2_S2_fjLj128EEEEELb1ELb0ELb1EEEvNS_9BwdParamsE,"",@"SHT_CUDA_INFO"
	.sectionflags	@""
	.align	4


	//----- nvinfo : EIATTR_CUDA_API_VERSION
	.align		4
        /*0000*/ 	.byte	0x04, 0x37
        /*0002*/ 	.short	(.L_1243 - .L_1242)
.L_1242:
        /*0004*/ 	.word	0x00000082


	//----- nvinfo : EIATTR_KPARAM_INFO
	.align		4
.L_1243:
        /*0008*/ 	.byte	0x04, 0x17
        /*000a*/ 	.short	(.L_1245 - .L_1244)
.L_1244:
        /*000c*/ 	.word	0x00000000
        /*0010*/ 	.short	0x0000
        /*0012*/ 	.short	0x0000
        /*0014*/ 	.byte	0x00, 0xf0, 0xa1, 0x04


	//----- nvinfo : EIATTR_SPARSE_MMA_MASK
	.align		4
.L_1245:
        /*0018*/ 	.byte	0x03, 0x50
        /*001a*/ 	.short	0x0000


	//----- nvinfo : EIATTR_MAXREG_COUNT
	.align		4
        /*001c*/ 	.byte	0x03, 0x1b
        /*001e*/ 	.short	0x00ff


	//----- nvinfo : EIATTR_NUM_BARRIERS
	.align		4
        /*0020*/ 	.byte	0x02, 0x4c
        /*0022*/ 	.byte	0x01
	.zero		1


	//----- nvinfo : EIATTR_MERCURY_ISA_VERSION
	.align		4
        /*0024*/ 	.byte	0x03, 0x5f
        /*0026*/ 	.short	0x0101


	//----- nvinfo : EIATTR_COOP_GROUP_MASK_REGIDS
	.align		4
        /*0028*/ 	.byte	0x04, 0x29
        /*002a*/ 	.short	(.L_1247 - .L_1246)


	//   ....[0]....
.L_1246:
        /*002c*/ 	.word	0xffffffff


	//   ....[1]....
        /*0030*/ 	.word	0xffffffff


	//   ....[2]....
        /*0034*/ 	.word	0xffffffff


	//   ....[3]....
        /*0038*/ 	.word	0xffffffff


	//   ....[4]....
        /*003c*/ 	.word	0xffffffff


	//   ....[5]....
        /*0040*/ 	.word	0xffffffff


	//   ....[6]....
        /*0044*/ 	.word	0xffffffff


	//   ....[7]....
        /*0048*/ 	.word	0xffffffff


	//   ....[8]....
        /*004c*/ 	.word	0xffffffff


	//   ....[9]....
        /*0050*/ 	.word	0xffffffff


	//   ....[10]....
        /*0054*/ 	.word	0x05000083


	//   ....[11]....
        /*0058*/ 	.word	0x05000083


	//   ....[12]....
        /*005c*/ 	.word	0x05000083


	//   ....[13]....
        /*0060*/ 	.word	0x05000083


	//   ....[14]....
        /*0064*/ 	.word	0x05000083


	//   ....[15]....
        /*0068*/ 	.word	0x05000083


	//   ....[16]....
        /*006c*/ 	.word	0x05000083


	//   ....[17]....
        /*0070*/ 	.word	0x05000083


	//   ....[18]....
        /*0074*/ 	.word	0x05000083


	//   ....[19]....
        /*0078*/ 	.word	0x05000083


	//----- nvinfo : EIATTR_COOP_GROUP_INSTR_OFFSETS
	.align		4
.L_1247:
        /*007c*/ 	.byte	0x04, 0x28
        /*007e*/ 	.short	(.L_1249 - .L_1248)


	//   ....[0]....
.L_1248:
        /*0080*/ 	.word	0x00002250


	//   ....[1]....
        /*0084*/ 	.word	0x00002260


	//   ....[2]....
        /*0088*/ 	.word	0x00002290


	//   ....[3]....
        /*008c*/ 	.word	0x000022a0


	//   ....[4]....
        /*0090*/ 	.word	0x000022d0


	//   ....[5]....
        /*0094*/ 	.word	0x000022e0


	//   ....[6]....
        /*0098*/ 	.word	0x00002310


	//   ....[7]....
        /*009c*/ 	.word	0x00002320


	//   ....[8]....
        /*00a0*/ 	.word	0x00002350


	//   ....[9]....
        /*00a4*/ 	.word	0x00002360


	//   ....[10]....
        /*00a8*/ 	.word	0x0000ac70


	//   ....[11]....
        /*00ac*/ 	.word	0x0000ad00


	//   ....[12]....
        /*00b0*/ 	.word	0x0000ad60


	//   ....[13]....
        /*00b4*/ 	.word	0x0000adc0


	//   ....[14]....
        /*00b8*/ 	.word	0x0000ae20


	//   ....[15]....
        /*00bc*/ 	.word	0x0000ae80


	//   ....[16]....
        /*00c0*/ 	.word	0x0000aee0


	//   ....[17]....
        /*00c4*/ 	.word	0x0000af40


	//   ....[18]....
        /*00c8*/ 	.word	0x0000afa0


	//   ....[19]....
        /*00cc*/ 	.word	0x0000b000


	//----- nvinfo : EIATTR_VRC_CTA_INIT_COUNT
	.align		4
.L_1249:
        /*00d0*/ 	.byte	0x02, 0x4a
	.zero		1
	.zero		1


	//----- nvinfo : EIATTR_EXIT_INSTR_OFFSETS
	.align		4
        /*00d4*/ 	.byte	0x04, 0x1c
        /*00d6*/ 	.short	(.L_1251 - .L_1250)


	//   ....[0]....
.L_1250:
        /*00d8*/ 	.word	0x0000ac10


	//----- nvinfo : EIATTR_MAX_THREADS
	.align		4
.L_1251:
        /*00dc*/ 	.byte	0x04, 0x05
        /*00de*/ 	.short	(.L_1253 - .L_1252)
.L_1252:
        /*00e0*/ 	.word	0x00000080
        /*00e4*/ 	.word	0x00000001
        /*00e8*/ 	.word	0x00000001


	//----- nvinfo : EIATTR_CRS_STACK_SIZE
	.align		4
.L_1253:
        /*00ec*/ 	.byte	0x04, 0x1e
        /*00ee*/ 	.short	(.L_1255 - .L_1254)
.L_1254:
        /*00f0*/ 	.word	0x00000000


	//----- nvinfo : EIATTR_CBANK_PARAM_SIZE
	.align		4
.L_1255:
        /*00f4*/ 	.byte	0x03, 0x19
        /*00f6*/ 	.short	0x0128


	//----- nvinfo : EIATTR_PARAM_CBANK
	.align		4
        /*00f8*/ 	.byte	0x04, 0x0a
        /*00fa*/ 	.short	(.L_1257 - .L_1256)
	.align		4
.L_1256:
        /*00fc*/ 	.word	index@(.nv.constant0._ZN10layer_norm31ln_parallel_residual_bwd_kernelINS_13Kernel_traitsIf13__nv_bfloat16S2_S2_fjLj768ELj1ELj4ELj1ELj16ENS_18Kernel_traits_baseILj768EfS2_S2_S2_fjLj128EEEEELb1ELb0ELb1EEEvNS_9BwdParamsE)
        /*0100*/ 	.short	0x0380
        /*0102*/ 	.short	0x0128


	//----- nvinfo : EIATTR_SW_WAR
	.align		4
.L_1257:
        /*0104*/ 	.byte	0x04, 0x36
        /*0106*/ 	.short	(.L_1259 - .L_1258)
.L_1258:
        /*0108*/ 	.word	0x00000008
.L_1259:


//--------------------- .nv.info._ZN10layer_norm22ln_bwd_finalize_kernelINS_22Kernel_traits_finalizeILj768Ef13__nv_bfloat16S2_S2_fjLb0ELj1024ELj4ENS_18Kernel_traits_baseILj768EfS2_S2_S2_fjLj1024EEEEELb0ELb0EEEvNS_9BwdParamsE --------------------------
	.section	.nv.info._ZN10layer_norm22ln_bwd_finalize_kernelINS_22Kernel_traits_finalizeILj768Ef13__nv_bfloat16S2_S2_fjLb0ELj1024ELj4ENS_18Kernel_traits_baseILj768EfS2_S2_S2_fjLj1024EEEEELb0ELb0EEEvNS_9BwdParamsE,"",@"SHT_CUDA_INFO"
	.sectionflags	@""
	.align	4


	//----- nvinfo : EIATTR_CUDA_API_VERSION
	.align		4
        /*0000*/ 	.byte	0x04, 0x37
        /*0002*/ 	.short	(.L_1261 - .L_1260)
.L_1260:
        /*0004*/ 	.word	0x00000082


	//----- nvinfo : EIATTR_KPARAM_INFO
	.align		4
.L_1261:
        /*0008*/ 	.byte	0x04, 0x17
        /*000a*/ 	.short	(.L_1263 - .L_1262)
.L_1262:
        /*000c*/ 	.word	0x00000000
        /*0010*/ 	.short	0x0000
        /*0012*/ 	.short	0x0000
        /*0014*/ 	.byte	0x00, 0xf0, 0xa1, 0x04


	//----- nvinfo : EIATTR_SPARSE_MMA_MASK
	.align		4
.L_1263:
        /*0018*/ 	.byte	0x03, 0x50
        /*001a*/ 	.short	0x0000


	//----- nvinfo : EIATTR_MAXREG_COUNT
	.align		4
        /*001c*/ 	.byte	0x03, 0x1b
        /*001e*/ 	.short	0x0040


	//----- nvinfo : EIATTR_NUM_BARRIERS
	.align		4
        /*0020*/ 	.byte	0x02, 0x4c
        /*0022*/ 	.byte	0x01
	.zero		1


	//----- nvinfo : EIATTR_MERCURY_ISA_VERSION
	.align		4
        /*0024*/ 	.byte	0x03, 0x5f
        /*0026*/ 	.short	0x0101


	//----- nvinfo : EIATTR_COOP_GROUP_MASK_REGIDS
	.align		4
        /*0028*/ 	.byte	0x04, 0x29
        /*002a*/ 	.short	(.L_1265 - .L_1264)


	//   ....[0]....
.L_1264:
        /*002c*/ 	.word	0xffffffff


	//   ....[1]....
        /*0030*/ 	.word	0xffffffff


	//   ....[2]....
        /*0034*/ 	.word	0xffffffff


	//   ....[3]....
        /*0038*/ 	.word	0xffffffff


	//   ....[4]....
        /*003c*/ 	.word	0xffffffff


	//   ....[5]....
        /*0040*/ 	.word	0xffffffff


	//   ....[6]....
        /*0044*/ 	.word	0xffffffff


	//   ....[7]....
        /*0048*/ 	.word	0xffffffff


	//   ....[8]....
        /*004c*/ 	.word	0xffffffff


	//   ....[9]....
        /*0050*/ 	.word	0xffffffff


	//----- nvinfo : EIATTR_COOP_GROUP_INSTR_OFFSETS
	.align		4
.L_1265:
        /*0054*/ 	.byte	0x04, 0x28
        /*0056*/ 	.short	(.L_1267 - .L_1266)


	//   ....[0]....
.L_1266:
        /*0058*/ 	.word	0x00001550


	//   ....[1]....
        /*005c*/ 	.word	0x00001560


	//   ....[2]....
        /*0060*/ 	.word	0x00001590


	//   ....[3]....
        /*0064*/ 	.word	0x000015a0


	//   ....[4]....
        /*0068*/ 	.word	0x000015d0


	//   ....[5]....
        /*006c*/ 	.word	0x000015e0


	//   ....[6]....
        /*0070*/ 	.word	0x00001610


	//   ....[7]....
        /*0074*/ 	.word	0x00001630


	//   ....[8]....
        /*0078*/ 	.word	0x00001680


	//   ....[9]....
        /*007c*/ 	.word	0x00001690


	//----- nvinfo : EIATTR_VRC_CTA_INIT_COUNT
	.align		4
.L_1267:
        /*0080*/ 	.byte	0x02, 0x4a
	.zero		1
	.zero		1


	//----- nvinfo : EIATTR_EXIT_INSTR_OFFSETS
	.align		4
        /*0084*/ 	.byte	0x04, 0x1c
        /*0086*/ 	.short	(.L_1269 - .L_1268)


	//   ....[0]....
.L_1268:
        /*0088*/ 	.word	0x00000060


	//   ....[1]....
        /*008c*/ 	.word	0x000016f0


	//   ....[2]....
        /*0090*/ 	.word	0x00001720


	//   ....[3]....
        /*0094*/ 	.word	0x000017c0


	//----- nvinfo : EIATTR_MAX_THREADS
	.align		4
.L_1269:
        /*0098*/ 	.byte	0x04, 0x05
        /*009a*/ 	.short	(.L_1271 - .L_1270)
.L_1270:
        /*009c*/ 	.word	0x00000400
        /*00a0*/ 	.word	0x00000001
        /*00a4*/ 	.word	0x00000001


	//----- nvinfo : EIATTR_CRS_STACK_SIZE
	.align		4
.L_1271:
        /*00a8*/ 	.byte	0x04, 0x1e
        /*00aa*/ 	.short	(.L_1273 - .L_1272)
.L_1272:
        /*00ac*/ 	.word	0x00000000


	//----- nvinfo : EIATTR_CBANK_PARAM_SIZE
	.align		4
.L_1273:
        /*00b0*/ 	.byte	0x03, 0x19
        /*00b2*/ 	.short	0x0128


	//----- nvinfo : EIATTR_PARAM_CBANK
	.align		4
        /*00b4*/ 	.byte	0x04, 0x0a
        /*00b6*/ 	.short	(.L_1275 - .L_1274)
	.align		4
.L_1274:
        /*00b8*/ 	.word	index@(.nv.constant0._ZN10layer_norm22ln_bwd_finalize_kernelINS_22Kernel_traits_finalizeILj768Ef13__nv_bfloat16S2_S2_fjLb0ELj1024ELj4ENS_18Kernel_traits_baseILj768EfS2_S2_S2_fjLj1024EEEEELb0ELb0EEEvNS_9BwdParamsE)
        /*00bc*/ 	.short	0x0380
        /*00be*/ 	.short	0x0128


	//----- nvinfo : EIATTR_SW_WAR
	.align		4
.L_1275:
        /*00c0*/ 	.byte	0x04, 0x36
        /*00c2*/ 	.short	(.L_1277 - .L_1276)
.L_1276:
        /*00c4*/ 	.word	0x00000008
.L_1277:


//--------------------- .nv.info._ZN10layer_norm40ln_parallel_residual_bwd_finalize_kernelINS_22Kernel_traits_finalizeILj768Ef13__nv_bfloat16S2_S2_fjLb0ELj1024ELj4ENS_18Kernel_traits_baseILj768EfS2_S2_S2_fjLj1024EEEEELb0EEEvNS_9BwdParamsE --------------------------
	.section	.nv.info._ZN10layer_norm40ln_parallel_residual_bwd_finalize_kernelINS_22Kernel_traits_finalizeILj768Ef13__nv_bfloat16S2_S2_fjLb0ELj1024ELj4ENS_18Kernel_traits_baseILj768EfS2_S2_S2_fjLj1024EEEEELb0EEEvNS_9BwdParamsE,"",@"SHT_CUDA_INFO"
	.sectionflags	@""
	.align	4


	//----- nvinfo : EIATTR_CUDA_API_VERSION
	.align		4
        /*0000*/ 	.byte	0x04, 0x37
        /*0002*/ 	.short	(.L_1279 - .L_1278)
.L_1278:
        /*0004*/ 	.word	0x00000082


	//----- nvinfo : EIATTR_KPARAM_INFO
	.align		4
.L_1279:
        /*0008*/ 	.byte	0x04, 0x17
        /*000a*/ 	.short	(.L_1281 - .L_1280)
.L_1280:
        /*000c*/ 	.word	0x00000000
        /*0010*/ 	.short	0x0000
        /*0012*/ 	.short	0x0000
        /*0014*/ 	.byte	0x00, 0xf0, 0xa1, 0x04


	//----- nvinfo : EIATTR_SPARSE_MMA_MASK
	.align		4
.L_1281:
        /*0018*/ 	.byte	0x03, 0x50
        /*001a*/ 	.short	0x0000


	//----- nvinfo : EIATTR_MAXREG_COUNT
	.align		4
        /*001c*/ 	.byte	0x03, 0x1b
        /*001e*/ 	.short	0x0040


	//----- nvinfo : EIATTR_NUM_BARRIERS
	.align		4
        /*0020*/ 	.byte	0x02, 0x4c
        /*0022*/ 	.byte	0x01
	.zero		1


	//----- nvinfo : EIATTR_MERCURY_ISA_VERSION
	.align		4
        /*0024*/ 	.byte	0x03, 0x5f
        /*0026*/ 	.short	0x0101


	//----- nvinfo : EIATTR_COOP_GROUP_MASK_REGIDS
	.align		4
        /*0028*/ 	.byte	0x04, 0x29
        /*002a*/ 	.short	(.L_1283 - .L_1282)


	//   ....[0]....
.L_1282:
        /*002c*/ 	.word	0xffffffff


	//   ....[1]....
        /*0030*/ 	.word	0xffffffff


	//   ....[2]....
        /*0034*/ 	.word	0xffffffff


	//   ....[3]....
        /*0038*/ 	.word	0xffffffff


	//   ....[4]....
        /*003c*/ 	.word	0xffffffff


	//   ....[5]....
        /*0040*/ 	.word	0xffffffff


	//   ....[6]....
        /*0044*/ 	.word	0xffffffff


	//   ....[7]....
        /*0048*/ 	.word	0xffffffff


	//   ....[8]....
        /*004c*/ 	.word	0xffffffff


	//   ....[9]....
        /*0050*/ 	.word	0xffffffff


	//   ....[10]....
        /*0054*/ 	.word	0xffffffff


	//   ....[11]....
        /*0058*/ 	.word	0xffffffff


	//   ....[12]....
        /*005c*/ 	.word	0xffffffff


	//   ....[13]....
        /*0060*/ 	.word	0xffffffff


	//   ....[14]....
        /*0064*/ 	.word	0xffffffff


	//   ....[15]....
        /*0068*/ 	.word	0xffffffff


	//   ....[16]....
        /*006c*/ 	.word	0xffffffff


	//   ....[17]....
        /*0070*/ 	.word	0xffffffff


	//   ....[18]....
        /*0074*/ 	.word	0xffffffff


	//   ....[19]....
        /*0078*/ 	.word	0xffffffff


	//----- nvinfo : EIATTR_COOP_GROUP_INSTR_OFFSETS
	.align		4
.L_1283:
        /*007c*/ 	.byte	0x04, 0x28
        /*007e*/ 	.short	(.L_1285 - .L_1284)


	//   ....[0]....
.L_1284:
        /*0080*/ 	.word	0x000013a0


	//   ....[1]....
        /*0084*/ 	.word	0x000013b0


	//   ....[2]....
        /*0088*/ 	.word	0x000013c0


	//   ....[3]....
        /*008c*/ 	.word	0x000013d0


	//   ....[4]....
        /*0090*/ 	.word	0x00001410


	//   ....[5]....
        /*0094*/ 	.word	0x00001430


	//   ....[6]....
        /*0098*/ 	.word	0x00001440


	//   ....[7]....
        /*009c*/ 	.word	0x00001450


	//   ....[8]....
        /*00a0*/ 	.word	0x00001480


	//   ....[9]....
        /*00a4*/ 	.word	0x000014b0


	//   ....[10]....
        /*00a8*/ 	.word	0x000014e0


	//   ....[11]....
        /*00ac*/ 	.word	0x000014f0


	//   ....[12]....
        /*00b0*/ 	.word	0x00001520


	//   ....[13]....
        /*00b4*/ 	.word	0x00001540


	//   ....[14]....
        /*00b8*/ 	.word	0x00001560


	//   ....[15]....
        /*00bc*/ 	.word	0x00001570


	//   ....[16]....
        /*00c0*/ 	.word	0x000015b0


	//   ....[17]....
        /*00c4*/ 	.word	0x000015e0


	//   ....[18]....
        /*00c8*/ 	.word	0x00001600


	//   ....[19]....
        /*00cc*/ 	.word	0x00001610


	//----- nvinfo : EIATTR_VRC_CTA_INIT_COUNT
	.align		4
.L_1285:
        /*00d0*/ 	.byte	0x02, 0x4a
	.zero		1
	.zero		1


	//----- nvinfo : EIATTR_EXIT_INSTR_OFFSETS
	.align		4
        /*00d4*/ 	.byte	0x04, 0x1c
        /*00d6*/ 	.short	(.L_1287 - .L_1286)


	//   ....[0]....
.L_1286:
        /*00d8*/ 	.word	0x00000060


	//   ....[1]....
        /*00dc*/ 	.word	0x000016c0


	//   ....[2]....
        /*00e0*/ 	.word	0x000016f0


	//   ....[3]....
        /*00e4*/ 	.word	0x00001810


	//----- nvinfo : EIATTR_MAX_THREADS
	.align		4
.L_1287:
        /*00e8*/ 	.byte	0x04, 0x05
        /*00ea*/ 	.short	(.L_1289 - .L_1288)
.L_1288:
        /*00ec*/ 	.word	0x00000400
        /*00f0*/ 	.word	0x00000001
        /*00f4*/ 	.word	0x00000001


	//----- nvinfo : EIATTR_CRS_STACK_SIZE
	.align		4
.L_1289:
        /*00f8*/ 	.byte	0x04, 0x1e
        /*00fa*/ 	.short	(.L_1291 - .L_1290)
.L_1290:
        /*00fc*/ 	.word	0x00000000


	//----- nvinfo : EIATTR_CBANK_PARAM_SIZE
	.align		4
.L_1291:
        /*0100*/ 	.byte	0x03, 0x19
        /*0102*/ 	.short	0x0128


	//----- nvinfo : EIATTR_PARAM_CBANK
	.align		4
        /*0104*/ 	.byte	0x04, 0x0a
        /*0106*/ 	.short	(.L_1293 - .L_1292)
	.align		4
.L_1292:
        /*0108*/ 	.word	index@(.nv.constant0._ZN10layer_norm40ln_parallel_residual_bwd_finalize_kernelINS_22Kernel_traits_finalizeILj768Ef13__nv_bfloat16S2_S2_fjLb0ELj1024ELj4ENS_18Kernel_traits_baseILj768EfS2_S2_S2_fjLj1024EEEEELb0EEEvNS_9BwdParamsE)
        /*010c*/ 	.short	0x0380
        /*010e*/ 	.short	0x0128


	//----- nvinfo : EIATTR_SW_WAR
	.align		4
.L_1293:
        /*0110*/ 	.byte	0x04, 0x36
        /*0112*/ 	.short	(.L_1295 - .L_1294)
.L_1294:
        /*0114*/ 	.word	0x00000008
.L_1295:


//--------------------- .nv.info._ZN10layer_norm31ln_parallel_residual_bwd_kernelINS_13Kernel_traitsIf13__nv_bfloat16S2_S2_fjLj768ELj1ELj4ELj1ELj16ENS_18Kernel_traits_baseILj768EfS2_S2_S2_fjLj128EEEEELb1ELb1ELb0EEEvNS_9BwdParamsE --------------------------
	.section	.nv.info._ZN10layer_norm31ln_parallel_residual_bwd_kernelINS_13Kernel_traitsIf13__nv_bfloat16S2_S2_fjLj768ELj1ELj4ELj1ELj16ENS_18Kernel_traits_baseILj768EfS2_S2_S2_fjLj128EEEEELb1ELb1ELb0EEEvNS_9BwdParamsE,"",@"SHT_CUDA_INFO"
	.sectionflags	@""
	.align	4


	//----- nvinfo : EIATTR_CUDA_API_VERSION
	.align		4
        /*0000*/ 	.byte	0x04, 0x37
        /*0002*/ 	.short	(.L_1297 - .L_1296)
.L_1296:
        /*0004*/ 	.word	0x00000082


	//----- nvinfo : EIATTR_KPARAM_INFO
	.align		4
.L_1297:
        /*0008*/ 	.byte	0x04, 0x17
        /*000a*/ 	.short	(.L_1299 - .L_1298)
.L_1298:
        /*000c*/ 	.word	0x00000000
        /*0010*/ 	.short	0x0000
        /*0012*/ 	.short	0x0000
        /*0014*/ 	.byte	0x00, 0xf0, 0xa1, 0x04


	//----- nvinfo : EIATTR_SPARSE_MMA_MASK
	.align		4
.L_1299:
        /*0018*/ 	.byte	0x03, 0x50
        /*001a*/ 	.short	0x0000


	//----- nvinfo : EIATTR_MAXREG_COUNT
	.align		4
        /*001c*/ 	.byte	0x03, 0x1b
        /*001e*/ 	.short	0x00ff


	//----- nvinfo : EIATTR_NUM_BARRIERS
	.align		4
        /*0020*/ 	.byte	0x02, 0x4c
        /*0022*/ 	.byte	0x01
	.zero		1


	//----- nvinfo : EIATTR_MERCURY_ISA_VERSION
	.align		4
        /*0024*/ 	.byte	0x03, 0x5f
        /*0026*/ 	.short	0x0101


	//----- nvinfo : EIATTR_COOP_GROUP_MASK_REGIDS
	.align		4
        /*0028*/ 	.byte	0x04, 0x29
        /*002a*/ 	.short	(.L_1301 - .L_1300)


	//   ....[0]....
.L_1300:
        /*002c*/ 	.word	0xffffffff


	//   ....[1]....
        /*0030*/ 	.word	0xffffffff


	//   ....[2]....
        /*0034*/ 	.word	0xffffffff


	//   ....[3]....
        /*0038*/ 	.word	0xffffffff


	//   ....[4]....
        /*003c*/ 	.word	0xffffffff


	//   ....[5]....
        /*0040*/ 	.word	0xffffffff


	//   ....[6]....
        /*0044*/ 	.word	0xffffffff


	//   ....[7]....
        /*0048*/ 	.word	0xffffffff


	//   ....[8]....
        /*004c*/ 	.word	0xffffffff


	//   ....[9]....
        /*0050*/ 	.word	0xffffffff


	//   ....[10]....
        /*0054*/ 	.word	0x050000b1


	//   ....[11]....
        /*0058*/ 	.word	0x050000b1


	//   ....[12]....
        /*005c*/ 	.word	0x050000b1


	//   ....[13]....
        /*0060*/ 	.word	0x050000b1


	//   ....[14]....
        /*0064*/ 	.word	0x050000b1


	//   ....[15]....
        /*0068*/ 	.word	0x050000b1


	//   ....[16]....
        /*006c*/ 	.word	0x050000b1


	//   ....[17]....
        /*0070*/ 	.word	0x050000b1


	//   ....[18]....
        /*0074*/ 	.word	0x050000b1


	//   ....[19]....
        /*0078*/ 	.word	0x050000b1


	//----- nvinfo : EIATTR_COOP_GROUP_INSTR_OFFSETS
	.align		4
.L_1301:
        /*007c*/ 	.byte	0x04, 0x28
        /*007e*/ 	.short	(.L_1303 - .L_1302)


	//   ....[0]....
.L_1302:
        /*0080*/ 	.word	0x00001ac0


	//   ....[1]....
        /*0084*/ 	.word	0x00001ad0


	//   ....[2]....
        /*0088*/ 	.word	0x00001b00


	//   ....[3]....
        /*008c*/ 	.word	0x00001b10


	//   ....[4]....
        /*0090*/ 	.word	0x00001b50


	//   ....[5]....
        /*0094*/ 	.word	0x00001b70


	//   ....[6]....
        /*0098*/ 	.word	0x00001ba0


	//   ....[7]....
        /*009c*/ 	.word	0x00001bb0


	//   ....[8]....
        /*00a0*/ 	.word	0x00001be0


	//   ....[9]....
        /*00a4*/ 	.word	0x00001bf0


	//   ....[10]....
        /*00a8*/ 	.word	0x00009ba0


	//   ....[11]....
        /*00ac*/ 	.word	0x00009c30


	//   ....[12]....
        /*00b0*/ 	.word	0x00009ca0


	//   ....[13]....
        /*00b4*/ 	.word	0x00009d00


	//   ....[14]....
        /*00b8*/ 	.word	0x00009d80


	//   ....[15]....
        /*00bc*/ 	.word	0x00009df0


	//   ....[16]....
        /*00c0*/ 	.word	0x00009e60


	//   ....[17]....
        /*00c4*/ 	.word	0x00009ec0


	//   ....[18]....
        /*00c8*/ 	.word	0x00009f30


	//   ....[19]....
        /*00cc*/ 	.word	0x00009f90


	//----- nvinfo : EIATTR_VRC_CTA_INIT_COUNT
	.align		4
.L_1303:
        /*00d0*/ 	.byte	0x02, 0x4a
	.zero		1
	.zero		1


	//----- nvinfo : EIATTR_EXIT_INSTR_OFFSETS
	.align		4
        /*00d4*/ 	.byte	0x04, 0x1c
        /*00d6*/ 	.short	(.L_1305 - .L_1304)


	//   ....[0]....
.L_1304:
        /*00d8*/ 	.word	0x00009b00


	//   ....[1]....
        /*00dc*/ 	.word	0x00009b30


	//----- nvinfo : EIATTR_MAX_THREADS
	.align		4
.L_1305:
        /*00e0*/ 	.byte	0x04, 0x05
        /*00e2*/ 	.short	(.L_1307 - .L_1306)
.L_1306:
        /*00e4*/ 	.word	0x00000080
        /*00e8*/ 	.word	0x00000001
        /*00ec*/ 	.word	0x00000001


	//----- nvinfo : EIATTR_CRS_STACK_SIZE
	.align		4
.L_1307:
        /*00f0*/ 	.byte	0x04, 0x1e
        /*00f2*/ 	.short	(.L_1309 - .L_1308)
.L_1308:
        /*00f4*/ 	.word	0x00000000


	//----- nvinfo : EIATTR_CBANK_PARAM_SIZE
	.align		4
.L_1309:
        /*00f8*/ 	.byte	0x03, 0x19
        /*00fa*/ 	.short	0x0128


	//----- nvinfo : EIATTR_PARAM_CBANK
	.align		4
        /*00fc*/ 	.byte	0x04, 0x0a
        /*00fe*/ 	.short	(.L_1311 - .L_1310)
	.align		4
.L_1310:
        /*0100*/ 	.word	index@(.nv.constant0._ZN10layer_norm31ln_parallel_residual_bwd_kernelINS_13Kernel_traitsIf13__nv_bfloat16S2_S2_fjLj768ELj1ELj4ELj1ELj16ENS_18Kernel_traits_baseILj768EfS2_S2_S2_fjLj128EEEEELb1ELb1ELb0EEEvNS_9BwdParamsE)
        /*0104*/ 	.short	0x0380
        /*0106*/ 	.short	0x0128


	//----- nvinfo : EIATTR_SW_WAR
	.align		4
.L_1311:
        /*0108*/ 	.byte	0x04, 0x36
        /*010a*/ 	.short	(.L_1313 - .L_1312)
.L_1312:
        /*010c*/ 	.word	0x00000008
.L_1313:


//--------------------- .nv.info._ZN10layer_norm22ln_bwd_finalize_kernelINS_22Kernel_traits_finalizeILj768Ef13__nv_bfloat16S2_S2_fjLb0ELj1024ELj4ENS_18Kernel_traits_baseILj768EfS2_S2_S2_fjLj1024EEEEELb0ELb1EEEvNS_9BwdParamsE --------------------------
	.section	.nv.info._ZN10layer_norm22ln_bwd_finalize_kernelINS_22Kernel_traits_finalizeILj768Ef13__nv_bfloat16S2_S2_fjLb0ELj1024ELj4ENS_18Kernel_traits_baseILj768EfS2_S2_S2_fjLj1024EEEEELb0ELb1EEEvNS_9BwdParamsE,"",@"SHT_CUDA_INFO"
	.sectionflags	@""
	.align	4


	//----- nvinfo : EIATTR_CUDA_API_VERSION
	.align		4
        /*0000*/ 	.byte	0x04, 0x37
        /*0002*/ 	.short	(.L_1315 - .L_1314)
.L_1314:
        /*0004*/ 	.word	0x00000082


	//----- nvinfo : EIATTR_KPARAM_INFO
	.align		4
.L_1315:
        /*0008*/ 	.byte	0x04, 0x17
        /*000a*/ 	.short	(.L_1317 - .L_1316)
.L_1316:
        /*000c*/ 	.word	0x00000000
        /*0010*/ 	.short	0x0000
        /*0012*/ 	.short	0x0000
        /*0014*/ 	.byte	0x00, 0xf0, 0xa1, 0x04


	//----- nvinfo : EIATTR_SPARSE_MMA_MASK
	.align		4
.L_1317:
        /*0018*/ 	.byte	0x03, 0x50
        /*001a*/ 	.short	0x0000


	//----- nvinfo : EIATTR_MAXREG_COUNT
	.align		4
        /*001c*/ 	.byte	0x03, 0x1b
        /*001e*/ 	.short	0x0040


	//----- nvinfo : EIATTR_NUM_BARRIERS
	.align		4
        /*0020*/ 	.byte	0x02, 0x4c
        /*0022*/ 	.byte	0x01
	.zero		1


	//----- nvinfo : EIATTR_MERCURY_ISA_VERSION
	.align		4
        /*0024*/ 	.byte	0x03, 0x5f
        /*0026*/ 	.short	0x0101


	//----- nvinfo : EIATTR_COOP_GROUP_MASK_REGIDS
	.align		4
        /*0028*/ 	.byte	0x04, 0x29
        /*002a*/ 	.short	(.L_1319 - .L_1318)


	//   ....[0]....
.L_1318:
        /*002c*/ 	.word	0xffffffff


	//   ....[1]....
        /*0030*/ 	.word	0xffffffff


	//   ....[2]....
        /*0034*/ 	.word	0xffffffff


	//   ....[3]....
        /*0038*/ 	.word	0xffffffff


	//   ....[4]....
        /*003c*/ 	.word	0xffffffff


	//   ....[5]....
        /*0040*/ 	.word	0xffffffff


	//   ....[6]....
        /*0044*/ 	.word	0xffffffff


	//   ....[7]....
        /*0048*/ 	.word	0xffffffff


	//   ....[8]....
        /*004c*/ 	.word	0xffffffff


	//   ....[9]....
        /*0050*/ 	.word	0xffffffff


	//----- nvinfo : EIATTR_COOP_GROUP_INSTR_OFFSETS
	.align		4
.L_1319:
        /*0054*/ 	.byte	0x04, 0x28
        /*0056*/ 	.short	(.L_1321 - .L_1320)


	//   ....[0]....
.L_1320:
        /*0058*/ 	.word	0x00001560


	//   ....[1]....
        /*005c*/ 	.word	0x00001570


	//   ....[2]....
        /*0060*/ 	.word	0x000015a0


	//   ....[3]....
        /*0064*/ 	.word	0x000015b0


	//   ....[4]....
        /*0068*/ 	.word	0x000015e0


	//   ....[5]....
        /*006c*/ 	.word	0x000015f0


	//   ....[6]....
        /*0070*/ 	.word	0x00001620


	//   ....[7]....
        /*0074*/ 	.word	0x00001640


	//   ....[8]....
        /*0078*/ 	.word	0x00001670


	//   ....[9]....
        /*007c*/ 	.word	0x00001680


	//----- nvinfo : EIATTR_VRC_CTA_INIT_COUNT
	.align		4
.L_1321:
        /*0080*/ 	.byte	0x02, 0x4a
	.zero		1
	.zero		1


	//----- nvinfo : EIATTR_EXIT_INSTR_OFFSETS
	.align		4
        /*0084*/ 	.byte	0x04, 0x1c
        /*0086*/ 	.short	(.L_1323 - .L_1322)


	//   ....[0]....
.L_1322:
        /*0088*/ 	.word	0x00000060


	//   ....[1]....
        /*008c*/ 	.word	0x000016e0


	//   ....[2]....
        /*0090*/ 	.word	0x000017b0


	//----- nvinfo : EIATTR_MAX_THREADS
	.align		4
.L_1323:
        /*0094*/ 	.byte	0x04, 0x05
        /*0096*/ 	.short	(.L_1325 - .L_1324)
.L_1324:
        /*0098*/ 	.word	0x00000400
        /*009c*/ 	.word	0x00000001
        /*00a0*/ 	.word	0x00000001


	//----- nvinfo : EIATTR_CRS_STACK_SIZE
	.align		4
.L_1325:
        /*00a4*/ 	.byte	0x04, 0x1e
        /*00a6*/ 	.short	(.L_1327 - .L_1326)
.L_1326:
        /*00a8*/ 	.word	0x00000000


	//----- nvinfo : EIATTR_CBANK_PARAM_SIZE
	.align		4
.L_1327:
        /*00ac*/ 	.byte	0x03, 0x19
        /*00ae*/ 	.short	0x0128


	//----- nvinfo : EIATTR_PARAM_CBANK
	.align		4
        /*00b0*/ 	.byte	0x04, 0x0a
        /*00b2*/ 	.short	(.L_1329 - .L_1328)
	.align		4
.L_1328:
        /*00b4*/ 	.word	index@(.nv.constant0._ZN10layer_norm22ln_bwd_finalize_kernelINS_22Kernel_traits_finalizeILj768Ef13__nv_bfloat16S2_S2_fjLb0ELj1024ELj4ENS_18Kernel_traits_baseILj768EfS2_S2_S2_fjLj1024EEEEELb0ELb1EEEvNS_9BwdParamsE)
        /*00b8*/ 	.short	0x0380
        /*00ba*/ 	.short	0x0128


	//----- nvinfo : EIATTR_SW_WAR
	.align		4
.L_1329:
        /*00bc*/ 	.byte	0x04, 0x36
        /*00be*/ 	.short	(.L_1331 - .L_1330)
.L_1330:
        /*00c0*/ 	.word	0x00000008
.L_1331:


//--------------------- .nv.info._ZN10layer_norm40ln_parallel_residual_bwd_finalize_kernelINS_22Kernel_traits_finalizeILj768Ef13__nv_bfloat16S2_S2_fjLb0ELj1024ELj4ENS_18Kernel_traits_baseILj768EfS2_S2_S2_fjLj1024EEEEELb1EEEvNS_9BwdParamsE --------------------------
	.section	.nv.info._ZN10layer_norm40ln_parallel_residual_bwd_finalize_kernelINS_22Kernel_traits_finalizeILj768Ef13__nv_bfloat16S2_S2_fjLb0ELj1024ELj4ENS_18Kernel_traits_baseILj768EfS2_S2_S2_fjLj1024EEEEELb1EEEvNS_9BwdParamsE,"",@"SHT_CUDA_INFO"
	.sectionflags	@""
	.align	4


	//----- nvinfo : EIATTR_CUDA_API_VERSION
	.align		4
        /*0000*/ 	.byte	0x04, 0x37
        /*0002*/ 	.short	(.L_1333 - .L_1332)
.L_1332:
        /*0004*/ 	.word	0x00000082


	//----- nvinfo : EIATTR_KPARAM_INFO
	.align		4
.L_1333:
        /*0008*/ 	.byte	0x04, 0x17
        /*000a*/ 	.short	(.L_1335 - .L_1334)
.L_1334:
        /*000c*/ 	.word	0x00000000
        /*0010*/ 	.short	0x0000
        /*0012*/ 	.short	0x0000
        /*0014*/ 	.byte	0x00, 0xf0, 0xa1, 0x04


	//----- nvinfo : EIATTR_SPARSE_MMA_MASK
	.align		4
.L_1335:
        /*0018*/ 	.byte	0x03, 0x50
        /*001a*/ 	.short	0x0000


	//----- nvinfo : EIATTR_MAXREG_COUNT
	.align		4
        /*001c*/ 	.byte	0x03, 0x1b
        /*001e*/ 	.short	0x0040


	//----- nvinfo : EIATTR_NUM_BARRIERS
	.align		4
        /*0020*/ 	.byte	0x02, 0x4c
        /*0022*/ 	.byte	0x01
	.zero		1


	//----- nvinfo : EIATTR_MERCURY_ISA_VERSION
	.align		4
        /*0024*/ 	.byte	0x03, 0x5f
        /*0026*/ 	.short	0x0101


	//----- nvinfo : EIATTR_COOP_GROUP_MASK_REGIDS
	.align		4
        /*0028*/ 	.byte	0x04, 0x29
        /*002a*/ 	.short	(.L_1337 - .L_1336)


	//   ....[0]....
.L_1336:
        /*002c*/ 	.word	0xffffffff


	//   ....[1]....
        /*0030*/ 	.word	0xffffffff


	//   ....[2]....
        /*0034*/ 	.word	0xffffffff


	//   ....[3]....
        /*0038*/ 	.word	0xffffffff


	//   ....[4]....
        /*003c*/ 	.word	0xffffffff


	//   ....[5]....
        /*0040*/ 	.word	0xffffffff


	//   ....[6]....
        /*0044*/ 	.word	0xffffffff


	//   ....[7]....
        /*0048*/ 	.word	0xffffffff


	//   ....[8]....
        /*004c*/ 	.word	0xffffffff


	//   ....[9]....
        /*0050*/ 	.word	0xffffffff


	//   ....[10]....
        /*0054*/ 	.word	0xffffffff


	//   ....[11]....
        /*0058*/ 	.word	0xffffffff


	//   ....[12]....
        /*005c*/ 	.word	0xffffffff


	//   ....[13]....
        /*0060*/ 	.word	0xffffffff


	//   ....[14]....
        /*0064*/ 	.word	0xffffffff


	//   ....[15]....
        /*0068*/ 	.word	0xffffffff


	//   ....[16]....
        /*006c*/ 	.word	0xffffffff


	//   ....[17]....
        /*0070*/ 	.word	0xffffffff


	//   ....[18]....
        /*0074*/ 	.word	0xffffffff


	//   ....[19]....
        /*0078*/ 	.word	0xffffffff


	//----- nvinfo : EIATTR_COOP_GROUP_INSTR_OFFSETS
	.align		4
.L_1337:
        /*007c*/ 	.byte	0x04, 0x28
        /*007e*/ 	.short	(.L_1339 - .L_1338)


	//   ....[0]....
.L_1338:
        /*0080*/ 	.word	0x000013e0


	//   ....[1]....
        /*0084*/ 	.word	0x000013f0


	//   ....[2]....
        /*0088*/ 	.word	0x00001400


	//   ....[3]....
        /*008c*/ 	.word	0x00001410


	//   ....[4]....
        /*0090*/ 	.word	0x00001450


	//   ....[5]....
        /*0094*/ 	.word	0x00001470


	//   ....[6]....
        /*0098*/ 	.word	0x00001480


	//   ....[7]....
        /*009c*/ 	.word	0x00001490


	//   ....[8]....
        /*00a0*/ 	.word	0x000014d0


	//   ....[9]....
        /*00a4*/ 	.word	0x000014f0


	//   ....[10]....
        /*00a8*/ 	.word	0x00001500


	//   ....[11]....
        /*00ac*/ 	.word	0x00001510


	//   ....[12]....
        /*00b0*/ 	.word	0x00001540


	//   ....[13]....
        /*00b4*/ 	.word	0x00001560


	//   ....[14]....
        /*00b8*/ 	.word	0x00001580


	//   ....[15]....
        /*00bc*/ 	.word	0x00001590


	//   ....[16]....
        /*00c0*/ 	.word	0x000015c0


	//   ....[17]....
        /*00c4*/ 	.word	0x000015e0


	//   ....[18]....
        /*00c8*/ 	.word	0x00001600


	//   ....[19]....
        /*00cc*/ 	.word	0x00001610


	//----- nvinfo : EIATTR_VRC_CTA_INIT_COUNT
	.align		4
.L_1339:
        /*00d0*/ 	.byte	0x02, 0x4a
	.zero		1
	.zero		1


	//----- nvinfo : EIATTR_EXIT_INSTR_OFFSETS
	.align		4
        /*00d4*/ 	.byte	0x04, 0x1c
        /*00d6*/ 	.short	(.L_1341 - .L_1340)


	//   ....[0]....
.L_1340:
        /*00d8*/ 	.word	0x00000060


	//   ....[1]....
        /*00dc*/ 	.word	0x000016b0


	//   ....[2]....
        /*00e0*/ 	.word	0x00001800


	//----- nvinfo : EIATTR_MAX_THREADS
	.align		4
.L_1341:
        /*00e4*/ 	.byte	0x04, 0x05
        /*00e6*/ 	.short	(.L_1343 - .L_1342)
.L_1342:
        /*00e8*/ 	.word	0x00000400
        /*00ec*/ 	.word	0x00000001
        /*00f0*/ 	.word	0x00000001


	//----- nvinfo : EIATTR_CRS_STACK_SIZE
	.align		4
.L_1343:
        /*00f4*/ 	.byte	0x04, 0x1e
        /*00f6*/ 	.short	(.L_1345 - .L_1344)
.L_1344:
        /*00f8*/ 	.word	0x00000000


	//----- nvinfo : EIATTR_CBANK_PARAM_SIZE
	.align		4
.L_1345:
        /*00fc*/ 	.byte	0x03, 0x19
        /*00fe*/ 	.short	0x0128


	//----- nvinfo : EIATTR_PARAM_CBANK
	.align		4
        /*0100*/ 	.byte	0x04, 0x0a
        /*0102*/ 	.short	(.L_1347 - .L_1346)
	.align		4
.L_1346:
        /*0104*/ 	.word	index@(.nv.constant0._ZN10layer_norm40ln_parallel_residual_bwd_finalize_kernelINS_22Kernel_traits_finalizeILj768Ef13__nv_bfloat16S2_S2_fjLb0ELj1024ELj4ENS_18Kernel_traits_baseILj768EfS2_S2_S2_fjLj1024EEEEELb1EEEvNS_9BwdParamsE)
        /*0108*/ 	.short	0x0380
        /*010a*/ 	.short	0x0128


	//----- nvinfo : EIATTR_SW_WAR
	.align		4
.L_1347:
        /*010c*/ 	.byte	0x04, 0x36
        /*010e*/ 	.short	(.L_1349 - .L_1348)
.L_1348:
        /*0110*/ 	.word	0x00000008
.L_1349:


//--------------------- .nv.info._ZN10layer_norm31ln_parallel_residual_bwd_kernelINS_13Kernel_traitsIf13__nv_bfloat16S2_S2_fjLj768ELj1ELj4ELj1ELj16ENS_18Kernel_traits_baseILj768EfS2_S2_S2_fjLj128EEEEELb1ELb1ELb1EEEvNS_9BwdParamsE --------------------------
	.section	.nv.info._ZN10layer_norm31ln_parallel_residual_bwd_kernelINS_13Kernel_traitsIf13__nv_bfloat16S2_S2_fjLj768ELj1ELj4ELj1ELj16ENS_18Kernel_traits_baseILj768EfS2_S2_S2_fjLj128EEEEELb1ELb1ELb1EEEvNS_9BwdParamsE,"",@"SHT_CUDA_INFO"
	.sectionflags	@""
	.align	4


	//----- nvinfo : EIATTR_CUDA_API_VERSION
	.align		4
        /*0000*/ 	.byte	0x04, 0x37
        /*0002*/ 	.short	(.L_1351 - .L_1350)
.L_1350:
        /*0004*/ 	.word	0x00000082


	//----- nvinfo : EIATTR_KPARAM_INFO
	.align		4
.L_1351:
        /*0008*/ 	.byte	0x04, 0x17
        /*000a*/ 	.short	(.L_1353 - .L_1352)
.L_1352:
        /*000c*/ 	.word	0x00000000
        /*0010*/ 	.short	0x0000
        /*0012*/ 	.short	0x0000
        /*0014*/ 	.byte	0x00, 0xf0, 0xa1, 0x04


	//----- nvinfo : EIATTR_SPARSE_MMA_MASK
	.align		4
.L_1353:
        /*0018*/ 	.byte	0x03, 0x50
        /*001a*/ 	.short	0x0000


	//----- nvinfo : EIATTR_MAXREG_COUNT
	.align		4
        /*001c*/ 	.byte	0x03, 0x1b
        /*001e*/ 	.short	0x00ff


	//----- nvinfo : EIATTR_NUM_BARRIERS
	.align		4
        /*0020*/ 	.byte	0x02, 0x4c
        /*0022*/ 	.byte	0x01
	.zero		1


	//----- nvinfo : EIATTR_MERCURY_ISA_VERSION
	.align		4
        /*0024*/ 	.byte	0x03, 0x5f
        /*0026*/ 	.short	0x0101


	//----- nvinfo : EIATTR_COOP_GROUP_MASK_REGIDS
	.align		4
        /*0028*/ 	.byte	0x04, 0x29
        /*002a*/ 	.short	(.L_1355 - .L_1354)


	//   ....[0]....
.L_1354:
        /*002c*/ 	.word	0xffffffff


	//   ....[1]....
        /*0030*/ 	.word	0xffffffff


	//   ....[2]....
        /*0034*/ 	.word	0xffffffff


	//   ....[3]....
        /*0038*/ 	.word	0xffffffff


	//   ....[4]....
        /*003c*/ 	.word	0xffffffff


	//   ....[5]....
        /*0040*/ 	.word	0xffffffff


	//   ....[6]....
        /*0044*/ 	.word	0xffffffff


	//   ....[7]....
        /*0048*/ 	.word	0xffffffff


	//   ....[8]....
        /*004c*/ 	.word	0xffffffff


	//   ....[9]....
        /*0050*/ 	.word	0xffffffff


	//   ....[10]....
        /*0054*/ 	.word	0x050000b5


	//   ....[11]....
        /*0058*/ 	.word	0x050000b5


	//   ....[12]....
        /*005c*/ 	.word	0x050000b5


	//   ....[13]....
        /*0060*/ 	.word	0x050000b5


	//   ....[14]....
        /*0064*/ 	.word	0x050000b5


	//   ....[15]....
        /*0068*/ 	.word	0x050000b5


	//   ....[16]....
        /*006c*/ 	.word	0x050000b5


	//   ....[17]....
        /*0070*/ 	.word	0x050000b5


	//   ....[18]....
        /*0074*/ 	.word	0x050000b5


	//   ....[19]....
        /*0078*/ 	.word	0x050000b5


	//----- nvinfo : EIATTR_COOP_GROUP_INSTR_OFFSETS
	.align		4
.L_1355:
        /*007c*/ 	.byte	0x04, 0x28
        /*007e*/ 	.short	(.L_1357 - .L_1356)


	//   ....[0]....
.L_1356:
        /*0080*/ 	.word	0x00001890


	//   ....[1]....
        /*0084*/ 	.word	0x000018a0


	//   ....[2]....
        /*0088*/ 	.word	0x000018d0


	//   ....[3]....
        /*008c*/ 	.word	0x000018e0


	//   ....[4]....
        /*0090*/ 	.word	0x00001920


	//   ....[5]....
        /*0094*/ 	.word	0x00001930


	//   ....[6]....
        /*0098*/ 	.word	0x00001970


	//   ....[7]....
        /*009c*/ 	.word	0x00001980


	//   ....[8]....
        /*00a0*/ 	.word	0x000019c0


	//   ....[9]....
        /*00a4*/ 	.word	0x000019e0


	//   ....[10]....
        /*00a8*/ 	.word	0x000095d0


	//   ....[11]....
        /*00ac*/ 	.word	0x00009660


	//   ....[12]....
        /*00b0*/ 	.word	0x000096d0


	//   ....[13]....
        /*00b4*/ 	.word	0x00009730


	//   ....[14]....
        /*00b8*/ 	.word	0x000097b0


	//   ....[15]....
        /*00bc*/ 	.word	0x00009810


	//   ....[16]....
        /*00c0*/ 	.word	0x00009890


	//   ....[17]....
        /*00c4*/ 	.word	0x000098f0


	//   ....[18]....
        /*00c8*/ 	.word	0x00009970


	//   ....[19]....
        /*00cc*/ 	.word	0x000099e0


	//----- nvinfo : EIATTR_VRC_CTA_INIT_COUNT
	.align		4
.L_1357:
        /*00d0*/ 	.byte	0x02, 0x4a
	.zero		1
	.zero		1


	//----- nvinfo : EIATTR_EXIT_INSTR_OFFSETS
	.align		4
        /*00d4*/ 	.byte	0x04, 0x1c
        /*00d6*/ 	.short	(.L_1359 - .L_1358)


	//   ....[0]....
.L_1358:
        /*00d8*/ 	.word	0x00009560


	//----- nvinfo : EIATTR_MAX_THREADS
	.align		4
.L_1359:
        /*00dc*/ 	.byte	0x04, 0x05
        /*00de*/ 	.short	(.L_1361 - .L_1360)
.L_1360:
        /*00e0*/ 	.word	0x00000080
        /*00e4*/ 	.word	0x00000001
        /*00e8*/ 	.word	0x00000001


	//----- nvinfo : EIATTR_CRS_STACK_SIZE
	.align		4
.L_1361:
        /*00ec*/ 	.byte	0x04, 0x1e
        /*00ee*/ 	.short	(.L_1363 - .L_1362)
.L_1362:
        /*00f0*/ 	.word	0x00000000


	//----- nvinfo : EIATTR_CBANK_PARAM_SIZE
	.align		4
.L_1363:
        /*00f4*/ 	.byte	0x03, 0x19
        /*00f6*/ 	.short	0x0128


	//----- nvinfo : EIATTR_PARAM_CBANK
	.align		4
        /*00f8*/ 	.byte	0x04, 0x0a
        /*00fa*/ 	.short	(.L_1365 - .L_1364)
	.align		4
.L_1364:
        /*00fc*/ 	.word	index@(.nv.constant0._ZN10layer_norm31ln_parallel_residual_bwd_kernelINS_13Kernel_traitsIf13__nv_bfloat16S2_S2_fjLj768ELj1ELj4ELj1ELj16ENS_18Kernel_traits_baseILj768EfS2_S2_S2_fjLj128EEEEELb1ELb1ELb1EEEvNS_9BwdParamsE)
        /*0100*/ 	.short	0x0380
        /*0102*/ 	.short	0x0128


	//----- nvinfo : EIATTR_SW_WAR
	.align		4
.L_1365:
        /*0104*/ 	.byte	0x04, 0x36
        /*0106*/ 	.short	(.L_1367 - .L_1366)
.L_1366:
        /*0108*/ 	.word	0x00000008
.L_1367:


//--------------------- .nv.info._ZN10layer_norm31ln_parallel_residual_bwd_kernelINS_13Kernel_traitsI13__nv_bfloat16S2_fS2_fjLj768ELj1ELj4ELj1ELj16ENS_18Kernel_traits_baseILj768ES2_S2_fS2_fjLj128EEEEELb0ELb0ELb0EEEvNS_9BwdParamsE --------------------------
	.section	.nv.info._ZN10layer_norm31ln_parallel_residual_bwd_kernelINS_13Kernel_traitsI13__nv_bfloat16S2_fS2_fjLj768ELj1ELj4ELj1ELj16ENS_18Kernel_traits_baseILj768ES2_S2_fS2_fjLj128EEEEELb0ELb0ELb0EEEvNS_9BwdParamsE,"",@"SHT_CUDA_INFO"
	.sectionflags	@""
	.align	4


	//----- nvinfo : EIATTR_CUDA_API_VERSION
	.align		4
        /*0000*/ 	.byte	0x04, 0x37
        /*0002*/ 	.short	(.L_1369 - .L_1368)
.L_1368:
        /*0004*/ 	.word	0x00000082


	//----- nvinfo : EIATTR_KPARAM_INFO
	.align		4
.L_1369:
        /*0008*/ 	.byte	0x04, 0x17
        /*000a*/ 	.short	(.L_1371 - .L_1370)
.L_1370:
        /*000c*/ 	.word	0x00000000
        /*0010*/ 	.short	0x0000
        /*0012*/ 	.short	0x0000
        /*0014*/ 	.byte	0x00, 0xf0, 0xa1, 0x04


	//----- nvinfo : EIATTR_SPARSE_MMA_MASK
	.align		4
.L_1371:
        /*0018*/ 	.byte	0x03, 0x50
        /*001a*/ 	.short	0x0000


	//----- nvinfo : EIATTR_MAXREG_COUNT
	.align		4
        /*001c*/ 	.byte	0x03, 0x1b
        /*001e*/ 	.short	0x00ff


	//----- nvinfo : EIATTR_NUM_BARRIERS
	.align		4
        /*0020*/ 	.byte	0x02, 0x4c
        /*0022*/ 	.byte	0x01
	.zero		1


	//----- nvinfo : EIATTR_ANNOTATIONS
	.align		4
        /*0024*/ 	.byte	0x04, 0x55
        /*0026*/ 	.short	(.L_1373 - .L_1372)


	//   ....[0]....
.L_1372:
        /*0028*/ 	.word	0x00000001
        /*002c*/ 	.byte	0x50, 0x06, 0x00, 0x00, 0x01, 0x00, 0x00, 0x00, 0x10, 0x0c, 0x00, 0x00


	//----- nvinfo : EIATTR_MERCURY_ISA_VERSION
	.align		4
.L_1373:
        /*0038*/ 	.byte	0x03, 0x5f
        /*003a*/ 	.short	0x0101


	//----- nvinfo : EIATTR_COOP_GROUP_MASK_REGIDS
	.align		4
        /*003c*/ 	.byte	0x04, 0x29
        /*003e*/ 	.short	(.L_1375 - .L_1374)


	//   ....[0]....
.L_1374:
        /*0040*/ 	.word	0xffffffff


	//   ....[1]....
        /*0044*/ 	.word	0xffffffff


	//   ....[2]....
        /*0048*/ 	.word	0xffffffff


	//   ....[3]....
        /*004c*/ 	.word	0xffffffff


	//   ....[4]....
        /*0050*/ 	.word	0xffffffff


	//   ....[5]....
        /*0054*/ 	.word	0xffffffff


	//   ....[6]....
        /*0058*/ 	.word	0xffffffff


	//   ....[7]....
        /*005c*/ 	.word	0xffffffff


	//   ....[8]....
        /*0060*/ 	.word	0xffffffff


	//   ....[9]....
        /*0064*/ 	.word	0xffffffff


	//   ....[10]....
        /*0068*/ 	.word	0x050000b0


	//   ....[11]....
        /*006c*/ 	.word	0x050000b0


	//   ....[12]....
        /*0070*/ 	.word	0x050000b0


	//   ....[13]....
        /*0074*/ 	.word	0x050000b0


	//   ....[14]....
        /*0078*/ 	.word	0x050000b0


	//   ....[15]....
        /*007c*/ 	.word	0x050000b0


	//   ....[16]....
        /*0080*/ 	.word	0x050000b0


	//   ....[17]....
        /*0084*/ 	.word	0x050000b0


	//   ....[18]....
        /*0088*/ 	.word	0x050000b0


	//   ....[19]....
        /*008c*/ 	.word	0x050000b0


	//----- nvinfo : EIATTR_COOP_GROUP_INSTR_OFFSETS
	.align		4
.L_1375:
        /*0090*/ 	.byte	0x04, 0x28
        /*0092*/ 	.short	(.L_1377 - .L_1376)


	//   ....[0]....
.L_1376:
        /*0094*/ 	.word	0x00002670


	//   ....[1]....
        /*0098*/ 	.word	0x00002680


	//   ....[2]....
        /*009c*/ 	.word	0x000026b0


	//   ....[3]....
        /*00a0*/ 	.word	0x000026c0


	//   ....[4]....
        /*00a4*/ 	.word	0x000026f0


	//   ....[5]....
        /*00a8*/ 	.word	0x00002700


	//   ....[6]....
        /*00ac*/ 	.word	0x00002730


	//   ....[7]....
        /*00b0*/ 	.word	0x00002740


	//   ....[8]....
        /*00b4*/ 	.word	0x00002770


	//   ....[9]....
        /*00b8*/ 	.word	0x00002780


	//   ....[10]....
        /*00bc*/ 	.word	0x00007650


	//   ....[11]....
        /*00c0*/ 	.word	0x000076e0


	//   ....[12]....
        /*00c4*/ 	.word	0x00007750


	//   ....[13]....
        /*00c8*/ 	.word	0x000077b0


	//   ....[14]....
        /*00cc*/ 	.word	0x00007820


	//   ....[15]....
        /*00d0*/ 	.word	0x00007880


	//   ....[16]....
        /*00d4*/ 	.word	0x000078f0


	//   ....[17]....
        /*00d8*/ 	.word	0x00007950


	//   ....[18]....
        /*00dc*/ 	.word	0x000079c0


	//   ....[19]....
        /*00e0*/ 	.word	0x00007a20


	//----- nvinfo : EIATTR_VRC_CTA_INIT_COUNT
	.align		4
.L_1377:
        /*00e4*/ 	.byte	0x02, 0x4a
	.zero		1
	.zero		1


	//----- nvinfo : EIATTR_EXIT_INSTR_OFFSETS
	.align		4
        /*00e8*/ 	.byte	0x04, 0x1c
        /*00ea*/ 	.short	(.L_1379 - .L_1378)


	//   ....[0]....
.L_1378:
        /*00ec*/ 	.word	0x00007570


	//   ....[1]....
        /*00f0*/ 	.word	0x000075e0


	//----- nvinfo : EIATTR_MAX_THREADS
	.align		4
.L_1379:
        /*00f4*/ 	.byte	0x04, 0x05
        /*00f6*/ 	.short	(.L_1381 - .L_1380)
.L_1380:
        /*00f8*/ 	.word	0x00000080
        /*00fc*/ 	.word	0x00000001
        /*0100*/ 	.word	0x00000001


	//----- nvinfo : EIATTR_CRS_STACK_SIZE
	.align		4
.L_1381:
        /*0104*/ 	.byte	0x04, 0x1e
        /*0106*/ 	.short	(.L_1383 - .L_1382)
.L_1382:
        /*0108*/ 	.word	0x00000000


	//----- nvinfo : EIATTR_CBANK_PARAM_SIZE
	.align		4
.L_1383:
        /*010c*/ 	.byte	0x03, 0x19
        /*010e*/ 	.short	0x0128


	//----- nvinfo : EIATTR_PARAM_CBANK
	.align		4
        /*0110*/ 	.byte	0x04, 0x0a
        /*0112*/ 	.short	(.L_1385 - .L_1384)
	.align		4
.L_1384:
        /*0114*/ 	.word	index@(.nv.constant0._ZN10layer_norm31ln_parallel_residual_bwd_kernelINS_13Kernel_traitsI13__nv_bfloat16S2_fS2_fjLj768ELj1ELj4ELj1ELj16ENS_18Kernel_traits_baseILj768ES2_S2_fS2_fjLj128EEEEELb0ELb0ELb0EEEvNS_9BwdParamsE)
        /*0118*/ 	.short	0x0380
        /*011a*/ 	.short	0x0128


	//----- nvinfo : EIATTR_SW_WAR
	.align		4
.L_1385:
        /*011c*/ 	.byte	0x04, 0x36
        /*011e*/ 	.short	(.L_1387 - .L_1386)
.L_1386:
        /*0120*/ 	.word	0x00000008
.L_1387:


//--------------------- .nv.info._ZN10layer_norm31ln_parallel_residual_bwd_kernelINS_13Kernel_traitsI13__nv_bfloat16S2_fS2_fjLj768ELj1ELj4ELj1ELj16ENS_18Kernel_traits_baseILj768ES2_S2_fS2_fjLj128EEEEELb0ELb0ELb1EEEvNS_9BwdParamsE --------------------------
	.section	.nv.info._ZN10layer_norm31ln_parallel_residual_bwd_kernelINS_13Kernel_traitsI13__nv_bfloat16S2_fS2_fjLj768ELj1ELj4ELj1ELj16ENS_18Kernel_traits_baseILj768ES2_S2_fS2_fjLj128EEEEELb0ELb0ELb1EEEvNS_9BwdParamsE,"",@"SHT_CUDA_INFO"
	.sectionflags	@""
	.align	4


	//----- nvinfo : EIATTR_CUDA_API_VERSION
	.align		4
        /*0000*/ 	.byte	0x04, 0x37
        /*0002*/ 	.short	(.L_1389 - .L_1388)
.L_1388:
        /*0004*/ 	.word	0x00000082


	//----- nvinfo : EIATTR_KPARAM_INFO
	.align		4
.L_1389:
        /*0008*/ 	.byte	0x04, 0x17
        /*000a*/ 	.short	(.L_1391 - .L_1390)
.L_1390:
        /*000c*/ 	.word	0x00000000
        /*0010*/ 	.short	0x0000
        /*0012*/ 	.short	0x0000
        /*0014*/ 	.byte	0x00, 0xf0, 0xa1, 0x04


	//----- nvinfo : EIATTR_SPARSE_MMA_MASK
	.align		4
.L_1391:
        /*0018*/ 	.byte	0x03, 0x50
        /*001a*/ 	.short	0x0000


	//----- nvinfo : EIATTR_MAXREG_COUNT
	.align		4
        /*001c*/ 	.byte	0x03, 0x1b
        /*001e*/ 	.short	0x00ff


	//----- nvinfo : EIATTR_NUM_BARRIERS
	.align		4
        /*0020*/ 	.byte	0x02, 0x4c
        /*0022*/ 	.byte	0x01
	.zero		1


	//----- nvinfo : EIATTR_MERCURY_ISA_VERSION
	.align		4
        /*0024*/ 	.byte	0x03, 0x5f
        /*0026*/ 	.short	0x0101


	//----- nvinfo : EIATTR_COOP_GROUP_MASK_REGIDS
	.align		4
        /*0028*/ 	.byte	0x04, 0x29
        /*002a*/ 	.short	(.L_1393 - .L_1392)


	//   ....[0]....
.L_1392:
        /*002c*/ 	.word	0xffffffff


	//   ....[1]....
        /*0030*/ 	.word	0xffffffff


	//   ....[2]....
        /*0034*/ 	.word	0xffffffff


	//   ....[3]....
        /*0038*/ 	.word	0xffffffff


	//   ....[4]....
        /*003c*/ 	.word	0xffffffff


	//   ....[5]....
        /*0040*/ 	.word	0xffffffff


	//   ....[6]....
        /*0044*/ 	.word	0xffffffff


	//   ....[7]....
        /*0048*/ 	.word	0xffffffff


	//   ....[8]....
        /*004c*/ 	.word	0xffffffff


	//   ....[9]....
        /*0050*/ 	.word	0xffffffff


	//   ....[10]....
        /*0054*/ 	.word	0x050000ee


	//   ....[11]....
        /*0058*/ 	.word	0x050000ee


	//   ....[12]....
        /*005c*/ 	.word	0x050000ee


	//   ....[13]....
        /*0060*/ 	.word	0x050000ee


	//   ....[14]....
        /*0064*/ 	.word	0x050000ee


	//   ....[15]....
        /*0068*/ 	.word	0x050000ee


	//   ....[16]....
        /*006c*/ 	.word	0x050000ee


	//   ....[17]....
        /*0070*/ 	.word	0x050000ee


	//   ....[18]....
        /*0074*/ 	.word	0x050000ee


	//   ....[19]....
        /*0078*/ 	.word	0x050000ee


	//----- nvinfo : EIATTR_COOP_GROUP_INSTR_OFFSETS
	.align		4
.L_1393:
        /*007c*/ 	.byte	0x04, 0x28
        /*007e*/ 	.short	(.L_1395 - .L_1394)


	//   ....[0]....
.L_1394:
        /*0080*/ 	.word	0x00002360


	//   ....[1]....
        /*0084*/ 	.word	0x00002370


	//   ....[2]....
        /*0088*/ 	.word	0x000023a0


	//   ....[3]....
        /*008c*/ 	.word	0x000023b0


	//   ....[4]....
        /*0090*/ 	.word	0x000023e0


	//   ....[5]....
        /*0094*/ 	.word	0x000023f0


	//   ....[6]....
        /*0098*/ 	.word	0x00002420


	//   ....[7]....
        /*009c*/ 	.word	0x00002430


	//   ....[8]....
        /*00a0*/ 	.word	0x00002460


	//   ....[9]....
        /*00a4*/ 	.word	0x00002470


	//   ....[10]....
        /*00a8*/ 	.word	0x00006ef0


	//   ....[11]....
        /*00ac*/ 	.word	0x00006f80


	//   ....[12]....
        /*00b0*/ 	.word	0x00006fe0


	//   ....[13]....
        /*00b4*/ 	.word	0x00007040


	//   ....[14]....
        /*00b8*/ 	.word	0x000070a0


	//   ....[15]....
        /*00bc*/ 	.word	0x00007100


	//   ....[16]....
        /*00c0*/ 	.word	0x00007160


	//   ....[17]....
        /*00c4*/ 	.word	0x000071c0


	//   ....[18]....
        /*00c8*/ 	.word	0x00007220


	//   ....[19]....
        /*00cc*/ 	.word	0x00007280


	//----- nvinfo : EIATTR_VRC_CTA_INIT_COUNT
	.align		4
.L_1395:
        /*00d0*/ 	.byte	0x02, 0x4a
	.zero		1
	.zero		1


	//----- nvinfo : EIATTR_EXIT_INSTR_OFFSETS
	.align		4
        /*00d4*/ 	.byte	0x04, 0x1c
        /*00d6*/ 	.short	(.L_1397 - .L_1396)


	//   ....[0]....
.L_1396:
        /*00d8*/ 	.word	0x00006e90


	//----- nvinfo : EIATTR_MAX_THREADS
	.align		4
.L_1397:
        /*00dc*/ 	.byte	0x04, 0x05
        /*00de*/ 	.short	(.L_1399 - .L_1398)
.L_1398:
        /*00e0*/ 	.word	0x00000080
        /*00e4*/ 	.word	0x00000001
        /*00e8*/ 	.word	0x00000001


	//----- nvinfo : EIATTR_CRS_STACK_SIZE
	.align		4
.L_1399:
        /*00ec*/ 	.byte	0x04, 0x1e
        /*00ee*/ 	.short	(.L_1401 - .L_1400)
.L_1400:
        /*00f0*/ 	.word	0x00000000


	//----- nvinfo : EIATTR_CBANK_PARAM_SIZE
	.align		4
.L_1401:
        /*00f4*/ 	.byte	0x03, 0x19
        /*00f6*/ 	.short	0x0128


	//----- nvinfo : EIATTR_PARAM_CBANK
	.align		4
        /*00f8*/ 	.byte	0x04, 0x0a
        /*00fa*/ 	.short	(.L_1403 - .L_1402)
	.align		4
.L_1402:
        /*00fc*/ 	.word	index@(.nv.constant0._ZN10layer_norm31ln_parallel_residual_bwd_kernelINS_13Kernel_traitsI13__nv_bfloat16S2_fS2_fjLj768ELj1ELj4ELj1ELj16ENS_18Kernel_traits_baseILj768ES2_S2_fS2_fjLj128EEEEELb0ELb0ELb1EEEvNS_9BwdParamsE)
        /*0100*/ 	.short	0x0380
        /*0102*/ 	.short	0x0128


	//----- nvinfo : EIATTR_SW_WAR
	.align		4
.L_1403:
        /*0104*/ 	.byte	0x04, 0x36
        /*0106*/ 	.short	(.L_1405 - .L_1404)
.L_1404:
        /*0108*/ 	.word	0x00000008
.L_1405:


//--------------------- .nv.info._ZN10layer_norm31ln_parallel_residual_bwd_kernelINS_13Kernel_traitsI13__nv_bfloat16S2_fS2_fjLj768ELj1ELj4ELj1ELj16ENS_18Kernel_traits_baseILj768ES2_S2_fS2_fjLj128EEEEELb0ELb1ELb0EEEvNS_9BwdParamsE --------------------------
	.section	.nv.info._ZN10layer_norm31ln_parallel_residual_bwd_kernelINS_13Kernel_traitsI13__nv_bfloat16S2_fS2_fjLj768ELj1ELj4ELj1ELj16ENS_18Kernel_traits_baseILj768ES2_S2_fS2_fjLj128EEEEELb0ELb1ELb0EEEvNS_9BwdParamsE,"",@"SHT_CUDA_INFO"
	.sectionflags	@""
	.align	4


	//----- nvinfo : EIATTR_CUDA_API_VERSION
	.align		4
        /*0000*/ 	.byte	0x04, 0x37
        /*0002*/ 	.short	(.L_1407 - .L_1406)
.L_1406:
        /*0004*/ 	.word	0x00000082


	//----- nvinfo : EIATTR_KPARAM_INFO
	.align		4
.L_1407:
        /*0008*/ 	.byte	0x04, 0x17
        /*000a*/ 	.short	(.L_1409 - .L_1408)
.L_1408:
        /*000c*/ 	.word	0x00000000
        /*0010*/ 	.short	0x0000
        /*0012*/ 	.short	0x0000
        /*0014*/ 	.byte	0x00, 0xf0, 0xa1, 0x04


	//----- nvinfo : EIATTR_SPARSE_MMA_MASK
	.align		4
.L_1409:
        /*0018*/ 	.byte	0x03, 0x50
        /*001a*/ 	.short	0x0000


	//----- nvinfo : EIATTR_MAXREG_COUNT
	.align		4
        /*001c*/ 	.byte	0x03, 0x1b
        /*001e*/ 	.short	0x00ff


	//----- nvinfo : EIATTR_NUM_BARRIERS
	.align		4
        /*0020*/ 	.byte	0x02, 0x4c
        /*0022*/ 	.byte	0x01
	.zero		1


	//----- nvinfo : EIATTR_MERCURY_ISA_VERSION
	.align		4
        /*0024*/ 	.byte	0x03, 0x5f
        /*0026*/ 	.short	0x0101


	//----- nvinfo : EIATTR_COOP_GROUP_MASK_REGIDS
	.align		4
        /*0028*/ 	.byte	0x04, 0x29
        /*002a*/ 	.short	(.L_1411 - .L_1410)


	//   ....[0]....
.L_1410:
        /*002c*/ 	.word	0xffffffff


	//   ....[1]....
        /*0030*/ 	.word	0xffffffff


	//   ....[2]....
        /*0034*/ 	.word	0xffffffff


	//   ....[3]....
        /*0038*/ 	.word	0xffffffff


	//   ....[4]....
        /*003c*/ 	.word	0xffffffff


	//   ....[5]....
        /*0040*/ 	.word	0xffffffff


	//   ....[6]....
        /*0044*/ 	.word	0xffffffff


	//   ....[7]....
        /*0048*/ 	.word	0xffffffff


	//   ....[8]....
        /*004c*/ 	.word	0xffffffff


	//   ....[9]....
        /*0050*/ 	.word	0xffffffff


	//   ....[10]....
        /*0054*/ 	.word	0x05000068


	//   ....[11]....
        /*0058*/ 	.word	0x05000068


	//   ....[12]....
        /*005c*/ 	.word	0x05000068


	//   ....[13]....
        /*0060*/ 	.word	0x05000068


	//   ....[14]....
        /*0064*/ 	.word	0x05000068


	//   ....[15]....
        /*0068*/ 	.word	0x05000068


	//   ....[16]....
        /*006c*/ 	.word	0x05000068


	//   ....[17]....
        /*0070*/ 	.word	0x05000068


	//   ....[18]....
        /*0074*/ 	.word	0x05000068


	//   ....[19]....
        /*0078*/ 	.word	0x05000068


	//----- nvinfo : EIATTR_COOP_GROUP_INSTR_OFFSETS
	.align		4
.L_1411:
        /*007c*/ 	.byte	0x04, 0x28
        /*007e*/ 	.short	(.L_1413 - .L_1412)


	//   ....[0]....
.L_1412:
        /*0080*/ 	.word	0x00001910


	//   ....[1]....
        /*0084*/ 	.word	0x00001920


	//   ....[2]....
        /*0088*/ 	.word	0x00001950


	//   ....[3]....
        /*008c*/ 	.word	0x00001960


	//   ....[4]....
        /*0090*/ 	.word	0x00001990


	//   ....[5]....
        /*0094*/ 	.word	0x000019a0


	//   ....[6]....
        /*0098*/ 	.word	0x000019d0


	//   ....[7]....
        /*009c*/ 	.word	0x000019e0


	//   ....[8]....
        /*00a0*/ 	.word	0x00001a10


	//   ....[9]....
        /*00a4*/ 	.word	0x00001a20


	//   ....[10]....
        /*00a8*/ 	.word	0x00005d90


	//   ....[11]....
        /*00ac*/ 	.word	0x00005e20


	//   ....[12]....
        /*00b0*/ 	.word	0x00005e90


	//   ....[13]....
        /*00b4*/ 	.word	0x00005ef0


	//   ....[14]....
        /*00b8*/ 	.word	0x00005f60


	//   ....[15]....
        /*00bc*/ 	.word	0x00005fc0


	//   ....[16]....
        /*00c0*/ 	.word	0x00006030


	//   ....[17]....
        /*00c4*/ 	.word	0x00006090


	//   ....[18]....
        /*00c8*/ 	.word	0x00006100


	//   ....[19]....
        /*00cc*/ 	.word	0x00006160


	//----- nvinfo : EIATTR_VRC_CTA_INIT_COUNT
	.align		4
.L_1413:
        /*00d0*/ 	.byte	0x02, 0x4a
	.zero		1
	.zero		1


	//----- nvinfo : EIATTR_EXIT_INSTR_OFFSETS
	.align		4
        /*00d4*/ 	.byte	0x04, 0x1c
        /*00d6*/ 	.short	(.L_1415 - .L_1414)


	//   ....[0]....
.L_1414:
        /*00d8*/ 	.word	0x00005cf0


	//   ....[1]....
        /*00dc*/ 	.word	0x00005d20


	//----- nvinfo : EIATTR_MAX_THREADS
	.align		4
.L_1415:
        /*00e0*/ 	.byte	0x04, 0x05
        /*00e2*/ 	.short	(.L_1417 - .L_1416)
.L_1416:
        /*00e4*/ 	.word	0x00000080
        /*00e8*/ 	.word	0x00000001
        /*00ec*/ 	.word	0x00000001


	//----- nvinfo : EIATTR_CRS_STACK_SIZE
	.align		4
.L_1417:
        /*00f0*/ 	.byte	0x04, 0x1e
        /*00f2*/ 	.short	(.L_1419 - .L_1418)
.L_1418:
        /*00f4*/ 	.word	0x00000000


	//----- nvinfo : EIATTR_CBANK_PARAM_SIZE
	.align		4
.L_1419:
        /*00f8*/ 	.byte	0x03, 0x19
        /*00fa*/ 	.short	0x0128


	//----- nvinfo : EIATTR_PARAM_CBANK
	.align		4
        /*00fc*/ 	.byte	0x04, 0x0a
        /*00fe*/ 	.short	(.L_1421 - .L_1420)
	.align		4
.L_1420:
        /*0100*/ 	.word	index@(.nv.constant0._ZN10layer_norm31ln_parallel_residual_bwd_kernelINS_13Kernel_traitsI13__nv_bfloat16S2_fS2_fjLj768ELj1ELj4ELj1ELj16ENS_18Kernel_traits_baseILj768ES2_S2_fS2_fjLj128EEEEELb0ELb1ELb0EEEvNS_9BwdParamsE)
        /*0104*/ 	.short	0x0380
        /*0106*/ 	.short	0x0128


	//----- nvinfo : EIATTR_SW_WAR
	.align		4
.L_1421:
        /*0108*/ 	.byte	0x04, 0x36
        /*010a*/ 	.short	(.L_1423 - .L_1422)
.L_1422:
        /*010c*/ 	.word	0x00000008
.L_1423:


//--------------------- .nv.info._ZN10layer_norm31ln_parallel_residual_bwd_kernelINS_13Kernel_traitsI13__nv_bfloat16S2_fS2_fjLj768ELj1ELj4ELj1ELj16ENS_18Kernel_traits_baseILj768ES2_S2_fS2_fjLj128EEEEELb0ELb1ELb1EEEvNS_9BwdParamsE --------------------------
	.section	.nv.info._ZN10layer_norm31ln_parallel_residual_bwd_kernelINS_13Kernel_traitsI13__nv_bfloat16S2_fS2_fjLj768ELj1ELj4ELj1ELj16ENS_18Kernel_traits_baseILj768ES2_S2_fS2_fjLj128EEEEELb0ELb1ELb1EEEvNS_9BwdParamsE,"",@"SHT_CUDA_INFO"
	.sectionflags	@""
	.align	4


	//----- nvinfo : EIATTR_CUDA_API_VERSION
	.align		4
        /*0000*/ 	.byte	0x04, 0x37
        /*0002*/ 	.short	(.L_1425 - .L_1424)
.L_1424:
        /*0004*/ 	.word	0x00000082


	//----- nvinfo : EIATTR_KPARAM_INFO
	.align		4
.L_1425:
        /*0008*/ 	.byte	0x04, 0x17
        /*000a*/ 	.short	(.L_1427 - .L_1426)
.L_1426:
        /*000c*/ 	.word	0x00000000
        /*0010*/ 	.short	0x0000
        /*0012*/ 	.short	0x0000
        /*0014*/ 	.byte	0x00, 0xf0, 0xa1, 0x04


	//----- nvinfo : EIATTR_SPARSE_MMA_MASK
	.align		4
.L_1427:
        /*0018*/ 	.byte	0x03, 0x50
        /*001a*/ 	.short	0x0000


	//----- nvinfo : EIATTR_MAXREG_COUNT
	.align		4
        /*001c*/ 	.byte	0x03, 0x1b
        /*001e*/ 	.short	0x00ff


	//----- nvinfo : EIATTR_NUM_BARRIERS
	.align		4
        /*0020*/ 	.byte	0x02, 0x4c
        /*0022*/ 	.byte	0x01
	.zero		1


	//----- nvinfo : EIATTR_MERCURY_ISA_VERSION
	.align		4
        /*0024*/ 	.byte	0x03, 0x5f
        /*0026*/ 	.short	0x0101


	//----- nvinfo : EIATTR_COOP_GROUP_MASK_REGIDS
	.align		4
        /*0028*/ 	.byte	0x04, 0x29
        /*002a*/ 	.short	(.L_1429 - .L_1428)


	//   ....[0]....
.L_1428:
        /*002c*/ 	.word	0xffffffff


	//   ....[1]....
        /*0030*/ 	.word	0xffffffff


	//   ....[2]....
        /*0034*/ 	.word	0xffffffff


	//   ....[3]....
        /*0038*/ 	.word	0xffffffff


	//   ....[4]....
        /*003c*/ 	.word	0xffffffff


	//   ....[5]....
        /*0040*/ 	.word	0xffffffff


	//   ....[6]....
        /*0044*/ 	.word	0xffffffff


	//   ....[7]....
        /*0048*/ 	.word	0xffffffff


	//   ....[8]....
        /*004c*/ 	.word	0xffffffff


	//   ....[9]....
        /*0050*/ 	.word	0xffffffff


	//   ....[10]....
        /*0054*/ 	.word	0x050000aa


	//   ....[11]....
        /*0058*/ 	.word	0x050000aa


	//   ....[12]....
        /*005c*/ 	.word	0x050000aa


	//   ....[13]....
        /*0060*/ 	.word	0x050000aa


	//   ....[14]....
        /*0064*/ 	.word	0x050000aa


	//   ....[15]....
        /*0068*/ 	.word	0x050000aa


	//   ....[16]....
        /*006c*/ 	.word	0x050000aa


	//   ....[17]....
        /*0070*/ 	.word	0x050000aa


	//   ....[18]....
        /*0074*/ 	.word	0x050000aa


	//   ....[19]....
        /*0078*/ 	.word	0x050000aa


	//----- nvinfo : EIATTR_COOP_GROUP_INSTR_OFFSETS
	.align		4
.L_1429:
        /*007c*/ 	.byte	0x04, 0x28
        /*007e*/ 	.short	(.L_1431 - .L_1430)


	//   ....[0]....
.L_1430:
        /*0080*/ 	.word	0x000016a0


	//   ....[1]....
        /*0084*/ 	.word	0x000016b0


	//   ....[2]....
        /*0088*/ 	.word	0x000016e0


	//   ....[3]....
        /*008c*/ 	.word	0x000016f0


	//   ....[4]....
        /*0090*/ 	.word	0x00001740


	//   ....[5]....
        /*0094*/ 	.word	0x00001760


	//   ....[6]....
        /*0098*/ 	.word	0x000017a0


	//   ....[7]....
        /*009c*/ 	.word	0x000017c0


	//   ....[8]....
        /*00a0*/ 	.word	0x00001800


	//   ....[9]....
        /*00a4*/ 	.word	0x00001810


	//   ....[10]....
        /*00a8*/ 	.word	0x000057c0


	//   ....[11]....
        /*00ac*/ 	.word	0x00005850


	//   ....[12]....
        /*00b0*/ 	.word	0x000058c0


	//   ....[13]....
        /*00b4*/ 	.word	0x00005920


	//   ....[14]....
        /*00b8*/ 	.word	0x000059b0


	//   ....[15]....
        /*00bc*/ 	.word	0x00005a20


	//   ....[16]....
        /*00c0*/ 	.word	0x00005aa0


	//   ....[17]....
        /*00c4*/ 	.word	0x00005b10


	//   ....[18]....
        /*00c8*/ 	.word	0x00005b90


	//   ....[19]....
        /*00cc*/ 	.word	0x00005bf0


	//----- nvinfo : EIATTR_VRC_CTA_INIT_COUNT
	.align		4
.L_1431:
        /*00d0*/ 	.byte	0x02, 0x4a
	.zero		1
	.zero		1


	//----- nvinfo : EIATTR_EXIT_INSTR_OFFSETS
	.align		4
        /*00d4*/ 	.byte	0x04, 0x1c
        /*00d6*/ 	.short	(.L_1433 - .L_1432)


	//   ....[0]....
.L_1432:
        /*00d8*/ 	.word	0x00005750


	//----- nvinfo : EIATTR_MAX_THREADS
	.align		4
.L_1433:
        /*00dc*/ 	.byte	0x04, 0x05
        /*00de*/ 	.short	(.L_1435 - .L_1434)
.L_1434:
        /*00e0*/ 	.word	0x00000080
        /*00e4*/ 	.word	0x00000001
        /*00e8*/ 	.word	0x00000001


	//----- nvinfo : EIATTR_CRS_STACK_SIZE
	.align		4
.L_1435:
        /*00ec*/ 	.byte	0x04, 0x1e
        /*00ee*/ 	.short	(.L_1437 - .L_1436)
.L_1436:
        /*00f0*/ 	.word	0x00000000


	//----- nvinfo : EIATTR_CBANK_PARAM_SIZE
	.align		4
.L_1437:
        /*00f4*/ 	.byte	0x03, 0x19
        /*00f6*/ 	.short	0x0128


	//----- nvinfo : EIATTR_PARAM_CBANK
	.align		4
        /*00f8*/ 	.byte	0x04, 0x0a
        /*00fa*/ 	.short	(.L_1439 - .L_1438)
	.align		4
.L_1438:
        /*00fc*/ 	.word	index@(.nv.constant0._ZN10layer_norm31ln_parallel_residual_bwd_kernelINS_13Kernel_traitsI13__nv_bfloat16S2_fS2_fjLj768ELj1ELj4ELj1ELj16ENS_18Kernel_traits_baseILj768ES2_S2_fS2_fjLj128EEEEELb0ELb1ELb1EEEvNS_9BwdParamsE)
        /*0100*/ 	.short	0x0380
        /*0102*/ 	.short	0x0128


	//----- nvinfo : EIATTR_SW_WAR
	.align		4
.L_1439:
        /*0104*/ 	.byte	0x04, 0x36
        /*0106*/ 	.short	(.L_1441 - .L_1440)
.L_1440:
        /*0108*/ 	.word	0x00000008
.L_1441:


//--------------------- .nv.info._ZN10layer_norm31ln_parallel_residual_bwd_kernelINS_13Kernel_traitsI13__nv_bfloat16S2_fS2_fjLj768ELj1ELj4ELj1ELj16ENS_18Kernel_traits_baseILj768ES2_S2_fS2_fjLj128EEEEELb1ELb0ELb0EEEvNS_9BwdParamsE --------------------------
	.section	.nv.info._ZN10layer_norm31ln_parallel_residual_bwd_kernelINS_13Kernel_traitsI13__nv_bfloat16S2_fS2_fjLj768ELj1ELj4ELj1ELj16ENS_18Kernel_traits_baseILj768ES2_S2_fS2_fjLj128EEEEELb1ELb0ELb0EEEvNS_9BwdParamsE,"",@"SHT_CUDA_INFO"
	.sectionflags	@""
	.align	4


	//----- nvinfo : EIATTR_CUDA_API_VERSION
	.align		4
        /*0000*/ 	.byte	0x04, 0x37
        /*0002*/ 	.short	(.L_1443 - .L_1442)
.L_1442:
        /*0004*/ 	.word	0x00000082


	//----- nvinfo : EIATTR_KPARAM_INFO
	.align		4
.L_1443:
        /*0008*/ 	.byte	0x04, 0x17
        /*000a*/ 	.short	(.L_1445 - .L_1444)
.L_1444:
        /*000c*/ 	.word	0x00000000
        /*0010*/ 	.short	0x0000
        /*0012*/ 	.short	0x0000
        /*0014*/ 	.byte	0x00, 0xf0, 0xa1, 0x04


	//----- nvinfo : EIATTR_SPARSE_MMA_MASK
	.align		4
.L_1445:
        /*0018*/ 	.byte	0x03, 0x50
        /*001a*/ 	.short	0x0000


	//----- nvinfo : EIATTR_MAXREG_COUNT
	.align		4
        /*001c*/ 	.byte	0x03, 0x1b
        /*001e*/ 	.short	0x00ff


	//----- nvinfo : EIATTR_NUM_BARRIERS
	.align		4
        /*0020*/ 	.byte	0x02, 0x4c
        /*0022*/ 	.byte	0x01
	.zero		1


	//----- nvinfo : EIATTR_ANNOTATIONS
	.align		4
        /*0024*/ 	.byte	0x04, 0x55
        /*0026*/ 	.short	(.L_1447 - .L_1446)


	//   ....[0]....
.L_1446:
        /*0028*/ 	.word	0x00000001
        /*002c*/ 	.byte	0x60, 0x06, 0x00, 0x00, 0x01, 0x00, 0x00, 0x00, 0x10, 0x15, 0x00, 0x00


	//----- nvinfo : EIATTR_MERCURY_ISA_VERSION
	.align		4
.L_1447:
        /*0038*/ 	.byte	0x03, 0x5f
        /*003a*/ 	.short	0x0101


	//----- nvinfo : EIATTR_COOP_GROUP_MASK_REGIDS
	.align		4
        /*003c*/ 	.byte	0x04, 0x29
        /*003e*/ 	.short	(.L_1449 - .L_1448)


	//   ....[0]....
.L_1448:
        /*0040*/ 	.word	0xffffffff


	//   ....[1]....
        /*0044*/ 	.word	0xffffffff


	//   ....[2]....
        /*0048*/ 	.word	0xffffffff


	//   ....[3]....
        /*004c*/ 	.word	0xffffffff


	//   ....[4]....
        /*0050*/ 	.word	0xffffffff


	//   ....[5]....
        /*0054*/ 	.word	0xffffffff


	//   ....[6]....
        /*0058*/ 	.word	0xffffffff


	//   ....[7]....
        /*005c*/ 	.word	0xffffffff


	//   ....[8]....
        /*0060*/ 	.word	0xffffffff


	//   ....[9]....
        /*0064*/ 	.word	0xffffffff


	//   ....[10]....
        /*0068*/ 	.word	0x050000b4


	//   ....[11]....
        /*006c*/ 	.word	0x050000b4


	//   ....[12]....
        /*0070*/ 	.word	0x050000b4


	//   ....[13]....
        /*0074*/ 	.word	0x050000b4


	//   ....[14]....
        /*0078*/ 	.word	0x050000b4


	//   ....[15]....
        /*007c*/ 	.word	0x050000b4


	//   ....[16]....
        /*0080*/ 	.word	0x050000b4


	//   ....[17]....
        /*0084*/ 	.word	0x050000b4


	//   ....[18]....
        /*0088*/ 	.word	0x050000b4


	//   ....[19]....
        /*008c*/ 	.word	0x050000b4


	//----- nvinfo : EIATTR_COOP_GROUP_INSTR_OFFSETS
	.align		4
.L_1449:
        /*0090*/ 	.byte	0x04, 0x28
        /*0092*/ 	.short	(.L_1451 - .L_1450)


	//   ....[0]....
.L_1450:
        /*0094*/ 	.word	0x00002810


	//   ....[1]....
        /*0098*/ 	.word	0x00002820


	//   ....[2]....
        /*009c*/ 	.word	0x00002850


	//   ....[3]....
        /*00a0*/ 	.word	0x00002860


	//   ....[4]....
        /*00a4*/ 	.word	0x00002890


	//   ....[5]....
        /*00a8*/ 	.word	0x000028a0


	//   ....[6]....
        /*00ac*/ 	.word	0x000028d0


	//   ....[7]....
        /*00b0*/ 	.word	0x000028e0


	//   ....[8]....
        /*00b4*/ 	.word	0x00002910


	//   ....[9]....
        /*00b8*/ 	.word	0x00002920


	//   ....[10]....
        /*00bc*/ 	.word	0x0000aa20


	//   ....[11]....
        /*00c0*/ 	.word	0x0000aac0


	//   ....[12]....
        /*00c4*/ 	.word	0x0000ab20


	//   ....[13]....
        /*00c8*/ 	.word	0x0000ab80


	//   ....[14]....
        /*00cc*/ 	.word	0x0000abf0


	//   ....[15]....
        /*00d0*/ 	.word	0x0000ac50


	//   ....[16]....
        /*00d4*/ 	.word	0x0000acc0


	//   ....[17]....
        /*00d8*/ 	.word	0x0000ad20


	//   ....[18]....
        /*00dc*/ 	.word	0x0000ad90


	//   ....[19]....
        /*00e0*/ 	.word	0x0000adf0


	//----- nvinfo : EIATTR_VRC_CTA_INIT_COUNT
	.align		4
.L_1451:
        /*00e4*/ 	.byte	0x02, 0x4a
	.zero		1
	.zero		1


	//----- nvinfo : EIATTR_EXIT_INSTR_OFFSETS
	.align		4
        /*00e8*/ 	.byte	0x04, 0x1c
        /*00ea*/ 	.short	(.L_1453 - .L_1452)


	//   ....[0]....
.L_1452:
        /*00ec*/ 	.word	0x0000a950


	//   ....[1]....
        /*00f0*/ 	.word	0x0000a9c0


	//----- nvinfo : EIATTR_MAX_THREADS
	.align		4
.L_1453:
        /*00f4*/ 	.byte	0x04, 0x05
        /*00f6*/ 	.short	(.L_1455 - .L_1454)
.L_1454:
        /*00f8*/ 	.word	0x00000080
        /*00fc*/ 	.word	0x00000001
        /*0100*/ 	.word	0x00000001


	//----- nvinfo : EIATTR_CRS_STACK_SIZE
	.align		4
.L_1455:
        /*0104*/ 	.byte	0x04, 0x1e
        /*0106*/ 	.short	(.L_1457 - .L_1456)
.L_1456:
        /*0108*/ 	.word	0x00000000


	//----- nvinfo : EIATTR_CBANK_PARAM_SIZE
	.align		4
.L_1457:
        /*010c*/ 	.byte	0x03, 0x19
        /*010e*/ 	.short	0x0128


	//----- nvinfo : EIATTR_PARAM_CBANK
	.align		4
        /*0110*/ 	.byte	0x04, 0x0a
        /*0112*/ 	.short	(.L_1459 - .L_1458)
	.align		4
.L_1458:
        /*0114*/ 	.word	index@(.nv.constant0._ZN10layer_norm31ln_parallel_residual_bwd_kernelINS_13Kernel_traitsI13__nv_bfloat16S2_fS2_fjLj768ELj1ELj4ELj1ELj16ENS_18Kernel_traits_baseILj768ES2_S2_fS2_fjLj128EEEEELb1ELb0ELb0EEEvNS_9BwdParamsE)
        /*0118*/ 	.short	0x0380
        /*011a*/ 	.short	0x0128


	//----- nvinfo : EIATTR_SW_WAR
	.align		4
.L_1459:
        /*011c*/ 	.byte	0x04, 0x36
        /*011e*/ 	.short	(.L_1461 - .L_1460)
.L_1460:
        /*0120*/ 	.word	0x00000008
.L_1461:


//--------------------- .nv.info._ZN10layer_norm31ln_parallel_residual_bwd_kernelINS_13Kernel_traitsI13__nv_bfloat16S2_fS2_fjLj768ELj1ELj4ELj1ELj16ENS_18Kernel_traits_baseILj768ES2_S2_fS2_fjLj128EEEEELb1ELb0ELb1EEEvNS_9BwdParamsE --------------------------
	.section	.nv.info._ZN10layer_norm31ln_parallel_residual_bwd_kernelINS_13Kernel_traitsI13__nv_bfloat16S2_fS2_fjLj768ELj1ELj4ELj1ELj16ENS_18Kernel_traits_baseILj768ES2_S2_fS2_fjLj128EEEEELb1ELb0ELb1EEEvNS_9BwdParamsE,"",@"SHT_CUDA_INFO"
	.sectionflags	@""
	.align	4


	//----- nvinfo : EIATTR_CUDA_API_VERSION
	.align		4
        /*0000*/ 	.byte	0x04, 0x37
        /*0002*/ 	.short	(.L_1463 - .L_1462)
.L_1462:
        /*0004*/ 	.word	0x00000082


	//----- nvinfo : EIATTR_KPARAM_INFO
	.align		4
.L_1463:
        /*0008*/ 	.byte	0x04, 0x17
        /*000a*/ 	.short	(.L_1465 - .L_1464)
.L_1464:
        /*000c*/ 	.word	0x00000000
        /*0010*/ 	.short	0x0000
        /*0012*/ 	.short	0x0000
        /*0014*/ 	.byte	0x00, 0xf0, 0xa1, 0x04


	//----- nvinfo : EIATTR_SPARSE_MMA_MASK
	.align		4
.L_1465:
        /*0018*/ 	.byte	0x03, 0x50
        /*001a*/ 	.short	0x0000


	//----- nvinfo : EIATTR_MAXREG_COUNT
	.align		4
        /*001c*/ 	.byte	0x03, 0x1b
        /*001e*/ 	.short	0x00ff


	//----- nvinfo : EIATTR_NUM_BARRIERS
	.align		4
        /*0020*/ 	.byte	0x02, 0x4c
        /*0022*/ 	.byte	0x01
	.zero		1


	//----- nvinfo : EIATTR_ANNOTATIONS
	.align		4
        /*0024*/ 	.byte	0x04, 0x55
        /*0026*/ 	.short	(.L_1467 - .L_1466)


	//   ....[0]....
.L_1466:
        /*0028*/ 	.word	0x00000001
        /*002c*/ 	.byte	0xc0, 0x07, 0x00, 0x00, 0x01, 0x00, 0x00, 0x00, 0xd0, 0x07, 0x00, 0x00, 0x01, 0x00, 0x00, 0x00
        /*003c*/ 	.byte	0x10, 0x08, 0x00, 0x00, 0x01, 0x00, 0x00, 0x00, 0x30, 0x08, 0x00, 0x00, 0x01, 0x00, 0x00, 0x00
        /*004c*/ 	.byte	0x40, 0x08, 0x00, 0x00, 0x01, 0x00, 0x00, 0x00, 0x60, 0x08, 0x00, 0x00, 0x01, 0x00, 0x00, 0x00
        /*005c*/ 	.byte	0xf0, 0x0c, 0x00, 0x00, 0x01, 0x00, 0x00, 0x00, 0x10, 0x0d, 0x00, 0x00, 0x01, 0x00, 0x00, 0x00
        /*006c*/ 	.byte	0x40, 0x0d, 0x00, 0x00, 0x01, 0x00, 0x00, 0x00, 0x50, 0x0d, 0x00, 0x00, 0x01, 0x00, 0x00, 0x00
        /*007c*/ 	.byte	0x70, 0x0d, 0x00, 0x00, 0x01, 0x00, 0x00, 0x00, 0x80, 0x0d, 0x00, 0x00


	//----- nvinfo : EIATTR_MERCURY_ISA_VERSION
	.align		4
.L_1467:
        /*0088*/ 	.byte	0x03, 0x5f
        /*008a*/ 	.short	0x0101


	//----- nvinfo : EIATTR_COOP_GROUP_MASK_REGIDS
	.align		4
        /*008c*/ 	.byte	0x04, 0x29
        /*008e*/ 	.short	(.L_1469 - .L_1468)


	//   ....[0]....
.L_1468:
        /*0090*/ 	.word	0xffffffff


	//   ....[1]....
        /*0094*/ 	.word	0xffffffff


	//   ....[2]....
        /*0098*/ 	.word	0xffffffff


	//   ....[3]....
        /*009c*/ 	.word	0xffffffff


	//   ....[4]....
        /*00a0*/ 	.word	0xffffffff


	//   ....[5]....
        /*00a4*/ 	.word	0xffffffff


	//   ....[6]....
        /*00a8*/ 	.word	0xffffffff


	//   ....[7]....
        /*00ac*/ 	.word	0xffffffff


	//   ....[8]....
        /*00b0*/ 	.word	0xffffffff


	//   ....[9]....
        /*00b4*/ 	.word	0xffffffff


	//   ....[10]....
        /*00b8*/ 	.word	0x0500007b


	//   ....[11]....
        /*00bc*/ 	.word	0x0500007b


	//   ....[12]....
        /*00c0*/ 	.word	0x0500007b


	//   ....[13]....
        /*00c4*/ 	.word	0x0500007b


	//   ....[14]....
        /*00c8*/ 	.word	0x0500007b


	//   ....[15]....
        /*00cc*/ 	.word	0x0500007b


	//   ....[16]....
        /*00d0*/ 	.word	0x0500007b


	//   ....[17]....
        /*00d4*/ 	.word	0x0500007b


	//   ....[18]....
        /*00d8*/ 	.word	0x0500007b


	//   ....[19]....
        /*00dc*/ 	.word	0x0500007b


	//----- nvinfo : EIATTR_COOP_GROUP_INSTR_OFFSETS
	.align		4
.L_1469:
        /*00e0*/ 	.byte	0x04, 0x28
        /*00e2*/ 	.short	(.L_1471 - .L_1470)


	//   ....[0]....
.L_1470:
        /*00e4*/ 	.word	0x00002570


	//   ....[1]....
        /*00e8*/ 	.word	0x00002590


	//   ....[2]....
        /*00ec*/ 	.word	0x000025b0


	//   ....[3]....
        /*00f0*/ 	.word	0x000025d0


	//   ....[4]....
        /*00f4*/ 	.word	0x000025f0


	//   ....[5]....
        /*00f8*/ 	.word	0x00002610


	//   ....[6]....
        /*00fc*/ 	.word	0x00002630


	//   ....[7]....
        /*0100*/ 	.word	0x00002650


	//   ....[8]....
        /*0104*/ 	.word	0x00002660


	//   ....[9]....
        /*0108*/ 	.word	0x00002680


	//   ....[10]....
        /*010c*/ 	.word	0x0000a3d0


	//   ....[11]....
        /*0110*/ 	.word	0x0000a460


	//   ....[12]....
        /*0114*/ 	.word	0x0000a4c0


	//   ....[13]....
        /*0118*/ 	.word	0x0000a510


	//   ....[14]....
        /*011c*/ 	.word	0x0000a570


	//   ....[15]....
        /*0120*/ 	.word	0x0000a5c0


	//   ....[16]....
        /*0124*/ 	.word	0x0000a620


	//   ....[17]....
        /*0128*/ 	.word	0x0000a670


	//   ....[18]....
        /*012c*/ 	.word	0x0000a6d0


	//   ....[19]....
        /*0130*/ 	.word	0x0000a720


	//----- nvinfo : EIATTR_VRC_CTA_INIT_COUNT
	.align		4
.L_1471:
        /*0134*/ 	.byte	0x02, 0x4a
	.zero		1
	.zero		1


	//----- nvinfo : EIATTR_EXIT_INSTR_OFFSETS
	.align		4
        /*0138*/ 	.byte	0x04, 0x1c
        /*013a*/ 	.short	(.L_1473 - .L_1472)


	//   ....[0]....
.L_1472:
        /*013c*/ 	.word	0x0000a360


	//----- nvinfo : EIATTR_MAX_THREADS
	.align		4
.L_1473:
        /*0140*/ 	.byte	0x04, 0x05
        /*0142*/ 	.short	(.L_1475 - .L_1474)
.L_1474:
        /*0144*/ 	.word	0x00000080
        /*0148*/ 	.word	0x00000001
        /*014c*/ 	.word	0x00000001


	//----- nvinfo : EIATTR_CRS_STACK_SIZE
	.align		4
.L_1475:
        /*0150*/ 	.byte	0x04, 0x1e
        /*0152*/ 	.short	(.L_1477 - .L_1476)
.L_1476:
        /*0154*/ 	.word	0x00000000


	//----- nvinfo : EIATTR_CBANK_PARAM_SIZE
	.align		4
.L_1477:
        /*0158*/ 	.byte	0x03, 0x19
        /*015a*/ 	.short	0x0128


	//----- nvinfo : EIATTR_PARAM_CBANK
	.align		4
        /*015c*/ 	.byte	0x04, 0x0a
        /*015e*/ 	.short	(.L_1479 - .L_1478)
	.align		4
.L_1478:
        /*0160*/ 	.word	index@(.nv.constant0._ZN10layer_norm31ln_parallel_residual_bwd_kernelINS_13Kernel_traitsI13__nv_bfloat16S2_fS2_fjLj768ELj1ELj4ELj1ELj16ENS_18Kernel_traits_baseILj768ES2_S2_fS2_fjLj128EEEEELb1ELb0ELb1EEEvNS_9BwdParamsE)
        /*0164*/ 	.short	0x0380
        /*0166*/ 	.short	0x0128


	//----- nvinfo : EIATTR_SW_WAR
	.align		4
.L_1479:
        /*0168*/ 	.byte	0x04, 0x36
        /*016a*/ 	.short	(.L_1481 - .L_1480)
.L_1480:
        /*016c*/ 	.word	0x00000008
.L_1481:


//--------------------- .nv.info._ZN10layer_norm22ln_bwd_finalize_kernelINS_22Kernel_traits_finalizeILj768E13__nv_bfloat16S2_fS2_fjLb0ELj1024ELj4ENS_18Kernel_traits_baseILj768ES2_S2_fS2_fjLj1024EEEEELb0ELb0EEEvNS_9BwdParamsE --------------------------
	.section	.nv.info._ZN10layer_norm22ln_bwd_finalize_kernelINS_22Kernel_traits_finalizeILj768E13__nv_bfloat16S2_fS2_fjLb0ELj1024ELj4ENS_18Kernel_traits_baseILj768ES2_S2_fS2_fjLj1024EEEEELb0ELb0EEEvNS_9BwdParamsE,"",@"SHT_CUDA_INFO"
	.sectionflags	@""
	.align	4


	//----- nvinfo : EIATTR_CUDA_API_VERSION
	.align		4
        /*0000*/ 	.byte	0x04, 0x37
        /*0002*/ 	.short	(.L_1483 - .L_1482)
.L_1482:
        /*0004*/ 	.word	0x00000082


	//----- nvinfo : EIATTR_KPARAM_INFO
	.align		4
.L_1483:
        /*0008*/ 	.byte	0x04, 0x17
        /*000a*/ 	.short	(.L_1485 - .L_1484)
.L_1484:
        /*000c*/ 	.word	0x00000000
        /*0010*/ 	.short	0x0000
        /*0012*/ 	.short	0x0000
        /*0014*/ 	.byte	0x00, 0xf0, 0xa1, 0x04


	//----- nvinfo : EIATTR_SPARSE_MMA_MASK
	.align		4
.L_1485:
        /*0018*/ 	.byte	0x03, 0x50
        /*001a*/ 	.short	0x0000


	//----- nvinfo : EIATTR_MAXREG_COUNT
	.align		4
        /*001c*/ 	.byte	0x03, 0x1b
        /*001e*/ 	.short	0x0040


	//----- nvinfo : EIATTR_NUM_BARRIERS
	.align		4
        /*0020*/ 	.byte	0x02, 0x4c
        /*0022*/ 	.byte	0x01
	.zero		1


	//----- nvinfo : EIATTR_MERCURY_ISA_VERSION
	.align		4
        /*0024*/ 	.byte	0x03, 0x5f
        /*0026*/ 	.short	0x0101


	//----- nvinfo : EIATTR_COOP_GROUP_MASK_REGIDS
	.align		4
        /*0028*/ 	.byte	0x04, 0x29
        /*002a*/ 	.short	(.L_1487 - .L_1486)


	//   ....[0]....
.L_1486:
        /*002c*/ 	.word	0xffffffff


	//   ....[1]....
        /*0030*/ 	.word	0xffffffff


	//   ....[2]....
        /*0034*/ 	.word	0xffffffff


	//   ....[3]....
        /*0038*/ 	.word	0xffffffff


	//   ....[4]....
        /*003c*/ 	.word	0xffffffff


	//   ....[5]....
        /*0040*/ 	.word	0xffffffff


	//   ....[6]....
        /*0044*/ 	.word	0xffffffff


	//   ....[7]....
        /*0048*/ 	.word	0xffffffff


	//   ....[8]....
        /*004c*/ 	.word	0xffffffff


	//   ....[9]....
        /*0050*/ 	.word	0xffffffff


	//----- nvinfo : EIATTR_COOP_GROUP_INSTR_OFFSETS
	.align		4
.L_1487:
        /*0054*/ 	.byte	0x04, 0x28
        /*0056*/ 	.short	(.L_1489 - .L_1488)


	//   ....[0]....
.L_1488:
        /*0058*/ 	.word	0x00001540


	//   ....[1]....
        /*005c*/ 	.word	0x00001550


	//   ....[2]....
        /*0060*/ 	.word	0x00001580


	//   ....[3]....
        /*0064*/ 	.word	0x00001590


	//   ....[4]....
        /*0068*/ 	.word	0x000015c0


	//   ....[5]....
        /*006c*/ 	.word	0x000015d0


	//   ....[6]....
        /*0070*/ 	.word	0x00001610


	//   ....[7]....
        /*0074*/ 	.word	0x00001630


	//   ....[8]....
        /*0078*/ 	.word	0x00001680


	//   ....[9]....
        /*007c*/ 	.word	0x00001690


	//----- nvinfo : EIATTR_VRC_CTA_INIT_COUNT
	.align		4
.L_1489:
        /*0080*/ 	.byte	0x02, 0x4a
	.zero		1
	.zero		1


	//----- nvinfo : EIATTR_EXIT_INSTR_OFFSETS
	.align		4
        /*0084*/ 	.byte	0x04, 0x1c
        /*0086*/ 	.short	(.L_1491 - .L_1490)


	//   ....[0]....
.L_1490:
        /*0088*/ 	.word	0x00000060


	//   ....[1]....
        /*008c*/ 	.word	0x000016f0


	//   ....[2]....
        /*0090*/ 	.word	0x00001720


	//   ....[3]....
        /*0094*/ 	.word	0x000017e0


	//----- nvinfo : EIATTR_MAX_THREADS
	.align		4
.L_1491:
        /*0098*/ 	.byte	0x04, 0x05
        /*009a*/ 	.short	(.L_1493 - .L_1492)
.L_1492:
        /*009c*/ 	.word	0x00000400
        /*00a0*/ 	.word	0x00000001
        /*00a4*/ 	.word	0x00000001


	//----- nvinfo : EIATTR_CRS_STACK_SIZE
	.align		4
.L_1493:
        /*00a8*/ 	.byte	0x04, 0x1e
        /*00aa*/ 	.short	(.L_1495 - .L_1494)
.L_1494:
        /*00ac*/ 	.word	0x00000000


	//----- nvinfo : EIATTR_CBANK_PARAM_SIZE
	.align		4
.L_1495:
        /*00b0*/ 	.byte	0x03, 0x19
        /*00b2*/ 	.short	0x0128


	//----- nvinfo : EIATTR_PARAM_CBANK
	.align		4
        /*00b4*/ 	.byte	0x04, 0x0a
        /*00b6*/ 	.short	(.L_1497 - .L_1496)
	.align		4
.L_1496:
        /*00b8*/ 	.word	index@(.nv.constant0._ZN10layer_norm22ln_bwd_finalize_kernelINS_22Kernel_traits_finalizeILj768E13__nv_bfloat16S2_fS2_fjLb0ELj1024ELj4ENS_18Kernel_traits_baseILj768ES2_S2_fS2_fjLj1024EEEEELb0ELb0EEEvNS_9BwdParamsE)
        /*00bc*/ 	.short	0x0380
        /*00be*/ 	.short	0x0128


	//----- nvinfo : EIATTR_SW_WAR
	.align		4
.L_1497:
        /*00c0*/ 	.byte	0x04, 0x36
        /*00c2*/ 	.short	(.L_1499 - .L_1498)
.L_1498:
        /*00c4*/ 	.word	0x00000008
.L_1499:


//--------------------- .nv.info._ZN10layer_norm40ln_parallel_residual_bwd_finalize_kernelINS_22Kernel_traits_finalizeILj768E13__nv_bfloat16S2_fS2_fjLb0ELj1024ELj4ENS_18Kernel_traits_baseILj768ES2_S2_fS2_fjLj1024EEEEELb0EEEvNS_9BwdParamsE --------------------------
	.section	.nv.info._ZN10layer_norm40ln_parallel_residual_bwd_finalize_kernelINS_22Kernel_traits_finalizeILj768E13__nv_bfloat16S2_fS2_fjLb0ELj1024ELj4ENS_18Kernel_traits_baseILj768ES2_S2_fS2_fjLj1024EEEEELb0EEEvNS_9BwdParamsE,"",@"SHT_CUDA_INFO"
	.sectionflags	@""
	.align	4


	//----- nvinfo : EIATTR_CUDA_API_VERSION
	.align		4
        /*0000*/ 	.byte	0x04, 0x37
        /*0002*/ 	.short	(.L_1501 - .L_1500)
.L_1500:
        /*0004*/ 	.word	0x00000082


	//----- nvinfo : EIATTR_KPARAM_INFO
	.align		4
.L_1501:
        /*0008*/ 	.byte	0x04, 0x17
        /*000a*/ 	.short	(.L_1503 - .L_1502)
.L_1502:
        /*000c*/ 	.word	0x00000000
        /*0010*/ 	.short	0x0000
        /*0012*/ 	.short	0x0000
        /*0014*/ 	.byte	0x00, 0xf0, 0xa1, 0x04


	//----- nvinfo : EIATTR_SPARSE_MMA_MASK
	.align		4
.L_1503:
        /*0018*/ 	.byte	0x03, 0x50
        /*001a*/ 	.short	0x0000


	//----- nvinfo : EIATTR_MAXREG_COUNT
	.align		4
        /*001c*/ 	.byte	0x03, 0x1b
        /*001e*/ 	.short	0x0040


	//----- nvinfo : EIATTR_NUM_BARRIERS
	.align		4
        /*0020*/ 	.byte	0x02, 0x4c
        /*0022*/ 	.byte	0x01
	.zero		1


	//----- nvinfo : EIATTR_MERCURY_ISA_VERSION
	.align		4
        /*0024*/ 	.byte	0x03, 0x5f
        /*0026*/ 	.short	0x0101


	//----- nvinfo : EIATTR_COOP_GROUP_MASK_REGIDS
	.align		4
        /*0028*/ 	.byte	0x04, 0x29
        /*002a*/ 	.short	(.L_1505 - .L_1504)


	//   ....[0]....
.L_1504:
        /*002c*/ 	.word	0xffffffff


	//   ....[1]....
        /*0030*/ 	.word	0xffffffff


	//   ....[2]....
        /*0034*/ 	.word	0xffffffff


	//   ....[3]....
        /*0038*/ 	.word	0xffffffff


	//   ....[4]....
        /*003c*/ 	.word	0xffffffff


	//   ....[5]....
        /*0040*/ 	.word	0xffffffff


	//   ....[6]....
        /*0044*/ 	.word	0xffffffff


	//   ....[7]....
        /*0048*/ 	.word	0xffffffff


	//   ....[8]....
        /*004c*/ 	.word	0xffffffff


	//   ....[9]....
        /*0050*/ 	.word	0xffffffff


	//   ....[10]....
        /*0054*/ 	.word	0xffffffff


	//   ....[11]....
        /*0058*/ 	.word	0xffffffff


	//   ....[12]....
        /*005c*/ 	.word	0xffffffff


	//   ....[13]....
        /*0060*/ 	.word	0xffffffff


	//   ....[14]....
        /*0064*/ 	.word	0xffffffff


	//   ....[15]....
        /*0068*/ 	.word	0xffffffff


	//   ....[16]....
        /*006c*/ 	.word	0xffffffff


	//   ....[17]....
        /*0070*/ 	.word	0xffffffff


	//   ....[18]....
        /*0074*/ 	.word	0xffffffff


	//   ....[19]....
        /*0078*/ 	.word	0xffffffff


	//----- nvinfo : EIATTR_COOP_GROUP_INSTR_OFFSETS
	.align		4
.L_1505:
        /*007c*/ 	.byte	0x04, 0x28
        /*007e*/ 	.short	(.L_1507 - .L_1506)


	//   ....[0]....
.L_1506:
        /*0080*/ 	.word	0x000013a0


	//   ....[1]....
        /*0084*/ 	.word	0x000013b0


	//   ....[2]....
        /*0088*/ 	.word	0x000013c0


	//   ....[3]....
        /*008c*/ 	.word	0x000013d0


	//   ....[4]....
        /*0090*/ 	.word	0x00001400


	//   ....[5]....
        /*0094*/ 	.word	0x00001430


	//   ....[6]....
        /*0098*/ 	.word	0x00001440


	//   ....[7]....
        /*009c*/ 	.word	0x00001450


	//   ....[8]....
        /*00a0*/ 	.word	0x00001470


	//   ....[9]....
        /*00a4*/ 	.word	0x000014b0


	//   ....[10]....
        /*00a8*/ 	.word	0x000014e0


	//   ....[11]....
        /*00ac*/ 	.word	0x000014f0


	//   ....[12]....
        /*00b0*/ 	.word	0x00001510


	//   ....[13]....
        /*00b4*/ 	.word	0x00001540


	//   ....[14]....
        /*00b8*/ 	.word	0x00001560


	//   ....[15]....
        /*00bc*/ 	.word	0x00001570


	//   ....[16]....
        /*00c0*/ 	.word	0x000015b0


	//   ....[17]....
        /*00c4*/ 	.word	0x000015e0


	//   ....[18]....
        /*00c8*/ 	.word	0x00001600


	//   ....[19]....
        /*00cc*/ 	.word	0x00001610


	//----- nvinfo : EIATTR_VRC_CTA_INIT_COUNT
	.align		4
.L_1507:
        /*00d0*/ 	.byte	0x02, 0x4a
	.zero		1
	.zero		1


	//----- nvinfo : EIATTR_EXIT_INSTR_OFFSETS
	.align		4
        /*00d4*/ 	.byte	0x04, 0x1c
        /*00d6*/ 	.short	(.L_1509 - .L_1508)


	//   ....[0]....
.L_1508:
        /*00d8*/ 	.word	0x00000060


	//   ....[1]....
        /*00dc*/ 	.word	0x000016c0


	//   ....[2]....
        /*00e0*/ 	.word	0x000016f0


	//   ....[3]....
        /*00e4*/ 	.word	0x00001850


	//----- nvinfo : EIATTR_MAX_THREADS
	.align		4
.L_1509:
        /*00e8*/ 	.byte	0x04, 0x05
        /*00ea*/ 	.short	(.L_1511 - .L_1510)
.L_1510:
        /*00ec*/ 	.word	0x00000400
        /*00f0*/ 	.word	0x00000001
        /*00f4*/ 	.word	0x00000001


	//----- nvinfo : EIATTR_CRS_STACK_SIZE
	.align		4
.L_1511:
        /*00f8*/ 	.byte	0x04, 0x1e
        /*00fa*/ 	.short	(.L_1513 - .L_1512)
.L_1512:
        /*00fc*/ 	.word	0x00000000


	//----- nvinfo : EIATTR_CBANK_PARAM_SIZE
	.align		4
.L_1513:
        /*0100*/ 	.byte	0x03, 0x19
        /*0102*/ 	.short	0x0128


	//----- nvinfo : EIATTR_PARAM_CBANK
	.align		4
        /*0104*/ 	.byte	0x04, 0x0a
        /*0106*/ 	.short	(.L_1515 - .L_1514)
	.align		4
.L_1514:
        /*0108*/ 	.word	index@(.nv.constant0._ZN10layer_norm40ln_parallel_residual_bwd_finalize_kernelINS_22Kernel_traits_finalizeILj768E13__nv_bfloat16S2_fS2_fjLb0ELj1024ELj4ENS_18Kernel_traits_baseILj768ES2_S2_fS2_fjLj1024EEEEELb0EEEvNS_9BwdParamsE)
        /*010c*/ 	.short	0x0380
        /*010e*/ 	.short	0x0128


	//----- nvinfo : EIATTR_SW_WAR
	.align		4
.L_1515:
        /*0110*/ 	.byte	0x04, 0x36
        /*0112*/ 	.short	(.L_1517 - .L_1516)
.L_1516:
        /*0114*/ 	.word	0x00000008
.L_1517:


//--------------------- .nv.info._ZN10layer_norm31ln_parallel_residual_bwd_kernelINS_13Kernel_traitsI13__nv_bfloat16S2_fS2_fjLj768ELj1ELj4ELj1ELj16ENS_18Kernel_traits_baseILj768ES2_S2_fS2_fjLj128EEEEELb1ELb1ELb0EEEvNS_9BwdParamsE --------------------------
	.section	.nv.info._ZN10layer_norm31ln_parallel_residual_bwd_kernelINS_13Kernel_traitsI13__nv_bfloat16S2_fS2_fjLj768ELj1ELj4ELj1ELj16ENS_18Kernel_traits_baseILj768ES2_S2_fS2_fjLj128EEEEELb1ELb1ELb0EEEvNS_9BwdParamsE,"",@"SHT_CUDA_INFO"
	.sectionflags	@""
	.align	4


	//----- nvinfo : EIATTR_CUDA_API_VERSION
	.align		4
        /*0000*/ 	.byte	0x04, 0x37
        /*0002*/ 	.short	(.L_1519 - .L_1518)
.L_1518:
        /*0004*/ 	.word	0x00000082


	//----- nvinfo : EIATTR_KPARAM_INFO
	.align		4
.L_1519:
        /*0008*/ 	.byte	0x04, 0x17
        /*000a*/ 	.short	(.L_1521 - .L_1520)
.L_1520:
        /*000c*/ 	.word	0x00000000
        /*0010*/ 	.short	0x0000
        /*0012*/ 	.short	0x0000
        /*0014*/ 	.byte	0x00, 0xf0, 0xa1, 0x04


	//----- nvinfo : EIATTR_SPARSE_MMA_MASK
	.align		4
.L_1521:
        /*0018*/ 	.byte	0x03, 0x50
        /*001a*/ 	.short	0x0000


	//----- nvinfo : EIATTR_MAXREG_COUNT
	.align		4
        /*001c*/ 	.byte	0x03, 0x1b
        /*001e*/ 	.short	0x00ff


	//----- nvinfo : EIATTR_NUM_BARRIERS
	.align		4
        /*0020*/ 	.byte	0x02, 0x4c
        /*0022*/ 	.byte	0x01
	.zero		1


	//----- nvinfo : EIATTR_MERCURY_ISA_VERSION
	.align		4
        /*0024*/ 	.byte	0x03, 0x5f
        /*0026*/ 	.short	0x0101


	//----- nvinfo : EIATTR_COOP_GROUP_MASK_REGIDS
	.align		4
        /*0028*/ 	.byte	0x04, 0x29
        /*002a*/ 	.short	(.L_1523 - .L_1522)


	//   ....[0]....
.L_1522:
        /*002c*/ 	.word	0xffffffff


	//   ....[1]....
        /*0030*/ 	.word	0xffffffff


	//   ....[2]....
        /*0034*/ 	.word	0xffffffff


	//   ....[3]....
        /*0038*/ 	.word	0xffffffff


	//   ....[4]....
        /*003c*/ 	.word	0xffffffff


	//   ....[5]....
        /*0040*/ 	.word	0xffffffff


	//   ....[6]....
        /*0044*/ 	.word	0xffffffff


	//   ....[7]....
        /*0048*/ 	.word	0xffffffff


	//   ....[8]....
        /*004c*/ 	.word	0xffffffff


	//   ....[9]....
        /*0050*/ 	.word	0xffffffff


	//   ....[10]....
        /*0054*/ 	.word	0x05000068


	//   ....[11]....
        /*0058*/ 	.word	0x05000068


	//   ....[12]....
        /*005c*/ 	.word	0x05000068


	//   ....[13]....
        /*0060*/ 	.word	0x05000068


	//   ....[14]....
        /*0064*/ 	.word	0x05000068


	//   ....[15]....
        /*0068*/ 	.word	0x05000068


	//   ....[16]....
        /*006c*/ 	.word	0x05000068


	//   ....[17]....
        /*0070*/ 	.word	0x05000068


	//   ....[18]....
        /*0074*/ 	.word	0x05000068


	//   ....[19]....
        /*0078*/ 	.word	0x05000068


	//----- nvinfo : EIATTR_COOP_GROUP_INSTR_OFFSETS
	.align		4
.L_1523:
        /*007c*/ 	.byte	0x04, 0x28
        /*007e*/ 	.short	(.L_1525 - .L_1524)


	//   ....[0]....
.L_1524:
        /*0080*/ 	.word	0x00001aa0


	//   ....[1]....
        /*0084*/ 	.word	0x00001ab0


	//   ....[2]....
        /*0088*/ 	.word	0x00001ae0


	//   ....[3]....
        /*008c*/ 	.word	0x00001af0


	//   ....[4]....
        /*0090*/ 	.word	0x00001b20


	//   ....[5]....
        /*0094*/ 	.word	0x00001b30


	//   ....[6]....
        /*0098*/ 	.word	0x00001b60


	//   ....[7]....
        /*009c*/ 	.word	0x00001b70


	//   ....[8]....
        /*00a0*/ 	.word	0x00001ba0


	//   ....[9]....
        /*00a4*/ 	.word	0x00001bb0


	//   ....[10]....
        /*00a8*/ 	.word	0x00009160


	//   ....[11]....
        /*00ac*/ 	.word	0x000091f0


	//   ....[12]....
        /*00b0*/ 	.word	0x00009260


	//   ....[13]....
        /*00b4*/ 	.word	0x000092c0


	//   ....[14]....
        /*00b8*/ 	.word	0x00009330


	//   ....[15]....
        /*00bc*/ 	.word	0x00009390


	//   ....[16]....
        /*00c0*/ 	.word	0x00009400


	//   ....[17]....
        /*00c4*/ 	.word	0x00009460


	//   ....[18]....
        /*00c8*/ 	.word	0x000094d0


	//   ....[19]....
        /*00cc*/ 	.word	0x00009530


	//----- nvinfo : EIATTR_VRC_CTA_INIT_COUNT
	.align		4
.L_1525:
        /*00d0*/ 	.byte	0x02, 0x4a
	.zero		1
	.zero		1


	//----- nvinfo : EIATTR_EXIT_INSTR_OFFSETS
	.align		4
        /*00d4*/ 	.byte	0x04, 0x1c
        /*00d6*/ 	.short	(.L_1527 - .L_1526)


	//   ....[0]....
.L_1526:
        /*00d8*/ 	.word	0x000090c0


	//   ....[1]....
        /*00dc*/ 	.word	0x000090f0


	//----- nvinfo : EIATTR_MAX_THREADS
	.align		4
.L_1527:
        /*00e0*/ 	.byte	0x04, 0x05
        /*00e2*/ 	.short	(.L_1529 - .L_1528)
.L_1528:
        /*00e4*/ 	.word	0x00000080
        /*00e8*/ 	.word	0x00000001
        /*00ec*/ 	.word	0x00000001


	//----- nvinfo : EIATTR_CRS_STACK_SIZE
	.align		4
.L_1529:
        /*00f0*/ 	.byte	0x04, 0x1e
        /*00f2*/ 	.short	(.L_1531 - .L_1530)
.L_1530:
        /*00f4*/ 	.word	0x00000000


	//----- nvinfo : EIATTR_CBANK_PARAM_SIZE
	.align		4
.L_1531:
        /*00f8*/ 	.byte	0x03, 0x19
        /*00fa*/ 	.short	0x0128


	//----- nvinfo : EIATTR_PARAM_CBANK
	.align		4
        /*00fc*/ 	.byte	0x04, 0x0a
        /*00fe*/ 	.short	(.L_1533 - .L_1532)
	.align		4
.L_1532:
        /*0100*/ 	.word	index@(.nv.constant0._ZN10layer_norm31ln_parallel_residual_bwd_kernelINS_13Kernel_traitsI13__nv_bfloat16S2_fS2_fjLj768ELj1ELj4ELj1ELj16ENS_18Kernel_traits_baseILj768ES2_S2_fS2_fjLj128EEEEELb1ELb1ELb0EEEvNS_9BwdParamsE)
        /*0104*/ 	.short	0x0380
        /*0106*/ 	.short	0x0128


	//----- nvinfo : EIATTR_SW_WAR
	.align		4
.L_1533:
        /*0108*/ 	.byte	0x04, 0x36
        /*010a*/ 	.short	(.L_1535 - .L_1534)
.L_1534:
        /*010c*/ 	.word	0x00000008
.L_1535:


//--------------------- .nv.info._ZN10layer_norm22ln_bwd_finalize_kernelINS_22Kernel_traits_finalizeILj768E13__nv_bfloat16S2_fS2_fjLb0ELj1024ELj4ENS_18Kernel_traits_baseILj768ES2_S2_fS2_fjLj1024EEEEELb0ELb1EEEvNS_9BwdParamsE --------------------------
	.section	.nv.info._ZN10layer_norm22ln_bwd_finalize_kernelINS_22Kernel_traits_finalizeILj768E13__nv_bfloat16S2_fS2_fjLb0ELj1024ELj4ENS_18Kernel_traits_baseILj768ES2_S2_fS2_fjLj1024EEEEELb0ELb1EEEvNS_9BwdParamsE,"",@"SHT_CUDA_INFO"
	.sectionflags	@""
	.align	4


	//----- nvinfo : EIATTR_CUDA_API_VERSION
	.align		4
        /*0000*/ 	.byte	0x04, 0x37
        /*0002*/ 	.short	(.L_1537 - .L_1536)
.L_1536:
        /*0004*/ 	.word	0x00000082


	//----- nvinfo : EIATTR_KPARAM_INFO
	.align		4
.L_1537:
        /*0008*/ 	.byte	0x04, 0x17
        /*000a*/ 	.short	(.L_1539 - .L_1538)
.L_1538:
        /*000c*/ 	.word	0x00000000
        /*0010*/ 	.short	0x0000
        /*0012*/ 	.short	0x0000
        /*0014*/ 	.byte	0x00, 0xf0, 0xa1, 0x04


	//----- nvinfo : EIATTR_SPARSE_MMA_MASK
	.align		4
.L_1539:
        /*0018*/ 	.byte	0x03, 0x50
        /*001a*/ 	.short	0x0000


	//----- nvinfo : EIATTR_MAXREG_COUNT
	.align		4
        /*001c*/ 	.byte	0x03, 0x1b
        /*001e*/ 	.short	0x0040


	//----- nvinfo : EIATTR_NUM_BARRIERS
	.align		4
        /*0020*/ 	.byte	0x02, 0x4c
        /*0022*/ 	.byte	0x01
	.zero		1


	//----- nvinfo : EIATTR_MERCURY_ISA_VERSION
	.align		4
        /*0024*/ 	.byte	0x03, 0x5f
        /*0026*/ 	.short	0x0101


	//----- nvinfo : EIATTR_COOP_GROUP_MASK_REGIDS
	.align		4
        /*0028*/ 	.byte	0x04, 0x29
        /*002a*/ 	.short	(.L_1541 - .L_1540)


	//   ....[0]....
.L_1540:
        /*002c*/ 	.word	0xffffffff


	//   ....[1]....
        /*0030*/ 	.word	0xffffffff


	//   ....[2]....
        /*0034*/ 	.word	0xffffffff


	//   ....[3]....
        /*0038*/ 	.word	0xffffffff


	//   ....[4]....
        /*003c*/ 	.word	0xffffffff


	//   ....[5]....
        /*0040*/ 	.word	0xffffffff


	//   ....[6]....
        /*0044*/ 	.word	0xffffffff


	//   ....[7]....
        /*0048*/ 	.word	0xffffffff


	//   ....[8]....
        /*004c*/ 	.word	0xffffffff


	//   ....[9]....
        /*0050*/ 	.word	0xffffffff


	//----- nvinfo : EIATTR_COOP_GROUP_INSTR_OFFSETS
	.align		4
.L_1541:
        /*0054*/ 	.byte	0x04, 0x28
        /*0056*/ 	.short	(.L_1543 - .L_1542)


	//   ....[0]....
.L_1542:
        /*0058*/ 	.word	0x00001560


	//   ....[1]....
        /*005c*/ 	.word	0x00001570


	//   ....[2]....
        /*0060*/ 	.word	0x000015a0


	//   ....[3]....
        /*0064*/ 	.word	0x000015b0


	//   ....[4]....
        /*0068*/ 	.word	0x000015e0


	//   ....[5]....
        /*006c*/ 	.word	0x000015f0


	//   ....[6]....
        /*0070*/ 	.word	0x00001620


	//   ....[7]....
        /*0074*/ 	.word	0x00001640


	//   ....[8]....
        /*0078*/ 	.word	0x00001670


	//   ....[9]....
        /*007c*/ 	.word	0x00001680


	//----- nvinfo : EIATTR_VRC_CTA_INIT_COUNT
	.align		4
.L_1543:
        /*0080*/ 	.byte	0x02, 0x4a
	.zero		1
	.zero		1


	//----- nvinfo : EIATTR_EXIT_INSTR_OFFSETS
	.align		4
        /*0084*/ 	.byte	0x04, 0x1c
        /*0086*/ 	.short	(.L_1545 - .L_1544)


	//   ....[0]....
.L_1544:
        /*0088*/ 	.word	0x00000060


	//   ....[1]....
        /*008c*/ 	.word	0x000016e0


	//   ....[2]....
        /*0090*/ 	.word	0x000017d0


	//----- nvinfo : EIATTR_MAX_THREADS
	.align		4
.L_1545:
        /*0094*/ 	.byte	0x04, 0x05
        /*0096*/ 	.short	(.L_1547 - .L_1546)
.L_1546:
        /*0098*/ 	.word	0x00000400
        /*009c*/ 	.word	0x00000001
        /*00a0*/ 	.word	0x00000001


	//----- nvinfo : EIATTR_CRS_STACK_SIZE
	.align		4
.L_1547:
        /*00a4*/ 	.byte	0x04, 0x1e
        /*00a6*/ 	.short	(.L_1549 - .L_1548)
.L_1548:
        /*00a8*/ 	.word	0x00000000


	//----- nvinfo : EIATTR_CBANK_PARAM_SIZE
	.align		4
.L_1549:
        /*00ac*/ 	.byte	0x03, 0x19
        /*00ae*/ 	.short	0x0128


	//----- nvinfo : EIATTR_PARAM_CBANK
	.align		4
        /*00b0*/ 	.byte	0x04, 0x0a
        /*00b2*/ 	.short	(.L_1551 - .L_1550)
	.align		4
.L_1550:
        /*00b4*/ 	.word	index@(.nv.constant0._ZN10layer_norm22ln_bwd_finalize_kernelINS_22Kernel_traits_finalizeILj768E13__nv_bfloat16S2_fS2_fjLb0ELj1024ELj4ENS_18Kernel_traits_baseILj768ES2_S2_fS2_fjLj1024EEEEELb0ELb1EEEvNS_9BwdParamsE)
        /*00b8*/ 	.short	0x0380
        /*00ba*/ 	.short	0x0128


	//----- nvinfo : EIATTR_SW_WAR
	.align		4
.L_1551:
        /*00bc*/ 	.byte	0x04, 0x36
        /*00be*/ 	.short	(.L_1553 - .L_1552)
.L_1552:
        /*00c0*/ 	.word	0x00000008
.L_1553:


//--------------------- .nv.info._ZN10layer_norm40ln_parallel_residual_bwd_finalize_kernelINS_22Kernel_traits_finalizeILj768E13__nv_bfloat16S2_fS2_fjLb0ELj1024ELj4ENS_18Kernel_traits_baseILj768ES2_S2_fS2_fjLj1024EEEEELb1EEEvNS_9BwdParamsE --------------------------
	.section	.nv.info._ZN10layer_norm40ln_parallel_residual_bwd_finalize_kernelINS_22Kernel_traits_finalizeILj768E13__nv_bfloat16S2_fS2_fjLb0ELj1024ELj4ENS_18Kernel_traits_baseILj768ES2_S2_fS2_fjLj1024EEEEELb1EEEvNS_9BwdParamsE,"",@"SHT_CUDA_INFO"
	.sectionflags	@""
	.align	4


	//----- nvinfo : EIATTR_CUDA_API_VERSION
	.align		4
        /*0000*/ 	.byte	0x04, 0x37
        /*0002*/ 	.short	(.L_1555 - .L_1554)
.L_1554:
        /*0004*/ 	.word	0x00000082


	//----- nvinfo : EIATTR_KPARAM_INFO
	.align		4
.L_1555:
        /*0008*/ 	.byte	0x04, 0x17
        /*000a*/ 	.short	(.L_1557 - .L_1556)
.L_1556:
        /*000c*/ 	.word	0x00000000
        /*0010*/ 	.short	0x0000
        /*0012*/ 	.short	0x0000
        /*0014*/ 	.byte	0x00, 0xf0, 0xa1, 0x04


	//----- nvinfo : EIATTR_SPARSE_MMA_MASK
	.align		4
.L_1557:
        /*0018*/ 	.byte	0x03, 0x50
        /*001a*/ 	.short	0x0000


	//----- nvinfo : EIATTR_MAXREG_COUNT
	.align		4
        /*001c*/ 	.byte	0x03, 0x1b
        /*001e*/ 	.short	0x0040


	//----- nvinfo : EIATTR_NUM_BARRIERS
	.align		4
        /*0020*/ 	.byte	0x02, 0x4c
        /*0022*/ 	.byte	0x01
	.zero		1


	//----- nvinfo : EIATTR_MERCURY_ISA_VERSION
	.align		4
        /*0024*/ 	.byte	0x03, 0x5f
        /*0026*/ 	.short	0x0101


	//----- nvinfo : EIATTR_COOP_GROUP_MASK_REGIDS
	.align		4
        /*0028*/ 	.byte	0x04, 0x29
        /*002a*/ 	.short	(.L_1559 - .L_1558)


	//   ....[0]....
.L_1558:
        /*002c*/ 	.word	0xffffffff


	//   ....[1]....
        /*0030*/ 	.word	0xffffffff


	//   ....[2]....
        /*0034*/ 	.word	0xffffffff


	//   ....[3]....
        /*0038*/ 	.word	0xffffffff


	//   ....[4]....
        /*003c*/ 	.word	0xffffffff


	//   ....[5]....
        /*0040*/ 	.word	0xffffffff


	//   ....[6]....
        /*0044*/ 	.word	0xffffffff


	//   ....[7]....
        /*0048*/ 	.word	0xffffffff


	//   ....[8]....
        /*004c*/ 	.word	0xffffffff


	//   ....[9]....
        /*0050*/ 	.word	0xffffffff


	//   ....[10]....
        /*0054*/ 	.word	0xffffffff


	//   ....[11]....
        /*0058*/ 	.word	0xffffffff


	//   ....[12]....
        /*005c*/ 	.word	0xffffffff


	//   ....[13]....
        /*0060*/ 	.word	0xffffffff


	//   ....[14]....
        /*0064*/ 	.word	0xffffffff


	//   ....[15]....
        /*0068*/ 	.word	0xffffffff


	//   ....[16]....
        /*006c*/ 	.word	0xffffffff


	//   ....[17]....
        /*0070*/ 	.word	0xffffffff


	//   ....[18]....
        /*0074*/ 	.word	0xffffffff


	//   ....[19]....
        /*0078*/ 	.word	0xffffffff


	//----- nvinfo : EIATTR_COOP_GROUP_INSTR_OFFSETS
	.align		4
.L_1559:
        /*007c*/ 	.byte	0x04, 0x28
        /*007e*/ 	.short	(.L_1561 - .L_1560)


	//   ....[0]....
.L_1560:
        /*0080*/ 	.word	0x000013e0


	//   ....[1]....
        /*0084*/ 	.word	0x000013f0


	//   ....[2]....
        /*0088*/ 	.word	0x00001400


	//   ....[3]....
        /*008c*/ 	.word	0x00001410


	//   ....[4]....
        /*0090*/ 	.word	0x00001450


	//   ....[5]....
        /*0094*/ 	.word	0x00001470


	//   ....[6]....
        /*0098*/ 	.word	0x00001480


	//   ....[7]....
        /*009c*/ 	.word	0x00001490


	//   ....[8]....
        /*00a0*/ 	.word	0x000014d0


	//   ....[9]....
        /*00a4*/ 	.word	0x000014f0


	//   ....[10]....
        /*00a8*/ 	.word	0x00001500


	//   ....[11]....
        /*00ac*/ 	.word	0x00001510


	//   ....[12]....
        /*00b0*/ 	.word	0x00001540


	//   ....[13]....
        /*00b4*/ 	.word	0x00001560


	//   ....[14]....
        /*00b8*/ 	.word	0x00001580


	//   ....[15]....
        /*00bc*/ 	.word	0x00001590


	//   ....[16]....
        /*00c0*/ 	.word	0x000015c0


	//   ....[17]....
        /*00c4*/ 	.word	0x000015e0


	//   ....[18]....
        /*00c8*/ 	.word	0x00001600


	//   ....[19]....
        /*00cc*/ 	.word	0x00001610


	//----- nvinfo : EIATTR_VRC_CTA_INIT_COUNT
	.align		4
.L_1561:
        /*00d0*/ 	.byte	0x02, 0x4a
	.zero		1
	.zero		1


	//----- nvinfo : EIATTR_EXIT_INSTR_OFFSETS
	.align		4
        /*00d4*/ 	.byte	0x04, 0x1c
        /*00d6*/ 	.short	(.L_1563 - .L_1562)


	//   ....[0]....
.L_1562:
        /*00d8*/ 	.word	0x00000060


	//   ....[1]....
        /*00dc*/ 	.word	0x000016b0


	//   ....[2]....
        /*00e0*/ 	.word	0x00001840


	//----- nvinfo : EIATTR_MAX_THREADS
	.align		4
.L_1563:
        /*00e4*/ 	.byte	0x04, 0x05
        /*00e6*/ 	.short	(.L_1565 - .L_1564)
.L_1564:
        /*00e8*/ 	.word	0x00000400
        /*00ec*/ 	.word	0x00000001
        /*00f0*/ 	.word	0x00000001


	//----- nvinfo : EIATTR_CRS_STACK_SIZE
	.align		4
.L_1565:
        /*00f4*/ 	.byte	0x04, 0x1e
        /*00f6*/ 	.short	(.L_1567 - .L_1566)
.L_1566:
        /*00f8*/ 	.word	0x00000000


	//----- nvinfo : EIATTR_CBANK_PARAM_SIZE
	.align		4
.L_1567:
        /*00fc*/ 	.byte	0x03, 0x19
        /*00fe*/ 	.short	0x0128


	//----- nvinfo : EIATTR_PARAM_CBANK
	.align		4
        /*0100*/ 	.byte	0x04, 0x0a
        /*0102*/ 	.short	(.L_1569 - .L_1568)
	.align		4
.L_1568:
        /*0104*/ 	.word	index@(.nv.constant0._ZN10layer_norm40ln_parallel_residual_bwd_finalize_kernelINS_22Kernel_traits_finalizeILj768E13__nv_bfloat16S2_fS2_fjLb0ELj1024ELj4ENS_18Kernel_traits_baseILj768ES2_S2_fS2_fjLj1024EEEEELb1EEEvNS_9BwdParamsE)
        /*0108*/ 	.short	0x0380
        /*010a*/ 	.short	0x0128


	//----- nvinfo : EIATTR_SW_WAR
	.align		4
.L_1569:
        /*010c*/ 	.byte	0x04, 0x36
        /*010e*/ 	.short	(.L_1571 - .L_1570)
.L_1570:
        /*0110*/ 	.word	0x00000008
.L_1571:


//--------------------- .nv.info._ZN10layer_norm31ln_parallel_residual_bwd_kernelINS_13Kernel_traitsI13__nv_bfloat16S2_fS2_fjLj768ELj1ELj4ELj1ELj16ENS_18Kernel_traits_baseILj768ES2_S2_fS2_fjLj128EEEEELb1ELb1ELb1EEEvNS_9BwdParamsE --------------------------
	.section	.nv.info._ZN10layer_norm31ln_parallel_residual_bwd_kernelINS_13Kernel_traitsI13__nv_bfloat16S2_fS2_fjLj768ELj1ELj4ELj1ELj16ENS_18Kernel_traits_baseILj768ES2_S2_fS2_fjLj128EEEEELb1ELb1ELb1EEEvNS_9BwdParamsE,"",@"SHT_CUDA_INFO"
	.sectionflags	@""
	.align	4


	//----- nvinfo : EIATTR_CUDA_API_VERSION
	.align		4
        /*0000*/ 	.byte	0x04, 0x37
        /*0002*/ 	.short	(.L_1573 - .L_1572)
.L_1572:
        /*0004*/ 	.word	0x00000082


	//----- nvinfo : EIATTR_KPARAM_INFO
	.align		4
.L_1573:
        /*0008*/ 	.byte	0x04, 0x17
        /*000a*/ 	.short	(.L_1575 - .L_1574)
.L_1574:
        /*000c*/ 	.word	0x00000000
        /*0010*/ 	.short	0x0000
        /*0012*/ 	.short	0x0000
        /*0014*/ 	.byte	0x00, 0xf0, 0xa1, 0x04


	//----- nvinfo : EIATTR_SPARSE_MMA_MASK
	.align		4
.L_1575:
        /*0018*/ 	.byte	0x03, 0x50
        /*001a*/ 	.short	0x0000


	//----- nvinfo : EIATTR_MAXREG_COUNT
	.align		4
        /*001c*/ 	.byte	0x03, 0x1b
        /*001e*/ 	.short	0x00ff


	//----- nvinfo : EIATTR_NUM_BARRIERS
	.align		4
        /*0020*/ 	.byte	0x02, 0x4c
        /*0022*/ 	.byte	0x01
	.zero		1


	//----- nvinfo : EIATTR_MERCURY_ISA_VERSION
	.align		4
        /*0024*/ 	.byte	0x03, 0x5f
        /*0026*/ 	.short	0x0101


	//----- nvinfo : EIATTR_COOP_GROUP_MASK_REGIDS
	.align		4
        /*0028*/ 	.byte	0x04, 0x29
        /*002a*/ 	.short	(.L_1577 - .L_1576)


	//   ....[0]....
.L_1576:
        /*002c*/ 	.word	0xffffffff


	//   ....[1]....
        /*0030*/ 	.word	0xffffffff


	//   ....[2]....
        /*0034*/ 	.word	0xffffffff


	//   ....[3]....
        /*0038*/ 	.word	0xffffffff


	//   ....[4]....
        /*003c*/ 	.word	0xffffffff


	//   ....[5]....
        /*0040*/ 	.word	0xffffffff


	//   ....[6]....
        /*0044*/ 	.word	0xffffffff


	//   ....[7]....
        /*0048*/ 	.word	0xffffffff


	//   ....[8]....
        /*004c*/ 	.word	0xffffffff


	//   ....[9]....
        /*0050*/ 	.word	0xffffffff


	//   ....[10]....
        /*0054*/ 	.word	0x050000bc


	//   ....[11]....
        /*0058*/ 	.word	0x050000bc


	//   ....[12]....
        /*005c*/ 	.word	0x050000bc


	//   ....[13]....
        /*0060*/ 	.word	0x050000bc


	//   ....[14]....
        /*0064*/ 	.word	0x050000bc


	//   ....[15]....
        /*0068*/ 	.word	0x050000bc


	//   ....[16]....
        /*006c*/ 	.word	0x050000bc


	//   ....[17]....
        /*0070*/ 	.word	0x050000bc


	//   ....[18]....
        /*0074*/ 	.word	0x050000bc


	//   ....[19]....
        /*0078*/ 	.word	0x050000bc


	//----- nvinfo : EIATTR_COOP_GROUP_INSTR_OFFSETS
	.align		4
.L_1577:
        /*007c*/ 	.byte	0x04, 0x28
        /*007e*/ 	.short	(.L_1579 - .L_1578)


	//   ....[0]....
.L_1578:
        /*0080*/ 	.word	0x000017d0


	//   ....[1]....
        /*0084*/ 	.word	0x000017e0


	//   ....[2]....
        /*0088*/ 	.word	0x00001810


	//   ....[3]....
        /*008c*/ 	.word	0x00001820


	//   ....[4]....
        /*0090*/ 	.word	0x00001850


	//   ....[5]....
        /*0094*/ 	.word	0x00001870


	//   ....[6]....
        /*0098*/ 	.word	0x000018b0


	//   ....[7]....
        /*009c*/ 	.word	0x000018c0


	//   ....[8]....
        /*00a0*/ 	.word	0x00001900


	//   ....[9]....
        /*00a4*/ 	.word	0x00001920


	//   ....[10]....
        /*00a8*/ 	.word	0x00008b60


	//   ....[11]....
        /*00ac*/ 	.word	0x00008bf0


	//   ....[12]....
        /*00b0*/ 	.word	0x00008c60


	//   ....[13]....
        /*00b4*/ 	.word	0x00008cc0


	//   ....[14]....
        /*00b8*/ 	.word	0x00008d30


	//   ....[15]....
        /*00bc*/ 	.word	0x00008da0


	//   ....[16]....
        /*00c0*/ 	.word	0x00008e20


	//   ....[17]....
        /*00c4*/ 	.word	0x00008e80


	//   ....[18]....
        /*00c8*/ 	.word	0x00008f00


	//   ....[19]....
        /*00cc*/ 	.word	0x00008f70


	//----- nvinfo : EIATTR_VRC_CTA_INIT_COUNT
	.align		4
.L_1579:
        /*00d0*/ 	.byte	0x02, 0x4a
	.zero		1
	.zero		1


	//----- nvinfo : EIATTR_EXIT_INSTR_OFFSETS
	.align		4
        /*00d4*/ 	.byte	0x04, 0x1c
        /*00d6*/ 	.short	(.L_1581 - .L_1580)


	//   ....[0]....
.L_1580:
        /*00d8*/ 	.word	0x00008af0


	//----- nvinfo : EIATTR_MAX_THREADS
	.align		4
.L_1581:
        /*00dc*/ 	.byte	0x04, 0x05
        /*00de*/ 	.short	(.L_1583 - .L_1582)
.L_1582:
        /*00e0*/ 	.word	0x00000080
        /*00e4*/ 	.word	0x00000001
        /*00e8*/ 	.word	0x00000001


	//----- nvinfo : EIATTR_CRS_STACK_SIZE
	.align		4
.L_1583:
        /*00ec*/ 	.byte	0x04, 0x1e
        /*00ee*/ 	.short	(.L_1585 - .L_1584)
.L_1584:
        /*00f0*/ 	.word	0x00000000


	//----- nvinfo : EIATTR_CBANK_PARAM_SIZE
	.align		4
.L_1585:
        /*00f4*/ 	.byte	0x03, 0x19
        /*00f6*/ 	.short	0x0128


	//----- nvinfo : EIATTR_PARAM_CBANK
	.align		4
        /*00f8*/ 	.byte	0x04, 0x0a
        /*00fa*/ 	.short	(.L_1587 - .L_1586)
	.align		4
.L_1586:
        /*00fc*/ 	.word	index@(.nv.constant0._ZN10layer_norm31ln_parallel_residual_bwd_kernelINS_13Kernel_traitsI13__nv_bfloat16S2_fS2_fjLj768ELj1ELj4ELj1ELj16ENS_18Kernel_traits_baseILj768ES2_S2_fS2_fjLj128EEEEELb1ELb1ELb1EEEvNS_9BwdParamsE)
        /*0100*/ 	.short	0x0380
        /*0102*/ 	.short	0x0128


	//----- nvinfo : EIATTR_SW_WAR
	.align		4
.L_1587:
        /*0104*/ 	.byte	0x04, 0x36
        /*0106*/ 	.short	(.L_1589 - .L_1588)
.L_1588:
        /*0108*/ 	.word	0x00000008
.L_1589:


//--------------------- .nv.info._ZN10layer_norm31ln_parallel_residual_bwd_kernelINS_13Kernel_traitsIf13__nv_bfloat16fS2_fjLj768ELj1ELj4ELj1ELj16ENS_18Kernel_traits_baseILj768EfS2_fS2_fjLj128EEEEELb0ELb0ELb0EEEvNS_9BwdParamsE --------------------------
	.section	.nv.info._ZN10layer_norm31ln_parallel_residual_bwd_kernelINS_13Kernel_traitsIf13__nv_bfloat16fS2_fjLj768ELj1ELj4ELj1ELj16ENS_18Kernel_traits_baseILj768EfS2_fS2_fjLj128EEEEELb0ELb0ELb0EEEvNS_9BwdParamsE,"",@"SHT_CUDA_INFO"
	.sectionflags	@""
	.align	4


	//----- nvinfo : EIATTR_CUDA_API_VERSION
	.align		4
        /*0000*/ 	.byte	0x04, 0x37
        /*0002*/ 	.short	(.L_1591 - .L_1590)
.L_1590:
        /*0004*/ 	.word	0x00000082


	//----- nvinfo : EIATTR_KPARAM_INFO
	.align		4
.L_1591:
        /*0008*/ 	.byte	0x04, 0x17
        /*000a*/ 	.short	(.L_1593 - .L_1592)
.L_1592:
        /*000c*/ 	.word	0x00000000
        /*0010*/ 	.short	0x0000
        /*0012*/ 	.short	0x0000
        /*0014*/ 	.byte	0x00, 0xf0, 0xa1, 0x04


	//----- nvinfo : EIATTR_SPARSE_MMA_MASK
	.align		4
.L_1593:
        /*0018*/ 	.byte	0x03, 0x50
        /*001a*/ 	.short	0x0000


	//----- nvinfo : EIATTR_MAXREG_COUNT
	.align		4
        /*001c*/ 	.byte	0x03, 0x1b
        /*001e*/ 	.short	0x00ff


	//----- nvinfo : EIATTR_NUM_BARRIERS
	.align		4
        /*0020*/ 	.byte	0x02, 0x4c
        /*0022*/ 	.byte	0x01
	.zero		1


	//----- nvinfo : EIATTR_ANNOTATIONS
	.align		4
        /*0024*/ 	.byte	0x04, 0x55
        /*0026*/ 	.short	(.L_1595 - .L_1594)


	//   ....[0]....
.L_1594:
        /*0028*/ 	.word	0x00000001
        /*002c*/ 	.byte	0xe0, 0x00, 0x00, 0x00, 0x01, 0x00, 0x00, 0x00, 0x60, 0x0a, 0x00, 0x00, 0x01, 0x00, 0x00, 0x00
        /*003c*/ 	.byte	0x20, 0x5a, 0x00, 0x00


	//----- nvinfo : EIATTR_MERCURY_ISA_VERSION
	.align		4
.L_1595:
        /*0040*/ 	.byte	0x03, 0x5f
        /*0042*/ 	.short	0x0101


	//----- nvinfo : EIATTR_COOP_GROUP_MASK_REGIDS
	.align		4
        /*0044*/ 	.byte	0x04, 0x29
        /*0046*/ 	.short	(.L_1597 - .L_1596)


	//   ....[0]....
.L_1596:
        /*0048*/ 	.word	0xffffffff


	//   ....[1]....
        /*004c*/ 	.word	0xffffffff


	//   ....[2]....
        /*0050*/ 	.word	0xffffffff


	//   ....[3]....
        /*0054*/ 	.word	0xffffffff


	//   ....[4]....
        /*0058*/ 	.word	0xffffffff


	//   ....[5]....
        /*005c*/ 	.word	0xffffffff


	//   ....[6]....
        /*0060*/ 	.word	0xffffffff


	//   ....[7]....
        /*0064*/ 	.word	0xffffffff


	//   ....[8]....
        /*0068*/ 	.word	0xffffffff


	//   ....[9]....
        /*006c*/ 	.word	0xffffffff


	//   ....[10]....
        /*0070*/ 	.word	0x050000b0


	//   ....[11]....
        /*0074*/ 	.word	0x050000b0


	//   ....[12]....
        /*0078*/ 	.word	0x050000b0


	//   ....[13]....
        /*007c*/ 	.word	0x050000b0


	//   ....[14]....
        /*0080*/ 	.word	0x050000b0


	//   ....[15]....
        /*0084*/ 	.word	0x050000b0


	//   ....[16]....
        /*0088*/ 	.word	0x050000b0


	//   ....[17]....
        /*008c*/ 	.word	0x050000b0


	//   ....[18]....
        /*0090*/ 	.word	0x050000b0


	//   ....[19]....
        /*0094*/ 	.word	0x050000b0


	//----- nvinfo : EIATTR_COOP_GROUP_INSTR_OFFSETS
	.align		4
.L_1597:
        /*0098*/ 	.byte	0x04, 0x28
        /*009a*/ 	.short	(.L_1599 - .L_1598)


	//   ....[0]....
.L_1598:
        /*009c*/ 	.word	0x00002260


	//   ....[1]....
        /*00a0*/ 	.word	0x00002270


	//   ....[2]....
        /*00a4*/ 	.word	0x000022a0


	//   ....[3]....
        /*00a8*/ 	.word	0x000022b0


	//   ....[4]....
        /*00ac*/ 	.word	0x000022e0


	//   ....[5]....
        /*00b0*/ 	.word	0x000022f0


	//   ....[6]....
        /*00b4*/ 	.word	0x00002320


	//   ....[7]....
        /*00b8*/ 	.word	0x00002330


	//   ....[8]....
        /*00bc*/ 	.word	0x00002360


	//   ....[9]....
        /*00c0*/ 	.word	0x00002370


	//   ....[10]....
        /*00c4*/ 	.word	0x00007250


	//   ....[11]....
        /*00c8*/ 	.word	0x000072e0


	//   ....[12]....
        /*00cc*/ 	.word	0x00007350


	//   ....[13]....
        /*00d0*/ 	.word	0x000073b0


	//   ....[14]....
        /*00d4*/ 	.word	0x00007420


	//   ....[15]....
        /*00d8*/ 	.word	0x00007480


	//   ....[16]....
        /*00dc*/ 	.word	0x000074f0


	//   ....[17]....
        /*00e0*/ 	.word	0x00007550


	//   ....[18]....
        /*00e4*/ 	.word	0x000075c0


	//   ....[19]....
        /*00e8*/ 	.word	0x00007620


	//----- nvinfo : EIATTR_VRC_CTA_INIT_COUNT
	.align		4
.L_1599:
        /*00ec*/ 	.byte	0x02, 0x4a
	.zero		1
	.zero		1


	//----- nvinfo : EIATTR_EXIT_INSTR_OFFSETS
	.align		4
        /*00f0*/ 	.byte	0x04, 0x1c
        /*00f2*/ 	.short	(.L_1601 - .L_1600)


	//   ....[0]....
.L_1600:
        /*00f4*/ 	.word	0x00007170


	//   ....[1]....
        /*00f8*/ 	.word	0x000071e0


	//----- nvinfo : EIATTR_MAX_THREADS
	.align		4
.L_1601:
        /*00fc*/ 	.byte	0x04, 0x05
        /*00fe*/ 	.short	(.L_1603 - .L_1602)
.L_1602:
        /*0100*/ 	.word	0x00000080
        /*0104*/ 	.word	0x00000001
        /*0108*/ 	.word	0x00000001


	//----- nvinfo : EIATTR_CRS_STACK_SIZE
	.align		4
.L_1603:
        /*010c*/ 	.byte	0x04, 0x1e
        /*010e*/ 	.short	(.L_1605 - .L_1604)
.L_1604:
        /*0110*/ 	.word	0x00000000


	//----- nvinfo : EIATTR_CBANK_PARAM_SIZE
	.align		4
.L_1605:
        /*0114*/ 	.byte	0x03, 0x19
        /*0116*/ 	.short	0x0128


	//----- nvinfo : EIATTR_PARAM_CBANK
	.align		4
        /*0118*/ 	.byte	0x04, 0x0a
        /*011a*/ 	.short	(.L_1607 - .L_1606)
	.align		4
.L_1606:
        /*011c*/ 	.word	index@(.nv.constant0._ZN10layer_norm31ln_parallel_residual_bwd_kernelINS_13Kernel_traitsIf13__nv_bfloat16fS2_fjLj768ELj1ELj4ELj1ELj16ENS_18Kernel_traits_baseILj768EfS2_fS2_fjLj128EEEEELb0ELb0ELb0EEEvNS_9BwdParamsE)
        /*0120*/ 	.short	0x0380
        /*0122*/ 	.short	0x0128


	//----- nvinfo : EIATTR_SW_WAR
	.align		4
.L_1607:
        /*0124*/ 	.byte	0x04, 0x36
        /*0126*/ 	.short	(.L_1609 - .L_1608)
.L_1608:
        /*0128*/ 	.word	0x00000008
.L_1609:


//--------------------- .nv.info._ZN10layer_norm31ln_parallel_residual_bwd_kernelINS_13Kernel_traitsIf13__nv_bfloat16fS2_fjLj768ELj1ELj4ELj1ELj16ENS_18Kernel_traits_baseILj768EfS2_fS2_fjLj128EEEEELb0ELb0ELb1EEEvNS_9BwdParamsE --------------------------
	.section	.nv.info._ZN10layer_norm31ln_parallel_residual_bwd_kernelINS_13Kernel_traitsIf13__nv_bfloat16fS2_fjLj768ELj1ELj4ELj1ELj16ENS_18Kernel_traits_baseILj768EfS2_fS2_fjLj128EEEEELb0ELb0ELb1EEEvNS_9BwdParamsE,"",@"SHT_CUDA_INFO"
	.sectionflags	@""
	.align	4


	//----- nvinfo : EIATTR_CUDA_API_VERSION
	.align		4
        /*0000*/ 	.byte	0x04, 0x37
        /*0002*/ 	.short	(.L_1611 - .L_1610)
.L_1610:
        /*0004*/ 	.word	0x00000082


	//----- nvinfo : EIATTR_KPARAM_INFO
	.align		4
.L_1611:
        /*0008*/ 	.byte	0x04, 0x17
        /*000a*/ 	.short	(.L_1613 - .L_1612)
.L_1612:
        /*000c*/ 	.word	0x00000000
        /*0010*/ 	.short	0x0000
        /*0012*/ 	.short	0x0000
        /*0014*/ 	.byte	0x00, 0xf0, 0xa1, 0x04


	//----- nvinfo : EIATTR_SPARSE_MMA_MASK
	.align		4
.L_1613:
        /*0018*/ 	.byte	0x03, 0x50
        /*001a*/ 	.short	0x0000


	//----- nvinfo : EIATTR_MAXREG_COUNT
	.align		4
        /*001c*/ 	.byte	0x03, 0x1b
        /*001e*/ 	.short	0x00ff


	//----- nvinfo : EIATTR_NUM_BARRIERS
	.align		4
        /*0020*/ 	.byte	0x02, 0x4c
        /*0022*/ 	.byte	0x01
	.zero		1


	//----- nvinfo : EIATTR_MERCURY_ISA_VERSION
	.align		4
        /*0024*/ 	.byte	0x03, 0x5f
        /*0026*/ 	.short	0x0101


	//----- nvinfo : EIATTR_COOP_GROUP_MASK_REGIDS
	.align		4
        /*0028*/ 	.byte	0x04, 0x29
        /*002a*/ 	.short	(.L_1615 - .L_1614)


	//   ....[0]....
.L_1614:
        /*002c*/ 	.word	0xffffffff


	//   ....[1]....
        /*0030*/ 	.word	0xffffffff


	//   ....[2]....
        /*0034*/ 	.word	0xffffffff


	//   ....[3]....
        /*0038*/ 	.word	0xffffffff


	//   ....[4]....
        /*003c*/ 	.word	0xffffffff


	//   ....[5]....
        /*0040*/ 	.word	0xffffffff


	//   ....[6]....
        /*0044*/ 	.word	0xffffffff


	//   ....[7]....
        /*0048*/ 	.word	0xffffffff


	//   ....[8]....
        /*004c*/ 	.word	0xffffffff


	//   ....[9]....
        /*0050*/ 	.word	0xffffffff


	//   ....[10]....
        /*0054*/ 	.word	0x050000ee


	//   ....[11]....
        /*0058*/ 	.word	0x050000ee


	//   ....[12]....
        /*005c*/ 	.word	0x050000ee


	//   ....[13]....
        /*0060*/ 	.word	0x050000ee


	//   ....[14]....
        /*0064*/ 	.word	0x050000ee


	//   ....[15]....
        /*0068*/ 	.word	0x050000ee


	//   ....[16]....
        /*006c*/ 	.word	0x050000ee


	//   ....[17]....
        /*0070*/ 	.word	0x050000ee


	//   ....[18]....
        /*0074*/ 	.word	0x050000ee


	//   ....[19]....
        /*0078*/ 	.word	0x050000ee


	//----- nvinfo : EIATTR_COOP_GROUP_INSTR_OFFSETS
	.align		4
.L_1615:
        /*007c*/ 	.byte	0x04, 0x28
        /*007e*/ 	.short	(.L_1617 - .L_1616)


	//   ....[0]....
.L_1616:
        /*0080*/ 	.word	0x00001f40


	//   ....[1]....
        /*0084*/ 	.word	0x00001f50


	//   ....[2]....
        /*0088*/ 	.word	0x00001f80


	//   ....[3]....
        /*008c*/ 	.word	0x00001f90


	//   ....[4]....
        /*0090*/ 	.word	0x00001fc0


	//   ....[5]....
        /*0094*/ 	.word	0x00001fd0


	//   ....[6]....
        /*0098*/ 	.word	0x00002000


	//   ....[7]....
        /*009c*/ 	.word	0x00002010


	//   ....[8]....
        /*00a0*/ 	.word	0x00002040


	//   ....[9]....
        /*00a4*/ 	.word	0x00002050


	//   ....[10]....
        /*00a8*/ 	.word	0x00006ad0


	//   ....[11]....
        /*00ac*/ 	.word	0x00006b60


	//   ....[12]....
        /*00b0*/ 	.word	0x00006bc0


	//   ....[13]....
        /*00b4*/ 	.word	0x00006c20


	//   ....[14]....
        /*00b8*/ 	.word	0x00006c80


	//   ....[15]....
        /*00bc*/ 	.word	0x00006ce0


	//   ....[16]....
        /*00c0*/ 	.word	0x00006d40


	//   ....[17]....
        /*00c4*/ 	.word	0x00006da0


	//   ....[18]....
        /*00c8*/ 	.word	0x00006e00


	//   ....[19]....
        /*00cc*/ 	.word	0x00006e60


	//----- nvinfo : EIATTR_VRC_CTA_INIT_COUNT
	.align		4
.L_1617:
        /*00d0*/ 	.byte	0x02, 0x4a
	.zero		1
	.zero		1


	//----- nvinfo : EIATTR_EXIT_INSTR_OFFSETS
	.align		4
        /*00d4*/ 	.byte	0x04, 0x1c
        /*00d6*/ 	.short	(.L_1619 - .L_1618)


	//   ....[0]....
.L_1618:
        /*00d8*/ 	.word	0x00006a70


	//----- nvinfo : EIATTR_MAX_THREADS
	.align		4
.L_1619:
        /*00dc*/ 	.byte	0x04, 0x05
        /*00de*/ 	.short	(.L_1621 - .L_1620)
.L_1620:
        /*00e0*/ 	.word	0x00000080
        /*00e4*/ 	.word	0x00000001
        /*00e8*/ 	.word	0x00000001


	//----- nvinfo : EIATTR_CRS_STACK_SIZE
	.align		4
.L_1621:
        /*00ec*/ 	.byte	0x04, 0x1e
        /*00ee*/ 	.short	(.L_1623 - .L_1622)
.L_1622:
        /*00f0*/ 	.word	0x00000000


	//----- nvinfo : EIATTR_CBANK_PARAM_SIZE
	.align		4
.L_1623:
        /*00f4*/ 	.byte	0x03, 0x19
        /*00f6*/ 	.short	0x0128


	//----- nvinfo : EIATTR_PARAM_CBANK
	.align		4
        /*00f8*/ 	.byte	0x04, 0x0a
        /*00fa*/ 	.short	(.L_1625 - .L_1624)
	.align		4
.L_1624:
        /*00fc*/ 	.word	index@(.nv.constant0._ZN10layer_norm31ln_parallel_residual_bwd_kernelINS_13Kernel_traitsIf13__nv_bfloat16fS2_fjLj768ELj1ELj4ELj1ELj16ENS_18Kernel_traits_baseILj768EfS2_fS2_fjLj128EEEEELb0ELb0ELb1EEEvNS_9BwdParamsE)
        /*0100*/ 	.short	0x0380
        /*0102*/ 	.short	0x0128


	//----- nvinfo : EIATTR_SW_WAR
	.align		4
.L_1625:
        /*0104*/ 	.byte	0x04, 0x36
        /*0106*/ 	.short	(.L_1627 - .L_1626)
.L_1626:
        /*0108*/ 	.word	0x00000008
.L_1627:


//--------------------- .nv.info._ZN10layer_norm31ln_parallel_residual_bwd_kernelINS_13Kernel_traitsIf13__nv_bfloat16fS2_fjLj768ELj1ELj4ELj1ELj16ENS_18Kernel_traits_baseILj768EfS2_fS2_fjLj128EEEEELb0ELb1ELb0EEEvNS_9BwdParamsE --------------------------
	.section	.nv.info._ZN10layer_norm31ln_parallel_residual_bwd_kernelINS_13Kernel_traitsIf13__nv_bfloat16fS2_fjLj768ELj1ELj4ELj1ELj16ENS_18Kernel_traits_baseILj768EfS2_fS2_fjLj128EEEEELb0ELb1ELb0EEEvNS_9BwdParamsE,"",@"SHT_CUDA_INFO"
	.sectionflags	@""
	.align	4


	//----- nvinfo : EIATTR_CUDA_API_VERSION
	.align		4
        /*0000*/ 	.byte	0x04, 0x37
        /*0002*/ 	.short	(.L_1629 - .L_1628)
.L_1628:
        /*0004*/ 	.word	0x00000082


	//----- nvinfo : EIATTR_KPARAM_INFO
	.align		4
.L_1629:
        /*0008*/ 	.byte	0x04, 0x17
        /*000a*/ 	.short	(.L_1631 - .L_1630)
.L_1630:
        /*000c*/ 	.word	0x00000000
        /*0010*/ 	.short	0x0000
        /*0012*/ 	.short	0x0000
        /*0014*/ 	.byte	0x00, 0xf0, 0xa1, 0x04


	//----- nvinfo : EIATTR_SPARSE_MMA_MASK
	.align		4
.L_1631:
        /*0018*/ 	.byte	0x03, 0x50
        /*001a*/ 	.short	0x0000


	//----- nvinfo : EIATTR_MAXREG_COUNT
	.align		4
        /*001c*/ 	.byte	0x03, 0x1b
        /*001e*/ 	.short	0x00ff


	//----- nvinfo : EIATTR_NUM_BARRIERS
	.align		4
        /*0020*/ 	.byte	0x02, 0x4c
        /*0022*/ 	.byte	0x01
	.zero		1


	//----- nvinfo : EIATTR_MERCURY_ISA_VERSION
	.align		4
        /*0024*/ 	.byte	0x03, 0x5f
        /*0026*/ 	.short	0x0101


	//----- nvinfo : EIATTR_COOP_GROUP_MASK_REGIDS
	.align		4
        /*0028*/ 	.byte	0x04, 0x29
        /*002a*/ 	.short	(.L_1633 - .L_1632)


	//   ....[0]....
.L_1632:
        /*002c*/ 	.word	0xffffffff


	//   ....[1]....
        /*0030*/ 	.word	0xffffffff


	//   ....[2]....
        /*0034*/ 	.word	0xffffffff


	//   ....[3]....
        /*0038*/ 	.word	0xffffffff


	//   ....[4]....
        /*003c*/ 	.word	0xffffffff


	//   ....[5]....
        /*0040*/ 	.word	0xffffffff


	//   ....[6]....
        /*0044*/ 	.word	0xffffffff


	//   ....[7]....
        /*0048*/ 	.word	0xffffffff


	//   ....[8]....
        /*004c*/ 	.word	0xffffffff


	//   ....[9]....
        /*0050*/ 	.word	0xffffffff


	//   ....[10]....
        /*0054*/ 	.word	0x05000078


	//   ....[11]....
        /*0058*/ 	.word	0x05000078


	//   ....[12]....
        /*005c*/ 	.word	0x05000078


	//   ....[13]....
        /*0060*/ 	.word	0x05000078


	//   ....[14]....
        /*0064*/ 	.word	0x05000078


	//   ....[15]....
        /*0068*/ 	.word	0x05000078


	//   ....[16]....
        /*006c*/ 	.word	0x05000078


	//   ....[17]....
        /*0070*/ 	.word	0x05000078


	//   ....[18]....
        /*0074*/ 	.word	0x05000078


	//   ....[19]....
        /*0078*/ 	.word	0x05000078


	//----- nvinfo : EIATTR_COOP_GROUP_INSTR_OFFSETS
	.align		4
.L_1633:
        /*007c*/ 	.byte	0x04, 0x28
        /*007e*/ 	.short	(.L_1635 - .L_1634)


	//   ....[0]....
.L_1634:
        /*0080*/ 	.word	0x000016f0


	//   ....[1]....
        /*0084*/ 	.word	0x00001700


	//   ....[2]....
        /*0088*/ 	.word	0x00001730


	//   ....[3]....
        /*008c*/ 	.word	0x00001740


	//   ....[4]....
        /*0090*/ 	.word	0x00001770


	//   ....[5]....
        /*0094*/ 	.word	0x00001780


	//   ....[6]....
        /*0098*/ 	.word	0x000017b0


	//   ....[7]....
        /*009c*/ 	.word	0x000017c0


	//   ....[8]....
        /*00a0*/ 	.word	0x000017f0


	//   ....[9]....
        /*00a4*/ 	.word	0x00001800


	//   ....[10]....
        /*00a8*/ 	.word	0x00005b70


	//   ....[11]....
        /*00ac*/ 	.word	0x00005c00


	//   ....[12]....
        /*00b0*/ 	.word	0x00005c70


	//   ....[13]....
        /*00b4*/ 	.word	0x00005cd0


	//   ....[14]....
        /*00b8*/ 	.word	0x00005d40


	//   ....[15]....
        /*00bc*/ 	.word	0x00005da0


	//   ....[16]....
        /*00c0*/ 	.word	0x00005e10


	//   ....[17]....
        /*00c4*/ 	.word	0x00005e70


	//   ....[18]....
        /*00c8*/ 	.word	0x00005ee0


	//   ....[19]....
        /*00cc*/ 	.word	0x00005f40


	//----- nvinfo : EIATTR_VRC_CTA_INIT_COUNT
	.align		4
.L_1635:
        /*00d0*/ 	.byte	0x02, 0x4a
	.zero		1
	.zero		1


	//----- nvinfo : EIATTR_EXIT_INSTR_OFFSETS
	.align		4
        /*00d4*/ 	.byte	0x04, 0x1c
        /*00d6*/ 	.short	(.L_1637 - .L_1636)


	//   ....[0]....
.L_1636:
        /*00d8*/ 	.word	0x00005ad0


	//   ....[1]....
        /*00dc*/ 	.word	0x00005b00


	//----- nvinfo : EIATTR_MAX_THREADS
	.align		4
.L_1637:
        /*00e0*/ 	.byte	0x04, 0x05
        /*00e2*/ 	.short	(.L_1639 - .L_1638)
.L_1638:
        /*00e4*/ 	.word	0x00000080
        /*00e8*/ 	.word	0x00000001
        /*00ec*/ 	.word	0x00000001


	//----- nvinfo : EIATTR_CRS_STACK_SIZE
	.align		4
.L_1639:
        /*00f0*/ 	.byte	0x04, 0x1e
        /*00f2*/ 	.short	(.L_1641 - .L_1640)
.L_1640:
        /*00f4*/ 	.word	0x00000000


	//----- nvinfo : EIATTR_CBANK_PARAM_SIZE
	.align		4
.L_1641:
        /*00f8*/ 	.byte	0x03, 0x19
        /*00fa*/ 	.short	0x0128


	//----- nvinfo : EIATTR_PARAM_CBANK
	.align		4
        /*00fc*/ 	.byte	0x04, 0x0a
        /*00fe*/ 	.short	(.L_1643 - .L_1642)
	.align		4
.L_1642:
        /*0100*/ 	.word	index@(.nv.constant0._ZN10layer_norm31ln_parallel_residual_bwd_kernelINS_13Kernel_traitsIf13__nv_bfloat16fS2_fjLj768ELj1ELj4ELj1ELj16ENS_18Kernel_traits_baseILj768EfS2_fS2_fjLj128EEEEELb0ELb1ELb0EEEvNS_9BwdParamsE)
        /*0104*/ 	.short	0x0380
        /*0106*/ 	.short	0x0128


	//----- nvinfo : EIATTR_SW_WAR
	.align		4
.L_1643:
        /*0108*/ 	.byte	0x04, 0x36
        /*010a*/ 	.short	(.L_1645 - .L_1644)
.L_1644:
        /*010c*/ 	.word	0x00000008
.L_1645:


//--------------------- .nv.info._ZN10layer_norm31ln_parallel_residual_bwd_kernelINS_13Kernel_traitsIf13__nv_bfloat16fS2_fjLj768ELj1ELj4ELj1ELj16ENS_18Kernel_traits_baseILj768EfS2_fS2_fjLj128EEEEELb0ELb1ELb1EEEvNS_9BwdParamsE --------------------------
	.section	.nv.info._ZN10layer_norm31ln_parallel_residual_bwd_kernelINS_13Kernel_traitsIf13__nv_bfloat16fS2_fjLj768ELj1ELj4ELj1ELj16ENS_18Kernel_traits_baseILj768EfS2_fS2_fjLj128EEEEELb0ELb1ELb1EEEvNS_9BwdParamsE,"",@"SHT_CUDA_INFO"
	.sectionflags	@""
	.align	4


	//----- nvinfo : EIATTR_CUDA_API_VERSION
	.align		4
        /*0000*/ 	.byte	0x04, 0x37
        /*0002*/ 	.short	(.L_1647 - .L_1646)
.L_1646:
        /*0004*/ 	.word	0x00000082


	//----- nvinfo : EIATTR_KPARAM_INFO
	.align		4
.L_1647:
        /*0008*/ 	.byte	0x04, 0x17
        /*000a*/ 	.short	(.L_1649 - .L_1648)
.L_1648:
        /*000c*/ 	.word	0x00000000
        /*0010*/ 	.short	0x0000
        /*0012*/ 	.short	0x0000
        /*0014*/ 	.byte	0x00, 0xf0, 0xa1, 0x04


	//----- nvinfo : EIATTR_SPARSE_MMA_MASK
	.align		4
.L_1649:
        /*0018*/ 	.byte	0x03, 0x50
        /*001a*/ 	.short	0x0000


	//----- nvinfo : EIATTR_MAXREG_COUNT
	.align		4
        /*001c*/ 	.byte	0x03, 0x1b
        /*001e*/ 	.short	0x00ff


	//----- nvinfo : EIATTR_NUM_BARRIERS
	.align		4
        /*0020*/ 	.byte	0x02, 0x4c
        /*0022*/ 	.byte	0x01
	.zero		1


	//----- nvinfo : EIATTR_MERCURY_ISA_VERSION
	.align		4
        /*0024*/ 	.byte	0x03, 0x5f
        /*0026*/ 	.short	0x0101


	//----- nvinfo : EIATTR_COOP_GROUP_MASK_REGIDS
	.align		4
        /*0028*/ 	.byte	0x04, 0x29
        /*002a*/ 	.short	(.L_1651 - .L_1650)


	//   ....[0]....
.L_1650:
        /*002c*/ 	.word	0xffffffff


	//   ....[1]....
        /*0030*/ 	.word	0xffffffff


	//   ....[2]....
        /*0034*/ 	.word	0xffffffff


	//   ....[3]....
        /*0038*/ 	.word	0xffffffff


	//   ....[4]....
        /*003c*/ 	.word	0xffffffff


	//   ....[5]....
        /*0040*/ 	.word	0xffffffff


	//   ....[6]....
        /*0044*/ 	.word	0xffffffff


	//   ....[7]....
        /*0048*/ 	.word	0xffffffff


	//   ....[8]....
        /*004c*/ 	.word	0xffffffff


	//   ....[9]....
        /*0050*/ 	.word	0xffffffff


	//   ....[10]....
        /*0054*/ 	.word	0x050000ae


	//   ....[11]....
        /*0058*/ 	.word	0x050000ae


	//   ....[12]....
        /*005c*/ 	.word	0x050000ae


	//   ....[13]....
        /*0060*/ 	.word	0x050000ae


	//   ....[14]....
        /*0064*/ 	.word	0x050000ae


	//   ....[15]....
        /*0068*/ 	.word	0x050000ae


	//   ....[16]....
        /*006c*/ 	.word	0x050000ae


	//   ....[17]....
        /*0070*/ 	.word	0x050000ae


	//   ....[18]....
        /*0074*/ 	.word	0x050000ae


	//   ....[19]....
        /*0078*/ 	.word	0x050000ae


	//----- nvinfo : EIATTR_COOP_GROUP_INSTR_OFFSETS
	.align		4
.L_1651:
        /*007c*/ 	.byte	0x04, 0x28
        /*007e*/ 	.short	(.L_1653 - .L_1652)


	//   ....[0]....
.L_1652:
        /*0080*/ 	.word	0x00001490


	//   ....[1]....
        /*0084*/ 	.word	0x000014c0


	//   ....[2]....
        /*0088*/ 	.word	0x000014f0


	//   ....[3]....
        /*008c*/ 	.word	0x00001500


	//   ....[4]....
        /*0090*/ 	.word	0x00001540


	//   ....[5]....
        /*0094*/ 	.word	0x00001560


	//   ....[6]....
        /*0098*/ 	.word	0x000015a0


	//   ....[7]....
        /*009c*/ 	.word	0x000015c0


	//   ....[8]....
        /*00a0*/ 	.word	0x00001600


	//   ....[9]....
        /*00a4*/ 	.word	0x00001620


	//   ....[10]....
        /*00a8*/ 	.word	0x000055f0


	//   ....[11]....
        /*00ac*/ 	.word	0x00005690


	//   ....[12]....
        /*00b0*/ 	.word	0x00005710


	//   ....[13]....
        /*00b4*/ 	.word	0x00005770


	//   ....[14]....
        /*00b8*/ 	.word	0x000057f0


	//   ....[15]....
        /*00bc*/ 	.word	0x00005860


	//   ....[16]....
        /*00c0*/ 	.word	0x000058e0


	//   ....[17]....
        /*00c4*/ 	.word	0x00005950


	//   ....[18]....
        /*00c8*/ 	.word	0x000059d0


	//   ....[19]....
        /*00cc*/ 	.word	0x00005a40


	//----- nvinfo : EIATTR_VRC_CTA_INIT_COUNT
	.align		4
.L_1653:
        /*00d0*/ 	.byte	0x02, 0x4a
	.zero		1
	.zero		1


	//----- nvinfo : EIATTR_EXIT_INSTR_OFFSETS
	.align		4
        /*00d4*/ 	.byte	0x04, 0x1c
        /*00d6*/ 	.short	(.L_1655 - .L_1654)


	//   ....[0]....
.L_1654:
        /*00d8*/ 	.word	0x00005580


	//----- nvinfo : EIATTR_MAX_THREADS
	.align		4
.L_1655:
        /*00dc*/ 	.byte	0x04, 0x05
        /*00de*/ 	.short	(.L_1657 - .L_1656)
.L_1656:
        /*00e0*/ 	.word	0x00000080
        /*00e4*/ 	.word	0x00000001
        /*00e8*/ 	.word	0x00000001


	//----- nvinfo : EIATTR_CRS_STACK_SIZE
	.align		4
.L_1657:
        /*00ec*/ 	.byte	0x04, 0x1e
        /*00ee*/ 	.short	(.L_1659 - .L_1658)
.L_1658:
        /*00f0*/ 	.word	0x00000000


	//----- nvinfo : EIATTR_CBANK_PARAM_SIZE
	.align		4
.L_1659:
        /*00f4*/ 	.byte	0x03, 0x19
        /*00f6*/ 	.short	0x0128


	//----- nvinfo : EIATTR_PARAM_CBANK
	.align		4
        /*00f8*/ 	.byte	0x04, 0x0a
        /*00fa*/ 	.short	(.L_1661 - .L_1660)
	.align		4
.L_1660:
        /*00fc*/ 	.word	index@(.nv.constant0._ZN10layer_norm31ln_parallel_residual_bwd_kernelINS_13Kernel_traitsIf13__nv_bfloat16fS2_fjLj768ELj1ELj4ELj1ELj16ENS_18Kernel_traits_baseILj768EfS2_fS2_fjLj128EEEEELb0ELb1ELb1EEEvNS_9BwdParamsE)
        /*0100*/ 	.short	0x0380
        /*0102*/ 	.short	0x0128


	//----- nvinfo : EIATTR_SW_WAR
	.align		4
.L_1661:
        /*0104*/ 	.byte	0x04, 0x36
        /*0106*/ 	.short	(.L_1663 - .L_1662)
.L_1662:
        /*0108*/ 	.word	0x00000008
.L_1663:


//--------------------- .nv.info._ZN10layer_norm31ln_parallel_residual_bwd_kernelINS_13Kernel_traitsIf13__nv_bfloat16fS2_fjLj768ELj1ELj4ELj1ELj16ENS_18Kernel_traits_baseILj768EfS2_fS2_fjLj128EEEEELb1ELb0ELb0EEEvNS_9BwdParamsE --------------------------
	.section	.nv.info._ZN10layer_norm31ln_parallel_residual_bwd_kernelINS_13Kernel_traitsIf13__nv_bfloat16fS2_fjLj768ELj1ELj4ELj1ELj16ENS_18Kernel_traits_baseILj768EfS2_fS2_fjLj128EEEEELb1ELb0ELb0EEEvNS_9BwdParamsE,"",@"SHT_CUDA_INFO"
	.sectionflags	@""
	.align	4


	//----- nvinfo : EIATTR_CUDA_API_VERSION
	.align		4
        /*0000*/ 	.byte	0x04, 0x37
        /*0002*/ 	.short	(.L_1665 - .L_1664)
.L_1664:
        /*0004*/ 	.word	0x00000082


	//----- nvinfo : EIATTR_KPARAM_INFO
	.align		4
.L_1665:
        /*0008*/ 	.byte	0x04, 0x17
        /*000a*/ 	.short	(.L_1667 - .L_1666)
.L_1666:
        /*000c*/ 	.word	0x00000000
        /*0010*/ 	.short	0x0000
        /*0012*/ 	.short	0x0000
        /*0014*/ 	.byte	0x00, 0xf0, 0xa1, 0x04


	//----- nvinfo : EIATTR_SPARSE_MMA_MASK
	.align		4
.L_1667:
        /*0018*/ 	.byte	0x03, 0x50
        /*001a*/ 	.short	0x0000


	//----- nvinfo : EIATTR_MAXREG_COUNT
	.align		4
        /*001c*/ 	.byte	0x03, 0x1b
        /*001e*/ 	.short	0x00ff


	//----- nvinfo : EIATTR_NUM_BARRIERS
	.align		4
        /*0020*/ 	.byte	0x02, 0x4c
        /*0022*/ 	.byte	0x01
	.zero		1


	//----- nvinfo : EIATTR_ANNOTATIONS
	.align		4
        /*0024*/ 	.byte	0x04, 0x55
        /*0026*/ 	.short	(.L_1669 - .L_1668)


	//   ....[0]....
.L_1668:
        /*0028*/ 	.word	0x00000001
        /*002c*/ 	.byte	0x50, 0x00, 0x00, 0x00, 0x01, 0x00, 0x00, 0x00, 0x70, 0x00, 0x00, 0x00, 0x01, 0x00, 0x00, 0x00
        /* <DEDUP_REMOVED lines=12> */
        /*00fc*/ 	.byte	0x70, 0x8f, 0x00, 0x00


	//----- nvinfo : EIATTR_MERCURY_ISA_VERSION
	.align		4
.L_1669:
        /*0100*/ 	.byte	0x03, 0x5f
        /*0102*/ 	.short	0x0101


	//----- nvinfo : EIATTR_COOP_GROUP_MASK_REGIDS
	.align		4
        /*0104*/ 	.byte	0x04, 0x29
        /*0106*/ 	.short	(.L_1671 - .L_1670)


	//   ....[0]....
.L_1670:
        /*0108*/ 	.word	0xffffffff


	//   ....[1]....
        /*010c*/ 	.word	0xffffffff


	//   ....[2]....
        /*0110*/ 	.word	0xffffffff


	//   ....[3]....
        /*0114*/ 	.word	0xffffffff


	//   ....[4]....
        /*0118*/ 	.word	0xffffffff


	//   ....[5]....
        /*011c*/ 	.word	0xffffffff


	//   ....[6]....
        /*0120*/ 	.word	0xffffffff


	//   ....[7]....
        /*0124*/ 	.word	0xffffffff


	//   ....[8]....
        /*0128*/ 	.word	0xffffffff


	//   ....[9]....
        /*012c*/ 	.word	0xffffffff


	//   ....[10]....
        /*0130*/ 	.word	0x050000a4


	//   ....[11]....
        /*0134*/ 	.word	0x050000a4


	//   ....[12]....
        /*0138*/ 	.word	0x050000a4


	//   ....[13]....
        /*013c*/ 	.word	0x050000a4


	//   ....[14]....
        /*0140*/ 	.word	0x050000a4


	//   ....[15]....
        /*0144*/ 	.word	0x050000a4


	//   ....[16]....
        /*0148*/ 	.word	0x050000a4


	//   ....[17]....
        /*014c*/ 	.word	0x050000a4


	//   ....[18]....
        /*0150*/ 	.word	0x050000a4


	//   ....[19]....
        /*0154*/ 	.word	0x050000a4


	//----- nvinfo : EIATTR_COOP_GROUP_INSTR_OFFSETS
	.align		4
.L_1671:
        /*0158*/ 	.byte	0x04, 0x28
        /*015a*/ 	.short	(.L_1673 - .L_1672)


	//   ....[0]....
.L_1672:
        /*015c*/ 	.word	0x00002570


	//   ....[1]....
        /*0160*/ 	.word	0x00002590


	//   ....[2]....
        /*0164*/ 	.word	0x000025b0


	//   ....[3]....
        /*0168*/ 	.word	0x000025d0


	//   ....[4]....
        /*016c*/ 	.word	0x000025f0


	//   ....[5]....
        /*0170*/ 	.word	0x00002610


	//   ....[6]....
        /*0174*/ 	.word	0x00002630


	//   ....[7]....
        /*0178*/ 	.word	0x00002650


	//   ....[8]....
        /*017c*/ 	.word	0x00002660


	//   ....[9]....
        /*0180*/ 	.word	0x00002680


	//   ....[10]....
        /*0184*/ 	.word	0x0000a7a0


	//   ....[11]....
        /*0188*/ 	.word	0x0000a830


	//   ....[12]....
        /*018c*/ 	.word	0x0000a890


	//   ....[13]....
        /*0190*/ 	.word	0x0000a8e0


	//   ....[14]....
        /*0194*/ 	.word	0x0000a940


	//   ....[15]....
        /*0198*/ 	.word	0x0000a990


	//   ....[16]....
        /*019c*/ 	.word	0x0000a9f0


	//   ....[17]....
        /*01a0*/ 	.word	0x0000aa40


	//   ....[18]....
        /*01a4*/ 	.word	0x0000aaa0


	//   ....[19]....
        /*01a8*/ 	.word	0x0000aaf0


	//----- nvinfo : EIATTR_VRC_CTA_INIT_COUNT
	.align		4
.L_1673:
        /*01ac*/ 	.byte	0x02, 0x4a
	.zero		1
	.zero		1


	//----- nvinfo : EIATTR_EXIT_INSTR_OFFSETS
	.align		4
        /*01b0*/ 	.byte	0x04, 0x1c
        /*01b2*/ 	.short	(.L_1675 - .L_1674)


	//   ....[0]....
.L_1674:
        /*01b4*/ 	.word	0x0000a6c0


	//   ....[1]....
        /*01b8*/ 	.word	0x0000a730


	//----- nvinfo : EIATTR_MAX_THREADS
	.align		4
.L_1675:
        /*01bc*/ 	.byte	0x04, 0x05
        /*01be*/ 	.short	(.L_1677 - .L_1676)
.L_1676:
        /*01c0*/ 	.word	0x00000080
        /*01c4*/ 	.word	0x00000001
        /*01c8*/ 	.word	0x00000001


	//----- nvinfo : EIATTR_CRS_STACK_SIZE
	.align		4
.L_1677:
        /*01cc*/ 	.byte	0x04, 0x1e
        /*01ce*/ 	.short	(.L_1679 - .L_1678)
.L_1678:
        /*01d0*/ 	.word	0x00000000


	//----- nvinfo : EIATTR_CBANK_PARAM_SIZE
	.align		4
.L_1679:
        /*01d4*/ 	.byte	0x03, 0x19
        /*01d6*/ 	.short	0x0128


	//----- nvinfo : EIATTR_PARAM_CBANK
	.align		4
        /*01d8*/ 	.byte	0x04, 0x0a
        /*01da*/ 	.short	(.L_1681 - .L_1680)
	.align		4
.L_1680:
        /*01dc*/ 	.word	index@(.nv.constant0._ZN10layer_norm31ln_parallel_residual_bwd_kernelINS_13Kernel_traitsIf13__nv_bfloat16fS2_fjLj768ELj1ELj4ELj1ELj16ENS_18Kernel_traits_baseILj768EfS2_fS2_fjLj128EEEEELb1ELb0ELb0EEEvNS_9BwdParamsE)
        /*01e0*/ 	.short	0x0380
        /*01e2*/ 	.short	0x0128


	//----- nvinfo : EIATTR_SW_WAR
	.align		4
.L_1681:
        /*01e4*/ 	.byte	0x04, 0x36
        /*01e6*/ 	.short	(.L_1683 - .L_1682)
.L_1682:
        /*01e8*/ 	.word	0x00000008
.L_1683:


//--------------------- .nv.info._ZN10layer_norm31ln_parallel_residual_bwd_kernelINS_13Kernel_traitsIf13__nv_bfloat16fS2_fjLj768ELj1ELj4ELj1ELj16ENS_18Kernel_traits_baseILj768EfS2_fS2_fjLj128EEEEELb1ELb0ELb1EEEvNS_9BwdParamsE --------------------------
	.section	.nv.info._ZN10layer_norm31ln_parallel_residual_bwd_kernelINS_13Kernel_traitsIf13__nv_bfloat16fS2_fjLj768ELj1ELj4ELj1ELj16ENS_18Kernel_traits_baseILj768EfS2_fS2_fjLj128EEEEELb1ELb0ELb1EEEvNS_9BwdParamsE,"",@"SHT_CUDA_INFO"
	.sectionflags	@""
	.align	4


	//----- nvinfo : EIATTR_CUDA_API_VERSION
	.align		4
        /*0000*/ 	.byte	0x04, 0x37
        /*0002*/ 	.short	(.L_1685 - .L_1684)
.L_1684:
        /*0004*/ 	.word	0x00000082


	//----- nvinfo : EIATTR_KPARAM_INFO
	.align		4
.L_1685:
        /*0008*/ 	.byte	0x04, 0x17
        /*000a*/ 	.short	(.L_1687 - .L_1686)
.L_1686:
        /*000c*/ 	.word	0x00000000
        /*0010*/ 	.short	0x0000
        /*0012*/ 	.short	0x0000
        /*0014*/ 	.byte	0x00, 0xf0, 0xa1, 0x04


	//----- nvinfo : EIATTR_SPARSE_MMA_MASK
	.align		4
.L_1687:
        /*0018*/ 	.byte	0x03, 0x50
        /*001a*/ 	.short	0x0000


	//----- nvinfo : EIATTR_MAXREG_COUNT
	.align		4
        /*001c*/ 	.byte	0x03, 0x1b
        /*001e*/ 	.short	0x00ff


	//----- nvinfo : EIATTR_NUM_BARRIERS
	.align		4
        /*0020*/ 	.byte	0x02, 0x4c
        /*0022*/ 	.byte	0x01
	.zero		1


	//----- nvinfo : EIATTR_ANNOTATIONS
	.align		4
        /*0024*/ 	.byte	0x04, 0x55
        /*0026*/ 	.short	(.L_1689 - .L_1688)


	//   ....[0]....
.L_1688:
        /* <DEDUP_REMOVED lines=10> */
        /*00bc*/ 	.byte	0xc0, 0x88, 0x00, 0x00, 0x01, 0x00, 0x00, 0x00, 0xf0, 0x88, 0x00, 0x00


	//----- nvinfo : EIATTR_MERCURY_ISA_VERSION
	.align		4
.L_1689:
        /*00c8*/ 	.byte	0x03, 0x5f
        /*00ca*/ 	.short	0x0101


	//----- nvinfo : EIATTR_COOP_GROUP_MASK_REGIDS
	.align		4
        /*00cc*/ 	.byte	0x04, 0x29
        /*00ce*/ 	.short	(.L_1691 - .L_1690)


	//   ....[0]....
.L_1690:
        /*00d0*/ 	.word	0xffffffff


	//   ....[1]....
        /*00d4*/ 	.word	0xffffffff


	//   ....[2]....
        /*00d8*/ 	.word	0xffffffff


	//   ....[3]....
        /*00dc*/ 	.word	0xffffffff


	//   ....[4]....
        /*00e0*/ 	.word	0xffffffff


	//   ....[5]....
        /*00e4*/ 	.word	0xffffffff


	//   ....[6]....
        /*00e8*/ 	.word	0xffffffff


	//   ....[7]....
        /*00ec*/ 	.word	0xffffffff


	//   ....[8]....
        /*00f0*/ 	.word	0xffffffff


	//   ....[9]....
        /*00f4*/ 	.word	0xffffffff


	//   ....[10]....
        /*00f8*/ 	.word	0x050000a0


	//   ....[11]....
        /*00fc*/ 	.word	0x050000a0


	//   ....[12]....
        /*0100*/ 	.word	0x050000a0


	//   ....[13]....
        /*0104*/ 	.word	0x050000a0


	//   ....[14]....
        /*0108*/ 	.word	0x050000a0


	//   ....[15]....
        /*010c*/ 	.word	0x050000a0


	//   ....[16]....
        /*0110*/ 	.word	0x050000a0


	//   ....[17]....
        /*0114*/ 	.word	0x050000a0


	//   ....[18]....
        /*0118*/ 	.word	0x050000a0


	//   ....[19]....
        /*011c*/ 	.word	0x050000a0


	//----- nvinfo : EIATTR_COOP_GROUP_INSTR_OFFSETS
	.align		4
.L_1691:
        /*0120*/ 	.byte	0x04, 0x28
        /*0122*/ 	.short	(.L_1693 - .L_1692)


	//   ....[0]....
.L_1692:
        /*0124*/ 	.word	0x00002170


	//   ....[1]....
        /*0128*/ 	.word	0x00002190


	//   ....[2]....
        /*012c*/ 	.word	0x000021b0


	//   ....[3]....
        /*0130*/ 	.word	0x000021d0


	//   ....[4]....
        /*0134*/ 	.word	0x000021f0


	//   ....[5]....
        /*0138*/ 	.word	0x00002210


	//   ....[6]....
        /*013c*/ 	.word	0x00002230


	//   ....[7]....
        /*0140*/ 	.word	0x00002250


	//   ....[8]....
        /*0144*/ 	.word	0x00002260


	//   ....[9]....
        /*0148*/ 	.word	0x00002280


	//   ....[10]....
        /*014c*/ 	.word	0x00009fa0


	//   ....[11]....
        /*0150*/ 	.word	0x0000a030


	//   ....[12]....
        /*0154*/ 	.word	0x0000a090


	//   ....[13]....
        /*0158*/ 	.word	0x0000a0e0


	//   ....[14]....
        /*015c*/ 	.word	0x0000a140


	//   ....[15]....
        /*0160*/ 	.word	0x0000a190


	//   ....[16]....
        /*0164*/ 	.word	0x0000a1f0


	//   ....[17]....
        /*0168*/ 	.word	0x0000a240


	//   ....[18]....
        /*016c*/ 	.word	0x0000a2a0


	//   ....[19]....
        /*0170*/ 	.word	0x0000a2f0


	//----- nvinfo : EIATTR_VRC_CTA_INIT_COUNT
	.align		4
.L_1693:
        /*0174*/ 	.byte	0x02, 0x4a
	.zero		1
	.zero		1


	//----- nvinfo : EIATTR_EXIT_INSTR_OFFSETS
	.align		4
        /*0178*/ 	.byte	0x04, 0x1c
        /*017a*/ 	.short	(.L_1695 - .L_1694)


	//   ....[0]....
.L_1694:
        /*017c*/ 	.word	0x00009f30


	//----- nvinfo : EIATTR_MAX_THREADS
	.align		4
.L_1695:
        /*0180*/ 	.byte	0x04, 0x05
        /*0182*/ 	.short	(.L_1697 - .L_1696)
.L_1696:
        /*0184*/ 	.word	0x00000080
        /*0188*/ 	.word	0x00000001
        /*018c*/ 	.word	0x00000001


	//----- nvinfo : EIATTR_CRS_STACK_SIZE
	.align		4
.L_1697:
        /*0190*/ 	.byte	0x04, 0x1e
        /*0192*/ 	.short	(.L_1699 - .L_1698)
.L_1698:
        /*0194*/ 	.word	0x00000000


	//----- nvinfo : EIATTR_CBANK_PARAM_SIZE
	.align		4
.L_1699:
        /*0198*/ 	.byte	0x03, 0x19
        /*019a*/ 	.short	0x0128


	//----- nvinfo : EIATTR_PARAM_CBANK
	.align		4
        /*019c*/ 	.byte	0x04, 0x0a
        /*019e*/ 	.short	(.L_1701 - .L_1700)
	.align		4
.L_1700:
        /*01a0*/ 	.word	index@(.nv.constant0._ZN10layer_norm31ln_parallel_residual_bwd_kernelINS_13Kernel_traitsIf13__nv_bfloat16fS2_fjLj768ELj1ELj4ELj1ELj16ENS_18Kernel_traits_baseILj768EfS2_fS2_fjLj128EEEEELb1ELb0ELb1EEEvNS_9BwdParamsE)
        /*01a4*/ 	.short	0x0380
        /*01a6*/ 	.short	0x0128


	//----- nvinfo : EIATTR_SW_WAR
	.align		4
.L_1701:
        /*01a8*/ 	.byte	0x04, 0x36
        /*01aa*/ 	.short	(.L_1703 - .L_1702)
.L_1702:
        /*01ac*/ 	.word	0x00000008
.L_1703:


//--------------------- .nv.info._ZN10layer_norm22ln_bwd_finalize_kernelINS_22Kernel_traits_finalizeILj768Ef13__nv_bfloat16fS2_fjLb0ELj1024ELj4ENS_18Kernel_traits_baseILj768EfS2_fS2_fjLj1024EEEEELb0ELb0EEEvNS_9BwdParamsE --------------------------
	.section	.nv.info._ZN10layer_norm22ln_bwd_finalize_kernelINS_22Kernel_traits_finalizeILj768Ef13__nv_bfloat16fS2_fjLb0ELj1024ELj4ENS_18Kernel_traits_baseILj768EfS2_fS2_fjLj1024EEEEELb0ELb0EEEvNS_9BwdParamsE,"",@"SHT_CUDA_INFO"
	.sectionflags	@""
	.align	4


	//----- nvinfo : EIATTR_CUDA_API_VERSION
	.align		4
        /*0000*/ 	.byte	0x04, 0x37
        /*0002*/ 	.short	(.L_1705 - .L_1704)
.L_1704:
        /*0004*/ 	.word	0x00000082


	//----- nvinfo : EIATTR_KPARAM_INFO
	.align		4
.L_1705:
        /*0008*/ 	.byte	0x04, 0x17
        /*000a*/ 	.short	(.L_1707 - .L_1706)
.L_1706:
        /*000c*/ 	.word	0x00000000
        /*0010*/ 	.short	0x0000
        /*0012*/ 	.short	0x0000
        /*0014*/ 	.byte	0x00, 0xf0, 0xa1, 0x04


	//----- nvinfo : EIATTR_SPARSE_MMA_MASK
	.align		4
.L_1707:
        /*0018*/ 	.byte	0x03, 0x50
        /*001a*/ 	.short	0x0000


	//----- nvinfo : EIATTR_MAXREG_COUNT
	.align		4
        /*001c*/ 	.byte	0x03, 0x1b
        /*001e*/ 	.short	0x0040


	//----- nvinfo : EIATTR_NUM_BARRIERS
	.align		4
        /*0020*/ 	.byte	0x02, 0x4c
        /*0022*/ 	.byte	0x01
	.zero		1


	//----- nvinfo : EIATTR_MERCURY_ISA_VERSION
	.align		4
        /*0024*/ 	.byte	0x03, 0x5f
        /*0026*/ 	.short	0x0101


	//----- nvinfo : EIATTR_COOP_GROUP_MASK_REGIDS
	.align		4
        /*0028*/ 	.byte	0x04, 0x29
        /*002a*/ 	.short	(.L_1709 - .L_1708)


	//   ....[0]....
.L_1708:
        /*002c*/ 	.word	0xffffffff


	//   ....[1]....
        /*0030*/ 	.word	0xffffffff


	//   ....[2]....
        /*0034*/ 	.word	0xffffffff


	//   ....[3]....
        /*0038*/ 	.word	0xffffffff


	//   ....[4]....
        /*003c*/ 	.word	0xffffffff


	//   ....[5]....
        /*0040*/ 	.word	0xffffffff


	//   ....[6]....
        /*0044*/ 	.word	0xffffffff


	//   ....[7]....
        /*0048*/ 	.word	0xffffffff


	//   ....[8]....
        /*004c*/ 	.word	0xffffffff


	//   ....[9]....
        /*0050*/ 	.word	0xffffffff


	//----- nvinfo : EIATTR_COOP_GROUP_INSTR_OFFSETS
	.align		4
.L_1709:
        /*0054*/ 	.byte	0x04, 0x28
        /*0056*/ 	.short	(.L_1711 - .L_1710)


	//   ....[0]....
.L_1710:
        /*0058*/ 	.word	0x00001550


	//   ....[1]....
        /*005c*/ 	.word	0x00001560


	//   ....[2]....
        /*0060*/ 	.word	0x00001590


	//   ....[3]....
        /*0064*/ 	.word	0x000015a0


	//   ....[4]....
        /*0068*/ 	.word	0x000015d0


	//   ....[5]....
        /*006c*/ 	.word	0x000015e0


	//   ....[6]....
        /*0070*/ 	.word	0x00001610


	//   ....[7]....
        /*0074*/ 	.word	0x00001630


	//   ....[8]....
        /*0078*/ 	.word	0x00001680


	//   ....[9]....
        /*007c*/ 	.word	0x00001690


	//----- nvinfo : EIATTR_VRC_CTA_INIT_COUNT
	.align		4
.L_1711:
        /*0080*/ 	.byte	0x02, 0x4a
	.zero		1
	.zero		1


	//----- nvinfo : EIATTR_EXIT_INSTR_OFFSETS
	.align		4
        /*0084*/ 	.byte	0x04, 0x1c
        /*0086*/ 	.short	(.L_1713 - .L_1712)


	//   ....[0]....
.L_1712:
        /*0088*/ 	.word	0x00000060


	//   ....[1]....
        /*008c*/ 	.word	0x000016f0


	//   ....[2]....
        /*0090*/ 	.word	0x00001720


	//   ....[3]....
        /*0094*/ 	.word	0x000017c0


	//----- nvinfo : EIATTR_MAX_THREADS
	.align		4
.L_1713:
        /*0098*/ 	.byte	0x04, 0x05
        /*009a*/ 	.short	(.L_1715 - .L_1714)
.L_1714:
        /*009c*/ 	.word	0x00000400
        /*00a0*/ 	.word	0x00000001
        /*00a4*/ 	.word	0x00000001


	//----- nvinfo : EIATTR_CRS_STACK_SIZE
	.align		4
.L_1715:
        /*00a8*/ 	.byte	0x04, 0x1e
        /*00aa*/ 	.short	(.L_1717 - .L_1716)
.L_1716:
        /*00ac*/ 	.word	0x00000000


	//----- nvinfo : EIATTR_CBANK_PARAM_SIZE
	.align		4
.L_1717:
        /*00b0*/ 	.byte	0x03, 0x19
        /*00b2*/ 	.short	0x0128


	//----- nvinfo : EIATTR_PARAM_CBANK
	.align		4
        /*00b4*/ 	.byte	0x04, 0x0a
        /*00b6*/ 	.short	(.L_1719 - .L_1718)
	.align		4
.L_1718:
        /*00b8*/ 	.word	index@(.nv.constant0._ZN10layer_norm22ln_bwd_finalize_kernelINS_22Kernel_traits_finalizeILj768Ef13__nv_bfloat16fS2_fjLb0ELj1024ELj4ENS_18Kernel_traits_baseILj768EfS2_fS2_fjLj1024EEEEELb0ELb0EEEvNS_9BwdParamsE)
        /*00bc*/ 	.short	0x0380
        /*00be*/ 	.short	0x0128


	//----- nvinfo : EIATTR_SW_WAR
	.align		4
.L_1719:
        /*00c0*/ 	.byte	0x04, 0x36
        /*00c2*/ 	.short	(.L_1721 - .L_1720)
.L_1720:
        /*00c4*/ 	.word	0x00000008
.L_1721:


//--------------------- .nv.info._ZN10layer_norm40ln_parallel_residual_bwd_finalize_kernelINS_22Kernel_traits_finalizeILj768Ef13__nv_bfloat16fS2_fjLb0ELj1024ELj4ENS_18Kernel_traits_baseILj768EfS2_fS2_fjLj1024EEEEELb0EEEvNS_9BwdParamsE --------------------------
	.section	.nv.info._ZN10layer_norm40ln_parallel_residual_bwd_finalize_kernelINS_22Kernel_traits_finalizeILj768Ef13__nv_bfloat16fS2_fjLb0ELj1024ELj4ENS_18Kernel_traits_baseILj768EfS2_fS2_fjLj1024EEEEELb0EEEvNS_9BwdParamsE,"",@"SHT_CUDA_INFO"
	.sectionflags	@""
	.align	4


	//----- nvinfo : EIATTR_CUDA_API_VERSION
	.align		4
        /*0000*/ 	.byte	0x04, 0x37
        /*0002*/ 	.short	(.L_1723 - .L_1722)
.L_1722:
        /*0004*/ 	.word	0x00000082


	//----- nvinfo : EIATTR_KPARAM_INFO
	.align		4
.L_1723:
        /*0008*/ 	.byte	0x04, 0x17
        /*000a*/ 	.short	(.L_1725 - .L_1724)
.L_1724:
        /*000c*/ 	.word	0x00000000
        /*0010*/ 	.short	0x0000
        /*0012*/ 	.short	0x0000
        /*0014*/ 	.byte	0x00, 0xf0, 0xa1, 0x04


	//----- nvinfo : EIATTR_SPARSE_MMA_MASK
	.align		4
.L_1725:
        /*0018*/ 	.byte	0x03, 0x50
        /*001a*/ 	.short	0x0000


	//----- nvinfo : EIATTR_MAXREG_COUNT
	.align		4
        /*001c*/ 	.byte	0x03, 0x1b
        /*001e*/ 	.short	0x0040


	//----- nvinfo : EIATTR_NUM_BARRIERS
	.align		4
        /*0020*/ 	.byte	0x02, 0x4c
        /*0022*/ 	.byte	0x01
	.zero		1


	//----- nvinfo : EIATTR_MERCURY_ISA_VERSION
	.align		4
        /*0024*/ 	.byte	0x03, 0x5f
        /*0026*/ 	.short	0x0101


	//----- nvinfo : EIATTR_COOP_GROUP_MASK_REGIDS
	.align		4
        /*0028*/ 	.byte	0x04, 0x29
        /*002a*/ 	.short	(.L_1727 - .L_1726)


	//   ....[0]....
.L_1726:
        /*002c*/ 	.word	0xffffffff


	//   ....[1]....
        /*0030*/ 	.word	0xffffffff


	//   ....[2]....
        /*0034*/ 	.word	0xffffffff


	//   ....[3]....
        /*0038*/ 	.word	0xffffffff


	//   ....[4]....
        /*003c*/ 	.word	0xffffffff


	//   ....[5]....
        /*0040*/ 	.word	0xffffffff


	//   ....[6]....
        /*0044*/ 	.word	0xffffffff


	//   ....[7]....
        /*0048*/ 	.word	0xffffffff


	//   ....[8]....
        /*004c*/ 	.word	0xffffffff


	//   ....[9]....
        /*0050*/ 	.word	0xffffffff


	//   ....[10]....
        /*0054*/ 	.word	0xffffffff


	//   ....[11]....
        /*0058*/ 	.word	0xffffffff


	//   ....[12]....
        /*005c*/ 	.word	0xffffffff


	//   ....[13]....
        /*0060*/ 	.word	0xffffffff


	//   ....[14]....
        /*0064*/ 	.word	0xffffffff


	//   ....[15]....
        /*0068*/ 	.word	0xffffffff


	//   ....[16]....
        /*006c*/ 	.word	0xffffffff


	//   ....[17]....
        /*0070*/ 	.word	0xffffffff


	//   ....[18]....
        /*0074*/ 	.word	0xffffffff


	//   ....[19]....
        /*0078*/ 	.word	0xffffffff


	//----- nvinfo : EIATTR_COOP_GROUP_INSTR_OFFSETS
	.align		4
.L_1727:
        /*007c*/ 	.byte	0x04, 0x28
        /*007e*/ 	.short	(.L_1729 - .L_1728)


	//   ....[0]....
.L_1728:
        /*0080*/ 	.word	0x000013a0


	//   ....[1]....
        /*0084*/ 	.word	0x000013b0


	//   ....[2]....
        /*0088*/ 	.word	0x000013c0


	//   ....[3]....
        /*008c*/ 	.word	0x000013d0


	//   ....[4]....
        /*0090*/ 	.word	0x00001410


	//   ....[5]....
        /*0094*/ 	.word	0x00001430


	//   ....[6]....
        /*0098*/ 	.word	0x00001440


	//   ....[7]....
        /*009c*/ 	.word	0x00001450


	//   ....[8]....
        /*00a0*/ 	.word	0x00001480


	//   ....[9]....
        /*00a4*/ 	.word	0x000014b0


	//   ....[10]....
        /*00a8*/ 	.word	0x000014e0


	//   ....[11]....
        /*00ac*/ 	.word	0x000014f0


	//   ....[12]....
        /*00b0*/ 	.word	0x00001520


	//   ....[13]....
        /*00b4*/ 	.word	0x00001540


	//   ....[14]....
        /*00b8*/ 	.word	0x00001560


	//   ....[15]....
        /*00bc*/ 	.word	0x00001570


	//   ....[16]....
        /*00c0*/ 	.word	0x000015b0


	//   ....[17]....
        /*00c4*/ 	.word	0x000015e0


	//   ....[18]....
        /*00c8*/ 	.word	0x00001600


	//   ....[19]....
        /*00cc*/ 	.word	0x00001610


	//----- nvinfo : EIATTR_VRC_CTA_INIT_COUNT
	.align		4
.L_1729:
        /*00d0*/ 	.byte	0x02, 0x4a
	.zero		1
	.zero		1


	//----- nvinfo : EIATTR_EXIT_INSTR_OFFSETS
	.align		4
        /*00d4*/ 	.byte	0x04, 0x1c
        /*00d6*/ 	.short	(.L_1731 - .L_1730)


	//   ....[0]....
.L_1730:
        /*00d8*/ 	.word	0x00000060


	//   ....[1]....
        /*00dc*/ 	.word	0x000016c0


	//   ....[2]....
        /*00e0*/ 	.word	0x000016f0


	//   ....[3]....
        /*00e4*/ 	.word	0x00001810


	//----- nvinfo : EIATTR_MAX_THREADS
	.align		4
.L_1731:
        /*00e8*/ 	.byte	0x04, 0x05
        /*00ea*/ 	.short	(.L_1733 - .L_1732)
.L_1732:
        /*00ec*/ 	.word	0x00000400
        /*00f0*/ 	.word	0x00000001
        /*00f4*/ 	.word	0x00000001


	//----- nvinfo : EIATTR_CRS_STACK_SIZE
	.align		4
.L_1733:
        /*00f8*/ 	.byte	0x04, 0x1e
        /*00fa*/ 	.short	(.L_1735 - .L_1734)
.L_1734:
        /*00fc*/ 	.word	0x00000000


	//----- nvinfo : EIATTR_CBANK_PARAM_SIZE
	.align		4
.L_1735:
        /*0100*/ 	.byte	0x03, 0x19
        /*0102*/ 	.short	0x0128


	//----- nvinfo : EIATTR_PARAM_CBANK
	.align		4
        /*0104*/ 	.byte	0x04, 0x0a
        /*0106*/ 	.short	(.L_1737 - .L_1736)
	.align		4
.L_1736:
        /*0108*/ 	.word	index@(.nv.constant0._ZN10layer_norm40ln_parallel_residual_bwd_finalize_kernelINS_22Kernel_traits_finalizeILj768Ef13__nv_bfloat16fS2_fjLb0ELj1024ELj4ENS_18Kernel_traits_baseILj768EfS2_fS2_fjLj1024EEEEELb0EEEvNS_9BwdParamsE)
        /*010c*/ 	.short	0x0380
        /*010e*/ 	.short	0x0128


	//----- nvinfo : EIATTR_SW_WAR
	.align		4
.L_1737:
        /*0110*/ 	.byte	0x04, 0x36
        /*0112*/ 	.short	(.L_1739 - .L_1738)
.L_1738:
        /*0114*/ 	.word	0x00000008
.L_1739:


//--------------------- .nv.info._ZN10layer_norm31ln_parallel_residual_bwd_kernelINS_13Kernel_traitsIf13__nv_bfloat16fS2_fjLj768ELj1ELj4ELj1ELj16ENS_18Kernel_traits_baseILj768EfS2_fS2_fjLj128EEEEELb1ELb1ELb0EEEvNS_9BwdParamsE --------------------------
	.section	.nv.info._ZN10layer_norm31ln_parallel_residual_bwd_kernelINS_13Kernel_traitsIf13__nv_bfloat16fS2_fjLj768ELj1ELj4ELj1ELj16ENS_18Kernel_traits_baseILj768EfS2_fS2_fjLj128EEEEELb1ELb1ELb0EEEvNS_9BwdParamsE,"",@"SHT_CUDA_INFO"
	.sectionflags	@""
	.align	4


	//----- nvinfo : EIATTR_CUDA_API_VERSION
	.align		4
        /*0000*/ 	.byte	0x04, 0x37
        /*0002*/ 	.short	(.L_1741 - .L_1740)
.L_1740:
        /*0004*/ 	.word	0x00000082


	//----- nvinfo : EIATTR_KPARAM_INFO
	.align		4
.L_1741:
        /*0008*/ 	.byte	0x04, 0x17
        /*000a*/ 	.short	(.L_1743 - .L_1742)
.L_1742:
        /*000c*/ 	.word	0x00000000
        /*0010*/ 	.short	0x0000
        /*0012*/ 	.short	0x0000
        /*0014*/ 	.byte	0x00, 0xf0, 0xa1, 0x04


	//----- nvinfo : EIATTR_SPARSE_MMA_MASK
	.align		4
.L_1743:
        /*0018*/ 	.byte	0x03, 0x50
        /*001a*/ 	.short	0x0000


	//----- nvinfo : EIATTR_MAXREG_COUNT
	.align		4
        /*001c*/ 	.byte	0x03, 0x1b
        /*001e*/ 	.short	0x00ff


	//----- nvinfo : EIATTR_NUM_BARRIERS
	.align		4
        /*0020*/ 	.byte	0x02, 0x4c
        /*0022*/ 	.byte	0x01
	.zero		1


	//----- nvinfo : EIATTR_MERCURY_ISA_VERSION
	.align		4
        /*0024*/ 	.byte	0x03, 0x5f
        /*0026*/ 	.short	0x0101


	//----- nvinfo : EIATTR_COOP_GROUP_MASK_REGIDS
	.align		4
        /*0028*/ 	.byte	0x04, 0x29
        /*002a*/ 	.short	(.L_1745 - .L_1744)


	//   ....[0]....
.L_1744:
        /*002c*/ 	.word	0xffffffff


	//   ....[1]....
        /*0030*/ 	.word	0xffffffff


	//   ....[2]....
        /*0034*/ 	.word	0xffffffff


	//   ....[3]....
        /*0038*/ 	.word	0xffffffff


	//   ....[4]....
        /*003c*/ 	.word	0xffffffff


	//   ....[5]....
        /*0040*/ 	.word	0xffffffff


	//   ....[6]....
        /*0044*/ 	.word	0xffffffff


	//   ....[7]....
        /*0048*/ 	.word	0xffffffff


	//   ....[8]....
        /*004c*/ 	.word	0xffffffff


	//   ....[9]....
        /*0050*/ 	.word	0xffffffff


	//   ....[10]....
        /*0054*/ 	.word	0x05000078


	//   ....[11]....
        /*0058*/ 	.word	0x05000078


	//   ....[12]....
        /*005c*/ 	.word	0x05000078


	//   ....[13]....
        /*0060*/ 	.word	0x05000078


	//   ....[14]....
        /*0064*/ 	.word	0x05000078


	//   ....[15]....
        /*0068*/ 	.word	0x05000078


	//   ....[16]....
        /*006c*/ 	.word	0x05000078


	//   ....[17]....
        /*0070*/ 	.word	0x05000078


	//   ....[18]....
        /*0074*/ 	.word	0x05000078


	//   ....[19]....
        /*0078*/ 	.word	0x05000078


	//----- nvinfo : EIATTR_COOP_GROUP_INSTR_OFFSETS
	.align		4
.L_1745:
        /*007c*/ 	.byte	0x04, 0x28
        /*007e*/ 	.short	(.L_1747 - .L_1746)


	//   ....[0]....
.L_1746:
        /*0080*/ 	.word	0x00001890


	//   ....[1]....
        /*0084*/ 	.word	0x000018a0


	//   ....[2]....
        /*0088*/ 	.word	0x000018d0


	//   ....[3]....
        /*008c*/ 	.word	0x000018e0


	//   ....[4]....
        /*0090*/ 	.word	0x00001910


	//   ....[5]....
        /*0094*/ 	.word	0x00001920


	//   ....[6]....
        /*0098*/ 	.word	0x00001950


	//   ....[7]....
        /*009c*/ 	.word	0x00001960


	//   ....[8]....
        /*00a0*/ 	.word	0x00001990


	//   ....[9]....
        /*00a4*/ 	.word	0x000019a0


	//   ....[10]....
        /*00a8*/ 	.word	0x00008f50


	//   ....[11]....
        /*00ac*/ 	.word	0x00008fe0


	//   ....[12]....
        /*00b0*/ 	.word	0x00009050


	//   ....[13]....
        /*00b4*/ 	.word	0x000090b0


	//   ....[14]....
        /*00b8*/ 	.word	0x00009120


	//   ....[15]....
        /*00bc*/ 	.word	0x00009180


	//   ....[16]....
        /*00c0*/ 	.word	0x000091f0


	//   ....[17]....
        /*00c4*/ 	.word	0x00009250


	//   ....[18]....
        /*00c8*/ 	.word	0x000092c0


	//   ....[19]....
        /*00cc*/ 	.word	0x00009320


	//----- nvinfo : EIATTR_VRC_CTA_INIT_COUNT
	.align		4
.L_1747:
        /*00d0*/ 	.byte	0x02, 0x4a
	.zero		1
	.zero		1


	//----- nvinfo : EIATTR_EXIT_INSTR_OFFSETS
	.align		4
        /*00d4*/ 	.byte	0x04, 0x1c
        /*00d6*/ 	.short	(.L_1749 - .L_1748)


	//   ....[0]....
.L_1748:
        /*00d8*/ 	.word	0x00008eb0


	//   ....[1]....
        /*00dc*/ 	.word	0x00008ee0


	//----- nvinfo : EIATTR_MAX_THREADS
	.align		4
.L_1749:
        /*00e0*/ 	.byte	0x04, 0x05
        /*00e2*/ 	.short	(.L_1751 - .L_1750)
.L_1750:
        /*00e4*/ 	.word	0x00000080
        /*00e8*/ 	.word	0x00000001
        /*00ec*/ 	.word	0x00000001


	//----- nvinfo : EIATTR_CRS_STACK_SIZE
	.align		4
.L_1751:
        /*00f0*/ 	.byte	0x04, 0x1e
        /*00f2*/ 	.short	(.L_1753 - .L_1752)
.L_1752:
        /*00f4*/ 	.word	0x00000000


	//----- nvinfo : EIATTR_CBANK_PARAM_SIZE
	.align		4
.L_1753:
        /*00f8*/ 	.byte	0x03, 0x19
        /*00fa*/ 	.short	0x0128


	//----- nvinfo : EIATTR_PARAM_CBANK
	.align		4
        /*00fc*/ 	.byte	0x04, 0x0a
        /*00fe*/ 	.short	(.L_1755 - .L_1754)
	.align		4
.L_1754:
        /*0100*/ 	.word	index@(.nv.constant0._ZN10layer_norm31ln_parallel_residual_bwd_kernelINS_13Kernel_traitsIf13__nv_bfloat16fS2_fjLj768ELj1ELj4ELj1ELj16ENS_18Kernel_traits_baseILj768EfS2_fS2_fjLj128EEEEELb1ELb1ELb0EEEvNS_9BwdParamsE)
        /*0104*/ 	.short	0x0380
        /*0106*/ 	.short	0x0128


	//----- nvinfo : EIATTR_SW_WAR
	.align		4
.L_1755:
        /*0108*/ 	.byte	0x04, 0x36
        /*010a*/ 	.short	(.L_1757 - .L_1756)
.L_1756:
        /*010c*/ 	.word	0x00000008
.L_1757:


//--------------------- .nv.info._ZN10layer_norm22ln_bwd_finalize_kernelINS_22Kernel_traits_finalizeILj768Ef13__nv_bfloat16fS2_fjLb0ELj1024ELj4ENS_18Kernel_traits_baseILj768EfS2_fS2_fjLj1024EEEEELb0ELb1EEEvNS_9BwdParamsE --------------------------
	.section	.nv.info._ZN10layer_norm22ln_bwd_finalize_kernelINS_22Kernel_traits_finalizeILj768Ef13__nv_bfloat16fS2_fjLb0ELj1024ELj4ENS_18Kernel_traits_baseILj768EfS2_fS2_fjLj1024EEEEELb0ELb1EEEvNS_9BwdParamsE,"",@"SHT_CUDA_INFO"
	.sectionflags	@""
	.align	4


	//----- nvinfo : EIATTR_CUDA_API_VERSION
	.align		4
        /*0000*/ 	.byte	0x04, 0x37
        /*0002*/ 	.short	(.L_1759 - .L_1758)
.L_1758:
        /*0004*/ 	.word	0x00000082


	//----- nvinfo : EIATTR_KPARAM_INFO
	.align		4
.L_1759:
        /*0008*/ 	.byte	0x04, 0x17
        /*000a*/ 	.short	(.L_1761 - .L_1760)
.L_1760:
        /*000c*/ 	.word	0x00000000
        /*0010*/ 	.short	0x0000
        /*0012*/ 	.short	0x0000
        /*0014*/ 	.byte	0x00, 0xf0, 0xa1, 0x04


	//----- nvinfo : EIATTR_SPARSE_MMA_MASK
	.align		4
.L_1761:
        /*0018*/ 	.byte	0x03, 0x50
        /*001a*/ 	.short	0x0000


	//----- nvinfo : EIATTR_MAXREG_COUNT
	.align		4
        /*001c*/ 	.byte	0x03, 0x1b
        /*001e*/ 	.short	0x0040


	//----- nvinfo : EIATTR_NUM_BARRIERS
	.align		4
        /*0020*/ 	.byte	0x02, 0x4c
        /*0022*/ 	.byte	0x01
	.zero		1


	//----- nvinfo : EIATTR_MERCURY_ISA_VERSION
	.align		4
        /*0024*/ 	.byte	0x03, 0x5f
        /*0026*/ 	.short	0x0101


	//----- nvinfo : EIATTR_COOP_GROUP_MASK_REGIDS
	.align		4
        /*0028*/ 	.byte	0x04, 0x29
        /*002a*/ 	.short	(.L_1763 - .L_1762)


	//   ....[0]....
.L_1762:
        /*002c*/ 	.word	0xffffffff


	//   ....[1]....
        /*0030*/ 	.word	0xffffffff


	//   ....[2]....
        /*0034*/ 	.word	0xffffffff


	//   ....[3]....
        /*0038*/ 	.word	0xffffffff


	//   ....[4]....
        /*003c*/ 	.word	0xffffffff


	//   ....[5]....
        /*0040*/ 	.word	0xffffffff


	//   ....[6]....
        /*0044*/ 	.word	0xffffffff


	//   ....[7]....
        /*0048*/ 	.word	0xffffffff


	//   ....[8]....
        /*004c*/ 	.word	0xffffffff


	//   ....[9]....
        /*0050*/ 	.word	0xffffffff


	//----- nvinfo : EIATTR_COOP_GROUP_INSTR_OFFSETS
	.align		4
.L_1763:
        /*0054*/ 	.byte	0x04, 0x28
        /*0056*/ 	.short	(.L_1765 - .L_1764)


	//   ....[0]....
.L_1764:
        /*0058*/ 	.word	0x00001560


	//   ....[1]....
        /*005c*/ 	.word	0x00001570


	//   ....[2]....
        /*0060*/ 	.word	0x000015a0


	//   ....[3]....
        /*0064*/ 	.word	0x000015b0


	//   ....[4]....
        /*0068*/ 	.word	0x000015e0


	//   ....[5]....
        /*006c*/ 	.word	0x000015f0


	//   ....[6]....
        /*0070*/ 	.word	0x00001620


	//   ....[7]....
        /*0074*/ 	.word	0x00001640


	//   ....[8]....
        /*0078*/ 	.word	0x00001670


	//   ....[9]....
        /*007c*/ 	.word	0x00001680


	//----- nvinfo : EIATTR_VRC_CTA_INIT_COUNT
	.align		4
.L_1765:
        /*0080*/ 	.byte	0x02, 0x4a
	.zero		1
	.zero		1


	//----- nvinfo : EIATTR_EXIT_INSTR_OFFSETS
	.align		4
        /*0084*/ 	.byte	0x04, 0x1c
        /*0086*/ 	.short	(.L_1767 - .L_1766)


	//   ....[0]....
.L_1766:
        /*0088*/ 	.word	0x00000060


	//   ....[1]....
        /*008c*/ 	.word	0x000016e0


	//   ....[2]....
        /*0090*/ 	.word	0x000017b0


	//----- nvinfo : EIATTR_MAX_THREADS
	.align		4
.L_1767:
        /*0094*/ 	.byte	0x04, 0x05
        /*0096*/ 	.short	(.L_1769 - .L_1768)
.L_1768:
        /*0098*/ 	.word	0x00000400
        /*009c*/ 	.word	0x00000001
        /*00a0*/ 	.word	0x00000001


	//----- nvinfo : EIATTR_CRS_STACK_SIZE
	.align		4
.L_1769:
        /*00a4*/ 	.byte	0x04, 0x1e
        /*00a6*/ 	.short	(.L_1771 - .L_1770)
.L_1770:
        /*00a8*/ 	.word	0x00000000


	//----- nvinfo : EIATTR_CBANK_PARAM_SIZE
	.align		4
.L_1771:
        /*00ac*/ 	.byte	0x03, 0x19
        /*00ae*/ 	.short	0x0128


	//----- nvinfo : EIATTR_PARAM_CBANK
	.align		4
        /*00b0*/ 	.byte	0x04, 0x0a
        /*00b2*/ 	.short	(.L_1773 - .L_1772)
	.align		4
.L_1772:
        /*00b4*/ 	.word	index@(.nv.constant0._ZN10layer_norm22ln_bwd_finalize_kernelINS_22Kernel_traits_finalizeILj768Ef13__nv_bfloat16fS2_fjLb0ELj1024ELj4ENS_18Kernel_traits_baseILj768EfS2_fS2_fjLj1024EEEEELb0ELb1EEEvNS_9BwdParamsE)
        /*00b8*/ 	.short	0x0380
        /*00ba*/ 	.short	0x0128


	//----- nvinfo : EIATTR_SW_WAR
	.align		4
.L_1773:
        /*00bc*/ 	.byte	0x04, 0x36
        /*00be*/ 	.short	(.L_1775 - .L_1774)
.L_1774:
        /*00c0*/ 	.word	0x00000008
.L_1775:


//--------------------- .nv.info._ZN10layer_norm40ln_parallel_residual_bwd_finalize_kernelINS_22Kernel_traits_finalizeILj768Ef13__nv_bfloat16fS2_fjLb0ELj1024ELj4ENS_18Kernel_traits_baseILj768EfS2_fS2_fjLj1024EEEEELb1EEEvNS_9BwdParamsE --------------------------
	.section	.nv.info._ZN10layer_norm40ln_parallel_residual_bwd_finalize_kernelINS_22Kernel_traits_finalizeILj768Ef13__nv_bfloat16fS2_fjLb0ELj1024ELj4ENS_18Kernel_traits_baseILj768EfS2_fS2_fjLj1024EEEEELb1EEEvNS_9BwdParamsE,"",@"SHT_CUDA_INFO"
	.sectionflags	@""
	.align	4


	//----- nvinfo : EIATTR_CUDA_API_VERSION
	.align		4
        /*0000*/ 	.byte	0x04, 0x37
        /*0002*/ 	.short	(.L_1777 - .L_1776)
.L_1776:
        /*0004*/ 	.word	0x00000082


	//----- nvinfo : EIATTR_KPARAM_INFO
	.align		4
.L_1777:
        /*0008*/ 	.byte	0x04, 0x17
        /*000a*/ 	.short	(.L_1779 - .L_1778)
.L_1778:
        /*000c*/ 	.word	0x00000000
        /*0010*/ 	.short	0x0000
        /*0012*/ 	.short	0x0000
        /*0014*/ 	.byte	0x00, 0xf0, 0xa1, 0x04


	//----- nvinfo : EIATTR_SPARSE_MMA_MASK
	.align		4
.L_1779:
        /*0018*/ 	.byte	0x03, 0x50
        /*001a*/ 	.short	0x0000


	//----- nvinfo : EIATTR_MAXREG_COUNT
	.align		4
        /*001c*/ 	.byte	0x03, 0x1b
        /*001e*/ 	.short	0x0040


	//----- nvinfo : EIATTR_NUM_BARRIERS
	.align		4
        /*0020*/ 	.byte	0x02, 0x4c
        /*0022*/ 	.byte	0x01
	.zero		1


	//----- nvinfo : EIATTR_MERCURY_ISA_VERSION
	.align		4
        /*0024*/ 	.byte	0x03, 0x5f
        /*0026*/ 	.short	0x0101


	//----- nvinfo : EIATTR_COOP_GROUP_MASK_REGIDS
	.align		4
        /*0028*/ 	.byte	0x04, 0x29
        /*002a*/ 	.short	(.L_1781 - .L_1780)


	//   ....[0]....
.L_1780:
        /*002c*/ 	.word	0xffffffff


	//   ....[1]....
        /*0030*/ 	.word	0xffffffff


	//   ....[2]....
        /*0034*/ 	.word	0xffffffff


	//   ....[3]....
        /*0038*/ 	.word	0xffffffff


	//   ....[4]....
        /*003c*/ 	.word	0xffffffff


	//   ....[5]....
        /*0040*/ 	.word	0xffffffff


	//   ....[6]....
        /*0044*/ 	.word	0xffffffff


	//   ....[7]....
        /*0048*/ 	.word	0xffffffff


	//   ....[8]....
        /*004c*/ 	.word	0xffffffff


	//   ....[9]....
        /*0050*/ 	.word	0xffffffff


	//   ....[10]....
        /*0054*/ 	.word	0xffffffff


	//   ....[11]....
        /*0058*/ 	.word	0xffffffff


	//   ....[12]....
        /*005c*/ 	.word	0xffffffff


	//   ....[13]....
        /*0060*/ 	.word	0xffffffff


	//   ....[14]....
        /*0064*/ 	.word	0xffffffff


	//   ....[15]....
        /*0068*/ 	.word	0xffffffff


	//   ....[16]....
        /*006c*/ 	.word	0xffffffff


	//   ....[17]....
        /*0070*/ 	.word	0xffffffff


	//   ....[18]....
        /*0074*/ 	.word	0xffffffff


	//   ....[19]....
        /*0078*/ 	.word	0xffffffff


	//----- nvinfo : EIATTR_COOP_GROUP_INSTR_OFFSETS
	.align		4
.L_1781:
        /*007c*/ 	.byte	0x04, 0x28
        /*007e*/ 	.short	(.L_1783 - .L_1782)


	//   ....[0]....
.L_1782:
        /*0080*/ 	.word	0x000013e0


	//   ....[1]....
        /*0084*/ 	.word	0x000013f0


	//   ....[2]....
        /*0088*/ 	.word	0x00001400


	//   ....[3]....
        /*008c*/ 	.word	0x00001410


	//   ....[4]....
        /*0090*/ 	.word	0x00001450


	//   ....[5]....
        /*0094*/ 	.word	0x00001470


	//   ....[6]....
        /*0098*/ 	.word	0x00001480


	//   ....[7]....
        /*009c*/ 	.word	0x00001490


	//   ....[8]....
        /*00a0*/ 	.word	0x000014d0


	//   ....[9]....
        /*00a4*/ 	.word	0x000014f0


	//   ....[10]....
        /*00a8*/ 	.word	0x00001500


	//   ....[11]....
        /*00ac*/ 	.word	0x00001510


	//   ....[12]....
        /*00b0*/ 	.word	0x00001540


	//   ....[13]....
        /*00b4*/ 	.word	0x00001560


	//   ....[14]....
        /*00b8*/ 	.word	0x00001580


	//   ....[15]....
        /*00bc*/ 	.word	0x00001590


	//   ....[16]....
        /*00c0*/ 	.word	0x000015c0


	//   ....[17]....
        /*00c4*/ 	.word	0x000015e0


	//   ....[18]....
        /*00c8*/ 	.word	0x00001600


	//   ....[19]....
        /*00cc*/ 	.word	0x00001610


	//----- nvinfo : EIATTR_VRC_CTA_INIT_COUNT
	.align		4
.L_1783:
        /*00d0*/ 	.byte	0x02, 0x4a
	.zero		1
	.zero		1


	//----- nvinfo : EIATTR_EXIT_INSTR_OFFSETS
	.align		4
        /*00d4*/ 	.byte	0x04, 0x1c
        /*00d6*/ 	.short	(.L_1785 - .L_1784)


	//   ....[0]....
.L_1784:
        /*00d8*/ 	.word	0x00000060


	//   ....[1]....
        /*00dc*/ 	.word	0x000016b0


	//   ....[2]....
        /*00e0*/ 	.word	0x00001800


	//----- nvinfo : EIATTR_MAX_THREADS
	.align		4
.L_1785:
        /*00e4*/ 	.byte	0x04, 0x05
        /*00e6*/ 	.short	(.L_1787 - .L_1786)
.L_1786:
        /*00e8*/ 	.word	0x00000400
        /*00ec*/ 	.word	0x00000001
        /*00f0*/ 	.word	0x00000001


	//----- nvinfo : EIATTR_CRS_STACK_SIZE
	.align		4
.L_1787:
        /*00f4*/ 	.byte	0x04, 0x1e
        /*00f6*/ 	.short	(.L_1789 - .L_1788)
.L_1788:
        /*00f8*/ 	.word	0x00000000


	//----- nvinfo : EIATTR_CBANK_PARAM_SIZE
	.align		4
.L_1789:
        /*00fc*/ 	.byte	0x03, 0x19
        /*00fe*/ 	.short	0x0128


	//----- nvinfo : EIATTR_PARAM_CBANK
	.align		4
        /*0100*/ 	.byte	0x04, 0x0a
        /*0102*/ 	.short	(.L_1791 - .L_1790)
	.align		4
.L_1790:
        /*0104*/ 	.word	index@(.nv.constant0._ZN10layer_norm40ln_parallel_residual_bwd_finalize_kernelINS_22Kernel_traits_finalizeILj768Ef13__nv_bfloat16fS2_fjLb0ELj1024ELj4ENS_18Kernel_traits_baseILj768EfS2_fS2_fjLj1024EEEEELb1EEEvNS_9BwdParamsE)
        /*0108*/ 	.short	0x0380
        /*010a*/ 	.short	0x0128


	//----- nvinfo : EIATTR_SW_WAR
	.align		4
.L_1791:
        /*010c*/ 	.byte	0x04, 0x36
        /*010e*/ 	.short	(.L_1793 - .L_1792)
.L_1792:
        /*0110*/ 	.word	0x00000008
.L_1793:


//--------------------- .nv.info._ZN10layer_norm31ln_parallel_residual_bwd_kernelINS_13Kernel_traitsIf13__nv_bfloat16fS2_fjLj768ELj1ELj4ELj1ELj16ENS_18Kernel_traits_baseILj768EfS2_fS2_fjLj128EEEEELb1ELb1ELb1EEEvNS_9BwdParamsE --------------------------
	.section	.nv.info._ZN10layer_norm31ln_parallel_residual_bwd_kernelINS_13Kernel_traitsIf13__nv_bfloat16fS2_fjLj768ELj1ELj4ELj1ELj16ENS_18Kernel_traits_baseILj768EfS2_fS2_fjLj128EEEEELb1ELb1ELb1EEEvNS_9BwdParamsE,"",@"SHT_CUDA_INFO"
	.sectionflags	@""
	.align	4


	//----- nvinfo : EIATTR_CUDA_API_VERSION
	.align		4
        /*0000*/ 	.byte	0x04, 0x37
        /*0002*/ 	.short	(.L_1795 - .L_1794)
.L_1794:
        /*0004*/ 	.word	0x00000082


	//----- nvinfo : EIATTR_KPARAM_INFO
	.align		4
.L_1795:
        /*0008*/ 	.byte	0x04, 0x17
        /*000a*/ 	.short	(.L_1797 - .L_1796)
.L_1796:
        /*000c*/ 	.word	0x00000000
        /*0010*/ 	.short	0x0000
        /*0012*/ 	.short	0x0000
        /*0014*/ 	.byte	0x00, 0xf0, 0xa1, 0x04


	//----- nvinfo : EIATTR_SPARSE_MMA_MASK
	.align		4
.L_1797:
        /*0018*/ 	.byte	0x03, 0x50
        /*001a*/ 	.short	0x0000


	//----- nvinfo : EIATTR_MAXREG_COUNT
	.align		4
        /*001c*/ 	.byte	0x03, 0x1b
        /*001e*/ 	.short	0x00ff


	//----- nvinfo : EIATTR_NUM_BARRIERS
	.align		4
        /*0020*/ 	.byte	0x02, 0x4c
        /*0022*/ 	.byte	0x01
	.zero		1


	//----- nvinfo : EIATTR_MERCURY_ISA_VERSION
	.align		4
        /*0024*/ 	.byte	0x03, 0x5f
        /*0026*/ 	.short	0x0101


	//----- nvinfo : EIATTR_COOP_GROUP_MASK_REGIDS
	.align		4
        /*0028*/ 	.byte	0x04, 0x29
        /*002a*/ 	.short	(.L_1799 - .L_1798)


	//   ....[0]....
.L_1798:
        /*002c*/ 	.word	0xffffffff


	//   ....[1]....
        /*0030*/ 	.word	0xffffffff


	//   ....[2]....
        /*0034*/ 	.word	0xffffffff


	//   ....[3]....
        /*0038*/ 	.word	0xffffffff


	//   ....[4]....
        /*003c*/ 	.word	0xffffffff


	//   ....[5]....
        /*0040*/ 	.word	0xffffffff


	//   ....[6]....
        /*0044*/ 	.word	0xffffffff


	//   ....[7]....
        /*0048*/ 	.word	0xffffffff


	//   ....[8]....
        /*004c*/ 	.word	0xffffffff


	//   ....[9]....
        /*0050*/ 	.word	0xffffffff


	//   ....[10]....
        /*0054*/ 	.word	0x050000ba


	//   ....[11]....
        /*0058*/ 	.word	0x050000ba


	//   ....[12]....
        /*005c*/ 	.word	0x050000ba


	//   ....[13]....
        /*0060*/ 	.word	0x050000ba


	//   ....[14]....
        /*0064*/ 	.word	0x050000ba


	//   ....[15]....
        /*0068*/ 	.word	0x050000ba


	//   ....[16]....
        /*006c*/ 	.word	0x050000ba


	//   ....[17]....
        /*0070*/ 	.word	0x050000ba


	//   ....[18]....
        /*0074*/ 	.word	0x050000ba


	//   ....[19]....
        /*0078*/ 	.word	0x050000ba


	//----- nvinfo : EIATTR_COOP_GROUP_INSTR_OFFSETS
	.align		4
.L_1799:
        /*007c*/ 	.byte	0x04, 0x28
        /*007e*/ 	.short	(.L_1801 - .L_1800)


	//   ....[0]....
.L_1800:
        /*0080*/ 	.word	0x000015d0


	//   ....[1]....
        /*0084*/ 	.word	0x000015e0


	//   ....[2]....
        /*0088*/ 	.word	0x00001610


	//   ....[3]....
        /*008c*/ 	.word	0x00001620


	//   ....[4]....
        /*0090*/ 	.word	0x00001650


	//   ....[5]....
        /*0094*/ 	.word	0x00001670


	//   ....[6]....
        /*0098*/ 	.word	0x000016c0


	//   ....[7]....
        /*009c*/ 	.word	0x000016d0


	//   ....[8]....
        /*00a0*/ 	.word	0x00001710


	//   ....[9]....
        /*00a4*/ 	.word	0x00001740


	//   ....[10]....
        /*00a8*/ 	.word	0x00008980


	//   ....[11]....
        /*00ac*/ 	.word	0x00008a10


	//   ....[12]....
        /*00b0*/ 	.word	0x00008a80


	//   ....[13]....
        /*00b4*/ 	.word	0x00008ae0


	//   ....[14]....
        /*00b8*/ 	.word	0x00008b50


	//   ....[15]....
        /*00bc*/ 	.word	0x00008bc0


	//   ....[16]....
        /*00c0*/ 	.word	0x00008c50


	//   ....[17]....
        /*00c4*/ 	.word	0x00008cb0


	//   ....[18]....
        /*00c8*/ 	.word	0x00008d30


	//   ....[19]....
        /*00cc*/ 	.word	0x00008dc0


	//----- nvinfo : EIATTR_VRC_CTA_INIT_COUNT
	.align		4
.L_1801:
        /*00d0*/ 	.byte	0x02, 0x4a
	.zero		1
	.zero		1


	//----- nvinfo : EIATTR_EXIT_INSTR_OFFSETS
	.align		4
        /*00d4*/ 	.byte	0x04, 0x1c
        /*00d6*/ 	.short	(.L_1803 - .L_1802)


	//   ....[0]....
.L_1802:
        /*00d8*/ 	.word	0x00008910


	//----- nvinfo : EIATTR_MAX_THREADS
	.align		4
.L_1803:
        /*00dc*/ 	.byte	0x04, 0x05
        /*00de*/ 	.short	(.L_1805 - .L_1804)
.L_1804:
        /*00e0*/ 	.word	0x00000080
        /*00e4*/ 	.word	0x00000001
        /*00e8*/ 	.word	0x00000001


	//----- nvinfo : EIATTR_CRS_STACK_SIZE
	.align		4
.L_1805:
        /*00ec*/ 	.byte	0x04, 0x1e
        /*00ee*/ 	.short	(.L_1807 - .L_1806)
.L_1806:
        /*00f0*/ 	.word	0x00000000


	//----- nvinfo : EIATTR_CBANK_PARAM_SIZE
	.align		4
.L_1807:
        /*00f4*/ 	.byte	0x03, 0x19
        /*00f6*/ 	.short	0x0128


	//----- nvinfo : EIATTR_PARAM_CBANK
	.align		4
        /*00f8*/ 	.byte	0x04, 0x0a
        /*00fa*/ 	.short	(.L_1809 - .L_1808)
	.align		4
.L_1808:
        /*00fc*/ 	.word	index@(.nv.constant0._ZN10layer_norm31ln_parallel_residual_bwd_kernelINS_13Kernel_traitsIf13__nv_bfloat16fS2_fjLj768ELj1ELj4ELj1ELj16ENS_18Kernel_traits_baseILj768EfS2_fS2_fjLj128EEEEELb1ELb1ELb1EEEvNS_9BwdParamsE)
        /*0100*/ 	.short	0x0380
        /*0102*/ 	.short	0x0128


	//----- nvinfo : EIATTR_SW_WAR
	.align		4
.L_1809:
        /*0104*/ 	.byte	0x04, 0x36
        /*0106*/ 	.short	(.L_1811 - .L_1810)
.L_1810:
        /*0108*/ 	.word	0x00000008
.L_1811:


//--------------------- .nv.info._ZN10layer_norm31ln_parallel_residual_bwd_kernelINS_13Kernel_traitsIf6__halfS2_S2_fjLj768ELj1ELj4ELj1ELj16ENS_18Kernel_traits_baseILj768EfS2_S2_S2_fjLj128EEEEELb0ELb0ELb0EEEvNS_9BwdParamsE --------------------------
	.section	.nv.info._ZN10layer_norm31ln_parallel_residual_bwd_kernelINS_13Kernel_traitsIf6__halfS2_S2_fjLj768ELj1ELj4ELj1ELj16ENS_18Kernel_traits_baseILj768EfS2_S2_S2_fjLj128EEEEELb0ELb0ELb0EEEvNS_9BwdParamsE,"",@"SHT_CUDA_INFO"
	.sectionflags	@""
	.align	4


	//----- nvinfo : EIATTR_CUDA_API_VERSION
	.align		4
        /*0000*/ 	.byte	0x04, 0x37
        /*0002*/ 	.short	(.L_1813 - .L_1812)
.L_1812:
        /*0004*/ 	.word	0x00000082


	//----- nvinfo : EIATTR_KPARAM_INFO
	.align		4
.L_1813:
        /*0008*/ 	.byte	0x04, 0x17
        /*000a*/ 	.short	(.L_1815 - .L_1814)
.L_1814:
        /*000c*/ 	.word	0x00000000
        /*0010*/ 	.short	0x0000
        /*0012*/ 	.short	0x0000
        /*0014*/ 	.byte	0x00, 0xf0, 0xa1, 0x04


	//----- nvinfo : EIATTR_SPARSE_MMA_MASK
	.align		4
.L_1815:
        /*0018*/ 	.byte	0x03, 0x50
        /*001a*/ 	.short	0x0000


	//----- nvinfo : EIATTR_MAXREG_COUNT
	.align		4
        /*001c*/ 	.byte	0x03, 0x1b
        /*001e*/ 	.short	0x00ff


	//----- nvinfo : EIATTR_NUM_BARRIERS
	.align		4
        /*0020*/ 	.byte	0x02, 0x4c
        /*0022*/ 	.byte	0x01
	.zero		1


	//----- nvinfo : EIATTR_MERCURY_ISA_VERSION
	.align		4
        /*0024*/ 	.byte	0x03, 0x5f
        /*0026*/ 	.short	0x0101


	//----- nvinfo : EIATTR_COOP_GROUP_MASK_REGIDS
	.align		4
        /*0028*/ 	.byte	0x04, 0x29
        /*002a*/ 	.short	(.L_1817 - .L_1816)


	//   ....[0]....
.L_1816:
        /*002c*/ 	.word	0xffffffff


	//   ....[1]....
        /*0030*/ 	.word	0xffffffff


	//   ....[2]....
        /*0034*/ 	.word	0xffffffff


	//   ....[3]....
        /*0038*/ 	.word	0xffffffff


	//   ....[4]....
        /*003c*/ 	.word	0xffffffff


	//   ....[5]....
        /*0040*/ 	.word	0xffffffff


	//   ....[6]....
        /*0044*/ 	.word	0xffffffff


	//   ....[7]....
        /*0048*/ 	.word	0xffffffff


	//   ....[8]....
        /*004c*/ 	.word	0xffffffff


	//   ....[9]....
        /*0050*/ 	.word	0xffffffff


	//   ....[10]....
        /*0054*/ 	.word	0x050000c0


	//   ....[11]....
        /*0058*/ 	.word	0x050000c0


	//   ....[12]....
        /*005c*/ 	.word	0x050000c0


	//   ....[13]....
        /*0060*/ 	.word	0x050000c0


	//   ....[14]....
        /*0064*/ 	.word	0x050000c0


	//   ....[15]....
        /*0068*/ 	.word	0x050000c0


	//   ....[16]....
        /*006c*/ 	.word	0x050000c0


	//   ....[17]....
        /*0070*/ 	.word	0x050000c0


	//   ....[18]....
        /*0074*/ 	.word	0x050000c0


	//   ....[19]....
        /*0078*/ 	.word	0x050000c0


	//----- nvinfo : EIATTR_COOP_GROUP_INSTR_OFFSETS
	.align		4
.L_1817:
        /*007c*/ 	.byte	0x04, 0x28
        /*007e*/ 	.short	(.L_1819 - .L_1818)


	//   ....[0]....
.L_1818:
        /*0080*/ 	.word	0x000021a0


	//   ....[1]....
        /*0084*/ 	.word	0x000021b0


	//   ....[2]....
        /*0088*/ 	.word	0x000021e0


	//   ....[3]....
        /*008c*/ 	.word	0x000021f0


	//   ....[4]....
        /*0090*/ 	.word	0x00002220


	//   ....[5]....
        /*0094*/ 	.word	0x00002230


	//   ....[6]....
        /*0098*/ 	.word	0x00002260


	//   ....[7]....
        /*009c*/ 	.word	0x00002270


	//   ....[8]....
        /*00a0*/ 	.word	0x000022a0


	//   ....[9]....
        /*00a4*/ 	.word	0x000022b0


	//   ....[10]....
        /*00a8*/ 	.word	0x00007a40


	//   ....[11]....
        /*00ac*/ 	.word	0x00007ae0


	//   ....[12]....
        /*00b0*/ 	.word	0x00007b40


	//   ....[13]....
        /*00b4*/ 	.word	0x00007ba0


	//   ....[14]....
        /*00b8*/ 	.word	0x00007c10


	//   ....[15]....
        /*00bc*/ 	.word	0x00007c70


	//   ....[16]....
        /*00c0*/ 	.word	0x00007ce0


	//   ....[17]....
        /*00c4*/ 	.word	0x00007d40


	//   ....[18]....
        /*00c8*/ 	.word	0x00007db0


	//   ....[19]....
        /*00cc*/ 	.word	0x00007e10


	//----- nvinfo : EIATTR_VRC_CTA_INIT_COUNT
	.align		4
.L_1819:
        /*00d0*/ 	.byte	0x02, 0x4a
	.zero		1
	.zero		1


	//----- nvinfo : EIATTR_EXIT_INSTR_OFFSETS
	.align		4
        /*00d4*/ 	.byte	0x04, 0x1c
        /*00d6*/ 	.short	(.L_1821 - .L_1820)


	//   ....[0]....
.L_1820:
        /*00d8*/ 	.word	0x00007970


	//   ....[1]....
        /*00dc*/ 	.word	0x000079e0


	//----- nvinfo : EIATTR_MAX_THREADS
	.align		4
.L_1821:
        /*00e0*/ 	.byte	0x04, 0x05
        /*00e2*/ 	.short	(.L_1823 - .L_1822)
.L_1822:
        /*00e4*/ 	.word	0x00000080
        /*00e8*/ 	.word	0x00000001
        /*00ec*/ 	.word	0x00000001


	//----- nvinfo : EIATTR_CRS_STACK_SIZE
	.align		4
.L_1823:
        /*00f0*/ 	.byte	0x04, 0x1e
        /*00f2*/ 	.short	(.L_1825 - .L_1824)
.L_1824:
        /*00f4*/ 	.word	0x00000000


	//----- nvinfo : EIATTR_CBANK_PARAM_SIZE
	.align		4
.L_1825:
        /*00f8*/ 	.byte	0x03, 0x19
        /*00fa*/ 	.short	0x0128


	//----- nvinfo : EIATTR_PARAM_CBANK
	.align		4
        /*00fc*/ 	.byte	0x04, 0x0a
        /*00fe*/ 	.short	(.L_1827 - .L_1826)
	.align		4
.L_1826:
        /*0100*/ 	.word	index@(.nv.constant0._ZN10layer_norm31ln_parallel_residual_bwd_kernelINS_13Kernel_traitsIf6__halfS2_S2_fjLj768ELj1ELj4ELj1ELj16ENS_18Kernel_traits_baseILj768EfS2_S2_S2_fjLj128EEEEELb0ELb0ELb0EEEvNS_9BwdParamsE)
        /*0104*/ 	.short	0x0380
        /*0106*/ 	.short	0x0128


	//----- nvinfo : EIATTR_SW_WAR
	.align		4
.L_1827:
        /*0108*/ 	.byte	0x04, 0x36
        /*010a*/ 	.short	(.L_1829 - .L_1828)
.L_1828:
        /*010c*/ 	.word	0x00000008
.L_1829:


//--------------------- .nv.info._ZN10layer_norm31ln_parallel_residual_bwd_kernelINS_13Kernel_traitsIf6__halfS2_S2_fjLj768ELj1ELj4ELj1ELj16ENS_18Kernel_traits_baseILj768EfS2_S2_S2_fjLj128EEEEELb0ELb0ELb1EEEvNS_9BwdParamsE --------------------------
	.section	.nv.info._ZN10layer_norm31ln_parallel_residual_bwd_kernelINS_13Kernel_traitsIf6__halfS2_S2_fjLj768ELj1ELj4ELj1ELj16ENS_18Kernel_traits_baseILj768EfS2_S2_S2_fjLj128EEEEELb0ELb0ELb1EEEvNS_9BwdParamsE,"",@"SHT_CUDA_INFO"
	.sectionflags	@""
	.align	4


	//----- nvinfo : EIATTR_CUDA_API_VERSION
	.align		4
        /*0000*/ 	.byte	0x04, 0x37
        /*0002*/ 	.short	(.L_1831 - .L_1830)
.L_1830:
        /*0004*/ 	.word	0x00000082


	//----- nvinfo : EIATTR_KPARAM_INFO
	.align		4
.L_1831:
        /*0008*/ 	.byte	0x04, 0x17
        /*000a*/ 	.short	(.L_1833 - .L_1832)
.L_1832:
        /*000c*/ 	.word	0x00000000
        /*0010*/ 	.short	0x0000
        /*0012*/ 	.short	0x0000
        /*0014*/ 	.byte	0x00, 0xf0, 0xa1, 0x04


	//----- nvinfo : EIATTR_SPARSE_MMA_MASK
	.align		4
.L_1833:
        /*0018*/ 	.byte	0x03, 0x50
        /*001a*/ 	.short	0x0000


	//----- nvinfo : EIATTR_MAXREG_COUNT
	.align		4
        /*001c*/ 	.byte	0x03, 0x1b
        /*001e*/ 	.short	0x00ff


	//----- nvinfo : EIATTR_NUM_BARRIERS
	.align		4
        /*0020*/ 	.byte	0x02, 0x4c
        /*0022*/ 	.byte	0x01
	.zero		1


	//----- nvinfo : EIATTR_MERCURY_ISA_VERSION
	.align		4
        /*0024*/ 	.byte	0x03, 0x5f
        /*0026*/ 	.short	0x0101


	//----- nvinfo : EIATTR_COOP_GROUP_MASK_REGIDS
	.align		4
        /*0028*/ 	.byte	0x04, 0x29
        /*002a*/ 	.short	(.L_1835 - .L_1834)


	//   ....[0]....
.L_1834:
        /*002c*/ 	.word	0xffffffff


	//   ....[1]....
        /*0030*/ 	.word	0xffffffff


	//   ....[2]....
        /*0034*/ 	.word	0xffffffff


	//   ....[3]....
        /*0038*/ 	.word	0xffffffff


	//   ....[4]....
        /*003c*/ 	.word	0xffffffff


	//   ....[5]....
        /*0040*/ 	.word	0xffffffff


	//   ....[6]....
        /*0044*/ 	.word	0xffffffff


	//   ....[7]....
        /*0048*/ 	.word	0xffffffff


	//   ....[8]....
        /*004c*/ 	.word	0xffffffff


	//   ....[9]....
        /*0050*/ 	.word	0xffffffff


	//   ....[10]....
        /*0054*/ 	.word	0x0500008f


	//   ....[11]....
        /*0058*/ 	.word	0x0500008f


	//   ....[12]....
        /*005c*/ 	.word	0x0500008f


	//   ....[13]....
        /*0060*/ 	.word	0x0500008f


	//   ....[14]....
        /*0064*/ 	.word	0x0500008f


	//   ....[15]....
        /*0068*/ 	.word	0x0500008f


	//   ....[16]....
        /*006c*/ 	.word	0x0500008f


	//   ....[17]....
        /*0070*/ 	.word	0x0500008f


	//   ....[18]....
        /*0074*/ 	.word	0x0500008f


	//   ....[19]....
        /*0078*/ 	.word	0x0500008f


	//----- nvinfo : EIATTR_COOP_GROUP_INSTR_OFFSETS
	.align		4
.L_1835:
        /*007c*/ 	.byte	0x04, 0x28
        /*007e*/ 	.short	(.L_1837 - .L_1836)


	//   ....[0]....
.L_1836:
        /*0080*/ 	.word	0x00001ee0


	//   ....[1]....
        /*0084*/ 	.word	0x00001ef0


	//   ....[2]....
        /*0088*/ 	.word	0x00001f20


	//   ....[3]....
        /*008c*/ 	.word	0x00001f30


	//   ....[4]....
        /*0090*/ 	.word	0x00001f60


	//   ....[5]....
        /*0094*/ 	.word	0x00001f70


	//   ....[6]....
        /*0098*/ 	.word	0x00001fa0


	//   ....[7]....
        /*009c*/ 	.word	0x00001fb0


	//   ....[8]....
        /*00a0*/ 	.word	0x00001fe0


	//   ....[9]....
        /*00a4*/ 	.word	0x00001ff0


	//   ....[10]....
        /*00a8*/ 	.word	0x00007390


	//   ....[11]....
        /*00ac*/ 	.word	0x00007420


	//   ....[12]....
        /*00b0*/ 	.word	0x00007490


	//   ....[13]....
        /*00b4*/ 	.word	0x000074f0


	//   ....[14]....
        /*00b8*/ 	.word	0x00007560


	//   ....[15]....
        /*00bc*/ 	.word	0x000075c0


	//   ....[16]....
        /*00c0*/ 	.word	0x00007630


	//   ....[17]....
        /*00c4*/ 	.word	0x00007690


	//   ....[18]....
        /*00c8*/ 	.word	0x00007700


	//   ....[19]....
        /*00cc*/ 	.word	0x00007760


	//----- nvinfo : EIATTR_VRC_CTA_INIT_COUNT
	.align		4
.L_1837:
        /*00d0*/ 	.byte	0x02, 0x4a
	.zero		1
	.zero		1


	//----- nvinfo : EIATTR_EXIT_INSTR_OFFSETS
	.align		4
        /*00d4*/ 	.byte	0x04, 0x1c
        /*00d6*/ 	.short	(.L_1839 - .L_1838)


	//   ....[0]....
.L_1838:
        /*00d8*/ 	.word	0x00007320


	//----- nvinfo : EIATTR_MAX_THREADS
	.align		4
.L_1839:
        /*00dc*/ 	.byte	0x04, 0x05
        /*00de*/ 	.short	(.L_1841 - .L_1840)
.L_1840:
        /*00e0*/ 	.word	0x00000080
        /*00e4*/ 	.word	0x00000001
        /*00e8*/ 	.word	0x00000001


	//----- nvinfo : EIATTR_CRS_STACK_SIZE
	.align		4
.L_1841:
        /*00ec*/ 	.byte	0x04, 0x1e
        /*00ee*/ 	.short	(.L_1843 - .L_1842)
.L_1842:
        /*00f0*/ 	.word	0x00000000


	//----- nvinfo : EIATTR_CBANK_PARAM_SIZE
	.align		4
.L_1843:
        /*00f4*/ 	.byte	0x03, 0x19
        /*00f6*/ 	.short	0x0128


	//----- nvinfo : EIATTR_PARAM_CBANK
	.align		4
        /*00f8*/ 	.byte	0x04, 0x0a
        /*00fa*/ 	.short	(.L_1845 - .L_1844)
	.align		4
.L_1844:
        /*00fc*/ 	.word	index@(.nv.constant0._ZN10layer_norm31ln_parallel_residual_bwd_kernelINS_13Kernel_traitsIf6__halfS2_S2_fjLj768ELj1ELj4ELj1ELj16ENS_18Kernel_traits_baseILj768EfS2_S2_S2_fjLj128EEEEELb0ELb0ELb1EEEvNS_9BwdParamsE)
        /*0100*/ 	.short	0x0380
        /*0102*/ 	.short	0x0128


	//----- nvinfo : EIATTR_SW_WAR
	.align		4
.L_1845:
        /*0104*/ 	.byte	0x04, 0x36
        /*0106*/ 	.short	(.L_1847 - .L_1846)
.L_1846:
        /*0108*/ 	.word	0x00000008
.L_1847:


//--------------------- .nv.info._ZN10layer_norm31ln_parallel_residual_bwd_kernelINS_13Kernel_traitsIf6__halfS2_S2_fjLj768ELj1ELj4ELj1ELj16ENS_18Kernel_traits_baseILj768EfS2_S2_S2_fjLj128EEEEELb0ELb1ELb0EEEvNS_9BwdParamsE --------------------------
	.section	.nv.info._ZN10layer_norm31ln_parallel_residual_bwd_kernelINS_13Kernel_traitsIf6__halfS2_S2_fjLj768ELj1ELj4ELj1ELj16ENS_18Kernel_traits_baseILj768EfS2_S2_S2_fjLj128EEEEELb0ELb1ELb0EEEvNS_9BwdParamsE,"",@"SHT_CUDA_INFO"
	.sectionflags	@""
	.align	4


	//----- nvinfo : EIATTR_CUDA_API_VERSION
	.align		4
        /*0000*/ 	.byte	0x04, 0x37
        /*0002*/ 	.short	(.L_1849 - .L_1848)
.L_1848:
        /*0004*/ 	.word	0x00000082


	//----- nvinfo : EIATTR_KPARAM_INFO
	.align		4
.L_1849:
        /*0008*/ 	.byte	0x04, 0x17
        /*000a*/ 	.short	(.L_1851 - .L_1850)
.L_1850:
        /*000c*/ 	.word	0x00000000
        /*0010*/ 	.short	0x0000
        /*0012*/ 	.short	0x0000
        /*0014*/ 	.byte	0x00, 0xf0, 0xa1, 0x04


	//----- nvinfo : EIATTR_SPARSE_MMA_MASK
	.align		4
.L_1851:
        /*0018*/ 	.byte	0x03, 0x50
        /*001a*/ 	.short	0x0000


	//----- nvinfo : EIATTR_MAXREG_COUNT
	.align		4
        /*001c*/ 	.byte	0x03, 0x1b
        /*001e*/ 	.short	0x00ff


	//----- nvinfo : EIATTR_NUM_BARRIERS
	.align		4
        /*0020*/ 	.byte	0x02, 0x4c
        /*0022*/ 	.byte	0x01
	.zero		1


	//----- nvinfo : EIATTR_MERCURY_ISA_VERSION
	.align		4
        /*0024*/ 	.byte	0x03, 0x5f
        /*0026*/ 	.short	0x0101


	//----- nvinfo : EIATTR_COOP_GROUP_MASK_REGIDS
	.align		4
        /*0028*/ 	.byte	0x04, 0x29
        /*002a*/ 	.short	(.L_1853 - .L_1852)


	//   ....[0]....
.L_1852:
        /*002c*/ 	.word	0xffffffff


	//   ....[1]....
        /*0030*/ 	.word	0xffffffff


	//   ....[2]....
        /*0034*/ 	.word	0xffffffff


	//   ....[3]....
        /*0038*/ 	.word	0xffffffff


	//   ....[4]....
        /*003c*/ 	.word	0xffffffff


	//   ....[5]....
        /*0040*/ 	.word	0xffffffff


	//   ....[6]....
        /*0044*/ 	.word	0xffffffff


	//   ....[7]....
        /*0048*/ 	.word	0xffffffff


	//   ....[8]....
        /*004c*/ 	.word	0xffffffff


	//   ....[9]....
        /*0050*/ 	.word	0xffffffff


	//   ....[10]....
        /*0054*/ 	.word	0x0500009a


	//   ....[11]....
        /*0058*/ 	.word	0x0500009a


	//   ....[12]....
        /*005c*/ 	.word	0x0500009a


	//   ....[13]....
        /*0060*/ 	.word	0x0500009a


	//   ....[14]....
        /*0064*/ 	.word	0x0500009a


	//   ....[15]....
        /*0068*/ 	.word	0x0500009a


	//   ....[16]....
        /*006c*/ 	.word	0x0500009a


	//   ....[17]....
        /*0070*/ 	.word	0x0500009a


	//   ....[18]....
        /*0074*/ 	.word	0x0500009a


	//   ....[19]....
        /*0078*/ 	.word	0x0500009a


	//----- nvinfo : EIATTR_COOP_GROUP_INSTR_OFFSETS
	.align		4
.L_1853:
        /*007c*/ 	.byte	0x04, 0x28
        /*007e*/ 	.short	(.L_1855 - .L_1854)


	//   ....[0]....
.L_1854:
        /*0080*/ 	.word	0x00002720


	//   ....[1]....
        /*0084*/ 	.word	0x00002730


	//   ....[2]....
        /*0088*/ 	.word	0x00002760


	//   ....[3]....
        /*008c*/ 	.word	0x00002770


	//   ....[4]....
        /*0090*/ 	.word	0x000027a0


	//   ....[5]....
        /*0094*/ 	.word	0x000027b0


	//   ....[6]....
        /*0098*/ 	.word	0x000027e0


	//   ....[7]....
        /*009c*/ 	.word	0x000027f0


	//   ....[8]....
        /*00a0*/ 	.word	0x00002820


	//   ....[9]....
        /*00a4*/ 	.word	0x00002830


	//   ....[10]....
        /*00a8*/ 	.word	0x00007430


	//   ....[11]....
        /*00ac*/ 	.word	0x000074d0


	//   ....[12]....
        /*00b0*/ 	.word	0x00007530


	//   ....[13]....
        /*00b4*/ 	.word	0x00007590


	//   ....[14]....
        /*00b8*/ 	.word	0x00007600


	//   ....[15]....
        /*00bc*/ 	.word	0x00007660


	//   ....[16]....
        /*00c0*/ 	.word	0x000076d0


	//   ....[17]....
        /*00c4*/ 	.word	0x00007730


	//   ....[18]....
        /*00c8*/ 	.word	0x000077a0


	//   ....[19]....
        /*00cc*/ 	.word	0x00007800


	//----- nvinfo : EIATTR_VRC_CTA_INIT_COUNT
	.align		4
.L_1855:
        /*00d0*/ 	.byte	0x02, 0x4a
	.zero		1
	.zero		1


	//----- nvinfo : EIATTR_EXIT_INSTR_OFFSETS
	.align		4
        /*00d4*/ 	.byte	0x04, 0x1c
        /*00d6*/ 	.short	(.L_1857 - .L_1856)


	//   ....[0]....
.L_1856:
        /*00d8*/ 	.word	0x000073a0


	//   ....[1]....
        /*00dc*/ 	.word	0x000073d0


	//----- nvinfo : EIATTR_MAX_THREADS
	.align		4
.L_1857:
        /*00e0*/ 	.byte	0x04, 0x05
        /*00e2*/ 	.short	(.L_1859 - .L_1858)
.L_1858:
        /*00e4*/ 	.word	0x00000080
        /*00e8*/ 	.word	0x00000001
        /*00ec*/ 	.word	0x00000001


	//----- nvinfo : EIATTR_CRS_STACK_SIZE
	.align		4
.L_1859:
        /*00f0*/ 	.byte	0x04, 0x1e
        /*00f2*/ 	.short	(.L_1861 - .L_1860)
.L_1860:
        /*00f4*/ 	.word	0x00000000


	//----- nvinfo : EIATTR_CBANK_PARAM_SIZE
	.align		4
.L_1861:
        /*00f8*/ 	.byte	0x03, 0x19
        /*00fa*/ 	.short	0x0128


	//----- nvinfo : EIATTR_PARAM_CBANK
	.align		4
        /*00fc*/ 	.byte	0x04, 0x0a
        /*00fe*/ 	.short	(.L_1863 - .L_1862)
	.align		4
.L_1862:
        /*0100*/ 	.word	index@(.nv.constant0._ZN10layer_norm31ln_parallel_residual_bwd_kernelINS_13Kernel_traitsIf6__halfS2_S2_fjLj768ELj1ELj4ELj1ELj16ENS_18Kernel_traits_baseILj768EfS2_S2_S2_fjLj128EEEEELb0ELb1ELb0EEEvNS_9BwdParamsE)
        /*0104*/ 	.short	0x0380
        /*0106*/ 	.short	0x0128


	//----- nvinfo : EIATTR_SW_WAR
	.align		4
.L_1863:
        /*0108*/ 	.byte	0x04, 0x36
        /*010a*/ 	.short	(.L_1865 - .L_1864)
.L_1864:
        /*010c*/ 	.word	0x00000008
.L_1865:


//--------------------- .nv.info._ZN10layer_norm31ln_parallel_residual_bwd_kernelINS_13Kernel_traitsIf6__halfS2_S2_fjLj768ELj1ELj4ELj1ELj16ENS_18Kernel_traits_baseILj768EfS2_S2_S2_fjLj128EEEEELb0ELb1ELb1EEEvNS_9BwdParamsE --------------------------
	.section	.nv.info._ZN10layer_norm31ln_parallel_residual_bwd_kernelINS_13Kernel_traitsIf6__halfS2_S2_fjLj768ELj1ELj4ELj1ELj16ENS_18Kernel_traits_baseILj768EfS2_S2_S2_fjLj128EEEEELb0ELb1ELb1EEEvNS_9BwdParamsE,"",@"SHT_CUDA_INFO"
	.sectionflags	@""
	.align	4


	//----- nvinfo : EIATTR_CUDA_API_VERSION
	.align		4
        /*0000*/ 	.byte	0x04, 0x37
        /*0002*/ 	.short	(.L_1867 - .L_1866)
.L_1866:
        /*0004*/ 	.word	0x00000082


	//----- nvinfo : EIATTR_KPARAM_INFO
	.align		4
.L_1867:
        /*0008*/ 	.byte	0x04, 0x17
        /*000a*/ 	.short	(.L_1869 - .L_1868)
.L_1868:
        /*000c*/ 	.word	0x00000000
        /*0010*/ 	.short	0x0000
        /*0012*/ 	.short	0x0000
        /*0014*/ 	.byte	0x00, 0xf0, 0xa1, 0x04


	//----- nvinfo : EIATTR_SPARSE_MMA_MASK
	.align		4
.L_1869:
        /*0018*/ 	.byte	0x03, 0x50
        /*001a*/ 	.short	0x0000


	//----- nvinfo : EIATTR_MAXREG_COUNT
	.align		4
        /*001c*/ 	.byte	0x03, 0x1b
        /*001e*/ 	.short	0x00ff


	//----- nvinfo : EIATTR_NUM_BARRIERS
	.align		4
        /*0020*/ 	.byte	0x02, 0x4c
        /*0022*/ 	.byte	0x01
	.zero		1


	//----- nvinfo : EIATTR_MERCURY_ISA_VERSION
	.align		4
        /*0024*/ 	.byte	0x03, 0x5f
        /*0026*/ 	.short	0x0101


	//----- nvinfo : EIATTR_COOP_GROUP_MASK_REGIDS
	.align		4
        /*0028*/ 	.byte	0x04, 0x29
        /*002a*/ 	.short	(.L_1871 - .L_1870)


	//   ....[0]....
.L_1870:
        /*002c*/ 	.word	0xffffffff


	//   ....[1]....
        /*0030*/ 	.word	0xffffffff


	//   ....[2]....
        /*0034*/ 	.word	0xffffffff


	//   ....[3]....
        /*0038*/ 	.word	0xffffffff


	//   ....[4]....
        /*003c*/ 	.word	0xffffffff


	//   ....[5]....
        /*0040*/ 	.word	0xffffffff


	//   ....[6]....
        /*0044*/ 	.word	0xffffffff


	//   ....[7]....
        /*0048*/ 	.word	0xffffffff


	//   ....[8]....
        /*004c*/ 	.word	0xffffffff


	//   ....[9]....
        /*0050*/ 	.word	0xffffffff


	//   ....[10]....
        /*0054*/ 	.word	0x0500007e


	//   ....[11]....
        /*0058*/ 	.word	0x0500007e


	//   ....[12]....
        /*005c*/ 	.word	0x0500007e


	//   ....[13]....
        /*0060*/ 	.word	0x0500007e


	//   ....[14]....
        /*0064*/ 	.word	0x0500007e


	//   ....[15]....
        /*0068*/ 	.word	0x0500007e


	//   ....[16]....
        /*006c*/ 	.word	0x0500007e


	//   ....[17]....
        /*0070*/ 	.word	0x0500007e


	//   ....[18]....
        /*0074*/ 	.word	0x0500007e


	//   ....[19]....
        /*0078*/ 	.word	0x0500007e


	//----- nvinfo : EIATTR_COOP_GROUP_INSTR_OFFSETS
	.align		4
.L_1871:
        /*007c*/ 	.byte	0x04, 0x28
        /*007e*/ 	.short	(.L_1873 - .L_1872)


	//   ....[0]....
.L_1872:
        /*0080*/ 	.word	0x00002350


	//   ....[1]....
        /*0084*/ 	.word	0x00002360


	//   ....[2]....
        /*0088*/ 	.word	0x00002390


	//   ....[3]....
        /*008c*/ 	.word	0x000023a0


	//   ....[4]....
        /*0090*/ 	.word	0x000023d0


	//   ....[5]....
        /*0094*/ 	.word	0x000023e0


	//   ....[6]....
        /*0098*/ 	.word	0x00002410


	//   ....[7]....
        /*009c*/ 	.word	0x00002420


	//   ....[8]....
        /*00a0*/ 	.word	0x00002450


	//   ....[9]....
        /*00a4*/ 	.word	0x00002460


	//   ....[10]....
        /*00a8*/ 	.word	0x00006cb0


	//   ....[11]....
        /*00ac*/ 	.word	0x00006d40


	//   ....[12]....
        /*00b0*/ 	.word	0x00006db0


	//   ....[13]....
        /*00b4*/ 	.word	0x00006e10


	//   ....[14]....
        /*00b8*/ 	.word	0x00006e80


	//   ....[15]....
        /*00bc*/ 	.word	0x00006ee0


	//   ....[16]....
        /*00c0*/ 	.word	0x00006f50


	//   ....[17]....
        /*00c4*/ 	.word	0x00006fb0


	//   ....[18]....
        /*00c8*/ 	.word	0x00007020


	//   ....[19]....
        /*00cc*/ 	.word	0x00007080


	//----- nvinfo : EIATTR_VRC_CTA_INIT_COUNT
	.align		4
.L_1873:
        /*00d0*/ 	.byte	0x02, 0x4a
	.zero		1
	.zero		1


	//----- nvinfo : EIATTR_EXIT_INSTR_OFFSETS
	.align		4
        /*00d4*/ 	.byte	0x04, 0x1c
        /*00d6*/ 	.short	(.L_1875 - .L_1874)


	//   ....[0]....
.L_1874:
        /*00d8*/ 	.word	0x00006c40


	//----- nvinfo : EIATTR_MAX_THREADS
	.align		4
.L_1875:
        /*00dc*/ 	.byte	0x04, 0x05
        /*00de*/ 	.short	(.L_1877 - .L_1876)
.L_1876:
        /*00e0*/ 	.word	0x00000080
        /*00e4*/ 	.word	0x00000001
        /*00e8*/ 	.word	0x00000001


	//----- nvinfo : EIATTR_CRS_STACK_SIZE
	.align		4
.L_1877:
        /*00ec*/ 	.byte	0x04, 0x1e
        /*00ee*/ 	.short	(.L_1879 - .L_1878)
.L_1878:
        /*00f0*/ 	.word	0x00000000


	//----- nvinfo : EIATTR_CBANK_PARAM_SIZE
	.align		4
.L_1879:
        /*00f4*/ 	.byte	0x03, 0x19
        /*00f6*/ 	.short	0x0128


	//----- nvinfo : EIATTR_PARAM_CBANK
	.align		4
        /*00f8*/ 	.byte	0x04, 0x0a
        /*00fa*/ 	.short	(.L_1881 - .L_1880)
	.align		4
.L_1880:
        /*00fc*/ 	.word	index@(.nv.constant0._ZN10layer_norm31ln_parallel_residual_bwd_kernelINS_13Kernel_traitsIf6__halfS2_S2_fjLj768ELj1ELj4ELj1ELj16ENS_18Kernel_traits_baseILj768EfS2_S2_S2_fjLj128EEEEELb0ELb1ELb1EEEvNS_9BwdParamsE)
        /*0100*/ 	.short	0x0380
        /*0102*/ 	.short	0x0128


	//----- nvinfo : EIATTR_SW_WAR
	.align		4
.L_1881:
        /*0104*/ 	.byte	0x04, 0x36
        /*0106*/ 	.short	(.L_1883 - .L_1882)
.L_1882:
        /*0108*/ 	.word	0x00000008
.L_1883:


//--------------------- .nv.info._ZN10layer_norm31ln_parallel_residual_bwd_kernelINS_13Kernel_traitsIf6__halfS2_S2_fjLj768ELj1ELj4ELj1ELj16ENS_18Kernel_traits_baseILj768EfS2_S2_S2_fjLj128EEEEELb1ELb0ELb0EEEvNS_9BwdParamsE --------------------------
	.section	.nv.info._ZN10layer_norm31ln_parallel_residual_bwd_kernelINS_13Kernel_traitsIf6__halfS2_S2_fjLj768ELj1ELj4ELj1ELj16ENS_18Kernel_traits_baseILj768EfS2_S2_S2_fjLj128EEEEELb1ELb0ELb0EEEvNS_9BwdParamsE,"",@"SHT_CUDA_INFO"
	.sectionflags	@""
	.align	4


	//----- nvinfo : EIATTR_CUDA_API_VERSION
	.align		4
        /*0000*/ 	.byte	0x04, 0x37
        /*0002*/ 	.short	(.L_1885 - .L_1884)
.L_1884:
        /*0004*/ 	.word	0x00000082


	//----- nvinfo : EIATTR_KPARAM_INFO
	.align		4
.L_1885:
        /*0008*/ 	.byte	0x04, 0x17
        /*000a*/ 	.short	(.L_1887 - .L_1886)
.L_1886:
        /*000c*/ 	.word	0x00000000
        /*0010*/ 	.short	0x0000
        /*0012*/ 	.short	0x0000
        /*0014*/ 	.byte	0x00, 0xf0, 0xa1, 0x04


	//----- nvinfo : EIATTR_SPARSE_MMA_MASK
	.align		4
.L_1887:
        /*0018*/ 	.byte	0x03, 0x50
        /*001a*/ 	.short	0x0000


	//----- nvinfo : EIATTR_MAXREG_COUNT
	.align		4
        /*001c*/ 	.byte	0x03, 0x1b
        /*001e*/ 	.short	0x00ff


	//----- nvinfo : EIATTR_NUM_BARRIERS
	.align		4
        /*0020*/ 	.byte	0x02, 0x4c
        /*0022*/ 	.byte	0x01
	.zero		1


	//----- nvinfo : EIATTR_MERCURY_ISA_VERSION
	.align		4
        /*0024*/ 	.byte	0x03, 0x5f
        /*0026*/ 	.short	0x0101


	//----- nvinfo : EIATTR_COOP_GROUP_MASK_REGIDS
	.align		4
        /*0028*/ 	.byte	0x04, 0x29
        /*002a*/ 	.short	(.L_1889 - .L_1888)


	//   ....[0]....
.L_1888:
        /*002c*/ 	.word	0xffffffff


	//   ....[1]....
        /*0030*/ 	.word	0xffffffff


	//   ....[2]....
        /*0034*/ 	.word	0xffffffff


	//   ....[3]....
        /*0038*/ 	.word	0xffffffff


	//   ....[4]....
        /*003c*/ 	.word	0xffffffff


	//   ....[5]....
        /*0040*/ 	.word	0xffffffff


	//   ....[6]....
        /*0044*/ 	.word	0xffffffff


	//   ....[7]....
        /*0048*/ 	.word	0xffffffff


	//   ....[8]....
        /*004c*/ 	.word	0xffffffff


	//   ....[9]....
        /*0050*/ 	.word	0xffffffff


	//   ....[10]....
        /*0054*/ 	.word	0x050000c0


	//   ....[11]....
        /*0058*/ 	.word	0x050000c0


	//   ....[12]....
        /*005c*/ 	.word	0x050000c0


	//   ....[13]....
        /*0060*/ 	.word	0x050000c0


	//   ....[14]....
        /*0064*/ 	.word	0x050000c0


	//   ....[15]....
        /*0068*/ 	.word	0x050000c0


	//   ....[16]....
        /*006c*/ 	.word	0x050000c0


	//   ....[17]....
        /*0070*/ 	.word	0x050000c0


	//   ....[18]....
        /*0074*/ 	.word	0x050000c0


	//   ....[19]....
        /*0078*/ 	.word	0x050000c0


	//----- nvinfo : EIATTR_COOP_GROUP_INSTR_OFFSETS
	.align		4
.L_1889:
        /*007c*/ 	.byte	0x04, 0x28
        /*007e*/ 	.short	(.L_1891 - .L_1890)


	//   ....[0]....
.L_1890:
        /*0080*/ 	.word	0x00002340


	//   ....[1]....
        /*0084*/ 	.word	0x00002350


	//   ....[2]....
        /*0088*/ 	.word	0x00002380


	//   ....[3]....
        /*008c*/ 	.word	0x00002390


	//   ....[4]....
        /*0090*/ 	.word	0x000023c0


	//   ....[5]....
        /*0094*/ 	.word	0x000023d0


	//   ....[6]....
        /*0098*/ 	.word	0x00002400


	//   ....[7]....
        /*009c*/ 	.word	0x00002410


	//   ....[8]....
        /*00a0*/ 	.word	0x00002440


	//   ....[9]....
        /*00a4*/ 	.word	0x00002450


	//   ....[10]....
        /*00a8*/ 	.word	0x0000ae20


	//   ....[11]....
        /*00ac*/ 	.word	0x0000aec0


	//   ....[12]....
        /*00b0*/ 	.word	0x0000af20


	//   ....[13]....
        /*00b4*/ 	.word	0x0000af80


	//   ....[14]....
        /*00b8*/ 	.word	0x0000aff0


	//   ....[15]....
        /*00bc*/ 	.word	0x0000b050


	//   ....[16]....
        /*00c0*/ 	.word	0x0000b0c0


	//   ....[17]....
        /*00c4*/ 	.word	0x0000b120


	//   ....[18]....
        /*00c8*/ 	.word	0x0000b190


	//   ....[19]....
        /*00cc*/ 	.word	0x0000b1f0


	//----- nvinfo : EIATTR_VRC_CTA_INIT_COUNT
	.align		4
.L_1891:
        /*00d0*/ 	.byte	0x02, 0x4a
	.zero		1
	.zero		1


	//----- nvinfo : EIATTR_EXIT_INSTR_OFFSETS
	.align		4
        /*00d4*/ 	.byte	0x04, 0x1c
        /*00d6*/ 	.short	(.L_1893 - .L_1892)


	//   ....[0]....
.L_1892:
        /*00d8*/ 	.word	0x0000ad50


	//   ....[1]....
        /*00dc*/ 	.word	0x0000adc0


	//----- nvinfo : EIATTR_MAX_THREADS
	.align		4
.L_1893:
        /*00e0*/ 	.byte	0x04, 0x05
        /*00e2*/ 	.short	(.L_1895 - .L_1894)
.L_1894:
        /*00e4*/ 	.word	0x00000080
        /*00e8*/ 	.word	0x00000001
        /*00ec*/ 	.word	0x00000001


	//----- nvinfo : EIATTR_CRS_STACK_SIZE
	.align		4
.L_1895:
        /*00f0*/ 	.byte	0x04, 0x1e
        /*00f2*/ 	.short	(.L_1897 - .L_1896)
.L_1896:
        /*00f4*/ 	.word	0x00000000


	//----- nvinfo : EIATTR_CBANK_PARAM_SIZE
	.align		4
.L_1897:
        /*00f8*/ 	.byte	0x03, 0x19
        /*00fa*/ 	.short	0x0128


	//----- nvinfo : EIATTR_PARAM_CBANK
	.align		4
        /*00fc*/ 	.byte	0x04, 0x0a
        /*00fe*/ 	.short	(.L_1899 - .L_1898)
	.align		4
.L_1898:
        /*0100*/ 	.word	index@(.nv.constant0._ZN10layer_norm31ln_parallel_residual_bwd_kernelINS_13Kernel_traitsIf6__halfS2_S2_fjLj768ELj1ELj4ELj1ELj16ENS_18Kernel_traits_baseILj768EfS2_S2_S2_fjLj128EEEEELb1ELb0ELb0EEEvNS_9BwdParamsE)
        /*0104*/ 	.short	0x0380
        /*0106*/ 	.short	0x0128


	//----- nvinfo : EIATTR_SW_WAR
	.align		4
.L_1899:
        /*0108*/ 	.byte	0x04, 0x36
        /*010a*/ 	.short	(.L_1901 - .L_1900)
.L_1900:
        /*010c*/ 	.word	0x00000008
.L_1901:


//--------------------- .nv.info._ZN10layer_norm31ln_parallel_residual_bwd_kernelINS_13Kernel_traitsIf6__halfS2_S2_fjLj768ELj1ELj4ELj1ELj16ENS_18Kernel_traits_baseILj768EfS2_S2_S2_fjLj128EEEEELb1ELb0ELb1EEEvNS_9BwdParamsE --------------------------
	.section	.nv.info._ZN10layer_norm31ln_parallel_residual_bwd_kernelINS_13Kernel_traitsIf6__halfS2_S2_fjLj768ELj1ELj4ELj1ELj16ENS_18Kernel_traits_baseILj768EfS2_S2_S2_fjLj128EEEEELb1ELb0ELb1EEEvNS_9BwdParamsE,"",@"SHT_CUDA_INFO"
	.sectionflags	@""
	.align	4


	//----- nvinfo : EIATTR_CUDA_API_VERSION
	.align		4
        /*0000*/ 	.byte	0x04, 0x37
        /*0002*/ 	.short	(.L_1903 - .L_1902)
.L_1902:
        /*0004*/ 	.word	0x00000082


	//----- nvinfo : EIATTR_KPARAM_INFO
	.align		4
.L_1903:
        /*0008*/ 	.byte	0x04, 0x17
        /*000a*/ 	.short	(.L_1905 - .L_1904)
.L_1904:
        /*000c*/ 	.word	0x00000000
        /*0010*/ 	.short	0x0000
        /*0012*/ 	.short	0x0000
        /*0014*/ 	.byte	0x00, 0xf0, 0xa1, 0x04


	//----- nvinfo : EIATTR_SPARSE_MMA_MASK
	.align		4
.L_1905:
        /*0018*/ 	.byte	0x03, 0x50
        /*001a*/ 	.short	0x0000


	//----- nvinfo : EIATTR_MAXREG_COUNT
	.align		4
        /*001c*/ 	.byte	0x03, 0x1b
        /*001e*/ 	.short	0x00ff


	//----- nvinfo : EIATTR_NUM_BARRIERS
	.align		4
        /*0020*/ 	.byte	0x02, 0x4c
        /*0022*/ 	.byte	0x01
	.zero		1


	//----- nvinfo : EIATTR_MERCURY_ISA_VERSION
	.align		4
        /*0024*/ 	.byte	0x03, 0x5f
        /*0026*/ 	.short	0x0101


	//----- nvinfo : EIATTR_COOP_GROUP_MASK_REGIDS
	.align		4
        /*0028*/ 	.byte	0x04, 0x29
        /*002a*/ 	.short	(.L_1907 - .L_1906)


	//   ....[0]....
.L_1906:
        /*002c*/ 	.word	0xffffffff


	//   ....[1]....
        /*0030*/ 	.word	0xffffffff


	//   ....[2]....
        /*0034*/ 	.word	0xffffffff


	//   ....[3]....
        /*0038*/ 	.word	0xffffffff


	//   ....[4]....
        /*003c*/ 	.word	0xffffffff


	//   ....[5]....
        /*0040*/ 	.word	0xffffffff


	//   ....[6]....
        /*0044*/ 	.word	0xffffffff


	//   ....[7]....
        /*0048*/ 	.word	0xffffffff


	//   ....[8]....
        /*004c*/ 	.word	0xffffffff


	//   ....[9]....
        /*0050*/ 	.word	0xffffffff


	//   ....[10]....
        /*0054*/ 	.word	0x050000ee


	//   ....[11]....
        /*0058*/ 	.word	0x050000ee


	//   ....[12]....
        /*005c*/ 	.word	0x050000ee


	//   ....[13]....
        /*0060*/ 	.word	0x050000ee


	//   ....[14]....
        /*0064*/ 	.word	0x050000ee


	//   ....[15]....
        /*0068*/ 	.word	0x050000ee


	//   ....[16]....
        /*006c*/ 	.word	0x050000ee


	//   ....[17]....
        /*0070*/ 	.word	0x050000ee


	//   ....[18]....
        /*0074*/ 	.word	0x050000ee


	//   ....[19]....
        /*0078*/ 	.word	0x050000ee


	//----- nvinfo : EIATTR_COOP_GROUP_INSTR_OFFSETS
	.align		4
.L_1907:
        /*007c*/ 	.byte	0x04, 0x28
        /*007e*/ 	.short	(.L_1909 - .L_1908)


	//   ....[0]....
.L_1908:
        /*0080*/ 	.word	0x00002010


	//   ....[1]....
        /*0084*/ 	.word	0x00002020


	//   ....[2]....
        /*0088*/ 	.word	0x00002050


	//   ....[3]....
        /*008c*/ 	.word	0x00002060


	//   ....[4]....
        /*0090*/ 	.word	0x00002090


	//   ....[5]....
        /*0094*/ 	.word	0x000020a0


	//   ....[6]....
        /*0098*/ 	.word	0x000020d0


	//   ....[7]....
        /*009c*/ 	.word	0x000020e0


	//   ....[8]....
        /*00a0*/ 	.word	0x00002110


	//   ....[9]....
        /*00a4*/ 	.word	0x00002120


	//   ....[10]....
        /*00a8*/ 	.word	0x0000a730


	//   ....[11]....
        /*00ac*/ 	.word	0x0000a7c0


	//   ....[12]....
        /*00b0*/ 	.word	0x0000a820


	//   ....[13]....
        /*00b4*/ 	.word	0x0000a880


	//   ....[14]....
        /*00b8*/ 	.word	0x0000a8e0


	//   ....[15]....
        /*00bc*/ 	.word	0x0000a940


	//   ....[16]....
        /*00c0*/ 	.word	0x0000a9a0


	//   ....[17]....
        /*00c4*/ 	.word	0x0000aa00


	//   ....[18]....
        /*00c8*/ 	.word	0x0000aa60


	//   ....[19]....
        /*00cc*/ 	.word	0x0000aac0


	//----- nvinfo : EIATTR_VRC_CTA_INIT_COUNT
	.align		4
.L_1909:
        /*00d0*/ 	.byte	0x02, 0x4a
	.zero		1
	.zero		1


	//----- nvinfo : EIATTR_EXIT_INSTR_OFFSETS
	.align		4
        /*00d4*/ 	.byte	0x04, 0x1c
        /*00d6*/ 	.short	(.L_1911 - .L_1910)


	//   ....[0]....
.L_1910:
        /*00d8*/ 	.word	0x0000a6d0


	//----- nvinfo : EIATTR_MAX_THREADS
	.align		4
.L_1911:
        /*00dc*/ 	.byte	0x04, 0x05
        /*00de*/ 	.short	(.L_1913 - .L_1912)
.L_1912:
        /*00e0*/ 	.word	0x00000080
        /*00e4*/ 	.word	0x00000001
        /*00e8*/ 	.word	0x00000001


	//----- nvinfo : EIATTR_CRS_STACK_SIZE
	.align		4
.L_1913:
        /*00ec*/ 	.byte	0x04, 0x1e
        /*00ee*/ 	.short	(.L_1915 - .L_1914)
.L_1914:
        /*00f0*/ 	.word	0x00000000


	//----- nvinfo : EIATTR_CBANK_PARAM_SIZE
	.align		4
.L_1915:
        /*00f4*/ 	.byte	0x03, 0x19
        /*00f6*/ 	.short	0x0128


	//----- nvinfo : EIATTR_PARAM_CBANK
	.align		4
        /*00f8*/ 	.byte	0x04, 0x0a
        /*00fa*/ 	.short	(.L_1917 - .L_1916)
	.align		4
.L_1916:
        /*00fc*/ 	.word	index@(.nv.constant0._ZN10layer_norm31ln_parallel_residual_bwd_kernelINS_13Kernel_traitsIf6__halfS2_S2_fjLj768ELj1ELj4ELj1ELj16ENS_18Kernel_traits_baseILj768EfS2_S2_S2_fjLj128EEEEELb1ELb0ELb1EEEvNS_9BwdParamsE)
        /*0100*/ 	.short	0x0380
        /*0102*/ 	.short	0x0128


	//----- nvinfo : EIATTR_SW_WAR
	.align		4
.L_1917:
        /*0104*/ 	.byte	0x04, 0x36
        /*0106*/ 	.short	(.L_1919 - .L_1918)
.L_1918:
        /*0108*/ 	.word	0x00000008
.L_1919:


//--------------------- .nv.info._ZN10layer_norm22ln_bwd_finalize_kernelINS_22Kernel_traits_finalizeILj768Ef6__halfS2_S2_fjLb0ELj1024ELj4ENS_18Kernel_traits_baseILj768EfS2_S2_S2_fjLj1024EEEEELb0ELb0EEEvNS_9BwdParamsE --------------------------
	.section	.nv.info._ZN10layer_norm22ln_bwd_finalize_kernelINS_22Kernel_traits_finalizeILj768Ef6__halfS2_S2_fjLb0ELj1024ELj4ENS_18Kernel_traits_baseILj768EfS2_S2_S2_fjLj1024EEEEELb0ELb0EEEvNS_9BwdParamsE,"",@"SHT_CUDA_INFO"
	.sectionflags	@""
	.align	4


	//----- nvinfo : EIATTR_CUDA_API_VERSION
	.align		4
        /*0000*/ 	.byte	0x04, 0x37
        /*0002*/ 	.short	(.L_1921 - .L_1920)
.L_1920:
        /*0004*/ 	.word	0x00000082


	//----- nvinfo : EIATTR_KPARAM_INFO
	.align		4
.L_1921:
        /*0008*/ 	.byte	0x04, 0x17
        /*000a*/ 	.short	(.L_1923 - .L_1922)
.L_1922:
        /*000c*/ 	.word	0x00000000
        /*0010*/ 	.short	0x0000
        /*0012*/ 	.short	0x0000
        /*0014*/ 	.byte	0x00, 0xf0, 0xa1, 0x04


	//----- nvinfo : EIATTR_SPARSE_MMA_MASK
	.align		4
.L_1923:
        /*0018*/ 	.byte	0x03, 0x50
        /*001a*/ 	.short	0x0000


	//----- nvinfo : EIATTR_MAXREG_COUNT
	.align		4
        /*001c*/ 	.byte	0x03, 0x1b
        /*001e*/ 	.short	0x0040


	//----- nvinfo : EIATTR_NUM_BARRIERS
	.align		4
        /*0020*/ 	.byte	0x02, 0x4c
        /*0022*/ 	.byte	0x01
	.zero		1


	//----- nvinfo : EIATTR_MERCURY_ISA_VERSION
	.align		4
        /*0024*/ 	.byte	0x03, 0x5f
        /*0026*/ 	.short	0x0101


	//----- nvinfo : EIATTR_COOP_GROUP_MASK_REGIDS
	.align		4
        /*0028*/ 	.byte	0x04, 0x29
        /*002a*/ 	.short	(.L_1925 - .L_1924)


	//   ....[0]....
.L_1924:
        /*002c*/ 	.word	0xffffffff


	//   ....[1]....
        /*0030*/ 	.word	0xffffffff


	//   ....[2]....
        /*0034*/ 	.word	0xffffffff


	//   ....[3]....
        /*0038*/ 	.word	0xffffffff


	//   ....[4]....
        /*003c*/ 	.word	0xffffffff


	//   ....[5]....
        /*0040*/ 	.word	0xffffffff


	//   ....[6]....
        /*0044*/ 	.word	0xffffffff


	//   ....[7]....
        /*0048*/ 	.word	0xffffffff


	//   ....[8]....
        /*004c*/ 	.word	0xffffffff


	//   ....[9]....
        /*0050*/ 	.word	0xffffffff


	//----- nvinfo : EIATTR_COOP_GROUP_INSTR_OFFSETS
	.align		4
.L_1925:
        /*0054*/ 	.byte	0x04, 0x28
        /*0056*/ 	.short	(.L_1927 - .L_1926)


	//   ....[0]....
.L_1926:
        /*0058*/ 	.word	0x00001550


	//   ....[1]....
        /*005c*/ 	.word	0x00001560


	//   ....[2]....
        /*0060*/ 	.word	0x00001590


	//   ....[3]....
        /*0064*/ 	.word	0x000015a0


	//   ....[4]....
        /*0068*/ 	.word	0x000015d0


	//   ....[5]....
        /*006c*/ 	.word	0x000015e0


	//   ....[6]....
        /*0070*/ 	.word	0x00001610


	//   ....[7]....
        /*0074*/ 	.word	0x00001630


	//   ....[8]....
        /*0078*/ 	.word	0x00001680


	//   ....[9]....
        /*007c*/ 	.word	0x00001690


	//----- nvinfo : EIATTR_VRC_CTA_INIT_COUNT
	.align		4
.L_1927:
        /*0080*/ 	.byte	0x02, 0x4a
	.zero		1
	.zero		1


	//----- nvinfo : EIATTR_EXIT_INSTR_OFFSETS
	.align		4
        /*0084*/ 	.byte	0x04, 0x1c
        /*0086*/ 	.short	(.L_1929 - .L_1928)


	//   ....[0]....
.L_1928:
        /*0088*/ 	.word	0x00000060


	//   ....[1]....
        /*008c*/ 	.word	0x000016f0


	//   ....[2]....
        /*0090*/ 	.word	0x00001720


	//   ....[3]....
        /*0094*/ 	.word	0x000017c0


	//----- nvinfo : EIATTR_MAX_THREADS
	.align		4
.L_1929:
        /*0098*/ 	.byte	0x04, 0x05
        /*009a*/ 	.short	(.L_1931 - .L_1930)
.L_1930:
        /*009c*/ 	.word	0x00000400
        /*00a0*/ 	.word	0x00000001
        /*00a4*/ 	.word	0x00000001


	//----- nvinfo : EIATTR_CRS_STACK_SIZE
	.align		4
.L_1931:
        /*00a8*/ 	.byte	0x04, 0x1e
        /*00aa*/ 	.short	(.L_1933 - .L_1932)
.L_1932:
        /*00ac*/ 	.word	0x00000000


	//----- nvinfo : EIATTR_CBANK_PARAM_SIZE
	.align		4
.L_1933:
        /*00b0*/ 	.byte	0x03, 0x19
        /*00b2*/ 	.short	0x0128


	//----- nvinfo : EIATTR_PARAM_CBANK
	.align		4
        /*00b4*/ 	.byte	0x04, 0x0a
        /*00b6*/ 	.short	(.L_1935 - .L_1934)
	.align		4
.L_1934:
        /*00b8*/ 	.word	index@(.nv.constant0._ZN10layer_norm22ln_bwd_finalize_kernelINS_22Kernel_traits_finalizeILj768Ef6__halfS2_S2_fjLb0ELj1024ELj4ENS_18Kernel_traits_baseILj768EfS2_S2_S2_fjLj1024EEEEELb0ELb0EEEvNS_9BwdParamsE)
        /*00bc*/ 	.short	0x0380
        /*00be*/ 	.short	0x0128


	//----- nvinfo : EIATTR_SW_WAR
	.align		4
.L_1935:
        /*00c0*/ 	.byte	0x04, 0x36
        /*00c2*/ 	.short	(.L_1937 - .L_1936)
.L_1936:
        /*00c4*/ 	.word	0x00000008
.L_1937:


//--------------------- .nv.info._ZN10layer_norm40ln_parallel_residual_bwd_finalize_kernelINS_22Kernel_traits_finalizeILj768Ef6__halfS2_S2_fjLb0ELj1024ELj4ENS_18Kernel_traits_baseILj768EfS2_S2_S2_fjLj1024EEEEELb0EEEvNS_9BwdParamsE --------------------------
	.section	.nv.info._ZN10layer_norm40ln_parallel_residual_bwd_finalize_kernelINS_22Kernel_traits_finalizeILj768Ef6__halfS2_S2_fjLb0ELj1024ELj4ENS_18Kernel_traits_baseILj768EfS2_S2_S2_fjLj1024EEEEELb0EEEvNS_9BwdParamsE,"",@"SHT_CUDA_INFO"
	.sectionflags	@""
	.align	4


	//----- nvinfo : EIATTR_CUDA_API_VERSION
	.align		4
        /*0000*/ 	.byte	0x04, 0x37
        /*0002*/ 	.short	(.L_1939 - .L_1938)
.L_1938:
        /*0004*/ 	.word	0x00000082


	//----- nvinfo : EIATTR_KPARAM_INFO
	.align		4
.L_1939:
        /*0008*/ 	.byte	0x04, 0x17
        /*000a*/ 	.short	(.L_1941 - .L_1940)
.L_1940:
        /*000c*/ 	.word	0x00000000
        /*0010*/ 	.short	0x0000
        /*0012*/ 	.short	0x0000
        /*0014*/ 	.byte	0x00, 0xf0, 0xa1, 0x04


	//----- nvinfo : EIATTR_SPARSE_MMA_MASK
	.align		4
.L_1941:
        /*0018*/ 	.byte	0x03, 0x50
        /*001a*/ 	.short	0x0000


	//----- nvinfo : EIATTR_MAXREG_COUNT
	.align		4
        /*001c*/ 	.byte	0x03, 0x1b
        /*001e*/ 	.short	0x0040


	//----- nvinfo : EIATTR_NUM_BARRIERS
	.align		4
        /*0020*/ 	.byte	0x02, 0x4c
        /*0022*/ 	.byte	0x01
	.zero		1


	//----- nvinfo : EIATTR_MERCURY_ISA_VERSION
	.align		4
        /*0024*/ 	.byte	0x03, 0x5f
        /*0026*/ 	.short	0x0101


	//----- nvinfo : EIATTR_COOP_GROUP_MASK_REGIDS
	.align		4
        /*0028*/ 	.byte	0x04, 0x29
        /*002a*/ 	.short	(.L_1943 - .L_1942)


	//   ....[0]....
.L_1942:
        /*002c*/ 	.word	0xffffffff


	//   ....[1]....
        /*0030*/ 	.word	0xffffffff


	//   ....[2]....
        /*0034*/ 	.word	0xffffffff


	//   ....[3]....
        /*0038*/ 	.word	0xffffffff


	//   ....[4]....
        /*003c*/ 	.word	0xffffffff


	//   ....[5]....
        /*0040*/ 	.word	0xffffffff


	//   ....[6]....
        /*0044*/ 	.word	0xffffffff


	//   ....[7]....
        /*0048*/ 	.word	0xffffffff


	//   ....[8]....
        /*004c*/ 	.word	0xffffffff


	//   ....[9]....
        /*0050*/ 	.word	0xffffffff


	//   ....[10]....
        /*0054*/ 	.word	0xffffffff


	//   ....[11]....
        /*0058*/ 	.word	0xffffffff


	//   ....[12]....
        /*005c*/ 	.word	0xffffffff


	//   ....[13]....
        /*0060*/ 	.word	0xffffffff


	//   ....[14]....
        /*0064*/ 	.word	0xffffffff


	//   ....[15]....
        /*0068*/ 	.word	0xffffffff


	//   ....[16]....
        /*006c*/ 	.word	0xffffffff


	//   ....[17]....
        /*0070*/ 	.word	0xffffffff


	//   ....[18]....
        /*0074*/ 	.word	0xffffffff


	//   ....[19]....
        /*0078*/ 	.word	0xffffffff


	//----- nvinfo : EIATTR_COOP_GROUP_INSTR_OFFSETS
	.align		4
.L_1943:
        /*007c*/ 	.byte	0x04, 0x28
        /*007e*/ 	.short	(.L_1945 - .L_1944)


	//   ....[0]....
.L_1944:
        /*0080*/ 	.word	0x000013a0


	//   ....[1]....
        /*0084*/ 	.word	0x000013b0


	//   ....[2]....
        /*0088*/ 	.word	0x000013c0


	//   ....[3]....
        /*008c*/ 	.word	0x000013d0


	//   ....[4]....
        /*0090*/ 	.word	0x00001410


	//   ....[5]....
        /*0094*/ 	.word	0x00001430


	//   ....[6]....
        /*0098*/ 	.word	0x00001440


	//   ....[7]....
        /*009c*/ 	.word	0x00001450


	//   ....[8]....
        /*00a0*/ 	.word	0x00001480


	//   ....[9]....
        /*00a4*/ 	.word	0x000014b0


	//   ....[10]....
        /*00a8*/ 	.word	0x000014e0


	//   ....[11]....
        /*00ac*/ 	.word	0x000014f0


	//   ....[12]....
        /*00b0*/ 	.word	0x00001520


	//   ....[13]....
        /*00b4*/ 	.word	0x00001540


	//   ....[14]....
        /*00b8*/ 	.word	0x00001560


	//   ....[15]....
        /*00bc*/ 	.word	0x00001570


	//   ....[16]....
        /*00c0*/ 	.word	0x000015b0


	//   ....[17]....
        /*00c4*/ 	.word	0x000015e0


	//   ....[18]....
        /*00c8*/ 	.word	0x00001600


	//   ....[19]....
        /*00cc*/ 	.word	0x00001610


	//----- nvinfo : EIATTR_VRC_CTA_INIT_COUNT
	.align		4
.L_1945:
        /*00d0*/ 	.byte	0x02, 0x4a
	.zero		1
	.zero		1


	//----- nvinfo : EIATTR_EXIT_INSTR_OFFSETS
	.align		4
        /*00d4*/ 	.byte	0x04, 0x1c
        /*00d6*/ 	.short	(.L_1947 - .L_1946)


	//   ....[0]....
.L_1946:
        /*00d8*/ 	.word	0x00000060


	//   ....[1]....
        /*00dc*/ 	.word	0x000016c0


	//   ....[2]....
        /*00e0*/ 	.word	0x000016f0


	//   ....[3]....
        /*00e4*/ 	.word	0x00001810


	//----- nvinfo : EIATTR_MAX_THREADS
	.align		4
.L_1947:
        /*00e8*/ 	.byte	0x04, 0x05
        /*00ea*/ 	.short	(.L_1949 - .L_1948)
.L_1948:
        /*00ec*/ 	.word	0x00000400
        /*00f0*/ 	.word	0x00000001
        /*00f4*/ 	.word	0x00000001


	//----- nvinfo : EIATTR_CRS_STACK_SIZE
	.align		4
.L_1949:
        /*00f8*/ 	.byte	0x04, 0x1e
        /*00fa*/ 	.short	(.L_1951 - .L_1950)
.L_1950:
        /*00fc*/ 	.word	0x00000000


	//----- nvinfo : EIATTR_CBANK_PARAM_SIZE
	.align		4
.L_1951:
        /*0100*/ 	.byte	0x03, 0x19
        /*0102*/ 	.short	0x0128


	//----- nvinfo : EIATTR_PARAM_CBANK
	.align		4
        /*0104*/ 	.byte	0x04, 0x0a
        /*0106*/ 	.short	(.L_1953 - .L_1952)
	.align		4
.L_1952:
        /*0108*/ 	.word	index@(.nv.constant0._ZN10layer_norm40ln_parallel_residual_bwd_finalize_kernelINS_22Kernel_traits_finalizeILj768Ef6__halfS2_S2_fjLb0ELj1024ELj4ENS_18Kernel_traits_baseILj768EfS2_S2_S2_fjLj1024EEEEELb0EEEvNS_9BwdParamsE)
        /*010c*/ 	.short	0x0380
        /*010e*/ 	.short	0x0128


	//----- nvinfo : EIATTR_SW_WAR
	.align		4
.L_1953:
        /*0110*/ 	.byte	0x04, 0x36
        /*0112*/ 	.short	(.L_1955 - .L_1954)
.L_1954:
        /*0114*/ 	.word	0x00000008
.L_1955:


//--------------------- .nv.info._ZN10layer_norm31ln_parallel_residual_bwd_kernelINS_13Kernel_traitsIf6__halfS2_S2_fjLj768ELj1ELj4ELj1ELj16ENS_18Kernel_traits_baseILj768EfS2_S2_S2_fjLj128EEEEELb1ELb1ELb0EEEvNS_9BwdParamsE --------------------------
	.section	.nv.info._ZN10layer_norm31ln_parallel_residual_bwd_kernelINS_13Kernel_traitsIf6__halfS2_S2_fjLj768ELj1ELj4ELj1ELj16ENS_18Kernel_traits_baseILj768EfS2_S2_S2_fjLj128EEEEELb1ELb1ELb0EEEvNS_9BwdParamsE,"",@"SHT_CUDA_INFO"
	.sectionflags	@""
	.align	4


	//----- nvinfo : EIATTR_CUDA_API_VERSION
	.align		4
        /*0000*/ 	.byte	0x04, 0x37
        /*0002*/ 	.short	(.L_1957 - .L_1956)
.L_1956:
        /*0004*/ 	.word	0x00000082


	//----- nvinfo : EIATTR_KPARAM_INFO
	.align		4
.L_1957:
        /*0008*/ 	.byte	0x04, 0x17
        /*000a*/ 	.short	(.L_1959 - .L_1958)
.L_1958:
        /*000c*/ 	.word	0x00000000
        /*0010*/ 	.short	0x0000
        /*0012*/ 	.short	0x0000
        /*0014*/ 	.byte	0x00, 0xf0, 0xa1, 0x04


	//----- nvinfo : EIATTR_SPARSE_MMA_MASK
	.align		4
.L_1959:
        /*0018*/ 	.byte	0x03, 0x50
        /*001a*/ 	.short	0x0000


	//----- nvinfo : EIATTR_MAXREG_COUNT
	.align		4
        /*001c*/ 	.byte	0x03, 0x1b
        /*001e*/ 	.short	0x00ff


	//----- nvinfo : EIATTR_NUM_BARRIERS
	.align		4
        /*0020*/ 	.byte	0x02, 0x4c
        /*0022*/ 	.byte	0x01
	.zero		1


	//----- nvinfo : EIATTR_MERCURY_ISA_VERSION
	.align		4
        /*0024*/ 	.byte	0x03, 0x5f
        /*0026*/ 	.short	0x0101


	//----- nvinfo : EIATTR_COOP_GROUP_MASK_REGIDS
	.align		4
        /*0028*/ 	.byte	0x04, 0x29
        /*002a*/ 	.short	(.L_1961 - .L_1960)


	//   ....[0]....
.L_1960:
        /*002c*/ 	.word	0xffffffff


	//   ....[1]....
        /*0030*/ 	.word	0xffffffff


	//   ....[2]....
        /*0034*/ 	.word	0xffffffff


	//   ....[3]....
        /*0038*/ 	.word	0xffffffff


	//   ....[4]....
        /*003c*/ 	.word	0xffffffff


	//   ....[5]....
        /*0040*/ 	.word	0xffffffff


	//   ....[6]....
        /*0044*/ 	.word	0xffffffff


	//   ....[7]....
        /*0048*/ 	.word	0xffffffff


	//   ....[8]....
        /*004c*/ 	.word	0xffffffff


	//   ....[9]....
        /*0050*/ 	.word	0xffffffff


	//   ....[10]....
        /*0054*/ 	.word	0x050000a1


	//   ....[11]....
        /*0058*/ 	.word	0x050000a1


	//   ....[12]....
        /*005c*/ 	.word	0x050000a1


	//   ....[13]....
        /*0060*/ 	.word	0x050000a1


	//   ....[14]....
        /*0064*/ 	.word	0x050000a1


	//   ....[15]....
        /*0068*/ 	.word	0x050000a1


	//   ....[16]....
        /*006c*/ 	.word	0x050000a1


	//   ....[17]....
        /*0070*/ 	.word	0x050000a1


	//   ....[18]....
        /*0074*/ 	.word	0x050000a1


	//   ....[19]....
        /*0078*/ 	.word	0x050000a1


	//----- nvinfo : EIATTR_COOP_GROUP_INSTR_OFFSETS
	.align		4
.L_1961:
        /*007c*/ 	.byte	0x04, 0x28
        /*007e*/ 	.short	(.L_1963 - .L_1962)


	//   ....[0]....
.L_1962:
        /*0080*/ 	.word	0x000018d0


	//   ....[1]....
        /*0084*/ 	.word	0x000018e0


	//   ....[2]....
        /*0088*/ 	.word	0x00001910


	//   ....[3]....
        /*008c*/ 	.word	0x00001920


	//   ....[4]....
        /*0090*/ 	.word	0x00001950


	//   ....[5]....
        /*0094*/ 	.word	0x00001960


	//   ....[6]....
        /*0098*/ 	.word	0x00001990


	//   ....[7]....
        /*009c*/ 	.word	0x000019a0


	//   ....[8]....
        /*00a0*/ 	.word	0x000019d0


	//   ....[9]....
        /*00a4*/ 	.word	0x000019e0


	//   ....[10]....
        /*00a8*/ 	.word	0x000097d0


	//   ....[11]....
        /*00ac*/ 	.word	0x00009860


	//   ....[12]....
        /*00b0*/ 	.word	0x000098d0


	//   ....[13]....
        /*00b4*/ 	.word	0x00009930


	//   ....[14]....
        /*00b8*/ 	.word	0x000099a0


	//   ....[15]....
        /*00bc*/ 	.word	0x00009a00


	//   ....[16]....
        /*00c0*/ 	.word	0x00009a70


	//   ....[17]....
        /*00c4*/ 	.word	0x00009ad0


	//   ....[18]....
        /*00c8*/ 	.word	0x00009b40


	//   ....[19]....
        /*00cc*/ 	.word	0x00009ba0


	//----- nvinfo : EIATTR_VRC_CTA_INIT_COUNT
	.align		4
.L_1963:
        /*00d0*/ 	.byte	0x02, 0x4a
	.zero		1
	.zero		1


	//----- nvinfo : EIATTR_EXIT_INSTR_OFFSETS
	.align		4
        /*00d4*/ 	.byte	0x04, 0x1c
        /*00d6*/ 	.short	(.L_1965 - .L_1964)


	//   ....[0]....
.L_1964:
        /*00d8*/ 	.word	0x00009730


	//   ....[1]....
        /*00dc*/ 	.word	0x00009760


	//----- nvinfo : EIATTR_MAX_THREADS
	.align		4
.L_1965:
        /*00e0*/ 	.byte	0x04, 0x05
        /*00e2*/ 	.short	(.L_1967 - .L_1966)
.L_1966:
        /*00e4*/ 	.word	0x00000080
        /*00e8*/ 	.word	0x00000001
        /*00ec*/ 	.word	0x00000001


	//----- nvinfo : EIATTR_CRS_STACK_SIZE
	.align		4
.L_1967:
        /*00f0*/ 	.byte	0x04, 0x1e
        /*00f2*/ 	.short	(.L_1969 - .L_1968)
.L_1968:
        /*00f4*/ 	.word	0x00000000


	//----- nvinfo : EIATTR_CBANK_PARAM_SIZE
	.align		4
.L_1969:
        /*00f8*/ 	.byte	0x03, 0x19
        /*00fa*/ 	.short	0x0128


	//----- nvinfo : EIATTR_PARAM_CBANK
	.align		4
        /*00fc*/ 	.byte	0x04, 0x0a
        /*00fe*/ 	.short	(.L_1971 - .L_1970)
	.align		4
.L_1970:
        /*0100*/ 	.word	index@(.nv.constant0._ZN10layer_norm31ln_parallel_residual_bwd_kernelINS_13Kernel_traitsIf6__halfS2_S2_fjLj768ELj1ELj4ELj1ELj16ENS_18Kernel_traits_baseILj768EfS2_S2_S2_fjLj128EEEEELb1ELb1ELb0EEEvNS_9BwdParamsE)
        /*0104*/ 	.short	0x0380
        /*0106*/ 	.short	0x0128


	//----- nvinfo : EIATTR_SW_WAR
	.align		4
.L_1971:
        /*0108*/ 	.byte	0x04, 0x36
        /*010a*/ 	.short	(.L_1973 - .L_1972)
.L_1972:
        /*010c*/ 	.word	0x00000008
.L_1973:


//--------------------- .nv.info._ZN10layer_norm22ln_bwd_finalize_kernelINS_22Kernel_traits_finalizeILj768Ef6__halfS2_S2_fjLb0ELj1024ELj4ENS_18Kernel_traits_baseILj768EfS2_S2_S2_fjLj1024EEEEELb0ELb1EEEvNS_9BwdParamsE --------------------------
	.section	.nv.info._ZN10layer_norm22ln_bwd_finalize_kernelINS_22Kernel_traits_finalizeILj768Ef6__halfS2_S2_fjLb0ELj1024ELj4ENS_18Kernel_traits_baseILj768EfS2_S2_S2_fjLj1024EEEEELb0ELb1EEEvNS_9BwdParamsE,"",@"SHT_CUDA_INFO"
	.sectionflags	@""
	.align	4


	//----- nvinfo : EIATTR_CUDA_API_VERSION
	.align		4
        /*0000*/ 	.byte	0x04, 0x37
        /*0002*/ 	.short	(.L_1975 - .L_1974)
.L_1974:
        /*0004*/ 	.word	0x00000082


	//----- nvinfo : EIATTR_KPARAM_INFO
	.align		4
.L_1975:
        /*0008*/ 	.byte	0x04, 0x17
        /*000a*/ 	.short	(.L_1977 - .L_1976)
.L_1976:
        /*000c*/ 	.word	0x00000000
        /*0010*/ 	.short	0x0000
        /*0012*/ 	.short	0x0000
        /*0014*/ 	.byte	0x00, 0xf0, 0xa1, 0x04


	//----- nvinfo : EIATTR_SPARSE_MMA_MASK
	.align		4
.L_1977:
        /*0018*/ 	.byte	0x03, 0x50
        /*001a*/ 	.short	0x0000


	//----- nvinfo : EIATTR_MAXREG_COUNT
	.align		4
        /*001c*/ 	.byte	0x03, 0x1b
        /*001e*/ 	.short	0x0040


	//----- nvinfo : EIATTR_NUM_BARRIERS
	.align		4
        /*0020*/ 	.byte	0x02, 0x4c
        /*0022*/ 	.byte	0x01
	.zero		1


	//----- nvinfo : EIATTR_MERCURY_ISA_VERSION
	.align		4
        /*0024*/ 	.byte	0x03, 0x5f
        /*0026*/ 	.short	0x0101


	//----- nvinfo : EIATTR_COOP_GROUP_MASK_REGIDS
	.align		4
        /*0028*/ 	.byte	0x04, 0x29
        /*002a*/ 	.short	(.L_1979 - .L_1978)


	//   ....[0]....
.L_1978:
        /*002c*/ 	.word	0xffffffff


	//   ....[1]....
        /*0030*/ 	.word	0xffffffff


	//   ....[2]....
        /*0034*/ 	.word	0xffffffff


	//   ....[3]....
        /*0038*/ 	.word	0xffffffff


	//   ....[4]....
        /*003c*/ 	.word	0xffffffff


	//   ....[5]....
        /*0040*/ 	.word	0xffffffff


	//   ....[6]....
        /*0044*/ 	.word	0xffffffff


	//   ....[7]....
        /*0048*/ 	.word	0xffffffff


	//   ....[8]....
        /*004c*/ 	.word	0xffffffff


	//   ....[9]....
        /*0050*/ 	.word	0xffffffff


	//----- nvinfo : EIATTR_COOP_GROUP_INSTR_OFFSETS
	.align		4
.L_1979:
        /*0054*/ 	.byte	0x04, 0x28
        /*0056*/ 	.short	(.L_1981 - .L_1980)


	//   ....[0]....
.L_1980:
        /*0058*/ 	.word	0x00001560


	//   ....[1]....
        /*005c*/ 	.word	0x00001570


	//   ....[2]....
        /*0060*/ 	.word	0x000015a0


	//   ....[3]....
        /*0064*/ 	.word	0x000015b0


	//   ....[4]....
        /*0068*/ 	.word	0x000015e0


	//   ....[5]....
        /*006c*/ 	.word	0x000015f0


	//   ....[6]....
        /*0070*/ 	.word	0x00001620


	//   ....[7]....
        /*0074*/ 	.word	0x00001640


	//   ....[8]....
        /*0078*/ 	.word	0x00001670


	//   ....[9]....
        /*007c*/ 	.word	0x00001680


	//----- nvinfo : EIATTR_VRC_CTA_INIT_COUNT
	.align		4
.L_1981:
        /*0080*/ 	.byte	0x02, 0x4a
	.zero		1
	.zero		1


	//----- nvinfo : EIATTR_EXIT_INSTR_OFFSETS
	.align		4
        /*0084*/ 	.byte	0x04, 0x1c
        /*0086*/ 	.short	(.L_1983 - .L_1982)


	//   ....[0]....
.L_1982:
        /*0088*/ 	.word	0x00000060


	//   ....[1]....
        /*008c*/ 	.word	0x000016e0


	//   ....[2]....
        /*0090*/ 	.word	0x000017b0


	//----- nvinfo : EIATTR_MAX_THREADS
	.align		4
.L_1983:
        /*0094*/ 	.byte	0x04, 0x05
        /*0096*/ 	.short	(.L_1985 - .L_1984)
.L_1984:
        /*0098*/ 	.word	0x00000400
        /*009c*/ 	.word	0x00000001
        /*00a0*/ 	.word	0x00000001


	//----- nvinfo : EIATTR_CRS_STACK_SIZE
	.align		4
.L_1985:
        /*00a4*/ 	.byte	0x04, 0x1e
        /*00a6*/ 	.short	(.L_1987 - .L_1986)
.L_1986:
        /*00a8*/ 	.word	0x00000000


	//----- nvinfo : EIATTR_CBANK_PARAM_SIZE
	.align		4
.L_1987:
        /*00ac*/ 	.byte	0x03, 0x19
        /*00ae*/ 	.short	0x0128


	//----- nvinfo : EIATTR_PARAM_CBANK
	.align		4
        /*00b0*/ 	.byte	0x04, 0x0a
        /*00b2*/ 	.short	(.L_1989 - .L_1988)
	.align		4
.L_1988:
        /*00b4*/ 	.word	index@(.nv.constant0._ZN10layer_norm22ln_bwd_finalize_kernelINS_22Kernel_traits_finalizeILj768Ef6__halfS2_S2_fjLb0ELj1024ELj4ENS_18Kernel_traits_baseILj768EfS2_S2_S2_fjLj1024EEEEELb0ELb1EEEvNS_9BwdParamsE)
        /*00b8*/ 	.short	0x0380
        /*00ba*/ 	.short	0x0128


	//----- nvinfo : EIATTR_SW_WAR
	.align		4
.L_1989:
        /*00bc*/ 	.byte	0x04, 0x36
        /*00be*/ 	.short	(.L_1991 - .L_1990)
.L_1990:
        /*00c0*/ 	.word	0x00000008
.L_1991:


//--------------------- .nv.info._ZN10layer_norm40ln_parallel_residual_bwd_finalize_kernelINS_22Kernel_traits_finalizeILj768Ef6__halfS2_S2_fjLb0ELj1024ELj4ENS_18Kernel_traits_baseILj768EfS2_S2_S2_fjLj1024EEEEELb1EEEvNS_9BwdParamsE --------------------------
	.section	.nv.info._ZN10layer_norm40ln_parallel_residual_bwd_finalize_kernelINS_22Kernel_traits_finalizeILj768Ef6__halfS2_S2_fjLb0ELj1024ELj4ENS_18Kernel_traits_baseILj768EfS2_S2_S2_fjLj1024EEEEELb1EEEvNS_9BwdParamsE,"",@"SHT_CUDA_INFO"
	.sectionflags	@""
	.align	4


	//----- nvinfo : EIATTR_CUDA_API_VERSION
	.align		4
        /*0000*/ 	.byte	0x04, 0x37
        /*0002*/ 	.short	(.L_1993 - .L_1992)
.L_1992:
        /*0004*/ 	.word	0x00000082


	//----- nvinfo : EIATTR_KPARAM_INFO
	.align		4
.L_1993:
        /*0008*/ 	.byte	0x04, 0x17
        /*000a*/ 	.short	(.L_1995 - .L_1994)
.L_1994:
        /*000c*/ 	.word	0x00000000
        /*0010*/ 	.short	0x0000
        /*0012*/ 	.short	0x0000
        /*0014*/ 	.byte	0x00, 0xf0, 0xa1, 0x04


	//----- nvinfo : EIATTR_SPARSE_MMA_MASK
	.align		4
.L_1995:
        /*0018*/ 	.byte	0x03, 0x50
        /*001a*/ 	.short	0x0000


	//----- nvinfo : EIATTR_MAXREG_COUNT
	.align		4
        /*001c*/ 	.byte	0x03, 0x1b
        /*001e*/ 	.short	0x0040


	//----- nvinfo : EIATTR_NUM_BARRIERS
	.align		4
        /*0020*/ 	.byte	0x02, 0x4c
        /*0022*/ 	.byte	0x01
	.zero		1


	//----- nvinfo : EIATTR_MERCURY_ISA_VERSION
	.align		4
        /*0024*/ 	.byte	0x03, 0x5f
        /*0026*/ 	.short	0x0101


	//----- nvinfo : EIATTR_COOP_GROUP_MASK_REGIDS
	.align		4
        /*0028*/ 	.byte	0x04, 0x29
        /*002a*/ 	.short	(.L_1997 - .L_1996)


	//   ....[0]....
.L_1996:
        /*002c*/ 	.word	0xffffffff


	//   ....[1]....
        /*0030*/ 	.word	0xffffffff


	//   ....[2]....
        /*0034*/ 	.word	0xffffffff


	//   ....[3]....
        /*0038*/ 	.word	0xffffffff


	//   ....[4]....
        /*003c*/ 	.word	0xffffffff


	//   ....[5]....
        /*0040*/ 	.word	0xffffffff


	//   ....[6]....
        /*0044*/ 	.word	0xffffffff


	//   ....[7]....
        /*0048*/ 	.word	0xffffffff


	//   ....[8]....
        /*004c*/ 	.word	0xffffffff


	//   ....[9]....
        /*0050*/ 	.word	0xffffffff


	//   ....[10]....
        /*0054*/ 	.word	0xffffffff


	//   ....[11]....
        /*0058*/ 	.word	0xffffffff


	//   ....[12]....
        /*005c*/ 	.word	0xffffffff


	//   ....[13]....
        /*0060*/ 	.word	0xffffffff


	//   ....[14]....
        /*0064*/ 	.word	0xffffffff


	//   ....[15]....
        /*0068*/ 	.word	0xffffffff


	//   ....[16]....
        /*006c*/ 	.word	0xffffffff


	//   ....[17]....
        /*0070*/ 	.word	0xffffffff


	//   ....[18]....
        /*0074*/ 	.word	0xffffffff


	//   ....[19]....
        /*0078*/ 	.word	0xffffffff


	//----- nvinfo : EIATTR_COOP_GROUP_INSTR_OFFSETS
	.align		4
.L_1997:
        /*007c*/ 	.byte	0x04, 0x28
        /*007e*/ 	.short	(.L_1999 - .L_1998)


	//   ....[0]....
.L_1998:
        /*0080*/ 	.word	0x000013e0


	//   ....[1]....
        /*0084*/ 	.word	0x000013f0


	//   ....[2]....
        /*0088*/ 	.word	0x00001400


	//   ....[3]....
        /*008c*/ 	.word	0x00001410


	//   ....[4]....
        /*0090*/ 	.word	0x00001450


	//   ....[5]....
        /*0094*/ 	.word	0x00001470


	//   ....[6]....
        /*0098*/ 	.word	0x00001480


	//   ....[7]....
        /*009c*/ 	.word	0x00001490


	//   ....[8]....
        /*00a0*/ 	.word	0x000014d0


	//   ....[9]....
        /*00a4*/ 	.word	0x000014f0


	//   ....[10]....
        /*00a8*/ 	.word	0x00001500


	//   ....[11]....
        /*00ac*/ 	.word	0x00001510


	//   ....[12]....
        /*00b0*/ 	.word	0x00001540


	//   ....[13]....
        /*00b4*/ 	.word	0x00001560


	//   ....[14]....
        /*00b8*/ 	.word	0x00001580


	//   ....[15]....
        /*00bc*/ 	.word	0x00001590


	//   ....[16]....
        /*00c0*/ 	.word	0x000015c0


	//   ....[17]....
        /*00c4*/ 	.word	0x000015e0


	//   ....[18]....
        /*00c8*/ 	.word	0x00001600


	//   ....[19]....
        /*00cc*/ 	.word	0x00001610


	//----- nvinfo : EIATTR_VRC_CTA_INIT_COUNT
	.align		4
.L_1999:
        /*00d0*/ 	.byte	0x02, 0x4a
	.zero		1
	.zero		1


	//----- nvinfo : EIATTR_EXIT_INSTR_OFFSETS
	.align		4
        /*00d4*/ 	.byte	0x04, 0x1c
        /*00d6*/ 	.short	(.L_2001 - .L_2000)


	//   ....[0]....
.L_2000:
        /*00d8*/ 	.word	0x00000060


	//   ....[1]....
        /*00dc*/ 	.word	0x000016b0


	//   ....[2]....
        /*00e0*/ 	.word	0x00001800


	//----- nvinfo : EIATTR_MAX_THREADS
	.align		4
.L_2001:
        /*00e4*/ 	.byte	0x04, 0x05
        /*00e6*/ 	.short	(.L_2003 - .L_2002)
.L_2002:
        /*00e8*/ 	.word	0x00000400
        /*00ec*/ 	.word	0x00000001
        /*00f0*/ 	.word	0x00000001


	//----- nvinfo : EIATTR_CRS_STACK_SIZE
	.align		4
.L_2003:
        /*00f4*/ 	.byte	0x04, 0x1e
        /*00f6*/ 	.short	(.L_2005 - .L_2004)
.L_2004:
        /*00f8*/ 	.word	0x00000000


	//----- nvinfo : EIATTR_CBANK_PARAM_SIZE
	.align		4
.L_2005:
        /*00fc*/ 	.byte	0x03, 0x19
        /*00fe*/ 	.short	0x0128


	//----- nvinfo : EIATTR_PARAM_CBANK
	.align		4
        /*0100*/ 	.byte	0x04, 0x0a
        /*0102*/ 	.short	(.L_2007 - .L_2006)
	.align		4
.L_2006:
        /*0104*/ 	.word	index@(.nv.constant0._ZN10layer_norm40ln_parallel_residual_bwd_finalize_kernelINS_22Kernel_traits_finalizeILj768Ef6__halfS2_S2_fjLb0ELj1024ELj4ENS_18Kernel_traits_baseILj768EfS2_S2_S2_fjLj1024EEEEELb1EEEvNS_9BwdParamsE)
        /*0108*/ 	.short	0x0380
        /*010a*/ 	.short	0x0128


	//----- nvinfo : EIATTR_SW_WAR
	.align		4
.L_2007:
        /*010c*/ 	.byte	0x04, 0x36
        /*010e*/ 	.short	(.L_2009 - .L_2008)
.L_2008:
        /*0110*/ 	.word	0x00000008
.L_2009:


//--------------------- .nv.info._ZN10layer_norm31ln_parallel_residual_bwd_kernelINS_13Kernel_traitsIf6__halfS2_S2_fjLj768ELj1ELj4ELj1ELj16ENS_18Kernel_traits_baseILj768EfS2_S2_S2_fjLj128EEEEELb1ELb1ELb1EEEvNS_9BwdParamsE --------------------------
	.section	.nv.info._ZN10layer_norm31ln_parallel_residual_bwd_kernelINS_13Kernel_traitsIf6__halfS2_S2_fjLj768ELj1ELj4ELj1ELj16ENS_18Kernel_traits_baseILj768EfS2_S2_S2_fjLj128EEEEELb1ELb1ELb1EEEvNS_9BwdParamsE,"",@"SHT_CUDA_INFO"
	.sectionflags	@""
	.align	4


	//----- nvinfo : EIATTR_CUDA_API_VERSION
	.align		4
        /*0000*/ 	.byte	0x04, 0x37
        /*0002*/ 	.short	(.L_2011 - .L_2010)
.L_2010:
        /*0004*/ 	.word	0x00000082


	//----- nvinfo : EIATTR_KPARAM_INFO
	.align		4
.L_2011:
        /*0008*/ 	.byte	0x04, 0x17
        /*000a*/ 	.short	(.L_2013 - .L_2012)
.L_2012:
        /*000c*/ 	.word	0x00000000
        /*0010*/ 	.short	0x0000
        /*0012*/ 	.short	0x0000
        /*0014*/ 	.byte	0x00, 0xf0, 0xa1, 0x04


	//----- nvinfo : EIATTR_SPARSE_MMA_MASK
	.align		4
.L_2013:
        /*0018*/ 	.byte	0x03, 0x50
        /*001a*/ 	.short	0x0000


	//----- nvinfo : EIATTR_MAXREG_COUNT
	.align		4
        /*001c*/ 	.byte	0x03, 0x1b
        /*001e*/ 	.short	0x00ff


	//----- nvinfo : EIATTR_NUM_BARRIERS
	.align		4
        /*0020*/ 	.byte	0x02, 0x4c
        /*0022*/ 	.byte	0x01
	.zero		1


	//----- nvinfo : EIATTR_MERCURY_ISA_VERSION
	.align		4
        /*0024*/ 	.byte	0x03, 0x5f
        /*0026*/ 	.short	0x0101


	//----- nvinfo : EIATTR_COOP_GROUP_MASK_REGIDS
	.align		4
        /*0028*/ 	.byte	0x04, 0x29
        /*002a*/ 	.short	(.L_2015 - .L_2014)


	//   ....[0]....
.L_2014:
        /*002c*/ 	.word	0xffffffff


	//   ....[1]....
        /*0030*/ 	.word	0xffffffff


	//   ....[2]....
        /*0034*/ 	.word	0xffffffff


	//   ....[3]....
        /*0038*/ 	.word	0xffffffff


	//   ....[4]....
        /*003c*/ 	.word	0xffffffff


	//   ....[5]....
        /*0040*/ 	.word	0xffffffff


	//   ....[6]....
        /*0044*/ 	.word	0xffffffff


	//   ....[7]....
        /*0048*/ 	.word	0xffffffff


	//   ....[8]....
        /*004c*/ 	.word	0xffffffff


	//   ....[9]....
        /*0050*/ 	.word	0xffffffff


	//   ....[10]....
        /*0054*/ 	.word	0x05000097


	//   ....[11]....
        /*0058*/ 	.word	0x05000097


	//   ....[12]....
        /*005c*/ 	.word	0x05000097


	//   ....[13]....
        /*0060*/ 	.word	0x05000097


	//   ....[14]....
        /*0064*/ 	.word	0x05000097


	//   ....[15]....
        /*0068*/ 	.word	0x05000097


	//   ....[16]....
        /*006c*/ 	.word	0x05000097


	//   ....[17]....
        /*0070*/ 	.word	0x05000097


	//   ....[18]....
        /*0074*/ 	.word	0x05000097


	//   ....[19]....
        /*0078*/ 	.word	0x05000097


	//----- nvinfo : EIATTR_COOP_GROUP_INSTR_OFFSETS
	.align		4
.L_2015:
        /*007c*/ 	.byte	0x04, 0x28
        /*007e*/ 	.short	(.L_2017 - .L_2016)


	//   ....[0]....
.L_2016:
        /*0080*/ 	.word	0x00001670


	//   ....[1]....
        /*0084*/ 	.word	0x00001680


	//   ....[2]....
        /*0088*/ 	.word	0x000016b0


	//   ....[3]....
        /*008c*/ 	.word	0x000016d0


	//   ....[4]....
        /*0090*/ 	.word	0x000016f0


	//   ....[5]....
        /*0094*/ 	.word	0x00001710


	//   ....[6]....
        /*0098*/ 	.word	0x00001720


	//   ....[7]....
        /*009c*/ 	.word	0x00001750


	//   ....[8]....
        /*00a0*/ 	.word	0x00001760


	//   ....[9]....
        /*00a4*/ 	.word	0x00001780


	//   ....[10]....
        /*00a8*/ 	.word	0x000092a0


	//   ....[11]....
        /*00ac*/ 	.word	0x00009330


	//   ....[12]....
        /*00b0*/ 	.word	0x000093a0


	//   ....[13]....
        /*00b4*/ 	.word	0x00009400


	//   ....[14]....
        /*00b8*/ 	.word	0x00009470


	//   ....[15]....
        /*00bc*/ 	.word	0x000094d0


	//   ....[16]....
        /*00c0*/ 	.word	0x00009540


	//   ....[17]....
        /*00c4*/ 	.word	0x00009590


	//   ....[18]....
        /*00c8*/ 	.word	0x000095f0


	//   ....[19]....
        /*00cc*/ 	.word	0x00009640


	//----- nvinfo : EIATTR_VRC_CTA_INIT_COUNT
	.align		4
.L_2017:
        /*00d0*/ 	.byte	0x02, 0x4a
	.zero		1
	.zero		1


	//----- nvinfo : EIATTR_EXIT_INSTR_OFFSETS
	.align		4
        /*00d4*/ 	.byte	0x04, 0x1c
        /*00d6*/ 	.short	(.L_2019 - .L_2018)


	//   ....[0]....
.L_2018:
        /*00d8*/ 	.word	0x00009230


	//----- nvinfo : EIATTR_MAX_THREADS
	.align		4
.L_2019:
        /*00dc*/ 	.byte	0x04, 0x05
        /*00de*/ 	.short	(.L_2021 - .L_2020)
.L_2020:
        /*00e0*/ 	.word	0x00000080
        /*00e4*/ 	.word	0x00000001
        /*00e8*/ 	.word	0x00000001


	//----- nvinfo : EIATTR_CRS_STACK_SIZE
	.align		4
.L_2021:
        /*00ec*/ 	.byte	0x04, 0x1e
        /*00ee*/ 	.short	(.L_2023 - .L_2022)
.L_2022:
        /*00f0*/ 	.word	0x00000000


	//----- nvinfo : EIATTR_CBANK_PARAM_SIZE
	.align		4
.L_2023:
        /*00f4*/ 	.byte	0x03, 0x19
        /*00f6*/ 	.short	0x0128


	//----- nvinfo : EIATTR_PARAM_CBANK
	.align		4
        /*00f8*/ 	.byte	0x04, 0x0a
        /*00fa*/ 	.short	(.L_2025 - .L_2024)
	.align		4
.L_2024:
        /*00fc*/ 	.word	index@(.nv.constant0._ZN10layer_norm31ln_parallel_residual_bwd_kernelINS_13Kernel_traitsIf6__halfS2_S2_fjLj768ELj1ELj4ELj1ELj16ENS_18Kernel_traits_baseILj768EfS2_S2_S2_fjLj128EEEEELb1ELb1ELb1EEEvNS_9BwdParamsE)
        /*0100*/ 	.short	0x0380
        /*0102*/ 	.short	0x0128


	//----- nvinfo : EIATTR_SW_WAR
	.align		4
.L_2025:
        /*0104*/ 	.byte	0x04, 0x36
        /*0106*/ 	.short	(.L_2027 - .L_2026)
.L_2026:
        /*0108*/ 	.word	0x00000008
.L_2027:


//--------------------- .nv.info._ZN10layer_norm31ln_parallel_residual_bwd_kernelINS_13Kernel_traitsI6__halfS2_fS2_fjLj768ELj1ELj4ELj1ELj16ENS_18Kernel_traits_baseILj768ES2_S2_fS2_fjLj128EEEEELb0ELb0ELb0EEEvNS_9BwdParamsE --------------------------
	.section	.nv.info._ZN10layer_norm31ln_parallel_residual_bwd_kernelINS_13Kernel_traitsI6__halfS2_fS2_fjLj768ELj1ELj4ELj1ELj16ENS_18Kernel_traits_baseILj768ES2_S2_fS2_fjLj128EEEEELb0ELb0ELb0EEEvNS_9BwdParamsE,"",@"SHT_CUDA_INFO"
	.sectionflags	@""
	.align	4


	//----- nvinfo : EIATTR_CUDA_API_VERSION
	.align		4
        /*0000*/ 	.byte	0x04, 0x37
        /*0002*/ 	.short	(.L_2029 - .L_2028)
.L_2028:
        /*0004*/ 	.word	0x00000082


	//----- nvinfo : EIATTR_KPARAM_INFO
	.align		4
.L_2029:
        /*0008*/ 	.byte	0x04, 0x17
        /*000a*/ 	.short	(.L_2031 - .L_2030)
.L_2030:
        /*000c*/ 	.word	0x00000000
        /*0010*/ 	.short	0x0000
        /*0012*/ 	.short	0x0000
        /*0014*/ 	.byte	0x00, 0xf0, 0xa1, 0x04


	//----- nvinfo : EIATTR_SPARSE_MMA_MASK
	.align		4
.L_2031:
        /*0018*/ 	.byte	0x03, 0x50
        /*001a*/ 	.short	0x0000


	//----- nvinfo : EIATTR_MAXREG_COUNT
	.align		4
        /*001c*/ 	.byte	0x03, 0x1b
        /*001e*/ 	.short	0x00ff


	//----- nvinfo : EIATTR_NUM_BARRIERS
	.align		4
        /*0020*/ 	.byte	0x02, 0x4c
        /*0022*/ 	.byte	0x01
	.zero		1


	//----- nvinfo : EIATTR_MERCURY_ISA_VERSION
	.align		4
        /*0024*/ 	.byte	0x03, 0x5f
        /*0026*/ 	.short	0x0101


	//----- nvinfo : EIATTR_COOP_GROUP_MASK_REGIDS
	.align		4
        /*0028*/ 	.byte	0x04, 0x29
        /*002a*/ 	.short	(.L_2033 - .L_2032)


	//   ....[0]....
.L_2032:
        /*002c*/ 	.word	0xffffffff


	//   ....[1]....
        /*0030*/ 	.word	0xffffffff


	//   ....[2]....
        /*0034*/ 	.word	0xffffffff


	//   ....[3]....
        /*0038*/ 	.word	0xffffffff


	//   ....[4]....
        /*003c*/ 	.word	0xffffffff


	//   ....[5]....
        /*0040*/ 	.word	0xffffffff


	//   ....[6]....
        /*0044*/ 	.word	0xffffffff


	//   ....[7]....
        /*0048*/ 	.word	0xffffffff


	//   ....[8]....
        /*004c*/ 	.word	0xffffffff


	//   ....[9]....
        /*0050*/ 	.word	0xffffffff


	//   ....[10]....
        /*0054*/ 	.word	0x050000c0


	//   ....[11]....
        /*0058*/ 	.word	0x050000c0


	//   ....[12]....
        /*005c*/ 	.word	0x050000c0


	//   ....[13]....
        /*0060*/ 	.word	0x050000c0


	//   ....[14]....
        /*0064*/ 	.word	0x050000c0


	//   ....[15]....
        /*0068*/ 	.word	0x050000c0


	//   ....[16]....
        /*006c*/ 	.word	0x050000c0


	//   ....[17]....
        /*0070*/ 	.word	0x050000c0


	//   ....[18]....
        /*0074*/ 	.word	0x050000c0


	//   ....[19]....
        /*0078*/ 	.word	0x050000c0


	//----- nvinfo : EIATTR_COOP_GROUP_INSTR_OFFSETS
	.align		4
.L_2033:
        /*007c*/ 	.byte	0x04, 0x28
        /*007e*/ 	.short	(.L_2035 - .L_2034)


	//   ....[0]....
.L_2034:
        /*0080*/ 	.word	0x00002330


	//   ....[1]....
        /*0084*/ 	.word	0x00002340


	//   ....[2]....
        /*0088*/ 	.word	0x00002370


	//   ....[3]....
        /*008c*/ 	.word	0x00002380


	//   ....[4]....
        /*0090*/ 	.word	0x000023b0


	//   ....[5]....
        /*0094*/ 	.word	0x000023c0


	//   ....[6]....
        /*0098*/ 	.word	0x000023f0


	//   ....[7]....
        /*009c*/ 	.word	0x00002400


	//   ....[8]....
        /*00a0*/ 	.word	0x00002430


	//   ....[9]....
        /*00a4*/ 	.word	0x00002440


	//   ....[10]....
        /*00a8*/ 	.word	0x00007310


	//   ....[11]....
        /*00ac*/ 	.word	0x000073a0


	//   ....[12]....
        /*00b0*/ 	.word	0x00007410


	//   ....[13]....
        /*00b4*/ 	.word	0x00007470


	//   ....[14]....
        /*00b8*/ 	.word	0x000074e0


	//   ....[15]....
        /*00bc*/ 	.word	0x00007540


	//   ....[16]....
        /*00c0*/ 	.word	0x000075b0


	//   ....[17]....
        /*00c4*/ 	.word	0x00007610


	//   ....[18]....
        /*00c8*/ 	.word	0x00007680


	//   ....[19]....
        /*00cc*/ 	.word	0x000076e0


	//----- nvinfo : EIATTR_VRC_CTA_INIT_COUNT
	.align		4
.L_2035:
        /*00d0*/ 	.byte	0x02, 0x4a
	.zero		1
	.zero		1


	//----- nvinfo : EIATTR_EXIT_INSTR_OFFSETS
	.align		4
        /*00d4*/ 	.byte	0x04, 0x1c
        /*00d6*/ 	.short	(.L_2037 - .L_2036)


	//   ....[0]....
.L_2036:
        /*00d8*/ 	.word	0x00007230


	//   ....[1]....
        /*00dc*/ 	.word	0x000072a0


	//----- nvinfo : EIATTR_MAX_THREADS
	.align		4
.L_2037:
        /*00e0*/ 	.byte	0x04, 0x05
        /*00e2*/ 	.short	(.L_2039 - .L_2038)
.L_2038:
        /*00e4*/ 	.word	0x00000080
        /*00e8*/ 	.word	0x00000001
        /*00ec*/ 	.word	0x00000001


	//----- nvinfo : EIATTR_CRS_STACK_SIZE
	.align		4
.L_2039:
        /*00f0*/ 	.byte	0x04, 0x1e
        /*00f2*/ 	.short	(.L_2041 - .L_2040)
.L_2040:
        /*00f4*/ 	.word	0x00000000


	//----- nvinfo : EIATTR_CBANK_PARAM_SIZE
	.align		4
.L_2041:
        /*00f8*/ 	.byte	0x03, 0x19
        /*00fa*/ 	.short	0x0128


	//----- nvinfo : EIATTR_PARAM_CBANK
	.align		4
        /*00fc*/ 	.byte	0x04, 0x0a
        /*00fe*/ 	.short	(.L_2043 - .L_2042)
	.align		4
.L_2042:
        /*0100*/ 	.word	index@(.nv.constant0._ZN10layer_norm31ln_parallel_residual_bwd_kernelINS_13Kernel_traitsI6__halfS2_fS2_fjLj768ELj1ELj4ELj1ELj16ENS_18Kernel_traits_baseILj768ES2_S2_fS2_fjLj128EEEEELb0ELb0ELb0EEEvNS_9BwdParamsE)
        /*0104*/ 	.short	0x0380
        /*0106*/ 	.short	0x0128


	//----- nvinfo : EIATTR_SW_WAR
	.align		4
.L_2043:
        /*0108*/ 	.byte	0x04, 0x36
        /*010a*/ 	.short	(.L_2045 - .L_2044)
.L_2044:
        /*010c*/ 	.word	0x00000008
.L_2045:


//--------------------- .nv.info._ZN10layer_norm31ln_parallel_residual_bwd_kernelINS_13Kernel_traitsI6__halfS2_fS2_fjLj768ELj1ELj4ELj1ELj16ENS_18Kernel_traits_baseILj768ES2_S2_fS2_fjLj128EEEEELb0ELb0ELb1EEEvNS_9BwdParamsE --------------------------
	.section	.nv.info._ZN10layer_norm31ln_parallel_residual_bwd_kernelINS_13Kernel_traitsI6__halfS2_fS2_fjLj768ELj1ELj4ELj1ELj16ENS_18Kernel_traits_baseILj768ES2_S2_fS2_fjLj128EEEEELb0ELb0ELb1EEEvNS_9BwdParamsE,"",@"SHT_CUDA_INFO"
	.sectionflags	@""
	.align	4


	//----- nvinfo : EIATTR_CUDA_API_VERSION
	.align		4
        /*0000*/ 	.byte	0x04, 0x37
        /*0002*/ 	.short	(.L_2047 - .L_2046)
.L_2046:
        /*0004*/ 	.word	0x00000082


	//----- nvinfo : EIATTR_KPARAM_INFO
	.align		4
.L_2047:
        /*0008*/ 	.byte	0x04, 0x17
        /*000a*/ 	.short	(.L_2049 - .L_2048)
.L_2048:
        /*000c*/ 	.word	0x00000000
        /*0010*/ 	.short	0x0000
        /*0012*/ 	.short	0x0000
        /*0014*/ 	.byte	0x00, 0xf0, 0xa1, 0x04


	//----- nvinfo : EIATTR_SPARSE_MMA_MASK
	.align		4
.L_2049:
        /*0018*/ 	.byte	0x03, 0x50
        /*001a*/ 	.short	0x0000


	//----- nvinfo : EIATTR_MAXREG_COUNT
	.align		4
        /*001c*/ 	.byte	0x03, 0x1b
        /*001e*/ 	.short	0x00ff


	//----- nvinfo : EIATTR_NUM_BARRIERS
	.align		4
        /*0020*/ 	.byte	0x02, 0x4c
        /*0022*/ 	.byte	0x01
	.zero		1


	//----- nvinfo : EIATTR_MERCURY_ISA_VERSION
	.align		4
        /*0024*/ 	.byte	0x03, 0x5f
        /*0026*/ 	.short	0x0101


	//----- nvinfo : EIATTR_COOP_GROUP_MASK_REGIDS
	.align		4
        /*0028*/ 	.byte	0x04, 0x29
        /*002a*/ 	.short	(.L_2051 - .L_2050)


	//   ....[0]....
.L_2050:
        /*002c*/ 	.word	0xffffffff


	//   ....[1]....
        /*0030*/ 	.word	0xffffffff


	//   ....[2]....
        /*0034*/ 	.word	0xffffffff


	//   ....[3]....
        /*0038*/ 	.word	0xffffffff


	//   ....[4]....
        /*003c*/ 	.word	0xffffffff


	//   ....[5]....
        /*0040*/ 	.word	0xffffffff


	//   ....[6]....
        /*0044*/ 	.word	0xffffffff


	//   ....[7]....
        /*0048*/ 	.word	0xffffffff


	//   ....[8]....
        /*004c*/ 	.word	0xffffffff


	//   ....[9]....
        /*0050*/ 	.word	0xffffffff


	//   ....[10]....
        /*0054*/ 	.word	0x050000ed


	//   ....[11]....
        /*0058*/ 	.word	0x050000ed


	//   ....[12]....
        /*005c*/ 	.word	0x050000ed


	//   ....[13]....
        /*0060*/ 	.word	0x050000ed


	//   ....[14]....
        /*0064*/ 	.word	0x050000ed


	//   ....[15]....
        /*0068*/ 	.word	0x050000ed


	//   ....[16]....
        /*006c*/ 	.word	0x050000ed


	//   ....[17]....
        /*0070*/ 	.word	0x050000ed


	//   ....[18]....
        /*0074*/ 	.word	0x050000ed


	//   ....[19]....
        /*0078*/ 	.word	0x050000ed


	//----- nvinfo : EIATTR_COOP_GROUP_INSTR_OFFSETS
	.align		4
.L_2051:
        /*007c*/ 	.byte	0x04, 0x28
        /*007e*/ 	.short	(.L_2053 - .L_2052)


	//   ....[0]....
.L_2052:
        /*0080*/ 	.word	0x00002060


	//   ....[1]....
        /*0084*/ 	.word	0x00002070


	//   ....[2]....
        /*0088*/ 	.word	0x000020a0


	//   ....[3]....
        /*008c*/ 	.word	0x000020b0


	//   ....[4]....
        /*0090*/ 	.word	0x000020e0


	//   ....[5]....
        /*0094*/ 	.word	0x000020f0


	//   ....[6]....
        /*0098*/ 	.word	0x00002120


	//   ....[7]....
        /*009c*/ 	.word	0x00002130


	//   ....[8]....
        /*00a0*/ 	.word	0x00002160


	//   ....[9]....
        /*00a4*/ 	.word	0x00002170


	//   ....[10]....
        /*00a8*/ 	.word	0x00006bd0


	//   ....[11]....
        /*00ac*/ 	.word	0x00006c60


	//   ....[12]....
        /*00b0*/ 	.word	0x00006cc0


	//   ....[13]....
        /*00b4*/ 	.word	0x00006d20


	//   ....[14]....
        /*00b8*/ 	.word	0x00006d80


	//   ....[15]....
        /*00bc*/ 	.word	0x00006de0


	//   ....[16]....
        /*00c0*/ 	.word	0x00006e40


	//   ....[17]....
        /*00c4*/ 	.word	0x00006ea0


	//   ....[18]....
        /*00c8*/ 	.word	0x00006f00


	//   ....[19]....
        /*00cc*/ 	.word	0x00006f60


	//----- nvinfo : EIATTR_VRC_CTA_INIT_COUNT
	.align		4
.L_2053:
        /*00d0*/ 	.byte	0x02, 0x4a
	.zero		1
	.zero		1


	//----- nvinfo : EIATTR_EXIT_INSTR_OFFSETS
	.align		4
        /*00d4*/ 	.byte	0x04, 0x1c
        /*00d6*/ 	.short	(.L_2055 - .L_2054)


	//   ....[0]....
.L_2054:
        /*00d8*/ 	.word	0x00006b70


	//----- nvinfo : EIATTR_MAX_THREADS
	.align		4
.L_2055:
        /*00dc*/ 	.byte	0x04, 0x05
        /*00de*/ 	.short	(.L_2057 - .L_2056)
.L_2056:
        /*00e0*/ 	.word	0x00000080
        /*00e4*/ 	.word	0x00000001
        /*00e8*/ 	.word	0x00000001


	//----- nvinfo : EIATTR_CRS_STACK_SIZE
	.align		4
.L_2057:
        /*00ec*/ 	.byte	0x04, 0x1e
        /*00ee*/ 	.short	(.L_2059 - .L_2058)
.L_2058:
        /*00f0*/ 	.word	0x00000000


	//----- nvinfo : EIATTR_CBANK_PARAM_SIZE
	.align		4
.L_2059:
        /*00f4*/ 	.byte	0x03, 0x19
        /*00f6*/ 	.short	0x0128


	//----- nvinfo : EIATTR_PARAM_CBANK
	.align		4
        /*00f8*/ 	.byte	0x04, 0x0a
        /*00fa*/ 	.short	(.L_2061 - .L_2060)
	.align		4
.L_2060:
        /*00fc*/ 	.word	index@(.nv.constant0._ZN10layer_norm31ln_parallel_residual_bwd_kernelINS_13Kernel_traitsI6__halfS2_fS2_fjLj768ELj1ELj4ELj1ELj16ENS_18Kernel_traits_baseILj768ES2_S2_fS2_fjLj128EEEEELb0ELb0ELb1EEEvNS_9BwdParamsE)
        /*0100*/ 	.short	0x0380
        /*0102*/ 	.short	0x0128


	//----- nvinfo : EIATTR_SW_WAR
	.align		4
.L_2061:
        /*0104*/ 	.byte	0x04, 0x36
        /*0106*/ 	.short	(.L_2063 - .L_2062)
.L_2062:
        /*0108*/ 	.word	0x00000008
.L_2063:


//--------------------- .nv.info._ZN10layer_norm31ln_parallel_residual_bwd_kernelINS_13Kernel_traitsI6__halfS2_fS2_fjLj768ELj1ELj4ELj1ELj16ENS_18Kernel_traits_baseILj768ES2_S2_fS2_fjLj128EEEEELb0ELb1ELb0EEEvNS_9BwdParamsE --------------------------
	.section	.nv.info._ZN10layer_norm31ln_parallel_residual_bwd_kernelINS_13Kernel_traitsI6__halfS2_fS2_fjLj768ELj1ELj4ELj1ELj16ENS_18Kernel_traits_baseILj768ES2_S2_fS2_fjLj128EEEEELb0ELb1ELb0EEEvNS_9BwdParamsE,"",@"SHT_CUDA_INFO"
	.sectionflags	@""
	.align	4


	//----- nvinfo : EIATTR_CUDA_API_VERSION
	.align		4
        /*0000*/ 	.byte	0x04, 0x37
        /*0002*/ 	.short	(.L_2065 - .L_2064)
.L_2064:
        /*0004*/ 	.word	0x00000082


	//----- nvinfo : EIATTR_KPARAM_INFO
	.align		4
.L_2065:
        /*0008*/ 	.byte	0x04, 0x17
        /*000a*/ 	.short	(.L_2067 - .L_2066)
.L_2066:
        /*000c*/ 	.word	0x00000000
        /*0010*/ 	.short	0x0000
        /*0012*/ 	.short	0x0000
        /*0014*/ 	.byte	0x00, 0xf0, 0xa1, 0x04


	//----- nvinfo : EIATTR_SPARSE_MMA_MASK
	.align		4
.L_2067:
        /*0018*/ 	.byte	0x03, 0x50
        /*001a*/ 	.short	0x0000


	//----- nvinfo : EIATTR_MAXREG_COUNT
	.align		4
        /*001c*/ 	.byte	0x03, 0x1b
        /*001e*/ 	.short	0x00ff


	//----- nvinfo : EIATTR_NUM_BARRIERS
	.align		4
        /*0020*/ 	.byte	0x02, 0x4c
        /*0022*/ 	.byte	0x01
	.zero		1


	//----- nvinfo : EIATTR_MERCURY_ISA_VERSION
	.align		4
        /*0024*/ 	.byte	0x03, 0x5f
        /*0026*/ 	.short	0x0101


	//----- nvinfo : EIATTR_COOP_GROUP_MASK_REGIDS
	.align		4
        /*0028*/ 	.byte	0x04, 0x29
        /*002a*/ 	.short	(.L_2069 - .L_2068)


	//   ....[0]....
.L_2068:
        /*002c*/ 	.word	0xffffffff


	//   ....[1]....
        /*0030*/ 	.word	0xffffffff


	//   ....[2]....
        /*0034*/ 	.word	0xffffffff


	//   ....[3]....
        /*0038*/ 	.word	0xffffffff


	//   ....[4]....
        /*003c*/ 	.word	0xffffffff


	//   ....[5]....
        /*0040*/ 	.word	0xffffffff


	//   ....[6]....
        /*0044*/ 	.word	0xffffffff


	//   ....[7]....
        /*0048*/ 	.word	0xffffffff


	//   ....[8]....
        /*004c*/ 	.word	0xffffffff


	//   ....[9]....
        /*0050*/ 	.word	0xffffffff


	//   ....[10]....
        /*0054*/ 	.word	0x0500008e


	//   ....[11]....
        /*0058*/ 	.word	0x0500008e


	//   ....[12]....
        /*005c*/ 	.word	0x0500008e


	//   ....[13]....
        /*0060*/ 	.word	0x0500008e


	//   ....[14]....
        /*0064*/ 	.word	0x0500008e


	//   ....[15]....
        /*0068*/ 	.word	0x0500008e


	//   ....[16]....
        /*006c*/ 	.word	0x0500008e


	//   ....[17]....
        /*0070*/ 	.word	0x0500008e


	//   ....[18]....
        /*0074*/ 	.word	0x0500008e


	//   ....[19]....
        /*0078*/ 	.word	0x0500008e


	//----- nvinfo : EIATTR_COOP_GROUP_INSTR_OFFSETS
	.align		4
.L_2069:
        /*007c*/ 	.byte	0x04, 0x28
        /*007e*/ 	.short	(.L_2071 - .L_2070)


	//   ....[0]....
.L_2070:
        /*0080*/ 	.word	0x000017a0


	//   ....[1]....
        /*0084*/ 	.word	0x000017b0


	//   ....[2]....
        /*0088*/ 	.word	0x000017e0


	//   ....[3]....
        /*008c*/ 	.word	0x000017f0


	//   ....[4]....
        /*0090*/ 	.word	0x00001820


	//   ....[5]....
        /*0094*/ 	.word	0x00001830


	//   ....[6]....
        /*0098*/ 	.word	0x00001860


	//   ....[7]....
        /*009c*/ 	.word	0x00001870


	//   ....[8]....
        /*00a0*/ 	.word	0x000018a0


	//   ....[9]....
        /*00a4*/ 	.word	0x000018b0


	//   ....[10]....
        /*00a8*/ 	.word	0x00005c20


	//   ....[11]....
        /*00ac*/ 	.word	0x00005cb0


	//   ....[12]....
        /*00b0*/ 	.word	0x00005d20


	//   ....[13]....
        /*00b4*/ 	.word	0x00005d80


	//   ....[14]....
        /*00b8*/ 	.word	0x00005df0


	//   ....[15]....
        /*00bc*/ 	.word	0x00005e50


	//   ....[16]....
        /*00c0*/ 	.word	0x00005ec0


	//   ....[17]....
        /*00c4*/ 	.word	0x00005f20


	//   ....[18]....
        /*00c8*/ 	.word	0x00005f90


	//   ....[19]....
        /*00cc*/ 	.word	0x00005ff0


	//----- nvinfo : EIATTR_VRC_CTA_INIT_COUNT
	.align		4
.L_2071:
        /*00d0*/ 	.byte	0x02, 0x4a
	.zero		1
	.zero		1


	//----- nvinfo : EIATTR_EXIT_INSTR_OFFSETS
	.align		4
        /*00d4*/ 	.byte	0x04, 0x1c
        /*00d6*/ 	.short	(.L_2073 - .L_2072)


	//   ....[0]....
.L_2072:
        /*00d8*/ 	.word	0x00005b80


	//   ....[1]....
        /*00dc*/ 	.word	0x00005bb0


	//----- nvinfo : EIATTR_MAX_THREADS
	.align		4
.L_2073:
        /*00e0*/ 	.byte	0x04, 0x05
        /*00e2*/ 	.short	(.L_2075 - .L_2074)
.L_2074:
        /*00e4*/ 	.word	0x00000080
        /*00e8*/ 	.word	0x00000001
        /*00ec*/ 	.word	0x00000001


	//----- nvinfo : EIATTR_CRS_STACK_SIZE
	.align		4
.L_2075:
        /*00f0*/ 	.byte	0x04, 0x1e
        /*00f2*/ 	.short	(.L_2077 - .L_2076)
.L_2076:
        /*00f4*/ 	.word	0x00000000


	//----- nvinfo : EIATTR_CBANK_PARAM_SIZE
	.align		4
.L_2077:
        /*00f8*/ 	.byte	0x03, 0x19
        /*00fa*/ 	.short	0x0128


	//----- nvinfo : EIATTR_PARAM_CBANK
	.align		4
        /*00fc*/ 	.byte	0x04, 0x0a
        /*00fe*/ 	.short	(.L_2079 - .L_2078)
	.align		4
.L_2078:
        /*0100*/ 	.word	index@(.nv.constant0._ZN10layer_norm31ln_parallel_residual_bwd_kernelINS_13Kernel_traitsI6__halfS2_fS2_fjLj768ELj1ELj4ELj1ELj16ENS_18Kernel_traits_baseILj768ES2_S2_fS2_fjLj128EEEEELb0ELb1ELb0EEEvNS_9BwdParamsE)
        /*0104*/ 	.short	0x0380
        /*0106*/ 	.short	0x0128


	//----- nvinfo : EIATTR_SW_WAR
	.align		4
.L_2079:
        /*0108*/ 	.byte	0x04, 0x36
        /*010a*/ 	.short	(.L_2081 - .L_2080)
.L_2080:
        /*010c*/ 	.word	0x00000008
.L_2081:


//--------------------- .nv.info._ZN10layer_norm31ln_parallel_residual_bwd_kernelINS_13Kernel_traitsI6__halfS2_fS2_fjLj768ELj1ELj4ELj1ELj16ENS_18Kernel_traits_baseILj768ES2_S2_fS2_fjLj128EEEEELb0ELb1ELb1EEEvNS_9BwdParamsE --------------------------
	.section	.nv.info._ZN10layer_norm31ln_parallel_residual_bwd_kernelINS_13Kernel_traitsI6__halfS2_fS2_fjLj768ELj1ELj4ELj1ELj16ENS_18Kernel_traits_baseILj768ES2_S2_fS2_fjLj128EEEEELb0ELb1ELb1EEEvNS_9BwdParamsE,"",@"SHT_CUDA_INFO"
	.sectionflags	@""
	.align	4


	//----- nvinfo : EIATTR_CUDA_API_VERSION
	.align		4
        /*0000*/ 	.byte	0x04, 0x37
        /*0002*/ 	.short	(.L_2083 - .L_2082)
.L_2082:
        /*0004*/ 	.word	0x00000082


	//----- nvinfo : EIATTR_KPARAM_INFO
	.align		4
.L_2083:
        /*0008*/ 	.byte	0x04, 0x17
        /*000a*/ 	.short	(.L_2085 - .L_2084)
.L_2084:
        /*000c*/ 	.word	0x00000000
        /*0010*/ 	.short	0x0000
        /*0012*/ 	.short	0x0000
        /*0014*/ 	.byte	0x00, 0xf0, 0xa1, 0x04


	//----- nvinfo : EIATTR_SPARSE_MMA_MASK
	.align		4
.L_2085:
        /*0018*/ 	.byte	0x03, 0x50
        /*001a*/ 	.short	0x0000


	//----- nvinfo : EIATTR_MAXREG_COUNT
	.align		4
        /*001c*/ 	.byte	0x03, 0x1b
        /*001e*/ 	.short	0x00ff


	//----- nvinfo : EIATTR_NUM_BARRIERS
	.align		4
        /*0020*/ 	.byte	0x02, 0x4c
        /*0022*/ 	.byte	0x01
	.zero		1


	//----- nvinfo : EIATTR_MERCURY_ISA_VERSION
	.align		4
        /*0024*/ 	.byte	0x03, 0x5f
        /*0026*/ 	.short	0x0101


	//----- nvinfo : EIATTR_COOP_GROUP_MASK_REGIDS
	.align		4
        /*0028*/ 	.byte	0x04, 0x29
        /*002a*/ 	.short	(.L_2087 - .L_2086)


	//   ....[0]....
.L_2086:
        /*002c*/ 	.word	0xffffffff


	//   ....[1]....
        /*0030*/ 	.word	0xffffffff


	//   ....[2]....
        /*0034*/ 	.word	0xffffffff


	//   ....[3]....
        /*0038*/ 	.word	0xffffffff


	//   ....[4]....
        /*003c*/ 	.word	0xffffffff


	//   ....[5]....
        /*0040*/ 	.word	0xffffffff


	//   ....[6]....
        /*0044*/ 	.word	0xffffffff


	//   ....[7]....
        /*0048*/ 	.word	0xffffffff


	//   ....[8]....
        /*004c*/ 	.word	0xffffffff


	//   ....[9]....
        /*0050*/ 	.word	0xffffffff


	//   ....[10]....
        /*0054*/ 	.word	0x050000b0


	//   ....[11]....
        /*0058*/ 	.word	0x050000b0


	//   ....[12]....
        /*005c*/ 	.word	0x050000b0


	//   ....[13]....
        /*0060*/ 	.word	0x050000b0


	//   ....[14]....
        /*0064*/ 	.word	0x050000b0


	//   ....[15]....
        /*0068*/ 	.word	0x050000b0


	//   ....[16]....
        /*006c*/ 	.word	0x050000b0


	//   ....[17]....
        /*0070*/ 	.word	0x050000b0


	//   ....[18]....
        /*0074*/ 	.word	0x050000b0


	//   ....[19]....
        /*0078*/ 	.word	0x050000b0


	//----- nvinfo : EIATTR_COOP_GROUP_INSTR_OFFSETS
	.align		4
.L_2087:
        /*007c*/ 	.byte	0x04, 0x28
        /*007e*/ 	.short	(.L_2089 - .L_2088)


	//   ....[0]....
.L_2088:
        /*0080*/ 	.word	0x00001520


	//   ....[1]....
        /*0084*/ 	.word	0x00001550


	//   ....[2]....
        /*0088*/ 	.word	0x000015a0


	//   ....[3]....
        /*008c*/ 	.word	0x000015b0


	//   ....[4]....
        /*0090*/ 	.word	0x000015e0


	//   ....[5]....
        /*0094*/ 	.word	0x000015f0


	//   ....[6]....
        /*0098*/ 	.word	0x00001620


	//   ....[7]....
        /*009c*/ 	.word	0x00001640


	//   ....[8]....
        /*00a0*/ 	.word	0x00001690


	//   ....[9]....
        /*00a4*/ 	.word	0x000016c0


	//   ....[10]....
        /*00a8*/ 	.word	0x00005650


	//   ....[11]....
        /*00ac*/ 	.word	0x000056f0


	//   ....[12]....
        /*00b0*/ 	.word	0x00005790


	//   ....[13]....
        /*00b4*/ 	.word	0x000057f0


	//   ....[14]....
        /*00b8*/ 	.word	0x00005860


	//   ....[15]....
        /*00bc*/ 	.word	0x000058c0


	//   ....[16]....
        /*00c0*/ 	.word	0x00005930


	//   ....[17]....
        /*00c4*/ 	.word	0x000059a0


	//   ....[18]....
        /*00c8*/ 	.word	0x00005a30


	//   ....[19]....
        /*00cc*/ 	.word	0x00005ab0


	//----- nvinfo : EIATTR_VRC_CTA_INIT_COUNT
	.align		4
.L_2089:
        /*00d0*/ 	.byte	0x02, 0x4a
	.zero		1
	.zero		1


	//----- nvinfo : EIATTR_EXIT_INSTR_OFFSETS
	.align		4
        /*00d4*/ 	.byte	0x04, 0x1c
        /*00d6*/ 	.short	(.L_2091 - .L_2090)


	//   ....[0]....
.L_2090:
        /*00d8*/ 	.word	0x000055e0


	//----- nvinfo : EIATTR_MAX_THREADS
	.align		4
.L_2091:
        /*00dc*/ 	.byte	0x04, 0x05
        /*00de*/ 	.short	(.L_2093 - .L_2092)
.L_2092:
        /*00e0*/ 	.word	0x00000080
        /*00e4*/ 	.word	0x00000001
        /*00e8*/ 	.word	0x00000001


	//----- nvinfo : EIATTR_CRS_STACK_SIZE
	.align		4
.L_2093:
        /*00ec*/ 	.byte	0x04, 0x1e
        /*00ee*/ 	.short	(.L_2095 - .L_2094)
.L_2094:
        /*00f0*/ 	.word	0x00000000


	//----- nvinfo : EIATTR_CBANK_PARAM_SIZE
	.align		4
.L_2095:
        /*00f4*/ 	.byte	0x03, 0x19
        /*00f6*/ 	.short	0x0128


	//----- nvinfo : EIATTR_PARAM_CBANK
	.align		4
        /*00f8*/ 	.byte	0x04, 0x0a
        /*00fa*/ 	.short	(.L_2097 - .L_2096)
	.align		4
.L_2096:
        /*00fc*/ 	.word	index@(.nv.constant0._ZN10layer_norm31ln_parallel_residual_bwd_kernelINS_13Kernel_traitsI6__halfS2_fS2_fjLj768ELj1ELj4ELj1ELj16ENS_18Kernel_traits_baseILj768ES2_S2_fS2_fjLj128EEEEELb0ELb1ELb1EEEvNS_9BwdParamsE)
        /*0100*/ 	.short	0x0380
        /*0102*/ 	.short	0x0128


	//----- nvinfo : EIATTR_SW_WAR
	.align		4
.L_2097:
        /*0104*/ 	.byte	0x04, 0x36
        /*0106*/ 	.short	(.L_2099 - .L_2098)
.L_2098:
        /*0108*/ 	.word	0x00000008
.L_2099:


//--------------------- .nv.info._ZN10layer_norm31ln_parallel_residual_bwd_kernelINS_13Kernel_traitsI6__halfS2_fS2_fjLj768ELj1ELj4ELj1ELj16ENS_18Kernel_traits_baseILj768ES2_S2_fS2_fjLj128EEEEELb1ELb0ELb0EEEvNS_9BwdParamsE --------------------------
	.section	.nv.info._ZN10layer_norm31ln_parallel_residual_bwd_kernelINS_13Kernel_traitsI6__halfS2_fS2_fjLj768ELj1ELj4ELj1ELj16ENS_18Kernel_traits_baseILj768ES2_S2_fS2_fjLj128EEEEELb1ELb0ELb0EEEvNS_9BwdParamsE,"",@"SHT_CUDA_INFO"
	.sectionflags	@""
	.align	4


	//----- nvinfo : EIATTR_CUDA_API_VERSION
	.align		4
        /*0000*/ 	.byte	0x04, 0x37
        /*0002*/ 	.short	(.L_2101 - .L_2100)
.L_2100:
        /*0004*/ 	.word	0x00000082


	//----- nvinfo : EIATTR_KPARAM_INFO
	.align		4
.L_2101:
        /*0008*/ 	.byte	0x04, 0x17
        /*000a*/ 	.short	(.L_2103 - .L_2102)
.L_2102:
        /*000c*/ 	.word	0x00000000
        /*0010*/ 	.short	0x0000
        /*0012*/ 	.short	0x0000
        /*0014*/ 	.byte	0x00, 0xf0, 0xa1, 0x04


	//----- nvinfo : EIATTR_SPARSE_MMA_MASK
	.align		4
.L_2103:
        /*0018*/ 	.byte	0x03, 0x50
        /*001a*/ 	.short	0x0000


	//----- nvinfo : EIATTR_MAXREG_COUNT
	.align		4
        /*001c*/ 	.byte	0x03, 0x1b
        /*001e*/ 	.short	0x00ff


	//----- nvinfo : EIATTR_NUM_BARRIERS
	.align		4
        /*0020*/ 	.byte	0x02, 0x4c
        /*0022*/ 	.byte	0x01
	.zero		1


	//----- nvinfo : EIATTR_MERCURY_ISA_VERSION
	.align		4
        /*0024*/ 	.byte	0x03, 0x5f
        /*0026*/ 	.short	0x0101


	//----- nvinfo : EIATTR_COOP_GROUP_MASK_REGIDS
	.align		4
        /*0028*/ 	.byte	0x04, 0x29
        /*002a*/ 	.short	(.L_2105 - .L_2104)


	//   ....[0]....
.L_2104:
        /*002c*/ 	.word	0xffffffff


	//   ....[1]....
        /*0030*/ 	.word	0xffffffff


	//   ....[2]....
        /*0034*/ 	.word	0xffffffff


	//   ....[3]....
        /*0038*/ 	.word	0xffffffff


	//   ....[4]....
        /*003c*/ 	.word	0xffffffff


	//   ....[5]....
        /*0040*/ 	.word	0xffffffff


	//   ....[6]....
        /*0044*/ 	.word	0xffffffff


	//   ....[7]....
        /*0048*/ 	.word	0xffffffff


	//   ....[8]....
        /*004c*/ 	.word	0xffffffff


	//   ....[9]....
        /*0050*/ 	.word	0xffffffff


	//   ....[10]....
        /*0054*/ 	.word	0x050000bc


	//   ....[11]....
        /*0058*/ 	.word	0x050000bc


	//   ....[12]....
        /*005c*/ 	.word	0x050000bc


	//   ....[13]....
        /*0060*/ 	.word	0x050000bc


	//   ....[14]....
        /*0064*/ 	.word	0x050000bc


	//   ....[15]....
        /*0068*/ 	.word	0x050000bc


	//   ....[16]....
        /*006c*/ 	.word	0x050000bc


	//   ....[17]....
        /*0070*/ 	.word	0x050000bc


	//   ....[18]....
        /*0074*/ 	.word	0x050000bc


	//   ....[19]....
        /*0078*/ 	.word	0x050000bc


	//----- nvinfo : EIATTR_COOP_GROUP_INSTR_OFFSETS
	.align		4
.L_2105:
        /*007c*/ 	.byte	0x04, 0x28
        /*007e*/ 	.short	(.L_2107 - .L_2106)


	//   ....[0]....
.L_2106:
        /*0080*/ 	.word	0x000024c0


	//   ....[1]....
        /*0084*/ 	.word	0x000024d0


	//   ....[2]....
        /*0088*/ 	.word	0x00002500


	//   ....[3]....
        /*008c*/ 	.word	0x00002510


	//   ....[4]....
        /*0090*/ 	.word	0x00002540


	//   ....[5]....
        /*0094*/ 	.word	0x00002550


	//   ....[6]....
        /*0098*/ 	.word	0x00002580


	//   ....[7]....
        /*009c*/ 	.word	0x00002590


	//   ....[8]....
        /*00a0*/ 	.word	0x000025c0


	//   ....[9]....
        /*00a4*/ 	.word	0x000025d0


	//   ....[10]....
        /*00a8*/ 	.word	0x0000a6d0


	//   ....[11]....
        /*00ac*/ 	.word	0x0000a770


	//   ....[12]....
        /*00b0*/ 	.word	0x0000a7d0


	//   ....[13]....
        /*00b4*/ 	.word	0x0000a830


	//   ....[14]....
        /*00b8*/ 	.word	0x0000a8a0


	//   ....[15]....
        /*00bc*/ 	.word	0x0000a900


	//   ....[16]....
        /*00c0*/ 	.word	0x0000a970


	//   ....[17]....
        /*00c4*/ 	.word	0x0000a9d0


	//   ....[18]....
        /*00c8*/ 	.word	0x0000aa40


	//   ....[19]....
        /*00cc*/ 	.word	0x0000aaa0


	//----- nvinfo : EIATTR_VRC_CTA_INIT_COUNT
	.align		4
.L_2107:
        /*00d0*/ 	.byte	0x02, 0x4a
	.zero		1
	.zero		1


	//----- nvinfo : EIATTR_EXIT_INSTR_OFFSETS
	.align		4
        /*00d4*/ 	.byte	0x04, 0x1c
        /*00d6*/ 	.short	(.L_2109 - .L_2108)


	//   ....[0]....
.L_2108:
        /*00d8*/ 	.word	0x0000a600


	//   ....[1]....
        /*00dc*/ 	.word	0x0000a670


	//----- nvinfo : EIATTR_MAX_THREADS
	.align		4
.L_2109:
        /*00e0*/ 	.byte	0x04, 0x05
        /*00e2*/ 	.short	(.L_2111 - .L_2110)
.L_2110:
        /*00e4*/ 	.word	0x00000080
        /*00e8*/ 	.word	0x00000001
        /*00ec*/ 	.word	0x00000001


	//----- nvinfo : EIATTR_CRS_STACK_SIZE
	.align		4
.L_2111:
        /*00f0*/ 	.byte	0x04, 0x1e
        /*00f2*/ 	.short	(.L_2113 - .L_2112)
.L_2112:
        /*00f4*/ 	.word	0x00000000


	//----- nvinfo : EIATTR_CBANK_PARAM_SIZE
	.align		4
.L_2113:
        /*00f8*/ 	.byte	0x03, 0x19
        /*00fa*/ 	.short	0x0128


	//----- nvinfo : EIATTR_PARAM_CBANK
	.align		4
        /*00fc*/ 	.byte	0x04, 0x0a
        /*00fe*/ 	.short	(.L_2115 - .L_2114)
	.align		4
.L_2114:
        /*0100*/ 	.word	index@(.nv.constant0._ZN10layer_norm31ln_parallel_residual_bwd_kernelINS_13Kernel_traitsI6__halfS2_fS2_fjLj768ELj1ELj4ELj1ELj16ENS_18Kernel_traits_baseILj768ES2_S2_fS2_fjLj128EEEEELb1ELb0ELb0EEEvNS_9BwdParamsE)
        /*0104*/ 	.short	0x0380
        /*0106*/ 	.short	0x0128


	//----- nvinfo : EIATTR_SW_WAR
	.align		4
.L_2115:
        /*0108*/ 	.byte	0x04, 0x36
        /*010a*/ 	.short	(.L_2117 - .L_2116)
.L_2116:
        /*010c*/ 	.word	0x00000008
.L_2117:


//--------------------- .nv.info._ZN10layer_norm31ln_parallel_residual_bwd_kernelINS_13Kernel_traitsI6__halfS2_fS2_fjLj768ELj1ELj4ELj1ELj16ENS_18Kernel_traits_baseILj768ES2_S2_fS2_fjLj128EEEEELb1ELb0ELb1EEEvNS_9BwdParamsE --------------------------
	.section	.nv.info._ZN10layer_norm31ln_parallel_residual_bwd_kernelINS_13Kernel_traitsI6__halfS2_fS2_fjLj768ELj1ELj4ELj1ELj16ENS_18Kernel_traits_baseILj768ES2_S2_fS2_fjLj128EEEEELb1ELb0ELb1EEEvNS_9BwdParamsE,"",@"SHT_CUDA_INFO"
	.sectionflags	@""
	.align	4


	//----- nvinfo : EIATTR_CUDA_API_VERSION
	.align		4
        /*0000*/ 	.byte	0x04, 0x37
        /*0002*/ 	.short	(.L_2119 - .L_2118)
.L_2118:
        /*0004*/ 	.word	0x00000082


	//----- nvinfo : EIATTR_KPARAM_INFO
	.align		4
.L_2119:
        /*0008*/ 	.byte	0x04, 0x17
        /*000a*/ 	.short	(.L_2121 - .L_2120)
.L_2120:
        /*000c*/ 	.word	0x00000000
        /*0010*/ 	.short	0x0000
        /*0012*/ 	.short	0x0000
        /*0014*/ 	.byte	0x00, 0xf0, 0xa1, 0x04


	//----- nvinfo : EIATTR_SPARSE_MMA_MASK
	.align		4
.L_2121:
        /*0018*/ 	.byte	0x03, 0x50
        /*001a*/ 	.short	0x0000


	//----- nvinfo : EIATTR_MAXREG_COUNT
	.align		4
        /*001c*/ 	.byte	0x03, 0x1b
        /*001e*/ 	.short	0x00ff


	//----- nvinfo : EIATTR_NUM_BARRIERS
	.align		4
        /*0020*/ 	.byte	0x02, 0x4c
        /*0022*/ 	.byte	0x01
	.zero		1


	//----- nvinfo : EIATTR_ANNOTATIONS
	.align		4
        /*0024*/ 	.byte	0x04, 0x55
        /*0026*/ 	.short	(.L_2123 - .L_2122)


	//   ....[0]....
.L_2122:
        /*0028*/ 	.word	0x00000001
        /*002c*/ 	.byte	0x90, 0x07, 0x00, 0x00, 0x01, 0x00, 0x00, 0x00, 0xa0, 0x07, 0x00, 0x00, 0x01, 0x00, 0x00, 0x00
        /*003c*/ 	.byte	0xb0, 0x07, 0x00, 0x00, 0x01, 0x00, 0x00, 0x00, 0xf0, 0x07, 0x00, 0x00, 0x01, 0x00, 0x00, 0x00
        /*004c*/ 	.byte	0x20, 0x08, 0x00, 0x00, 0x01, 0x00, 0x00, 0x00, 0x60, 0x0b, 0x00, 0x00, 0x01, 0x00, 0x00, 0x00
        /*005c*/ 	.byte	0x80, 0x0b, 0x00, 0x00, 0x01, 0x00, 0x00, 0x00, 0xb0, 0x0b, 0x00, 0x00, 0x01, 0x00, 0x00, 0x00
        /*006c*/ 	.byte	0xc0, 0x0b, 0x00, 0x00, 0x01, 0x00, 0x00, 0x00, 0xe0, 0x0b, 0x00, 0x00


	//----- nvinfo : EIATTR_MERCURY_ISA_VERSION
	.align		4
.L_2123:
        /*0078*/ 	.byte	0x03, 0x5f
        /*007a*/ 	.short	0x0101


	//----- nvinfo : EIATTR_COOP_GROUP_MASK_REGIDS
	.align		4
        /*007c*/ 	.byte	0x04, 0x29
        /*007e*/ 	.short	(.L_2125 - .L_2124)


	//   ....[0]....
.L_2124:
        /*0080*/ 	.word	0xffffffff


	//   ....[1]....
        /*0084*/ 	.word	0xffffffff


	//   ....[2]....
        /*0088*/ 	.word	0xffffffff


	//   ....[3]....
        /*008c*/ 	.word	0xffffffff


	//   ....[4]....
        /*0090*/ 	.word	0xffffffff


	//   ....[5]....
        /*0094*/ 	.word	0xffffffff


	//   ....[6]....
        /*0098*/ 	.word	0xffffffff


	//   ....[7]....
        /*009c*/ 	.word	0xffffffff


	//   ....[8]....
        /*00a0*/ 	.word	0xffffffff


	//   ....[9]....
        /*00a4*/ 	.word	0xffffffff


	//   ....[10]....
        /*00a8*/ 	.word	0x0500007c


	//   ....[11]....
        /*00ac*/ 	.word	0x0500007c


	//   ....[12]....
        /*00b0*/ 	.word	0x0500007c


	//   ....[13]....
        /*00b4*/ 	.word	0x0500007c


	//   ....[14]....
        /*00b8*/ 	.word	0x0500007c


	//   ....[15]....
        /*00bc*/ 	.word	0x0500007c


	//   ....[16]....
        /*00c0*/ 	.word	0x0500007c


	//   ....[17]....
        /*00c4*/ 	.word	0x0500007c


	//   ....[18]....
        /*00c8*/ 	.word	0x0500007c


	//   ....[19]....
        /*00cc*/ 	.word	0x0500007c


	//----- nvinfo : EIATTR_COOP_GROUP_INSTR_OFFSETS
	.align		4
.L_2125:
        /*00d0*/ 	.byte	0x04, 0x28
        /*00d2*/ 	.short	(.L_2127 - .L_2126)


	//   ....[0]....
.L_2126:
        /*00d4*/ 	.word	0x00002250


	//   ....[1]....
        /*00d8*/ 	.word	0x00002270


	//   ....[2]....
        /*00dc*/ 	.word	0x00002290


	//   ....[3]....
        /*00e0*/ 	.word	0x000022b0


	//   ....[4]....
        /*00e4*/ 	.word	0x000022d0


	//   ....[5]....
        /*00e8*/ 	.word	0x000022f0


	//   ....[6]....
        /*00ec*/ 	.word	0x00002310


	//   ....[7]....
        /*00f0*/ 	.word	0x00002330


	//   ....[8]....
        /*00f4*/ 	.word	0x00002340


	//   ....[9]....
        /*00f8*/ 	.word	0x00002360


	//   ....[10]....
        /*00fc*/ 	.word	0x0000a0b0


	//   ....[11]....
        /*0100*/ 	.word	0x0000a140


	//   ....[12]....
        /*0104*/ 	.word	0x0000a1a0


	//   ....[13]....
        /*0108*/ 	.word	0x0000a1f0


	//   ....[14]....
        /*010c*/ 	.word	0x0000a250


	//   ....[15]....
        /*0110*/ 	.word	0x0000a2a0


	//   ....[16]....
        /*0114*/ 	.word	0x0000a300


	//   ....[17]....
        /*0118*/ 	.word	0x0000a350


	//   ....[18]....
        /*011c*/ 	.word	0x0000a3b0


	//   ....[19]....
        /*0120*/ 	.word	0x0000a400


	//----- nvinfo : EIATTR_VRC_CTA_INIT_COUNT
	.align		4
.L_2127:
        /*0124*/ 	.byte	0x02, 0x4a
	.zero		1
	.zero		1


	//----- nvinfo : EIATTR_EXIT_INSTR_OFFSETS
	.align		4
        /*0128*/ 	.byte	0x04, 0x1c
        /*012a*/ 	.short	(.L_2129 - .L_2128)


	//   ....[0]....
.L_2128:
        /*012c*/ 	.word	0x0000a040


	//----- nvinfo : EIATTR_MAX_THREADS
	.align		4
.L_2129:
        /*0130*/ 	.byte	0x04, 0x05
        /*0132*/ 	.short	(.L_2131 - .L_2130)
.L_2130:
        /*0134*/ 	.word	0x00000080
        /*0138*/ 	.word	0x00000001
        /*013c*/ 	.word	0x00000001


	//----- nvinfo : EIATTR_CRS_STACK_SIZE
	.align		4
.L_2131:
        /*0140*/ 	.byte	0x04, 0x1e
        /*0142*/ 	.short	(.L_2133 - .L_2132)
.L_2132:
        /*0144*/ 	.word	0x00000000


	//----- nvinfo : EIATTR_CBANK_PARAM_SIZE
	.align		4
.L_2133:
        /*0148*/ 	.byte	0x03, 0x19
        /*014a*/ 	.short	0x0128


	//----- nvinfo : EIATTR_PARAM_CBANK
	.align		4
        /*014c*/ 	.byte	0x04, 0x0a
        /*014e*/ 	.short	(.L_2135 - .L_2134)
	.align		4
.L_2134:
        /*0150*/ 	.word	index@(.nv.constant0._ZN10layer_norm31ln_parallel_residual_bwd_kernelINS_13Kernel_traitsI6__halfS2_fS2_fjLj768ELj1ELj4ELj1ELj16ENS_18Kernel_traits_baseILj768ES2_S2_fS2_fjLj128EEEEELb1ELb0ELb1EEEvNS_9BwdParamsE)
        /*0154*/ 	.short	0x0380
        /*0156*/ 	.short	0x0128


	//----- nvinfo : EIATTR_SW_WAR
	.align		4
.L_2135:
        /*0158*/ 	.byte	0x04, 0x36
        /*015a*/ 	.short	(.L_2137 - .L_2136)
.L_2136:
        /*015c*/ 	.word	0x00000008
.L_2137:


//--------------------- .nv.info._ZN10layer_norm22ln_bwd_finalize_kernelINS_22Kernel_traits_finalizeILj768E6__halfS2_fS2_fjLb0ELj1024ELj4ENS_18Kernel_traits_baseILj768ES2_S2_fS2_fjLj1024EEEEELb0ELb0EEEvNS_9BwdParamsE --------------------------
	.section	.nv.info._ZN10layer_norm22ln_bwd_finalize_kernelINS_22Kernel_traits_finalizeILj768E6__halfS2_fS2_fjLb0ELj1024ELj4ENS_18Kernel_traits_baseILj768ES2_S2_fS2_fjLj1024EEEEELb0ELb0EEEvNS_9BwdParamsE,"",@"SHT_CUDA_INFO"
	.sectionflags	@""
	.align	4


	//----- nvinfo : EIATTR_CUDA_API_VERSION
	.align		4
        /*0000*/ 	.byte	0x04, 0x37
        /*0002*/ 	.short	(.L_2139 - .L_2138)
.L_2138:
        /*0004*/ 	.word	0x00000082


	//----- nvinfo : EIATTR_KPARAM_INFO
	.align		4
.L_2139:
        /*0008*/ 	.byte	0x04, 0x17
        /*000a*/ 	.short	(.L_2141 - .L_2140)
.L_2140:
        /*000c*/ 	.word	0x00000000
        /*0010*/ 	.short	0x0000
        /*0012*/ 	.short	0x0000
        /*0014*/ 	.byte	0x00, 0xf0, 0xa1, 0x04


	//----- nvinfo : EIATTR_SPARSE_MMA_MASK
	.align		4
.L_2141:
        /*0018*/ 	.byte	0x03, 0x50
        /*001a*/ 	.short	0x0000


	//----- nvinfo : EIATTR_MAXREG_COUNT
	.align		4
        /*001c*/ 	.byte	0x03, 0x1b
        /*001e*/ 	.short	0x0040


	//----- nvinfo : EIATTR_NUM_BARRIERS
	.align		4
        /*0020*/ 	.byte	0x02, 0x4c
        /*0022*/ 	.byte	0x01
	.zero		1


	//----- nvinfo : EIATTR_MERCURY_ISA_VERSION
	.align		4
        /*0024*/ 	.byte	0x03, 0x5f
        /*0026*/ 	.short	0x0101


	//----- nvinfo : EIATTR_COOP_GROUP_MASK_REGIDS
	.align		4
        /*0028*/ 	.byte	0x04, 0x29
        /*002a*/ 	.short	(.L_2143 - .L_2142)


	//   ....[0]....
.L_2142:
        /*002c*/ 	.word	0xffffffff


	//   ....[1]....
        /*0030*/ 	.word	0xffffffff


	//   ....[2]....
        /*0034*/ 	.word	0xffffffff


	//   ....[3]....
        /*0038*/ 	.word	0xffffffff


	//   ....[4]....
        /*003c*/ 	.word	0xffffffff


	//   ....[5]....
        /*0040*/ 	.word	0xffffffff


	//   ....[6]....
        /*0044*/ 	.word	0xffffffff


	//   ....[7]....
        /*0048*/ 	.word	0xffffffff


	//   ....[8]....
        /*004c*/ 	.word	0xffffffff


	//   ....[9]....
        /*0050*/ 	.word	0xffffffff


	//----- nvinfo : EIATTR_COOP_GROUP_INSTR_OFFSETS
	.align		4
.L_2143:
        /*0054*/ 	.byte	0x04, 0x28
        /*0056*/ 	.short	(.L_2145 - .L_2144)


	//   ....[0]....
.L_2144:
        /*0058*/ 	.word	0x00001540


	//   ....[1]....
        /*005c*/ 	.word	0x00001550


	//   ....[2]....
        /*0060*/ 	.word	0x00001580


	//   ....[3]....
        /*0064*/ 	.word	0x00001590


	//   ....[4]....
        /*0068*/ 	.word	0x000015c0


	//   ....[5]....
        /*006c*/ 	.word	0x000015d0


	//   ....[6]....
        /*0070*/ 	.word	0x00001610


	//   ....[7]....
        /*0074*/ 	.word	0x00001630


	//   ....[8]....
        /*0078*/ 	.word	0x00001680


	//   ....[9]....
        /*007c*/ 	.word	0x00001690


	//----- nvinfo : EIATTR_VRC_CTA_INIT_COUNT
	.align		4
.L_2145:
        /*0080*/ 	.byte	0x02, 0x4a
	.zero		1
	.zero		1


	//----- nvinfo : EIATTR_EXIT_INSTR_OFFSETS
	.align		4
        /*0084*/ 	.byte	0x04, 0x1c
        /*0086*/ 	.short	(.L_2147 - .L_2146)


	//   ....[0]....
.L_2146:
        /*0088*/ 	.word	0x00000060


	//   ....[1]....
        /*008c*/ 	.word	0x000016f0


	//   ....[2]....
        /*0090*/ 	.word	0x00001720


	//   ....[3]....
        /*0094*/ 	.word	0x000017e0


	//----- nvinfo : EIATTR_MAX_THREADS
	.align		4
.L_2147:
        /*0098*/ 	.byte	0x04, 0x05
        /*009a*/ 	.short	(.L_2149 - .L_2148)
.L_2148:
        /*009c*/ 	.word	0x00000400
        /*00a0*/ 	.word	0x00000001
        /*00a4*/ 	.word	0x00000001


	//----- nvinfo : EIATTR_CRS_STACK_SIZE
	.align		4
.L_2149:
        /*00a8*/ 	.byte	0x04, 0x1e
        /*00aa*/ 	.short	(.L_2151 - .L_2150)
.L_2150:
        /*00ac*/ 	.word	0x00000000


	//----- nvinfo : EIATTR_CBANK_PARAM_SIZE
	.align		4
.L_2151:
        /*00b0*/ 	.byte	0x03, 0x19
        /*00b2*/ 	.short	0x0128


	//----- nvinfo : EIATTR_PARAM_CBANK
	.align		4
        /*00b4*/ 	.byte	0x04, 0x0a
        /*00b6*/ 	.short	(.L_2153 - .L_2152)
	.align		4
.L_2152:
        /*00b8*/ 	.word	index@(.nv.constant0._ZN10layer_norm22ln_bwd_finalize_kernelINS_22Kernel_traits_finalizeILj768E6__halfS2_fS2_fjLb0ELj1024ELj4ENS_18Kernel_traits_baseILj768ES2_S2_fS2_fjLj1024EEEEELb0ELb0EEEvNS_9BwdParamsE)
        /*00bc*/ 	.short	0x0380
        /*00be*/ 	.short	0x0128


	//----- nvinfo : EIATTR_SW_WAR
	.align		4
.L_2153:
        /*00c0*/ 	.byte	0x04, 0x36
        /*00c2*/ 	.short	(.L_2155 - .L_2154)
.L_2154:
        /*00c4*/ 	.word	0x00000008
.L_2155:


//--------------------- .nv.info._ZN10layer_norm40ln_parallel_residual_bwd_finalize_kernelINS_22Kernel_traits_finalizeILj768E6__halfS2_fS2_fjLb0ELj1024ELj4ENS_18Kernel_traits_baseILj768ES2_S2_fS2_fjLj1024EEEEELb0EEEvNS_9BwdParamsE --------------------------
	.section	.nv.info._ZN10layer_norm40ln_parallel_residual_bwd_finalize_kernelINS_22Kernel_traits_finalizeILj768E6__halfS2_fS2_fjLb0ELj1024ELj4ENS_18Kernel_traits_baseILj768ES2_S2_fS2_fjLj1024EEEEELb0EEEvNS_9BwdParamsE,"",@"SHT_CUDA_INFO"
	.sectionflags	@""
	.align	4


	//----- nvinfo : EIATTR_CUDA_API_VERSION
	.align		4
        /*0000*/ 	.byte	0x04, 0x37
        /*0002*/ 	.short	(.L_2157 - .L_2156)
.L_2156:
        /*0004*/ 	.word	0x00000082


	//----- nvinfo : EIATTR_KPARAM_INFO
	.align		4
.L_2157:
        /*0008*/ 	.byte	0x04, 0x17
        /*000a*/ 	.short	(.L_2159 - .L_2158)
.L_2158:
        /*000c*/ 	.word	0x00000000
        /*0010*/ 	.short	0x0000
        /*0012*/ 	.short	0x0000
        /*0014*/ 	.byte	0x00, 0xf0, 0xa1, 0x04


	//----- nvinfo : EIATTR_SPARSE_MMA_MASK
	.align		4
.L_2159:
        /*0018*/ 	.byte	0x03, 0x50
        /*001a*/ 	.short	0x0000


	//----- nvinfo : EIATTR_MAXREG_COUNT
	.align		4
        /*001c*/ 	.byte	0x03, 0x1b
        /*001e*/ 	.short	0x0040


	//----- nvinfo : EIATTR_NUM_BARRIERS
	.align		4
        /*0020*/ 	.byte	0x02, 0x4c
        /*0022*/ 	.byte	0x01
	.zero		1


	//----- nvinfo : EIATTR_MERCURY_ISA_VERSION
	.align		4
        /*0024*/ 	.byte	0x03, 0x5f
        /*0026*/ 	.short	0x0101


	//----- nvinfo : EIATTR_COOP_GROUP_MASK_REGIDS
	.align		4
        /*0028*/ 	.byte	0x04, 0x29
        /*002a*/ 	.short	(.L_2161 - .L_2160)


	//   ....[0]....
.L_2160:
        /*002c*/ 	.word	0xffffffff


	//   ....[1]....
        /*0030*/ 	.word	0xffffffff


	//   ....[2]....
        /*0034*/ 	.word	0xffffffff


	//   ....[3]....
        /*0038*/ 	.word	0xffffffff


	//   ....[4]....
        /*003c*/ 	.word	0xffffffff


	//   ....[5]....
        /*0040*/ 	.word	0xffffffff


	//   ....[6]....
        /*0044*/ 	.word	0xffffffff


	//   ....[7]....
        /*0048*/ 	.word	0xffffffff


	//   ....[8]....
        /*004c*/ 	.word	0xffffffff


	//   ....[9]....
        /*0050*/ 	.word	0xffffffff


	//   ....[10]....
        /*0054*/ 	.word	0xffffffff


	//   ....[11]....
        /*0058*/ 	.word	0xffffffff


	//   ....[12]....
        /*005c*/ 	.word	0xffffffff


	//   ....[13]....
        /*0060*/ 	.word	0xffffffff


	//   ....[14]....
        /*0064*/ 	.word	0xffffffff


	//   ....[15]....
        /*0068*/ 	.word	0xffffffff


	//   ....[16]....
        /*006c*/ 	.word	0xffffffff


	//   ....[17]....
        /*0070*/ 	.word	0xffffffff


	//   ....[18]....
        /*0074*/ 	.word	0xffffffff


	//   ....[19]....
        /*0078*/ 	.word	0xffffffff


	//----- nvinfo : EIATTR_COOP_GROUP_INSTR_OFFSETS
	.align		4
.L_2161:
        /*007c*/ 	.byte	0x04, 0x28
        /*007e*/ 	.short	(.L_2163 - .L_2162)


	//   ....[0]....
.L_2162:
        /*0080*/ 	.word	0x000013a0


	//   ....[1]....
        /*0084*/ 	.word	0x000013b0


	//   ....[2]....
        /*0088*/ 	.word	0x000013c0


	//   ....[3]....
        /*008c*/ 	.word	0x000013d0


	//   ....[4]....
        /*0090*/ 	.word	0x00001400


	//   ....[5]....
        /*0094*/ 	.word	0x00001430


	//   ....[6]....
        /*0098*/ 	.word	0x00001440


	//   ....[7]....
        /*009c*/ 	.word	0x00001450


	//   ....[8]....
        /*00a0*/ 	.word	0x00001470


	//   ....[9]....
        /*00a4*/ 	.word	0x000014b0


	//   ....[10]....
        /*00a8*/ 	.word	0x000014e0


	//   ....[11]....
        /*00ac*/ 	.word	0x000014f0


	//   ....[12]....
        /*00b0*/ 	.word	0x00001510


	//   ....[13]....
        /*00b4*/ 	.word	0x00001540


	//   ....[14]....
        /*00b8*/ 	.word	0x00001560


	//   ....[15]....
        /*00bc*/ 	.word	0x00001570


	//   ....[16]....
        /*00c0*/ 	.word	0x000015b0


	//   ....[17]....
        /*00c4*/ 	.word	0x000015e0


	//   ....[18]....
        /*00c8*/ 	.word	0x00001600


	//   ....[19]....
        /*00cc*/ 	.word	0x00001610


	//----- nvinfo : EIATTR_VRC_CTA_INIT_COUNT
	.align		4
.L_2163:
        /*00d0*/ 	.byte	0x02, 0x4a
	.zero		1
	.zero		1


	//----- nvinfo : EIATTR_EXIT_INSTR_OFFSETS
	.align		4
        /*00d4*/ 	.byte	0x04, 0x1c
        /*00d6*/ 	.short	(.L_2165 - .L_2164)


	//   ....[0]....
.L_2164:
        /*00d8*/ 	.word	0x00000060


	//   ....[1]....
        /*00dc*/ 	.word	0x000016c0


	//   ....[2]....
        /*00e0*/ 	.word	0x000016f0


	//   ....[3]....
        /*00e4*/ 	.word	0x00001850


	//----- nvinfo : EIATTR_MAX_THREADS
	.align		4
.L_2165:
        /*00e8*/ 	.byte	0x04, 0x05
        /*00ea*/ 	.short	(.L_2167 - .L_2166)
.L_2166:
        /*00ec*/ 	.word	0x00000400
        /*00f0*/ 	.word	0x00000001
        /*00f4*/ 	.word	0x00000001


	//----- nvinfo : EIATTR_CRS_STACK_SIZE
	.align		4
.L_2167:
        /*00f8*/ 	.byte	0x04, 0x1e
        /*00fa*/ 	.short	(.L_2169 - .L_2168)
.L_2168:
        /*00fc*/ 	.word	0x00000000


	//----- nvinfo : EIATTR_CBANK_PARAM_SIZE
	.align		4
.L_2169:
        /*0100*/ 	.byte	0x03, 0x19
        /*0102*/ 	.short	0x0128


	//----- nvinfo : EIATTR_PARAM_CBANK
	.align		4
        /*0104*/ 	.byte	0x04, 0x0a
        /*0106*/ 	.short	(.L_2171 - .L_2170)
	.align		4
.L_2170:
        /*0108*/ 	.word	index@(.nv.constant0._ZN10layer_norm40ln_parallel_residual_bwd_finalize_kernelINS_22Kernel_traits_finalizeILj768E6__halfS2_fS2_fjLb0ELj1024ELj4ENS_18Kernel_traits_baseILj768ES2_S2_fS2_fjLj1024EEEEELb0EEEvNS_9BwdParamsE)
        /*010c*/ 	.short	0x0380
        /*010e*/ 	.short	0x0128


	//----- nvinfo : EIATTR_SW_WAR
	.align		4
.L_2171:
        /*0110*/ 	.byte	0x04, 0x36
        /*0112*/ 	.short	(.L_2173 - .L_2172)
.L_2172:
        /*0114*/ 	.word	0x00000008
.L_2173:


//--------------------- .nv.info._ZN10layer_norm31ln_parallel_residual_bwd_kernelINS_13Kernel_traitsI6__halfS2_fS2_fjLj768ELj1ELj4ELj1ELj16ENS_18Kernel_traits_baseILj768ES2_S2_fS2_fjLj128EEEEELb1ELb1ELb0EEEvNS_9BwdParamsE --------------------------
	.section	.nv.info._ZN10layer_norm31ln_parallel_residual_bwd_kernelINS_13Kernel_traitsI6__halfS2_fS2_fjLj768ELj1ELj4ELj1ELj16ENS_18Kernel_traits_baseILj768ES2_S2_fS2_fjLj128EEEEELb1ELb1ELb0EEEvNS_9BwdParamsE,"",@"SHT_CUDA_INFO"
	.sectionflags	@""
	.align	4


	//----- nvinfo : EIATTR_CUDA_API_VERSION
	.align		4
        /*0000*/ 	.byte	0x04, 0x37
        /*0002*/ 	.short	(.L_2175 - .L_2174)
.L_2174:
        /*0004*/ 	.word	0x00000082


	//----- nvinfo : EIATTR_KPARAM_INFO
	.align		4
.L_2175:
        /*0008*/ 	.byte	0x04, 0x17
        /*000a*/ 	.short	(.L_2177 - .L_2176)
.L_2176:
        /*000c*/ 	.word	0x00000000
        /*0010*/ 	.short	0x0000
        /*0012*/ 	.short	0x0000
        /*0014*/ 	.byte	0x00, 0xf0, 0xa1, 0x04


	//----- nvinfo : EIATTR_SPARSE_MMA_MASK
	.align		4
.L_2177:
        /*0018*/ 	.byte	0x03, 0x50
        /*001a*/ 	.short	0x0000


	//----- nvinfo : EIATTR_MAXREG_COUNT
	.align		4
        /*001c*/ 	.byte	0x03, 0x1b
        /*001e*/ 	.short	0x00ff


	//----- nvinfo : EIATTR_NUM_BARRIERS
	.align		4
        /*0020*/ 	.byte	0x02, 0x4c
        /*0022*/ 	.byte	0x01
	.zero		1


	//----- nvinfo : EIATTR_MERCURY_ISA_VERSION
	.align		4
        /*0024*/ 	.byte	0x03, 0x5f
        /*0026*/ 	.short	0x0101


	//----- nvinfo : EIATTR_COOP_GROUP_MASK_REGIDS
	.align		4
        /*0028*/ 	.byte	0x04, 0x29
        /*002a*/ 	.short	(.L_2179 - .L_2178)


	//   ....[0]....
.L_2178:
        /*002c*/ 	.word	0xffffffff


	//   ....[1]....
        /*0030*/ 	.word	0xffffffff


	//   ....[2]....
        /*0034*/ 	.word	0xffffffff


	//   ....[3]....
        /*0038*/ 	.word	0xffffffff


	//   ....[4]....
        /*003c*/ 	.word	0xffffffff


	//   ....[5]....
        /*0040*/ 	.word	0xffffffff


	//   ....[6]....
        /*0044*/ 	.word	0xffffffff


	//   ....[7]....
        /*0048*/ 	.word	0xffffffff


	//   ....[8]....
        /*004c*/ 	.word	0xffffffff


	//   ....[9]....
        /*0050*/ 	.word	0xffffffff


	//   ....[10]....
        /*0054*/ 	.word	0x05000068


	//   ....[11]....
        /*0058*/ 	.word	0x05000068


	//   ....[12]....
        /*005c*/ 	.word	0x05000068


	//   ....[13]....
        /*0060*/ 	.word	0x05000068


	//   ....[14]....
        /*0064*/ 	.word	0x05000068


	//   ....[15]....
        /*0068*/ 	.word	0x05000068


	//   ....[16]....
        /*006c*/ 	.word	0x05000068


	//   ....[17]....
        /*0070*/ 	.word	0x05000068


	//   ....[18]....
        /*0074*/ 	.word	0x05000068


	//   ....[19]....
        /*0078*/ 	.word	0x05000068


	//----- nvinfo : EIATTR_COOP_GROUP_INSTR_OFFSETS
	.align		4
.L_2179:
        /*007c*/ 	.byte	0x04, 0x28
        /*007e*/ 	.short	(.L_2181 - .L_2180)


	//   ....[0]....
.L_2180:
        /*0080*/ 	.word	0x00001920


	//   ....[1]....
        /*0084*/ 	.word	0x00001930


	//   ....[2]....
        /*0088*/ 	.word	0x00001960


	//   ....[3]....
        /*008c*/ 	.word	0x00001970


	//   ....[4]....
        /*0090*/ 	.word	0x000019a0


	//   ....[5]....
        /*0094*/ 	.word	0x000019b0


	//   ....[6]....
        /*0098*/ 	.word	0x000019e0


	//   ....[7]....
        /*009c*/ 	.word	0x000019f0


	//   ....[8]....
        /*00a0*/ 	.word	0x00001a20


	//   ....[9]....
        /*00a4*/ 	.word	0x00001a30


	//   ....[10]....
        /*00a8*/ 	.word	0x00008fe0


	//   ....[11]....
        /*00ac*/ 	.word	0x00009070


	//   ....[12]....
        /*00b0*/ 	.word	0x000090e0


	//   ....[13]....
        /*00b4*/ 	.word	0x00009140


	//   ....[14]....
        /*00b8*/ 	.word	0x000091b0


	//   ....[15]....
        /*00bc*/ 	.word	0x00009210


	//   ....[16]....
        /*00c0*/ 	.word	0x00009280


	//   ....[17]....
        /*00c4*/ 	.word	0x000092e0


	//   ....[18]....
        /*00c8*/ 	.word	0x00009350


	//   ....[19]....
        /*00cc*/ 	.word	0x000093b0


	//----- nvinfo : EIATTR_VRC_CTA_INIT_COUNT
	.align		4
.L_2181:
        /*00d0*/ 	.byte	0x02, 0x4a
	.zero		1
	.zero		1


	//----- nvinfo : EIATTR_EXIT_INSTR_OFFSETS
	.align		4
        /*00d4*/ 	.byte	0x04, 0x1c
        /*00d6*/ 	.short	(.L_2183 - .L_2182)


	//   ....[0]....
.L_2182:
        /*00d8*/ 	.word	0x00008f40


	//   ....[1]....
        /*00dc*/ 	.word	0x00008f70


	//----- nvinfo : EIATTR_MAX_THREADS
	.align		4
.L_2183:
        /*00e0*/ 	.byte	0x04, 0x05
        /*00e2*/ 	.short	(.L_2185 - .L_2184)
.L_2184:
        /*00e4*/ 	.word	0x00000080
        /*00e8*/ 	.word	0x00000001
        /*00ec*/ 	.word	0x00000001


	//----- nvinfo : EIATTR_CRS_STACK_SIZE
	.align		4
.L_2185:
        /*00f0*/ 	.byte	0x04, 0x1e
        /*00f2*/ 	.short	(.L_2187 - .L_2186)
.L_2186:
        /*00f4*/ 	.word	0x00000000


	//----- nvinfo : EIATTR_CBANK_PARAM_SIZE
	.align		4
.L_2187:
        /*00f8*/ 	.byte	0x03, 0x19
        /*00fa*/ 	.short	0x0128


	//----- nvinfo : EIATTR_PARAM_CBANK
	.align		4
        /*00fc*/ 	.byte	0x04, 0x0a
        /*00fe*/ 	.short	(.L_2189 - .L_2188)
	.align		4
.L_2188:
        /*0100*/ 	.word	index@(.nv.constant0._ZN10layer_norm31ln_parallel_residual_bwd_kernelINS_13Kernel_traitsI6__halfS2_fS2_fjLj768ELj1ELj4ELj1ELj16ENS_18Kernel_traits_baseILj768ES2_S2_fS2_fjLj128EEEEELb1ELb1ELb0EEEvNS_9BwdParamsE)
        /*0104*/ 	.short	0x0380
        /*0106*/ 	.short	0x0128


	//----- nvinfo : EIATTR_SW_WAR
	.align		4
.L_2189:
        /*0108*/ 	.byte	0x04, 0x36
        /*010a*/ 	.short	(.L_2191 - .L_2190)
.L_2190:
        /*010c*/ 	.word	0x00000008
.L_2191:


//--------------------- .nv.info._ZN10layer_norm22ln_bwd_finalize_kernelINS_22Kernel_traits_finalizeILj768E6__halfS2_fS2_fjLb0ELj1024ELj4ENS_18Kernel_traits_baseILj768ES2_S2_fS2_fjLj1024EEEEELb0ELb1EEEvNS_9BwdParamsE --------------------------
	.section	.nv.info._ZN10layer_norm22ln_bwd_finalize_kernelINS_22Kernel_traits_finalizeILj768E6__halfS2_fS2_fjLb0ELj1024ELj4ENS_18Kernel_traits_baseILj768ES2_S2_fS2_fjLj1024EEEEELb0ELb1EEEvNS_9BwdParamsE,"",@"SHT_CUDA_INFO"
	.sectionflags	@""
	.align	4


	//----- nvinfo : EIATTR_CUDA_API_VERSION
	.align		4
        /*0000*/ 	.byte	0x04, 0x37
        /*0002*/ 	.short	(.L_2193 - .L_2192)
.L_2192:
        /*0004*/ 	.word	0x00000082


	//----- nvinfo : EIATTR_KPARAM_INFO
	.align		4
.L_2193:
        /*0008*/ 	.byte	0x04, 0x17
        /*000a*/ 	.short	(.L_2195 - .L_2194)
.L_2194:
        /*000c*/ 	.word	0x00000000
        /*0010*/ 	.short	0x0000
        /*0012*/ 	.short	0x0000
        /*0014*/ 	.byte	0x00, 0xf0, 0xa1, 0x04


	//----- nvinfo : EIATTR_SPARSE_MMA_MASK
	.align		4
.L_2195:
        /*0018*/ 	.byte	0x03, 0x50
        /*001a*/ 	.short	0x0000


	//----- nvinfo : EIATTR_MAXREG_COUNT
	.align		4
        /*001c*/ 	.byte	0x03, 0x1b
        /*001e*/ 	.short	0x0040


	//----- nvinfo : EIATTR_NUM_BARRIERS
	.align		4
        /*0020*/ 	.byte	0x02, 0x4c
        /*0022*/ 	.byte	0x01
	.zero		1


	//----- nvinfo : EIATTR_MERCURY_ISA_VERSION
	.align		4
        /*0024*/ 	.byte	0x03, 0x5f
        /*0026*/ 	.short	0x0101


	//----- nvinfo : EIATTR_COOP_GROUP_MASK_REGIDS
	.align		4
        /*0028*/ 	.byte	0x04, 0x29
        /*002a*/ 	.short	(.L_2197 - .L_2196)


	//   ....[0]....
.L_2196:
        /*002c*/ 	.word	0xffffffff


	//   ....[1]....
        /*0030*/ 	.word	0xffffffff


	//   ....[2]....
        /*0034*/ 	.word	0xffffffff


	//   ....[3]....
        /*0038*/ 	.word	0xffffffff


	//   ....[4]....
        /*003c*/ 	.word	0xffffffff


	//   ....[5]....
        /*0040*/ 	.word	0xffffffff


	//   ....[6]....
        /*0044*/ 	.word	0xffffffff


	//   ....[7]....
        /*0048*/ 	.word	0xffffffff


	//   ....[8]....
        /*004c*/ 	.word	0xffffffff


	//   ....[9]....
        /*0050*/ 	.word	0xffffffff


	//----- nvinfo : EIATTR_COOP_GROUP_INSTR_OFFSETS
	.align		4
.L_2197:
        /*0054*/ 	.byte	0x04, 0x28
        /*0056*/ 	.short	(.L_2199 - .L_2198)


	//   ....[0]....
.L_2198:
        /*0058*/ 	.word	0x00001560


	//   ....[1]....
        /*005c*/ 	.word	0x00001570


	//   ....[2]....
        /*0060*/ 	.word	0x000015a0


	//   ....[3]....
        /*0064*/ 	.word	0x000015b0


	//   ....[4]....
        /*0068*/ 	.word	0x000015e0


	//   ....[5]....
        /*006c*/ 	.word	0x000015f0


	//   ....[6]....
        /*0070*/ 	.word	0x00001620


	//   ....[7]....
        /*0074*/ 	.word	0x00001640


	//   ....[8]....
        /*0078*/ 	.word	0x00001670


	//   ....[9]....
        /*007c*/ 	.word	0x00001680


	//----- nvinfo : EIATTR_VRC_CTA_INIT_COUNT
	.align		4
.L_2199:
        /*0080*/ 	.byte	0x02, 0x4a
	.zero		1
	.zero		1


	//----- nvinfo : EIATTR_EXIT_INSTR_OFFSETS
	.align		4
        /*0084*/ 	.byte	0x04, 0x1c
        /*0086*/ 	.short	(.L_2201 - .L_2200)


	//   ....[0]....
.L_2200:
        /*0088*/ 	.word	0x00000060


	//   ....[1]....
        /*008c*/ 	.word	0x000016e0


	//   ....[2]....
        /*0090*/ 	.word	0x000017d0


	//----- nvinfo : EIATTR_MAX_THREADS
	.align		4
.L_2201:
        /*0094*/ 	.byte	0x04, 0x05
        /*0096*/ 	.short	(.L_2203 - .L_2202)
.L_2202:
        /*0098*/ 	.word	0x00000400
        /*009c*/ 	.word	0x00000001
        /*00a0*/ 	.word	0x00000001


	//----- nvinfo : EIATTR_CRS_STACK_SIZE
	.align		4
.L_2203:
        /*00a4*/ 	.byte	0x04, 0x1e
        /*00a6*/ 	.short	(.L_2205 - .L_2204)
.L_2204:
        /*00a8*/ 	.word	0x00000000


	//----- nvinfo : EIATTR_CBANK_PARAM_SIZE
	.align		4
.L_2205:
        /*00ac*/ 	.byte	0x03, 0x19
        /*00ae*/ 	.short	0x0128


	//----- nvinfo : EIATTR_PARAM_CBANK
	.align		4
        /*00b0*/ 	.byte	0x04, 0x0a
        /*00b2*/ 	.short	(.L_2207 - .L_2206)
	.align		4
.L_2206:
        /*00b4*/ 	.word	index@(.nv.constant0._ZN10layer_norm22ln_bwd_finalize_kernelINS_22Kernel_traits_finalizeILj768E6__halfS2_fS2_fjLb0ELj1024ELj4ENS_18Kernel_traits_baseILj768ES2_S2_fS2_fjLj1024EEEEELb0ELb1EEEvNS_9BwdParamsE)
        /*00b8*/ 	.short	0x0380
        /*00ba*/ 	.short	0x0128


	//----- nvinfo : EIATTR_SW_WAR
	.align		4
.L_2207:
        /*00bc*/ 	.byte	0x04, 0x36
        /*00be*/ 	.short	(.L_2209 - .L_2208)
.L_2208:
        /*00c0*/ 	.word	0x00000008
.L_2209:


//--------------------- .nv.info._ZN10layer_norm40ln_parallel_residual_bwd_finalize_kernelINS_22Kernel_traits_finalizeILj768E6__halfS2_fS2_fjLb0ELj1024ELj4ENS_18Kernel_traits_baseILj768ES2_S2_fS2_fjLj1024EEEEELb1EEEvNS_9BwdParamsE --------------------------
	.section	.nv.info._ZN10layer_norm40ln_parallel_residual_bwd_finalize_kernelINS_22Kernel_traits_finalizeILj768E6__halfS2_fS2_fjLb0ELj1024ELj4ENS_18Kernel_traits_baseILj768ES2_S2_fS2_fjLj1024EEEEELb1EEEvNS_9BwdParamsE,"",@"SHT_CUDA_INFO"
	.sectionflags	@""
	.align	4


	//----- nvinfo : EIATTR_CUDA_API_VERSION
	.align		4
        /*0000*/ 	.byte	0x04, 0x37
        /*0002*/ 	.short	(.L_2211 - .L_2210)
.L_2210:
        /*0004*/ 	.word	0x00000082


	//----- nvinfo : EIATTR_KPARAM_INFO
	.align		4
.L_2211:
        /*0008*/ 	.byte	0x04, 0x17
        /*000a*/ 	.short	(.L_2213 - .L_2212)
.L_2212:
        /*000c*/ 	.word	0x00000000
        /*0010*/ 	.short	0x0000
        /*0012*/ 	.short	0x0000
        /*0014*/ 	.byte	0x00, 0xf0, 0xa1, 0x04


	//----- nvinfo : EIATTR_SPARSE_MMA_MASK
	.align		4
.L_2213:
        /*0018*/ 	.byte	0x03, 0x50
        /*001a*/ 	.short	0x0000


	//----- nvinfo : EIATTR_MAXREG_COUNT
	.align		4
        /*001c*/ 	.byte	0x03, 0x1b
        /*001e*/ 	.short	0x0040


	//----- nvinfo : EIATTR_NUM_BARRIERS
	.align		4
        /*0020*/ 	.byte	0x02, 0x4c
        /*0022*/ 	.byte	0x01
	.zero		1


	//----- nvinfo : EIATTR_MERCURY_ISA_VERSION
	.align		4
        /*0024*/ 	.byte	0x03, 0x5f
        /*0026*/ 	.short	0x0101


	//----- nvinfo : EIATTR_COOP_GROUP_MASK_REGIDS
	.align		4
        /*0028*/ 	.byte	0x04, 0x29
        /*002a*/ 	.short	(.L_2215 - .L_2214)


	//   ....[0]....
.L_2214:
        /*002c*/ 	.word	0xffffffff


	//   ....[1]....
        /*0030*/ 	.word	0xffffffff


	//   ....[2]....
        /*0034*/ 	.word	0xffffffff


	//   ....[3]....
        /*0038*/ 	.word	0xffffffff


	//   ....[4]....
        /*003c*/ 	.word	0xffffffff


	//   ....[5]....
        /*0040*/ 	.word	0xffffffff


	//   ....[6]....
        /*0044*/ 	.word	0xffffffff


	//   ....[7]....
        /*0048*/ 	.word	0xffffffff


	//   ....[8]....
        /*004c*/ 	.word	0xffffffff


	//   ....[9]....
        /*0050*/ 	.word	0xffffffff


	//   ....[10]....
        /*0054*/ 	.word	0xffffffff


	//   ....[11]....
        /*0058*/ 	.word	0xffffffff


	//   ....[12]....
        /*005c*/ 	.word	0xffffffff


	//   ....[13]....
        /*0060*/ 	.word	0xffffffff


	//   ....[14]....
        /*0064*/ 	.word	0xffffffff


	//   ....[15]....
        /*0068*/ 	.word	0xffffffff


	//   ....[16]....
        /*006c*/ 	.word	0xffffffff


	//   ....[17]....
        /*0070*/ 	.word	0xffffffff


	//   ....[18]....
        /*0074*/ 	.word	0xffffffff


	//   ....[19]....
        /*0078*/ 	.word	0xffffffff


	//----- nvinfo : EIATTR_COOP_GROUP_INSTR_OFFSETS
	.align		4
.L_2215:
        /*007c*/ 	.byte	0x04, 0x28
        /*007e*/ 	.short	(.L_2217 - .L_2216)


	//   ....[0]....
.L_2216:
        /*0080*/ 	.word	0x000013e0


	//   ....[1]....
        /*0084*/ 	.word	0x000013f0


	//   ....[2]....
        /*0088*/ 	.word	0x00001400


	//   ....[3]....
        /*008c*/ 	.word	0x00001410


	//   ....[4]....
        /*0090*/ 	.word	0x00001450


	//   ....[5]....
        /*0094*/ 	.word	0x00001470


	//   ....[6]....
        /*0098*/ 	.word	0x00001480


	//   ....[7]....
        /*009c*/ 	.word	0x00001490


	//   ....[8]....
        /*00a0*/ 	.word	0x000014d0


	//   ....[9]....
        /*00a4*/ 	.word	0x000014f0


	//   ....[10]....
        /*00a8*/ 	.word	0x00001500


	//   ....[11]....
        /*00ac*/ 	.word	0x00001510


	//   ....[12]....
        /*00b0*/ 	.word	0x00001540


	//   ....[13]....
        /*00b4*/ 	.word	0x00001560


	//   ....[14]....
        /*00b8*/ 	.word	0x00001580


	//   ....[15]....
        /*00bc*/ 	.word	0x00001590


	//   ....[16]....
        /*00c0*/ 	.word	0x000015c0


	//   ....[17]....
        /*00c4*/ 	.word	0x000015e0


	//   ....[18]....
        /*00c8*/ 	.word	0x00001600


	//   ....[19]....
        /*00cc*/ 	.word	0x00001610


	//----- nvinfo : EIATTR_VRC_CTA_INIT_COUNT
	.align		4
.L_2217:
        /*00d0*/ 	.byte	0x02, 0x4a
	.zero		1
	.zero		1


	//----- nvinfo : EIATTR_EXIT_INSTR_OFFSETS
	.align		4
        /*00d4*/ 	.byte	0x04, 0x1c
        /*00d6*/ 	.short	(.L_2219 - .L_2218)


	//   ....[0]....
.L_2218:
        /*00d8*/ 	.word	0x00000060


	//   ....[1]....
        /*00dc*/ 	.word	0x000016b0


	//   ....[2]....
        /*00e0*/ 	.word	0x00001840


	//----- nvinfo : EIATTR_MAX_THREADS
	.align		4
.L_2219:
        /*00e4*/ 	.byte	0x04, 0x05
        /*00e6*/ 	.short	(.L_2221 - .L_2220)
.L_2220:
        /*00e8*/ 	.word	0x00000400
        /*00ec*/ 	.word	0x00000001
        /*00f0*/ 	.word	0x00000001


	//----- nvinfo : EIATTR_CRS_STACK_SIZE
	.align		4
.L_2221:
        /*00f4*/ 	.byte	0x04, 0x1e
        /*00f6*/ 	.short	(.L_2223 - .L_2222)
.L_2222:
        /*00f8*/ 	.word	0x00000000


	//----- nvinfo : EIATTR_CBANK_PARAM_SIZE
	.align		4
.L_2223:
        /*00fc*/ 	.byte	0x03, 0x19
        /*00fe*/ 	.short	0x0128


	//----- nvinfo : EIATTR_PARAM_CBANK
	.align		4
        /*0100*/ 	.byte	0x04, 0x0a
        /*0102*/ 	.short	(.L_2225 - .L_2224)
	.align		4
.L_2224:
        /*0104*/ 	.word	index@(.nv.constant0._ZN10layer_norm40ln_parallel_residual_bwd_finalize_kernelINS_22Kernel_traits_finalizeILj768E6__halfS2_fS2_fjLb0ELj1024ELj4ENS_18Kernel_traits_baseILj768ES2_S2_fS2_fjLj1024EEEEELb1EEEvNS_9BwdParamsE)
        /*0108*/ 	.short	0x0380
        /*010a*/ 	.short	0x0128


	//----- nvinfo : EIATTR_SW_WAR
	.align		4
.L_2225:
        /*010c*/ 	.byte	0x04, 0x36
        /*010e*/ 	.short	(.L_2227 - .L_2226)
.L_2226:
        /*0110*/ 	.word	0x00000008
.L_2227:


//--------------------- .nv.info._ZN10layer_norm31ln_parallel_residual_bwd_kernelINS_13Kernel_traitsI6__halfS2_fS2_fjLj768ELj1ELj4ELj1ELj16ENS_18Kernel_traits_baseILj768ES2_S2_fS2_fjLj128EEEEELb1ELb1ELb1EEEvNS_9BwdParamsE --------------------------
	.section	.nv.info._ZN10layer_norm31ln_parallel_residual_bwd_kernelINS_13Kernel_traitsI6__halfS2_fS2_fjLj768ELj1ELj4ELj1ELj16ENS_18Kernel_traits_baseILj768ES2_S2_fS2_fjLj128EEEEELb1ELb1ELb1EEEvNS_9BwdParamsE,"",@"SHT_CUDA_INFO"
	.sectionflags	@""
	.align	4


	//----- nvinfo : EIATTR_CUDA_API_VERSION
	.align		4
        /*0000*/ 	.byte	0x04, 0x37
        /*0002*/ 	.short	(.L_2229 - .L_2228)
.L_2228:
        /*0004*/ 	.word	0x00000082


	//----- nvinfo : EIATTR_KPARAM_INFO
	.align		4
.L_2229:
        /*0008*/ 	.byte	0x04, 0x17
        /*000a*/ 	.short	(.L_2231 - .L_2230)
.L_2230:
        /*000c*/ 	.word	0x00000000
        /*0010*/ 	.short	0x0000
        /*0012*/ 	.short	0x0000
        /*0014*/ 	.byte	0x00, 0xf0, 0xa1, 0x04


	//----- nvinfo : EIATTR_SPARSE_MMA_MASK
	.align		4
.L_2231:
        /*0018*/ 	.byte	0x03, 0x50
        /*001a*/ 	.short	0x0000


	//----- nvinfo : EIATTR_MAXREG_COUNT
	.align		4
        /*001c*/ 	.byte	0x03, 0x1b
        /*001e*/ 	.short	0x00ff


	//----- nvinfo : EIATTR_NUM_BARRIERS
	.align		4
        /*0020*/ 	.byte	0x02, 0x4c
        /*0022*/ 	.byte	0x01
	.zero		1


	//----- nvinfo : EIATTR_MERCURY_ISA_VERSION
	.align		4
        /*0024*/ 	.byte	0x03, 0x5f
        /*0026*/ 	.short	0x0101


	//----- nvinfo : EIATTR_COOP_GROUP_MASK_REGIDS
	.align		4
        /*0028*/ 	.byte	0x04, 0x29
        /*002a*/ 	.short	(.L_2233 - .L_2232)


	//   ....[0]....
.L_2232:
        /*002c*/ 	.word	0xffffffff


	//   ....[1]....
        /*0030*/ 	.word	0xffffffff


	//   ....[2]....
        /*0034*/ 	.word	0xffffffff


	//   ....[3]....
        /*0038*/ 	.word	0xffffffff


	//   ....[4]....
        /*003c*/ 	.word	0xffffffff


	//   ....[5]....
        /*0040*/ 	.word	0xffffffff


	//   ....[6]....
        /*0044*/ 	.word	0xffffffff


	//   ....[7]....
        /*0048*/ 	.word	0xffffffff


	//   ....[8]....
        /*004c*/ 	.word	0xffffffff


	//   ....[9]....
        /*0050*/ 	.word	0xffffffff


	//   ....[10]....
        /*0054*/ 	.word	0x050000bc


	//   ....[11]....
        /*0058*/ 	.word	0x050000bc


	//   ....[12]....
        /*005c*/ 	.word	0x050000bc


	//   ....[13]....
        /*0060*/ 	.word	0x050000bc


	//   ....[14]....
        /*0064*/ 	.word	0x050000bc


	//   ....[15]....
        /*0068*/ 	.word	0x050000bc


	//   ....[16]....
        /*006c*/ 	.word	0x050000bc


	//   ....[17]....
        /*0070*/ 	.word	0x050000bc


	//   ....[18]....
        /*0074*/ 	.word	0x050000bc


	//   ....[19]....
        /*0078*/ 	.word	0x050000bc


	//----- nvinfo : EIATTR_COOP_GROUP_INSTR_OFFSETS
	.align		4
.L_2233:
        /*007c*/ 	.byte	0x04, 0x28
        /*007e*/ 	.short	(.L_2235 - .L_2234)


	//   ....[0]....
.L_2234:
        /*0080*/ 	.word	0x00001650


	//   ....[1]....
        /*0084*/ 	.word	0x00001670


	//   ....[2]....
        /*0088*/ 	.word	0x000016a0


	//   ....[3]....
        /*008c*/ 	.word	0x000016b0


	//   ....[4]....
        /*0090*/ 	.word	0x000016e0


	//   ....[5]....
        /*0094*/ 	.word	0x000016f0


	//   ....[6]....
        /*0098*/ 	.word	0x00001720


	//   ....[7]....
        /*009c*/ 	.word	0x00001750


	//   ....[8]....
        /*00a0*/ 	.word	0x000017a0


	//   ....[9]....
        /*00a4*/ 	.word	0x000017c0


	//   ....[10]....
        /*00a8*/ 	.word	0x00008a00


	//   ....[11]....
        /*00ac*/ 	.word	0x00008aa0


	//   ....[12]....
        /*00b0*/ 	.word	0x00008b10


	//   ....[13]....
        /*00b4*/ 	.word	0x00008b70


	//   ....[14]....
        /*00b8*/ 	.word	0x00008be0


	//   ....[15]....
        /*00bc*/ 	.word	0x00008c40


	//   ....[16]....
        /*00c0*/ 	.word	0x00008cc0


	//   ....[17]....
        /*00c4*/ 	.word	0x00008d20


	//   ....[18]....
        /*00c8*/ 	.word	0x00008da0


	//   ....[19]....
        /*00cc*/ 	.word	0x00008e10


	//----- nvinfo : EIATTR_VRC_CTA_INIT_COUNT
	.align		4
.L_2235:
        /*00d0*/ 	.byte	0x02, 0x4a
	.zero		1
	.zero		1


	//----- nvinfo : EIATTR_EXIT_INSTR_OFFSETS
	.align		4
        /*00d4*/ 	.byte	0x04, 0x1c
        /*00d6*/ 	.short	(.L_2237 - .L_2236)


	//   ....[0]....
.L_2236:
        /*00d8*/ 	.word	0x00008990


	//----- nvinfo : EIATTR_MAX_THREADS
	.align		4
.L_2237:
        /*00dc*/ 	.byte	0x04, 0x05
        /*00de*/ 	.short	(.L_2239 - .L_2238)
.L_2238:
        /*00e0*/ 	.word	0x00000080
        /*00e4*/ 	.word	0x00000001
        /*00e8*/ 	.word	0x00000001


	//----- nvinfo : EIATTR_CRS_STACK_SIZE
	.align		4
.L_2239:
        /*00ec*/ 	.byte	0x04, 0x1e
        /*00ee*/ 	.short	(.L_2241 - .L_2240)
.L_2240:
        /*00f0*/ 	.word	0x00000000


	//----- nvinfo : EIATTR_CBANK_PARAM_SIZE
	.align		4
.L_2241:
        /*00f4*/ 	.byte	0x03, 0x19
        /*00f6*/ 	.short	0x0128


	//----- nvinfo : EIATTR_PARAM_CBANK
	.align		4
        /*00f8*/ 	.byte	0x04, 0x0a
        /*00fa*/ 	.short	(.L_2243 - .L_2242)
	.align		4
.L_2242:
        /*00fc*/ 	.word	index@(.nv.constant0._ZN10layer_norm31ln_parallel_residual_bwd_kernelINS_13Kernel_traitsI6__halfS2_fS2_fjLj768ELj1ELj4ELj1ELj16ENS_18Kernel_traits_baseILj768ES2_S2_fS2_fjLj128EEEEELb1ELb1ELb1EEEvNS_9BwdParamsE)
        /*0100*/ 	.short	0x0380
        /*0102*/ 	.short	0x0128


	//----- nvinfo : EIATTR_SW_WAR
	.align		4
.L_2243:
        /*0104*/ 	.byte	0x04, 0x36
        /*0106*/ 	.short	(.L_2245 - .L_2244)
.L_2244:
        /*0108*/ 	.word	0x00000008
.L_2245:


//--------------------- .nv.info._ZN10layer_norm31ln_parallel_residual_bwd_kernelINS_13Kernel_traitsIf6__halffS2_fjLj768ELj1ELj4ELj1ELj16ENS_18Kernel_traits_baseILj768EfS2_fS2_fjLj128EEEEELb0ELb0ELb0EEEvNS_9BwdParamsE --------------------------
	.section	.nv.info._ZN10layer_norm31ln_parallel_residual_bwd_kernelINS_13Kernel_traitsIf6__halffS2_fjLj768ELj1ELj4ELj1ELj16ENS_18Kernel_traits_baseILj768EfS2_fS2_fjLj128EEEEELb0ELb0ELb0EEEvNS_9BwdParamsE,"",@"SHT_CUDA_INFO"
	.sectionflags	@""
	.align	4


	//----- nvinfo : EIATTR_CUDA_API_VERSION
	.align		4
        /*0000*/ 	.byte	0x04, 0x37
        /*0002*/ 	.short	(.L_2247 - .L_2246)
.L_2246:
        /*0004*/ 	.word	0x00000082


	//----- nvinfo : EIATTR_KPARAM_INFO
	.align		4
.L_2247:
        /*0008*/ 	.byte	0x04, 0x17
        /*000a*/ 	.short	(.L_2249 - .L_2248)
.L_2248:
        /*000c*/ 	.word	0x00000000
        /*0010*/ 	.short	0x0000
        /*0012*/ 	.short	0x0000
        /*0014*/ 	.byte	0x00, 0xf0, 0xa1, 0x04


	//----- nvinfo : EIATTR_SPARSE_MMA_MASK
	.align		4
.L_2249:
        /*0018*/ 	.byte	0x03, 0x50
        /*001a*/ 	.short	0x0000


	//----- nvinfo : EIATTR_MAXREG_COUNT
	.align		4
        /*001c*/ 	.byte	0x03, 0x1b
        /*001e*/ 	.short	0x00ff


	//----- nvinfo : EIATTR_NUM_BARRIERS
	.align		4
        /*0020*/ 	.byte	0x02, 0x4c
        /*0022*/ 	.byte	0x01
	.zero		1


	//----- nvinfo : EIATTR_ANNOTATIONS
	.align		4
        /*0024*/ 	.byte	0x04, 0x55
        /*0026*/ 	.short	(.L_2251 - .L_2250)


	//   ....[0]....
.L_2250:
        /*0028*/ 	.word	0x00000001
        /*002c*/ 	.byte	0xe0, 0x00, 0x00, 0x00, 0x01, 0x00, 0x00, 0x00, 0x60, 0x0a, 0x00, 0x00, 0x01, 0x00, 0x00, 0x00
        /*003c*/ 	.byte	0xa0, 0x58, 0x00, 0x00


	//----- nvinfo : EIATTR_MERCURY_ISA_VERSION
	.align		4
.L_2251:
        /*0040*/ 	.byte	0x03, 0x5f
        /*0042*/ 	.short	0x0101


	//----- nvinfo : EIATTR_COOP_GROUP_MASK_REGIDS
	.align		4
        /*0044*/ 	.byte	0x04, 0x29
        /*0046*/ 	.short	(.L_2253 - .L_2252)


	//   ....[0]....
.L_2252:
        /*0048*/ 	.word	0xffffffff


	//   ....[1]....
        /*004c*/ 	.word	0xffffffff


	//   ....[2]....
        /*0050*/ 	.word	0xffffffff


	//   ....[3]....
        /*0054*/ 	.word	0xffffffff


	//   ....[4]....
        /*0058*/ 	.word	0xffffffff


	//   ....[5]....
        /*005c*/ 	.word	0xffffffff


	//   ....[6]....
        /*0060*/ 	.word	0xffffffff


	//   ....[7]....
        /*0064*/ 	.word	0xffffffff


	//   ....[8]....
        /*0068*/ 	.word	0xffffffff


	//   ....[9]....
        /*006c*/ 	.word	0xffffffff


	//   ....[10]....
        /*0070*/ 	.word	0x050000b0


	//   ....[11]....
        /*0074*/ 	.word	0x050000b0


	//   ....[12]....
        /*0078*/ 	.word	0x050000b0


	//   ....[13]....
        /*007c*/ 	.word	0x050000b0


	//   ....[14]....
        /*0080*/ 	.word	0x050000b0


	//   ....[15]....
        /*0084*/ 	.word	0x050000b0


	//   ....[16]....
        /*0088*/ 	.word	0x050000b0


	//   ....[17]....
        /*008c*/ 	.word	0x050000b0


	//   ....[18]....
        /*0090*/ 	.word	0x050000b0


	//   ....[19]....
        /*0094*/ 	.word	0x050000b0


	//----- nvinfo : EIATTR_COOP_GROUP_INSTR_OFFSETS
	.align		4
.L_2253:
        /*0098*/ 	.byte	0x04, 0x28
        /*009a*/ 	.short	(.L_2255 - .L_2254)


	//   ....[0]....
.L_2254:
        /*009c*/ 	.word	0x000020e0


	//   ....[1]....
        /*00a0*/ 	.word	0x000020f0


	//   ....[2]....
        /*00a4*/ 	.word	0x00002120


	//   ....[3]....
        /*00a8*/ 	.word	0x00002130


	//   ....[4]....
        /*00ac*/ 	.word	0x00002160


	//   ....[5]....
        /*00b0*/ 	.word	0x00002170


	//   ....[6]....
        /*00b4*/ 	.word	0x000021a0


	//   ....[7]....
        /*00b8*/ 	.word	0x000021b0


	//   ....[8]....
        /*00bc*/ 	.word	0x000021e0


	//   ....[9]....
        /*00c0*/ 	.word	0x000021f0


	//   ....[10]....
        /*00c4*/ 	.word	0x000070d0


	//   ....[11]....
        /*00c8*/ 	.word	0x00007160


	//   ....[12]....
        /*00cc*/ 	.word	0x000071d0


	//   ....[13]....
        /*00d0*/ 	.word	0x00007230


	//   ....[14]....
        /*00d4*/ 	.word	0x000072a0


	//   ....[15]....
        /*00d8*/ 	.word	0x00007300


	//   ....[16]....
        /*00dc*/ 	.word	0x00007370


	//   ....[17]....
        /*00e0*/ 	.word	0x000073d0


	//   ....[18]....
        /*00e4*/ 	.word	0x00007440


	//   ....[19]....
        /*00e8*/ 	.word	0x000074a0


	//----- nvinfo : EIATTR_VRC_CTA_INIT_COUNT
	.align		4
.L_2255:
        /*00ec*/ 	.byte	0x02, 0x4a
	.zero		1
	.zero		1


	//----- nvinfo : EIATTR_EXIT_INSTR_OFFSETS
	.align		4
        /*00f0*/ 	.byte	0x04, 0x1c
        /*00f2*/ 	.short	(.L_2257 - .L_2256)


	//   ....[0]....
.L_2256:
        /*00f4*/ 	.word	0x00006ff0


	//   ....[1]....
        /*00f8*/ 	.word	0x00007060


	//----- nvinfo : EIATTR_MAX_THREADS
	.align		4
.L_2257:
        /*00fc*/ 	.byte	0x04, 0x05
        /*00fe*/ 	.short	(.L_2259 - .L_2258)
.L_2258:
        /*0100*/ 	.word	0x00000080
        /*0104*/ 	.word	0x00000001
        /*0108*/ 	.word	0x00000001


	//----- nvinfo : EIATTR_CRS_STACK_SIZE
	.align		4
.L_2259:
        /*010c*/ 	.byte	0x04, 0x1e
        /*010e*/ 	.short	(.L_2261 - .L_2260)
.L_2260:
        /*0110*/ 	.word	0x00000000


	//----- nvinfo : EIATTR_CBANK_PARAM_SIZE
	.align		4
.L_2261:
        /*0114*/ 	.byte	0x03, 0x19
        /*0116*/ 	.short	0x0128


	//----- nvinfo : EIATTR_PARAM_CBANK
	.align		4
        /*0118*/ 	.byte	0x04, 0x0a
        /*011a*/ 	.short	(.L_2263 - .L_2262)
	.align		4
.L_2262:
        /*011c*/ 	.word	index@(.nv.constant0._ZN10layer_norm31ln_parallel_residual_bwd_kernelINS_13Kernel_traitsIf6__halffS2_fjLj768ELj1ELj4ELj1ELj16ENS_18Kernel_traits_baseILj768EfS2_fS2_fjLj128EEEEELb0ELb0ELb0EEEvNS_9BwdParamsE)
        /*0120*/ 	.short	0x0380
        /*0122*/ 	.short	0x0128


	//----- nvinfo : EIATTR_SW_WAR
	.align		4
.L_2263:
        /*0124*/ 	.byte	0x04, 0x36
        /*0126*/ 	.short	(.L_2265 - .L_2264)
.L_2264:
        /*0128*/ 	.word	0x00000008
.L_2265:


//--------------------- .nv.info._ZN10layer_norm31ln_parallel_residual_bwd_kernelINS_13Kernel_traitsIf6__halffS2_fjLj768ELj1ELj4ELj1ELj16ENS_18Kernel_traits_baseILj768EfS2_fS2_fjLj128EEEEELb0ELb0ELb1EEEvNS_9BwdParamsE --------------------------
	.section	.nv.info._ZN10layer_norm31ln_parallel_residual_bwd_kernelINS_13Kernel_traitsIf6__halffS2_fjLj768ELj1ELj4ELj1ELj16ENS_18Kernel_traits_baseILj768EfS2_fS2_fjLj128EEEEELb0ELb0ELb1EEEvNS_9BwdParamsE,"",@"SHT_CUDA_INFO"
	.sectionflags	@""
	.align	4


	//----- nvinfo : EIATTR_CUDA_API_VERSION
	.align		4
        /*0000*/ 	.byte	0x04, 0x37
        /*0002*/ 	.short	(.L_2267 - .L_2266)
.L_2266:
        /*0004*/ 	.word	0x00000082


	//----- nvinfo : EIATTR_KPARAM_INFO
	.align		4
.L_2267:
        /*0008*/ 	.byte	0x04, 0x17
        /*000a*/ 	.short	(.L_2269 - .L_2268)
.L_2268:
        /*000c*/ 	.word	0x00000000
        /*0010*/ 	.short	0x0000
        /*0012*/ 	.short	0x0000
        /*0014*/ 	.byte	0x00, 0xf0, 0xa1, 0x04


	//----- nvinfo : EIATTR_SPARSE_MMA_MASK
	.align		4
.L_2269:
        /*0018*/ 	.byte	0x03, 0x50
        /*001a*/ 	.short	0x0000


	//----- nvinfo : EIATTR_MAXREG_COUNT
	.align		4
        /*001c*/ 	.byte	0x03, 0x1b
        /*001e*/ 	.short	0x00ff


	//----- nvinfo : EIATTR_NUM_BARRIERS
	.align		4
        /*0020*/ 	.byte	0x02, 0x4c
        /*0022*/ 	.byte	0x01
	.zero		1


	//----- nvinfo : EIATTR_MERCURY_ISA_VERSION
	.align		4
        /*0024*/ 	.byte	0x03, 0x5f
        /*0026*/ 	.short	0x0101


	//----- nvinfo : EIATTR_COOP_GROUP_MASK_REGIDS
	.align		4
        /*0028*/ 	.byte	0x04, 0x29
        /*002a*/ 	.short	(.L_2271 - .L_2270)


	//   ....[0]....
.L_2270:
        /*002c*/ 	.word	0xffffffff


	//   ....[1]....
        /*0030*/ 	.word	0xffffffff


	//   ....[2]....
        /*0034*/ 	.word	0xffffffff


	//   ....[3]....
        /*0038*/ 	.word	0xffffffff


	//   ....[4]....
        /*003c*/ 	.word	0xffffffff


	//   ....[5]....
        /*0040*/ 	.word	0xffffffff


	//   ....[6]....
        /*0044*/ 	.word	0xffffffff


	//   ....[7]....
        /*0048*/ 	.word	0xffffffff


	//   ....[8]....
        /*004c*/ 	.word	0xffffffff


	//   ....[9]....
        /*0050*/ 	.word	0xffffffff


	//   ....[10]....
        /*0054*/ 	.word	0x050000ed


	//   ....[11]....
        /*0058*/ 	.word	0x050000ed


	//   ....[12]....
        /*005c*/ 	.word	0x050000ed


	//   ....[13]....
        /*0060*/ 	.word	0x050000ed


	//   ....[14]....
        /*0064*/ 	.word	0x050000ed


	//   ....[15]....
        /*0068*/ 	.word	0x050000ed


	//   ....[16]....
        /*006c*/ 	.word	0x050000ed


	//   ....[17]....
        /*0070*/ 	.word	0x050000ed


	//   ....[18]....
        /*0074*/ 	.word	0x050000ed


	//   ....[19]....
        /*0078*/ 	.word	0x050000ed


	//----- nvinfo : EIATTR_COOP_GROUP_INSTR_OFFSETS
	.align		4
.L_2271:
        /*007c*/ 	.byte	0x04, 0x28
        /*007e*/ 	.short	(.L_2273 - .L_2272)


	//   ....[0]....
.L_2272:
        /*0080*/ 	.word	0x00001dc0


	//   ....[1]....
        /*0084*/ 	.word	0x00001dd0


	//   ....[2]....
        /*0088*/ 	.word	0x00001e00


	//   ....[3]....
        /*008c*/ 	.word	0x00001e10


	//   ....[4]....
        /*0090*/ 	.word	0x00001e40


	//   ....[5]....
        /*0094*/ 	.word	0x00001e50


	//   ....[6]....
        /*0098*/ 	.word	0x00001e80


	//   ....[7]....
        /*009c*/ 	.word	0x00001e90


	//   ....[8]....
        /*00a0*/ 	.word	0x00001ec0


	//   ....[9]....
        /*00a4*/ 	.word	0x00001ed0


	//   ....[10]....
        /*00a8*/ 	.word	0x00006950


	//   ....[11]....
        /*00ac*/ 	.word	0x000069e0


	//   ....[12]....
        /*00b0*/ 	.word	0x00006a40


	//   ....[13]....
        /*00b4*/ 	.word	0x00006aa0


	//   ....[14]....
        /*00b8*/ 	.word	0x00006b00


	//   ....[15]....
        /*00bc*/ 	.word	0x00006b60


	//   ....[16]....
        /*00c0*/ 	.word	0x00006bc0


	//   ....[17]....
        /*00c4*/ 	.word	0x00006c20


	//   ....[18]....
        /*00c8*/ 	.word	0x00006c80


	//   ....[19]....
        /*00cc*/ 	.word	0x00006ce0


	//----- nvinfo : EIATTR_VRC_CTA_INIT_COUNT
	.align		4
.L_2273:
        /*00d0*/ 	.byte	0x02, 0x4a
	.zero		1
	.zero		1


	//----- nvinfo : EIATTR_EXIT_INSTR_OFFSETS
	.align		4
        /*00d4*/ 	.byte	0x04, 0x1c
        /*00d6*/ 	.short	(.L_2275 - .L_2274)


	//   ....[0]....
.L_2274:
        /*00d8*/ 	.word	0x000068f0


	//----- nvinfo : EIATTR_MAX_THREADS
	.align		4
.L_2275:
        /*00dc*/ 	.byte	0x04, 0x05
        /*00de*/ 	.short	(.L_2277 - .L_2276)
.L_2276:
        /*00e0*/ 	.word	0x00000080
        /*00e4*/ 	.word	0x00000001
        /*00e8*/ 	.word	0x00000001


	//----- nvinfo : EIATTR_CRS_STACK_SIZE
	.align		4
.L_2277:
        /*00ec*/ 	.byte	0x04, 0x1e
        /*00ee*/ 	.short	(.L_2279 - .L_2278)
.L_2278:
        /*00f0*/ 	.word	0x00000000


	//----- nvinfo : EIATTR_CBANK_PARAM_SIZE
	.align		4
.L_2279:
        /*00f4*/ 	.byte	0x03, 0x19
        /*00f6*/ 	.short	0x0128


	//----- nvinfo : EIATTR_PARAM_CBANK
	.align		4
        /*00f8*/ 	.byte	0x04, 0x0a
        /*00fa*/ 	.short	(.L_2281 - .L_2280)
	.align		4
.L_2280:
        /*00fc*/ 	.word	index@(.nv.constant0._ZN10layer_norm31ln_parallel_residual_bwd_kernelINS_13Kernel_traitsIf6__halffS2_fjLj768ELj1ELj4ELj1ELj16ENS_18Kernel_traits_baseILj768EfS2_fS2_fjLj128EEEEELb0ELb0ELb1EEEvNS_9BwdParamsE)
        /*0100*/ 	.short	0x0380
        /*0102*/ 	.short	0x0128


	//----- nvinfo : EIATTR_SW_WAR
	.align		4
.L_2281:
        /*0104*/ 	.byte	0x04, 0x36
        /*0106*/ 	.short	(.L_2283 - .L_2282)
.L_2282:
        /*0108*/ 	.word	0x00000008
.L_2283:


//--------------------- .nv.info._ZN10layer_norm31ln_parallel_residual_bwd_kernelINS_13Kernel_traitsIf6__halffS2_fjLj768ELj1ELj4ELj1ELj16ENS_18Kernel_traits_baseILj768EfS2_fS2_fjLj128EEEEELb0ELb1ELb0EEEvNS_9BwdParamsE --------------------------
	.section	.nv.info._ZN10layer_norm31ln_parallel_residual_bwd_kernelINS_13Kernel_traitsIf6__halffS2_fjLj768ELj1ELj4ELj1ELj16ENS_18Kernel_traits_baseILj768EfS2_fS2_fjLj128EEEEELb0ELb1ELb0EEEvNS_9BwdParamsE,"",@"SHT_CUDA_INFO"
	.sectionflags	@""
	.align	4


	//----- nvinfo : EIATTR_CUDA_API_VERSION
	.align		4
        /*0000*/ 	.byte	0x04, 0x37
        /*0002*/ 	.short	(.L_2285 - .L_2284)
.L_2284:
        /*0004*/ 	.word	0x00000082


	//----- nvinfo : EIATTR_KPARAM_INFO
	.align		4
.L_2285:
        /*0008*/ 	.byte	0x04, 0x17
        /*000a*/ 	.short	(.L_2287 - .L_2286)
.L_2286:
        /*000c*/ 	.word	0x00000000
        /*0010*/ 	.short	0x0000
        /*0012*/ 	.short	0x0000
        /*0014*/ 	.byte	0x00, 0xf0, 0xa1, 0x04


	//----- nvinfo : EIATTR_SPARSE_MMA_MASK
	.align		4
.L_2287:
        /*0018*/ 	.byte	0x03, 0x50
        /*001a*/ 	.short	0x0000


	//----- nvinfo : EIATTR_MAXREG_COUNT
	.align		4
        /*001c*/ 	.byte	0x03, 0x1b
        /*001e*/ 	.short	0x00ff


	//----- nvinfo : EIATTR_NUM_BARRIERS
	.align		4
        /*0020*/ 	.byte	0x02, 0x4c
        /*0022*/ 	.byte	0x01
	.zero		1


	//----- nvinfo : EIATTR_MERCURY_ISA_VERSION
	.align		4
        /*0024*/ 	.byte	0x03, 0x5f
        /*0026*/ 	.short	0x0101


	//----- nvinfo : EIATTR_COOP_GROUP_MASK_REGIDS
	.align		4
        /*0028*/ 	.byte	0x04, 0x29
        /*002a*/ 	.short	(.L_2289 - .L_2288)


	//   ....[0]....
.L_2288:
        /*002c*/ 	.word	0xffffffff


	//   ....[1]....
        /*0030*/ 	.word	0xffffffff


	//   ....[2]....
        /*0034*/ 	.word	0xffffffff


	//   ....[3]....
        /*0038*/ 	.word	0xffffffff


	//   ....[4]....
        /*003c*/ 	.word	0xffffffff


	//   ....[5]....
        /*0040*/ 	.word	0xffffffff


	//   ....[6]....
        /*0044*/ 	.word	0xffffffff


	//   ....[7]....
        /*0048*/ 	.word	0xffffffff


	//   ....[8]....
        /*004c*/ 	.word	0xffffffff


	//   ....[9]....
        /*0050*/ 	.word	0xffffffff


	//   ....[10]....
        /*0054*/ 	.word	0x05000078


	//   ....[11]....
        /*0058*/ 	.word	0x05000078


	//   ....[12]....
        /*005c*/ 	.word	0x05000078


	//   ....[13]....
        /*0060*/ 	.word	0x05000078


	//   ....[14]....
        /*0064*/ 	.word	0x05000078


	//   ....[15]....
        /*0068*/ 	.word	0x05000078


	//   ....[16]....
        /*006c*/ 	.word	0x05000078


	//   ....[17]....
        /*0070*/ 	.word	0x05000078


	//   ....[18]....
        /*0074*/ 	.word	0x05000078


	//   ....[19]....
        /*0078*/ 	.word	0x05000078


	//----- nvinfo : EIATTR_COOP_GROUP_INSTR_OFFSETS
	.align		4
.L_2289:
        /*007c*/ 	.byte	0x04, 0x28
        /*007e*/ 	.short	(.L_2291 - .L_2290)


	//   ....[0]....
.L_2290:
        /*0080*/ 	.word	0x00001630


	//   ....[1]....
        /*0084*/ 	.word	0x00001640


	//   ....[2]....
        /*0088*/ 	.word	0x00001670


	//   ....[3]....
        /*008c*/ 	.word	0x00001680


	//   ....[4]....
        /*0090*/ 	.word	0x000016b0


	//   ....[5]....
        /*0094*/ 	.word	0x000016c0


	//   ....[6]....
        /*0098*/ 	.word	0x000016f0


	//   ....[7]....
        /*009c*/ 	.word	0x00001700


	//   ....[8]....
        /*00a0*/ 	.word	0x00001730


	//   ....[9]....
        /*00a4*/ 	.word	0x00001740


	//   ....[10]....
        /*00a8*/ 	.word	0x00005ab0


	//   ....[11]....
        /*00ac*/ 	.word	0x00005b40


	//   ....[12]....
        /*00b0*/ 	.word	0x00005bb0


	//   ....[13]....
        /*00b4*/ 	.word	0x00005c10


	//   ....[14]....
        /*00b8*/ 	.word	0x00005c80


	//   ....[15]....
        /*00bc*/ 	.word	0x00005ce0


	//   ....[16]....
        /*00c0*/ 	.word	0x00005d50


	//   ....[17]....
        /*00c4*/ 	.word	0x00005db0


	//   ....[18]....
        /*00c8*/ 	.word	0x00005e20


	//   ....[19]....
        /*00cc*/ 	.word	0x00005e80


	//----- nvinfo : EIATTR_VRC_CTA_INIT_COUNT
	.align		4
.L_2291:
        /*00d0*/ 	.byte	0x02, 0x4a
	.zero		1
	.zero		1


	//----- nvinfo : EIATTR_EXIT_INSTR_OFFSETS
	.align		4
        /*00d4*/ 	.byte	0x04, 0x1c
        /*00d6*/ 	.short	(.L_2293 - .L_2292)


	//   ....[0]....
.L_2292:
        /*00d8*/ 	.word	0x00005a10


	//   ....[1]....
        /*00dc*/ 	.word	0x00005a40


	//----- nvinfo : EIATTR_MAX_THREADS
	.align		4
.L_2293:
        /*00e0*/ 	.byte	0x04, 0x05
        /*00e2*/ 	.short	(.L_2295 - .L_2294)
.L_2294:
        /*00e4*/ 	.word	0x00000080
        /*00e8*/ 	.word	0x00000001
        /*00ec*/ 	.word	0x00000001


	//----- nvinfo : EIATTR_CRS_STACK_SIZE
	.align		4
.L_2295:
        /*00f0*/ 	.byte	0x04, 0x1e
        /*00f2*/ 	.short	(.L_2297 - .L_2296)
.L_2296:
        /*00f4*/ 	.word	0x00000000


	//----- nvinfo : EIATTR_CBANK_PARAM_SIZE
	.align		4
.L_2297:
        /*00f8*/ 	.byte	0x03, 0x19
        /*00fa*/ 	.short	0x0128


	//----- nvinfo : EIATTR_PARAM_CBANK
	.align		4
        /*00fc*/ 	.byte	0x04, 0x0a
        /*00fe*/ 	.short	(.L_2299 - .L_2298)
	.align		4
.L_2298:
        /*0100*/ 	.word	index@(.nv.constant0._ZN10layer_norm31ln_parallel_residual_bwd_kernelINS_13Kernel_traitsIf6__halffS2_fjLj768ELj1ELj4ELj1ELj16ENS_18Kernel_traits_baseILj768EfS2_fS2_fjLj128EEEEELb0ELb1ELb0EEEvNS_9BwdParamsE)
        /*0104*/ 	.short	0x0380
        /*0106*/ 	.short	0x0128


	//----- nvinfo : EIATTR_SW_WAR
	.align		4
.L_2299:
        /*0108*/ 	.byte	0x04, 0x36
        /*010a*/ 	.short	(.L_2301 - .L_2300)
.L_2300:
        /*010c*/ 	.word	0x00000008
.L_2301:


//--------------------- .nv.info._ZN10layer_norm31ln_parallel_residual_bwd_kernelINS_13Kernel_traitsIf6__halffS2_fjLj768ELj1ELj4ELj1ELj16ENS_18Kernel_traits_baseILj768EfS2_fS2_fjLj128EEEEELb0ELb1ELb1EEEvNS_9BwdParamsE --------------------------
	.section	.nv.info._ZN10layer_norm31ln_parallel_residual_bwd_kernelINS_13Kernel_traitsIf6__halffS2_fjLj768ELj1ELj4ELj1ELj16ENS_18Kernel_traits_baseILj768EfS2_fS2_fjLj128EEEEELb0ELb1ELb1EEEvNS_9BwdParamsE,"",@"SHT_CUDA_INFO"
	.sectionflags	@""
	.align	4


	//----- nvinfo : EIATTR_CUDA_API_VERSION
	.align		4
        /*0000*/ 	.byte	0x04, 0x37
        /*0002*/ 	.short	(.L_2303 - .L_2302)
.L_2302:
        /*0004*/ 	.word	0x00000082


	//----- nvinfo : EIATTR_KPARAM_INFO
	.align		4
.L_2303:
        /*0008*/ 	.byte	0x04, 0x17
        /*000a*/ 	.short	(.L_2305 - .L_2304)
.L_2304:
        /*000c*/ 	.word	0x00000000
        /*0010*/ 	.short	0x0000
        /*0012*/ 	.short	0x0000
        /*0014*/ 	.byte	0x00, 0xf0, 0xa1, 0x04


	//----- nvinfo : EIATTR_SPARSE_MMA_MASK
	.align		4
.L_2305:
        /*0018*/ 	.byte	0x03, 0x50
        /*001a*/ 	.short	0x0000


	//----- nvinfo : EIATTR_MAXREG_COUNT
	.align		4
        /*001c*/ 	.byte	0x03, 0x1b
        /*001e*/ 	.short	0x00ff


	//----- nvinfo : EIATTR_NUM_BARRIERS
	.align		4
        /*0020*/ 	.byte	0x02, 0x4c
        /*0022*/ 	.byte	0x01
	.zero		1


	//----- nvinfo : EIATTR_MERCURY_ISA_VERSION
	.align		4
        /*0024*/ 	.byte	0x03, 0x5f
        /*0026*/ 	.short	0x0101


	//----- nvinfo : EIATTR_COOP_GROUP_MASK_REGIDS
	.align		4
        /*0028*/ 	.byte	0x04, 0x29
        /*002a*/ 	.short	(.L_2307 - .L_2306)


	//   ....[0]....
.L_2306:
        /*002c*/ 	.word	0xffffffff


	//   ....[1]....
        /*0030*/ 	.word	0xffffffff


	//   ....[2]....
        /*0034*/ 	.word	0xffffffff


	//   ....[3]....
        /*0038*/ 	.word	0xffffffff


	//   ....[4]....
        /*003c*/ 	.word	0xffffffff


	//   ....[5]....
        /*0040*/ 	.word	0xffffffff


	//   ....[6]....
        /*0044*/ 	.word	0xffffffff


	//   ....[7]....
        /*0048*/ 	.word	0xffffffff


	//   ....[8]....
        /*004c*/ 	.word	0xffffffff


	//   ....[9]....
        /*0050*/ 	.word	0xffffffff


	//   ....[10]....
        /*0054*/ 	.word	0x050000b2


	//   ....[11]....
        /*0058*/ 	.word	0x050000b2


	//   ....[12]....
        /*005c*/ 	.word	0x050000b2


	//   ....[13]....
        /*0060*/ 	.word	0x050000b2


	//   ....[14]....
        /*0064*/ 	.word	0x050000b2


	//   ....[15]....
        /*0068*/ 	.word	0x050000b2


	//   ....[16]....
        /*006c*/ 	.word	0x050000b2


	//   ....[17]....
        /*0070*/ 	.word	0x050000b2


	//   ....[18]....
        /*0074*/ 	.word	0x050000b2


	//   ....[19]....
        /*0078*/ 	.word	0x050000b2


	//----- nvinfo : EIATTR_COOP_GROUP_INSTR_OFFSETS
	.align		4
.L_2307:
        /*007c*/ 	.byte	0x04, 0x28
        /*007e*/ 	.short	(.L_2309 - .L_2308)


	//   ....[0]....
.L_2308:
        /*0080*/ 	.word	0x000013d0


	//   ....[1]....
        /*0084*/ 	.word	0x00001400


	//   ....[2]....
        /*0088*/ 	.word	0x00001450


	//   ....[3]....
        /*008c*/ 	.word	0x00001460


	//   ....[4]....
        /*0090*/ 	.word	0x00001490


	//   ....[5]....
        /*0094*/ 	.word	0x000014b0


	//   ....[6]....
        /*0098*/ 	.word	0x000014e0


	//   ....[7]....
        /*009c*/ 	.word	0x00001500


	//   ....[8]....
        /*00a0*/ 	.word	0x00001550


	//   ....[9]....
        /*00a4*/ 	.word	0x00001580


	//   ....[10]....
        /*00a8*/ 	.word	0x00005530


	//   ....[11]....
        /*00ac*/ 	.word	0x000055d0


	//   ....[12]....
        /*00b0*/ 	.word	0x00005670


	//   ....[13]....
        /*00b4*/ 	.word	0x000056d0


	//   ....[14]....
        /*00b8*/ 	.word	0x00005740


	//   ....[15]....
        /*00bc*/ 	.word	0x000057b0


	//   ....[16]....
        /*00c0*/ 	.word	0x00005820


	//   ....[17]....
        /*00c4*/ 	.word	0x00005890


	//   ....[18]....
        /*00c8*/ 	.word	0x00005920


	//   ....[19]....
        /*00cc*/ 	.word	0x000059a0


	//----- nvinfo : EIATTR_VRC_CTA_INIT_COUNT
	.align		4
.L_2309:
        /*00d0*/ 	.byte	0x02, 0x4a
	.zero		1
	.zero		1


	//----- nvinfo : EIATTR_EXIT_INSTR_OFFSETS
	.align		4
        /*00d4*/ 	.byte	0x04, 0x1c
        /*00d6*/ 	.short	(.L_2311 - .L_2310)


	//   ....[0]....
.L_2310:
        /*00d8*/ 	.word	0x000054c0


	//----- nvinfo : EIATTR_MAX_THREADS
	.align		4
.L_2311:
        /*00dc*/ 	.byte	0x04, 0x05
        /*00de*/ 	.short	(.L_2313 - .L_2312)
.L_2312:
        /*00e0*/ 	.word	0x00000080
        /*00e4*/ 	.word	0x00000001
        /*00e8*/ 	.word	0x00000001


	//----- nvinfo : EIATTR_CRS_STACK_SIZE
	.align		4
.L_2313:
        /*00ec*/ 	.byte	0x04, 0x1e
        /*00ee*/ 	.short	(.L_2315 - .L_2314)
.L_2314:
        /*00f0*/ 	.word	0x00000000


	//----- nvinfo : EIATTR_CBANK_PARAM_SIZE
	.align		4
.L_2315:
        /*00f4*/ 	.byte	0x03, 0x19
        /*00f6*/ 	.short	0x0128


	//----- nvinfo : EIATTR_PARAM_CBANK
	.align		4
        /*00f8*/ 	.byte	0x04, 0x0a
        /*00fa*/ 	.short	(.L_2317 - .L_2316)
	.align		4
.L_2316:
        /*00fc*/ 	.word	index@(.nv.constant0._ZN10layer_norm31ln_parallel_residual_bwd_kernelINS_13Kernel_traitsIf6__halffS2_fjLj768ELj1ELj4ELj1ELj16ENS_18Kernel_traits_baseILj768EfS2_fS2_fjLj128EEEEELb0ELb1ELb1EEEvNS_9BwdParamsE)
        /*0100*/ 	.short	0x0380
        /*0102*/ 	.short	0x0128


	//----- nvinfo : EIATTR_SW_WAR
	.align		4
.L_2317:
        /*0104*/ 	.byte	0x04, 0x36
        /*0106*/ 	.short	(.L_2319 - .L_2318)
.L_2318:
        /*0108*/ 	.word	0x00000008
.L_2319:


//--------------------- .nv.info._ZN10layer_norm31ln_parallel_residual_bwd_kernelINS_13Kernel_traitsIf6__halffS2_fjLj768ELj1ELj4ELj1ELj16ENS_18Kernel_traits_baseILj768EfS2_fS2_fjLj128EEEEELb1ELb0ELb0EEEvNS_9BwdParamsE --------------------------
	.section	.nv.info._ZN10layer_norm31ln_parallel_residual_bwd_kernelINS_13Kernel_traitsIf6__halffS2_fjLj768ELj1ELj4ELj1ELj16ENS_18Kernel_traits_baseILj768EfS2_fS2_fjLj128EEEEELb1ELb0ELb0EEEvNS_9BwdParamsE,"",@"SHT_CUDA_INFO"
	.sectionflags	@""
	.align	4


	//----- nvinfo : EIATTR_CUDA_API_VERSION
	.align		4
        /*0000*/ 	.byte	0x04, 0x37
        /*0002*/ 	.short	(.L_2321 - .L_2320)
.L_2320:
        /*0004*/ 	.word	0x00000082


	//----- nvinfo : EIATTR_KPARAM_INFO
	.align		4
.L_2321:
        /*0008*/ 	.byte	0x04, 0x17
        /*000a*/ 	.short	(.L_2323 - .L_2322)
.L_2322:
        /*000c*/ 	.word	0x00000000
        /*0010*/ 	.short	0x0000
        /*0012*/ 	.short	0x0000
        /*0014*/ 	.byte	0x00, 0xf0, 0xa1, 0x04


	//----- nvinfo : EIATTR_SPARSE_MMA_MASK
	.align		4
.L_2323:
        /*0018*/ 	.byte	0x03, 0x50
        /*001a*/ 	.short	0x0000


	//----- nvinfo : EIATTR_MAXREG_COUNT
	.align		4
        /*001c*/ 	.byte	0x03, 0x1b
        /*001e*/ 	.short	0x00ff


	//----- nvinfo : EIATTR_NUM_BARRIERS
	.align		4
        /*0020*/ 	.byte	0x02, 0x4c
        /*0022*/ 	.byte	0x01
	.zero		1


	//----- nvinfo : EIATTR_ANNOTATIONS
	.align		4
        /*0024*/ 	.byte	0x04, 0x55
        /*0026*/ 	.short	(.L_2325 - .L_2324)


	//   ....[0]....
.L_2324:
        /* <DEDUP_REMOVED lines=15> */


	//----- nvinfo : EIATTR_MERCURY_ISA_VERSION
	.align		4
.L_2325:
        /*0100*/ 	.byte	0x03, 0x5f
        /*0102*/ 	.short	0x0101


	//----- nvinfo : EIATTR_COOP_GROUP_MASK_REGIDS
	.align		4
        /*0104*/ 	.byte	0x04, 0x29
        /*0106*/ 	.short	(.L_2327 - .L_2326)


	//   ....[0]....
.L_2326:
        /*0108*/ 	.word	0xffffffff


	//   ....[1]....
        /*010c*/ 	.word	0xffffffff


	//   ....[2]....
        /*0110*/ 	.word	0xffffffff


	//   ....[3]....
        /*0114*/ 	.word	0xffffffff


	//   ....[4]....
        /*0118*/ 	.word	0xffffffff


	//   ....[5]....
        /*011c*/ 	.word	0xffffffff


	//   ....[6]....
        /*0120*/ 	.word	0xffffffff


	//   ....[7]....
        /*0124*/ 	.word	0xffffffff


	//   ....[8]....
        /*0128*/ 	.word	0xffffffff


	//   ....[9]....
        /*012c*/ 	.word	0xffffffff


	//   ....[10]....
        /*0130*/ 	.word	0x050000a4


	//   ....[11]....
        /*0134*/ 	.word	0x050000a4


	//   ....[12]....
        /*0138*/ 	.word	0x050000a4


	//   ....[13]....
        /*013c*/ 	.word	0x050000a4


	//   ....[14]....
        /*0140*/ 	.word	0x050000a4


	//   ....[15]....
        /*0144*/ 	.word	0x050000a4


	//   ....[16]....
        /*0148*/ 	.word	0x050000a4


	//   ....[17]....
        /*014c*/ 	.word	0x050000a4


	//   ....[18]....
        /*0150*/ 	.word	0x050000a4


	//   ....[19]....
        /*0154*/ 	.word	0x050000a4


	//----- nvinfo : EIATTR_COOP_GROUP_INSTR_OFFSETS
	.align		4
.L_2327:
        /*0158*/ 	.byte	0x04, 0x28
        /*015a*/ 	.short	(.L_2329 - .L_2328)


	//   ....[0]....
.L_2328:
        /*015c*/ 	.word	0x000023f0


	//   ....[1]....
        /*0160*/ 	.word	0x00002410


	//   ....[2]....
        /*0164*/ 	.word	0x00002430


	//   ....[3]....
        /*0168*/ 	.word	0x00002450


	//   ....[4]....
        /*016c*/ 	.word	0x00002470


	//   ....[5]....
        /*0170*/ 	.word	0x00002490


	//   ....[6]....
        /*0174*/ 	.word	0x000024b0


	//   ....[7]....
        /*0178*/ 	.word	0x000024d0


	//   ....[8]....
        /*017c*/ 	.word	0x000024e0


	//   ....[9]....
        /*0180*/ 	.word	0x00002500


	//   ....[10]....
        /*0184*/ 	.word	0x0000a620


	//   ....[11]....
        /*0188*/ 	.word	0x0000a6b0


	//   ....[12]....
        /*018c*/ 	.word	0x0000a710


	//   ....[13]....
        /*0190*/ 	.word	0x0000a760


	//   ....[14]....
        /*0194*/ 	.word	0x0000a7c0


	//   ....[15]....
        /*0198*/ 	.word	0x0000a810


	//   ....[16]....
        /*019c*/ 	.word	0x0000a870


	//   ....[17]....
        /*01a0*/ 	.word	0x0000a8c0


	//   ....[18]....
        /*01a4*/ 	.word	0x0000a920


	//   ....[19]....
        /*01a8*/ 	.word	0x0000a970


	//----- nvinfo : EIATTR_VRC_CTA_INIT_COUNT
	.align		4
.L_2329:
        /*01ac*/ 	.byte	0x02, 0x4a
	.zero		1
	.zero		1


	//----- nvinfo : EIATTR_EXIT_INSTR_OFFSETS
	.align		4
        /*01b0*/ 	.byte	0x04, 0x1c
        /*01b2*/ 	.short	(.L_2331 - .L_2330)


	//   ....[0]....
.L_2330:
        /*01b4*/ 	.word	0x0000a540


	//   ....[1]....
        /*01b8*/ 	.word	0x0000a5b0


	//----- nvinfo : EIATTR_MAX_THREADS
	.align		4
.L_2331:
        /*01bc*/ 	.byte	0x04, 0x05
        /*01be*/ 	.short	(.L_2333 - .L_2332)
.L_2332:
        /*01c0*/ 	.word	0x00000080
        /*01c4*/ 	.word	0x00000001
        /*01c8*/ 	.word	0x00000001


	//----- nvinfo : EIATTR_CRS_STACK_SIZE
	.align		4
.L_2333:
        /*01cc*/ 	.byte	0x04, 0x1e
        /*01ce*/ 	.short	(.L_2335 - .L_2334)
.L_2334:
        /*01d0*/ 	.word	0x00000000


	//----- nvinfo : EIATTR_CBANK_PARAM_SIZE
	.align		4
.L_2335:
        /*01d4*/ 	.byte	0x03, 0x19
        /*01d6*/ 	.short	0x0128


	//----- nvinfo : EIATTR_PARAM_CBANK
	.align		4
        /*01d8*/ 	.byte	0x04, 0x0a
        /*01da*/ 	.short	(.L_2337 - .L_2336)
	.align		4
.L_2336:
        /*01dc*/ 	.word	index@(.nv.constant0._ZN10layer_norm31ln_parallel_residual_bwd_kernelINS_13Kernel_traitsIf6__halffS2_fjLj768ELj1ELj4ELj1ELj16ENS_18Kernel_traits_baseILj768EfS2_fS2_fjLj128EEEEELb1ELb0ELb0EEEvNS_9BwdParamsE)
        /*01e0*/ 	.short	0x0380
        /*01e2*/ 	.short	0x0128


	//----- nvinfo : EIATTR_SW_WAR
	.align		4
.L_2337:
        /*01e4*/ 	.byte	0x04, 0x36
        /*01e6*/ 	.short	(.L_2339 - .L_2338)
.L_2338:
        /*01e8*/ 	.word	0x00000008
.L_2339:


//--------------------- .nv.info._ZN10layer_norm31ln_parallel_residual_bwd_kernelINS_13Kernel_traitsIf6__halffS2_fjLj768ELj1ELj4ELj1ELj16ENS_18Kernel_traits_baseILj768EfS2_fS2_fjLj128EEEEELb1ELb0ELb1EEEvNS_9BwdParamsE --------------------------
	.section	.nv.info._ZN10layer_norm31ln_parallel_residual_bwd_kernelINS_13Kernel_traitsIf6__halffS2_fjLj768ELj1ELj4ELj1ELj16ENS_18Kernel_traits_baseILj768EfS2_fS2_fjLj128EEEEELb1ELb0ELb1EEEvNS_9BwdParamsE,"",@"SHT_CUDA_INFO"
	.sectionflags	@""
	.align	4


	//----- nvinfo : EIATTR_CUDA_API_VERSION
	.align		4
        /*0000*/ 	.byte	0x04, 0x37
        /*0002*/ 	.short	(.L_2341 - .L_2340)
.L_2340:
        /*0004*/ 	.word	0x00000082


	//----- nvinfo : EIATTR_KPARAM_INFO
	.align		4
.L_2341:
        /*0008*/ 	.byte	0x04, 0x17
        /*000a*/ 	.short	(.L_2343 - .L_2342)
.L_2342:
        /*000c*/ 	.word	0x00000000
        /*0010*/ 	.short	0x0000
        /*0012*/ 	.short	0x0000
        /*0014*/ 	.byte	0x00, 0xf0, 0xa1, 0x04


	//----- nvinfo : EIATTR_SPARSE_MMA_MASK
	.align		4
.L_2343:
        /*0018*/ 	.byte	0x03, 0x50
        /*001a*/ 	.short	0x0000


	//----- nvinfo : EIATTR_MAXREG_COUNT
	.align		4
        /*001c*/ 	.byte	0x03, 0x1b
        /*001e*/ 	.short	0x00ff


	//----- nvinfo : EIATTR_NUM_BARRIERS
	.align		4
        /*0020*/ 	.byte	0x02, 0x4c
        /*0022*/ 	.byte	0x01
	.zero		1


	//----- nvinfo : EIATTR_ANNOTATIONS
	.align		4
        /*0024*/ 	.byte	0x04, 0x55
        /*0026*/ 	.short	(.L_2345 - .L_2344)


	//   ....[0]....
.L_2344:
        /* <DEDUP_REMOVED lines=11> */


	//----- nvinfo : EIATTR_MERCURY_ISA_VERSION
	.align		4
.L_2345:
        /*00c8*/ 	.byte	0x03, 0x5f
        /*00ca*/ 	.short	0x0101


	//----- nvinfo : EIATTR_COOP_GROUP_MASK_REGIDS
	.align		4
        /*00cc*/ 	.byte	0x04, 0x29
        /*00ce*/ 	.short	(.L_2347 - .L_2346)


	//   ....[0]....
.L_2346:
        /*00d0*/ 	.word	0xffffffff


	//   ....[1]....
        /*00d4*/ 	.word	0xffffffff


	//   ....[2]....
        /*00d8*/ 	.word	0xffffffff


	//   ....[3]....
        /*00dc*/ 	.word	0xffffffff


	//   ....[4]....
        /*00e0*/ 	.word	0xffffffff


	//   ....[5]....
        /*00e4*/ 	.word	0xffffffff


	//   ....[6]....
        /*00e8*/ 	.word	0xffffffff


	//   ....[7]....
        /*00ec*/ 	.word	0xffffffff


	//   ....[8]....
        /*00f0*/ 	.word	0xffffffff


	//   ....[9]....
        /*00f4*/ 	.word	0xffffffff


	//   ....[10]....
        /*00f8*/ 	.word	0x050000a0


	//   ....[11]....
        /*00fc*/ 	.word	0x050000a0


	//   ....[12]....
        /*0100*/ 	.word	0x050000a0


	//   ....[13]....
        /*0104*/ 	.word	0x050000a0


	//   ....[14]....
        /*0108*/ 	.word	0x050000a0


	//   ....[15]....
        /*010c*/ 	.word	0x050000a0


	//   ....[16]....
        /*0110*/ 	.word	0x050000a0


	//   ....[17]....
        /*0114*/ 	.word	0x050000a0


	//   ....[18]....
        /*0118*/ 	.word	0x050000a0


	//   ....[19]....
        /*011c*/ 	.word	0x050000a0


	//----- nvinfo : EIATTR_COOP_GROUP_INSTR_OFFSETS
	.align		4
.L_2347:
        /*0120*/ 	.byte	0x04, 0x28
        /*0122*/ 	.short	(.L_2349 - .L_2348)


	//   ....[0]....
.L_2348:
        /*0124*/ 	.word	0x00001ff0


	//   ....[1]....
        /*0128*/ 	.word	0x00002010


	//   ....[2]....
        /*012c*/ 	.word	0x00002030


	//   ....[3]....
        /*0130*/ 	.word	0x00002050


	//   ....[4]....
        /*0134*/ 	.word	0x00002070


	//   ....[5]....
        /*0138*/ 	.word	0x00002090


	//   ....[6]....
        /*013c*/ 	.word	0x000020b0


	//   ....[7]....
        /*0140*/ 	.word	0x000020d0


	//   ....[8]....
        /*0144*/ 	.word	0x000020e0


	//   ....[9]....
        /*0148*/ 	.word	0x00002100


	//   ....[10]....
        /*014c*/ 	.word	0x00009e10


	//   ....[11]....
        /*0150*/ 	.word	0x00009ea0


	//   ....[12]....
        /*0154*/ 	.word	0x00009f00


	//   ....[13]....
        /*0158*/ 	.word	0x00009f50


	//   ....[14]....
        /*015c*/ 	.word	0x00009fb0


	//   ....[15]....
        /*0160*/ 	.word	0x0000a000


	//   ....[16]....
        /*0164*/ 	.word	0x0000a060


	//   ....[17]....
        /*0168*/ 	.word	0x0000a0b0


	//   ....[18]....
        /*016c*/ 	.word	0x0000a110


	//   ....[19]....
        /*0170*/ 	.word	0x0000a160


	//----- nvinfo : EIATTR_VRC_CTA_INIT_COUNT
	.align		4
.L_2349:
        /*0174*/ 	.byte	0x02, 0x4a
	.zero		1
	.zero		1


	//----- nvinfo : EIATTR_EXIT_INSTR_OFFSETS
	.align		4
        /*0178*/ 	.byte	0x04, 0x1c
        /*017a*/ 	.short	(.L_2351 - .L_2350)


	//   ....[0]....
.L_2350:
        /*017c*/ 	.word	0x00009da0


	//----- nvinfo : EIATTR_MAX_THREADS
	.align		4
.L_2351:
        /*0180*/ 	.byte	0x04, 0x05
        /*0182*/ 	.short	(.L_2353 - .L_2352)
.L_2352:
        /*0184*/ 	.word	0x00000080
        /*0188*/ 	.word	0x00000001
        /*018c*/ 	.word	0x00000001


	//----- nvinfo : EIATTR_CRS_STACK_SIZE
	.align		4
.L_2353:
        /*0190*/ 	.byte	0x04, 0x1e
        /*0192*/ 	.short	(.L_2355 - .L_2354)
.L_2354:
        /*0194*/ 	.word	0x00000000


	//----- nvinfo : EIATTR_CBANK_PARAM_SIZE
	.align		4
.L_2355:
        /*0198*/ 	.byte	0x03, 0x19
        /*019a*/ 	.short	0x0128


	//----- nvinfo : EIATTR_PARAM_CBANK
	.align		4
        /*019c*/ 	.byte	0x04, 0x0a
        /*019e*/ 	.short	(.L_2357 - .L_2356)
	.align		4
.L_2356:
        /*01a0*/ 	.word	index@(.nv.constant0._ZN10layer_norm31ln_parallel_residual_bwd_kernelINS_13Kernel_traitsIf6__halffS2_fjLj768ELj1ELj4ELj1ELj16ENS_18Kernel_traits_baseILj768EfS2_fS2_fjLj128EEEEELb1ELb0ELb1EEEvNS_9BwdParamsE)
        /*01a4*/ 	.short	0x0380
        /*01a6*/ 	.short	0x0128


	//----- nvinfo : EIATTR_SW_WAR
	.align		4
.L_2357:
        /*01a8*/ 	.byte	0x04, 0x36
        /*01aa*/ 	.short	(.L_2359 - .L_2358)
.L_2358:
        /*01ac*/ 	.word	0x00000008
.L_2359:


//--------------------- .nv.info._ZN10layer_norm22ln_bwd_finalize_kernelINS_22Kernel_traits_finalizeILj768Ef6__halffS2_fjLb0ELj1024ELj4ENS_18Kernel_traits_baseILj768EfS2_fS2_fjLj1024EEEEELb0ELb0EEEvNS_9BwdParamsE --------------------------
	.section	.nv.info._ZN10layer_norm22ln_bwd_finalize_kernelINS_22Kernel_traits_finalizeILj768Ef6__halffS2_fjLb0ELj1024ELj4ENS_18Kernel_traits_baseILj768EfS2_fS2_fjLj1024EEEEELb0ELb0EEEvNS_9BwdParamsE,"",@"SHT_CUDA_INFO"
	.sectionflags	@""
	.align	4


	//----- nvinfo : EIATTR_CUDA_API_VERSION
	.align		4
        /*0000*/ 	.byte	0x04, 0x37
        /*0002*/ 	.short	(.L_2361 - .L_2360)
.L_2360:
        /*0004*/ 	.word	0x00000082


	//----- nvinfo : EIATTR_KPARAM_INFO
	.align		4
.L_2361:
        /*0008*/ 	.byte	0x04, 0x17
        /*000a*/ 	.short	(.L_2363 - .L_2362)
.L_2362:
        /*000c*/ 	.word	0x00000000
        /*0010*/ 	.short	0x0000
        /*0012*/ 	.short	0x0000
        /*0014*/ 	.byte	0x00, 0xf0, 0xa1, 0x04


	//----- nvinfo : EIATTR_SPARSE_MMA_MASK
	.align		4
.L_2363:
        /*0018*/ 	.byte	0x03, 0x50
        /*001a*/ 	.short	0x0000


	//----- nvinfo : EIATTR_MAXREG_COUNT
	.align		4
        /*001c*/ 	.byte	0x03, 0x1b
        /*001e*/ 	.short	0x0040


	//----- nvinfo : EIATTR_NUM_BARRIERS
	.align		4
        /*0020*/ 	.byte	0x02, 0x4c
        /*0022*/ 	.byte	0x01
	.zero		1


	//----- nvinfo : EIATTR_MERCURY_ISA_VERSION
	.align		4
        /*0024*/ 	.byte	0x03, 0x5f
        /*0026*/ 	.short	0x0101


	//----- nvinfo : EIATTR_COOP_GROUP_MASK_REGIDS
	.align		4
        /*0028*/ 	.byte	0x04, 0x29
        /*002a*/ 	.short	(.L_2365 - .L_2364)


	//   ....[0]....
.L_2364:
        /*002c*/ 	.word	0xffffffff


	//   ....[1]....
        /*0030*/ 	.word	0xffffffff


	//   ....[2]....
        /*0034*/ 	.word	0xffffffff


	//   ....[3]....
        /*0038*/ 	.word	0xffffffff


	//   ....[4]....
        /*003c*/ 	.word	0xffffffff


	//   ....[5]....
        /*0040*/ 	.word	0xffffffff


	//   ....[6]....
        /*0044*/ 	.word	0xffffffff


	//   ....[7]....
        /*0048*/ 	.word	0xffffffff


	//   ....[8]....
        /*004c*/ 	.word	0xffffffff


	//   ....[9]....
        /*0050*/ 	.word	0xffffffff


	//----- nvinfo : EIATTR_COOP_GROUP_INSTR_OFFSETS
	.align		4
.L_2365:
        /*0054*/ 	.byte	0x04, 0x28
        /*0056*/ 	.short	(.L_2367 - .L_2366)


	//   ....[0]....
.L_2366:
        /*0058*/ 	.word	0x00001550


	//   ....[1]....
        /*005c*/ 	.word	0x00001560


	//   ....[2]....
        /*0060*/ 	.word	0x00001590


	//   ....[3]....
        /*0064*/ 	.word	0x000015a0


	//   ....[4]....
        /*0068*/ 	.word	0x000015d0


	//   ....[5]....
        /*006c*/ 	.word	0x000015e0


	//   ....[6]....
        /*0070*/ 	.word	0x00001610


	//   ....[7]....
        /*0074*/ 	.word	0x00001630


	//   ....[8]....
        /*0078*/ 	.word	0x00001680


	//   ....[9]....
        /*007c*/ 	.word	0x00001690


	//----- nvinfo : EIATTR_VRC_CTA_INIT_COUNT
	.align		4
.L_2367:
        /*0080*/ 	.byte	0x02, 0x4a
	.zero		1
	.zero		1


	//----- nvinfo : EIATTR_EXIT_INSTR_OFFSETS
	.align		4
        /*0084*/ 	.byte	0x04, 0x1c
        /*0086*/ 	.short	(.L_2369 - .L_2368)


	//   ....[0]....
.L_2368:
        /*0088*/ 	.word	0x00000060


	//   ....[1]....
        /*008c*/ 	.word	0x000016f0


	//   ....[2]....
        /*0090*/ 	.word	0x00001720


	//   ....[3]....
        /*0094*/ 	.word	0x000017c0


	//----- nvinfo : EIATTR_MAX_THREADS
	.align		4
.L_2369:
        /*0098*/ 	.byte	0x04, 0x05
        /*009a*/ 	.short	(.L_2371 - .L_2370)
.L_2370:
        /*009c*/ 	.word	0x00000400
        /*00a0*/ 	.word	0x00000001
        /*00a4*/ 	.word	0x00000001


	//----- nvinfo : EIATTR_CRS_STACK_SIZE
	.align		4
.L_2371:
        /*00a8*/ 	.byte	0x04, 0x1e
        /*00aa*/ 	.short	(.L_2373 - .L_2372)
.L_2372:
        /*00ac*/ 	.word	0x00000000


	//----- nvinfo : EIATTR_CBANK_PARAM_SIZE
	.align		4
.L_2373:
        /*00b0*/ 	.byte	0x03, 0x19
        /*00b2*/ 	.short	0x0128


	//----- nvinfo : EIATTR_PARAM_CBANK
	.align		4
        /*00b4*/ 	.byte	0x04, 0x0a
        /*00b6*/ 	.short	(.L_2375 - .L_2374)
	.align		4
.L_2374:
        /*00b8*/ 	.word	index@(.nv.constant0._ZN10layer_norm22ln_bwd_finalize_kernelINS_22Kernel_traits_finalizeILj768Ef6__halffS2_fjLb0ELj1024ELj4ENS_18Kernel_traits_baseILj768EfS2_fS2_fjLj1024EEEEELb0ELb0EEEvNS_9BwdParamsE)
        /*00bc*/ 	.short	0x0380
        /*00be*/ 	.short	0x0128


	//----- nvinfo : EIATTR_SW_WAR
	.align		4
.L_2375:
        /*00c0*/ 	.byte	0x04, 0x36
        /*00c2*/ 	.short	(.L_2377 - .L_2376)
.L_2376:
        /*00c4*/ 	.word	0x00000008
.L_2377:


//--------------------- .nv.info._ZN10layer_norm40ln_parallel_residual_bwd_finalize_kernelINS_22Kernel_traits_finalizeILj768Ef6__halffS2_fjLb0ELj1024ELj4ENS_18Kernel_traits_baseILj768EfS2_fS2_fjLj1024EEEEELb0EEEvNS_9BwdParamsE --------------------------
	.section	.nv.info._ZN10layer_norm40ln_parallel_residual_bwd_finalize_kernelINS_22Kernel_traits_finalizeILj768Ef6__halffS2_fjLb0ELj1024ELj4ENS_18Kernel_traits_baseILj768EfS2_fS2_fjLj1024EEEEELb0EEEvNS_9BwdParamsE,"",@"SHT_CUDA_INFO"
	.sectionflags	@""
	.align	4


	//----- nvinfo : EIATTR_CUDA_API_VERSION
	.align		4
        /*0000*/ 	.byte	0x04, 0x37
        /*0002*/ 	.short	(.L_2379 - .L_2378)
.L_2378:
        /*0004*/ 	.word	0x00000082


	//----- nvinfo : EIATTR_KPARAM_INFO
	.align		4
.L_2379:
        /*0008*/ 	.byte	0x04, 0x17
        /*000a*/ 	.short	(.L_2381 - .L_2380)
.L_2380:
        /*000c*/ 	.word	0x00000000
        /*0010*/ 	.short	0x0000
        /*0012*/ 	.short	0x0000
        /*0014*/ 	.byte	0x00, 0xf0, 0xa1, 0x04


	//----- nvinfo : EIATTR_SPARSE_MMA_MASK
	.align		4
.L_2381:
        /*0018*/ 	.byte	0x03, 0x50
        /*001a*/ 	.short	0x0000


	//----- nvinfo : EIATTR_MAXREG_COUNT
	.align		4
        /*001c*/ 	.byte	0x03, 0x1b
        /*001e*/ 	.short	0x0040


	//----- nvinfo : EIATTR_NUM_BARRIERS
	.align		4
        /*0020*/ 	.byte	0x02, 0x4c
        /*0022*/ 	.byte	0x01
	.zero		1


	//----- nvinfo : EIATTR_MERCURY_ISA_VERSION
	.align		4
        /*0024*/ 	.byte	0x03, 0x5f
        /*0026*/ 	.short	0x0101


	//----- nvinfo : EIATTR_COOP_GROUP_MASK_REGIDS
	.align		4
        /*0028*/ 	.byte	0x04, 0x29
        /*002a*/ 	.short	(.L_2383 - .L_2382)


	//   ....[0]....
.L_2382:
        /*002c*/ 	.word	0xffffffff


	//   ....[1]....
        /*0030*/ 	.word	0xffffffff


	//   ....[2]....
        /*0034*/ 	.word	0xffffffff


	//   ....[3]....
        /*0038*/ 	.word	0xffffffff


	//   ....[4]....
        /*003c*/ 	.word	0xffffffff


	//   ....[5]....
        /*0040*/ 	.word	0xffffffff


	//   ....[6]....
        /*0044*/ 	.word	0xffffffff


	//   ....[7]....
        /*0048*/ 	.word	0xffffffff


	//   ....[8]....
        /*004c*/ 	.word	0xffffffff


	//   ....[9]....
        /*0050*/ 	.word	0xffffffff


	//   ....[10]....
        /*0054*/ 	.word	0xffffffff


	//   ....[11]....
        /*0058*/ 	.word	0xffffffff


	//   ....[12]....
        /*005c*/ 	.word	0xffffffff


	//   ....[13]....
        /*0060*/ 	.word	0xffffffff


	//   ....[14]....
        /*0064*/ 	.word	0xffffffff


	//   ....[15]....
        /*0068*/ 	.word	0xffffffff


	//   ....[16]....
        /*006c*/ 	.word	0xffffffff


	//   ....[17]....
        /*0070*/ 	.word	0xffffffff


	//   ....[18]....
        /*0074*/ 	.word	0xffffffff


	//   ....[19]....
        /*0078*/ 	.word	0xffffffff


	//----- nvinfo : EIATTR_COOP_GROUP_INSTR_OFFSETS
	.align		4
.L_2383:
        /*007c*/ 	.byte	0x04, 0x28
        /*007e*/ 	.short	(.L_2385 - .L_2384)


	//   ....[0]....
.L_2384:
        /*0080*/ 	.word	0x000013a0


	//   ....[1]....
        /*0084*/ 	.word	0x000013b0


	//   ....[2]....
        /*0088*/ 	.word	0x000013c0


	//   ....[3]....
        /*008c*/ 	.word	0x000013d0


	//   ....[4]....
        /*0090*/ 	.word	0x00001410


	//   ....[5]....
        /*0094*/ 	.word	0x00001430


	//   ....[6]....
        /*0098*/ 	.word	0x00001440


	//   ....[7]....
        /*009c*/ 	.word	0x00001450


	//   ....[8]....
        /*00a0*/ 	.word	0x00001480


	//   ....[9]....
        /*00a4*/ 	.word	0x000014b0


	//   ....[10]....
        /*00a8*/ 	.word	0x000014e0


	//   ....[11]....
        /*00ac*/ 	.word	0x000014f0


	//   ....[12]....
        /*00b0*/ 	.word	0x00001520


	//   ....[13]....
        /*00b4*/ 	.word	0x00001540


	//   ....[14]....
        /*00b8*/ 	.word	0x00001560


	//   ....[15]....
        /*00bc*/ 	.word	0x00001570


	//   ....[16]....
        /*00c0*/ 	.word	0x000015b0


	//   ....[17]....
        /*00c4*/ 	.word	0x000015e0


	//   ....[18]....
        /*00c8*/ 	.word	0x00001600


	//   ....[19]....
        /*00cc*/ 	.word	0x00001610


	//----- nvinfo : EIATTR_VRC_CTA_INIT_COUNT
	.align		4
.L_2385:
        /*00d0*/ 	.byte	0x02, 0x4a
	.zero		1
	.zero		1


	//----- nvinfo : EIATTR_EXIT_INSTR_OFFSETS
	.align		4
        /*00d4*/ 	.byte	0x04, 0x1c
        /*00d6*/ 	.short	(.L_2387 - .L_2386)


	//   ....[0]....
.L_2386:
        /*00d8*/ 	.word	0x00000060


	//   ....[1]....
        /*00dc*/ 	.word	0x000016c0


	//   ....[2]....
        /*00e0*/ 	.word	0x000016f0


	//   ....[3]....
        /*00e4*/ 	.word	0x00001810


	//----- nvinfo : EIATTR_MAX_THREADS
	.align		4
.L_2387:
        /*00e8*/ 	.byte	0x04, 0x05
        /*00ea*/ 	.short	(.L_2389 - .L_2388)
.L_2388:
        /*00ec*/ 	.word	0x00000400
        /*00f0*/ 	.word	0x00000001
        /*00f4*/ 	.word	0x00000001


	//----- nvinfo : EIATTR_CRS_STACK_SIZE
	.align		4
.L_2389:
        /*00f8*/ 	.byte	0x04, 0x1e
        /*00fa*/ 	.short	(.L_2391 - .L_2390)
.L_2390:
        /*00fc*/ 	.word	0x00000000


	//----- nvinfo : EIATTR_CBANK_PARAM_SIZE
	.align		4
.L_2391:
        /*0100*/ 	.byte	0x03, 0x19
        /*0102*/ 	.short	0x0128


	//----- nvinfo : EIATTR_PARAM_CBANK
	.align		4
        /*0104*/ 	.byte	0x04, 0x0a
        /*0106*/ 	.short	(.L_2393 - .L_2392)
	.align		4
.L_2392:
        /*0108*/ 	.word	index@(.nv.constant0._ZN10layer_norm40ln_parallel_residual_bwd_finalize_kernelINS_22Kernel_traits_finalizeILj768Ef6__halffS2_fjLb0ELj1024ELj4ENS_18Kernel_traits_baseILj768EfS2_fS2_fjLj1024EEEEELb0EEEvNS_9BwdParamsE)
        /*010c*/ 	.short	0x0380
        /*010e*/ 	.short	0x0128


	//----- nvinfo : EIATTR_SW_WAR
	.align		4
.L_2393:
        /*0110*/ 	.byte	0x04, 0x36
        /*0112*/ 	.short	(.L_2395 - .L_2394)
.L_2394:
        /*0114*/ 	.word	0x00000008
.L_2395:


//--------------------- .nv.info._ZN10layer_norm31ln_parallel_residual_bwd_kernelINS_13Kernel_traitsIf6__halffS2_fjLj768ELj1ELj4ELj1ELj16ENS_18Kernel_traits_baseILj768EfS2_fS2_fjLj128EEEEELb1ELb1ELb0EEEvNS_9BwdParamsE --------------------------
	.section	.nv.info._ZN10layer_norm31ln_parallel_residual_bwd_kernelINS_13Kernel_traitsIf6__halffS2_fjLj768ELj1ELj4ELj1ELj16ENS_18Kernel_traits_baseILj768EfS2_fS2_fjLj128EEEEELb1ELb1ELb0EEEvNS_9BwdParamsE,"",@"SHT_CUDA_INFO"
	.sectionflags	@""
	.align	4


	//----- nvinfo : EIATTR_CUDA_API_VERSION
	.align		4
        /*0000*/ 	.byte	0x04, 0x37
        /*0002*/ 	.short	(.L_2397 - .L_2396)
.L_2396:
        /*0004*/ 	.word	0x00000082


	//----- nvinfo : EIATTR_KPARAM_INFO
	.align		4
.L_2397:
        /*0008*/ 	.byte	0x04, 0x17
        /*000a*/ 	.short	(.L_2399 - .L_2398)
.L_2398:
        /*000c*/ 	.word	0x00000000
        /*0010*/ 	.short	0x0000
        /*0012*/ 	.short	0x0000
        /*0014*/ 	.byte	0x00, 0xf0, 0xa1, 0x04


	//----- nvinfo : EIATTR_SPARSE_MMA_MASK
	.align		4
.L_2399:
        /*0018*/ 	.byte	0x03, 0x50
        /*001a*/ 	.short	0x0000


	//----- nvinfo : EIATTR_MAXREG_COUNT
	.align		4
        /*001c*/ 	.byte	0x03, 0x1b
        /*001e*/ 	.short	0x00ff


	//----- nvinfo : EIATTR_NUM_BARRIERS
	.align		4
        /*0020*/ 	.byte	0x02, 0x4c
        /*0022*/ 	.byte	0x01
	.zero		1


	//----- nvinfo : EIATTR_MERCURY_ISA_VERSION
	.align		4
        /*0024*/ 	.byte	0x03, 0x5f
        /*0026*/ 	.short	0x0101


	//----- nvinfo : EIATTR_COOP_GROUP_MASK_REGIDS
	.align		4
        /*0028*/ 	.byte	0x04, 0x29
        /*002a*/ 	.short	(.L_2401 - .L_2400)


	//   ....[0]....
.L_2400:
        /*002c*/ 	.word	0xffffffff


	//   ....[1]....
        /*0030*/ 	.word	0xffffffff


	//   ....[2]....
        /*0034*/ 	.word	0xffffffff


	//   ....[3]....
        /*0038*/ 	.word	0xffffffff


	//   ....[4]....
        /*003c*/ 	.word	0xffffffff


	//   ....[5]....
        /*0040*/ 	.word	0xffffffff


	//   ....[6]....
        /*0044*/ 	.word	0xffffffff


	//   ....[7]....
        /*0048*/ 	.word	0xffffffff


	//   ....[8]....
        /*004c*/ 	.word	0xffffffff


	//   ....[9]....
        /*0050*/ 	.word	0xffffffff


	//   ....[10]....
        /*0054*/ 	.word	0x05000078


	//   ....[11]....
        /*0058*/ 	.word	0x05000078


	//   ....[12]....
        /*005c*/ 	.word	0x05000078


	//   ....[13]....
        /*0060*/ 	.word	0x05000078


	//   ....[14]....
        /*0064*/ 	.word	0x05000078


	//   ....[15]....
        /*0068*/ 	.word	0x05000078


	//   ....[16]....
        /*006c*/ 	.word	0x05000078


	//   ....[17]....
        /*0070*/ 	.word	0x05000078


	//   ....[18]....
        /*0074*/ 	.word	0x05000078


	//   ....[19]....
        /*0078*/ 	.word	0x05000078


	//----- nvinfo : EIATTR_COOP_GROUP_INSTR_OFFSETS
	.align		4
.L_2401:
        /*007c*/ 	.byte	0x04, 0x28
        /*007e*/ 	.short	(.L_2403 - .L_2402)


	//   ....[0]....
.L_2402:
        /*0080*/ 	.word	0x000017d0


	//   ....[1]....
        /*0084*/ 	.word	0x000017e0


	//   ....[2]....
        /*0088*/ 	.word	0x00001810


	//   ....[3]....
        /*008c*/ 	.word	0x00001820


	//   ....[4]....
        /*0090*/ 	.word	0x00001850


	//   ....[5]....
        /*0094*/ 	.word	0x00001860


	//   ....[6]....
        /*0098*/ 	.word	0x00001890


	//   ....[7]....
        /*009c*/ 	.word	0x000018a0


	//   ....[8]....
        /*00a0*/ 	.word	0x000018d0


	//   ....[9]....
        /*00a4*/ 	.word	0x000018e0


	//   ....[10]....
        /*00a8*/ 	.word	0x00008e90


	//   ....[11]....
        /*00ac*/ 	.word	0x00008f20


	//   ....[12]....
        /*00b0*/ 	.word	0x00008f90


	//   ....[13]....
        /*00b4*/ 	.word	0x00008ff0


	//   ....[14]....
        /*00b8*/ 	.word	0x00009060


	//   ....[15]....
        /*00bc*/ 	.word	0x000090c0


	//   ....[16]....
        /*00c0*/ 	.word	0x00009130


	//   ....[17]....
        /*00c4*/ 	.word	0x00009190


	//   ....[18]....
        /*00c8*/ 	.word	0x00009200


	//   ....[19]....
        /*00cc*/ 	.word	0x00009260


	//----- nvinfo : EIATTR_VRC_CTA_INIT_COUNT
	.align		4
.L_2403:
        /*00d0*/ 	.byte	0x02, 0x4a
	.zero		1
	.zero		1


	//----- nvinfo : EIATTR_EXIT_INSTR_OFFSETS
	.align		4
        /*00d4*/ 	.byte	0x04, 0x1c
        /*00d6*/ 	.short	(.L_2405 - .L_2404)


	//   ....[0]....
.L_2404:
        /*00d8*/ 	.word	0x00008df0


	//   ....[1]....
        /*00dc*/ 	.word	0x00008e20


	//----- nvinfo : EIATTR_MAX_THREADS
	.align		4
.L_2405:
        /*00e0*/ 	.byte	0x04, 0x05
        /*00e2*/ 	.short	(.L_2407 - .L_2406)
.L_2406:
        /*00e4*/ 	.word	0x00000080
        /*00e8*/ 	.word	0x00000001
        /*00ec*/ 	.word	0x00000001


	//----- nvinfo : EIATTR_CRS_STACK_SIZE
	.align		4
.L_2407:
        /*00f0*/ 	.byte	0x04, 0x1e
        /*00f2*/ 	.short	(.L_2409 - .L_2408)
.L_2408:
        /*00f4*/ 	.word	0x00000000


	//----- nvinfo : EIATTR_CBANK_PARAM_SIZE
	.align		4
.L_2409:
        /*00f8*/ 	.byte	0x03, 0x19
        /*00fa*/ 	.short	0x0128


	//----- nvinfo : EIATTR_PARAM_CBANK
	.align		4
        /*00fc*/ 	.byte	0x04, 0x0a
        /*00fe*/ 	.short	(.L_2411 - .L_2410)
	.align		4
.L_2410:
        /*0100*/ 	.word	index@(.nv.constant0._ZN10layer_norm31ln_parallel_residual_bwd_kernelINS_13Kernel_traitsIf6__halffS2_fjLj768ELj1ELj4ELj1ELj16ENS_18Kernel_traits_baseILj768EfS2_fS2_fjLj128EEEEELb1ELb1ELb0EEEvNS_9BwdParamsE)
        /*0104*/ 	.short	0x0380
        /*0106*/ 	.short	0x0128


	//----- nvinfo : EIATTR_SW_WAR
	.align		4
.L_2411:
        /*0108*/ 	.byte	0x04, 0x36
        /*010a*/ 	.short	(.L_2413 - .L_2412)
.L_2412:
        /*010c*/ 	.word	0x00000008
.L_2413:


//--------------------- .nv.info._ZN10layer_norm22ln_bwd_finalize_kernelINS_22Kernel_traits_finalizeILj768Ef6__halffS2_fjLb0ELj1024ELj4ENS_18Kernel_traits_baseILj768EfS2_fS2_fjLj1024EEEEELb0ELb1EEEvNS_9BwdParamsE --------------------------
	.section	.nv.info._ZN10layer_norm22ln_bwd_finalize_kernelINS_22Kernel_traits_finalizeILj768Ef6__halffS2_fjLb0ELj1024ELj4ENS_18Kernel_traits_baseILj768EfS2_fS2_fjLj1024EEEEELb0ELb1EEEvNS_9BwdParamsE,"",@"SHT_CUDA_INFO"
	.sectionflags	@""
	.align	4


	//----- nvinfo : EIATTR_CUDA_API_VERSION
	.align		4
        /*0000*/ 	.byte	0x04, 0x37
        /*0002*/ 	.short	(.L_2415 - .L_2414)
.L_2414:
        /*0004*/ 	.word	0x00000082


	//----- nvinfo : EIATTR_KPARAM_INFO
	.align		4
.L_2415:
        /*0008*/ 	.byte	0x04, 0x17
        /*000a*/ 	.short	(.L_2417 - .L_2416)
.L_2416:
        /*000c*/ 	.word	0x00000000
        /*0010*/ 	.short	0x0000
        /*0012*/ 	.short	0x0000
        /*0014*/ 	.byte	0x00, 0xf0, 0xa1, 0x04


	//----- nvinfo : EIATTR_SPARSE_MMA_MASK
	.align		4
.L_2417:
        /*0018*/ 	.byte	0x03, 0x50
        /*001a*/ 	.short	0x0000


	//----- nvinfo : EIATTR_MAXREG_COUNT
	.align		4
        /*001c*/ 	.byte	0x03, 0x1b
        /*001e*/ 	.short	0x0040


	//----- nvinfo : EIATTR_NUM_BARRIERS
	.align		4
        /*0020*/ 	.byte	0x02, 0x4c
        /*0022*/ 	.byte	0x01
	.zero		1


	//----- nvinfo : EIATTR_MERCURY_ISA_VERSION
	.align		4
        /*0024*/ 	.byte	0x03, 0x5f
        /*0026*/ 	.short	0x0101


	//----- nvinfo : EIATTR_COOP_GROUP_MASK_REGIDS
	.align		4
        /*0028*/ 	.byte	0x04, 0x29
        /*002a*/ 	.short	(.L_2419 - .L_2418)


	//   ....[0]....
.L_2418:
        /*002c*/ 	.word	0xffffffff


	//   ....[1]....
        /*0030*/ 	.word	0xffffffff


	//   ....[2]....
        /*0034*/ 	.word	0xffffffff


	//   ....[3]....
        /*0038*/ 	.word	0xffffffff


	//   ....[4]....
        /*003c*/ 	.word	0xffffffff


	//   ....[5]....
        /*0040*/ 	.word	0xffffffff


	//   ....[6]....
        /*0044*/ 	.word	0xffffffff


	//   ....[7]....
        /*0048*/ 	.word	0xffffffff


	//   ....[8]....
        /*004c*/ 	.word	0xffffffff


	//   ....[9]....
        /*0050*/ 	.word	0xffffffff


	//----- nvinfo : EIATTR_COOP_GROUP_INSTR_OFFSETS
	.align		4
.L_2419:
        /*0054*/ 	.byte	0x04, 0x28
        /*0056*/ 	.short	(.L_2421 - .L_2420)


	//   ....[0]....
.L_2420:
        /*0058*/ 	.word	0x00001560


	//   ....[1]....
        /*005c*/ 	.word	0x00001570


	//   ....[2]....
        /*0060*/ 	.word	0x000015a0


	//   ....[3]....
        /*0064*/ 	.word	0x000015b0


	//   ....[4]....
        /*0068*/ 	.word	0x000015e0


	//   ....[5]....
        /*006c*/ 	.word	0x000015f0


	//   ....[6]....
        /*0070*/ 	.word	0x00001620


	//   ....[7]....
        /*0074*/ 	.word	0x00001640


	//   ....[8]....
        /*0078*/ 	.word	0x00001670


	//   ....[9]....
        /*007c*/ 	.word	0x00001680


	//----- nvinfo : EIATTR_VRC_CTA_INIT_COUNT
	.align		4
.L_2421:
        /*0080*/ 	.byte	0x02, 0x4a
	.zero		1
	.zero		1


	//----- nvinfo : EIATTR_EXIT_INSTR_OFFSETS
	.align		4
        /*0084*/ 	.byte	0x04, 0x1c
        /*0086*/ 	.short	(.L_2423 - .L_2422)


	//   ....[0]....
.L_2422:
        /*0088*/ 	.word	0x00000060


	//   ....[1]....
        /*008c*/ 	.word	0x000016e0


	//   ....[2]....
        /*0090*/ 	.word	0x000017b0


	//----- nvinfo : EIATTR_MAX_THREADS
	.align		4
.L_2423:
        /*0094*/ 	.byte	0x04, 0x05
        /*0096*/ 	.short	(.L_2425 - .L_2424)
.L_2424:
        /*0098*/ 	.word	0x00000400
        /*009c*/ 	.word	0x00000001
        /*00a0*/ 	.word	0x00000001


	//----- nvinfo : EIATTR_CRS_STACK_SIZE
	.align		4
.L_2425:
        /*00a4*/ 	.byte	0x04, 0x1e
        /*00a6*/ 	.short	(.L_2427 - .L_2426)
.L_2426:
        /*00a8*/ 	.word	0x00000000


	//----- nvinfo : EIATTR_CBANK_PARAM_SIZE
	.align		4
.L_2427:
        /*00ac*/ 	.byte	0x03, 0x19
        /*00ae*/ 	.short	0x0128


	//----- nvinfo : EIATTR_PARAM_CBANK
	.align		4
        /*00b0*/ 	.byte	0x04, 0x0a
        /*00b2*/ 	.short	(.L_2429 - .L_2428)
	.align		4
.L_2428:
        /*00b4*/ 	.word	index@(.nv.constant0._ZN10layer_norm22ln_bwd_finalize_kernelINS_22Kernel_traits_finalizeILj768Ef6__halffS2_fjLb0ELj1024ELj4ENS_18Kernel_traits_baseILj768EfS2_fS2_fjLj1024EEEEELb0ELb1EEEvNS_9BwdParamsE)
        /*00b8*/ 	.short	0x0380
        /*00ba*/ 	.short	0x0128


	//----- nvinfo : EIATTR_SW_WAR
	.align		4
.L_2429:
        /*00bc*/ 	.byte	0x04, 0x36
        /*00be*/ 	.short	(.L_2431 - .L_2430)
.L_2430:
        /*00c0*/ 	.word	0x00000008
.L_2431:


//--------------------- .nv.info._ZN10layer_norm40ln_parallel_residual_bwd_finalize_kernelINS_22Kernel_traits_finalizeILj768Ef6__halffS2_fjLb0ELj1024ELj4ENS_18Kernel_traits_baseILj768EfS2_fS2_fjLj1024EEEEELb1EEEvNS_9BwdParamsE --------------------------
	.section	.nv.info._ZN10layer_norm40ln_parallel_residual_bwd_finalize_kernelINS_22Kernel_traits_finalizeILj768Ef6__halffS2_fjLb0ELj1024ELj4ENS_18Kernel_traits_baseILj768EfS2_fS2_fjLj1024EEEEELb1EEEvNS_9BwdParamsE,"",@"SHT_CUDA_INFO"
	.sectionflags	@""
	.align	4


	//----- nvinfo : EIATTR_CUDA_API_VERSION
	.align		4
        /*0000*/ 	.byte	0x04, 0x37
        /*0002*/ 	.short	(.L_2433 - .L_2432)
.L_2432:
        /*0004*/ 	.word	0x00000082


	//----- nvinfo : EIATTR_KPARAM_INFO
	.align		4
.L_2433:
        /*0008*/ 	.byte	0x04, 0x17
        /*000a*/ 	.short	(.L_2435 - .L_2434)
.L_2434:
        /*000c*/ 	.word	0x00000000
        /*0010*/ 	.short	0x0000
        /*0012*/ 	.short	0x0000
        /*0014*/ 	.byte	0x00, 0xf0, 0xa1, 0x04


	//----- nvinfo : EIATTR_SPARSE_MMA_MASK
	.align		4
.L_2435:
        /*0018*/ 	.byte	0x03, 0x50
        /*001a*/ 	.short	0x0000


	//----- nvinfo : EIATTR_MAXREG_COUNT
	.align		4
        /*001c*/ 	.byte	0x03, 0x1b
        /*001e*/ 	.short	0x0040


	//----- nvinfo : EIATTR_NUM_BARRIERS
	.align		4
        /*0020*/ 	.byte	0x02, 0x4c
        /*0022*/ 	.byte	0x01
	.zero		1


	//----- nvinfo : EIATTR_MERCURY_ISA_VERSION
	.align		4
        /*0024*/ 	.byte	0x03, 0x5f
        /*0026*/ 	.short	0x0101


	//----- nvinfo : EIATTR_COOP_GROUP_MASK_REGIDS
	.align		4
        /*0028*/ 	.byte	0x04, 0x29
        /*002a*/ 	.short	(.L_2437 - .L_2436)


	//   ....[0]....
.L_2436:
        /*002c*/ 	.word	0xffffffff


	//   ....[1]....
        /*0030*/ 	.word	0xffffffff


	//   ....[2]....
        /*0034*/ 	.word	0xffffffff


	//   ....[3]....
        /*0038*/ 	.word	0xffffffff


	//   ....[4]....
        /*003c*/ 	.word	0xffffffff


	//   ....[5]....
        /*0040*/ 	.word	0xffffffff


	//   ....[6]....
        /*0044*/ 	.word	0xffffffff


	//   ....[7]....
        /*0048*/ 	.word	0xffffffff


	//   ....[8]....
        /*004c*/ 	.word	0xffffffff


	//   ....[9]....
        /*0050*/ 	.word	0xffffffff


	//   ....[10]....
        /*0054*/ 	.word	0xffffffff


	//   ....[11]....
        /*0058*/ 	.word	0xffffffff


	//   ....[12]....
        /*005c*/ 	.word	0xffffffff


	//   ....[13]....
        /*0060*/ 	.word	0xffffffff


	//   ....[14]....
        /*0064*/ 	.word	0xffffffff


	//   ....[15]....
        /*0068*/ 	.word	0xffffffff


	//   ....[16]....
        /*006c*/ 	.word	0xffffffff


	//   ....[17]....
        /*0070*/ 	.word	0xffffffff


	//   ....[18]....
        /*0074*/ 	.word	0xffffffff


	//   ....[19]....
        /*0078*/ 	.word	0xffffffff


	//----- nvinfo : EIATTR_COOP_GROUP_INSTR_OFFSETS
	.align		4
.L_2437:
        /*007c*/ 	.byte	0x04, 0x28
        /*007e*/ 	.short	(.L_2439 - .L_2438)


	//   ....[0]....
.L_2438:
        /*0080*/ 	.word	0x000013e0


	//   ....[1]....
        /*0084*/ 	.word	0x000013f0


	//   ....[2]....
        /*0088*/ 	.word	0x00001400


	//   ....[3]....
        /*008c*/ 	.word	0x00001410


	//   ....[4]....
        /*0090*/ 	.word	0x00001450


	//   ....[5]....
        /*0094*/ 	.word	0x00001470


	//   ....[6]....
        /*0098*/ 	.word	0x00001480


	//   ....[7]....
        /*009c*/ 	.word	0x00001490


	//   ....[8]....
        /*00a0*/ 	.word	0x000014d0


	//   ....[9]....
        /*00a4*/ 	.word	0x000014f0


	//   ....[10]....
        /*00a8*/ 	.word	0x00001500


	//   ....[11]....
        /*00ac*/ 	.word	0x00001510


	//   ....[12]....
        /*00b0*/ 	.word	0x00001540


	//   ....[13]....
        /*00b4*/ 	.word	0x00001560


	//   ....[14]....
        /*00b8*/ 	.word	0x00001580


	//   ....[15]....
        /*00bc*/ 	.word	0x00001590


	//   ....[16]....
        /*00c0*/ 	.word	0x000015c0


	//   ....[17]....
        /*00c4*/ 	.word	0x000015e0


	//   ....[18]....
        /*00c8*/ 	.word	0x00001600


	//   ....[19]....
        /*00cc*/ 	.word	0x00001610


	//----- nvinfo : EIATTR_VRC_CTA_INIT_COUNT
	.align		4
.L_2439:
        /*00d0*/ 	.byte	0x02, 0x4a
	.zero		1
	.zero		1


	//----- nvinfo : EIATTR_EXIT_INSTR_OFFSETS
	.align		4
        /*00d4*/ 	.byte	0x04, 0x1c
        /*00d6*/ 	.short	(.L_2441 - .L_2440)


	//   ....[0]....
.L_2440:
        /*00d8*/ 	.word	0x00000060


	//   ....[1]....
        /*00dc*/ 	.word	0x000016b0


	//   ....[2]....
        /*00e0*/ 	.word	0x00001800


	//----- nvinfo : EIATTR_MAX_THREADS
	.align		4
.L_2441:
        /*00e4*/ 	.byte	0x04, 0x05
        /*00e6*/ 	.short	(.L_2443 - .L_2442)
.L_2442:
        /*00e8*/ 	.word	0x00000400
        /*00ec*/ 	.word	0x00000001
        /*00f0*/ 	.word	0x00000001


	//----- nvinfo : EIATTR_CRS_STACK_SIZE
	.align		4
.L_2443:
        /*00f4*/ 	.byte	0x04, 0x1e
        /*00f6*/ 	.short	(.L_2445 - .L_2444)
.L_2444:
        /*00f8*/ 	.word	0x00000000


	//----- nvinfo : EIATTR_CBANK_PARAM_SIZE
	.align		4
.L_2445:
        /*00fc*/ 	.byte	0x03, 0x19
        /*00fe*/ 	.short	0x0128


	//----- nvinfo : EIATTR_PARAM_CBANK
	.align		4
        /*0100*/ 	.byte	0x04, 0x0a
        /*0102*/ 	.short	(.L_2447 - .L_2446)
	.align		4
.L_2446:
        /*0104*/ 	.word	index@(.nv.constant0._ZN10layer_norm40ln_parallel_residual_bwd_finalize_kernelINS_22Kernel_traits_finalizeILj768Ef6__halffS2_fjLb0ELj1024ELj4ENS_18Kernel_traits_baseILj768EfS2_fS2_fjLj1024EEEEELb1EEEvNS_9BwdParamsE)
        /*0108*/ 	.short	0x0380
        /*010a*/ 	.short	0x0128


	//----- nvinfo : EIATTR_SW_WAR
	.align		4
.L_2447:
        /*010c*/ 	.byte	0x04, 0x36
        /*010e*/ 	.short	(.L_2449 - .L_2448)
.L_2448:
        /*0110*/ 	.word	0x00000008
.L_2449:


//--------------------- .nv.info._ZN10layer_norm31ln_parallel_residual_bwd_kernelINS_13Kernel_traitsIf6__halffS2_fjLj768ELj1ELj4ELj1ELj16ENS_18Kernel_traits_baseILj768EfS2_fS2_fjLj128EEEEELb1ELb1ELb1EEEvNS_9BwdParamsE --------------------------
	.section	.nv.info._ZN10layer_norm31ln_parallel_residual_bwd_kernelINS_13Kernel_traitsIf6__halffS2_fjLj768ELj1ELj4ELj1ELj16ENS_18Kernel_traits_baseILj768EfS2_fS2_fjLj128EEEEELb1ELb1ELb1EEEvNS_9BwdParamsE,"",@"SHT_CUDA_INFO"
	.sectionflags	@""
	.align	4


	//----- nvinfo : EIATTR_CUDA_API_VERSION
	.align		4
        /*0000*/ 	.byte	0x04, 0x37
        /*0002*/ 	.short	(.L_2451 - .L_2450)
.L_2450:
        /*0004*/ 	.word	0x00000082


	//----- nvinfo : EIATTR_KPARAM_INFO
	.align		4
.L_2451:
        /*0008*/ 	.byte	0x04, 0x17
        /*000a*/ 	.short	(.L_2453 - .L_2452)
.L_2452:
        /*000c*/ 	.word	0x00000000
        /*0010*/ 	.short	0x0000
        /*0012*/ 	.short	0x0000
        /*0014*/ 	.byte	0x00, 0xf0, 0xa1, 0x04


	//----- nvinfo : EIATTR_SPARSE_MMA_MASK
	.align		4
.L_2453:
        /*0018*/ 	.byte	0x03, 0x50
        /*001a*/ 	.short	0x0000


	//----- nvinfo : EIATTR_MAXREG_COUNT
	.align		4
        /*001c*/ 	.byte	0x03, 0x1b
        /*001e*/ 	.short	0x00ff


	//----- nvinfo : EIATTR_NUM_BARRIERS
	.align		4
        /*0020*/ 	.byte	0x02, 0x4c
        /*0022*/ 	.byte	0x01
	.zero		1


	//----- nvinfo : EIATTR_MERCURY_ISA_VERSION
	.align		4
        /*0024*/ 	.byte	0x03, 0x5f
        /*0026*/ 	.short	0x0101


	//----- nvinfo : EIATTR_COOP_GROUP_MASK_REGIDS
	.align		4
        /*0028*/ 	.byte	0x04, 0x29
        /*002a*/ 	.short	(.L_2455 - .L_2454)


	//   ....[0]....
.L_2454:
        /*002c*/ 	.word	0xffffffff


	//   ....[1]....
        /*0030*/ 	.word	0xffffffff


	//   ....[2]....
        /*0034*/ 	.word	0xffffffff


	//   ....[3]....
        /*0038*/ 	.word	0xffffffff


	//   ....[4]....
        /*003c*/ 	.word	0xffffffff


	//   ....[5]....
        /*0040*/ 	.word	0xffffffff


	//   ....[6]....
        /*0044*/ 	.word	0xffffffff


	//   ....[7]....
        /*0048*/ 	.word	0xffffffff


	//   ....[8]....
        /*004c*/ 	.word	0xffffffff


	//   ....[9]....
        /*0050*/ 	.word	0xffffffff


	//   ....[10]....
        /*0054*/ 	.word	0x050000be


	//   ....[11]....
        /*0058*/ 	.word	0x050000be


	//   ....[12]....
        /*005c*/ 	.word	0x050000be


	//   ....[13]....
        /*0060*/ 	.word	0x050000be


	//   ....[14]....
        /*0064*/ 	.word	0x050000be


	//   ....[15]....
        /*0068*/ 	.word	0x050000be


	//   ....[16]....
        /*006c*/ 	.word	0x050000be


	//   ....[17]....
        /*0070*/ 	.word	0x050000be


	//   ....[18]....
        /*0074*/ 	.word	0x050000be


	//   ....[19]....
        /*0078*/ 	.word	0x050000be


	//----- nvinfo : EIATTR_COOP_GROUP_INSTR_OFFSETS
	.align		4
.L_2455:
        /*007c*/ 	.byte	0x04, 0x28
        /*007e*/ 	.short	(.L_2457 - .L_2456)


	//   ....[0]....
.L_2456:
        /*0080*/ 	.word	0x00001500


	//   ....[1]....
        /*0084*/ 	.word	0x00001530


	//   ....[2]....
        /*0088*/ 	.word	0x00001590


	//   ....[3]....
        /*008c*/ 	.word	0x000015a0


	//   ....[4]....
        /*0090*/ 	.word	0x000015d0


	//   ....[5]....
        /*0094*/ 	.word	0x000015e0


	//   ....[6]....
        /*0098*/ 	.word	0x00001610


	//   ....[7]....
        /*009c*/ 	.word	0x00001630


	//   ....[8]....
        /*00a0*/ 	.word	0x00001670


	//   ....[9]....
        /*00a4*/ 	.word	0x000016a0


	//   ....[10]....
        /*00a8*/ 	.word	0x000088e0


	//   ....[11]....
        /*00ac*/ 	.word	0x00008980


	//   ....[12]....
        /*00b0*/ 	.word	0x00008a30


	//   ....[13]....
        /*00b4*/ 	.word	0x00008a90


	//   ....[14]....
        /*00b8*/ 	.word	0x00008b00


	//   ....[15]....
        /*00bc*/ 	.word	0x00008b60


	//   ....[16]....
        /*00c0*/ 	.word	0x00008bd0


	//   ....[17]....
        /*00c4*/ 	.word	0x00008c40


	//   ....[18]....
        /*00c8*/ 	.word	0x00008cc0


	//   ....[19]....
        /*00cc*/ 	.word	0x00008d40


	//----- nvinfo : EIATTR_VRC_CTA_INIT_COUNT
	.align		4
.L_2457:
        /*00d0*/ 	.byte	0x02, 0x4a
	.zero		1
	.zero		1


	//----- nvinfo : EIATTR_EXIT_INSTR_OFFSETS
	.align		4
        /*00d4*/ 	.byte	0x04, 0x1c
        /*00d6*/ 	.short	(.L_2459 - .L_2458)


	//   ....[0]....
.L_2458:
        /*00d8*/ 	.word	0x00008870


	//----- nvinfo : EIATTR_MAX_THREADS
	.align		4
.L_2459:
        /*00dc*/ 	.byte	0x04, 0x05
        /*00de*/ 	.short	(.L_2461 - .L_2460)
.L_2460:
        /*00e0*/ 	.word	0x00000080
        /*00e4*/ 	.word	0x00000001
        /*00e8*/ 	.word	0x00000001


	//----- nvinfo : EIATTR_CRS_STACK_SIZE
	.align		4
.L_2461:
        /*00ec*/ 	.byte	0x04, 0x1e
        /*00ee*/ 	.short	(.L_2463 - .L_2462)
.L_2462:
        /*00f0*/ 	.word	0x00000000


	//----- nvinfo : EIATTR_CBANK_PARAM_SIZE
	.align		4
.L_2463:
        /*00f4*/ 	.byte	0x03, 0x19
        /*00f6*/ 	.short	0x0128


	//----- nvinfo : EIATTR_PARAM_CBANK
	.align		4
        /*00f8*/ 	.byte	0x04, 0x0a
        /*00fa*/ 	.short	(.L_2465 - .L_2464)
	.align		4
.L_2464:
        /*00fc*/ 	.word	index@(.nv.constant0._ZN10layer_norm31ln_parallel_residual_bwd_kernelINS_13Kernel_traitsIf6__halffS2_fjLj768ELj1ELj4ELj1ELj16ENS_18Kernel_traits_baseILj768EfS2_fS2_fjLj128EEEEELb1ELb1ELb1EEEvNS_9BwdParamsE)
        /*0100*/ 	.short	0x0380
        /*0102*/ 	.short	0x0128


	//----- nvinfo : EIATTR_SW_WAR
	.align		4
.L_2465:
        /*0104*/ 	.byte	0x04, 0x36
        /*0106*/ 	.short	(.L_2467 - .L_2466)
.L_2466:
        /*0108*/ 	.word	0x00000008
.L_2467:


//--------------------- .nv.info._ZN10layer_norm31ln_parallel_residual_bwd_kernelINS_13Kernel_traitsI6__halfffffjLj768ELj1ELj4ELj1ELj16ENS_18Kernel_traits_baseILj768ES2_ffffjLj128EEEEELb0ELb0ELb0EEEvNS_9BwdParamsE --------------------------
	.section	.nv.info._ZN10layer_norm31ln_parallel_residual_bwd_kernelINS_13Kernel_traitsI6__halfffffjLj768ELj1ELj4ELj1ELj16ENS_18Kernel_traits_baseILj768ES2_ffffjLj128EEEEELb0ELb0ELb0EEEvNS_9BwdParamsE,"",@"SHT_CUDA_INFO"
	.sectionflags	@""
	.align	4


	//----- nvinfo : EIATTR_CUDA_API_VERSION
	.align		4
        /*0000*/ 	.byte	0x04, 0x37
        /*0002*/ 	.short	(.L_2469 - .L_2468)
.L_2468:
        /*0004*/ 	.word	0x00000082


	//----- nvinfo : EIATTR_KPARAM_INFO
	.align		4
.L_2469:
        /*0008*/ 	.byte	0x04, 0x17
        /*000a*/ 	.short	(.L_2471 - .L_2470)
.L_2470:
        /*000c*/ 	.word	0x00000000
        /*0010*/ 	.short	0x0000
        /*0012*/ 	.short	0x0000
        /*0014*/ 	.byte	0x00, 0xf0, 0xa1, 0x04


	//----- nvinfo : EIATTR_SPARSE_MMA_MASK
	.align		4
.L_2471:
        /*0018*/ 	.byte	0x03, 0x50
        /*001a*/ 	.short	0x0000


	//----- nvinfo : EIATTR_MAXREG_COUNT
	.align		4
        /*001c*/ 	.byte	0x03, 0x1b
        /*001e*/ 	.short	0x00ff


	//----- nvinfo : EIATTR_NUM_BARRIERS
	.align		4
        /*0020*/ 	.byte	0x02, 0x4c
        /*0022*/ 	.byte	0x01
	.zero		1


	//----- nvinfo : EIATTR_MERCURY_ISA_VERSION
	.align		4
        /*0024*/ 	.byte	0x03, 0x5f
        /*0026*/ 	.short	0x0101


	//----- nvinfo : EIATTR_COOP_GROUP_MASK_REGIDS
	.align		4
        /*0028*/ 	.byte	0x04, 0x29
        /*002a*/ 	.short	(.L_2473 - .L_2472)


	//   ....[0]....
.L_2472:
        /*002c*/ 	.word	0xffffffff


	//   ....[1]....
        /*0030*/ 	.word	0xffffffff


	//   ....[2]....
        /*0034*/ 	.word	0xffffffff


	//   ....[3]....
        /*0038*/ 	.word	0xffffffff


	//   ....[4]....
        /*003c*/ 	.word	0xffffffff


	//   ....[5]....
        /*0040*/ 	.word	0xffffffff


	//   ....[6]....
        /*0044*/ 	.word	0xffffffff


	//   ....[7]....
        /*0048*/ 	.word	0xffffffff


	//   ....[8]....
        /*004c*/ 	.word	0xffffffff


	//   ....[9]....
        /*0050*/ 	.word	0xffffffff


	//   ....[10]....
        /*0054*/ 	.word	0x050000a4


	//   ....[11]....
        /*0058*/ 	.word	0x050000a4


	//   ....[12]....
        /*005c*/ 	.word	0x050000a4


	//   ....[13]....
        /*0060*/ 	.word	0x050000a4


	//   ....[14]....
        /*0064*/ 	.word	0x050000a4


	//   ....[15]....
        /*0068*/ 	.word	0x050000a4


	//   ....[16]....
        /*006c*/ 	.word	0x050000a4


	//   ....[17]....
        /*0070*/ 	.word	0x050000a4


	//   ....[18]....
        /*0074*/ 	.word	0x050000a4


	//   ....[19]....
        /*0078*/ 	.word	0x050000a4


	//----- nvinfo : EIATTR_COOP_GROUP_INSTR_OFFSETS
	.align		4
.L_2473:
        /*007c*/ 	.byte	0x04, 0x28
        /*007e*/ 	.short	(.L_2475 - .L_2474)


	//   ....[0]....
.L_2474:
        /*0080*/ 	.word	0x00002980


	//   ....[1]....
        /*0084*/ 	.word	0x00002990


	//   ....[2]....
        /*0088*/ 	.word	0x000029c0


	//   ....[3]....
        /*008c*/ 	.word	0x000029d0


	//   ....[4]....
        /*0090*/ 	.word	0x00002a00


	//   ....[5]....
        /*0094*/ 	.word	0x00002a10


	//   ....[6]....
        /*0098*/ 	.word	0x00002a40


	//   ....[7]....
        /*009c*/ 	.word	0x00002a50


	//   ....[8]....
        /*00a0*/ 	.word	0x00002a80


	//   ....[9]....
        /*00a4*/ 	.word	0x00002a90


	//   ....[10]....
        /*00a8*/ 	.word	0x00008520


	//   ....[11]....
        /*00ac*/ 	.word	0x000085b0


	//   ....[12]....
        /*00b0*/ 	.word	0x00008620


	//   ....[13]....
        /*00b4*/ 	.word	0x00008680


	//   ....[14]....
        /*00b8*/ 	.word	0x000086f0


	//   ....[15]....
        /*00bc*/ 	.word	0x00008750


	//   ....[16]....
        /*00c0*/ 	.word	0x000087c0


	//   ....[17]....
        /*00c4*/ 	.word	0x00008820


	//   ....[18]....
        /*00c8*/ 	.word	0x00008890


	//   ....[19]....
        /*00cc*/ 	.word	0x000088f0


	//----- nvinfo : EIATTR_VRC_CTA_INIT_COUNT
	.align		4
.L_2475:
        /*00d0*/ 	.byte	0x02, 0x4a
	.zero		1
	.zero		1


	//----- nvinfo : EIATTR_EXIT_INSTR_OFFSETS
	.align		4
        /*00d4*/ 	.byte	0x04, 0x1c
        /*00d6*/ 	.short	(.L_2477 - .L_2476)


	//   ....[0]....
.L_2476:
        /*00d8*/ 	.word	0x00008440


	//   ....[1]....
        /*00dc*/ 	.word	0x000084b0


	//----- nvinfo : EIATTR_MAX_THREADS
	.align		4
.L_2477:
        /*00e0*/ 	.byte	0x04, 0x05
        /*00e2*/ 	.short	(.L_2479 - .L_2478)
.L_2478:
        /*00e4*/ 	.word	0x00000080
        /*00e8*/ 	.word	0x00000001
        /*00ec*/ 	.word	0x00000001


	//----- nvinfo : EIATTR_CRS_STACK_SIZE
	.align		4
.L_2479:
        /*00f0*/ 	.byte	0x04, 0x1e
        /*00f2*/ 	.short	(.L_2481 - .L_2480)
.L_2480:
        /*00f4*/ 	.word	0x00000000


	//----- nvinfo : EIATTR_CBANK_PARAM_SIZE
	.align		4
.L_2481:
        /*00f8*/ 	.byte	0x03, 0x19
        /*00fa*/ 	.short	0x0128


	//----- nvinfo : EIATTR_PARAM_CBANK
	.align		4
        /*00fc*/ 	.byte	0x04, 0x0a
        /*00fe*/ 	.short	(.L_2483 - .L_2482)
	.align		4
.L_2482:
        /*0100*/ 	.word	index@(.nv.constant0._ZN10layer_norm31ln_parallel_residual_bwd_kernelINS_13Kernel_traitsI6__halfffffjLj768ELj1ELj4ELj1ELj16ENS_18Kernel_traits_baseILj768ES2_ffffjLj128EEEEELb0ELb0ELb0EEEvNS_9BwdParamsE)
        /*0104*/ 	.short	0x0380
        /*0106*/ 	.short	0x0128


	//----- nvinfo : EIATTR_SW_WAR
	.align		4
.L_2483:
        /*0108*/ 	.byte	0x04, 0x36
        /*010a*/ 	.short	(.L_2485 - .L_2484)
.L_2484:
        /*010c*/ 	.word	0x00000008
.L_2485:


//--------------------- .nv.info._ZN10layer_norm31ln_parallel_residual_bwd_kernelINS_13Kernel_traitsI6__halfffffjLj768ELj1ELj4ELj1ELj16ENS_18Kernel_traits_baseILj768ES2_ffffjLj128EEEEELb0ELb0ELb1EEEvNS_9BwdParamsE --------------------------
	.section	.nv.info._ZN10layer_norm31ln_parallel_residual_bwd_kernelINS_13Kernel_traitsI6__halfffffjLj768ELj1ELj4ELj1ELj16ENS_18Kernel_traits_baseILj768ES2_ffffjLj128EEEEELb0ELb0ELb1EEEvNS_9BwdParamsE,"",@"SHT_CUDA_INFO"
	.sectionflags	@""
	.align	4


	//----- nvinfo : EIATTR_CUDA_API_VERSION
	.align		4
        /*0000*/ 	.byte	0x04, 0x37
        /*0002*/ 	.short	(.L_2487 - .L_2486)
.L_2486:
        /*0004*/ 	.word	0x00000082


	//----- nvinfo : EIATTR_KPARAM_INFO
	.align		4
.L_2487:
        /*0008*/ 	.byte	0x04, 0x17
        /*000a*/ 	.short	(.L_2489 - .L_2488)
.L_2488:
        /*000c*/ 	.word	0x00000000
        /*0010*/ 	.short	0x0000
        /*0012*/ 	.short	0x0000
        /*0014*/ 	.byte	0x00, 0xf0, 0xa1, 0x04


	//----- nvinfo : EIATTR_SPARSE_MMA_MASK
	.align		4
.L_2489:
        /*0018*/ 	.byte	0x03, 0x50
        /*001a*/ 	.short	0x0000


	//----- nvinfo : EIATTR_MAXREG_COUNT
	.align		4
        /*001c*/ 	.byte	0x03, 0x1b
        /*001e*/ 	.short	0x00ff


	//----- nvinfo : EIATTR_NUM_BARRIERS
	.align		4
        /*0020*/ 	.byte	0x02, 0x4c
        /*0022*/ 	.byte	0x01
	.zero		1


	//----- nvinfo : EIATTR_MERCURY_ISA_VERSION
	.align		4
        /*0024*/ 	.byte	0x03, 0x5f
        /*0026*/ 	.short	0x0101


	//----- nvinfo : EIATTR_COOP_GROUP_MASK_REGIDS
	.align		4
        /*0028*/ 	.byte	0x04, 0x29
        /*002a*/ 	.short	(.L_2491 - .L_2490)


	//   ....[0]....
.L_2490:
        /*002c*/ 	.word	0xffffffff


	//   ....[1]....
        /*0030*/ 	.word	0xffffffff


	//   ....[2]....
        /*0034*/ 	.word	0xffffffff


	//   ....[3]....
        /*0038*/ 	.word	0xffffffff


	//   ....[4]....
        /*003c*/ 	.word	0xffffffff


	//   ....[5]....
        /*0040*/ 	.word	0xffffffff


	//   ....[6]....
        /*0044*/ 	.word	0xffffffff


	//   ....[7]....
        /*0048*/ 	.word	0xffffffff


	//   ....[8]....
        /*004c*/ 	.word	0xffffffff


	//   ....[9]....
        /*0050*/ 	.word	0xffffffff


	//   ....[10]....
        /*0054*/ 	.word	0x0500006d


	//   ....[11]....
        /*0058*/ 	.word	0x0500006d


	//   ....[12]....
        /*005c*/ 	.word	0x0500006d


	//   ....[13]....
        /*0060*/ 	.word	0x0500006d


	//   ....[14]....
        /*0064*/ 	.word	0x0500006d


	//   ....[15]....
        /*0068*/ 	.word	0x0500006d


	//   ....[16]....
        /*006c*/ 	.word	0x0500006d


	//   ....[17]....
        /*0070*/ 	.word	0x0500006d


	//   ....[18]....
        /*0074*/ 	.word	0x0500006d


	//   ....[19]....
        /*0078*/ 	.word	0x0500006d


	//----- nvinfo : EIATTR_COOP_GROUP_INSTR_OFFSETS
	.align		4
.L_2491:
        /*007c*/ 	.byte	0x04, 0x28
        /*007e*/ 	.short	(.L_2493 - .L_2492)


	//   ....[0]....
.L_2492:
        /*0080*/ 	.word	0x00002120


	//   ....[1]....
        /*0084*/ 	.word	0x00002130


	//   ....[2]....
        /*0088*/ 	.word	0x00002160


	//   ....[3]....
        /*008c*/ 	.word	0x00002170


	//   ....[4]....
        /*0090*/ 	.word	0x000021a0


	//   ....[5]....
        /*0094*/ 	.word	0x000021b0


	//   ....[6]....
        /*0098*/ 	.word	0x000021e0


	//   ....[7]....
        /*009c*/ 	.word	0x000021f0


	//   ....[8]....
        /*00a0*/ 	.word	0x00002220


	//   ....[9]....
        /*00a4*/ 	.word	0x00002230


	//   ....[10]....
        /*00a8*/ 	.word	0x00007430


	//   ....[11]....
        /*00ac*/ 	.word	0x000074c0


	//   ....[12]....
        /*00b0*/ 	.word	0x00007530


	//   ....[13]....
        /*00b4*/ 	.word	0x00007590


	//   ....[14]....
        /*00b8*/ 	.word	0x00007600


	//   ....[15]....
        /*00bc*/ 	.word	0x00007660


	//   ....[16]....
        /*00c0*/ 	.word	0x000076d0


	//   ....[17]....
        /*00c4*/ 	.word	0x00007730


	//   ....[18]....
        /*00c8*/ 	.word	0x000077a0


	//   ....[19]....
        /*00cc*/ 	.word	0x00007800


	//----- nvinfo : EIATTR_VRC_CTA_INIT_COUNT
	.align		4
.L_2493:
        /*00d0*/ 	.byte	0x02, 0x4a
	.zero		1
	.zero		1


	//----- nvinfo : EIATTR_EXIT_INSTR_OFFSETS
	.align		4
        /*00d4*/ 	.byte	0x04, 0x1c
        /*00d6*/ 	.short	(.L_2495 - .L_2494)


	//   ....[0]....
.L_2494:
        /*00d8*/ 	.word	0x000073c0


	//----- nvinfo : EIATTR_MAX_THREADS
	.align		4
.L_2495:
        /*00dc*/ 	.byte	0x04, 0x05
        /*00de*/ 	.short	(.L_2497 - .L_2496)
.L_2496:
        /*00e0*/ 	.word	0x00000080
        /*00e4*/ 	.word	0x00000001
        /*00e8*/ 	.word	0x00000001


	//----- nvinfo : EIATTR_CRS_STACK_SIZE
	.align		4
.L_2497:
        /*00ec*/ 	.byte	0x04, 0x1e
        /*00ee*/ 	.short	(.L_2499 - .L_2498)
.L_2498:
        /*00f0*/ 	.word	0x00000000


	//----- nvinfo : EIATTR_CBANK_PARAM_SIZE
	.align		4
.L_2499:
        /*00f4*/ 	.byte	0x03, 0x19
        /*00f6*/ 	.short	0x0128


	//----- nvinfo : EIATTR_PARAM_CBANK
	.align		4
        /*00f8*/ 	.byte	0x04, 0x0a
        /*00fa*/ 	.short	(.L_2501 - .L_2500)
	.align		4
.L_2500:
        /*00fc*/ 	.word	index@(.nv.constant0._ZN10layer_norm31ln_parallel_residual_bwd_kernelINS_13Kernel_traitsI6__halfffffjLj768ELj1ELj4ELj1ELj16ENS_18Kernel_traits_baseILj768ES2_ffffjLj128EEEEELb0ELb0ELb1EEEvNS_9BwdParamsE)
        /*0100*/ 	.short	0x0380
        /*0102*/ 	.short	0x0128


	//----- nvinfo : EIATTR_SW_WAR
	.align		4
.L_2501:
        /*0104*/ 	.byte	0x04, 0x36
        /*0106*/ 	.short	(.L_2503 - .L_2502)
.L_2502:
        /*0108*/ 	.word	0x00000008
.L_2503:


//--------------------- .nv.info._ZN10layer_norm31ln_parallel_residual_bwd_kernelINS_13Kernel_traitsI6__halfffffjLj768ELj1ELj4ELj1ELj16ENS_18Kernel_traits_baseILj768ES2_ffffjLj128EEEEELb0ELb1ELb0EEEvNS_9BwdParamsE --------------------------
	.section	.nv.info._ZN10layer_norm31ln_parallel_residual_bwd_kernelINS_13Kernel_traitsI6__halfffffjLj768ELj1ELj4ELj1ELj16ENS_18Kernel_traits_baseILj768ES2_ffffjLj128EEEEELb0ELb1ELb0EEEvNS_9BwdParamsE,"",@"SHT_CUDA_INFO"
	.sectionflags	@""
	.align	4


	//----- nvinfo : EIATTR_CUDA_API_VERSION
	.align		4
        /*0000*/ 	.byte	0x04, 0x37
        /*0002*/ 	.short	(.L_2505 - .L_2504)
.L_2504:
        /*0004*/ 	.word	0x00000082


	//----- nvinfo : EIATTR_KPARAM_INFO
	.align		4
.L_2505:
        /*0008*/ 	.byte	0x04, 0x17
        /*000a*/ 	.short	(.L_2507 - .L_2506)
.L_2506:
        /*000c*/ 	.word	0x00000000
        /*0010*/ 	.short	0x0000
        /*0012*/ 	.short	0x0000
        /*0014*/ 	.byte	0x00, 0xf0, 0xa1, 0x04


	//----- nvinfo : EIATTR_SPARSE_MMA_MASK
	.align		4
.L_2507:
        /*0018*/ 	.byte	0x03, 0x50
        /*001a*/ 	.short	0x0000


	//----- nvinfo : EIATTR_MAXREG_COUNT
	.align		4
        /*001c*/ 	.byte	0x03, 0x1b
        /*001e*/ 	.short	0x00ff


	//----- nvinfo : EIATTR_NUM_BARRIERS
	.align		4
        /*0020*/ 	.byte	0x02, 0x4c
        /*0022*/ 	.byte	0x01
	.zero		1


	//----- nvinfo : EIATTR_MERCURY_ISA_VERSION
	.align		4
        /*0024*/ 	.byte	0x03, 0x5f
        /*0026*/ 	.short	0x0101


	//----- nvinfo : EIATTR_COOP_GROUP_MASK_REGIDS
	.align		4
        /*0028*/ 	.byte	0x04, 0x29
        /*002a*/ 	.short	(.L_2509 - .L_2508)


	//   ....[0]....
.L_2508:
        /*002c*/ 	.word	0xffffffff


	//   ....[1]....
        /*0030*/ 	.word	0xffffffff


	//   ....[2]....
        /*0034*/ 	.word	0xffffffff


	//   ....[3]....
        /*0038*/ 	.word	0xffffffff


	//   ....[4]....
        /*003c*/ 	.word	0xffffffff


	//   ....[5]....
        /*0040*/ 	.word	0xffffffff


	//   ....[6]....
        /*0044*/ 	.word	0xffffffff


	//   ....[7]....
        /*0048*/ 	.word	0xffffffff


	//   ....[8]....
        /*004c*/ 	.word	0xffffffff


	//   ....[9]....
        /*0050*/ 	.word	0xffffffff


	//   ....[10]....
        /*0054*/ 	.word	0x05000068


	//   ....[11]....
        /*0058*/ 	.word	0x05000068


	//   ....[12]....
        /*005c*/ 	.word	0x05000068


	//   ....[13]....
        /*0060*/ 	.word	0x05000068


	//   ....[14]....
        /*0064*/ 	.word	0x05000068


	//   ....[15]....
        /*0068*/ 	.word	0x05000068


	//   ....[16]....
        /*006c*/ 	.word	0x05000068


	//   ....[17]....
        /*0070*/ 	.word	0x05000068


	//   ....[18]....
        /*0074*/ 	.word	0x05000068


	//   ....[19]....
        /*0078*/ 	.word	0x05000068


	//----- nvinfo : EIATTR_COOP_GROUP_INSTR_OFFSETS
	.align		4
.L_2509:
        /*007c*/ 	.byte	0x04, 0x28
        /*007e*/ 	.short	(.L_2511 - .L_2510)


	//   ....[0]....
.L_2510:
        /*0080*/ 	.word	0x00002bf0


	//   ....[1]....
        /*0084*/ 	.word	0x00002c00


	//   ....[2]....
        /*0088*/ 	.word	0x00002c30


	//   ....[3]....
        /*008c*/ 	.word	0x00002c40


	//   ....[4]....
        /*0090*/ 	.word	0x00002c70


	//   ....[5]....
        /*0094*/ 	.word	0x00002c80


	//   ....[6]....
        /*0098*/ 	.word	0x00002cb0


	//   ....[7]....
        /*009c*/ 	.word	0x00002cc0


	//   ....[8]....
        /*00a0*/ 	.word	0x00002cf0


	//   ....[9]....
        /*00a4*/ 	.word	0x00002d00


	//   ....[10]....
        /*00a8*/ 	.word	0x00007c30


	//   ....[11]....
        /*00ac*/ 	.word	0x00007cc0


	//   ....[12]....
        /*00b0*/ 	.word	0x00007d20


	//   ....[13]....
        /*00b4*/ 	.word	0x00007d80


	//   ....[14]....
        /*00b8*/ 	.word	0x00007de0


	//   ....[15]....
        /*00bc*/ 	.word	0x00007e40


	//   ....[16]....
        /*00c0*/ 	.word	0x00007ea0


	//   ....[17]....
        /*00c4*/ 	.word	0x00007f00


	//   ....[18]....
        /*00c8*/ 	.word	0x00007f60


	//   ....[19]....
        /*00cc*/ 	.word	0x00007fc0


	//----- nvinfo : EIATTR_VRC_CTA_INIT_COUNT
	.align		4
.L_2511:
        /*00d0*/ 	.byte	0x02, 0x4a
	.zero		1
	.zero		1


	//----- nvinfo : EIATTR_EXIT_INSTR_OFFSETS
	.align		4
        /*00d4*/ 	.byte	0x04, 0x1c
        /*00d6*/ 	.short	(.L_2513 - .L_2512)


	//   ....[0]....
.L_2512:
        /*00d8*/ 	.word	0x00007ba0


	//   ....[1]....
        /*00dc*/ 	.word	0x00007bd0


	//----- nvinfo : EIATTR_MAX_THREADS
	.align		4
.L_2513:
        /*00e0*/ 	.byte	0x04, 0x05
        /*00e2*/ 	.short	(.L_2515 - .L_2514)
.L_2514:
        /*00e4*/ 	.word	0x00000080
        /*00e8*/ 	.word	0x00000001
        /*00ec*/ 	.word	0x00000001


	//----- nvinfo : EIATTR_CRS_STACK_SIZE
	.align		4
.L_2515:
        /*00f0*/ 	.byte	0x04, 0x1e
        /*00f2*/ 	.short	(.L_2517 - .L_2516)
.L_2516:
        /*00f4*/ 	.word	0x00000000


	//----- nvinfo : EIATTR_CBANK_PARAM_SIZE
	.align		4
.L_2517:
        /*00f8*/ 	.byte	0x03, 0x19
        /*00fa*/ 	.short	0x0128


	//----- nvinfo : EIATTR_PARAM_CBANK
	.align		4
        /*00fc*/ 	.byte	0x04, 0x0a
        /*00fe*/ 	.short	(.L_2519 - .L_2518)
	.align		4
.L_2518:
        /*0100*/ 	.word	index@(.nv.constant0._ZN10layer_norm31ln_parallel_residual_bwd_kernelINS_13Kernel_traitsI6__halfffffjLj768ELj1ELj4ELj1ELj16ENS_18Kernel_traits_baseILj768ES2_ffffjLj128EEEEELb0ELb1ELb0EEEvNS_9BwdParamsE)
        /*0104*/ 	.short	0x0380
        /*0106*/ 	.short	0x0128


	//----- nvinfo : EIATTR_SW_WAR
	.align		4
.L_2519:
        /*0108*/ 	.byte	0x04, 0x36
        /*010a*/ 	.short	(.L_2521 - .L_2520)
.L_2520:
        /*010c*/ 	.word	0x00000008
.L_2521:


//--------------------- .nv.info._ZN10layer_norm31ln_parallel_residual_bwd_kernelINS_13Kernel_traitsI6__halfffffjLj768ELj1ELj4ELj1ELj16ENS_18Kernel_traits_baseILj768ES2_ffffjLj128EEEEELb0ELb1ELb1EEEvNS_9BwdParamsE --------------------------
	.section	.nv.info._ZN10layer_norm31ln_parallel_residual_bwd_kernelINS_13Kernel_traitsI6__halfffffjLj768ELj1ELj4ELj1ELj16ENS_18Kernel_traits_baseILj768ES2_ffffjLj128EEEEELb0ELb1ELb1EEEvNS_9BwdParamsE,"",@"SHT_CUDA_INFO"
	.sectionflags	@""
	.align	4


	//----- nvinfo : EIATTR_CUDA_API_VERSION
	.align		4
        /*0000*/ 	.byte	0x04, 0x37
        /*0002*/ 	.short	(.L_2523 - .L_2522)
.L_2522:
        /*0004*/ 	.word	0x00000082


	//----- nvinfo : EIATTR_KPARAM_INFO
	.align		4
.L_2523:
        /*0008*/ 	.byte	0x04, 0x17
        /*000a*/ 	.short	(.L_2525 - .L_2524)
.L_2524:
        /*000c*/ 	.word	0x00000000
        /*0010*/ 	.short	0x0000
        /*0012*/ 	.short	0x0000
        /*0014*/ 	.byte	0x00, 0xf0, 0xa1, 0x04


	//----- nvinfo : EIATTR_SPARSE_MMA_MASK
	.align		4
.L_2525:
        /*0018*/ 	.byte	0x03, 0x50
        /*001a*/ 	.short	0x0000


	//----- nvinfo : EIATTR_MAXREG_COUNT
	.align		4
        /*001c*/ 	.byte	0x03, 0x1b
        /*001e*/ 	.short	0x00ff


	//----- nvinfo : EIATTR_NUM_BARRIERS
	.align		4
        /*0020*/ 	.byte	0x02, 0x4c
        /*0022*/ 	.byte	0x01
	.zero		1


	//----- nvinfo : EIATTR_MERCURY_ISA_VERSION
	.align		4
        /*0024*/ 	.byte	0x03, 0x5f
        /*0026*/ 	.short	0x0101


	//----- nvinfo : EIATTR_COOP_GROUP_MASK_REGIDS
	.align		4
        /*0028*/ 	.byte	0x04, 0x29
        /*002a*/ 	.short	(.L_2527 - .L_2526)


	//   ....[0]....
.L_2526:
        /*002c*/ 	.word	0xffffffff


	//   ....[1]....
        /*0030*/ 	.word	0xffffffff


	//   ....[2]....
        /*0034*/ 	.word	0xffffffff


	//   ....[3]....
        /*0038*/ 	.word	0xffffffff


	//   ....[4]....
        /*003c*/ 	.word	0xffffffff


	//   ....[5]....
        /*0040*/ 	.word	0xffffffff


	//   ....[6]....
        /*0044*/ 	.word	0xffffffff


	//   ....[7]....
        /*0048*/ 	.word	0xffffffff


	//   ....[8]....
        /*004c*/ 	.word	0xffffffff


	//   ....[9]....
        /*0050*/ 	.word	0xffffffff


	//   ....[10]....
        /*0054*/ 	.word	0x0500002c


	//   ....[11]....
        /*0058*/ 	.word	0x0500002c


	//   ....[12]....
        /*005c*/ 	.word	0x0500002c


	//   ....[13]....
        /*0060*/ 	.word	0x0500002c


	//   ....[14]....
        /*0064*/ 	.word	0x0500002c


	//   ....[15]....
        /*0068*/ 	.word	0x0500002c


	//   ....[16]....
        /*006c*/ 	.word	0x0500002c


	//   ....[17]....
        /*0070*/ 	.word	0x0500002c


	//   ....[18]....
        /*0074*/ 	.word	0x0500002c


	//   ....[19]....
        /*0078*/ 	.word	0x0500002c


	//----- nvinfo : EIATTR_COOP_GROUP_INSTR_OFFSETS
	.align		4
.L_2527:
        /*007c*/ 	.byte	0x04, 0x28
        /*007e*/ 	.short	(.L_2529 - .L_2528)


	//   ....[0]....
.L_2528:
        /*0080*/ 	.word	0x000023b0


	//   ....[1]....
        /*0084*/ 	.word	0x000023c0


	//   ....[2]....
        /*0088*/ 	.word	0x000023f0


	//   ....[3]....
        /*008c*/ 	.word	0x00002400


	//   ....[4]....
        /*0090*/ 	.word	0x00002430


	//   ....[5]....
        /*0094*/ 	.word	0x00002440


	//   ....[6]....
        /*0098*/ 	.word	0x00002470


	//   ....[7]....
        /*009c*/ 	.word	0x00002480


	//   ....[8]....
        /*00a0*/ 	.word	0x000024b0


	//   ....[9]....
        /*00a4*/ 	.word	0x000024c0


	//   ....[10]....
        /*00a8*/ 	.word	0x00006bb0


	//   ....[11]....
        /*00ac*/ 	.word	0x00006c40


	//   ....[12]....
        /*00b0*/ 	.word	0x00006cb0


	//   ....[13]....
        /*00b4*/ 	.word	0x00006d10


	//   ....[14]....
        /*00b8*/ 	.word	0x00006d80


	//   ....[15]....
        /*00bc*/ 	.word	0x00006de0


	//   ....[16]....
        /*00c0*/ 	.word	0x00006e50


	//   ....[17]....
        /*00c4*/ 	.word	0x00006eb0


	//   ....[18]....
        /*00c8*/ 	.word	0x00006f20


	//   ....[19]....
        /*00cc*/ 	.word	0x00006f80


	//----- nvinfo : EIATTR_VRC_CTA_INIT_COUNT
	.align		4
.L_2529:
        /*00d0*/ 	.byte	0x02, 0x4a
	.zero		1
	.zero		1


	//----- nvinfo : EIATTR_EXIT_INSTR_OFFSETS
	.align		4
        /*00d4*/ 	.byte	0x04, 0x1c
        /*00d6*/ 	.short	(.L_2531 - .L_2530)


	//   ....[0]....
.L_2530:
        /*00d8*/ 	.word	0x00006b40


	//----- nvinfo : EIATTR_MAX_THREADS
	.align		4
.L_2531:
        /*00dc*/ 	.byte	0x04, 0x05
        /*00de*/ 	.short	(.L_2533 - .L_2532)
.L_2532:
        /*00e0*/ 	.word	0x00000080
        /*00e4*/ 	.word	0x00000001
        /*00e8*/ 	.word	0x00000001


	//----- nvinfo : EIATTR_CRS_STACK_SIZE
	.align		4
.L_2533:
        /*00ec*/ 	.byte	0x04, 0x1e
        /*00ee*/ 	.short	(.L_2535 - .L_2534)
.L_2534:
        /*00f0*/ 	.word	0x00000000


	//----- nvinfo : EIATTR_CBANK_PARAM_SIZE
	.align		4
.L_2535:
        /*00f4*/ 	.byte	0x03, 0x19
        /*00f6*/ 	.short	0x0128


	//----- nvinfo : EIATTR_PARAM_CBANK
	.align		4
        /*00f8*/ 	.byte	0x04, 0x0a
        /*00fa*/ 	.short	(.L_2537 - .L_2536)
	.align		4
.L_2536:
        /*00fc*/ 	.word	index@(.nv.constant0._ZN10layer_norm31ln_parallel_residual_bwd_kernelINS_13Kernel_traitsI6__halfffffjLj768ELj1ELj4ELj1ELj16ENS_18Kernel_traits_baseILj768ES2_ffffjLj128EEEEELb0ELb1ELb1EEEvNS_9BwdParamsE)
        /*0100*/ 	.short	0x0380
        /*0102*/ 	.short	0x0128


	//----- nvinfo : EIATTR_SW_WAR
	.align		4
.L_2537:
        /*0104*/ 	.byte	0x04, 0x36
        /*0106*/ 	.short	(.L_2539 - .L_2538)
.L_2538:
        /*0108*/ 	.word	0x00000008
.L_2539:


//--------------------- .nv.info._ZN10layer_norm31ln_parallel_residual_bwd_kernelINS_13Kernel_traitsI6__halfffffjLj768ELj1ELj4ELj1ELj16ENS_18Kernel_traits_baseILj768ES2_ffffjLj128EEEEELb1ELb0ELb0EEEvNS_9BwdParamsE --------------------------
	.section	.nv.info._ZN10layer_norm31ln_parallel_residual_bwd_kernelINS_13Kernel_traitsI6__halfffffjLj768ELj1ELj4ELj1ELj16ENS_18Kernel_traits_baseILj768ES2_ffffjLj128EEEEELb1ELb0ELb0EEEvNS_9BwdParamsE,"",@"SHT_CUDA_INFO"
	.sectionflags	@""
	.align	4


	//----- nvinfo : EIATTR_CUDA_API_VERSION
	.align		4
        /*0000*/ 	.byte	0x04, 0x37
        /*0002*/ 	.short	(.L_2541 - .L_2540)
.L_2540:
        /*0004*/ 	.word	0x00000082


	//----- nvinfo : EIATTR_KPARAM_INFO
	.align		4
.L_2541:
        /*0008*/ 	.byte	0x04, 0x17
        /*000a*/ 	.short	(.L_2543 - .L_2542)
.L_2542:
        /*000c*/ 	.word	0x00000000
        /*0010*/ 	.short	0x0000
        /*0012*/ 	.short	0x0000
        /*0014*/ 	.byte	0x00, 0xf0, 0xa1, 0x04


	//----- nvinfo : EIATTR_SPARSE_MMA_MASK
	.align		4
.L_2543:
        /*0018*/ 	.byte	0x03, 0x50
        /*001a*/ 	.short	0x0000


	//----- nvinfo : EIATTR_MAXREG_COUNT
	.align		4
        /*001c*/ 	.byte	0x03, 0x1b
        /*001e*/ 	.short	0x00ff


	//----- nvinfo : EIATTR_NUM_BARRIERS
	.align		4
        /*0020*/ 	.byte	0x02, 0x4c
        /*0022*/ 	.byte	0x01
	.zero		1


	//----- nvinfo : EIATTR_MERCURY_ISA_VERSION
	.align		4
        /*0024*/ 	.byte	0x03, 0x5f
        /*0026*/ 	.short	0x0101


	//----- nvinfo : EIATTR_COOP_GROUP_MASK_REGIDS
	.align		4
        /*0028*/ 	.byte	0x04, 0x29
        /*002a*/ 	.short	(.L_2545 - .L_2544)


	//   ....[0]....
.L_2544:
        /*002c*/ 	.word	0xffffffff


	//   ....[1]....
        /*0030*/ 	.word	0xffffffff


	//   ....[2]....
        /*0034*/ 	.word	0xffffffff


	//   ....[3]....
        /*0038*/ 	.word	0xffffffff


	//   ....[4]....
        /*003c*/ 	.word	0xffffffff


	//   ....[5]....
        /*0040*/ 	.word	0xffffffff


	//   ....[6]....
        /*0044*/ 	.word	0xffffffff


	//   ....[7]....
        /*0048*/ 	.word	0xffffffff


	//   ....[8]....
        /*004c*/ 	.word	0xffffffff


	//   ....[9]....
        /*0050*/ 	.word	0xffffffff


	//   ....[10]....
        /*0054*/ 	.word	0x0500009c


	//   ....[11]....
        /*0058*/ 	.word	0x0500009c


	//   ....[12]....
        /*005c*/ 	.word	0x0500009c


	//   ....[13]....
        /*0060*/ 	.word	0x0500009c


	//   ....[14]....
        /*0064*/ 	.word	0x0500009c


	//   ....[15]....
        /*0068*/ 	.word	0x0500009c


	//   ....[16]....
        /*006c*/ 	.word	0x0500009c


	//   ....[17]....
        /*0070*/ 	.word	0x0500009c


	//   ....[18]....
        /*0074*/ 	.word	0x0500009c


	//   ....[19]....
        /*0078*/ 	.word	0x0500009c


	//----- nvinfo : EIATTR_COOP_GROUP_INSTR_OFFSETS
	.align		4
.L_2545:
        /*007c*/ 	.byte	0x04, 0x28
        /*007e*/ 	.short	(.L_2547 - .L_2546)


	//   ....[0]....
.L_2546:
        /*0080*/ 	.word	0x00002ca0


	//   ....[1]....
        /*0084*/ 	.word	0x00002cb0


	//   ....[2]....
        /*0088*/ 	.word	0x00002ce0


	//   ....[3]....
        /*008c*/ 	.word	0x00002cf0


	//   ....[4]....
        /*0090*/ 	.word	0x00002d20


	//   ....[5]....
        /*0094*/ 	.word	0x00002d30


	//   ....[6]....
        /*0098*/ 	.word	0x00002d60


	//   ....[7]....
        /*009c*/ 	.word	0x00002d70


	//   ....[8]....
        /*00a0*/ 	.word	0x00002da0


	//   ....[9]....
        /*00a4*/ 	.word	0x00002db0


	//   ....[10]....
        /*00a8*/ 	.word	0x0000aba0


	//   ....[11]....
        /*00ac*/ 	.word	0x0000ac30


	//   ....[12]....
        /*00b0*/ 	.word	0x0000ac90


	//   ....[13]....
        /*00b4*/ 	.word	0x0000acf0


	//   ....[14]....
        /*00b8*/ 	.word	0x0000ad50


	//   ....[15]....
        /*00bc*/ 	.word	0x0000adb0


	//   ....[16]....
        /*00c0*/ 	.word	0x0000ae10


	//   ....[17]....
        /*00c4*/ 	.word	0x0000ae70


	//   ....[18]....
        /*00c8*/ 	.word	0x0000aed0


	//   ....[19]....
        /*00cc*/ 	.word	0x0000af30


	//----- nvinfo : EIATTR_VRC_CTA_INIT_COUNT
	.align		4
.L_2547:
        /*00d0*/ 	.byte	0x02, 0x4a
	.zero		1
	.zero		1


	//----- nvinfo : EIATTR_EXIT_INSTR_OFFSETS
	.align		4
        /*00d4*/ 	.byte	0x04, 0x1c
        /*00d6*/ 	.short	(.L_2549 - .L_2548)


	//   ....[0]....
.L_2548:
        /*00d8*/ 	.word	0x0000aad0


	//   ....[1]....
        /*00dc*/ 	.word	0x0000ab40


	//----- nvinfo : EIATTR_MAX_THREADS
	.align		4
.L_2549:
        /*00e0*/ 	.byte	0x04, 0x05
        /*00e2*/ 	.short	(.L_2551 - .L_2550)
.L_2550:
        /*00e4*/ 	.word	0x00000080
        /*00e8*/ 	.word	0x00000001
        /*00ec*/ 	.word	0x00000001


	//----- nvinfo : EIATTR_CRS_STACK_SIZE
	.align		4
.L_2551:
        /*00f0*/ 	.byte	0x04, 0x1e
        /*00f2*/ 	.short	(.L_2553 - .L_2552)
.L_2552:
        /*00f4*/ 	.word	0x00000000


	//----- nvinfo : EIATTR_CBANK_PARAM_SIZE
	.align		4
.L_2553:
        /*00f8*/ 	.byte	0x03, 0x19
        /*00fa*/ 	.short	0x0128


	//----- nvinfo : EIATTR_PARAM_CBANK
	.align		4
        /*00fc*/ 	.byte	0x04, 0x0a
        /*00fe*/ 	.short	(.L_2555 - .L_2554)
	.align		4
.L_2554:
        /*0100*/ 	.word	index@(.nv.constant0._ZN10layer_norm31ln_parallel_residual_bwd_kernelINS_13Kernel_traitsI6__halfffffjLj768ELj1ELj4ELj1ELj16ENS_18Kernel_traits_baseILj768ES2_ffffjLj128EEEEELb1ELb0ELb0EEEvNS_9BwdParamsE)
        /*0104*/ 	.short	0x0380
        /*0106*/ 	.short	0x0128


	//----- nvinfo : EIATTR_SW_WAR
	.align		4
.L_2555:
        /*0108*/ 	.byte	0x04, 0x36
        /*010a*/ 	.short	(.L_2557 - .L_2556)
.L_2556:
        /*010c*/ 	.word	0x00000008
.L_2557:


//--------------------- .nv.info._ZN10layer_norm31ln_parallel_residual_bwd_kernelINS_13Kernel_traitsI6__halfffffjLj768ELj1ELj4ELj1ELj16ENS_18Kernel_traits_baseILj768ES2_ffffjLj128EEEEELb1ELb0ELb1EEEvNS_9BwdParamsE --------------------------
	.section	.nv.info._ZN10layer_norm31ln_parallel_residual_bwd_kernelINS_13Kernel_traitsI6__halfffffjLj768ELj1ELj4ELj1ELj16ENS_18Kernel_traits_baseILj768ES2_ffffjLj128EEEEELb1ELb0ELb1EEEvNS_9BwdParamsE,"",@"SHT_CUDA_INFO"
	.sectionflags	@""
	.align	4


	//----- nvinfo : EIATTR_CUDA_API_VERSION
	.align		4
        /*0000*/ 	.byte	0x04, 0x37
        /*0002*/ 	.short	(.L_2559 - .L_2558)
.L_2558:
        /*0004*/ 	.word	0x00000082


	//----- nvinfo : EIATTR_KPARAM_INFO
	.align		4
.L_2559:
        /*0008*/ 	.byte	0x04, 0x17
        /*000a*/ 	.short	(.L_2561 - .L_2560)
.L_2560:
        /*000c*/ 	.word	0x00000000
        /*0010*/ 	.short	0x0000
        /*0012*/ 	.short	0x0000
        /*0014*/ 	.byte	0x00, 0xf0, 0xa1, 0x04


	//----- nvinfo : EIATTR_SPARSE_MMA_MASK
	.align		4
.L_2561:
        /*0018*/ 	.byte	0x03, 0x50
        /*001a*/ 	.short	0x0000


	//----- nvinfo : EIATTR_MAXREG_COUNT
	.align		4
        /*001c*/ 	.byte	0x03, 0x1b
        /*001e*/ 	.short	0x00ff


	//----- nvinfo : EIATTR_NUM_BARRIERS
	.align		4
        /*0020*/ 	.byte	0x02, 0x4c
        /*0022*/ 	.byte	0x01
	.zero		1


	//----- nvinfo : EIATTR_ANNOTATIONS
	.align		4
        /*0024*/ 	.byte	0x04, 0x55
        /*0026*/ 	.short	(.L_2563 - .L_2562)


	//   ....[0]....
.L_2562:
        /*0028*/ 	.word	0x00000001
        /*002c*/ 	.byte	0x10, 0x08, 0x00, 0x00, 0x01, 0x00, 0x00, 0x00, 0x40, 0x08, 0x00, 0x00, 0x01, 0x00, 0x00, 0x00
        /*003c*/ 	.byte	0x70, 0x08, 0x00, 0x00, 0x01, 0x00, 0x00, 0x00, 0x50, 0x0d, 0x00, 0x00, 0x01, 0x00, 0x00, 0x00
        /*004c*/ 	.byte	0x70, 0x0d, 0x00, 0x00, 0x01, 0x00, 0x00, 0x00, 0xa0, 0x0d, 0x00, 0x00


	//----- nvinfo : EIATTR_MERCURY_ISA_VERSION
	.align		4
.L_2563:
        /*0058*/ 	.byte	0x03, 0x5f
        /*005a*/ 	.short	0x0101


	//----- nvinfo : EIATTR_COOP_GROUP_MASK_REGIDS
	.align		4
        /*005c*/ 	.byte	0x04, 0x29
        /*005e*/ 	.short	(.L_2565 - .L_2564)


	//   ....[0]....
.L_2564:
        /*0060*/ 	.word	0xffffffff


	//   ....[1]....
        /*0064*/ 	.word	0xffffffff


	//   ....[2]....
        /*0068*/ 	.word	0xffffffff


	//   ....[3]....
        /*006c*/ 	.word	0xffffffff


	//   ....[4]....
        /*0070*/ 	.word	0xffffffff


	//   ....[5]....
        /*0074*/ 	.word	0xffffffff


	//   ....[6]....
        /*0078*/ 	.word	0xffffffff


	//   ....[7]....
        /*007c*/ 	.word	0xffffffff


	//   ....[8]....
        /*0080*/ 	.word	0xffffffff


	//   ....[9]....
        /*0084*/ 	.word	0xffffffff


	//   ....[10]....
        /*0088*/ 	.word	0x05000033


	//   ....[11]....
        /*008c*/ 	.word	0x05000033


	//   ....[12]....
        /*0090*/ 	.word	0x05000033


	//   ....[13]....
        /*0094*/ 	.word	0x05000033


	//   ....[14]....
        /*0098*/ 	.word	0x05000033


	//   ....[15]....
        /*009c*/ 	.word	0x05000033


	//   ....[16]....
        /*00a0*/ 	.word	0x05000033


	//   ....[17]....
        /*00a4*/ 	.word	0x05000033


	//   ....[18]....
        /*00a8*/ 	.word	0x05000033


	//   ....[19]....
        /*00ac*/ 	.word	0x05000033


	//----- nvinfo : EIATTR_COOP_GROUP_INSTR_OFFSETS
	.align		4
.L_2565:
        /*00b0*/ 	.byte	0x04, 0x28
        /*00b2*/ 	.short	(.L_2567 - .L_2566)


	//   ....[0]....
.L_2566:
        /*00b4*/ 	.word	0x000023c0


	//   ....[1]....
        /*00b8*/ 	.word	0x000023e0


	//   ....[2]....
        /*00bc*/ 	.word	0x00002400


	//   ....[3]....
        /*00c0*/ 	.word	0x00002420


	//   ....[4]....
        /*00c4*/ 	.word	0x00002440


	//   ....[5]....
        /*00c8*/ 	.word	0x00002460


	//   ....[6]....
        /*00cc*/ 	.word	0x00002480


	//   ....[7]....
        /*00d0*/ 	.word	0x000024a0


	//   ....[8]....
        /*00d4*/ 	.word	0x000024b0


	//   ....[9]....
        /*00d8*/ 	.word	0x000024d0


	//   ....[10]....
        /*00dc*/ 	.word	0x00009aa0


	//   ....[11]....
        /*00e0*/ 	.word	0x00009b30


	//   ....[12]....
        /*00e4*/ 	.word	0x00009b90


	//   ....[13]....
        /*00e8*/ 	.word	0x00009be0


	//   ....[14]....
        /*00ec*/ 	.word	0x00009c40


	//   ....[15]....
        /*00f0*/ 	.word	0x00009c90


	//   ....[16]....
        /*00f4*/ 	.word	0x00009cf0


	//   ....[17]....
        /*00f8*/ 	.word	0x00009d40


	//   ....[18]....
        /*00fc*/ 	.word	0x00009da0


	//   ....[19]....
        /*0100*/ 	.word	0x00009df0


	//----- nvinfo : EIATTR_VRC_CTA_INIT_COUNT
	.align		4
.L_2567:
        /*0104*/ 	.byte	0x02, 0x4a
	.zero		1
	.zero		1


	//----- nvinfo : EIATTR_EXIT_INSTR_OFFSETS
	.align		4
        /*0108*/ 	.byte	0x04, 0x1c
        /*010a*/ 	.short	(.L_2569 - .L_2568)


	//   ....[0]....
.L_2568:
        /*010c*/ 	.word	0x00009a30


	//----- nvinfo : EIATTR_MAX_THREADS
	.align		4
.L_2569:
        /*0110*/ 	.byte	0x04, 0x05
        /*0112*/ 	.short	(.L_2571 - .L_2570)
.L_2570:
        /*0114*/ 	.word	0x00000080
        /*0118*/ 	.word	0x00000001
        /*011c*/ 	.word	0x00000001


	//----- nvinfo : EIATTR_CRS_STACK_SIZE
	.align		4
.L_2571:
        /*0120*/ 	.byte	0x04, 0x1e
        /*0122*/ 	.short	(.L_2573 - .L_2572)
.L_2572:
        /*0124*/ 	.word	0x00000000


	//----- nvinfo : EIATTR_CBANK_PARAM_SIZE
	.align		4
.L_2573:
        /*0128*/ 	.byte	0x03, 0x19
        /*012a*/ 	.short	0x0128


	//----- nvinfo : EIATTR_PARAM_CBANK
	.align		4
        /*012c*/ 	.byte	0x04, 0x0a
        /*012e*/ 	.short	(.L_2575 - .L_2574)
	.align		4
.L_2574:
        /*0130*/ 	.word	index@(.nv.constant0._ZN10layer_norm31ln_parallel_residual_bwd_kernelINS_13Kernel_traitsI6__halfffffjLj768ELj1ELj4ELj1ELj16ENS_18Kernel_traits_baseILj768ES2_ffffjLj128EEEEELb1ELb0ELb1EEEvNS_9BwdParamsE)
        /*0134*/ 	.short	0x0380
        /*0136*/ 	.short	0x0128


	//----- nvinfo : EIATTR_SW_WAR
	.align		4
.L_2575:
        /*0138*/ 	.byte	0x04, 0x36
        /*013a*/ 	.short	(.L_2577 - .L_2576)
.L_2576:
        /*013c*/ 	.word	0x00000008
.L_2577:


//--------------------- .nv.info._ZN10layer_norm22ln_bwd_finalize_kernelINS_22Kernel_traits_finalizeILj768E6__halfffffjLb0ELj1024ELj4ENS_18Kernel_traits_baseILj768ES2_ffffjLj1024EEEEELb0ELb0EEEvNS_9BwdParamsE --------------------------
	.section	.nv.info._ZN10layer_norm22ln_bwd_finalize_kernelINS_22Kernel_traits_finalizeILj768E6__halfffffjLb0ELj1024ELj4ENS_18Kernel_traits_baseILj768ES2_ffffjLj1024EEEEELb0ELb0EEEvNS_9BwdParamsE,"",@"SHT_CUDA_INFO"
	.sectionflags	@""
	.align	4


	//----- nvinfo : EIATTR_CUDA_API_VERSION
	.align		4
        /*0000*/ 	.byte	0x04, 0x37
        /*0002*/ 	.short	(.L_2579 - .L_2578)
.L_2578:
        /*0004*/ 	.word	0x00000082


	//----- nvinfo : EIATTR_KPARAM_INFO
	.align		4
.L_2579:
        /*0008*/ 	.byte	0x04, 0x17
        /*000a*/ 	.short	(.L_2581 - .L_2580)
.L_2580:
        /*000c*/ 	.word	0x00000000
        /*0010*/ 	.short	0x0000
        /*0012*/ 	.short	0x0000
        /*0014*/ 	.byte	0x00, 0xf0, 0xa1, 0x04


	//----- nvinfo : EIATTR_SPARSE_MMA_MASK
	.align		4
.L_2581:
        /*0018*/ 	.byte	0x03, 0x50
        /*001a*/ 	.short	0x0000


	//----- nvinfo : EIATTR_MAXREG_COUNT
	.align		4
        /*001c*/ 	.byte	0x03, 0x1b
        /*001e*/ 	.short	0x0040


	//----- nvinfo : EIATTR_NUM_BARRIERS
	.align		4
        /*0020*/ 	.byte	0x02, 0x4c
        /*0022*/ 	.byte	0x01
	.zero		1


	//----- nvinfo : EIATTR_MERCURY_ISA_VERSION
	.align		4
        /*0024*/ 	.byte	0x03, 0x5f
        /*0026*/ 	.short	0x0101


	//----- nvinfo : EIATTR_COOP_GROUP_MASK_REGIDS
	.align		4
        /*0028*/ 	.byte	0x04, 0x29
        /*002a*/ 	.short	(.L_2583 - .L_2582)


	//   ....[0]....
.L_2582:
        /*002c*/ 	.word	0xffffffff


	//   ....[1]....
        /*0030*/ 	.word	0xffffffff


	//   ....[2]....
        /*0034*/ 	.word	0xffffffff


	//   ....[3]....
        /*0038*/ 	.word	0xffffffff


	//   ....[4]....
        /*003c*/ 	.word	0xffffffff


	//   ....[5]....
        /*0040*/ 	.word	0xffffffff


	//   ....[6]....
        /*0044*/ 	.word	0xffffffff


	//   ....[7]....
        /*0048*/ 	.word	0xffffffff


	//   ....[8]....
        /*004c*/ 	.word	0xffffffff


	//   ....[9]....
        /*0050*/ 	.word	0xffffffff


	//----- nvinfo : EIATTR_COOP_GROUP_INSTR_OFFSETS
	.align		4
.L_2583:
        /*0054*/ 	.byte	0x04, 0x28
        /*0056*/ 	.short	(.L_2585 - .L_2584)


	//   ....[0]....
.L_2584:
        /*0058*/ 	.word	0x00001540


	//   ....[1]....
        /*005c*/ 	.word	0x00001550


	//   ....[2]....
        /*0060*/ 	.word	0x00001580


	//   ....[3]....
        /*0064*/ 	.word	0x00001590


	//   ....[4]....
        /*0068*/ 	.word	0x000015c0


	//   ....[5]....
        /*006c*/ 	.word	0x000015d0


	//   ....[6]....
        /*0070*/ 	.word	0x00001610


	//   ....[7]....
        /*0074*/ 	.word	0x00001630


	//   ....[8]....
        /*0078*/ 	.word	0x00001680


	//   ....[9]....
        /*007c*/ 	.word	0x00001690


	//----- nvinfo : EIATTR_VRC_CTA_INIT_COUNT
	.align		4
.L_2585:
        /*0080*/ 	.byte	0x02, 0x4a
	.zero		1
	.zero		1


	//----- nvinfo : EIATTR_EXIT_INSTR_OFFSETS
	.align		4
        /*0084*/ 	.byte	0x04, 0x1c
        /*0086*/ 	.short	(.L_2587 - .L_2586)


	//   ....[0]....
.L_2586:
        /*0088*/ 	.word	0x00000060


	//   ....[1]....
        /*008c*/ 	.word	0x000016f0


	//   ....[2]....
        /*0090*/ 	.word	0x00001720


	//   ....[3]....
        /*0094*/ 	.word	0x000017e0


	//----- nvinfo : EIATTR_MAX_THREADS
	.align		4
.L_2587:
        /*0098*/ 	.byte	0x04, 0x05
        /*009a*/ 	.short	(.L_2589 - .L_2588)
.L_2588:
        /*009c*/ 	.word	0x00000400
        /*00a0*/ 	.word	0x00000001
        /*00a4*/ 	.word	0x00000001


	//----- nvinfo : EIATTR_CRS_STACK_SIZE
	.align		4
.L_2589:
        /*00a8*/ 	.byte	0x04, 0x1e
        /*00aa*/ 	.short	(.L_2591 - .L_2590)
.L_2590:
        /*00ac*/ 	.word	0x00000000


	//----- nvinfo : EIATTR_CBANK_PARAM_SIZE
	.align		4
.L_2591:
        /*00b0*/ 	.byte	0x03, 0x19
        /*00b2*/ 	.short	0x0128


	//----- nvinfo : EIATTR_PARAM_CBANK
	.align		4
        /*00b4*/ 	.byte	0x04, 0x0a
        /*00b6*/ 	.short	(.L_2593 - .L_2592)
	.align		4
.L_2592:
        /*00b8*/ 	.word	index@(.nv.constant0._ZN10layer_norm22ln_bwd_finalize_kernelINS_22Kernel_traits_finalizeILj768E6__halfffffjLb0ELj1024ELj4ENS_18Kernel_traits_baseILj768ES2_ffffjLj1024EEEEELb0ELb0EEEvNS_9BwdParamsE)
        /*00bc*/ 	.short	0x0380
        /*00be*/ 	.short	0x0128


	//----- nvinfo : EIATTR_SW_WAR
	.align		4
.L_2593:
        /*00c0*/ 	.byte	0x04, 0x36
        /*00c2*/ 	.short	(.L_2595 - .L_2594)
.L_2594:
        /*00c4*/ 	.word	0x00000008
.L_2595:


//--------------------- .nv.info._ZN10layer_norm40ln_parallel_residual_bwd_finalize_kernelINS_22Kernel_traits_finalizeILj768E6__halfffffjLb0ELj1024ELj4ENS_18Kernel_traits_baseILj768ES2_ffffjLj1024EEEEELb0EEEvNS_9BwdParamsE --------------------------
	.section	.nv.info._ZN10layer_norm40ln_parallel_residual_bwd_finalize_kernelINS_22Kernel_traits_finalizeILj768E6__halfffffjLb0ELj1024ELj4ENS_18Kernel_traits_baseILj768ES2_ffffjLj1024EEEEELb0EEEvNS_9BwdParamsE,"",@"SHT_CUDA_INFO"
	.sectionflags	@""
	.align	4


	//----- nvinfo : EIATTR_CUDA_API_VERSION
	.align		4
        /*0000*/ 	.byte	0x04, 0x37
        /*0002*/ 	.short	(.L_2597 - .L_2596)
.L_2596:
        /*0004*/ 	.word	0x00000082


	//----- nvinfo : EIATTR_KPARAM_INFO
	.align		4
.L_2597:
        /*0008*/ 	.byte	0x04, 0x17
        /*000a*/ 	.short	(.L_2599 - .L_2598)
.L_2598:
        /*000c*/ 	.word	0x00000000
        /*0010*/ 	.short	0x0000
        /*0012*/ 	.short	0x0000
        /*0014*/ 	.byte	0x00, 0xf0, 0xa1, 0x04


	//----- nvinfo : EIATTR_SPARSE_MMA_MASK
	.align		4
.L_2599:
        /*0018*/ 	.byte	0x03, 0x50
        /*001a*/ 	.short	0x0000


	//----- nvinfo : EIATTR_MAXREG_COUNT
	.align		4
        /*001c*/ 	.byte	0x03, 0x1b
        /*001e*/ 	.short	0x0040


	//----- nvinfo : EIATTR_NUM_BARRIERS
	.align		4
        /*0020*/ 	.byte	0x02, 0x4c
        /*0022*/ 	.byte	0x01
	.zero		1


	//----- nvinfo : EIATTR_MERCURY_ISA_VERSION
	.align		4
        /*0024*/ 	.byte	0x03, 0x5f
        /*0026*/ 	.short	0x0101


	//----- nvinfo : EIATTR_COOP_GROUP_MASK_REGIDS
	.align		4
        /*0028*/ 	.byte	0x04, 0x29
        /*002a*/ 	.short	(.L_2601 - .L_2600)


	//   ....[0]....
.L_2600:
        /*002c*/ 	.word	0xffffffff


	//   ....[1]....
        /*0030*/ 	.word	0xffffffff


	//   ....[2]....
        /*0034*/ 	.word	0xffffffff


	//   ....[3]....
        /*0038*/ 	.word	0xffffffff


	//   ....[4]....
        /*003c*/ 	.word	0xffffffff


	//   ....[5]....
        /*0040*/ 	.word	0xffffffff


	//   ....[6]....
        /*0044*/ 	.word	0xffffffff


	//   ....[7]....
        /*0048*/ 	.word	0xffffffff


	//   ....[8]....
        /*004c*/ 	.word	0xffffffff


	//   ....[9]....
        /*0050*/ 	.word	0xffffffff


	//   ....[10]....
        /*0054*/ 	.word	0xffffffff


	//   ....[11]....
        /*0058*/ 	.word	0xffffffff


	//   ....[12]....
        /*005c*/ 	.word	0xffffffff


	//   ....[13]....
        /*0060*/ 	.word	0xffffffff


	//   ....[14]....
        /*0064*/ 	.word	0xffffffff


	//   ....[15]....
        /*0068*/ 	.word	0xffffffff


	//   ....[16]....
        /*006c*/ 	.word	0xffffffff


	//   ....[17]....
        /*0070*/ 	.word	0xffffffff


	//   ....[18]....
        /*0074*/ 	.word	0xffffffff


	//   ....[19]....
        /*0078*/ 	.word	0xffffffff


	//----- nvinfo : EIATTR_COOP_GROUP_INSTR_OFFSETS
	.align		4
.L_2601:
        /*007c*/ 	.byte	0x04, 0x28
        /*007e*/ 	.short	(.L_2603 - .L_2602)


	//   ....[0]....
.L_2602:
        /*0080*/ 	.word	0x000013a0


	//   ....[1]....
        /*0084*/ 	.word	0x000013b0


	//   ....[2]....
        /*0088*/ 	.word	0x000013c0


	//   ....[3]....
        /*008c*/ 	.word	0x000013d0


	//   ....[4]....
        /*0090*/ 	.word	0x00001400


	//   ....[5]....
        /*0094*/ 	.word	0x00001430


	//   ....[6]....
        /*0098*/ 	.word	0x00001440


	//   ....[7]....
        /*009c*/ 	.word	0x00001450


	//   ....[8]....
        /*00a0*/ 	.word	0x00001470


	//   ....[9]....
        /*00a4*/ 	.word	0x000014b0


	//   ....[10]....
        /*00a8*/ 	.word	0x000014e0


	//   ....[11]....
        /*00ac*/ 	.word	0x000014f0


	//   ....[12]....
        /*00b0*/ 	.word	0x00001510


	//   ....[13]....
        /*00b4*/ 	.word	0x00001540


	//   ....[14]....
        /*00b8*/ 	.word	0x00001560


	//   ....[15]....
        /*00bc*/ 	.word	0x00001570


	//   ....[16]....
        /*00c0*/ 	.word	0x000015b0


	//   ....[17]....
        /*00c4*/ 	.word	0x000015e0


	//   ....[18]....
        /*00c8*/ 	.word	0x00001600


	//   ....[19]....
        /*00cc*/ 	.word	0x00001610


	//----- nvinfo : EIATTR_VRC_CTA_INIT_COUNT
	.align		4
.L_2603:
        /*00d0*/ 	.byte	0x02, 0x4a
	.zero		1
	.zero		1


	//----- nvinfo : EIATTR_EXIT_INSTR_OFFSETS
	.align		4
        /*00d4*/ 	.byte	0x04, 0x1c
        /*00d6*/ 	.short	(.L_2605 - .L_2604)


	//   ....[0]....
.L_2604:
        /*00d8*/ 	.word	0x00000060


	//   ....[1]....
        /*00dc*/ 	.word	0x000016c0


	//   ....[2]....
        /*00e0*/ 	.word	0x000016f0


	//   ....[3]....
        /*00e4*/ 	.word	0x00001850


	//----- nvinfo : EIATTR_MAX_THREADS
	.align		4
.L_2605:
        /*00e8*/ 	.byte	0x04, 0x05
        /*00ea*/ 	.short	(.L_2607 - .L_2606)
.L_2606:
        /*00ec*/ 	.word	0x00000400
        /*00f0*/ 	.word	0x00000001
        /*00f4*/ 	.word	0x00000001


	//----- nvinfo : EIATTR_CRS_STACK_SIZE
	.align		4
.L_2607:
        /*00f8*/ 	.byte	0x04, 0x1e
        /*00fa*/ 	.short	(.L_2609 - .L_2608)
.L_2608:
        /*00fc*/ 	.word	0x00000000


	//----- nvinfo : EIATTR_CBANK_PARAM_SIZE
	.align		4
.L_2609:
        /*0100*/ 	.byte	0x03, 0x19
        /*0102*/ 	.short	0x0128


	//----- nvinfo : EIATTR_PARAM_CBANK
	.align		4
        /*0104*/ 	.byte	0x04, 0x0a
        /*0106*/ 	.short	(.L_2611 - .L_2610)
	.align		4
.L_2610:
        /*0108*/ 	.word	index@(.nv.constant0._ZN10layer_norm40ln_parallel_residual_bwd_finalize_kernelINS_22Kernel_traits_finalizeILj768E6__halfffffjLb0ELj1024ELj4ENS_18Kernel_traits_baseILj768ES2_ffffjLj1024EEEEELb0EEEvNS_9BwdParamsE)
        /*010c*/ 	.short	0x0380
        /*010e*/ 	.short	0x0128


	//----- nvinfo : EIATTR_SW_WAR
	.align		4
.L_2611:
        /*0110*/ 	.byte	0x04, 0x36
        /*0112*/ 	.short	(.L_2613 - .L_2612)
.L_2612:
        /*0114*/ 	.word	0x00000008
.L_2613:


//--------------------- .nv.info._ZN10layer_norm31ln_parallel_residual_bwd_kernelINS_13Kernel_traitsI6__halfffffjLj768ELj1ELj4ELj1ELj16ENS_18Kernel_traits_baseILj768ES2_ffffjLj128EEEEELb1ELb1ELb0EEEvNS_9BwdParamsE --------------------------
	.section	.nv.info._ZN10layer_norm31ln_parallel_residual_bwd_kernelINS_13Kernel_traitsI6__halfffffjLj768ELj1ELj4ELj1ELj16ENS_18Kernel_traits_baseILj768ES2_ffffjLj128EEEEELb1ELb1ELb0EEEvNS_9BwdParamsE,"",@"SHT_CUDA_INFO"
	.sectionflags	@""
	.align	4


	//----- nvinfo : EIATTR_CUDA_API_VERSION
	.align		4
        /*0000*/ 	.byte	0x04, 0x37
        /*0002*/ 	.short	(.L_2615 - .L_2614)
.L_2614:
        /*0004*/ 	.word	0x00000082


	//----- nvinfo : EIATTR_KPARAM_INFO
	.align		4
.L_2615:
        /*0008*/ 	.byte	0x04, 0x17
        /*000a*/ 	.short	(.L_2617 - .L_2616)
.L_2616:
        /*000c*/ 	.word	0x00000000
        /*0010*/ 	.short	0x0000
        /*0012*/ 	.short	0x0000
        /*0014*/ 	.byte	0x00, 0xf0, 0xa1, 0x04


	//----- nvinfo : EIATTR_SPARSE_MMA_MASK
	.align		4
.L_2617:
        /*0018*/ 	.byte	0x03, 0x50
        /*001a*/ 	.short	0x0000


	//----- nvinfo : EIATTR_MAXREG_COUNT
	.align		4
        /*001c*/ 	.byte	0x03, 0x1b
        /*001e*/ 	.short	0x00ff


	//----- nvinfo : EIATTR_NUM_BARRIERS
	.align		4
        /*0020*/ 	.byte	0x02, 0x4c
        /*0022*/ 	.byte	0x01
	.zero		1


	//----- nvinfo : EIATTR_MERCURY_ISA_VERSION
	.align		4
        /*0024*/ 	.byte	0x03, 0x5f
        /*0026*/ 	.short	0x0101


	//----- nvinfo : EIATTR_COOP_GROUP_MASK_REGIDS
	.align		4
        /*0028*/ 	.byte	0x04, 0x29
        /*002a*/ 	.short	(.L_2619 - .L_2618)


	//   ....[0]....
.L_2618:
        /*002c*/ 	.word	0xffffffff


	//   ....[1]....
        /*0030*/ 	.word	0xffffffff


	//   ....[2]....
        /*0034*/ 	.word	0xffffffff


	//   ....[3]....
        /*0038*/ 	.word	0xffffffff


	//   ....[4]....
        /*003c*/ 	.word	0xffffffff


	//   ....[5]....
        /*0040*/ 	.word	0xffffffff


	//   ....[6]....
        /*0044*/ 	.word	0xffffffff


	//   ....[7]....
        /*0048*/ 	.word	0xffffffff


	//   ....[8]....
        /*004c*/ 	.word	0xffffffff


	//   ....[9]....
        /*0050*/ 	.word	0xffffffff


	//   ....[10]....
        /*0054*/ 	.word	0x0500008a


	//   ....[11]....
        /*0058*/ 	.word	0x0500008a


	//   ....[12]....
        /*005c*/ 	.word	0x0500008a


	//   ....[13]....
        /*0060*/ 	.word	0x0500008a


	//   ....[14]....
        /*0064*/ 	.word	0x0500008a


	//   ....[15]....
        /*0068*/ 	.word	0x0500008a


	//   ....[16]....
        /*006c*/ 	.word	0x0500008a


	//   ....[17]....
        /*0070*/ 	.word	0x0500008a


	//   ....[18]....
        /*0074*/ 	.word	0x0500008a


	//   ....[19]....
        /*0078*/ 	.word	0x0500008a


	//----- nvinfo : EIATTR_COOP_GROUP_INSTR_OFFSETS
	.align		4
.L_2619:
        /*007c*/ 	.byte	0x04, 0x28
        /*007e*/ 	.short	(.L_2621 - .L_2620)


	//   ....[0]....
.L_2620:
        /*0080*/ 	.word	0x00001ef0


	//   ....[1]....
        /*0084*/ 	.word	0x00001f00


	//   ....[2]....
        /*0088*/ 	.word	0x00001f30


	//   ....[3]....
        /*008c*/ 	.word	0x00001f40


	//   ....[4]....
        /*0090*/ 	.word	0x00001f70


	//   ....[5]....
        /*0094*/ 	.word	0x00001f80


	//   ....[6]....
        /*0098*/ 	.word	0x00001fb0


	//   ....[7]....
        /*009c*/ 	.word	0x00001fc0


	//   ....[8]....
        /*00a0*/ 	.word	0x00001ff0


	//   ....[9]....
        /*00a4*/ 	.word	0x00002000


	//   ....[10]....
        /*00a8*/ 	.word	0x000092e0


	//   ....[11]....
        /*00ac*/ 	.word	0x00009370


	//   ....[12]....
        /*00b0*/ 	.word	0x000093e0


	//   ....[13]....
        /*00b4*/ 	.word	0x00009440


	//   ....[14]....
        /*00b8*/ 	.word	0x000094b0


	//   ....[15]....
        /*00bc*/ 	.word	0x00009510


	//   ....[16]....
        /*00c0*/ 	.word	0x00009580


	//   ....[17]....
        /*00c4*/ 	.word	0x000095e0


	//   ....[18]....
        /*00c8*/ 	.word	0x00009650


	//   ....[19]....
        /*00cc*/ 	.word	0x000096b0


	//----- nvinfo : EIATTR_VRC_CTA_INIT_COUNT
	.align		4
.L_2621:
        /*00d0*/ 	.byte	0x02, 0x4a
	.zero		1
	.zero		1


	//----- nvinfo : EIATTR_EXIT_INSTR_OFFSETS
	.align		4
        /*00d4*/ 	.byte	0x04, 0x1c
        /*00d6*/ 	.short	(.L_2623 - .L_2622)


	//   ....[0]....
.L_2622:
        /*00d8*/ 	.word	0x00009240


	//   ....[1]....
        /*00dc*/ 	.word	0x00009270


	//----- nvinfo : EIATTR_MAX_THREADS
	.align		4
.L_2623:
        /*00e0*/ 	.byte	0x04, 0x05
        /*00e2*/ 	.short	(.L_2625 - .L_2624)
.L_2624:
        /*00e4*/ 	.word	0x00000080
        /*00e8*/ 	.word	0x00000001
        /*00ec*/ 	.word	0x00000001


	//----- nvinfo : EIATTR_CRS_STACK_SIZE
	.align		4
.L_2625:
        /*00f0*/ 	.byte	0x04, 0x1e
        /*00f2*/ 	.short	(.L_2627 - .L_2626)
.L_2626:
        /*00f4*/ 	.word	0x00000000


	//----- nvinfo : EIATTR_CBANK_PARAM_SIZE
	.align		4
.L_2627:
        /*00f8*/ 	.byte	0x03, 0x19
        /*00fa*/ 	.short	0x0128


	//----- nvinfo : EIATTR_PARAM_CBANK
	.align		4
        /*00fc*/ 	.byte	0x04, 0x0a
        /*00fe*/ 	.short	(.L_2629 - .L_2628)
	.align		4
.L_2628:
        /*0100*/ 	.word	index@(.nv.constant0._ZN10layer_norm31ln_parallel_residual_bwd_kernelINS_13Kernel_traitsI6__halfffffjLj768ELj1ELj4ELj1ELj16ENS_18Kernel_traits_baseILj768ES2_ffffjLj128EEEEELb1ELb1ELb0EEEvNS_9BwdParamsE)
        /*0104*/ 	.short	0x0380
        /*0106*/ 	.short	0x0128


	//----- nvinfo : EIATTR_SW_WAR
	.align		4
.L_2629:
        /*0108*/ 	.byte	0x04, 0x36
        /*010a*/ 	.short	(.L_2631 - .L_2630)
.L_2630:
        /*010c*/ 	.word	0x00000008
.L_2631:


//--------------------- .nv.info._ZN10layer_norm22ln_bwd_finalize_kernelINS_22Kernel_traits_finalizeILj768E6__halfffffjLb0ELj1024ELj4ENS_18Kernel_traits_baseILj768ES2_ffffjLj1024EEEEELb0ELb1EEEvNS_9BwdParamsE --------------------------
	.section	.nv.info._ZN10layer_norm22ln_bwd_finalize_kernelINS_22Kernel_traits_finalizeILj768E6__halfffffjLb0ELj1024ELj4ENS_18Kernel_traits_baseILj768ES2_ffffjLj1024EEEEELb0ELb1EEEvNS_9BwdParamsE,"",@"SHT_CUDA_INFO"
	.sectionflags	@""
	.align	4


	//----- nvinfo : EIATTR_CUDA_API_VERSION
	.align		4
        /*0000*/ 	.byte	0x04, 0x37
        /*0002*/ 	.short	(.L_2633 - .L_2632)
.L_2632:
        /*0004*/ 	.word	0x00000082


	//----- nvinfo : EIATTR_KPARAM_INFO
	.align		4
.L_2633:
        /*0008*/ 	.byte	0x04, 0x17
        /*000a*/ 	.short	(.L_2635 - .L_2634)
.L_2634:
        /*000c*/ 	.word	0x00000000
        /*0010*/ 	.short	0x0000
        /*0012*/ 	.short	0x0000
        /*0014*/ 	.byte	0x00, 0xf0, 0xa1, 0x04


	//----- nvinfo : EIATTR_SPARSE_MMA_MASK
	.align		4
.L_2635:
        /*0018*/ 	.byte	0x03, 0x50
        /*001a*/ 	.short	0x0000


	//----- nvinfo : EIATTR_MAXREG_COUNT
	.align		4
        /*001c*/ 	.byte	0x03, 0x1b
        /*001e*/ 	.short	0x0040


	//----- nvinfo : EIATTR_NUM_BARRIERS
	.align		4
        /*0020*/ 	.byte	0x02, 0x4c
        /*0022*/ 	.byte	0x01
	.zero		1


	//----- nvinfo : EIATTR_MERCURY_ISA_VERSION
	.align		4
        /*0024*/ 	.byte	0x03, 0x5f
        /*0026*/ 	.short	0x0101


	//----- nvinfo : EIATTR_COOP_GROUP_MASK_REGIDS
	.align		4
        /*0028*/ 	.byte	0x04, 0x29
        /*002a*/ 	.short	(.L_2637 - .L_2636)


	//   ....[0]....
.L_2636:
        /*002c*/ 	.word	0xffffffff


	//   ....[1]....
        /*0030*/ 	.word	0xffffffff


	//   ....[2]....
        /*0034*/ 	.word	0xffffffff


	//   ....[3]....
        /*0038*/ 	.word	0xffffffff


	//   ....[4]....
        /*003c*/ 	.word	0xffffffff


	//   ....[5]....
        /*0040*/ 	.word	0xffffffff


	//   ....[6]....
        /*0044*/ 	.word	0xffffffff


	//   ....[7]....
        /*0048*/ 	.word	0xffffffff


	//   ....[8]....
        /*004c*/ 	.word	0xffffffff


	//   ....[9]....
        /*0050*/ 	.word	0xffffffff


	//----- nvinfo : EIATTR_COOP_GROUP_INSTR_OFFSETS
	.align		4
.L_2637:
        /*0054*/ 	.byte	0x04, 0x28
        /*0056*/ 	.short	(.L_2639 - .L_2638)


	//   ....[0]....
.L_2638:
        /*0058*/ 	.word	0x00001560


	//   ....[1]....
        /*005c*/ 	.word	0x00001570


	//   ....[2]....
        /*0060*/ 	.word	0x000015a0


	//   ....[3]....
        /*0064*/ 	.word	0x000015b0


	//   ....[4]....
        /*0068*/ 	.word	0x000015e0


	//   ....[5]....
        /*006c*/ 	.word	0x000015f0


	//   ....[6]....
        /*0070*/ 	.word	0x00001620


	//   ....[7]....
        /*0074*/ 	.word	0x00001640


	//   ....[8]....
        /*0078*/ 	.word	0x00001670


	//   ....[9]....
        /*007c*/ 	.word	0x00001680


	//----- nvinfo : EIATTR_VRC_CTA_INIT_COUNT
	.align		4
.L_2639:
        /*0080*/ 	.byte	0x02, 0x4a
	.zero		1
	.zero		1


	//----- nvinfo : EIATTR_EXIT_INSTR_OFFSETS
	.align		4
        /*0084*/ 	.byte	0x04, 0x1c
        /*0086*/ 	.short	(.L_2641 - .L_2640)


	//   ....[0]....
.L_2640:
        /*0088*/ 	.word	0x00000060


	//   ....[1]....
        /*008c*/ 	.word	0x000016e0


	//   ....[2]....
        /*0090*/ 	.word	0x000017d0


	//----- nvinfo : EIATTR_MAX_THREADS
	.align		4
.L_2641:
        /*0094*/ 	.byte	0x04, 0x05
        /*0096*/ 	.short	(.L_2643 - .L_2642)
.L_2642:
        /*0098*/ 	.word	0x00000400
        /*009c*/ 	.word	0x00000001
        /*00a0*/ 	.word	0x00000001


	//----- nvinfo : EIATTR_CRS_STACK_SIZE
	.align		4
.L_2643:
        /*00a4*/ 	.byte	0x04, 0x1e
        /*00a6*/ 	.short	(.L_2645 - .L_2644)
.L_2644:
        /*00a8*/ 	.word	0x00000000


	//----- nvinfo : EIATTR_CBANK_PARAM_SIZE
	.align		4
.L_2645:
        /*00ac*/ 	.byte	0x03, 0x19
        /*00ae*/ 	.short	0x0128


	//----- nvinfo : EIATTR_PARAM_CBANK
	.align		4
        /*00b0*/ 	.byte	0x04, 0x0a
        /*00b2*/ 	.short	(.L_2647 - .L_2646)
	.align		4
.L_2646:
        /*00b4*/ 	.word	index@(.nv.constant0._ZN10layer_norm22ln_bwd_finalize_kernelINS_22Kernel_traits_finalizeILj768E6__halfffffjLb0ELj1024ELj4ENS_18Kernel_traits_baseILj768ES2_ffffjLj1024EEEEELb0ELb1EEEvNS_9BwdParamsE)
        /*00b8*/ 	.short	0x0380
        /*00ba*/ 	.short	0x0128


	//----- nvinfo : EIATTR_SW_WAR
	.align		4
.L_2647:
        /*00bc*/ 	.byte	0x04, 0x36
        /*00be*/ 	.short	(.L_2649 - .L_2648)
.L_2648:
        /*00c0*/ 	.word	0x00000008
.L_2649:


//--------------------- .nv.info._ZN10layer_norm40ln_parallel_residual_bwd_finalize_kernelINS_22Kernel_traits_finalizeILj768E6__halfffffjLb0ELj1024ELj4ENS_18Kernel_traits_baseILj768ES2_ffffjLj1024EEEEELb1EEEvNS_9BwdParamsE --------------------------
	.section	.nv.info._ZN10layer_norm40ln_parallel_residual_bwd_finalize_kernelINS_22Kernel_traits_finalizeILj768E6__halfffffjLb0ELj1024ELj4ENS_18Kernel_traits_baseILj768ES2_ffffjLj1024EEEEELb1EEEvNS_9BwdParamsE,"",@"SHT_CUDA_INFO"
	.sectionflags	@""
	.align	4


	//----- nvinfo : EIATTR_CUDA_API_VERSION
	.align		4
        /*0000*/ 	.byte	0x04, 0x37
        /*0002*/ 	.short	(.L_2651 - .L_2650)
.L_2650:
        /*0004*/ 	.word	0x00000082


	//----- nvinfo : EIATTR_KPARAM_INFO
	.align		4
.L_2651:
        /*0008*/ 	.byte	0x04, 0x17
        /*000a*/ 	.short	(.L_2653 - .L_2652)
.L_2652:
        /*000c*/ 	.word	0x00000000
        /*0010*/ 	.short	0x0000
        /*0012*/ 	.short	0x0000
        /*0014*/ 	.byte	0x00, 0xf0, 0xa1, 0x04


	//----- nvinfo : EIATTR_SPARSE_MMA_MASK
	.align		4
.L_2653:
        /*0018*/ 	.byte	0x03, 0x50
        /*001a*/ 	.short	0x0000


	//----- nvinfo : EIATTR_MAXREG_COUNT
	.align		4
        /*001c*/ 	.byte	0x03, 0x1b
        /*001e*/ 	.short	0x0040


	//----- nvinfo : EIATTR_NUM_BARRIERS
	.align		4
        /*0020*/ 	.byte	0x02, 0x4c
        /*0022*/ 	.byte	0x01
	.zero		1


	//----- nvinfo : EIATTR_MERCURY_ISA_VERSION
	.align		4
        /*0024*/ 	.byte	0x03, 0x5f
        /*0026*/ 	.short	0x0101


	//----- nvinfo : EIATTR_COOP_GROUP_MASK_REGIDS
	.align		4
        /*0028*/ 	.byte	0x04, 0x29
        /*002a*/ 	.short	(.L_2655 - .L_2654)


	//   ....[0]....
.L_2654:
        /*002c*/ 	.word	0xffffffff


	//   ....[1]....
        /*0030*/ 	.word	0xffffffff


	//   ....[2]....
        /*0034*/ 	.word	0xffffffff


	//   ....[3]....
        /*0038*/ 	.word	0xffffffff


	//   ....[4]....
        /*003c*/ 	.word	0xffffffff


	//   ....[5]....
        /*0040*/ 	.word	0xffffffff


	//   ....[6]....
        /*0044*/ 	.word	0xffffffff


	//   ....[7]....
        /*0048*/ 	.word	0xffffffff


	//   ....[8]....
        /*004c*/ 	.word	0xffffffff


	//   ....[9]....
        /*0050*/ 	.word	0xffffffff


	//   ....[10]....
        /*0054*/ 	.word	0xffffffff


	//   ....[11]....
        /*0058*/ 	.word	0xffffffff


	//   ....[12]....
        /*005c*/ 	.word	0xffffffff


	//   ....[13]....
        /*0060*/ 	.word	0xffffffff


	//   ....[14]....
        /*0064*/ 	.word	0xffffffff


	//   ....[15]....
        /*0068*/ 	.word	0xffffffff


	//   ....[16]....
        /*006c*/ 	.word	0xffffffff


	//   ....[17]....
        /*0070*/ 	.word	0xffffffff


	//   ....[18]....
        /*0074*/ 	.word	0xffffffff


	//   ....[19]....
        /*0078*/ 	.word	0xffffffff


	//----- nvinfo : EIATTR_COOP_GROUP_INSTR_OFFSETS
	.align		4
.L_2655:
        /*007c*/ 	.byte	0x04, 0x28
        /*007e*/ 	.short	(.L_2657 - .L_2656)


	//   ....[0]....
.L_2656:
        /*0080*/ 	.word	0x000013e0


	//   ....[1]....
        /*0084*/ 	.word	0x000013f0


	//   ....[2]....
        /*0088*/ 	.word	0x00001400


	//   ....[3]....
        /*008c*/ 	.word	0x00001410


	//   ....[4]....
        /*0090*/ 	.word	0x00001450


	//   ....[5]....
        /*0094*/ 	.word	0x00001470


	//   ....[6]....
        /*0098*/ 	.word	0x00001480


	//   ....[7]....
        /*009c*/ 	.word	0x00001490


	//   ....[8]....
        /*00a0*/ 	.word	0x000014d0


	//   ....[9]....
        /*00a4*/ 	.word	0x000014f0


	//   ....[10]....
        /*00a8*/ 	.word	0x00001500


	//   ....[11]....
        /*00ac*/ 	.word	0x00001510


	//   ....[12]....
        /*00b0*/ 	.word	0x00001540


	//   ....[13]....
        /*00b4*/ 	.word	0x00001560


	//   ....[14]....
        /*00b8*/ 	.word	0x00001580


	//   ....[15]....
        /*00bc*/ 	.word	0x00001590


	//   ....[16]....
        /*00c0*/ 	.word	0x000015c0


	//   ....[17]....
        /*00c4*/ 	.word	0x000015e0


	//   ....[18]....
        /*00c8*/ 	.word	0x00001600


	//   ....[19]....
        /*00cc*/ 	.word	0x00001610


	//----- nvinfo : EIATTR_VRC_CTA_INIT_COUNT
	.align		4
.L_2657:
        /*00d0*/ 	.byte	0x02, 0x4a
	.zero		1
	.zero		1


	//----- nvinfo : EIATTR_EXIT_INSTR_OFFSETS
	.align		4
        /*00d4*/ 	.byte	0x04, 0x1c
        /*00d6*/ 	.short	(.L_2659 - .L_2658)


	//   ....[0]....
.L_2658:
        /*00d8*/ 	.word	0x00000060


	//   ....[1]....
        /*00dc*/ 	.word	0x000016b0


	//   ....[2]....
        /*00e0*/ 	.word	0x00001840


	//----- nvinfo : EIATTR_MAX_THREADS
	.align		4
.L_2659:
        /*00e4*/ 	.byte	0x04, 0x05
        /*00e6*/ 	.short	(.L_2661 - .L_2660)
.L_2660:
        /*00e8*/ 	.word	0x00000400
        /*00ec*/ 	.word	0x00000001
        /*00f0*/ 	.word	0x00000001


	//----- nvinfo : EIATTR_CRS_STACK_SIZE
	.align		4
.L_2661:
        /*00f4*/ 	.byte	0x04, 0x1e
        /*00f6*/ 	.short	(.L_2663 - .L_2662)
.L_2662:
        /*00f8*/ 	.word	0x00000000


	//----- nvinfo : EIATTR_CBANK_PARAM_SIZE
	.align		4
.L_2663:
        /*00fc*/ 	.byte	0x03, 0x19
        /*00fe*/ 	.short	0x0128


	//----- nvinfo : EIATTR_PARAM_CBANK
	.align		4
        /*0100*/ 	.byte	0x04, 0x0a
        /*0102*/ 	.short	(.L_2665 - .L_2664)
	.align		4
.L_2664:
        /*0104*/ 	.word	index@(.nv.constant0._ZN10layer_norm40ln_parallel_residual_bwd_finalize_kernelINS_22Kernel_traits_finalizeILj768E6__halfffffjLb0ELj1024ELj4ENS_18Kernel_traits_baseILj768ES2_ffffjLj1024EEEEELb1EEEvNS_9BwdParamsE)
        /*0108*/ 	.short	0x0380
        /*010a*/ 	.short	0x0128


	//----- nvinfo : EIATTR_SW_WAR
	.align		4
.L_2665:
        /*010c*/ 	.byte	0x04, 0x36
        /*010e*/ 	.short	(.L_2667 - .L_2666)
.L_2666:
        /*0110*/ 	.word	0x00000008
.L_2667:


//--------------------- .nv.info._ZN10layer_norm31ln_parallel_residual_bwd_kernelINS_13Kernel_traitsI6__halfffffjLj768ELj1ELj4ELj1ELj16ENS_18Kernel_traits_baseILj768ES2_ffffjLj128EEEEELb1ELb1ELb1EEEvNS_9BwdParamsE --------------------------
	.section	.nv.info._ZN10layer_norm31ln_parallel_residual_bwd_kernelINS_13Kernel_traitsI6__halfffffjLj768ELj1ELj4ELj1ELj16ENS_18Kernel_traits_baseILj768ES2_ffffjLj128EEEEELb1ELb1ELb1EEEvNS_9BwdParamsE,"",@"SHT_CUDA_INFO"
	.sectionflags	@""
	.align	4


	//----- nvinfo : EIATTR_CUDA_API_VERSION
	.align		4
        /*0000*/ 	.byte	0x04, 0x37
        /*0002*/ 	.short	(.L_2669 - .L_2668)
.L_2668:
        /*0004*/ 	.word	0x00000082


	//----- nvinfo : EIATTR_KPARAM_INFO
	.align		4
.L_2669:
        /*0008*/ 	.byte	0x04, 0x17
        /*000a*/ 	.short	(.L_2671 - .L_2670)
.L_2670:
        /*000c*/ 	.word	0x00000000
        /*0010*/ 	.short	0x0000
        /*0012*/ 	.short	0x0000
        /*0014*/ 	.byte	0x00, 0xf0, 0xa1, 0x04


	//----- nvinfo : EIATTR_SPARSE_MMA_MASK
	.align		4
.L_2671:
        /*0018*/ 	.byte	0x03, 0x50
        /*001a*/ 	.short	0x0000


	//----- nvinfo : EIATTR_MAXREG_COUNT
	.align		4
        /*001c*/ 	.byte	0x03, 0x1b
        /*001e*/ 	.short	0x00ff


	//----- nvinfo : EIATTR_NUM_BARRIERS
	.align		4
        /*0020*/ 	.byte	0x02, 0x4c
        /*0022*/ 	.byte	0x01
	.zero		1


	//----- nvinfo : EIATTR_MERCURY_ISA_VERSION
	.align		4
        /*0024*/ 	.byte	0x03, 0x5f
        /*0026*/ 	.short	0x0101


	//----- nvinfo : EIATTR_COOP_GROUP_MASK_REGIDS
	.align		4
        /*0028*/ 	.byte	0x04, 0x29
        /*002a*/ 	.short	(.L_2673 - .L_2672)


	//   ....[0]....
.L_2672:
        /*002c*/ 	.word	0xffffffff


	//   ....[1]....
        /*0030*/ 	.word	0xffffffff


	//   ....[2]....
        /*0034*/ 	.word	0xffffffff


	//   ....[3]....
        /*0038*/ 	.word	0xffffffff


	//   ....[4]....
        /*003c*/ 	.word	0xffffffff


	//   ....[5]....
        /*0040*/ 	.word	0xffffffff


	//   ....[6]....
        /*0044*/ 	.word	0xffffffff


	//   ....[7]....
        /*0048*/ 	.word	0xffffffff


	//   ....[8]....
        /*004c*/ 	.word	0xffffffff


	//   ....[9]....
        /*0050*/ 	.word	0xffffffff


	//   ....[10]....
        /*0054*/ 	.word	0x05000071


	//   ....[11]....
        /*0058*/ 	.word	0x05000071


	//   ....[12]....
        /*005c*/ 	.word	0x05000071


	//   ....[13]....
        /*0060*/ 	.word	0x05000071


	//   ....[14]....
        /*0064*/ 	.word	0x05000071


	//   ....[15]....
        /*0068*/ 	.word	0x05000071


	//   ....[16]....
        /*006c*/ 	.word	0x05000071


	//   ....[17]....
        /*0070*/ 	.word	0x05000071


	//   ....[18]....
        /*0074*/ 	.word	0x05000071


	//   ....[19]....
        /*0078*/ 	.word	0x05000071


	//----- nvinfo : EIATTR_COOP_GROUP_INSTR_OFFSETS
	.align		4
.L_2673:
        /*007c*/ 	.byte	0x04, 0x28
        /*007e*/ 	.short	(.L_2675 - .L_2674)


	//   ....[0]....
.L_2674:
        /*0080*/ 	.word	0x00001820


	//   ....[1]....
        /*0084*/ 	.word	0x00001830


	//   ....[2]....
        /*0088*/ 	.word	0x00001860


	//   ....[3]....
        /*008c*/ 	.word	0x00001870


	//   ....[4]....
        /*0090*/ 	.word	0x000018a0


	//   ....[5]....
        /*0094*/ 	.word	0x000018b0


	//   ....[6]....
        /*0098*/ 	.word	0x000018e0


	//   ....[7]....
        /*009c*/ 	.word	0x000018f0


	//   ....[8]....
        /*00a0*/ 	.word	0x00001920


	//   ....[9]....
        /*00a4*/ 	.word	0x00001930


	//   ....[10]....
        /*00a8*/ 	.word	0x00008420


	//   ....[11]....
        /*00ac*/ 	.word	0x000084b0


	//   ....[12]....
        /*00b0*/ 	.word	0x00008520


	//   ....[13]....
        /*00b4*/ 	.word	0x00008580


	//   ....[14]....
        /*00b8*/ 	.word	0x000085f0


	//   ....[15]....
        /*00bc*/ 	.word	0x00008650


	//   ....[16]....
        /*00c0*/ 	.word	0x000086c0


	//   ....[17]....
        /*00c4*/ 	.word	0x00008720


	//   ....[18]....
        /*00c8*/ 	.word	0x00008790


	//   ....[19]....
        /*00cc*/ 	.word	0x000087f0


	//----- nvinfo : EIATTR_VRC_CTA_INIT_COUNT
	.align		4
.L_2675:
        /*00d0*/ 	.byte	0x02, 0x4a
	.zero		1
	.zero		1


	//----- nvinfo : EIATTR_EXIT_INSTR_OFFSETS
	.align		4
        /*00d4*/ 	.byte	0x04, 0x1c
        /*00d6*/ 	.short	(.L_2677 - .L_2676)


	//   ....[0]....
.L_2676:
        /*00d8*/ 	.word	0x000083b0


	//----- nvinfo : EIATTR_MAX_THREADS
	.align		4
.L_2677:
        /*00dc*/ 	.byte	0x04, 0x05
        /*00de*/ 	.short	(.L_2679 - .L_2678)
.L_2678:
        /*00e0*/ 	.word	0x00000080
        /*00e4*/ 	.word	0x00000001
        /*00e8*/ 	.word	0x00000001


	//----- nvinfo : EIATTR_CRS_STACK_SIZE
	.align		4
.L_2679:
        /*00ec*/ 	.byte	0x04, 0x1e
        /*00ee*/ 	.short	(.L_2681 - .L_2680)
.L_2680:
        /*00f0*/ 	.word	0x00000000


	//----- nvinfo : EIATTR_CBANK_PARAM_SIZE
	.align		4
.L_2681:
        /*00f4*/ 	.byte	0x03, 0x19
        /*00f6*/ 	.short	0x0128


	//----- nvinfo : EIATTR_PARAM_CBANK
	.align		4
        /*00f8*/ 	.byte	0x04, 0x0a
        /*00fa*/ 	.short	(.L_2683 - .L_2682)
	.align		4
.L_2682:
        /*00fc*/ 	.word	index@(.nv.constant0._ZN10layer_norm31ln_parallel_residual_bwd_kernelINS_13Kernel_traitsI6__halfffffjLj768ELj1ELj4ELj1ELj16ENS_18Kernel_traits_baseILj768ES2_ffffjLj128EEEEELb1ELb1ELb1EEEvNS_9BwdParamsE)
        /*0100*/ 	.short	0x0380
        /*0102*/ 	.short	0x0128


	//----- nvinfo : EIATTR_SW_WAR
	.align		4
.L_2683:
        /*0104*/ 	.byte	0x04, 0x36
        /*0106*/ 	.short	(.L_2685 - .L_2684)
.L_2684:
        /*0108*/ 	.word	0x00000008
.L_2685:


//--------------------- .nv.info._ZN10layer_norm31ln_parallel_residual_bwd_kernelINS_13Kernel_traitsIfffffjLj768ELj1ELj4ELj1ELj16ENS_18Kernel_traits_baseILj768EfffffjLj128EEEEELb0ELb0ELb0EEEvNS_9BwdParamsE --------------------------
	.section	.nv.info._ZN10layer_norm31ln_parallel_residual_bwd_kernelINS_13Kernel_traitsIfffffjLj768ELj1ELj4ELj1ELj16ENS_18Kernel_traits_baseILj768EfffffjLj128EEEEELb0ELb0ELb0EEEvNS_9BwdParamsE,"",@"SHT_CUDA_INFO"
	.sectionflags	@""
	.align	4


	//----- nvinfo : EIATTR_CUDA_API_VERSION
	.align		4
        /*0000*/ 	.byte	0x04, 0x37
        /*0002*/ 	.short	(.L_2687 - .L_2686)
.L_2686:
        /*0004*/ 	.word	0x00000082


	//----- nvinfo : EIATTR_KPARAM_INFO
	.align		4
.L_2687:
        /*0008*/ 	.byte	0x04, 0x17
        /*000a*/ 	.short	(.L_2689 - .L_2688)
.L_2688:
        /*000c*/ 	.word	0x00000000
        /*0010*/ 	.short	0x0000
        /*0012*/ 	.short	0x0000
        /*0014*/ 	.byte	0x00, 0xf0, 0xa1, 0x04


	//----- nvinfo : EIATTR_SPARSE_MMA_MASK
	.align		4
.L_2689:
        /*0018*/ 	.byte	0x03, 0x50
        /*001a*/ 	.short	0x0000


	//----- nvinfo : EIATTR_MAXREG_COUNT
	.align		4
        /*001c*/ 	.byte	0x03, 0x1b
        /*001e*/ 	.short	0x00ff


	//----- nvinfo : EIATTR_NUM_BARRIERS
	.align		4
        /*0020*/ 	.byte	0x02, 0x4c
        /*0022*/ 	.byte	0x01
	.zero		1


	//----- nvinfo : EIATTR_MERCURY_ISA_VERSION
	.align		4
        /*0024*/ 	.byte	0x03, 0x5f
        /*0026*/ 	.short	0x0101


	//----- nvinfo : EIATTR_COOP_GROUP_MASK_REGIDS
	.align		4
        /*0028*/ 	.byte	0x04, 0x29
        /*002a*/ 	.short	(.L_2691 - .L_2690)


	//   ....[0]....
.L_2690:
        /*002c*/ 	.word	0xffffffff


	//   ....[1]....
        /*0030*/ 	.word	0xffffffff


	//   ....[2]....
        /*0034*/ 	.word	0xffffffff


	//   ....[3]....
        /*0038*/ 	.word	0xffffffff


	//   ....[4]....
        /*003c*/ 	.word	0xffffffff


	//   ....[5]....
        /*0040*/ 	.word	0xffffffff


	//   ....[6]....
        /*0044*/ 	.word	0xffffffff


	//   ....[7]....
        /*0048*/ 	.word	0xffffffff


	//   ....[8]....
        /*004c*/ 	.word	0xffffffff


	//   ....[9]....
        /*0050*/ 	.word	0xffffffff


	//   ....[10]....
        /*0054*/ 	.word	0x050000c8


	//   ....[11]....
        /*0058*/ 	.word	0x050000c8


	//   ....[12]....
        /*005c*/ 	.word	0x050000c8


	//   ....[13]....
        /*0060*/ 	.word	0x050000c8


	//   ....[14]....
        /*0064*/ 	.word	0x050000c8


	//   ....[15]....
        /*0068*/ 	.word	0x050000c8


	//   ....[16]....
        /*006c*/ 	.word	0x050000c8


	//   ....[17]....
        /*0070*/ 	.word	0x050000c8


	//   ....[18]....
        /*0074*/ 	.word	0x050000c8


	//   ....[19]....
        /*0078*/ 	.word	0x050000c8


	//----- nvinfo : EIATTR_COOP_GROUP_INSTR_OFFSETS
	.align		4
.L_2691:
        /*007c*/ 	.byte	0x04, 0x28
        /*007e*/ 	.short	(.L_2693 - .L_2692)


	//   ....[0]....
.L_2692:
        /*0080*/ 	.word	0x00002200


	//   ....[1]....
        /*0084*/ 	.word	0x00002210


	//   ....[2]....
        /*0088*/ 	.word	0x00002240


	//   ....[3]....
        /*008c*/ 	.word	0x00002250


	//   ....[4]....
        /*0090*/ 	.word	0x00002280


	//   ....[5]....
        /*0094*/ 	.word	0x00002290


	//   ....[6]....
        /*0098*/ 	.word	0x000022c0


	//   ....[7]....
        /*009c*/ 	.word	0x000022d0


	//   ....[8]....
        /*00a0*/ 	.word	0x00002300


	//   ....[9]....
        /*00a4*/ 	.word	0x00002310


	//   ....[10]....
        /*00a8*/ 	.word	0x00007d90


	//   ....[11]....
        /*00ac*/ 	.word	0x00007e30


	//   ....[12]....
        /*00b0*/ 	.word	0x00007e90


	//   ....[13]....
        /*00b4*/ 	.word	0x00007ef0


	//   ....[14]....
        /*00b8*/ 	.word	0x00007f60


	//   ....[15]....
        /*00bc*/ 	.word	0x00007fc0


	//   ....[16]....
        /*00c0*/ 	.word	0x00008030


	//   ....[17]....
        /*00c4*/ 	.word	0x00008090


	//   ....[18]....
        /*00c8*/ 	.word	0x00008100


	//   ....[19]....
        /*00cc*/ 	.word	0x00008160


	//----- nvinfo : EIATTR_VRC_CTA_INIT_COUNT
	.align		4
.L_2693:
        /*00d0*/ 	.byte	0x02, 0x4a
	.zero		1
	.zero		1


	//----- nvinfo : EIATTR_EXIT_INSTR_OFFSETS
	.align		4
        /*00d4*/ 	.byte	0x04, 0x1c
        /*00d6*/ 	.short	(.L_2695 - .L_2694)


	//   ....[0]....
.L_2694:
        /*00d8*/ 	.word	0x00007cc0


	//   ....[1]....
        /*00dc*/ 	.word	0x00007d30


	//----- nvinfo : EIATTR_MAX_THREADS
	.align		4
.L_2695:
        /*00e0*/ 	.byte	0x04, 0x05
        /*00e2*/ 	.short	(.L_2697 - .L_2696)
.L_2696:
        /*00e4*/ 	.word	0x00000080
        /*00e8*/ 	.word	0x00000001
        /*00ec*/ 	.word	0x00000001


	//----- nvinfo : EIATTR_CRS_STACK_SIZE
	.align		4
.L_2697:
        /*00f0*/ 	.byte	0x04, 0x1e
        /*00f2*/ 	.short	(.L_2699 - .L_2698)
.L_2698:
        /*00f4*/ 	.word	0x00000000


	//----- nvinfo : EIATTR_CBANK_PARAM_SIZE
	.align		4
.L_2699:
        /*00f8*/ 	.byte	0x03, 0x19
        /*00fa*/ 	.short	0x0128


	//----- nvinfo : EIATTR_PARAM_CBANK
	.align		4
        /*00fc*/ 	.byte	0x04, 0x0a
        /*00fe*/ 	.short	(.L_2701 - .L_2700)
	.align		4
.L_2700:
        /*0100*/ 	.word	index@(.nv.constant0._ZN10layer_norm31ln_parallel_residual_bwd_kernelINS_13Kernel_traitsIfffffjLj768ELj1ELj4ELj1ELj16ENS_18Kernel_traits_baseILj768EfffffjLj128EEEEELb0ELb0ELb0EEEvNS_9BwdParamsE)
        /*0104*/ 	.short	0x0380
        /*0106*/ 	.short	0x0128


	//----- nvinfo : EIATTR_SW_WAR
	.align		4
.L_2701:
        /*0108*/ 	.byte	0x04, 0x36
        /*010a*/ 	.short	(.L_2703 - .L_2702)
.L_2702:
        /*010c*/ 	.word	0x00000008
.L_2703:


//--------------------- .nv.info._ZN10layer_norm31ln_parallel_residual_bwd_kernelINS_13Kernel_traitsIfffffjLj768ELj1ELj4ELj1ELj16ENS_18Kernel_traits_baseILj768EfffffjLj128EEEEELb0ELb0ELb1EEEvNS_9BwdParamsE --------------------------
	.section	.nv.info._ZN10layer_norm31ln_parallel_residual_bwd_kernelINS_13Kernel_traitsIfffffjLj768ELj1ELj4ELj1ELj16ENS_18Kernel_traits_baseILj768EfffffjLj128EEEEELb0ELb0ELb1EEEvNS_9BwdParamsE,"",@"SHT_CUDA_INFO"
	.sectionflags	@""
	.align	4


	//----- nvinfo : EIATTR_CUDA_API_VERSION
	.align		4
        /*0000*/ 	.byte	0x04, 0x37
        /*0002*/ 	.short	(.L_2705 - .L_2704)
.L_2704:
        /*0004*/ 	.word	0x00000082


	//----- nvinfo : EIATTR_KPARAM_INFO
	.align		4
.L_2705:
        /*0008*/ 	.byte	0x04, 0x17
        /*000a*/ 	.short	(.L_2707 - .L_2706)
.L_2706:
        /*000c*/ 	.word	0x00000000
        /*0010*/ 	.short	0x0000
        /*0012*/ 	.short	0x0000
        /*0014*/ 	.byte	0x00, 0xf0, 0xa1, 0x04


	//----- nvinfo : EIATTR_SPARSE_MMA_MASK
	.align		4
.L_2707:
        /*0018*/ 	.byte	0x03, 0x50
        /*001a*/ 	.short	0x0000


	//----- nvinfo : EIATTR_MAXREG_COUNT
	.align		4
        /*001c*/ 	.byte	0x03, 0x1b
        /*001e*/ 	.short	0x00ff


	//----- nvinfo : EIATTR_NUM_BARRIERS
	.align		4
        /*0020*/ 	.byte	0x02, 0x4c
        /*0022*/ 	.byte	0x01
	.zero		1


	//----- nvinfo : EIATTR_MERCURY_ISA_VERSION
	.align		4
        /*0024*/ 	.byte	0x03, 0x5f
        /*0026*/ 	.short	0x0101


	//----- nvinfo : EIATTR_COOP_GROUP_MASK_REGIDS
	.align		4
        /*0028*/ 	.byte	0x04, 0x29
        /*002a*/ 	.short	(.L_2709 - .L_2708)


	//   ....[0]....
.L_2708:
        /*002c*/ 	.word	0xffffffff


	//   ....[1]....
        /*0030*/ 	.word	0xffffffff


	//   ....[2]....
        /*0034*/ 	.word	0xffffffff


	//   ....[3]....
        /*0038*/ 	.word	0xffffffff


	//   ....[4]....
        /*003c*/ 	.word	0xffffffff


	//   ....[5]....
        /*0040*/ 	.word	0xffffffff


	//   ....[6]....
        /*0044*/ 	.word	0xffffffff


	//   ....[7]....
        /*0048*/ 	.word	0xffffffff


	//   ....[8]....
        /*004c*/ 	.word	0xffffffff


	//   ....[9]....
        /*0050*/ 	.word	0xffffffff


	//   ....[10]....
        /*0054*/ 	.word	0x05000091


	//   ....[11]....
        /*0058*/ 	.word	0x05000091


	//   ....[12]....
        /*005c*/ 	.word	0x05000091


	//   ....[13]....
        /*0060*/ 	.word	0x05000091


	//   ....[14]....
        /*0064*/ 	.word	0x05000091


	//   ....[15]....
        /*0068*/ 	.word	0x05000091


	//   ....[16]....
        /*006c*/ 	.word	0x05000091


	//   ....[17]....
        /*0070*/ 	.word	0x05000091


	//   ....[18]....
        /*0074*/ 	.word	0x05000091


	//   ....[19]....
        /*0078*/ 	.word	0x05000091


	//----- nvinfo : EIATTR_COOP_GROUP_INSTR_OFFSETS
	.align		4
.L_2709:
        /*007c*/ 	.byte	0x04, 0x28
        /*007e*/ 	.short	(.L_2711 - .L_2710)


	//   ....[0]....
.L_2710:
        /*0080*/ 	.word	0x00001ca0


	//   ....[1]....
        /*0084*/ 	.word	0x00001cb0


	//   ....[2]....
        /*0088*/ 	.word	0x00001ce0


	//   ....[3]....
        /*008c*/ 	.word	0x00001cf0


	//   ....[4]....
        /*0090*/ 	.word	0x00001d20


	//   ....[5]....
        /*0094*/ 	.word	0x00001d30


	//   ....[6]....
        /*0098*/ 	.word	0x00001d60


	//   ....[7]....
        /*009c*/ 	.word	0x00001d70


	//   ....[8]....
        /*00a0*/ 	.word	0x00001da0


	//   ....[9]....
        /*00a4*/ 	.word	0x00001db0


	//   ....[10]....
        /*00a8*/ 	.word	0x00006fb0


	//   ....[11]....
        /*00ac*/ 	.word	0x00007040


	//   ....[12]....
        /*00b0*/ 	.word	0x000070b0


	//   ....[13]....
        /*00b4*/ 	.word	0x00007110


	//   ....[14]....
        /*00b8*/ 	.word	0x00007180


	//   ....[15]....
        /*00bc*/ 	.word	0x000071e0


	//   ....[16]....
        /*00c0*/ 	.word	0x00007250


	//   ....[17]....
        /*00c4*/ 	.word	0x000072b0


	//   ....[18]....
        /*00c8*/ 	.word	0x00007320


	//   ....[19]....
        /*00cc*/ 	.word	0x00007380


	//----- nvinfo : EIATTR_VRC_CTA_INIT_COUNT
	.align		4
.L_2711:
        /*00d0*/ 	.byte	0x02, 0x4a
	.zero		1
	.zero		1


	//----- nvinfo : EIATTR_EXIT_INSTR_OFFSETS
	.align		4
        /*00d4*/ 	.byte	0x04, 0x1c
        /*00d6*/ 	.short	(.L_2713 - .L_2712)


	//   ....[0]....
.L_2712:
        /*00d8*/ 	.word	0x00006f40


	//----- nvinfo : EIATTR_MAX_THREADS
	.align		4
.L_2713:
        /*00dc*/ 	.byte	0x04, 0x05
        /*00de*/ 	.short	(.L_2715 - .L_2714)
.L_2714:
        /*00e0*/ 	.word	0x00000080
        /*00e4*/ 	.word	0x00000001
        /*00e8*/ 	.word	0x00000001


	//----- nvinfo : EIATTR_CRS_STACK_SIZE
	.align		4
.L_2715:
        /*00ec*/ 	.byte	0x04, 0x1e
        /*00ee*/ 	.short	(.L_2717 - .L_2716)
.L_2716:
        /*00f0*/ 	.word	0x00000000


	//----- nvinfo : EIATTR_CBANK_PARAM_SIZE
	.align		4
.L_2717:
        /*00f4*/ 	.byte	0x03, 0x19
        /*00f6*/ 	.short	0x0128


	//----- nvinfo : EIATTR_PARAM_CBANK
	.align		4
        /*00f8*/ 	.byte	0x04, 0x0a
        /*00fa*/ 	.short	(.L_2719 - .L_2718)
	.align		4
.L_2718:
        /*00fc*/ 	.word	index@(.nv.constant0._ZN10layer_norm31ln_parallel_residual_bwd_kernelINS_13Kernel_traitsIfffffjLj768ELj1ELj4ELj1ELj16ENS_18Kernel_traits_baseILj768EfffffjLj128EEEEELb0ELb0ELb1EEEvNS_9BwdParamsE)
        /*0100*/ 	.short	0x0380
        /*0102*/ 	.short	0x0128


	//----- nvinfo : EIATTR_SW_WAR
	.align		4
.L_2719:
        /*0104*/ 	.byte	0x04, 0x36
        /*0106*/ 	.short	(.L_2721 - .L_2720)
.L_2720:
        /*0108*/ 	.word	0x00000008
.L_2721:


//--------------------- .nv.info._ZN10layer_norm31ln_parallel_residual_bwd_kernelINS_13Kernel_traitsIfffffjLj768ELj1ELj4ELj1ELj16ENS_18Kernel_traits_baseILj768EfffffjLj128EEEEELb0ELb1ELb0EEEvNS_9BwdParamsE --------------------------
	.section	.nv.info._ZN10layer_norm31ln_parallel_residual_bwd_kernelINS_13Kernel_traitsIfffffjLj768ELj1ELj4ELj1ELj16ENS_18Kernel_traits_baseILj768EfffffjLj128EEEEELb0ELb1ELb0EEEvNS_9BwdParamsE,"",@"SHT_CUDA_INFO"
	.sectionflags	@""
	.align	4


	//----- nvinfo : EIATTR_CUDA_API_VERSION
	.align		4
        /*0000*/ 	.byte	0x04, 0x37
        /*0002*/ 	.short	(.L_2723 - .L_2722)
.L_2722:
        /*0004*/ 	.word	0x00000082


	//----- nvinfo : EIATTR_KPARAM_INFO
	.align		4
.L_2723:
        /*0008*/ 	.byte	0x04, 0x17
        /*000a*/ 	.short	(.L_2725 - .L_2724)
.L_2724:
        /*000c*/ 	.word	0x00000000
        /*0010*/ 	.short	0x0000
        /*0012*/ 	.short	0x0000
        /*0014*/ 	.byte	0x00, 0xf0, 0xa1, 0x04


	//----- nvinfo : EIATTR_SPARSE_MMA_MASK
	.align		4
.L_2725:
        /*0018*/ 	.byte	0x03, 0x50
        /*001a*/ 	.short	0x0000


	//----- nvinfo : EIATTR_MAXREG_COUNT
	.align		4
        /*001c*/ 	.byte	0x03, 0x1b
        /*001e*/ 	.short	0x00ff


	//----- nvinfo : EIATTR_NUM_BARRIERS
	.align		4
        /*0020*/ 	.byte	0x02, 0x4c
        /*0022*/ 	.byte	0x01
	.zero		1


	//----- nvinfo : EIATTR_MERCURY_ISA_VERSION
	.align		4
        /*0024*/ 	.byte	0x03, 0x5f
        /*0026*/ 	.short	0x0101


	//----- nvinfo : EIATTR_COOP_GROUP_MASK_REGIDS
	.align		4
        /*0028*/ 	.byte	0x04, 0x29
        /*002a*/ 	.short	(.L_2727 - .L_2726)


	//   ....[0]....
.L_2726:
        /*002c*/ 	.word	0xffffffff


	//   ....[1]....
        /*0030*/ 	.word	0xffffffff


	//   ....[2]....
        /*0034*/ 	.word	0xffffffff


	//   ....[3]....
        /*0038*/ 	.word	0xffffffff


	//   ....[4]....
        /*003c*/ 	.word	0xffffffff


	//   ....[5]....
        /*0040*/ 	.word	0xffffffff


	//   ....[6]....
        /*0044*/ 	.word	0xffffffff


	//   ....[7]....
        /*0048*/ 	.word	0xffffffff


	//   ....[8]....
        /*004c*/ 	.word	0xffffffff


	//   ....[9]....
        /*0050*/ 	.word	0xffffffff


	//   ....[10]....
        /*0054*/ 	.word	0x05000099


	//   ....[11]....
        /*0058*/ 	.word	0x05000099


	//   ....[12]....
        /*005c*/ 	.word	0x05000099


	//   ....[13]....
        /*0060*/ 	.word	0x05000099


	//   ....[14]....
        /*0064*/ 	.word	0x05000099


	//   ....[15]....
        /*0068*/ 	.word	0x05000099


	//   ....[16]....
        /*006c*/ 	.word	0x05000099


	//   ....[17]....
        /*0070*/ 	.word	0x05000099


	//   ....[18]....
        /*0074*/ 	.word	0x05000099


	//   ....[19]....
        /*0078*/ 	.word	0x05000099


	//----- nvinfo : EIATTR_COOP_GROUP_INSTR_OFFSETS
	.align		4
.L_2727:
        /*007c*/ 	.byte	0x04, 0x28
        /*007e*/ 	.short	(.L_2729 - .L_2728)


	//   ....[0]....
.L_2728:
        /*0080*/ 	.word	0x000026b0


	//   ....[1]....
        /*0084*/ 	.word	0x000026c0


	//   ....[2]....
        /*0088*/ 	.word	0x000026f0


	//   ....[3]....
        /*008c*/ 	.word	0x00002700


	//   ....[4]....
        /*0090*/ 	.word	0x00002730


	//   ....[5]....
        /*0094*/ 	.word	0x00002740


	//   ....[6]....
        /*0098*/ 	.word	0x00002770


	//   ....[7]....
        /*009c*/ 	.word	0x00002780


	//   ....[8]....
        /*00a0*/ 	.word	0x000027b0


	//   ....[9]....
        /*00a4*/ 	.word	0x000027c0


	//   ....[10]....
        /*00a8*/ 	.word	0x00007700


	//   ....[11]....
        /*00ac*/ 	.word	0x00007790


	//   ....[12]....
        /*00b0*/ 	.word	0x00007800


	//   ....[13]....
        /*00b4*/ 	.word	0x00007860


	//   ....[14]....
        /*00b8*/ 	.word	0x000078d0


	//   ....[15]....
        /*00bc*/ 	.word	0x00007930


	//   ....[16]....
        /*00c0*/ 	.word	0x000079a0


	//   ....[17]....
        /*00c4*/ 	.word	0x00007a00


	//   ....[18]....
        /*00c8*/ 	.word	0x00007a70


	//   ....[19]....
        /*00cc*/ 	.word	0x00007ad0


	//----- nvinfo : EIATTR_VRC_CTA_INIT_COUNT
	.align		4
.L_2729:
        /*00d0*/ 	.byte	0x02, 0x4a
	.zero		1
	.zero		1


	//----- nvinfo : EIATTR_EXIT_INSTR_OFFSETS
	.align		4
        /*00d4*/ 	.byte	0x04, 0x1c
        /*00d6*/ 	.short	(.L_2731 - .L_2730)


	//   ....[0]....
.L_2730:
        /*00d8*/ 	.word	0x00007660


	//   ....[1]....
        /*00dc*/ 	.word	0x00007690


	//----- nvinfo : EIATTR_MAX_THREADS
	.align		4
.L_2731:
        /*00e0*/ 	.byte	0x04, 0x05
        /*00e2*/ 	.short	(.L_2733 - .L_2732)
.L_2732:
        /*00e4*/ 	.word	0x00000080
        /*00e8*/ 	.word	0x00000001
        /*00ec*/ 	.word	0x00000001


	//----- nvinfo : EIATTR_CRS_STACK_SIZE
	.align		4
.L_2733:
        /*00f0*/ 	.byte	0x04, 0x1e
        /*00f2*/ 	.short	(.L_2735 - .L_2734)
.L_2734:
        /*00f4*/ 	.word	0x00000000


	//----- nvinfo : EIATTR_CBANK_PARAM_SIZE
	.align		4
.L_2735:
        /*00f8*/ 	.byte	0x03, 0x19
        /*00fa*/ 	.short	0x0128


	//----- nvinfo : EIATTR_PARAM_CBANK
	.align		4
        /*00fc*/ 	.byte	0x04, 0x0a
        /*00fe*/ 	.short	(.L_2737 - .L_2736)
	.align		4
.L_2736:
        /*0100*/ 	.word	index@(.nv.constant0._ZN10layer_norm31ln_parallel_residual_bwd_kernelINS_13Kernel_traitsIfffffjLj768ELj1ELj4ELj1ELj16ENS_18Kernel_traits_baseILj768EfffffjLj128EEEEELb0ELb1ELb0EEEvNS_9BwdParamsE)
        /*0104*/ 	.short	0x0380
        /*0106*/ 	.short	0x0128


	//----- nvinfo : EIATTR_SW_WAR
	.align		4
.L_2737:
        /*0108*/ 	.byte	0x04, 0x36
        /*010a*/ 	.short	(.L_2739 - .L_2738)
.L_2738:
        /*010c*/ 	.word	0x00000008
.L_2739:


//--------------------- .nv.info._ZN10layer_norm31ln_parallel_residual_bwd_kernelINS_13Kernel_traitsIfffffjLj768ELj1ELj4ELj1ELj16ENS_18Kernel_traits_baseILj768EfffffjLj128EEEEELb0ELb1ELb1EEEvNS_9BwdParamsE --------------------------
	.section	.nv.info._ZN10layer_norm31ln_parallel_residual_bwd_kernelINS_13Kernel_traitsIfffffjLj768ELj1ELj4ELj1ELj16ENS_18Kernel_traits_baseILj768EfffffjLj128EEEEELb0ELb1ELb1EEEvNS_9BwdParamsE,"",@"SHT_CUDA_INFO"
	.sectionflags	@""
	.align	4


	//----- nvinfo : EIATTR_CUDA_API_VERSION
	.align		4
        /*0000*/ 	.byte	0x04, 0x37
        /*0002*/ 	.short	(.L_2741 - .L_2740)
.L_2740:
        /*0004*/ 	.word	0x00000082


	//----- nvinfo : EIATTR_KPARAM_INFO
	.align		4
.L_2741:
        /*0008*/ 	.byte	0x04, 0x17
        /*000a*/ 	.short	(.L_2743 - .L_2742)
.L_2742:
        /*000c*/ 	.word	0x00000000
        /*0010*/ 	.short	0x0000
        /*0012*/ 	.short	0x0000
        /*0014*/ 	.byte	0x00, 0xf0, 0xa1, 0x04


	//----- nvinfo : EIATTR_SPARSE_MMA_MASK
	.align		4
.L_2743:
        /*0018*/ 	.byte	0x03, 0x50
        /*001a*/ 	.short	0x0000


	//----- nvinfo : EIATTR_MAXREG_COUNT
	.align		4
        /*001c*/ 	.byte	0x03, 0x1b
        /*001e*/ 	.short	0x00ff


	//----- nvinfo : EIATTR_NUM_BARRIERS
	.align		4
        /*0020*/ 	.byte	0x02, 0x4c
        /*0022*/ 	.byte	0x01
	.zero		1


	//----- nvinfo : EIATTR_MERCURY_ISA_VERSION
	.align		4
        /*0024*/ 	.byte	0x03, 0x5f
        /*0026*/ 	.short	0x0101


	//----- nvinfo : EIATTR_COOP_GROUP_MASK_REGIDS
	.align		4
        /*0028*/ 	.byte	0x04, 0x29
        /*002a*/ 	.short	(.L_2745 - .L_2744)


	//   ....[0]....
.L_2744:
        /*002c*/ 	.word	0xffffffff


	//   ....[1]....
        /*0030*/ 	.word	0xffffffff


	//   ....[2]....
        /*0034*/ 	.word	0xffffffff


	//   ....[3]....
        /*0038*/ 	.word	0xffffffff


	//   ....[4]....
        /*003c*/ 	.word	0xffffffff


	//   ....[5]....
        /*0040*/ 	.word	0xffffffff


	//   ....[6]....
        /*0044*/ 	.word	0xffffffff


	//   ....[7]....
        /*0048*/ 	.word	0xffffffff


	//   ....[8]....
        /*004c*/ 	.word	0xffffffff


	//   ....[9]....
        /*0050*/ 	.word	0xffffffff


	//   ....[10]....
        /*0054*/ 	.word	0x05000044


	//   ....[11]....
        /*0058*/ 	.word	0x05000044


	//   ....[12]....
        /*005c*/ 	.word	0x05000044


	//   ....[13]....
        /*0060*/ 	.word	0x05000044


	//   ....[14]....
        /*0064*/ 	.word	0x05000044


	//   ....[15]....
        /*0068*/ 	.word	0x05000044


	//   ....[16]....
        /*006c*/ 	.word	0x05000044


	//   ....[17]....
        /*0070*/ 	.word	0x05000044


	//   ....[18]....
        /*0074*/ 	.word	0x05000044


	//   ....[19]....
        /*0078*/ 	.word	0x05000044


	//----- nvinfo : EIATTR_COOP_GROUP_INSTR_OFFSETS
	.align		4
.L_2745:
        /*007c*/ 	.byte	0x04, 0x28
        /*007e*/ 	.short	(.L_2747 - .L_2746)


	//   ....[0]....
.L_2746:
        /*0080*/ 	.word	0x00001f90


	//   ....[1]....
        /*0084*/ 	.word	0x00001fa0


	//   ....[2]....
        /*0088*/ 	.word	0x00001fd0


	//   ....[3]....
        /*008c*/ 	.word	0x00001fe0


	//   ....[4]....
        /*0090*/ 	.word	0x00002010


	//   ....[5]....
        /*0094*/ 	.word	0x00002020


	//   ....[6]....
        /*0098*/ 	.word	0x00002050


	//   ....[7]....
        /*009c*/ 	.word	0x00002060


	//   ....[8]....
        /*00a0*/ 	.word	0x00002090


	//   ....[9]....
        /*00a4*/ 	.word	0x000020a0


	//   ....[10]....
        /*00a8*/ 	.word	0x00006790


	//   ....[11]....
        /*00ac*/ 	.word	0x00006820


	//   ....[12]....
        /*00b0*/ 	.word	0x00006890


	//   ....[13]....
        /*00b4*/ 	.word	0x000068f0


	//   ....[14]....
        /*00b8*/ 	.word	0x00006960


	//   ....[15]....
        /*00bc*/ 	.word	0x000069c0


	//   ....[16]....
        /*00c0*/ 	.word	0x00006a30


	//   ....[17]....
        /*00c4*/ 	.word	0x00006a90


	//   ....[18]....
        /*00c8*/ 	.word	0x00006b00


	//   ....[19]....
        /*00cc*/ 	.word	0x00006b60


	//----- nvinfo : EIATTR_VRC_CTA_INIT_COUNT
	.align		4
.L_2747:
        /*00d0*/ 	.byte	0x02, 0x4a
	.zero		1
	.zero		1


	//----- nvinfo : EIATTR_EXIT_INSTR_OFFSETS
	.align		4
        /*00d4*/ 	.byte	0x04, 0x1c
        /*00d6*/ 	.short	(.L_2749 - .L_2748)


	//   ....[0]....
.L_2748:
        /*00d8*/ 	.word	0x00006720


	//----- nvinfo : EIATTR_MAX_THREADS
	.align		4
.L_2749:
        /*00dc*/ 	.byte	0x04, 0x05
        /*00de*/ 	.short	(.L_2751 - .L_2750)
.L_2750:
        /*00e0*/ 	.word	0x00000080
        /*00e4*/ 	.word	0x00000001
        /*00e8*/ 	.word	0x00000001


	//----- nvinfo : EIATTR_CRS_STACK_SIZE
	.align		4
.L_2751:
        /*00ec*/ 	.byte	0x04, 0x1e
        /*00ee*/ 	.short	(.L_2753 - .L_2752)
.L_2752:
        /*00f0*/ 	.word	0x00000000


	//----- nvinfo : EIATTR_CBANK_PARAM_SIZE
	.align		4
.L_2753:
        /*00f4*/ 	.byte	0x03, 0x19
        /*00f6*/ 	.short	0x0128


	//----- nvinfo : EIATTR_PARAM_CBANK
	.align		4
        /*00f8*/ 	.byte	0x04, 0x0a
        /*00fa*/ 	.short	(.L_2755 - .L_2754)
	.align		4
.L_2754:
        /*00fc*/ 	.word	index@(.nv.constant0._ZN10layer_norm31ln_parallel_residual_bwd_kernelINS_13Kernel_traitsIfffffjLj768ELj1ELj4ELj1ELj16ENS_18Kernel_traits_baseILj768EfffffjLj128EEEEELb0ELb1ELb1EEEvNS_9BwdParamsE)
        /*0100*/ 	.short	0x0380
        /*0102*/ 	.short	0x0128


	//----- nvinfo : EIATTR_SW_WAR
	.align		4
.L_2755:
        /*0104*/ 	.byte	0x04, 0x36
        /*0106*/ 	.short	(.L_2757 - .L_2756)
.L_2756:
        /*0108*/ 	.word	0x00000008
.L_2757:


//--------------------- .nv.info._ZN10layer_norm31ln_parallel_residual_bwd_kernelINS_13Kernel_traitsIfffffjLj768ELj1ELj4ELj1ELj16ENS_18Kernel_traits_baseILj768EfffffjLj128EEEEELb1ELb0ELb0EEEvNS_9BwdParamsE --------------------------
	.section	.nv.info._ZN10layer_norm31ln_parallel_residual_bwd_kernelINS_13Kernel_traitsIfffffjLj768ELj1ELj4ELj1ELj16ENS_18Kernel_traits_baseILj768EfffffjLj128EEEEELb1ELb0ELb0EEEvNS_9BwdParamsE,"",@"SHT_CUDA_INFO"
	.sectionflags	@""
	.align	4


	//----- nvinfo : EIATTR_CUDA_API_VERSION
	.align		4
        /*0000*/ 	.byte	0x04, 0x37
        /*0002*/ 	.short	(.L_2759 - .L_2758)
.L_2758:
        /*0004*/ 	.word	0x00000082


	//----- nvinfo : EIATTR_KPARAM_INFO
	.align		4
.L_2759:
        /*0008*/ 	.byte	0x04, 0x17
        /*000a*/ 	.short	(.L_2761 - .L_2760)
.L_2760:
        /*000c*/ 	.word	0x00000000
        /*0010*/ 	.short	0x0000
        /*0012*/ 	.short	0x0000
        /*0014*/ 	.byte	0x00, 0xf0, 0xa1, 0x04


	//----- nvinfo : EIATTR_SPARSE_MMA_MASK
	.align		4
.L_2761:
        /*0018*/ 	.byte	0x03, 0x50
        /*001a*/ 	.short	0x0000


	//----- nvinfo : EIATTR_MAXREG_COUNT
	.align		4
        /*001c*/ 	.byte	0x03, 0x1b
        /*001e*/ 	.short	0x00ff


	//----- nvinfo : EIATTR_NUM_BARRIERS
	.align		4
        /*0020*/ 	.byte	0x02, 0x4c
        /*0022*/ 	.byte	0x01
	.zero		1


	//----- nvinfo : EIATTR_ANNOTATIONS
	.align		4
        /*0024*/ 	.byte	0x04, 0x55
        /*0026*/ 	.short	(.L_2763 - .L_2762)


	//   ....[0]....
.L_2762:
        /* <DEDUP_REMOVED lines=9> */


	//----- nvinfo : EIATTR_MERCURY_ISA_VERSION
	.align		4
.L_2763:
        /*00a8*/ 	.byte	0x03, 0x5f
        /*00aa*/ 	.short	0x0101


	//----- nvinfo : EIATTR_COOP_GROUP_MASK_REGIDS
	.align		4
        /*00ac*/ 	.byte	0x04, 0x29
        /*00ae*/ 	.short	(.L_2765 - .L_2764)


	//   ....[0]....
.L_2764:
        /*00b0*/ 	.word	0xffffffff


	//   ....[1]....
        /*00b4*/ 	.word	0xffffffff


	//   ....[2]....
        /*00b8*/ 	.word	0xffffffff


	//   ....[3]....
        /*00bc*/ 	.word	0xffffffff


	//   ....[4]....
        /*00c0*/ 	.word	0xffffffff


	//   ....[5]....
        /*00c4*/ 	.word	0xffffffff


	//   ....[6]....
        /*00c8*/ 	.word	0xffffffff


	//   ....[7]....
        /*00cc*/ 	.word	0xffffffff


	//   ....[8]....
        /*00d0*/ 	.word	0xffffffff


	//   ....[9]....
        /*00d4*/ 	.word	0xffffffff


	//   ....[10]....
        /*00d8*/ 	.word	0x0500008c


	//   ....[11]....
        /*00dc*/ 	.word	0x0500008c


	//   ....[12]....
        /*00e0*/ 	.word	0x0500008c


	//   ....[13]....
        /*00e4*/ 	.word	0x0500008c


	//   ....[14]....
        /*00e8*/ 	.word	0x0500008c


	//   ....[15]....
        /*00ec*/ 	.word	0x0500008c


	//   ....[16]....
        /*00f0*/ 	.word	0x0500008c


	//   ....[17]....
        /*00f4*/ 	.word	0x0500008c


	//   ....[18]....
        /*00f8*/ 	.word	0x0500008c


	//   ....[19]....
        /*00fc*/ 	.word	0x0500008c


	//----- nvinfo : EIATTR_COOP_GROUP_INSTR_OFFSETS
	.align		4
.L_2765:
        /*0100*/ 	.byte	0x04, 0x28
        /*0102*/ 	.short	(.L_2767 - .L_2766)


	//   ....[0]....
.L_2766:
        /*0104*/ 	.word	0x00002620


	//   ....[1]....
        /*0108*/ 	.word	0x00002630


	//   ....[2]....
        /*010c*/ 	.word	0x00002660


	//   ....[3]....
        /*0110*/ 	.word	0x00002670


	//   ....[4]....
        /*0114*/ 	.word	0x000026a0


	//   ....[5]....
        /*0118*/ 	.word	0x000026b0


	//   ....[6]....
        /*011c*/ 	.word	0x000026e0


	//   ....[7]....
        /*0120*/ 	.word	0x000026f0


	//   ....[8]....
        /*0124*/ 	.word	0x00002720


	//   ....[9]....
        /*0128*/ 	.word	0x00002730


	//   ....[10]....
        /*012c*/ 	.word	0x0000a530


	//   ....[11]....
        /*0130*/ 	.word	0x0000a5c0


	//   ....[12]....
        /*0134*/ 	.word	0x0000a620


	//   ....[13]....
        /*0138*/ 	.word	0x0000a680


	//   ....[14]....
        /*013c*/ 	.word	0x0000a6e0


	//   ....[15]....
        /*0140*/ 	.word	0x0000a740


	//   ....[16]....
        /*0144*/ 	.word	0x0000a7a0


	//   ....[17]....
        /*0148*/ 	.word	0x0000a800


	//   ....[18]....
        /*014c*/ 	.word	0x0000a860


	//   ....[19]....
        /*0150*/ 	.word	0x0000a8c0


	//----- nvinfo : EIATTR_VRC_CTA_INIT_COUNT
	.align		4
.L_2767:
        /*0154*/ 	.byte	0x02, 0x4a
	.zero		1
	.zero		1


	//----- nvinfo : EIATTR_EXIT_INSTR_OFFSETS
	.align		4
        /*0158*/ 	.byte	0x04, 0x1c
        /*015a*/ 	.short	(.L_2769 - .L_2768)


	//   ....[0]....
.L_2768:
        /*015c*/ 	.word	0x0000a450


	//   ....[1]....
        /*0160*/ 	.word	0x0000a4c0


	//----- nvinfo : EIATTR_MAX_THREADS
	.align		4
.L_2769:
        /*0164*/ 	.byte	0x04, 0x05
        /*0166*/ 	.short	(.L_2771 - .L_2770)
.L_2770:
        /*0168*/ 	.word	0x00000080
        /*016c*/ 	.word	0x00000001
        /*0170*/ 	.word	0x00000001


	//----- nvinfo : EIATTR_CRS_STACK_SIZE
	.align		4
.L_2771:
        /*0174*/ 	.byte	0x04, 0x1e
        /*0176*/ 	.short	(.L_2773 - .L_2772)
.L_2772:
        /*0178*/ 	.word	0x00000000


	//----- nvinfo : EIATTR_CBANK_PARAM_SIZE
	.align		4
.L_2773:
        /*017c*/ 	.byte	0x03, 0x19
        /*017e*/ 	.short	0x0128


	//----- nvinfo : EIATTR_PARAM_CBANK
	.align		4
        /*0180*/ 	.byte	0x04, 0x0a
        /*0182*/ 	.short	(.L_2775 - .L_2774)
	.align		4
.L_2774:
        /*0184*/ 	.word	index@(.nv.constant0._ZN10layer_norm31ln_parallel_residual_bwd_kernelINS_13Kernel_traitsIfffffjLj768ELj1ELj4ELj1ELj16ENS_18Kernel_traits_baseILj768EfffffjLj128EEEEELb1ELb0ELb0EEEvNS_9BwdParamsE)
        /*0188*/ 	.short	0x0380
        /*018a*/ 	.short	0x0128


	//----- nvinfo : EIATTR_SW_WAR
	.align		4
.L_2775:
        /*018c*/ 	.byte	0x04, 0x36
        /*018e*/ 	.short	(.L_2777 - .L_2776)
.L_2776:
        /*0190*/ 	.word	0x00000008
.L_2777:


//--------------------- .nv.info._ZN10layer_norm31ln_parallel_residual_bwd_kernelINS_13Kernel_traitsIfffffjLj768ELj1ELj4ELj1ELj16ENS_18Kernel_traits_baseILj768EfffffjLj128EEEEELb1ELb0ELb1EEEvNS_9BwdParamsE --------------------------
	.section	.nv.info._ZN10layer_norm31ln_parallel_residual_bwd_kernelINS_13Kernel_traitsIfffffjLj768ELj1ELj4ELj1ELj16ENS_18Kernel_traits_baseILj768EfffffjLj128EEEEELb1ELb0ELb1EEEvNS_9BwdParamsE,"",@"SHT_CUDA_INFO"
	.sectionflags	@""
	.align	4


	//----- nvinfo : EIATTR_CUDA_API_VERSION
	.align		4
        /*0000*/ 	.byte	0x04, 0x37
        /*0002*/ 	.short	(.L_2779 - .L_2778)
.L_2778:
        /*0004*/ 	.word	0x00000082


	//----- nvinfo : EIATTR_KPARAM_INFO
	.align		4
.L_2779:
        /*0008*/ 	.byte	0x04, 0x17
        /*000a*/ 	.short	(.L_2781 - .L_2780)
.L_2780:
        /*000c*/ 	.word	0x00000000
        /*0010*/ 	.short	0x0000
        /*0012*/ 	.short	0x0000
        /*0014*/ 	.byte	0x00, 0xf0, 0xa1, 0x04


	//----- nvinfo : EIATTR_SPARSE_MMA_MASK
	.align		4
.L_2781:
        /*0018*/ 	.byte	0x03, 0x50
        /*001a*/ 	.short	0x0000


	//----- nvinfo : EIATTR_MAXREG_COUNT
	.align		4
        /*001c*/ 	.byte	0x03, 0x1b
        /*001e*/ 	.short	0x00ff


	//----- nvinfo : EIATTR_NUM_BARRIERS
	.align		4
        /*0020*/ 	.byte	0x02, 0x4c
        /*0022*/ 	.byte	0x01
	.zero		1


	//----- nvinfo : EIATTR_ANNOTATIONS
	.align		4
        /*0024*/ 	.byte	0x04, 0x55
        /*0026*/ 	.short	(.L_2783 - .L_2782)


	//   ....[0]....
.L_2782:
        /*0028*/ 	.word	0x00000001
        /*002c*/ 	.byte	0x50, 0x04, 0x00, 0x00, 0x01, 0x00, 0x00, 0x00, 0x70, 0x04, 0x00, 0x00, 0x01, 0x00, 0x00, 0x00
        /*003c*/ 	.byte	0xa0, 0x04, 0x00, 0x00, 0x01, 0x00, 0x00, 0x00, 0x70, 0x13, 0x00, 0x00, 0x01, 0x00, 0x00, 0x00
        /*004c*/ 	.byte	0xa0, 0x13, 0x00, 0x00, 0x01, 0x00, 0x00, 0x00, 0x50, 0x16, 0x00, 0x00, 0x01, 0x00, 0x00, 0x00
        /*005c*/ 	.byte	0x80, 0x17, 0x00, 0x00, 0x01, 0x00, 0x00, 0x00, 0xc0, 0x17, 0x00, 0x00, 0x01, 0x00, 0x00, 0x00
        /*006c*/ 	.byte	0xc0, 0x1b, 0x00, 0x00, 0x01, 0x00, 0x00, 0x00, 0xf0, 0x7f, 0x00, 0x00, 0x01, 0x00, 0x00, 0x00
        /*007c*/ 	.byte	0x20, 0x80, 0x00, 0x00, 0x01, 0x00, 0x00, 0x00, 0x50, 0x80, 0x00, 0x00


	//----- nvinfo : EIATTR_MERCURY_ISA_VERSION
	.align		4
.L_2783:
        /*0088*/ 	.byte	0x03, 0x5f
        /*008a*/ 	.short	0x0101


	//----- nvinfo : EIATTR_COOP_GROUP_MASK_REGIDS
	.align		4
        /*008c*/ 	.byte	0x04, 0x29
        /*008e*/ 	.short	(.L_2785 - .L_2784)


	//   ....[0]....
.L_2784:
        /*0090*/ 	.word	0xffffffff


	//   ....[1]....
        /*0094*/ 	.word	0xffffffff


	//   ....[2]....
        /*0098*/ 	.word	0xffffffff


	//   ....[3]....
        /*009c*/ 	.word	0xffffffff


	//   ....[4]....
        /*00a0*/ 	.word	0xffffffff


	//   ....[5]....
        /*00a4*/ 	.word	0xffffffff


	//   ....[6]....
        /*00a8*/ 	.word	0xffffffff


	//   ....[7]....
        /*00ac*/ 	.word	0xffffffff


	//   ....[8]....
        /*00b0*/ 	.word	0xffffffff


	//   ....[9]....
        /*00b4*/ 	.word	0xffffffff


	//   ....[10]....
        /*00b8*/ 	.word	0x0500001e


	//   ....[11]....
        /*00bc*/ 	.word	0x0500001e


	//   ....[12]....
        /*00c0*/ 	.word	0x0500001e


	//   ....[13]....
        /*00c4*/ 	.word	0x0500001e


	//   ....[14]....
        /*00c8*/ 	.word	0x0500001e


	//   ....[15]....
        /*00cc*/ 	.word	0x0500001e


	//   ....[16]....
        /*00d0*/ 	.word	0x0500001e


	//   ....[17]....
        /*00d4*/ 	.word	0x0500001e


	//   ....[18]....
        /*00d8*/ 	.word	0x0500001e


	//   ....[19]....
        /*00dc*/ 	.word	0x0500001e


	//----- nvinfo : EIATTR_COOP_GROUP_INSTR_OFFSETS
	.align		4
.L_2785:
        /*00e0*/ 	.byte	0x04, 0x28
        /*00e2*/ 	.short	(.L_2787 - .L_2786)


	//   ....[0]....
.L_2786:
        /*00e4*/ 	.word	0x00001fe0


	//   ....[1]....
        /*00e8*/ 	.word	0x00002040


	//   ....[2]....
        /*00ec*/ 	.word	0x00002060


	//   ....[3]....
        /*00f0*/ 	.word	0x00002080


	//   ....[4]....
        /*00f4*/ 	.word	0x000020a0


	//   ....[5]....
        /*00f8*/ 	.word	0x000020c0


	//   ....[6]....
        /*00fc*/ 	.word	0x000020e0


	//   ....[7]....
        /*0100*/ 	.word	0x00002100


	//   ....[8]....
        /*0104*/ 	.word	0x00002110


	//   ....[9]....
        /*0108*/ 	.word	0x00002130


	//   ....[10]....
        /*010c*/ 	.word	0x000095f0


	//   ....[11]....
        /*0110*/ 	.word	0x00009680


	//   ....[12]....
        /*0114*/ 	.word	0x000096e0


	//   ....[13]....
        /*0118*/ 	.word	0x00009730


	//   ....[14]....
        /*011c*/ 	.word	0x00009790


	//   ....[15]....
        /*0120*/ 	.word	0x000097e0


	//   ....[16]....
        /*0124*/ 	.word	0x00009840


	//   ....[17]....
        /*0128*/ 	.word	0x00009890


	//   ....[18]....
        /*012c*/ 	.word	0x000098f0


	//   ....[19]....
        /*0130*/ 	.word	0x00009940


	//----- nvinfo : EIATTR_VRC_CTA_INIT_COUNT
	.align		4
.L_2787:
        /*0134*/ 	.byte	0x02, 0x4a
	.zero		1
	.zero		1


	//----- nvinfo : EIATTR_EXIT_INSTR_OFFSETS
	.align		4
        /*0138*/ 	.byte	0x04, 0x1c
        /*013a*/ 	.short	(.L_2789 - .L_2788)


	//   ....[0]....
.L_2788:
        /*013c*/ 	.word	0x00009580


	//----- nvinfo : EIATTR_MAX_THREADS
	.align		4
.L_2789:
        /*0140*/ 	.byte	0x04, 0x05
        /*0142*/ 	.short	(.L_2791 - .L_2790)
.L_2790:
        /*0144*/ 	.word	0x00000080
        /*0148*/ 	.word	0x00000001
        /*014c*/ 	.word	0x00000001


	//----- nvinfo : EIATTR_CRS_STACK_SIZE
	.align		4
.L_2791:
        /*0150*/ 	.byte	0x04, 0x1e
        /*0152*/ 	.short	(.L_2793 - .L_2792)
.L_2792:
        /*0154*/ 	.word	0x00000000


	//----- nvinfo : EIATTR_CBANK_PARAM_SIZE
	.align		4
.L_2793:
        /*0158*/ 	.byte	0x03, 0x19
        /*015a*/ 	.short	0x0128


	//----- nvinfo : EIATTR_PARAM_CBANK
	.align		4
        /*015c*/ 	.byte	0x04, 0x0a
        /*015e*/ 	.short	(.L_2795 - .L_2794)
	.align		4
.L_2794:
        /*0160*/ 	.word	index@(.nv.constant0._ZN10layer_norm31ln_parallel_residual_bwd_kernelINS_13Kernel_traitsIfffffjLj768ELj1ELj4ELj1ELj16ENS_18Kernel_traits_baseILj768EfffffjLj128EEEEELb1ELb0ELb1EEEvNS_9BwdParamsE)
        /*0164*/ 	.short	0x0380
        /*0166*/ 	.short	0x0128


	//----- nvinfo : EIATTR_SW_WAR
	.align		4
.L_2795:
        /*0168*/ 	.byte	0x04, 0x36
        /*016a*/ 	.short	(.L_2797 - .L_2796)
.L_2796:
        /*016c*/ 	.word	0x00000008
.L_2797:


//--------------------- .nv.info._ZN10layer_norm22ln_bwd_finalize_kernelINS_22Kernel_traits_finalizeILj768EfffffjLb0ELj1024ELj4ENS_18Kernel_traits_baseILj768EfffffjLj1024EEEEELb0ELb0EEEvNS_9BwdParamsE --------------------------
	.section	.nv.info._ZN10layer_norm22ln_bwd_finalize_kernelINS_22Kernel_traits_finalizeILj768EfffffjLb0ELj1024ELj4ENS_18Kernel_traits_baseILj768EfffffjLj1024EEEEELb0ELb0EEEvNS_9BwdParamsE,"",@"SHT_CUDA_INFO"
	.sectionflags	@""
	.align	4


	//----- nvinfo : EIATTR_CUDA_API_VERSION
	.align		4
        /*0000*/ 	.byte	0x04, 0x37
        /*0002*/ 	.short	(.L_2799 - .L_2798)
.L_2798:
        /*0004*/ 	.word	0x00000082


	//----- nvinfo : EIATTR_KPARAM_INFO
	.align		4
.L_2799:
        /*0008*/ 	.byte	0x04, 0x17
        /*000a*/ 	.short	(.L_2801 - .L_2800)
.L_2800:
        /*000c*/ 	.word	0x00000000
        /*0010*/ 	.short	0x0000
        /*0012*/ 	.short	0x0000
        /*0014*/ 	.byte	0x00, 0xf0, 0xa1, 0x04


	//----- nvinfo : EIATTR_SPARSE_MMA_MASK
	.align		4
.L_2801:
        /*0018*/ 	.byte	0x03, 0x50
        /*001a*/ 	.short	0x0000


	//----- nvinfo : EIATTR_MAXREG_COUNT
	.align		4
        /*001c*/ 	.byte	0x03, 0x1b
        /*001e*/ 	.short	0x0040


	//----- nvinfo : EIATTR_NUM_BARRIERS
	.align		4
        /*0020*/ 	.byte	0x02, 0x4c
        /*0022*/ 	.byte	0x01
	.zero		1


	//----- nvinfo : EIATTR_MERCURY_ISA_VERSION
	.align		4
        /*0024*/ 	.byte	0x03, 0x5f
        /*0026*/ 	.short	0x0101


	//----- nvinfo : EIATTR_COOP_GROUP_MASK_REGIDS
	.align		4
        /*0028*/ 	.byte	0x04, 0x29
        /*002a*/ 	.short	(.L_2803 - .L_2802)


	//   ....[0]....
.L_2802:
        /*002c*/ 	.word	0xffffffff


	//   ....[1]....
        /*0030*/ 	.word	0xffffffff


	//   ....[2]....
        /*0034*/ 	.word	0xffffffff


	//   ....[3]....
        /*0038*/ 	.word	0xffffffff


	//   ....[4]....
        /*003c*/ 	.word	0xffffffff


	//   ....[5]....
        /*0040*/ 	.word	0xffffffff


	//   ....[6]....
        /*0044*/ 	.word	0xffffffff


	//   ....[7]....
        /*0048*/ 	.word	0xffffffff


	//   ....[8]....
        /*004c*/ 	.word	0xffffffff


	//   ....[9]....
        /*0050*/ 	.word	0xffffffff


	//----- nvinfo : EIATTR_COOP_GROUP_INSTR_OFFSETS
	.align		4
.L_2803:
        /*0054*/ 	.byte	0x04, 0x28
        /*0056*/ 	.short	(.L_2805 - .L_2804)


	//   ....[0]....
.L_2804:
        /*0058*/ 	.word	0x00001550


	//   ....[1]....
        /*005c*/ 	.word	0x00001560


	//   ....[2]....
        /*0060*/ 	.word	0x00001590


	//   ....[3]....
        /*0064*/ 	.word	0x000015a0


	//   ....[4]....
        /*0068*/ 	.word	0x000015d0


	//   ....[5]....
        /*006c*/ 	.word	0x000015e0


	//   ....[6]....
        /*0070*/ 	.word	0x00001610


	//   ....[7]....
        /*0074*/ 	.word	0x00001630


	//   ....[8]....
        /*0078*/ 	.word	0x00001680


	//   ....[9]....
        /*007c*/ 	.word	0x00001690


	//----- nvinfo : EIATTR_VRC_CTA_INIT_COUNT
	.align		4
.L_2805:
        /*0080*/ 	.byte	0x02, 0x4a
	.zero		1
	.zero		1


	//----- nvinfo : EIATTR_EXIT_INSTR_OFFSETS
	.align		4
        /*0084*/ 	.byte	0x04, 0x1c
        /*0086*/ 	.short	(.L_2807 - .L_2806)


	//   ....[0]....
.L_2806:
        /*0088*/ 	.word	0x00000060


	//   ....[1]....
        /*008c*/ 	.word	0x000016f0


	//   ....[2]....
        /*0090*/ 	.word	0x00001720


	//   ....[3]....
        /*0094*/ 	.word	0x000017c0


	//----- nvinfo : EIATTR_MAX_THREADS
	.align		4
.L_2807:
        /*0098*/ 	.byte	0x04, 0x05
        /*009a*/ 	.short	(.L_2809 - .L_2808)
.L_2808:
        /*009c*/ 	.word	0x00000400
        /*00a0*/ 	.word	0x00000001
        /*00a4*/ 	.word	0x00000001


	//----- nvinfo : EIATTR_CRS_STACK_SIZE
	.align		4
.L_2809:
        /*00a8*/ 	.byte	0x04, 0x1e
        /*00aa*/ 	.short	(.L_2811 - .L_2810)
.L_2810:
        /*00ac*/ 	.word	0x00000000


	//----- nvinfo : EIATTR_CBANK_PARAM_SIZE
	.align		4
.L_2811:
        /*00b0*/ 	.byte	0x03, 0x19
        /*00b2*/ 	.short	0x0128


	//----- nvinfo : EIATTR_PARAM_CBANK
	.align		4
        /*00b4*/ 	.byte	0x04, 0x0a
        /*00b6*/ 	.short	(.L_2813 - .L_2812)
	.align		4
.L_2812:
        /*00b8*/ 	.word	index@(.nv.constant0._ZN10layer_norm22ln_bwd_finalize_kernelINS_22Kernel_traits_finalizeILj768EfffffjLb0ELj1024ELj4ENS_18Kernel_traits_baseILj768EfffffjLj1024EEEEELb0ELb0EEEvNS_9BwdParamsE)
        /*00bc*/ 	.short	0x0380
        /*00be*/ 	.short	0x0128


	//----- nvinfo : EIATTR_SW_WAR
	.align		4
.L_2813:
        /*00c0*/ 	.byte	0x04, 0x36
        /*00c2*/ 	.short	(.L_2815 - .L_2814)
.L_2814:
        /*00c4*/ 	.word	0x00000008
.L_2815:


//--------------------- .nv.info._ZN10layer_norm40ln_parallel_residual_bwd_finalize_kernelINS_22Kernel_traits_finalizeILj768EfffffjLb0ELj1024ELj4ENS_18Kernel_traits_baseILj768EfffffjLj1024EEEEELb0EEEvNS_9BwdParamsE --------------------------
	.section	.nv.info._ZN10layer_norm40ln_parallel_residual_bwd_finalize_kernelINS_22Kernel_traits_finalizeILj768EfffffjLb0ELj1024ELj4ENS_18Kernel_traits_baseILj768EfffffjLj1024EEEEELb0EEEvNS_9BwdParamsE,"",@"SHT_CUDA_INFO"
	.sectionflags	@""
	.align	4


	//----- nvinfo : EIATTR_CUDA_API_VERSION
	.align		4
        /*0000*/ 	.byte	0x04, 0x37
        /*0002*/ 	.short	(.L_2817 - .L_2816)
.L_2816:
        /*0004*/ 	.word	0x00000082


	//----- nvinfo : EIATTR_KPARAM_INFO
	.align		4
.L_2817:
        /*0008*/ 	.byte	0x04, 0x17
        /*000a*/ 	.short	(.L_2819 - .L_2818)
.L_2818:
        /*000c*/ 	.word	0x00000000
        /*0010*/ 	.short	0x0000
        /*0012*/ 	.short	0x0000
        /*0014*/ 	.byte	0x00, 0xf0, 0xa1, 0x04


	//----- nvinfo : EIATTR_SPARSE_MMA_MASK
	.align		4
.L_2819:
        /*0018*/ 	.byte	0x03, 0x50
        /*001a*/ 	.short	0x0000


	//----- nvinfo : EIATTR_MAXREG_COUNT
	.align		4
        /*001c*/ 	.byte	0x03, 0x1b
        /*001e*/ 	.short	0x0040


	//----- nvinfo : EIATTR_NUM_BARRIERS
	.align		4
        /*0020*/ 	.byte	0x02, 0x4c
        /*0022*/ 	.byte	0x01
	.zero		1


	//----- nvinfo : EIATTR_MERCURY_ISA_VERSION
	.align		4
        /*0024*/ 	.byte	0x03, 0x5f
        /*0026*/ 	.short	0x0101


	//----- nvinfo : EIATTR_COOP_GROUP_MASK_REGIDS
	.align		4
        /*0028*/ 	.byte	0x04, 0x29
        /*002a*/ 	.short	(.L_2821 - .L_2820)


	//   ....[0]....
.L_2820:
        /*002c*/ 	.word	0xffffffff


	//   ....[1]....
        /*0030*/ 	.word	0xffffffff


	//   ....[2]....
        /*0034*/ 	.word	0xffffffff


	//   ....[3]....
        /*0038*/ 	.word	0xffffffff


	//   ....[4]....
        /*003c*/ 	.word	0xffffffff


	//   ....[5]....
        /*0040*/ 	.word	0xffffffff


	//   ....[6]....
        /*0044*/ 	.word	0xffffffff


	//   ....[7]....
        /*0048*/ 	.word	0xffffffff


	//   ....[8]....
        /*004c*/ 	.word	0xffffffff


	//   ....[9]....
        /*0050*/ 	.word	0xffffffff


	//   ....[10]....
        /*0054*/ 	.word	0xffffffff


	//   ....[11]....
        /*0058*/ 	.word	0xffffffff


	//   ....[12]....
        /*005c*/ 	.word	0xffffffff


	//   ....[13]....
        /*0060*/ 	.word	0xffffffff


	//   ....[14]....
        /*0064*/ 	.word	0xffffffff


	//   ....[15]....
        /*0068*/ 	.word	0xffffffff


	//   ....[16]....
        /*006c*/ 	.word	0xffffffff


	//   ....[17]....
        /*0070*/ 	.word	0xffffffff


	//   ....[18]....
        /*0074*/ 	.word	0xffffffff


	//   ....[19]....
        /*0078*/ 	.word	0xffffffff


	//----- nvinfo : EIATTR_COOP_GROUP_INSTR_OFFSETS
	.align		4
.L_2821:
        /*007c*/ 	.byte	0x04, 0x28
        /*007e*/ 	.short	(.L_2823 - .L_2822)


	//   ....[0]....
.L_2822:
        /*0080*/ 	.word	0x000013a0


	//   ....[1]....
        /*0084*/ 	.word	0x000013b0


	//   ....[2]....
        /*0088*/ 	.word	0x000013c0


	//   ....[3]....
        /*008c*/ 	.word	0x000013d0


	//   ....[4]....
        /*0090*/ 	.word	0x00001410


	//   ....[5]....
        /*0094*/ 	.word	0x00001430


	//   ....[6]....
        /*0098*/ 	.word	0x00001440


	//   ....[7]....
        /*009c*/ 	.word	0x00001450


	//   ....[8]....
        /*00a0*/ 	.word	0x00001480


	//   ....[9]....
        /*00a4*/ 	.word	0x000014b0


	//   ....[10]....
        /*00a8*/ 	.word	0x000014e0


	//   ....[11]....
        /*00ac*/ 	.word	0x000014f0


	//   ....[12]....
        /*00b0*/ 	.word	0x00001520


	//   ....[13]....
        /*00b4*/ 	.word	0x00001540


	//   ....[14]....
        /*00b8*/ 	.word	0x00001560


	//   ....[15]....
        /*00bc*/ 	.word	0x00001570


	//   ....[16]....
        /*00c0*/ 	.word	0x000015b0


	//   ....[17]....
        /*00c4*/ 	.word	0x000015e0


	//   ....[18]....
        /*00c8*/ 	.word	0x00001600


	//   ....[19]....
        /*00cc*/ 	.word	0x00001610


	//----- nvinfo : EIATTR_VRC_CTA_INIT_COUNT
	.align		4
.L_2823:
        /*00d0*/ 	.byte	0x02, 0x4a
	.zero		1
	.zero		1


	//----- nvinfo : EIATTR_EXIT_INSTR_OFFSETS
	.align		4
        /*00d4*/ 	.byte	0x04, 0x1c
        /*00d6*/ 	.short	(.L_2825 - .L_2824)


	//   ....[0]....
.L_2824:
        /*00d8*/ 	.word	0x00000060


	//   ....[1]....
        /*00dc*/ 	.word	0x000016c0


	//   ....[2]....
        /*00e0*/ 	.word	0x000016f0


	//   ....[3]....
        /*00e4*/ 	.word	0x00001810


	//----- nvinfo : EIATTR_MAX_THREADS
	.align		4
.L_2825:
        /*00e8*/ 	.byte	0x04, 0x05
        /*00ea*/ 	.short	(.L_2827 - .L_2826)
.L_2826:
        /*00ec*/ 	.word	0x00000400
        /*00f0*/ 	.word	0x00000001
        /*00f4*/ 	.word	0x00000001


	//----- nvinfo : EIATTR_CRS_STACK_SIZE
	.align		4
.L_2827:
        /*00f8*/ 	.byte	0x04, 0x1e
        /*00fa*/ 	.short	(.L_2829 - .L_2828)
.L_2828:
        /*00fc*/ 	.word	0x00000000


	//----- nvinfo : EIATTR_CBANK_PARAM_SIZE
	.align		4
.L_2829:
        /*0100*/ 	.byte	0x03, 0x19
        /*0102*/ 	.short	0x0128


	//----- nvinfo : EIATTR_PARAM_CBANK
	.align		4
        /*0104*/ 	.byte	0x04, 0x0a
        /*0106*/ 	.short	(.L_2831 - .L_2830)
	.align		4
.L_2830:
        /*0108*/ 	.word	index@(.nv.constant0._ZN10layer_norm40ln_parallel_residual_bwd_finalize_kernelINS_22Kernel_traits_finalizeILj768EfffffjLb0ELj1024ELj4ENS_18Kernel_traits_baseILj768EfffffjLj1024EEEEELb0EEEvNS_9BwdParamsE)
        /*010c*/ 	.short	0x0380
        /*010e*/ 	.short	0x0128


	//----- nvinfo : EIATTR_SW_WAR
	.align		4
.L_2831:
        /*0110*/ 	.byte	0x04, 0x36
        /*0112*/ 	.short	(.L_2833 - .L_2832)
.L_2832:
        /*0114*/ 	.word	0x00000008
.L_2833:


//--------------------- .nv.info._ZN10layer_norm31ln_parallel_residual_bwd_kernelINS_13Kernel_traitsIfffffjLj768ELj1ELj4ELj1ELj16ENS_18Kernel_traits_baseILj768EfffffjLj128EEEEELb1ELb1ELb0EEEvNS_9BwdParamsE --------------------------
	.section	.nv.info._ZN10layer_norm31ln_parallel_residual_bwd_kernelINS_13Kernel_traitsIfffffjLj768ELj1ELj4ELj1ELj16ENS_18Kernel_traits_baseILj768EfffffjLj128EEEEELb1ELb1ELb0EEEvNS_9BwdParamsE,"",@"SHT_CUDA_INFO"
	.sectionflags	@""
	.align	4


	//----- nvinfo : EIATTR_CUDA_API_VERSION
	.align		4
        /*0000*/ 	.byte	0x04, 0x37
        /*0002*/ 	.short	(.L_2835 - .L_2834)
.L_2834:
        /*0004*/ 	.word	0x00000082


	//----- nvinfo : EIATTR_KPARAM_INFO
	.align		4
.L_2835:
        /*0008*/ 	.byte	0x04, 0x17
        /*000a*/ 	.short	(.L_2837 - .L_2836)
.L_2836:
        /*000c*/ 	.word	0x00000000
        /*0010*/ 	.short	0x0000
        /*0012*/ 	.short	0x0000
        /*0014*/ 	.byte	0x00, 0xf0, 0xa1, 0x04


	//----- nvinfo : EIATTR_SPARSE_MMA_MASK
	.align		4
.L_2837:
        /*0018*/ 	.byte	0x03, 0x50
        /*001a*/ 	.short	0x0000


	//----- nvinfo : EIATTR_MAXREG_COUNT
	.align		4
        /*001c*/ 	.byte	0x03, 0x1b
        /*001e*/ 	.short	0x00ff


	//----- nvinfo : EIATTR_NUM_BARRIERS
	.align		4
        /*0020*/ 	.byte	0x02, 0x4c
        /*0022*/ 	.byte	0x01
	.zero		1


	//----- nvinfo : EIATTR_MERCURY_ISA_VERSION
	.align		4
        /*0024*/ 	.byte	0x03, 0x5f
        /*0026*/ 	.short	0x0101


	//----- nvinfo : EIATTR_COOP_GROUP_MASK_REGIDS
	.align		4
        /*0028*/ 	.byte	0x04, 0x29
        /*002a*/ 	.short	(.L_2839 - .L_2838)


	//   ....[0]....
.L_2838:
        /*002c*/ 	.word	0xffffffff


	//   ....[1]....
        /*0030*/ 	.word	0xffffffff


	//   ....[2]....
        /*0034*/ 	.word	0xffffffff


	//   ....[3]....
        /*0038*/ 	.word	0xffffffff


	//   ....[4]....
        /*003c*/ 	.word	0xffffffff


	//   ....[5]....
        /*0040*/ 	.word	0xffffffff


	//   ....[6]....
        /*0044*/ 	.word	0xffffffff


	//   ....[7]....
        /*0048*/ 	.word	0xffffffff


	//   ....[8]....
        /*004c*/ 	.word	0xffffffff


	//   ....[9]....
        /*0050*/ 	.word	0xffffffff


	//   ....[10]....
        /*0054*/ 	.word	0x050000b3


	//   ....[11]....
        /*0058*/ 	.word	0x050000b3


	//   ....[12]....
        /*005c*/ 	.word	0x050000b3


	//   ....[13]....
        /*0060*/ 	.word	0x050000b3


	//   ....[14]....
        /*0064*/ 	.word	0x050000b3


	//   ....[15]....
        /*0068*/ 	.word	0x050000b3


	//   ....[16]....
        /*006c*/ 	.word	0x050000b3


	//   ....[17]....
        /*0070*/ 	.word	0x050000b3


	//   ....[18]....
        /*0074*/ 	.word	0x050000b3


	//   ....[19]....
        /*0078*/ 	.word	0x050000b3


	//----- nvinfo : EIATTR_COOP_GROUP_INSTR_OFFSETS
	.align		4
.L_2839:
        /*007c*/ 	.byte	0x04, 0x28
        /*007e*/ 	.short	(.L_2841 - .L_2840)


	//   ....[0]....
.L_2840:
        /*0080*/ 	.word	0x00001b30


	//   ....[1]....
        /*0084*/ 	.word	0x00001b40


	//   ....[2]....
        /*0088*/ 	.word	0x00001b70


	//   ....[3]....
        /*008c*/ 	.word	0x00001b80


	//   ....[4]....
        /*0090*/ 	.word	0x00001bb0


	//   ....[5]....
        /*0094*/ 	.word	0x00001bc0


	//   ....[6]....
        /*0098*/ 	.word	0x00001bf0


	//   ....[7]....
        /*009c*/ 	.word	0x00001c00


	//   ....[8]....
        /*00a0*/ 	.word	0x00001c30


	//   ....[9]....
        /*00a4*/ 	.word	0x00001c40


	//   ....[10]....
        /*00a8*/ 	.word	0x00008f20


	//   ....[11]....
        /*00ac*/ 	.word	0x00008fb0


	//   ....[12]....
        /*00b0*/ 	.word	0x00009020


	//   ....[13]....
        /*00b4*/ 	.word	0x00009080


	//   ....[14]....
        /*00b8*/ 	.word	0x000090f0


	//   ....[15]....
        /*00bc*/ 	.word	0x00009150


	//   ....[16]....
        /*00c0*/ 	.word	0x000091c0


	//   ....[17]....
        /*00c4*/ 	.word	0x00009220


	//   ....[18]....
        /*00c8*/ 	.word	0x00009290


	//   ....[19]....
        /*00cc*/ 	.word	0x000092f0


	//----- nvinfo : EIATTR_VRC_CTA_INIT_COUNT
	.align		4
.L_2841:
        /*00d0*/ 	.byte	0x02, 0x4a
	.zero		1
	.zero		1


	//----- nvinfo : EIATTR_EXIT_INSTR_OFFSETS
	.align		4
        /*00d4*/ 	.byte	0x04, 0x1c
        /*00d6*/ 	.short	(.L_2843 - .L_2842)


	//   ....[0]....
.L_2842:
        /*00d8*/ 	.word	0x00008e80


	//   ....[1]....
        /*00dc*/ 	.word	0x00008eb0


	//----- nvinfo : EIATTR_MAX_THREADS
	.align		4
.L_2843:
        /*00e0*/ 	.byte	0x04, 0x05
        /*00e2*/ 	.short	(.L_2845 - .L_2844)
.L_2844:
        /*00e4*/ 	.word	0x00000080
        /*00e8*/ 	.word	0x00000001
        /*00ec*/ 	.word	0x00000001


	//----- nvinfo : EIATTR_CRS_STACK_SIZE
	.align		4
.L_2845:
        /*00f0*/ 	.byte	0x04, 0x1e
        /*00f2*/ 	.short	(.L_2847 - .L_2846)
.L_2846:
        /*00f4*/ 	.word	0x00000000


	//----- nvinfo : EIATTR_CBANK_PARAM_SIZE
	.align		4
.L_2847:
        /*00f8*/ 	.byte	0x03, 0x19
        /*00fa*/ 	.short	0x0128


	//----- nvinfo : EIATTR_PARAM_CBANK
	.align		4
        /*00fc*/ 	.byte	0x04, 0x0a
        /*00fe*/ 	.short	(.L_2849 - .L_2848)
	.align		4
.L_2848:
        /*0100*/ 	.word	index@(.nv.constant0._ZN10layer_norm31ln_parallel_residual_bwd_kernelINS_13Kernel_traitsIfffffjLj768ELj1ELj4ELj1ELj16ENS_18Kernel_traits_baseILj768EfffffjLj128EEEEELb1ELb1ELb0EEEvNS_9BwdParamsE)
        /*0104*/ 	.short	0x0380
        /*0106*/ 	.short	0x0128


	//----- nvinfo : EIATTR_SW_WAR
	.align		4
.L_2849:
        /*0108*/ 	.byte	0x04, 0x36
        /*010a*/ 	.short	(.L_2851 - .L_2850)
.L_2850:
        /*010c*/ 	.word	0x00000008
.L_2851:


//--------------------- .nv.info._ZN10layer_norm22ln_bwd_finalize_kernelINS_22Kernel_traits_finalizeILj768EfffffjLb0ELj1024ELj4ENS_18Kernel_traits_baseILj768EfffffjLj1024EEEEELb0ELb1EEEvNS_9BwdParamsE --------------------------
	.section	.nv.info._ZN10layer_norm22ln_bwd_finalize_kernelINS_22Kernel_traits_finalizeILj768EfffffjLb0ELj1024ELj4ENS_18Kernel_traits_baseILj768EfffffjLj1024EEEEELb0ELb1EEEvNS_9BwdParamsE,"",@"SHT_CUDA_INFO"
	.sectionflags	@""
	.align	4


	//----- nvinfo : EIATTR_CUDA_API_VERSION
	.align		4
        /*0000*/ 	.byte	0x04, 0x37
        /*0002*/ 	.short	(.L_2853 - .L_2852)
.L_2852:
        /*0004*/ 	.word	0x00000082


	//----- nvinfo : EIATTR_KPARAM_INFO
	.align		4
.L_2853:
        /*0008*/ 	.byte	0x04, 0x17
        /*000a*/ 	.short	(.L_2855 - .L_2854)
.L_2854:
        /*000c*/ 	.word	0x00000000
        /*0010*/ 	.short	0x0000
        /*0012*/ 	.short	0x0000
        /*0014*/ 	.byte	0x00, 0xf0, 0xa1, 0x04


	//----- nvinfo : EIATTR_SPARSE_MMA_MASK
	.align		4
.L_2855:
        /*0018*/ 	.byte	0x03, 0x50
        /*001a*/ 	.short	0x0000


	//----- nvinfo : EIATTR_MAXREG_COUNT
	.align		4
        /*001c*/ 	.byte	0x03, 0x1b
        /*001e*/ 	.short	0x0040


	//----- nvinfo : EIATTR_NUM_BARRIERS
	.align		4
        /*0020*/ 	.byte	0x02, 0x4c
        /*0022*/ 	.byte	0x01
	.zero		1


	//----- nvinfo : EIATTR_MERCURY_ISA_VERSION
	.align		4
        /*0024*/ 	.byte	0x03, 0x5f
        /*0026*/ 	.short	0x0101


	//----- nvinfo : EIATTR_COOP_GROUP_MASK_REGIDS
	.align		4
        /*0028*/ 	.byte	0x04, 0x29
        /*002a*/ 	.short	(.L_2857 - .L_2856)


	//   ....[0]....
.L_2856:
        /*002c*/ 	.word	0xffffffff


	//   ....[1]....
        /*0030*/ 	.word	0xffffffff


	//   ....[2]....
        /*0034*/ 	.word	0xffffffff


	//   ....[3]....
        /*0038*/ 	.word	0xffffffff


	//   ....[4]....
        /*003c*/ 	.word	0xffffffff


	//   ....[5]....
        /*0040*/ 	.word	0xffffffff


	//   ....[6]....
        /*0044*/ 	.word	0xffffffff


	//   ....[7]....
        /*0048*/ 	.word	0xffffffff


	//   ....[8]....
        /*004c*/ 	.word	0xffffffff


	//   ....[9]....
        /*0050*/ 	.word	0xffffffff


	//----- nvinfo : EIATTR_COOP_GROUP_INSTR_OFFSETS
	.align		4
.L_2857:
        /*0054*/ 	.byte	0x04, 0x28
        /*0056*/ 	.short	(.L_2859 - .L_2858)


	//   ....[0]....
.L_2858:
        /*0058*/ 	.word	0x00001560


	//   ....[1]....
        /*005c*/ 	.word	0x00001570


	//   ....[2]....
        /*0060*/ 	.word	0x000015a0


	//   ....[3]....
        /*0064*/ 	.word	0x000015b0


	//   ....[4]....
        /*0068*/ 	.word	0x000015e0


	//   ....[5]....
        /*006c*/ 	.word	0x000015f0


	//   ....[6]....
        /*0070*/ 	.word	0x00001620


	//   ....[7]....
        /*0074*/ 	.word	0x00001640


	//   ....[8]....
        /*0078*/ 	.word	0x00001670


	//   ....[9]....
        /*007c*/ 	.word	0x00001680


	//----- nvinfo : EIATTR_VRC_CTA_INIT_COUNT
	.align		4
.L_2859:
        /*0080*/ 	.byte	0x02, 0x4a
	.zero		1
	.zero		1


	//----- nvinfo : EIATTR_EXIT_INSTR_OFFSETS
	.align		4
        /*0084*/ 	.byte	0x04, 0x1c
        /*0086*/ 	.short	(.L_2861 - .L_2860)


	//   ....[0]....
.L_2860:
        /*0088*/ 	.word	0x00000060


	//   ....[1]....
        /*008c*/ 	.word	0x000016e0


	//   ....[2]....
        /*0090*/ 	.word	0x000017b0


	//----- nvinfo : EIATTR_MAX_THREADS
	.align		4
.L_2861:
        /*0094*/ 	.byte	0x04, 0x05
        /*0096*/ 	.short	(.L_2863 - .L_2862)
.L_2862:
        /*0098*/ 	.word	0x00000400
        /*009c*/ 	.word	0x00000001
        /*00a0*/ 	.word	0x00000001


	//----- nvinfo : EIATTR_CRS_STACK_SIZE
	.align		4
.L_2863:
        /*00a4*/ 	.byte	0x04, 0x1e
        /*00a6*/ 	.short	(.L_2865 - .L_2864)
.L_2864:
        /*00a8*/ 	.word	0x00000000


	//----- nvinfo : EIATTR_CBANK_PARAM_SIZE
	.align		4
.L_2865:
        /*00ac*/ 	.byte	0x03, 0x19
        /*00ae*/ 	.short	0x0128


	//----- nvinfo : EIATTR_PARAM_CBANK
	.align		4
        /*00b0*/ 	.byte	0x04, 0x0a
        /*00b2*/ 	.short	(.L_2867 - .L_2866)
	.align		4
.L_2866:
        /*00b4*/ 	.word	index@(.nv.constant0._ZN10layer_norm22ln_bwd_finalize_kernelINS_22Kernel_traits_finalizeILj768EfffffjLb0ELj1024ELj4ENS_18Kernel_traits_baseILj768EfffffjLj1024EEEEELb0ELb1EEEvNS_9BwdParamsE)
        /*00b8*/ 	.short	0x0380
        /*00ba*/ 	.short	0x0128


	//----- nvinfo : EIATTR_SW_WAR
	.align		4
.L_2867:
        /*00bc*/ 	.byte	0x04, 0x36
        /*00be*/ 	.short	(.L_2869 - .L_2868)
.L_2868:
        /*00c0*/ 	.word	0x00000008
.L_2869:


//--------------------- .nv.info._ZN10layer_norm40ln_parallel_residual_bwd_finalize_kernelINS_22Kernel_traits_finalizeILj768EfffffjLb0ELj1024ELj4ENS_18Kernel_traits_baseILj768EfffffjLj1024EEEEELb1EEEvNS_9BwdParamsE --------------------------
	.section	.nv.info._ZN10layer_norm40ln_parallel_residual_bwd_finalize_kernelINS_22Kernel_traits_finalizeILj768EfffffjLb0ELj1024ELj4ENS_18Kernel_traits_baseILj768EfffffjLj1024EEEEELb1EEEvNS_9BwdParamsE,"",@"SHT_CUDA_INFO"
	.sectionflags	@""
	.align	4


	//----- nvinfo : EIATTR_CUDA_API_VERSION
	.align		4
        /*0000*/ 	.byte	0x04, 0x37
        /*0002*/ 	.short	(.L_2871 - .L_2870)
.L_2870:
        /*0004*/ 	.word	0x00000082


	//----- nvinfo : EIATTR_KPARAM_INFO
	.align		4
.L_2871:
        /*0008*/ 	.byte	0x04, 0x17
        /*000a*/ 	.short	(.L_2873 - .L_2872)
.L_2872:
        /*000c*/ 	.word	0x00000000
        /*0010*/ 	.short	0x0000
        /*0012*/ 	.short	0x0000
        /*0014*/ 	.byte	0x00, 0xf0, 0xa1, 0x04


	//----- nvinfo : EIATTR_SPARSE_MMA_MASK
	.align		4
.L_2873:
        /*0018*/ 	.byte	0x03, 0x50
        /*001a*/ 	.short	0x0000


	//----- nvinfo : EIATTR_MAXREG_COUNT
	.align		4
        /*001c*/ 	.byte	0x03, 0x1b
        /*001e*/ 	.short	0x0040


	//----- nvinfo : EIATTR_NUM_BARRIERS
	.align		4
        /*0020*/ 	.byte	0x02, 0x4c
        /*0022*/ 	.byte	0x01
	.zero		1


	//----- nvinfo : EIATTR_MERCURY_ISA_VERSION
	.align		4
        /*0024*/ 	.byte	0x03, 0x5f
        /*0026*/ 	.short	0x0101


	//----- nvinfo : EIATTR_COOP_GROUP_MASK_REGIDS
	.align		4
        /*0028*/ 	.byte	0x04, 0x29
        /*002a*/ 	.short	(.L_2875 - .L_2874)


	//   ....[0]....
.L_2874:
        /*002c*/ 	.word	0xffffffff


	//   ....[1]....
        /*0030*/ 	.word	0xffffffff


	//   ....[2]....
        /*0034*/ 	.word	0xffffffff


	//   ....[3]....
        /*0038*/ 	.word	0xffffffff


	//   ....[4]....
        /*003c*/ 	.word	0xffffffff


	//   ....[5]....
        /*0040*/ 	.word	0xffffffff


	//   ....[6]....
        /*0044*/ 	.word	0xffffffff


	//   ....[7]....
        /*0048*/ 	.word	0xffffffff


	//   ....[8]....
        /*004c*/ 	.word	0xffffffff


	//   ....[9]....
        /*0050*/ 	.word	0xffffffff


	//   ....[10]....
        /*0054*/ 	.word	0xffffffff


	//   ....[11]....
        /*0058*/ 	.word	0xffffffff


	//   ....[12]....
        /*005c*/ 	.word	0xffffffff


	//   ....[13]....
        /*0060*/ 	.word	0xffffffff


	//   ....[14]....
        /*0064*/ 	.word	0xffffffff


	//   ....[15]....
        /*0068*/ 	.word	0xffffffff


	//   ....[16]....
        /*006c*/ 	.word	0xffffffff


	//   ....[17]....
        /*0070*/ 	.word	0xffffffff


	//   ....[18]....
        /*0074*/ 	.word	0xffffffff


	//   ....[19]....
        /*0078*/ 	.word	0xffffffff


	//----- nvinfo : EIATTR_COOP_GROUP_INSTR_OFFSETS
	.align		4
.L_2875:
        /*007c*/ 	.byte	0x04, 0x28
        /*007e*/ 	.short	(.L_2877 - .L_2876)


	//   ....[0]....
.L_2876:
        /*0080*/ 	.word	0x000013e0


	//   ....[1]....
        /*0084*/ 	.word	0x000013f0


	//   ....[2]....
        /*0088*/ 	.word	0x00001400


	//   ....[3]....
        /*008c*/ 	.word	0x00001410


	//   ....[4]....
        /*0090*/ 	.word	0x00001450


	//   ....[5]....
        /*0094*/ 	.word	0x00001470


	//   ....[6]....
        /*0098*/ 	.word	0x00001480


	//   ....[7]....
        /*009c*/ 	.word	0x00001490


	//   ....[8]....
        /*00a0*/ 	.word	0x000014d0


	//   ....[9]....
        /*00a4*/ 	.word	0x000014f0


	//   ....[10]....
        /*00a8*/ 	.word	0x00001500


	//   ....[11]....
        /*00ac*/ 	.word	0x00001510


	//   ....[12]....
        /*00b0*/ 	.word	0x00001540


	//   ....[13]....
        /*00b4*/ 	.word	0x00001560


	//   ....[14]....
        /*00b8*/ 	.word	0x00001580


	//   ....[15]....
        /*00bc*/ 	.word	0x00001590


	//   ....[16]....
        /*00c0*/ 	.word	0x000015c0


	//   ....[17]....
        /*00c4*/ 	.word	0x000015e0


	//   ....[18]....
        /*00c8*/ 	.word	0x00001600


	//   ....[19]....
        /*00cc*/ 	.word	0x00001610


	//----- nvinfo : EIATTR_VRC_CTA_INIT_COUNT
	.align		4
.L_2877:
        /*00d0*/ 	.byte	0x02, 0x4a
	.zero		1
	.zero		1


	//----- nvinfo : EIATTR_EXIT_INSTR_OFFSETS
	.align		4
        /*00d4*/ 	.byte	0x04, 0x1c
        /*00d6*/ 	.short	(.L_2879 - .L_2878)


	//   ....[0]....
.L_2878:
        /*00d8*/ 	.word	0x00000060


	//   ....[1]....
        /*00dc*/ 	.word	0x000016b0


	//   ....[2]....
        /*00e0*/ 	.word	0x00001800


	//----- nvinfo : EIATTR_MAX_THREADS
	.align		4
.L_2879:
        /*00e4*/ 	.byte	0x04, 0x05
        /*00e6*/ 	.short	(.L_2881 - .L_2880)
.L_2880:
        /*00e8*/ 	.word	0x00000400
        /*00ec*/ 	.word	0x00000001
        /*00f0*/ 	.word	0x00000001


	//----- nvinfo : EIATTR_CRS_STACK_SIZE
	.align		4
.L_2881:
        /*00f4*/ 	.byte	0x04, 0x1e
        /*00f6*/ 	.short	(.L_2883 - .L_2882)
.L_2882:
        /*00f8*/ 	.word	0x00000000


	//----- nvinfo : EIATTR_CBANK_PARAM_SIZE
	.align		4
.L_2883:
        /*00fc*/ 	.byte	0x03, 0x19
        /*00fe*/ 	.short	0x0128


	//----- nvinfo : EIATTR_PARAM_CBANK
	.align		4
        /*0100*/ 	.byte	0x04, 0x0a
        /*0102*/ 	.short	(.L_2885 - .L_2884)
	.align		4
.L_2884:
        /*0104*/ 	.word	index@(.nv.constant0._ZN10layer_norm40ln_parallel_residual_bwd_finalize_kernelINS_22Kernel_traits_finalizeILj768EfffffjLb0ELj1024ELj4ENS_18Kernel_traits_baseILj768EfffffjLj1024EEEEELb1EEEvNS_9BwdParamsE)
        /*0108*/ 	.short	0x0380
        /*010a*/ 	.short	0x0128


	//----- nvinfo : EIATTR_SW_WAR
	.align		4
.L_2885:
        /*010c*/ 	.byte	0x04, 0x36
        /*010e*/ 	.short	(.L_2887 - .L_2886)
.L_2886:
        /*0110*/ 	.word	0x00000008
.L_2887:


//--------------------- .nv.info._ZN10layer_norm31ln_parallel_residual_bwd_kernelINS_13Kernel_traitsIfffffjLj768ELj1ELj4ELj1ELj16ENS_18Kernel_traits_baseILj768EfffffjLj128EEEEELb1ELb1ELb1EEEvNS_9BwdParamsE --------------------------
	.section	.nv.info._ZN10layer_norm31ln_parallel_residual_bwd_kernelINS_13Kernel_traitsIfffffjLj768ELj1ELj4ELj1ELj16ENS_18Kernel_traits_baseILj768EfffffjLj128EEEEELb1ELb1ELb1EEEvNS_9BwdParamsE,"",@"SHT_CUDA_INFO"
	.sectionflags	@""
	.align	4


	//----- nvinfo : EIATTR_CUDA_API_VERSION
	.align		4
        /*0000*/ 	.byte	0x04, 0x37
        /*0002*/ 	.short	(.L_2889 - .L_2888)
.L_2888:
        /*0004*/ 	.word	0x00000082


	//----- nvinfo : EIATTR_KPARAM_INFO
	.align		4
.L_2889:
        /*0008*/ 	.byte	0x04, 0x17
        /*000a*/ 	.short	(.L_2891 - .L_2890)
.L_2890:
        /*000c*/ 	.word	0x00000000
        /*0010*/ 	.short	0x0000
        /*0012*/ 	.short	0x0000
        /*0014*/ 	.byte	0x00, 0xf0, 0xa1, 0x04


	//----- nvinfo : EIATTR_SPARSE_MMA_MASK
	.align		4
.L_2891:
        /*0018*/ 	.byte	0x03, 0x50
        /*001a*/ 	.short	0x0000


	//----- nvinfo : EIATTR_MAXREG_COUNT
	.align		4
        /*001c*/ 	.byte	0x03, 0x1b
        /*001e*/ 	.short	0x00ff


	//----- nvinfo : EIATTR_NUM_BARRIERS
	.align		4
        /*0020*/ 	.byte	0x02, 0x4c
        /*0022*/ 	.byte	0x01
	.zero		1


	//----- nvinfo : EIATTR_MERCURY_ISA_VERSION
	.align		4
        /*0024*/ 	.byte	0x03, 0x5f
        /*0026*/ 	.short	0x0101


	//----- nvinfo : EIATTR_COOP_GROUP_MASK_REGIDS
	.align		4
        /*0028*/ 	.byte	0x04, 0x29
        /*002a*/ 	.short	(.L_2893 - .L_2892)


	//   ....[0]....
.L_2892:
        /*002c*/ 	.word	0xffffffff


	//   ....[1]....
        /*0030*/ 	.word	0xffffffff


	//   ....[2]....
        /*0034*/ 	.word	0xffffffff


	//   ....[3]....
        /*0038*/ 	.word	0xffffffff


	//   ....[4]....
        /*003c*/ 	.word	0xffffffff


	//   ....[5]....
        /*0040*/ 	.word	0xffffffff


	//   ....[6]....
        /*0044*/ 	.word	0xffffffff


	//   ....[7]....
        /*0048*/ 	.word	0xffffffff


	//   ....[8]....
        /*004c*/ 	.word	0xffffffff


	//   ....[9]....
        /*0050*/ 	.word	0xffffffff


	//   ....[10]....
        /*0054*/ 	.word	0x0500005e


	//   ....[11]....
        /*0058*/ 	.word	0x0500005e


	//   ....[12]....
        /*005c*/ 	.word	0x0500005e


	//   ....[13]....
        /*0060*/ 	.word	0x0500005e


	//   ....[14]....
        /*0064*/ 	.word	0x0500005e


	//   ....[15]....
        /*0068*/ 	.word	0x0500005e


	//   ....[16]....
        /*006c*/ 	.word	0x0500005e


	//   ....[17]....
        /*0070*/ 	.word	0x0500005e


	//   ....[18]....
        /*0074*/ 	.word	0x0500005e


	//   ....[19]....
        /*0078*/ 	.word	0x0500005e


	//----- nvinfo : EIATTR_COOP_GROUP_INSTR_OFFSETS
	.align		4
.L_2893:
        /*007c*/ 	.byte	0x04, 0x28
        /*007e*/ 	.short	(.L_2895 - .L_2894)


	//   ....[0]....
.L_2894:
        /*0080*/ 	.word	0x00001590


	//   ....[1]....
        /*0084*/ 	.word	0x000015a0


	//   ....[2]....
        /*0088*/ 	.word	0x000015d0


	//   ....[3]....
        /*008c*/ 	.word	0x000015e0


	//   ....[4]....
        /*0090*/ 	.word	0x00001610


	//   ....[5]....
        /*0094*/ 	.word	0x00001620


	//   ....[6]....
        /*0098*/ 	.word	0x00001650


	//   ....[7]....
        /*009c*/ 	.word	0x00001660


	//   ....[8]....
        /*00a0*/ 	.word	0x00001690


	//   ....[9]....
        /*00a4*/ 	.word	0x000016a0


	//   ....[10]....
        /*00a8*/ 	.word	0x00008190


	//   ....[11]....
        /*00ac*/ 	.word	0x00008220


	//   ....[12]....
        /*00b0*/ 	.word	0x00008290


	//   ....[13]....
        /*00b4*/ 	.word	0x000082f0


	//   ....[14]....
        /*00b8*/ 	.word	0x00008360


	//   ....[15]....
        /*00bc*/ 	.word	0x000083c0


	//   ....[16]....
        /*00c0*/ 	.word	0x00008430


	//   ....[17]....
        /*00c4*/ 	.word	0x00008490


	//   ....[18]....
        /*00c8*/ 	.word	0x00008500


	//   ....[19]....
        /*00cc*/ 	.word	0x00008560


	//----- nvinfo : EIATTR_VRC_CTA_INIT_COUNT
	.align		4
.L_2895:
        /*00d0*/ 	.byte	0x02, 0x4a
	.zero		1
	.zero		1


	//----- nvinfo : EIATTR_EXIT_INSTR_OFFSETS
	.align		4
        /*00d4*/ 	.byte	0x04, 0x1c
        /*00d6*/ 	.short	(.L_2897 - .L_2896)


	//   ....[0]....
.L_2896:
        /*00d8*/ 	.word	0x00008120


	//----- nvinfo : EIATTR_MAX_THREADS
	.align		4
.L_2897:
        /*00dc*/ 	.byte	0x04, 0x05
        /*00de*/ 	.short	(.L_2899 - .L_2898)
.L_2898:
        /*00e0*/ 	.word	0x00000080
        /*00e4*/ 	.word	0x00000001
        /*00e8*/ 	.word	0x00000001


	//----- nvinfo : EIATTR_CRS_STACK_SIZE
	.align		4
.L_2899:
        /*00ec*/ 	.byte	0x04, 0x1e
        /*00ee*/ 	.short	(.L_2901 - .L_2900)
.L_2900:
        /*00f0*/ 	.word	0x00000000


	//----- nvinfo : EIATTR_CBANK_PARAM_SIZE
	.align		4
.L_2901:
        /*00f4*/ 	.byte	0x03, 0x19
        /*00f6*/ 	.short	0x0128


	//----- nvinfo : EIATTR_PARAM_CBANK
	.align		4
        /*00f8*/ 	.byte	0x04, 0x0a
        /*00fa*/ 	.short	(.L_2903 - .L_2902)
	.align		4
.L_2902:
        /*00fc*/ 	.word	index@(.nv.constant0._ZN10layer_norm31ln_parallel_residual_bwd_kernelINS_13Kernel_traitsIfffffjLj768ELj1ELj4ELj1ELj16ENS_18Kernel_traits_baseILj768EfffffjLj128EEEEELb1ELb1ELb1EEEvNS_9BwdParamsE)
        /*0100*/ 	.short	0x0380
        /*0102*/ 	.short	0x0128


	//----- nvinfo : EIATTR_SW_WAR
	.align		4
.L_2903:
        /*0104*/ 	.byte	0x04, 0x36
        /*0106*/ 	.short	(.L_2905 - .L_2904)
.L_2904:
        /*0108*/ 	.word	0x00000008
.L_2905:


//--------------------- .nv.callgraph             --------------------------
	.section	.nv.callgraph,"",@"SHT_CUDA_CALLGRAPH"
	.align	4
	.sectionentsize	8
	.align		4
        /*0000*/ 	.word	0x00000000
	.align		4
        /*0004*/ 	.word	0xffffffff
	.align		4
        /*0008*/ 	.word	0x00000000
	.align		4
        /*000c*/ 	.word	0xfffffffe
	.align		4
        /*0010*/ 	.word	0x00000000
	.align		4
        /*0014*/ 	.word	0xfffffffd
	.align		4
        /*0018*/ 	.word	0x00000000
	.align		4
        /*001c*/ 	.word	0xfffffffc


//--------------------- .text._ZN10layer_norm31ln_parallel_residual_bwd_kernelINS_13Kernel_traitsI13__nv_bfloat16S2_S2_S2_fjLj768ELj1ELj4ELj1ELj16ENS_18Kernel_traits_baseILj768ES2_S2_S2_S2_fjLj128EEEEELb0ELb0ELb0EEEvNS_9BwdParamsE --------------------------
	.section	.text._ZN10layer_norm31ln_parallel_residual_bwd_kernelINS_13Kernel_traitsI13__nv_bfloat16S2_S2_S2_fjLj768ELj1ELj4ELj1ELj16ENS_18Kernel_traits_baseILj768ES2_S2_S2_S2_fjLj128EEEEELb0ELb0ELb0EEEvNS_9BwdParamsE,"ax",@progbits
	.align	128
        .global         _ZN10layer_norm31ln_parallel_residual_bwd_kernelINS_13Kernel_traitsI13__nv_bfloat16S2_S2_S2_fjLj768ELj1ELj4ELj1ELj16ENS_18Kernel_traits_baseILj768ES2_S2_S2_S2_fjLj128EEEEELb0ELb0ELb0EEEvNS_9BwdParamsE
        .type           _ZN10layer_norm31ln_parallel_residual_bwd_kernelINS_13Kernel_traitsI13__nv_bfloat16S2_S2_S2_fjLj768ELj1ELj4ELj1ELj16ENS_18Kernel_traits_baseILj768ES2_S2_S2_S2_fjLj128EEEEELb0ELb0ELb0EEEvNS_9BwdParamsE,@function
        .size           _ZN10layer_norm31ln_parallel_residual_bwd_kernelINS_13Kernel_traitsI13__nv_bfloat16S2_S2_S2_fjLj768ELj1ELj4ELj1ELj16ENS_18Kernel_traits_baseILj768ES2_S2_S2_S2_fjLj128EEEEELb0ELb0ELb0EEEvNS_9BwdParamsE,(.L_x_4922 - _ZN10layer_norm31ln_parallel_residual_bwd_kernelINS_13Kernel_traitsI13__nv_bfloat16S2_S2_S2_fjLj768ELj1ELj4ELj1ELj16ENS_18Kernel_traits_baseILj768ES2_S2_S2_S2_fjLj128EEEEELb0ELb0ELb0EEEvNS_9BwdParamsE)
        .other          _ZN10layer_norm31ln_parallel_residual_bwd_kernelINS_13Kernel_traitsI13__nv_bfloat16S2_S2_S2_fjLj768ELj1ELj4ELj1ELj16ENS_18Kernel_traits_baseILj768ES2_S2_S2_S2_fjLj128EEEEELb0ELb0ELb0EEEvNS_9BwdParamsE,@"STO_CUDA_ENTRY STV_DEFAULT"
_ZN10layer_norm31ln_parallel_residual_bwd_kernelINS_13Kernel_traitsI13__nv_bfloat16S2_S2_S2_fjLj768ELj1ELj4ELj1ELj16ENS_18Kernel_traits_baseILj768ES2_S2_S2_S2_fjLj128EEEEELb0ELb0ELb0EEEvNS_9BwdParamsE:
.text._ZN10layer_norm31ln_parallel_residual_bwd_kernelINS_13Kernel_traitsI13__nv_bfloat16S2_S2_S2_fjLj768ELj1ELj4ELj1ELj16ENS_18Kernel_traits_baseILj768ES2_S2_S2_S2_fjLj128EEEEELb0ELb0ELb0EEEvNS_9BwdParamsE:
[----:B------:R-:W-:Y:S01]  /*0000*/  LDC R1, c[0x0][0x37c] ;  /* 0x0000df00ff017b82 */ /* 0x000fe20000000800 */
[----:B------:R-:W0:Y:S01]  /*0010*/  S2R R22, SR_TID.X ;  /* 0x0000000000167919 */ /* 0x000e220000002100 */
[----:B------:R-:W1:Y:S06]  /*0020*/  LDCU UR4, c[0x0][0x388] ;  /* 0x00007100ff0477ac */ /* 0x000e6c0008000800 */
[----:B------:R-:W2:Y:S01]  /*0030*/  LDC.64 R6, c[0x0][0x3d0] ;  /* 0x0000f400ff067b82 */ /* 0x000ea20000000a00 */
[----:B------:R-:W3:Y:S01]  /*0040*/  LDCU.64 UR10, c[0x0][0x358] ;  /* 0x00006b00ff0a77ac */ /* 0x000ee20008000a00 */
[----:B------:R-:W4:Y:S06]  /*0050*/  LDCU UR5, c[0x0][0x384] ;  /* 0x00007080ff0577ac */ /* 0x000f2c0008000800 */
[----:B------:R-:W3:Y:S01]  /*0060*/  LDC.64 R8, c[0x0][0x3d8] ;  /* 0x0000f600ff087b82 */ /* 0x000ee20000000a00 */
[----:B------:R-:W0:Y:S01]  /*0070*/  LDCU UR24, c[0x0][0x388] ;  /* 0x00007100ff1877ac */ /* 0x000e220008000800 */
[----:B------:R-:W2:Y:S06]  /*0080*/  LDCU.U8 UR15, c[0x0][0x410] ;  /* 0x00008200ff0f77ac */ /* 0x000eac0008000000 */
[----:B------:R-:W4:Y:S01]  /*0090*/  LDC.64 R10, c[0x0][0x3d0] ;  /* 0x0000f400ff0a7b82 */ /* 0x000f220000000a00 */
[----:B-1----:R-:W-:Y:S01]  /*00a0*/  MOV R0, UR4 ;  /* 0x0000000400007c02 */ /* 0x002fe20008000f00 */
[----:B------:R-:W1:Y:S03]  /*00b0*/  LDCU UR14, c[0x0][0x400] ;  /* 0x00008000ff0e77ac */ /* 0x000e660008000800 */
[----:B------:R-:W-:Y:S01]  /*00c0*/  SHF.R.S32.HI R3, RZ, 0x1f, R0 ;  /* 0x0000001fff037819 */ /* 0x000fe20000011400 */
[----:B------:R-:W1:Y:S02]  /*00d0*/  LDCU.64 UR6, c[0x0][0x470] ;  /* 0x00008e00ff0677ac */ /* 0x000e640008000a00 */
[----:B------:R-:W1:Y:S01]  /*00e0*/  LDC.64 R12, c[0x0][0x3d8] ;  /* 0x0000f600ff0c7b82 */ /* 0x000e620000000a00 */
[----:B------:R-:W-:Y:S01]  /*00f0*/  LEA.HI R2, R3, R0, RZ, 0x3 ;  /* 0x0000000003027211 */ /* 0x000fe200078f18ff */
[----:B------:R-:W1:Y:S01]  /*0100*/  LDCU.64 UR12, c[0x0][0x438] ;  /* 0x00008700ff0c77ac */ /* 0x000e620008000a00 */
[C---:B0-----:R-:W-:Y:S01]  /*0110*/  LOP3.LUT R5, R22.reuse, 0x1f, RZ, 0xc, !PT ;  /* 0x0000001f16057812 */ /* 0x041fe200078e0cff */
[----:B------:R-:W0:Y:S04]  /*0120*/  LDCU.64 UR8, c[0x0][0x478] ;  /* 0x00008f00ff0877ac */ /* 0x000e280008000a00 */
[----:B------:R-:W0:Y:S01]  /*0130*/  LDC.64 R18, c[0x0][0x3d0] ;  /* 0x0000f400ff127b82 */ /* 0x000e220000000a00 */
[----:B------:R-:W-:-:S02]  /*0140*/  LOP3.LUT R4, R22, 0x1f, RZ, 0xc0, !PT ;  /* 0x0000001f16047812 */ /* 0x000fc400078ec0ff */
[----:B------:R-:W-:Y:S02]  /*0150*/  LEA.HI.SX32 R2, R2, R5, 0x1d ;  /* 0x0000000502027211 */ /* 0x000fe400078feaff */
[----:B------:R-:W-:Y:S02]  /*0160*/  MOV R3, R4 ;  /* 0x0000000400037202 */ /* 0x000fe40000000f00 */
[C---:B------:R-:W-:Y:S01]  /*0170*/  ISETP.GE.U32.AND P4, PT, R2.reuse, 0x20, PT ;  /* 0x000000200200780c */ /* 0x040fe20003f86070 */
[----:B------:R-:W0:Y:S01]  /*0180*/  LDC.64 R20, c[0x0][0x3d8] ;  /* 0x0000f600ff147b82 */ /* 0x000e220000000a00 */
[C---:B------:R-:W-:Y:S02]  /*0190*/  ISETP.GE.U32.AND P0, PT, R2.reuse, 0x40, PT ;  /* 0x000000400200780c */ /* 0x040fe40003f06070 */
[----:B------:R-:W-:-:S09]  /*01a0*/  ISETP.GE.U32.AND P1, PT, R2, 0x60, PT ;  /* 0x000000600200780c */ /* 0x000fd20003f26070 */
[----:B--2---:R-:W-:-:S04]  /*01b0*/  @P4 IMAD.WIDE.U32 R6, R3, 0x10, R6 ;  /* 0x0000001003064825 */ /* 0x004fc800078e0006 */
[C---:B---3--:R-:W-:Y:S01]  /*01c0*/  @P4 IMAD.WIDE.U32 R8, R3.reuse, 0x10, R8 ;  /* 0x0000001003084825 */ /* 0x048fe200078e0008 */
[----:B------:R-:W-:Y:S01]  /*01d0*/  @P4 LOP3.LUT R3, R3, 0x20, RZ, 0xfc, !PT ;  /* 0x0000002003034812 */ /* 0x000fe200078efcff */
[----:B------:R2:W5:Y:S04]  /*01e0*/  @P4 LDG.E.128 R32, desc[UR10][R6.64] ;  /* 0x0000000a06204981 */ /* 0x000568000c1e1d00 */
[C---:B----4-:R-:W-:Y:S01]  /*01f0*/  @P0 IMAD.WIDE.U32 R14, R3.reuse, 0x10, R10 ;  /* 0x00000010030e0825 */ /* 0x050fe200078e000a */
[----:B------:R2:W5:Y:S03]  /*0200*/  @P4 LDG.E.128 R36, desc[UR10][R8.64] ;  /* 0x0000000a08244981 */ /* 0x000566000c1e1d00 */
[C---:B-1----:R-:W-:Y:S01]  /*0210*/  @P0 IMAD.WIDE.U32 R16, R3.reuse, 0x10, R12 ;  /* 0x0000001003100825 */ /* 0x042fe200078e000c */
[----:B------:R-:W-:Y:S01]  /*0220*/  @P0 IADD3 R3, PT, PT, R3, 0x20, RZ ;  /* 0x0000002003030810 */ /* 0x000fe20007ffe0ff */
[----:B------:R-:W1:Y:S01]  /*0230*/  S2UR UR4, SR_CTAID.X ;  /* 0x00000000000479c3 */ /* 0x000e620000002500 */
[----:B------:R-:W-:Y:S01]  /*0240*/  SHF.R.U32.HI R5, RZ, 0x5, R22 ;  /* 0x00000005ff057819 */ /* 0x000fe20000011616 */
[----:B------:R2:W5:Y:S02]  /*0250*/  @P0 LDG.E.128 R40, desc[UR10][R14.64] ;  /* 0x0000000a0e280981 */ /* 0x000564000c1e1d00 */
[----:B0-----:R-:W-:-:S02]  /*0260*/  @P1 IMAD.WIDE.U32 R10, R3, 0x10, R18 ;  /* 0x00000010030a1825 */ /* 0x001fc400078e0012 */
[----:B------:R2:W5:Y:S02]  /*0270*/  @P0 LDG.E.128 R44, desc[UR10][R16.64] ;  /* 0x0000000a102c0981 */ /* 0x000564000c1e1d00 */
[----:B------:R-:W-:Y:S02]  /*0280*/  @P1 IMAD.WIDE.U32 R12, R3, 0x10, R20 ;  /* 0x00000010030c1825 */ /* 0x000fe400078e0014 */
[----:B------:R2:W5:Y:S04]  /*0290*/  @P1 LDG.E.128 R48, desc[UR10][R10.64] ;  /* 0x0000000a0a301981 */ /* 0x000568000c1e1d00 */
[----:B------:R2:W5:Y:S01]  /*02a0*/  @P1 LDG.E.128 R52, desc[UR10][R12.64] ;  /* 0x0000000a0c341981 */ /* 0x000562000c1e1d00 */
[----:B-1----:R-:W-:-:S06]  /*02b0*/  USHF.L.U32 UR4, UR4, 0x2, URZ ;  /* 0x0000000204047899 */ /* 0x002fcc00080006ff */
[----:B------:R-:W-:-:S04]  /*02c0*/  LOP3.LUT R5, R5, UR4, RZ, 0xfc, !PT ;  /* 0x0000000405057c12 */ /* 0x000fc8000f8efcff */
[----:B------:R-:W-:Y:S02]  /*02d0*/  ISETP.GE.AND P0, PT, R5, UR5, PT ;  /* 0x0000000505007c0c */ /* 0x000fe4000bf06270 */
[----:B------:R-:W-:Y:S02]  /*02e0*/  CS2R R56, SRZ ;  /* 0x0000000000387805 */ /* 0x000fe4000001ff00 */
[----:B------:R-:W-:Y:S02]  /*02f0*/  CS2R R58, SRZ ;  /* 0x00000000003a7805 */ /* 0x000fe4000001ff00 */
[----:B------:R-:W-:Y:S02]  /*0300*/  CS2R R60, SRZ ;  /* 0x00000000003c7805 */ /* 0x000fe4000001ff00 */
[----:B------:R-:W-:Y:S02]  /*0310*/  CS2R R62, SRZ ;  /* 0x00000000003e7805 */ /* 0x000fe4000001ff00 */
[----:B------:R-:W-:-:S02]  /*0320*/  CS2R R64, SRZ ;  /* 0x0000000000407805 */ /* 0x000fc4000001ff00 */
[----:B------:R-:W-:Y:S02]  /*0330*/  CS2R R66, SRZ ;  /* 0x0000000000427805 */ /* 0x000fe4000001ff00 */
        /* <DEDUP_REMOVED lines=41> */
[----:B------:R-:W-:Y:S01]  /*05d0*/  CS2R R166, SRZ ;  /* 0x0000000000a67805 */ /* 0x000fe2000001ff00 */
[----:B--2---:R-:W-:Y:S06]  /*05e0*/  @P0 BRA `(.L_x_0) ;  /* 0x00000064006c0947 */ /* 0x004fec0003800000 */
[----:B------:R-:W0:Y:S01]  /*05f0*/  LDCU.U8 UR4, c[0x0][0x410] ;  /* 0x00008200ff0477ac */ /* 0x000e220008000000 */
[----:B-----5:R-:W-:Y:S02]  /*0600*/  PRMT R6, R39, 0x7632, R6 ;  /* 0x0000763227067816 */ /* 0x020fe40000000006 */
[----:B------:R-:W-:Y:S02]  /*0610*/  CS2R R56, SRZ ;  /* 0x0000000000387805 */ /* 0x000fe4000001ff00 */
[----:B------:R-:W-:Y:S02]  /*0620*/  PRMT R7, R35, 0x7632, R7 ;  /* 0x0000763223077816 */ /* 0x000fe40000000007 */
[----:B------:R-:W-:Y:S02]  /*0630*/  CS2R R58, SRZ ;  /* 0x00000000003a7805 */ /* 0x000fe4000001ff00 */
[----:B------:R-:W-:Y:S02]  /*0640*/  PRMT R8, R38, 0x7632, R8 ;  /* 0x0000763226087816 */ /* 0x000fe40000000008 */
[----:B------:R-:W-:-:S02]  /*0650*/  CS2R R60, SRZ ;  /* 0x00000000003c7805 */ /* 0x000fc4000001ff00 */
[----:B------:R-:W-:Y:S02]  /*0660*/  PRMT R9, R34, 0x7632, R9 ;  /* 0x0000763222097816 */ /* 0x000fe40000000009 */
        /* <DEDUP_REMOVED lines=9> */
[----:B------:R-:W-:Y:S01]  /*0700*/  PRMT R14, R47, 0x7632, R14 ;  /* 0x000076322f0e7816 */ /* 0x000fe2000000000e */
[----:B0-----:R-:W-:Y:S01]  /*0710*/  UISETP.NE.AND UP0, UPT, UR4, URZ, UPT ;  /* 0x000000ff0400728c */ /* 0x001fe2000bf05270 */
[----:B------:R-:W-:-:S02]  /*0720*/  PRMT R15, R43, 0x7632, R15 ;  /* 0x000076322b0f7816 */ /* 0x000fc4000000000f */
[----:B------:R-:W-:Y:S02]  /*0730*/  CS2R R92, SRZ ;  /* 0x00000000005c7805 */ /* 0x000fe4000001ff00 */
[----:B------:R-:W-:Y:S02]  /*0740*/  PRMT R16, R46, 0x7632, R16 ;  /* 0x000076322e107816 */ /* 0x000fe40000000010 */
[----:B------:R-:W-:Y:S02]  /*0750*/  CS2R R94, SRZ ;  /* 0x00000000005e7805 */ /* 0x000fe4000001ff00 */
[----:B------:R-:W-:Y:S02]  /*0760*/  PRMT R17, R42, 0x7632, R17 ;  /* 0x000076322a117816 */ /* 0x000fe40000000011 */
[----:B------:R-:W-:Y:S02]  /*0770*/  CS2R R96, SRZ ;  /* 0x0000000000607805 */ /* 0x000fe4000001ff00 */
        /* <DEDUP_REMOVED lines=46> */
[----:B------:R-:W-:Y:S02]  /*0a60*/  PLOP3.LUT P5, PT, PT, PT, UP0, 0x80, 0x8 ;  /* 0x000000000008781c */ /* 0x000fe40003faf008 */
[----:B------:R-:W-:Y:S02]  /*0a70*/  CS2R R74, SRZ ;  /* 0x00000000004a7805 */ /* 0x000fe4000001ff00 */
[----:B------:R-:W-:-:S02]  /*0a80*/  CS2R R164, SRZ ;  /* 0x0000000000a47805 */ /* 0x000fc4000001ff00 */
[----:B------:R-:W-:-:S07]  /*0a90*/  CS2R R166, SRZ ;  /* 0x0000000000a67805 */ /* 0x000fce000001ff00 */
.L_x_38:
[----:B0-----:R-:W0:Y:S02]  /*0aa0*/  LDC.64 R168, c[0x0][0x3c0] ;  /* 0x0000f000ffa87b82 */ /* 0x001e240000000a00 */
[----:B0-----:R-:W-:-:S06]  /*0ab0*/  IMAD.WIDE R170, R5, 0x4, R168 ;  /* 0x0000000405aa7825 */ /* 0x001fcc00078e02a8 */
[----:B------:R-:W0:Y:S01]  /*0ac0*/  LDC.64 R168, c[0x0][0x3c8] ;  /* 0x0000f200ffa87b82 */ /* 0x000e220000000a00 */
[----:B------:R-:W2:Y:S01]  /*0ad0*/  LDG.E R170, desc[UR10][R170.64] ;  /* 0x0000000aaaaa7981 */ /* 0x000ea2000c1e1900 */
[----:B0-----:R-:W-:-:S05]  /*0ae0*/  IMAD.WIDE R168, R5, 0x4, R168 ;  /* 0x0000000405a87825 */ /* 0x001fca00078e02a8 */
[----:B-----5:R0:W5:Y:S01]  /*0af0*/  LDG.E R192, desc[UR10][R168.64] ;  /* 0x0000000aa8c07981 */ /* 0x020162000c1e1900 */
[----:B------:R-:W-:Y:S01]  /*0b00*/  MOV R0, UR24 ;  /* 0x0000001800007c02 */ /* 0x000fe20008000f00 */
[----:B------:R-:W-:Y:S01]  /*0b10*/  BSSY.RECONVERGENT B0, `(.L_x_1) ;  /* 0x000009f000007945 */ /* 0x000fe20003800200 */
[----:B------:R-:W-:Y:S01]  /*0b20*/  HFMA2 R227, -RZ, RZ, 0, 0 ;  /* 0x00000000ffe37431 */ /* 0x000fe200000001ff */
[C---:B------:R-:W-:Y:S02]  /*0b30*/  ISETP.GE.U32.AND P3, PT, R2.reuse, 0x40, PT ;  /* 0x000000400200780c */ /* 0x040fe40003f66070 */
[----:B------:R-:W-:Y:S01]  /*0b40*/  IMAD R172, R5, R0, RZ ;  /* 0x0000000005ac7224 */ /* 0x000fe200078e02ff */
[----:B------:R-:W-:Y:S02]  /*0b50*/  ISETP.GE.U32.AND P2, PT, R2, 0x60, PT ;  /* 0x000000600200780c */ /* 0x000fe40003f46070 */
[----:B------:R-:W-:Y:S02]  /*0b60*/  MOV R238, RZ ;  /* 0x000000ff00ee7202 */ /* 0x000fe40000000f00 */
[----:B------:R-:W-:-:S04]  /*0b70*/  SHF.R.S32.HI R173, RZ, 0x1f, R172 ;  /* 0x0000001fffad7819 */ /* 0x000fc800000114ac */
[----:B------:R-:W-:-:S04]  /*0b80*/  LEA.HI R173, R173, R172, RZ, 0x3 ;  /* 0x000000acadad7211 */ /* 0x000fc800078f18ff */
[----:B------:R-:W-:-:S04]  /*0b90*/  LEA.HI.SX32 R182, R173, R4, 0x1d ;  /* 0x00000004adb67211 */ /* 0x000fc800078feaff */
[----:B------:R-:W-:Y:S02]  /*0ba0*/  MOV R229, R182 ;  /* 0x000000b600e57202 */ /* 0x000fe40000000f00 */
[----:B--2---:R-:W-:Y:S01]  /*0bb0*/  FSEL R225, R170, RZ, !P5 ;  /* 0x000000ffaae17208 */ /* 0x004fe20006800000 */
[----:B0-----:R-:W-:Y:S06]  /*0bc0*/  @!P4 BRA `(.L_x_2) ;  /* 0x00000008004cc947 */ /* 0x001fec0003800000 */
[----:B------:R-:W0:Y:S08]  /*0bd0*/  LDC.64 R168, c[0x0][0x430] ;  /* 0x00010c00ffa87b82 */ /* 0x000e300000000a00 */
[----:B------:R-:W1:Y:S01]  /*0be0*/  LDC.64 R170, c[0x0][0x428] ;  /* 0x00010a00ffaa7b82 */ /* 0x000e620000000a00 */
[----:B0-----:R-:W-:-:S07]  /*0bf0*/  IMAD.WIDE.U32 R176, R182, 0x10, R168 ;  /* 0x00000010b6b07825 */ /* 0x001fce00078e00a8 */
[----:B------:R-:W0:Y:S01]  /*0c00*/  LDC.64 R168, c[0x0][0x3a8] ;  /* 0x0000ea00ffa87b82 */ /* 0x000e220000000a00 */
[----:B------:R-:W2:Y:S01]  /*0c10*/  LDG.E.128 R176, desc[UR10][R176.64] ;  /* 0x0000000ab0b07981 */ /* 0x000ea2000c1e1d00 */
[----:B-1----:R-:W-:-:S06]  /*0c20*/  IMAD.WIDE.U32 R172, R182, 0x10, R170 ;  /* 0x00000010b6ac7825 */ /* 0x002fcc00078e00aa */
[----:B------:R-:W3:Y:S01]  /*0c30*/  LDG.E.128 R172, desc[UR10][R172.64] ;  /* 0x0000000aacac7981 */ /* 0x000ee2000c1e1d00 */
[----:B0-----:R-:W-:-:S06]  /*0c40*/  IMAD.WIDE.U32 R168, R182, 0x10, R168 ;  /* 0x00000010b6a87825 */ /* 0x001fcc00078e00a8 */
[----:B------:R-:W4:Y:S01]  /*0c50*/  LDG.E.128 R168, desc[UR10][R168.64] ;  /* 0x0000000aa8a87981 */ /* 0x000f22000c1e1d00 */
[----:B------:R-:W-:-:S04]  /*0c60*/  ISETP.NE.U32.AND P0, PT, RZ, UR12, PT ;  /* 0x0000000cff007c0c */ /* 0x000fc8000bf05070 */
[----:B------:R-:W-:-:S13]  /*0c70*/  ISETP.NE.AND.EX P0, PT, RZ, UR13, PT, P0 ;  /* 0x0000000dff007c0c */ /* 0x000fda000bf05300 */
[----:B------:R-:W0:Y:S01]  /*0c80*/  @P0 LDC.64 R196, c[0x0][0x438] ;  /* 0x00010e00ffc40b82 */ /* 0x000e220000000a00 */
[----:B------:R-:W-:Y:S02]  /*0c90*/  SHF.L.U32 R198, R36, 0x10, RZ ;  /* 0x0000001024c67819 */ /* 0x000fe400000006ff */
[----:B------:R-:W-:Y:S02]  /*0ca0*/  SHF.L.U32 R200, R33, 0x10, RZ ;  /* 0x0000001021c87819 */ /* 0x000fe400000006ff */
[----:B------:R-:W-:Y:S01]  /*0cb0*/  SHF.L.U32 R203, R12, 0x10, RZ ;  /* 0x000000100ccb7819 */ /* 0x000fe200000006ff */
[----:B0-----:R-:W-:-:S05]  /*0cc0*/  @P0 IMAD.WIDE.U32 R196, R182, 0x10, R196 ;  /* 0x00000010b6c40825 */ /* 0x001fca00078e00c4 */
[----:B------:R0:W5:Y:S02]  /*0cd0*/  @P0 LDG.E.128 R148, desc[UR10][R196.64] ;  /* 0x0000000ac4940981 */ /* 0x000164000c1e1d00 */
[----:B0-----:R-:W-:Y:S02]  /*0ce0*/  SHF.L.U32 R196, R37, 0x10, RZ ;  /* 0x0000001025c47819 */ /* 0x001fe400000006ff */
[----:B------:R-:W-:Y:S02]  /*0cf0*/  SHF.L.U32 R231, R10, 0x10, RZ ;  /* 0x000000100ae77819 */ /* 0x000fe400000006ff */
[----:B------:R-:W-:Y:S02]  /*0d00*/  SHF.L.U32 R229, R11, 0x10, RZ ;  /* 0x000000100be57819 */ /* 0x000fe400000006ff */
[----:B------:R-:W-:Y:S02]  /*0d10*/  SHF.L.U32 R236, R39, 0x10, RZ ;  /* 0x0000001027ec7819 */ /* 0x000fe400000006ff */
[----:B------:R-:W-:-:S02]  /*0d20*/  SHF.L.U32 R234, R35, 0x10, RZ ;  /* 0x0000001023ea7819 */ /* 0x000fc400000006ff */
[----:B--2---:R-:W-:Y:S02]  /*0d30*/  SHF.L.U32 R223, R176, 0x10, RZ ;  /* 0x00000010b0df7819 */ /* 0x004fe400000006ff */
[----:B------:R-:W-:-:S03]  /*0d40*/  SHF.L.U32 R227, R177, 0x10, RZ ;  /* 0x00000010b1e37819 */ /* 0x000fc600000006ff */
[----:B------:R-:W-:Y:S01]  /*0d50*/  FMUL.FTZ R197, R198, R223 ;  /* 0x000000dfc6c57220 */ /* 0x000fe20000410000 */
[C---:B---3--:R-:W-:Y:S02]  /*0d60*/  PRMT R230, R174.reuse, 0x7632, R230 ;  /* 0x00007632aee67816 */ /* 0x048fe400000000e6 */
[----:B------:R-:W-:Y:S02]  /*0d70*/  SHF.L.U32 R221, R174, 0x10, RZ ;  /* 0x00000010aedd7819 */ /* 0x000fe400000006ff */
[----:B------:R-:W-:Y:S02]  /*0d80*/  SHF.L.U32 R211, R172, 0x10, RZ ;  /* 0x00000010acd37819 */ /* 0x000fe400000006ff */
[C---:B------:R-:W-:Y:S02]  /*0d90*/  PRMT R232, R173.reuse, 0x7632, R232 ;  /* 0x00007632ade87816 */ /* 0x040fe400000000e8 */
[----:B------:R-:W-:Y:S01]  /*0da0*/  SHF.L.U32 R174, R32, 0x10, RZ ;  /* 0x0000001020ae7819 */ /* 0x000fe200000006ff */
[----:B------:R-:W-:Y:S01]  /*0db0*/  FMUL.FTZ R201, R196, R227 ;  /* 0x000000e3c4c97220 */ /* 0x000fe20000410000 */
[----:B------:R-:W-:-:S02]  /*0dc0*/  SHF.L.U32 R173, R173, 0x10, RZ ;  /* 0x00000010adad7819 */ /* 0x000fc400000006ff */
[----:B------:R-:W-:Y:S01]  /*0dd0*/  PRMT R199, R176, 0x7632, R199 ;  /* 0x00007632b0c77816 */ /* 0x000fe200000000c7 */
[----:B------:R-:W-:Y:S01]  /*0de0*/  FFMA.FTZ R196, R174, R211, R197 ;  /* 0x000000d3aec47223 */ /* 0x000fe200000100c5 */
[----:B------:R-:W-:Y:S01]  /*0df0*/  PRMT R202, R177, 0x7632, R202 ;  /* 0x00007632b1ca7816 */ /* 0x000fe200000000ca */
[----:B------:R-:W-:Y:S01]  /*0e00*/  FFMA.FTZ R197, R200, R173, R201 ;  /* 0x000000adc8c57223 */ /* 0x000fe200000100c9 */
[----:B------:R-:W-:Y:S02]  /*0e10*/  PRMT R3, R172, 0x7632, R3 ;  /* 0x00007632ac037816 */ /* 0x000fe40000000003 */
[----:B------:R-:W-:Y:S02]  /*0e20*/  SHF.L.U32 R177, R178, 0x10, RZ ;  /* 0x00000010b2b17819 */ /* 0x000fe400000006ff */
[----:B------:R-:W-:Y:S02]  /*0e30*/  SHF.L.U32 R200, R38, 0x10, RZ ;  /* 0x0000001026c87819 */ /* 0x000fe400000006ff */
[----:B------:R-:W-:-:S02]  /*0e40*/  PRMT R172, R178, 0x7632, R172 ;  /* 0x00007632b2ac7816 */ /* 0x000fc400000000ac */
[----:B------:R-:W-:Y:S02]  /*0e50*/  SHF.L.U32 R176, R199, 0x10, RZ ;  /* 0x00000010c7b07819 */ /* 0x000fe400000006ff */
[----:B------:R-:W-:Y:S02]  /*0e60*/  SHF.L.U32 R178, R202, 0x10, RZ ;  /* 0x00000010cab27819 */ /* 0x000fe400000006ff */
[----:B------:R-:W-:Y:S01]  /*0e70*/  SHF.L.U32 R174, R3, 0x10, RZ ;  /* 0x0000001003ae7819 */ /* 0x000fe200000006ff */
[----:B------:R-:W-:Y:S01]  /*0e80*/  FMUL.FTZ R3, R200, R177 ;  /* 0x000000b1c8037220 */ /* 0x000fe20000410000 */
[----:B------:R-:W-:Y:S01]  /*0e90*/  SHF.L.U32 R201, R13, 0x10, RZ ;  /* 0x000000100dc97819 */ /* 0x000fe200000006ff */
[----:B------:R-:W-:Y:S01]  /*0ea0*/  FMUL.FTZ R200, R203, R176 ;  /* 0x000000b0cbc87220 */ /* 0x000fe20000410000 */
[----:B------:R-:W-:Y:S01]  /*0eb0*/  SHF.L.U32 R232, R232, 0x10, RZ ;  /* 0x00000010e8e87819 */ /* 0x000fe200000006ff */
[----:B------:R-:W-:Y:S01]  /*0ec0*/  FMUL.FTZ R202, R231, R178 ;  /* 0x000000b2e7ca7220 */ /* 0x000fe20000410000 */
[----:B------:R-:W-:Y:S01]  /*0ed0*/  SHF.L.U32 R198, R34, 0x10, RZ ;  /* 0x0000001022c67819 */ /* 0x000fe200000006ff */
[----:B------:R-:W-:-:S02]  /*0ee0*/  FFMA.FTZ R200, R201, R174, R200 ;  /* 0x000000aec9c87223 */ /* 0x000fc400000100c8 */
[----:B------:R-:W-:Y:S01]  /*0ef0*/  FFMA.FTZ R201, R229, R232, R202 ;  /* 0x000000e8e5c97223 */ /* 0x000fe200000100ca */
[----:B----4-:R-:W-:Y:S02]  /*0f00*/  SHF.L.U32 R202, R168, 0x10, RZ ;  /* 0x00000010a8ca7819 */ /* 0x010fe400000006ff */
[C---:B------:R-:W-:Y:S02]  /*0f10*/  PRMT R238, R179.reuse, 0x7632, R238 ;  /* 0x00007632b3ee7816 */ /* 0x040fe400000000ee */
[----:B------:R-:W-:Y:S01]  /*0f20*/  SHF.L.U32 R179, R179, 0x10, RZ ;  /* 0x00000010b3b37819 */ /* 0x000fe200000006ff */
[----:B------:R-:W-:Y:S01]  /*0f30*/  FFMA.FTZ R198, R198, R221, R3 ;  /* 0x000000ddc6c67223 */ /* 0x000fe20000010003 */
[----:B------:R-:W-:Y:S01]  /*0f40*/  PRMT R240, R175, 0x7632, R240 ;  /* 0x00007632aff07816 */ /* 0x000fe200000000f0 */
[----:B------:R-:W-:Y:S01]  /*0f50*/  FADD.FTZ R3, -R225, R202 ;  /* 0x000000cae1037221 */ /* 0x000fe20000010100 */
[----:B------:R-:W-:Y:S02]  /*0f60*/  SHF.L.U32 R229, R8, 0x10, RZ ;  /* 0x0000001008e57819 */ /* 0x000fe400000006ff */
[----:B------:R-:W-:Y:S01]  /*0f70*/  SHF.L.U32 R172, R172, 0x10, RZ ;  /* 0x00000010acac7819 */ /* 0x000fe200000006ff */
[----:B------:R-:W-:Y:S01]  /*0f80*/  FMUL.FTZ R199, R236, R179 ;  /* 0x000000b3ecc77220 */ /* 0x000fe20000410000 */
[----:B------:R-:W-:-:S02]  /*0f90*/  SHF.L.U32 R175, R175, 0x10, RZ ;  /* 0x00000010afaf7819 */ /* 0x000fc400000006ff */
[----:B------:R-:W-:Y:S02]  /*0fa0*/  SHF.L.U32 R231, R6, 0x10, RZ ;  /* 0x0000001006e77819 */ /* 0x000fe400000006ff */
[----:B------:R-:W-:Y:S01]  /*0fb0*/  SHF.L.U32 R238, R238, 0x10, RZ ;  /* 0x00000010eeee7819 */ /* 0x000fe200000006ff */
[----:B-----5:R-:W-:Y:S01]  /*0fc0*/  FMUL.FTZ R3, R192, R3 ;  /* 0x00000003c0037220 */ /* 0x020fe20000410000 */
[----:B------:R-:W-:Y:S01]  /*0fd0*/  SHF.L.U32 R236, R170, 0x10, RZ ;  /* 0x00000010aaec7819 */ /* 0x000fe200000006ff */
[----:B------:R-:W-:Y:S01]  /*0fe0*/  FMUL.FTZ R202, R229, R172 ;  /* 0x000000ace5ca7220 */ /* 0x000fe20000410000 */
[----:B------:R-:W-:Y:S01]  /*0ff0*/  SHF.L.U32 R203, R9, 0x10, RZ ;  /* 0x0000001009cb7819 */ /* 0x000fe200000006ff */
[----:B------:R-:W-:Y:S01]  /*1000*/  FFMA.FTZ R199, R234, R175, R199 ;  /* 0x000000afeac77223 */ /* 0x000fe200000100c7 */
[----:B------:R-:W-:Y:S01]  /*1010*/  SHF.L.U32 R230, R230, 0x10, RZ ;  /* 0x00000010e6e67819 */ /* 0x000fe200000006ff */
[----:B------:R-:W-:Y:S01]  /*1020*/  FMUL.FTZ R234, R231, R238 ;  /* 0x000000eee7ea7220 */ /* 0x000fe20000410000 */
[----:B------:R-:W-:-:S02]  /*1030*/  SHF.L.U32 R240, R240, 0x10, RZ ;  /* 0x00000010f0f07819 */ /* 0x000fc400000006ff */
[----:B------:R-:W-:Y:S01]  /*1040*/  SHF.L.U32 R229, R7, 0x10, RZ ;  /* 0x0000001007e57819 */ /* 0x000fe200000006ff */
[----:B------:R-:W-:Y:S01]  /*1050*/  FADD.FTZ R120, R120, R223 ;  /* 0x000000df78787221 */ /* 0x000fe20000010000 */
[----:B------:R-:W-:Y:S01]  /*1060*/  FFMA.FTZ R100, R3, R223, R100 ;  /* 0x000000df03647223 */ /* 0x000fe20000010064 */
[----:B------:R-:W-:Y:S01]  /*1070*/  FADD.FTZ R223, -R225, R236 ;  /* 0x000000ece1df7221 */ /* 0x000fe20000010100 */
[----:B------:R-:W-:Y:S01]  /*1080*/  FFMA.FTZ R202, R203, R230, R202 ;  /* 0x000000e6cbca7223 */ /* 0x000fe200000100ca */
[----:B------:R-:W-:Y:S01]  /*1090*/  FFMA.FTZ R203, R229, R240, R234 ;  /* 0x000000f0e5cb7223 */ /* 0x000fe200000100ea */
[----:B------:R-:W-:Y:S01]  /*10a0*/  PRMT R168, R168, 0x7632, R168 ;  /* 0x00007632a8a87816 */ /* 0x000fe200000000a8 */
[----:B------:R-:W-:Y:S01]  /*10b0*/  FMUL.FTZ R223, R192, R223 ;  /* 0x000000dfc0df7220 */ /* 0x000fe20000410000 */
[----:B------:R-:W-:Y:S02]  /*10c0*/  PRMT R229, R170, 0x7632, R229 ;  /* 0x00007632aae57816 */ /* 0x000fe400000000e5 */
[----:B------:R-:W-:-:S02]  /*10d0*/  SHF.L.U32 R170, R171, 0x10, RZ ;  /* 0x00000010abaa7819 */ /* 0x000fc400000006ff */
[C---:B------:R-:W-:Y:S02]  /*10e0*/  SHF.L.U32 R234, R169.reuse, 0x10, RZ ;  /* 0x00000010a9ea7819 */ /* 0x040fe400000006ff */
[----:B------:R-:W-:Y:S02]  /*10f0*/  PRMT R169, R169, 0x7632, R169 ;  /* 0x00007632a9a97816 */ /* 0x000fe400000000a9 */
[----:B------:R-:W-:Y:S01]  /*1100*/  SHF.L.U32 R168, R168, 0x10, RZ ;  /* 0x00000010a8a87819 */ /* 0x000fe200000006ff */
[----:B------:R-:W-:Y:S01]  /*1110*/  FADD.FTZ R80, R80, R221 ;  /* 0x000000dd50507221 */ /* 0x000fe20000010000 */
[----:B------:R-:W-:Y:S01]  /*1120*/  FFMA.FTZ R60, R223, R221, R60 ;  /* 0x000000dddf3c7223 */ /* 0x000fe2000001003c */
[----:B------:R-:W-:Y:S01]  /*1130*/  FADD.FTZ R221, -R225, R170 ;  /* 0x000000aae1dd7221 */ /* 0x000fe20000010100 */
[----:B------:R-:W-:Y:S01]  /*1140*/  SHF.L.U32 R170, R169, 0x10, RZ ;  /* 0x00000010a9aa7819 */ /* 0x000fe200000006ff */
[----:B------:R-:W-:Y:S01]  /*1150*/  FADD.FTZ R169, -R225, R168 ;  /* 0x000000a8e1a97221 */ /* 0x000fe20000010100 */
[----:B------:R-:W-:Y:S01]  /*1160*/  FADD.FTZ R76, R76, R211 ;  /* 0x000000d34c4c7221 */ /* 0x000fe20000010000 */
[----:B------:R-:W-:Y:S01]  /*1170*/  FFMA.FTZ R56, R3, R211, R56 ;  /* 0x000000d303387223 */ /* 0x000fe20000010038 */
[C---:B------:R-:W-:Y:S01]  /*1180*/  FADD.FTZ R211, -R225.reuse, R234 ;  /* 0x000000eae1d37221 */ /* 0x040fe20000010100 */
[C---:B------:R-:W-:Y:S01]  /*1190*/  FMUL.FTZ R236, R192.reuse, R169 ;  /* 0x000000a9c0ec7220 */ /* 0x040fe20000410000 */
[----:B------:R-:W-:Y:S01]  /*11a0*/  FADD.FTZ R169, -R225, R170 ;  /* 0x000000aae1a97221 */ /* 0x000fe20000010100 */
[----:B------:R-:W-:Y:S01]  /*11b0*/  SHF.L.U32 R168, R229, 0x10, RZ ;  /* 0x00000010e5a87819 */ /* 0x000fe200000006ff */
[C---:B------:R-:W-:Y:S01]  /*11c0*/  FMUL.FTZ R211, R192.reuse, R211 ;  /* 0x000000d3c0d37220 */ /* 0x040fe20000410000 */
[----:B------:R-:W-:Y:S01]  /*11d0*/  PRMT R231, R171, 0x7632, R231 ;  /* 0x00007632abe77816 */ /* 0x000fe200000000e7 */
[----:B------:R-:W-:Y:S01]  /*11e0*/  FMUL.FTZ R234, R192, R169 ;  /* 0x000000a9c0ea7220 */ /* 0x000fe20000410000 */
[----:B------:R-:W-:Y:S01]  /*11f0*/  FADD.FTZ R169, RZ, R196 ;  /* 0x000000c4ffa97221 */ /* 0x000fe20000010000 */
[----:B------:R-:W-:Y:S01]  /*1200*/  FFMA.FTZ R171, R3, R196, RZ ;  /* 0x000000c403ab7223 */ /* 0x000fe200000100ff */
[----:B------:R-:W-:Y:S01]  /*1210*/  FADD.FTZ R78, R78, R173 ;  /* 0x000000ad4e4e7221 */ /* 0x000fe20000010000 */
[----:B------:R-:W-:Y:S01]  /*1220*/  FFMA.FTZ R58, R211, R173, R58 ;  /* 0x000000add33a7223 */ /* 0x000fe2000001003a */
[----:B------:R-:W-:Y:S01]  /*1230*/  FADD.FTZ R173, -R225, R168 ;  /* 0x000000a8e1ad7221 */ /* 0x000fe20000010100 */
[----:B------:R-:W-:Y:S01]  /*1240*/  FADD.FTZ R168, R169, R200 ;  /* 0x000000c8a9a87221 */ /* 0x000fe20000010000 */
[----:B------:R-:W-:-:S03]  /*1250*/  FFMA.FTZ R170, R236, R200, R171 ;  /* 0x000000c8ecaa7223 */ /* 0x000fc600000100ab */
[----:B------:R-:W-:Y:S01]  /*1260*/  FADD.FTZ R168, R168, R197 ;  /* 0x000000c5a8a87221 */ /* 0x000fe20000010000 */
[----:B------:R-:W-:Y:S01]  /*1270*/  FFMA.FTZ R169, R211, R197, R170 ;  /* 0x000000c5d3a97223 */ /* 0x000fe200000100aa */
[----:B------:R-:W-:Y:S02]  /*1280*/  FADD.FTZ R77, R77, R174 ;  /* 0x000000ae4d4d7221 */ /* 0x000fe40000010000 */
[----:B------:R-:W-:Y:S01]  /*1290*/  FADD.FTZ R171, R168, R201 ;  /* 0x000000c9a8ab7221 */ /* 0x000fe20000010000 */
[----:B------:R-:W-:Y:S01]  /*12a0*/  FFMA.FTZ R168, R234, R201, R169 ;  /* 0x000000c9eaa87223 */ /* 0x000fe200000100a9 */
[----:B------:R-:W-:Y:S01]  /*12b0*/  FFMA.FTZ R57, R236, R174, R57 ;  /* 0x000000aeec397223 */ /* 0x000fe20000010039 */
[----:B------:R-:W-:Y:S01]  /*12c0*/  SHF.L.U32 R174, R231, 0x10, RZ ;  /* 0x00000010e7ae7819 */ /* 0x000fe200000006ff */
[----:B------:R-:W-:Y:S01]  /*12d0*/  FADD.FTZ R79, R79, R232 ;  /* 0x000000e84f4f7221 */ /* 0x000fe20000010000 */
[----:B------:R-:W-:Y:S01]  /*12e0*/  FFMA.FTZ R59, R234, R232, R59 ;  /* 0x000000e8ea3b7223 */ /* 0x000fe2000001003b */
[C---:B------:R-:W-:Y:S01]  /*12f0*/  FMUL.FTZ R232, R192.reuse, R173 ;  /* 0x000000adc0e87220 */ /* 0x040fe20000410000 */
[----:B------:R-:W-:Y:S01]  /*1300*/  FADD.FTZ R171, R171, R198 ;  /* 0x000000c6abab7221 */ /* 0x000fe20000010000 */
[----:B------:R-:W-:Y:S01]  /*1310*/  FFMA.FTZ R169, R223, R198, R168 ;  /* 0x000000c6dfa97223 */ /* 0x000fe200000100a8 */
[----:B------:R-:W-:Y:S01]  /*1320*/  FADD.FTZ R173, -R225, R174 ;  /* 0x000000aee1ad7221 */ /* 0x000fe20000010100 */
[----:B------:R-:W-:Y:S01]  /*1330*/  FMUL.FTZ R221, R192, R221 ;  /* 0x000000ddc0dd7220 */ /* 0x000fe20000410000 */
[----:B------:R-:W-:Y:S01]  /*1340*/  FADD.FTZ R168, R171, R202 ;  /* 0x000000caaba87221 */ /* 0x000fe20000010000 */
[C---:B------:R-:W-:Y:S01]  /*1350*/  FFMA.FTZ R170, R232.reuse, R202, R169 ;  /* 0x000000cae8aa7223 */ /* 0x040fe200000100a9 */
[----:B------:R-:W-:Y:S01]  /*1360*/  FADD.FTZ R81, R81, R230 ;  /* 0x000000e651517221 */ /* 0x000fe20000010000 */
[----:B------:R-:W-:Y:S01]  /*1370*/  FFMA.FTZ R61, R232, R230, R61 ;  /* 0x000000e6e83d7223 */ /* 0x000fe2000001003d */
[----:B------:R-:W-:Y:S01]  /*1380*/  FMUL.FTZ R230, R192, R173 ;  /* 0x000000adc0e67220 */ /* 0x000fe20000410000 */
[----:B------:R-:W-:Y:S01]  /*1390*/  FADD.FTZ R168, R168, R199 ;  /* 0x000000c7a8a87221 */ /* 0x000fe20000010000 */
[----:B------:R-:W-:Y:S01]  /*13a0*/  FFMA.FTZ R170, R221, R199, R170 ;  /* 0x000000c7ddaa7223 */ /* 0x000fe200000100aa */
[----:B------:R-:W-:Y:S01]  /*13b0*/  FADD.FTZ R122, R122, R227 ;  /* 0x000000e37a7a7221 */ /* 0x000fe20000010000 */
[----:B------:R-:W-:Y:S01]  /*13c0*/  FFMA.FTZ R102, R211, R227, R102 ;  /* 0x000000e3d3667223 */ /* 0x000fe20000010066 */
[----:B------:R-:W-:Y:S01]  /*13d0*/  FADD.FTZ R127, R127, R238 ;  /* 0x000000ee7f7f7221 */ /* 0x000fe20000010000 */
[----:B------:R-:W-:Y:S01]  /*13e0*/  FFMA.FTZ R107, R230, R238, R107 ;  /* 0x000000eee66b7223 */ /* 0x000fe2000001006b */
[----:B------:R-:W-:Y:S01]  /*13f0*/  FADD.FTZ R124, R124, R177 ;  /* 0x000000b17c7c7221 */ /* 0x000fe20000010000 */
[----:B------:R-:W-:Y:S01]  /*1400*/  FFMA.FTZ R104, R223, R177, R104 ;  /* 0x000000b1df687223 */ /* 0x000fe20000010068 */
[----:B------:R-:W-:Y:S01]  /*1410*/  FADD.FTZ R82, R82, R175 ;  /* 0x000000af52527221 */ /* 0x000fe20000010000 */
[C---:B------:R-:W-:Y:S01]  /*1420*/  FFMA.FTZ R62, R221.reuse, R175, R62 ;  /* 0x000000afdd3e7223 */ /* 0x040fe2000001003e */
        /* <DEDUP_REMOVED lines=10> */
[----:B------:R-:W-:Y:S01]  /*14d0*/  IADD3 R229, PT, PT, R182, 0x20, RZ ;  /* 0x00000020b6e57810 */ /* 0x000fe20007ffe0ff */
[----:B------:R-:W-:Y:S01]  /*14e0*/  FADD.FTZ R227, R168, R203 ;  /* 0x000000cba8e37221 */ /* 0x000fe20000010000 */
[----:B------:R-:W-:-:S07]  /*14f0*/  FFMA.FTZ R238, R230, R203, R170 ;  /* 0x000000cbe6ee7223 */ /* 0x000fce00000100aa */
.L_x_2:
[----:B------:R-:W-:Y:S05]  /*1500*/  BSYNC.RECONVERGENT B0 ;  /* 0x0000000000007941 */ /* 0x000fea0003800200 */
.L_x_1:
[----:B------:R-:W-:Y:S04]  /*1510*/  BSSY.RECONVERGENT B0, `(.L_x_3) ;  /* 0x0000095000007945 */ /* 0x000fe80003800200 */
[----:B------:R-:W-:Y:S05]  /*1520*/  @!P3 BRA `(.L_x_4) ;  /* 0x00000008004cb947 */ /* 0x000fea0003800000 */
[----:B------:R-:W0:Y:S08]  /*1530*/  LDC.64 R172, c[0x0][0x430] ;  /* 0x00010c00ffac7b82 */ /* 0x000e300000000a00 */
[----:B------:R-:W1:Y:S08]  /*1540*/  LDC.64 R168, c[0x0][0x428] ;  /* 0x00010a00ffa87b82 */ /* 0x000e700000000a00 */
[----:B------:R-:W2:Y:S01]  /*1550*/  LDC.64 R176, c[0x0][0x3a8] ;  /* 0x0000ea00ffb07b82 */ /* 0x000ea20000000a00 */
[----:B0-----:R-:W-:-:S06]  /*1560*/  IMAD.WIDE.U32 R172, R229, 0x10, R172 ;  /* 0x00000010e5ac7825 */ /* 0x001fcc00078e00ac */
[----:B------:R-:W3:Y:S01]  /*1570*/  LDG.E.128 R172, desc[UR10][R172.64] ;  /* 0x0000000aacac7981 */ /* 0x000ee2000c1e1d00 */
[----:B-1----:R-:W-:-:S06]  /*1580*/  IMAD.WIDE.U32 R168, R229, 0x10, R168 ;  /* 0x00000010e5a87825 */ /* 0x002fcc00078e00a8 */
[----:B------:R-:W4:Y:S01]  /*1590*/  LDG.E.128 R168, desc[UR10][R168.64] ;  /* 0x0000000aa8a87981 */ /* 0x000f22000c1e1d00 */
[----:B--2---:R-:W-:-:S06]  /*15a0*/  IMAD.WIDE.U32 R176, R229, 0x10, R176 ;  /* 0x00000010e5b07825 */ /* 0x004fcc00078e00b0 */
[----:B------:R-:W2:Y:S01]  /*15b0*/  LDG.E.128 R176, desc[UR10][R176.64] ;  /* 0x0000000ab0b07981 */ /* 0x000ea2000c1e1d00 */
[----:B------:R-:W-:-:S04]  /*15c0*/  ISETP.NE.U32.AND P0, PT, RZ, UR12, PT ;  /* 0x0000000cff007c0c */ /* 0x000fc8000bf05070 */
[----:B------:R-:W-:-:S13]  /*15d0*/  ISETP.NE.AND.EX P0, PT, RZ, UR13, PT, P0 ;  /* 0x0000000dff007c0c */ /* 0x000fda000bf05300 */
[----:B------:R-:W0:Y:S01]  /*15e0*/  @P0 LDC.64 R184, c[0x0][0x438] ;  /* 0x00010e00ffb80b82 */ /* 0x000e220000000a00 */
[----:B------:R-:W-:Y:S02]  /*15f0*/  SHF.L.U32 R222, R45, 0x10, RZ ;  /* 0x000000102dde7819 */ /* 0x000fe400000006ff */
[----:B------:R-:W-:Y:S02]  /*1600*/  SHF.L.U32 R206, R41, 0x10, RZ ;  /* 0x0000001029ce7819 */ /* 0x000fe400000006ff */
[----:B------:R-:W-:Y:S02]  /*1610*/  SHF.L.U32 R204, R44, 0x10, RZ ;  /* 0x000000102ccc7819 */ /* 0x000fe400000006ff */
[----:B------:R-:W-:Y:S02]  /*1620*/  SHF.L.U32 R226, R46, 0x10, RZ ;  /* 0x000000102ee27819 */ /* 0x000fe400000006ff */
[----:B------:R-:W-:Y:S01]  /*1630*/  SHF.L.U32 R191, R20, 0x10, RZ ;  /* 0x0000001014bf7819 */ /* 0x000fe200000006ff */
[----:B0-----:R-:W-:-:S05]  /*1640*/  @P0 IMAD.WIDE.U32 R184, R229, 0x10, R184 ;  /* 0x00000010e5b80825 */ /* 0x001fca00078e00b8 */
[----:B------:R0:W5:Y:S01]  /*1650*/  @P0 LDG.E.128 R152, desc[UR10][R184.64] ;  /* 0x0000000ab8980981 */ /* 0x000162000c1e1d00 */
[----:B------:R-:W-:Y:S02]  /*1660*/  SHF.L.U32 R224, R42, 0x10, RZ ;  /* 0x000000102ae07819 */ /* 0x000fe400000006ff */
[----:B------:R-:W-:Y:S02]  /*1670*/  SHF.L.U32 R190, R40, 0x10, RZ ;  /* 0x0000001028be7819 */ /* 0x000fe400000006ff */
[----:B------:R-:W-:Y:S02]  /*1680*/  IADD3 R229, PT, PT, R229, 0x20, RZ ;  /* 0x00000020e5e57810 */ /* 0x000fe40007ffe0ff */
[----:B---3--:R-:W-:Y:S02]  /*1690*/  SHF.L.U32 R207, R173, 0x10, RZ ;  /* 0x00000010adcf7819 */ /* 0x008fe400000006ff */
[----:B------:R-:W-:-:S03]  /*16a0*/  SHF.L.U32 R237, R172, 0x10, RZ ;  /* 0x00000010aced7819 */ /* 0x000fc600000006ff */
[----:B0-----:R-:W-:Y:S01]  /*16b0*/  FMUL.FTZ R185, R222, R207 ;  /* 0x000000cfdeb97220 */ /* 0x001fe20000410000 */
[----:B----4-:R-:W-:Y:S02]  /*16c0*/  SHF.L.U32 R239, R169, 0x10, RZ ;  /* 0x00000010a9ef7819 */ /* 0x010fe400000006ff */
[----:B------:R-:W-:Y:S02]  /*16d0*/  SHF.L.U32 R193, R168, 0x10, RZ ;  /* 0x00000010a8c17819 */ /* 0x000fe400000006ff */
[----:B------:R-:W-:Y:S01]  /*16e0*/  PRMT R168, R172, 0x7632, R168 ;  /* 0x00007632aca87816 */ /* 0x000fe200000000a8 */
[----:B------:R-:W-:Y:S01]  /*16f0*/  FFMA.FTZ R184, R206, R239, R185 ;  /* 0x000000efceb87223 */ /* 0x000fe200000100b9 */
[----:B------:R-:W-:Y:S01]  /*1700*/  SHF.L.U32 R206, R47, 0x10, RZ ;  /* 0x000000102fce7819 */ /* 0x000fe200000006ff */
[----:B------:R-:W-:Y:S01]  /*1710*/  FMUL.FTZ R183, R204, R237 ;  /* 0x000000edccb77220 */ /* 0x000fe20000410000 */
[----:B------:R-:W-:Y:S02]  /*1720*/  PRMT R172, R168, 0x7632, R172 ;  /* 0x00007632a8ac7816 */ /* 0x000fe400000000ac */
[----:B------:R-:W-:-:S02]  /*1730*/  SHF.L.U32 R233, R175, 0x10, RZ ;  /* 0x00000010afe97819 */ /* 0x000fc400000006ff */
[----:B------:R-:W-:Y:S02]  /*1740*/  SHF.L.U32 R219, R174, 0x10, RZ ;  /* 0x00000010aedb7819 */ /* 0x000fe400000006ff */
[----:B------:R-:W-:Y:S02]  /*1750*/  SHF.L.U32 R168, R168, 0x10, RZ ;  /* 0x00000010a8a87819 */ /* 0x000fe400000006ff */
[----:B--2---:R-:W-:Y:S01]  /*1760*/  SHF.L.U32 R204, R176, 0x10, RZ ;  /* 0x00000010b0cc7819 */ /* 0x004fe200000006ff */
[----:B------:R-:W-:Y:S01]  /*1770*/  FMUL.FTZ R205, R206, R233 ;  /* 0x000000e9cecd7220 */ /* 0x000fe20000410000 */
[----:B------:R-:W-:Y:S01]  /*1780*/  SHF.L.U32 R231, R170, 0x10, RZ ;  /* 0x00000010aae77819 */ /* 0x000fe200000006ff */
[----:B------:R-:W-:Y:S01]  /*1790*/  FMUL.FTZ R189, R226, R219 ;  /* 0x000000dbe2bd7220 */ /* 0x000fe20000410000 */
[----:B------:R-:W-:Y:S01]  /*17a0*/  FMUL.FTZ R206, R191, R168 ;  /* 0x000000a8bfce7220 */ /* 0x000fe20000410000 */
[----:B------:R-:W-:Y:S01]  /*17b0*/  FADD.FTZ R191, -R225, R204 ;  /* 0x000000cce1bf7221 */ /* 0x000fe20000010100 */
[----:B------:R-:W-:Y:S01]  /*17c0*/  PRMT R222, R173, 0x7632, R222 ;  /* 0x00007632adde7816 */ /* 0x000fe200000000de */
[----:B------:R-:W-:Y:S01]  /*17d0*/  FFMA.FTZ R185, R224, R231, R189 ;  /* 0x000000e7e0b97223 */ /* 0x000fe200000100bd */
[----:B------:R-:W-:Y:S01]  /*17e0*/  PRMT R174, R171, 0x7632, R174 ;  /* 0x00007632abae7816 */ /* 0x000fe200000000ae */
[----:B------:R-:W-:Y:S01]  /*17f0*/  FFMA.FTZ R183, R190, R193, R183 ;  /* 0x000000c1beb77223 */ /* 0x000fe200000100b7 */
[----:B------:R-:W-:Y:S01]  /*1800*/  SHF.L.U32 R172, R172, 0x10, RZ ;  /* 0x00000010acac7819 */ /* 0x000fe200000006ff */
[----:B-----5:R-:W-:Y:S01]  /*1810*/  FMUL.FTZ R191, R192, R191 ;  /* 0x000000bfc0bf7220 */ /* 0x020fe20000410000 */
[----:B------:R-:W-:-:S02]  /*1820*/  SHF.L.U32 R189, R21, 0x10, RZ ;  /* 0x0000001015bd7819 */ /* 0x000fc400000006ff */
[----:B------:R-:W-:Y:S02]  /*1830*/  SHF.L.U32 R190, R43, 0x10, RZ ;  /* 0x000000102bbe7819 */ /* 0x000fe400000006ff */
[----:B------:R-:W-:Y:S02]  /*1840*/  SHF.L.U32 R235, R171, 0x10, RZ ;  /* 0x00000010abeb7819 */ /* 0x000fe400000006ff */
[----:B------:R-:W-:Y:S02]  /*1850*/  SHF.L.U32 R173, R18, 0x10, RZ ;  /* 0x0000001012ad7819 */ /* 0x000fe400000006ff */
[----:B------:R-:W-:Y:S02]  /*1860*/  PRMT R224, R169, 0x7632, R224 ;  /* 0x00007632a9e07816 */ /* 0x000fe400000000e0 */
[----:B------:R-:W-:Y:S02]  /*1870*/  SHF.L.U32 R222, R222, 0x10, RZ ;  /* 0x00000010dede7819 */ /* 0x000fe400000006ff */
[----:B------:R-:W-:-:S02]  /*1880*/  SHF.L.U32 R204, R177, 0x10, RZ ;  /* 0x00000010b1cc7819 */ /* 0x000fc400000006ff */
[----:B------:R-:W-:Y:S01]  /*1890*/  PRMT R240, R174, 0x7632, R240 ;  /* 0x00007632aef07816 */ /* 0x000fe200000000f0 */
[----:B------:R-:W-:Y:S01]  /*18a0*/  FADD.FTZ R84, R84, R193 ;  /* 0x000000c154547221 */ /* 0x000fe20000010000 */
[----:B------:R-:W-:Y:S01]  /*18b0*/  FFMA.FTZ R64, R191, R193, R64 ;  /* 0x000000c1bf407223 */ /* 0x000fe20000010040 */
[----:B------:R-:W-:Y:S01]  /*18c0*/  FFMA.FTZ R189, R189, R172, R206 ;  /* 0x000000acbdbd7223 */ /* 0x000fe200000100ce */
[----:B------:R-:W-:Y:S01]  /*18d0*/  SHF.L.U32 R193, R19, 0x10, RZ ;  /* 0x0000001013c17819 */ /* 0x000fe200000006ff */
[----:B------:R-:W-:Y:S01]  /*18e0*/  FFMA.FTZ R190, R190, R235, R205 ;  /* 0x000000ebbebe7223 */ /* 0x000fe200000100cd */
[----:B------:R-:W-:Y:S01]  /*18f0*/  SHF.L.U32 R224, R224, 0x10, RZ ;  /* 0x00000010e0e07819 */ /* 0x000fe200000006ff */
[----:B------:R-:W-:Y:S01]  /*1900*/  FMUL.FTZ R206, R173, R222 ;  /* 0x000000deadce7220 */ /* 0x000fe20000410000 */
[----:B------:R-:W-:Y:S01]  /*1910*/  PRMT R242, R170, 0x7632, R242 ;  /* 0x00007632aaf27816 */ /* 0x000fe200000000f2 */
[----:B------:R-:W-:Y:S01]  /*1920*/  FADD.FTZ R205, -R225, R204 ;  /* 0x000000cce1cd7221 */ /* 0x000fe20000010100 */
[----:B------:R-:W-:-:S02]  /*1930*/  SHF.L.U32 R171, R16, 0x10, RZ ;  /* 0x0000001010ab7819 */ /* 0x000fc400000006ff */
[----:B------:R-:W-:Y:S02]  /*1940*/  SHF.L.U32 R240, R240, 0x10, RZ ;  /* 0x00000010f0f07819 */ /* 0x000fe400000006ff */
[----:B------:R-:W-:Y:S01]  /*1950*/  PRMT R170, R175, 0x7632, R170 ;  /* 0x00007632afaa7816 */ /* 0x000fe200000000aa */
[----:B------:R-:W-:Y:S01]  /*1960*/  FFMA.FTZ R193, R193, R224, R206 ;  /* 0x000000e0c1c17223 */ /* 0x000fe200000100ce */
[----:B------:R-:W-:Y:S01]  /*1970*/  SHF.L.U32 R169, R17, 0x10, RZ ;  /* 0x0000001011a97819 */ /* 0x000fe200000006ff */
[----:B------:R-:W-:Y:S01]  /*1980*/  FMUL.FTZ R205, R192, R205 ;  /* 0x000000cdc0cd7220 */ /* 0x000fe20000410000 */
[----:B------:R-:W-:Y:S01]  /*1990*/  SHF.L.U32 R242, R242, 0x10, RZ ;  /* 0x00000010f2f27819 */ /* 0x000fe200000006ff */
[----:B------:R-:W-:Y:S01]  /*19a0*/  FMUL.FTZ R204, R171, R240 ;  /* 0x000000f0abcc7220 */ /* 0x000fe20000410000 */
[----:B------:R-:W-:Y:S02]  /*19b0*/  SHF.L.U32 R206, R178, 0x10, RZ ;  /* 0x00000010b2ce7819 */ /* 0x000fe400000006ff */
[----:B------:R-:W-:-:S02]  /*19c0*/  SHF.L.U32 R170, R170, 0x10, RZ ;  /* 0x00000010aaaa7819 */ /* 0x000fc400000006ff */
[----:B------:R-:W-:Y:S01]  /*19d0*/  SHF.L.U32 R171, R14, 0x10, RZ ;  /* 0x000000100eab7819 */ /* 0x000fe200000006ff */
[----:B------:R-:W-:Y:S01]  /*19e0*/  FADD.FTZ R130, R130, R207 ;  /* 0x000000cf82827221 */ /* 0x000fe20000010000 */
[----:B------:R-:W-:Y:S01]  /*19f0*/  FFMA.FTZ R110, R205, R207, R110 ;  /* 0x000000cfcd6e7223 */ /* 0x000fe2000001006e */
[----:B------:R-:W-:Y:S01]  /*1a00*/  FFMA.FTZ R204, R169, R242, R204 ;  /* 0x000000f2a9cc7223 */ /* 0x000fe200000100cc */
[----:B------:R-:W-:Y:S01]  /*1a10*/  SHF.L.U32 R174, R174, 0x10, RZ ;  /* 0x00000010aeae7819 */ /* 0x000fe200000006ff */
[----:B------:R-:W-:Y:S01]  /*1a20*/  FADD.FTZ R207, -R225, R206 ;  /* 0x000000cee1cf7221 */ /* 0x000fe20000010100 */
[----:B------:R-:W-:Y:S01]  /*1a30*/  SHF.L.U32 R169, R15, 0x10, RZ ;  /* 0x000000100fa97819 */ /* 0x000fe200000006ff */
[----:B------:R-:W-:Y:S01]  /*1a40*/  FMUL.FTZ R206, R171, R170 ;  /* 0x000000aaabce7220 */ /* 0x000fe20000410000 */
[----:B------:R-:W-:Y:S02]  /*1a50*/  SHF.L.U32 R226, R179, 0x10, RZ ;  /* 0x00000010b3e27819 */ /* 0x000fe400000006ff */
[----:B------:R-:W-:Y:S01]  /*1a60*/  PRMT R176, R176, 0x7632, R176 ;  /* 0x00007632b0b07816 */ /* 0x000fe200000000b0 */
[----:B------:R-:W-:Y:S01]  /*1a70*/  FMUL.FTZ R207, R192, R207 ;  /* 0x000000cfc0cf7220 */ /* 0x000fe20000410000 */
[----:B------:R-:W-:Y:S01]  /*1a80*/  FFMA.FTZ R206, R169, R174, R206 ;  /* 0x000000aea9ce7223 */ /* 0x000fe200000100ce */
[----:B------:R-:W-:Y:S01]  /*1a90*/  FADD.FTZ R169, -R225, R226 ;  /* 0x000000e2e1a97221 */ /* 0x000fe20000010100 */
[----:B------:R-:W-:-:S02]  /*1aa0*/  SHF.L.U32 R176, R176, 0x10, RZ ;  /* 0x00000010b0b07819 */ /* 0x000fc400000006ff */
[----:B------:R-:W-:Y:S01]  /*1ab0*/  PRMT R177, R177, 0x7632, R177 ;  /* 0x00007632b1b17816 */ /* 0x000fe200000000b1 */
[----:B------:R-:W-:Y:S01]  /*1ac0*/  FADD.FTZ R132, R132, R219 ;  /* 0x000000db84847221 */ /* 0x000fe20000010000 */
[----:B------:R-:W-:Y:S01]  /*1ad0*/  FFMA.FTZ R112, R207, R219, R112 ;  /* 0x000000dbcf707223 */ /* 0x000fe20000010070 */
[----:B------:R-:W-:Y:S01]  /*1ae0*/  PRMT R171, R178, 0x7632, R171 ;  /* 0x00007632b2ab7816 */ /* 0x000fe200000000ab */
[----:B------:R-:W-:Y:S01]  /*1af0*/  FMUL.FTZ R219, R192, R169 ;  /* 0x000000a9c0db7220 */ /* 0x000fe20000410000 */
[----:B------:R-:W-:Y:S01]  /*1b00*/  SHF.L.U32 R178, R177, 0x10, RZ ;  /* 0x00000010b1b27819 */ /* 0x000fe200000006ff */
[----:B------:R-:W-:-:S04]  /*1b10*/  FADD.FTZ R169, -R225, R176 ;  /* 0x000000b0e1a97221 */ /* 0x000fc80000010100 */
[----:B------:R-:W-:Y:S01]  /*1b20*/  FMUL.FTZ R228, R192, R169 ;  /* 0x000000a9c0e47220 */ /* 0x000fe20000410000 */
[----:B------:R-:W-:Y:S01]  /*1b30*/  FADD.FTZ R169, -R225, R178 ;  /* 0x000000b2e1a97221 */ /* 0x000fe20000010100 */
[----:B------:R-:W-:Y:S02]  /*1b40*/  FADD.FTZ R129, R129, R168 ;  /* 0x000000a881817221 */ /* 0x000fe40000010000 */
[----:B------:R-:W-:Y:S01]  /*1b50*/  FFMA.FTZ R109, R228, R168, R109 ;  /* 0x000000a8e46d7223 */ /* 0x000fe2000001006d */
[----:B------:R-:W-:Y:S01]  /*1b60*/  FMUL.FTZ R226, R192, R169 ;  /* 0x000000a9c0e27220 */ /* 0x000fe20000410000 */
[----:B------:R-:W-:Y:S01]  /*1b70*/  FADD.FTZ R168, R227, R183 ;  /* 0x000000b7e3a87221 */ /* 0x000fe20000010000 */
[----:B------:R-:W-:Y:S01]  /*1b80*/  FFMA.FTZ R169, R191, R183, R238 ;  /* 0x000000b7bfa97223 */ /* 0x000fe200000100ee */
[----:B------:R-:W-:Y:S01]  /*1b90*/  FADD.FTZ R85, R85, R172 ;  /* 0x000000ac55557221 */ /* 0x000fe20000010000 */
[----:B------:R-:W-:Y:S01]  /*1ba0*/  FFMA.FTZ R65, R228, R172, R65 ;  /* 0x000000ace4417223 */ /* 0x000fe20000010041 */
[----:B------:R-:W-:Y:S01]  /*1bb0*/  SHF.L.U32 R172, R171, 0x10, RZ ;  /* 0x00000010abac7819 */ /* 0x000fe200000006ff */
[----:B------:R-:W-:Y:S01]  /*1bc0*/  FADD.FTZ R171, R168, R189 ;  /* 0x000000bda8ab7221 */ /* 0x000fe20000010000 */
[----:B------:R-:W-:-:S03]  /*1bd0*/  FFMA.FTZ R168, R228, R189, R169 ;  /* 0x000000bde4a87223 */ /* 0x000fc600000100a9 */
[----:B------:R-:W-:Y:S01]  /*1be0*/  FADD.FTZ R173, -R225, R172 ;  /* 0x000000ace1ad7221 */ /* 0x000fe20000010100 */
[----:B------:R-:W-:Y:S01]  /*1bf0*/  FADD.FTZ R172, R171, R184 ;  /* 0x000000b8abac7221 */ /* 0x000fe20000010000 */
[----:B------:R-:W-:Y:S01]  /*1c00*/  FFMA.FTZ R169, R205, R184, R168 ;  /* 0x000000b8cda97223 */ /* 0x000fe200000100a8 */
[----:B------:R-:W-:Y:S02]  /*1c10*/  PRMT R179, R179, 0x7632, R179 ;  /* 0x00007632b3b37816 */ /* 0x000fe400000000b3 */
[----:B------:R-:W-:Y:S01]  /*1c20*/  FADD.FTZ R172, R172, R193 ;  /* 0x000000c1acac7221 */ /* 0x000fe20000010000 */
[C---:B------:R-:W-:Y:S01]  /*1c30*/  FFMA.FTZ R168, R226.reuse, R193, R169 ;  /* 0x000000c1e2a87223 */ /* 0x040fe200000100a9 */
[----:B------:R-:W-:Y:S01]  /*1c40*/  FADD.FTZ R87, R87, R224 ;  /* 0x000000e057577221 */ /* 0x000fe20000010000 */
[----:B------:R-:W-:Y:S01]  /*1c50*/  FFMA.FTZ R67, R226, R224, R67 ;  /* 0x000000e0e2437223 */ /* 0x000fe20000010043 */
[----:B------:R-:W-:Y:S01]  /*1c60*/  SHF.L.U32 R176, R179, 0x10, RZ ;  /* 0x00000010b3b07819 */ /* 0x000fe200000006ff */
[----:B------:R-:W-:Y:S01]  /*1c70*/  FMUL.FTZ R224, R192, R173 ;  /* 0x000000adc0e07220 */ /* 0x000fe20000410000 */
[----:B------:R-:W-:Y:S01]  /*1c80*/  FADD.FTZ R169, R172, R185 ;  /* 0x000000b9aca97221 */ /* 0x000fe20000010000 */
[----:B------:R-:W-:-:S02]  /*1c90*/  FFMA.FTZ R171, R207, R185, R168 ;  /* 0x000000b9cfab7223 */ /* 0x000fc400000100a8 */
[----:B------:R-:W-:Y:S01]  /*1ca0*/  FADD.FTZ R173, -R225, R176 ;  /* 0x000000b0e1ad7221 */ /* 0x000fe20000010100 */
[----:B------:R-:W-:Y:S01]  /*1cb0*/  FADD.FTZ R169, R169, R204 ;  /* 0x000000cca9a97221 */ /* 0x000fe20000010000 */
[----:B------:R-:W-:Y:S01]  /*1cc0*/  FFMA.FTZ R168, R224, R204, R171 ;  /* 0x000000cce0a87223 */ /* 0x000fe200000100ab */
        /* <DEDUP_REMOVED lines=22> */
[C---:B------:R-:W-:Y:S01]  /*1e30*/  FFMA.FTZ R115, R222.reuse, R170, R115 ;  /* 0x000000aade737223 */ /* 0x040fe20000010073 */
[----:B------:R-:W-:Y:S01]  /*1e40*/  FADD.FTZ R227, R169, R206 ;  /* 0x000000cea9e37221 */ /* 0x000fe20000010000 */
[----:B------:R-:W-:-:S07]  /*1e50*/  FFMA.FTZ R238, R222, R206, R171 ;  /* 0x000000cedeee7223 */ /* 0x000fce00000100ab */
.L_x_4:
[----:B------:R-:W-:Y:S05]  /*1e60*/  BSYNC.RECONVERGENT B0 ;  /* 0x0000000000007941 */ /* 0x000fea0003800200 */
.L_x_3:
        /* <DEDUP_REMOVED lines=23> */
[----:B---3--:R-:W-:Y:S02]  /*1fe0*/  SHF.L.U32 R217, R172, 0x10, RZ ;  /* 0x00000010acd97819 */ /* 0x008fe400000006ff */
[----:B------:R-:W-:-:S03]  /*1ff0*/  SHF.L.U32 R231, R173, 0x10, RZ ;  /* 0x00000010ade77819 */ /* 0x000fc600000006ff */
[----:B0-----:R-:W-:Y:S01]  /*2000*/  FMUL.FTZ R187, R194, R217 ;  /* 0x000000d9c2bb7220 */ /* 0x001fe20000410000 */
[----:B----4-:R-:W-:Y:S01]  /*2010*/  SHF.L.U32 R233, R168, 0x10, RZ ;  /* 0x00000010a8e97819 */ /* 0x010fe200000006ff */
[----:B------:R-:W-:Y:S01]  /*2020*/  FMUL.FTZ R195, R210, R231 ;  /* 0x000000e7d2c37220 */ /* 0x000fe20000410000 */
[----:B------:R-:W-:Y:S02]  /*2030*/  SHF.L.U32 R215, R169, 0x10, RZ ;  /* 0x00000010a9d77819 */ /* 0x000fe400000006ff */
[----:B------:R-:W-:Y:S02]  /*2040*/  PRMT R168, R172, 0x7632, R168 ;  /* 0x00007632aca87816 */ /* 0x000fe400000000a8 */
[C---:B--2---:R-:W-:Y:S02]  /*2050*/  SHF.L.U32 R194, R176.reuse, 0x10, RZ ;  /* 0x00000010b0c27819 */ /* 0x044fe400000006ff */
[----:B------:R-:W-:Y:S01]  /*2060*/  PRMT R176, R176, 0x7632, R176 ;  /* 0x00007632b0b07816 */ /* 0x000fe200000000b0 */
[----:B------:R-:W-:Y:S01]  /*2070*/  FFMA.FTZ R186, R188, R233, R187 ;  /* 0x000000e9bcba7223 */ /* 0x000fe200000100bb */
[----:B------:R-:W-:Y:S01]  /*2080*/  SHF.L.U32 R229, R174, 0x10, RZ ;  /* 0x00000010aee57819 */ /* 0x000fe200000006ff */
[----:B------:R-:W-:Y:S01]  /*2090*/  FFMA.FTZ R187, R208, R215, R195 ;  /* 0x000000d7d0bb7223 */ /* 0x000fe200000100c3 */
[----:B------:R-:W-:-:S02]  /*20a0*/  PRMT R172, R168, 0x7632, R172 ;  /* 0x00007632a8ac7816 */ /* 0x000fc400000000ac */
[----:B------:R-:W-:Y:S02]  /*20b0*/  SHF.L.U32 R176, R176, 0x10, RZ ;  /* 0x00000010b0b07819 */ /* 0x000fe400000006ff */
[----:B------:R-:W-:Y:S02]  /*20c0*/  SHF.L.U32 R195, R180, 0x10, RZ ;  /* 0x00000010b4c37819 */ /* 0x000fe400000006ff */
[----:B------:R-:W-:Y:S01]  /*20d0*/  SHF.L.U32 R168, R168, 0x10, RZ ;  /* 0x00000010a8a87819 */ /* 0x000fe200000006ff */
[----:B------:R-:W-:Y:S01]  /*20e0*/  FMUL.FTZ R209, R214, R229 ;  /* 0x000000e5d6d17220 */ /* 0x000fe20000410000 */
[----:B------:R-:W-:Y:S01]  /*20f0*/  SHF.L.U32 R213, R170, 0x10, RZ ;  /* 0x00000010aad57819 */ /* 0x000fe200000006ff */
[----:B------:R-:W-:Y:S01]  /*2100*/  FADD.FTZ R239, -R225, R176 ;  /* 0x000000b0e1ef7221 */ /* 0x000fe20000010100 */
[----:B------:R-:W-:Y:S01]  /*2110*/  SHF.L.U32 R210, R178, 0x10, RZ ;  /* 0x00000010b2d27819 */ /* 0x000fe200000006ff */
[----:B------:R-:W-:Y:S01]  /*2120*/  FMUL.FTZ R176, R195, R168 ;  /* 0x000000a8c3b07220 */ /* 0x000fe20000410000 */
[----:B------:R-:W-:-:S02]  /*2130*/  PRMT R169, R177, 0x7632, R169 ;  /* 0x00007632b1a97816 */ /* 0x000fc400000000a9 */
[----:B------:R-:W-:Y:S01]  /*2140*/  PRMT R170, R178, 0x7632, R170 ;  /* 0x00007632b2aa7816 */ /* 0x000fe200000000aa */
[----:B------:R-:W-:Y:S01]  /*2150*/  FFMA.FTZ R188, R212, R213, R209 ;  /* 0x000000d5d4bc7223 */ /* 0x000fe200000100d1 */
[----:B------:R-:W-:Y:S02]  /*2160*/  SHF.L.U32 R172, R172, 0x10, RZ ;  /* 0x00000010acac7819 */ /* 0x000fe400000006ff */
[----:B------:R-:W-:Y:S01]  /*2170*/  SHF.L.U32 R195, R181, 0x10, RZ ;  /* 0x00000010b5c37819 */ /* 0x000fe200000006ff */
[----:B------:R-:W-:Y:S01]  /*2180*/  FADD.FTZ R209, -R225, R194 ;  /* 0x000000c2e1d17221 */ /* 0x000fe20000010100 */
[----:B------:R-:W-:Y:S01]  /*2190*/  SHF.L.U32 R208, R177, 0x10, RZ ;  /* 0x00000010b1d07819 */ /* 0x000fe200000006ff */
[----:B------:R-:W-:Y:S01]  /*21a0*/  FADD.FTZ R241, -R225, R210 ;  /* 0x000000d2e1f17221 */ /* 0x000fe20000010100 */
[----:B------:R-:W-:Y:S02]  /*21b0*/  SHF.L.U32 R178, R169, 0x10, RZ ;  /* 0x00000010a9b27819 */ /* 0x000fe400000006ff */
[----:B------:R-:W-:-:S02]  /*21c0*/  PRMT R173, R179, 0x7632, R173 ;  /* 0x00007632b3ad7816 */ /* 0x000fc400000000ad */
[C---:B------:R-:W-:Y:S02]  /*21d0*/  SHF.L.U32 R194, R170.reuse, 0x10, RZ ;  /* 0x00000010aac27819 */ /* 0x040fe400000006ff */
[----:B------:R-:W-:Y:S02]  /*21e0*/  PRMT R169, R169, 0x7632, R169 ;  /* 0x00007632a9a97816 */ /* 0x000fe400000000a9 */
[----:B------:R-:W-:Y:S01]  /*21f0*/  PRMT R210, R170, 0x7632, R210 ;  /* 0x00007632aad27816 */ /* 0x000fe200000000d2 */
[----:B------:R-:W-:Y:S01]  /*2200*/  FFMA.FTZ R195, R195, R172, R176 ;  /* 0x000000acc3c37223 */ /* 0x000fe200000100b0 */
[----:B------:R-:W-:Y:S01]  /*2210*/  PRMT R170, R175, 0x7632, R170 ;  /* 0x00007632afaa7816 */ /* 0x000fe200000000aa */
[----:B------:R-:W-:Y:S01]  /*2220*/  FADD.FTZ R245, -R225, R208 ;  /* 0x000000d0e1f57221 */ /* 0x000fe20000010100 */
[----:B------:R-:W-:Y:S02]  /*2230*/  SHF.L.U32 R212, R179, 0x10, RZ ;  /* 0x00000010b3d47819 */ /* 0x000fe400000006ff */
[----:B------:R-:W-:-:S02]  /*2240*/  SHF.L.U32 R243, R171, 0x10, RZ ;  /* 0x00000010abf37819 */ /* 0x000fc400000006ff */
[----:B------:R-:W-:Y:S02]  /*2250*/  PRMT R176, R171, 0x7632, R176 ;  /* 0x00007632abb07816 */ /* 0x000fe400000000b0 */
[----:B------:R-:W-:Y:S02]  /*2260*/  PRMT R174, R174, 0x7632, R174 ;  /* 0x00007632aeae7816 */ /* 0x000fe400000000ae */
[----:B------:R-:W-:Y:S02]  /*2270*/  SHF.L.U32 R208, R173, 0x10, RZ ;  /* 0x00000010add07819 */ /* 0x000fe400000006ff */
[----:B------:R-:W-:Y:S02]  /*2280*/  SHF.L.U32 R171, R169, 0x10, RZ ;  /* 0x00000010a9ab7819 */ /* 0x000fe400000006ff */
[----:B------:R-:W-:Y:S02]  /*2290*/  SHF.L.U32 R170, R170, 0x10, RZ ;  /* 0x00000010aaaa7819 */ /* 0x000fe400000006ff */
[----:B------:R-:W-:-:S02]  /*22a0*/  SHF.L.U32 R169, R22, 0x10, RZ ;  /* 0x0000001016a97819 */ /* 0x000fc400000006ff */
[----:B------:R-:W-:Y:S01]  /*22b0*/  SHF.L.U32 R177, R175, 0x10, RZ ;  /* 0x00000010afb17819 */ /* 0x000fe200000006ff */
[C---:B------:R-:W-:Y:S01]  /*22c0*/  FADD.FTZ R237, -R225.reuse, R212 ;  /* 0x000000d4e1ed7221 */ /* 0x040fe20000010100 */
[----:B------:R-:W-:Y:S01]  /*22d0*/  SHF.L.U32 R175, R24, 0x10, RZ ;  /* 0x0000001018af7819 */ /* 0x000fe200000006ff */
[C---:B------:R-:W-:Y:S01]  /*22e0*/  FADD.FTZ R235, -R225.reuse, R178 ;  /* 0x000000b2e1eb7221 */ /* 0x040fe20000010100 */
[----:B------:R-:W-:Y:S01]  /*22f0*/  SHF.L.U32 R174, R174, 0x10, RZ ;  /* 0x00000010aeae7819 */ /* 0x000fe200000006ff */
[C---:B------:R-:W-:Y:S01]  /*2300*/  FADD.FTZ R179, -R225.reuse, R194 ;  /* 0x000000c2e1b37221 */ /* 0x040fe20000010100 */
[----:B------:R-:W-:Y:S01]  /*2310*/  FADD.FTZ R225, -R225, R208 ;  /* 0x000000d0e1e17221 */ /* 0x000fe20000010100 */
[----:B------:R-:W-:Y:S01]  /*2320*/  FMUL.FTZ R208, R169, R170 ;  /* 0x000000aaa9d07220 */ /* 0x000fe20000410000 */
[----:B------:R-:W-:Y:S01]  /*2330*/  PRMT R178, R173, 0x7632, R178 ;  /* 0x00007632adb27816 */ /* 0x000fe200000000b2 */
[----:B------:R-:W-:Y:S01]  /*2340*/  FMUL.FTZ R212, R175, R174 ;  /* 0x000000aeafd47220 */ /* 0x000fe20000410000 */
[----:B------:R-:W-:Y:S01]  /*2350*/  SHF.L.U32 R210, R210, 0x10, RZ ;  /* 0x00000010d2d27819 */ /* 0x000fe200000006ff */
[C---:B-----5:R-:W-:Y:S01]  /*2360*/  FMUL.FTZ R220, R192.reuse, R239 ;  /* 0x000000efc0dc7220 */ /* 0x060fe20000410000 */
[----:B------:R-:W-:Y:S01]  /*2370*/  SHF.L.U32 R169, R25, 0x10, RZ ;  /* 0x0000001019a97819 */ /* 0x000fe200000006ff */
[----:B------:R-:W-:Y:S01]  /*2380*/  FMUL.FTZ R209, R192, R209 ;  /* 0x000000d1c0d17220 */ /* 0x000fe20000410000 */
[----:B------:R-:W-:Y:S01]  /*2390*/  SHF.L.U32 R173, R26, 0x10, RZ ;  /* 0x000000101aad7819 */ /* 0x000fe200000006ff */
[----:B------:R-:W-:Y:S01]  /*23a0*/  FADD.FTZ R73, R73, R168 ;  /* 0x000000a849497221 */ /* 0x000fe20000010000 */
[----:B------:R-:W-:Y:S01]  /*23b0*/  SHF.L.U32 R178, R178, 0x10, RZ ;  /* 0x00000010b2b27819 */ /* 0x000fe200000006ff */
[----:B------:R-:W-:Y:S01]  /*23c0*/  FFMA.FTZ R212, R169, R210, R212 ;  /* 0x000000d2a9d47223 */ /* 0x000fe200000100d4 */
[----:B------:R-:W-:Y:S01]  /*23d0*/  FFMA.FTZ R137, R220, R168, R137 ;  /* 0x000000a8dc897223 */ /* 0x000fe20000010089 */
[----:B------:R-:W-:Y:S01]  /*23e0*/  FADD.FTZ R168, R227, R186 ;  /* 0x000000bae3a87221 */ /* 0x000fe20000010000 */
[C---:B------:R-:W-:Y:S01]  /*23f0*/  FFMA.FTZ R169, R209.reuse, R186, R238 ;  /* 0x000000bad1a97223 */ /* 0x040fe200000100ee */
[----:B------:R-:W-:Y:S01]  /*2400*/  FADD.FTZ R72, R72, R217 ;  /* 0x000000d948487221 */ /* 0x000fe20000010000 */
[----:B------:R-:W-:Y:S01]  /*2410*/  FFMA.FTZ R136, R209, R217, R136 ;  /* 0x000000d9d1887223 */ /* 0x000fe20000010088 */
[----:B------:R-:W-:Y:S01]  /*2420*/  FMUL.FTZ R173, R173, R178 ;  /* 0x000000b2adad7220 */ /* 0x000fe20000410000 */
[----:B------:R-:W-:Y:S01]  /*2430*/  FADD.FTZ R157, R157, R172 ;  /* 0x000000ac9d9d7221 */ /* 0x000fe20000010000 */
[----:B------:R-:W-:Y:S01]  /*2440*/  FFMA.FTZ R93, R220, R172, R93 ;  /* 0x000000acdc5d7223 */ /* 0x000fe2000001005d */
[C---:B------:R-:W-:Y:S01]  /*2450*/  FMUL.FTZ R218, R192.reuse, R235 ;  /* 0x000000ebc0da7220 */ /* 0x040fe20000410000 */
[----:B------:R-:W-:Y:S01]  /*2460*/  FMUL.FTZ R217, R192, R245 ;  /* 0x000000f5c0d97220 */ /* 0x000fe20000410000 */
[----:B------:R-:W-:Y:S01]  /*2470*/  FADD.FTZ R168, R168, R195 ;  /* 0x000000c3a8a87221 */ /* 0x000fe20000010000 */
[----:B------:R-:W-:Y:S01]  /*2480*/  FFMA.FTZ R172, R220, R195, R169 ;  /* 0x000000c3dcac7223 */ /* 0x000fe200000100a9 */
[-C--:B------:R-:W-:Y:S01]  /*2490*/  FFMA.FTZ R216, R216, R171.reuse, R173 ;  /* 0x000000abd8d87223 */ /* 0x080fe200000100ad */
[----:B------:R-:W-:Y:S01]  /*24a0*/  FADD.FTZ R159, R159, R171 ;  /* 0x000000ab9f9f7221 */ /* 0x000fe20000010000 */
[----:B------:R-:W-:Y:S01]  /*24b0*/  FFMA.FTZ R95, R218, R171, R95 ;  /* 0x000000abda5f7223 */ /* 0x000fe2000001005f */
[----:B------:R-:W-:Y:S01]  /*24c0*/  FADD.FTZ R169, R168, R187 ;  /* 0x000000bba8a97221 */ /* 0x000fe20000010000 */
[----:B------:R-:W-:Y:S01]  /*24d0*/  FFMA.FTZ R171, R217, R187, R172 ;  /* 0x000000bbd9ab7223 */ /* 0x000fe200000100ac */
[----:B------:R-:W-:Y:S01]  /*24e0*/  SHF.L.U32 R214, R55, 0x10, RZ ;  /* 0x0000001037d67819 */ /* 0x000fe200000006ff */
[----:B------:R-:W-:Y:S01]  /*24f0*/  FADD.FTZ R158, R158, R215 ;  /* 0x000000d79e9e7221 */ /* 0x000fe20000010000 */
[----:B------:R-:W-:Y:S01]  /*2500*/  FFMA.FTZ R94, R217, R215, R94 ;  /* 0x000000d7d95e7223 */ /* 0x000fe2000001005e */
[----:B------:R-:W-:Y:S01]  /*2510*/  FMUL.FTZ R215, R192, R241 ;  /* 0x000000f1c0d77220 */ /* 0x000fe20000410000 */
[----:B------:R-:W-:Y:S01]  /*2520*/  FADD.FTZ R169, R169, R216 ;  /* 0x000000d8a9a97221 */ /* 0x000fe20000010000 */
[----:B------:R-:W-:Y:S01]  /*2530*/  FFMA.FTZ R168, R218, R216, R171 ;  /* 0x000000d8daa87223 */ /* 0x000fe200000100ab */
[----:B------:R-:W-:Y:S01]  /*2540*/  SHF.L.U32 R194, R51, 0x10, RZ ;  /* 0x0000001033c27819 */ /* 0x000fe200000006ff */
[----:B------:R-:W-:Y:S01]  /*2550*/  FMUL.FTZ R247, R214, R177 ;  /* 0x000000b1d6f77220 */ /* 0x000fe20000410000 */
[----:B------:R-:W-:Y:S01]  /*2560*/  FMUL.FTZ R214, R192, R179 ;  /* 0x000000b3c0d67220 */ /* 0x000fe20000410000 */
[----:B------:R-:W-:Y:S01]  /*2570*/  FADD.FTZ R169, R169, R188 ;  /* 0x000000bca9a97221 */ /* 0x000fe20000010000 */
[----:B------:R-:W-:Y:S01]  /*2580*/  FFMA.FTZ R171, R215, R188, R168 ;  /* 0x000000bcd7ab7223 */ /* 0x000fe200000100a8 */
[----:B------:R-:W-:Y:S01]  /*2590*/  SHF.L.U32 R176, R176, 0x10, RZ ;  /* 0x00000010b0b07819 */ /* 0x000fe200000006ff */
[----:B------:R-:W-:Y:S01]  /*25a0*/  FADD.FTZ R116, R116, R213 ;  /* 0x000000d574747221 */ /* 0x000fe20000010000 */
[----:B------:R-:W-:Y:S01]  /*25b0*/  SHF.L.U32 R173, R23, 0x10, RZ ;  /* 0x0000001017ad7819 */ /* 0x000fe200000006ff */
[----:B------:R-:W-:Y:S01]  /*25c0*/  FFMA.FTZ R96, R215, R213, R96 ;  /* 0x000000d5d7607223 */ /* 0x000fe20000010060 */
[----:B------:R-:W-:Y:S01]  /*25d0*/  FFMA.FTZ R194, R194, R243, R247 ;  /* 0x000000f3c2c27223 */ /* 0x000fe200000100f7 */
[----:B------:R-:W-:Y:S01]  /*25e0*/  FMUL.FTZ R213, R192, R237 ;  /* 0x000000edc0d57220 */ /* 0x000fe20000410000 */
[----:B------:R-:W-:Y:S01]  /*25f0*/  FADD.FTZ R169, R169, R212 ;  /* 0x000000d4a9a97221 */ /* 0x000fe20000010000 */
[C---:B------:R-:W-:Y:S01]  /*2600*/  FFMA.FTZ R168, R214.reuse, R212, R171 ;  /* 0x000000d4d6a87223 */ /* 0x040fe200000100ab */
[----:B------:R-:W-:Y:S01]  /*2610*/  FADD.FTZ R117, R117, R210 ;  /* 0x000000d275757221 */ /* 0x000fe20000010000 */
[----:B------:R-:W-:Y:S01]  /*2620*/  FFMA.FTZ R97, R214, R210, R97 ;  /* 0x000000d2d6617223 */ /* 0x000fe20000010061 */
        /* <DEDUP_REMOVED lines=24> */
.L_x_6:
[----:B------:R-:W-:Y:S05]  /*27b0*/  BSYNC.RECONVERGENT B0 ;  /* 0x0000000000007941 */ /* 0x000fea0003800200 */
.L_x_5:
[----:B------:R-:W-:Y:S01]  /*27c0*/  UISETP.NE.AND UP0, UPT, UR15, URZ, UPT ;  /* 0x000000ff0f00728c */ /* 0x000fe2000bf05270 */
[----:B------:R-:W-:Y:S01]  /*27d0*/  ISETP.GE.U32.AND P4, PT, R2, 0x20, PT ;  /* 0x000000200200780c */ /* 0x000fe20003f86070 */
[----:B------:R-:W-:-:S04]  /*27e0*/  UMOV UR4, 0xffffffff ;  /* 0xffffffff00047882 */ /* 0x000fc80000000000 */
[----:B------:R-:W-:Y:S01]  /*27f0*/  PLOP3.LUT P5, PT, PT, PT, UP0, 0x80, 0x8 ;  /* 0x000000000008781c */ /* 0x000fe20003faf008 */
[----:B------:R-:W-:-:S12]  /*2800*/  BRA.DIV UR4, `(.L_x_7) ;  /* 0x0000005a04d47947 */ /* 0x000fd8000b800000 */
[----:B------:R-:W0:Y:S04]  /*2810*/  SHFL.BFLY PT, R168, R227, 0x1, 0x1f ;  /* 0x0c201f00e3a87f89 */ /* 0x000e2800000e0000 */
[----:B------:R-:W1:Y:S01]  /*2820*/  SHFL.BFLY PT, R169, R238, 0x1, 0x1f ;  /* 0x0c201f00eea97f89 */ /* 0x000e6200000e0000 */
[----:B0-----:R-:W-:Y:S01]  /*2830*/  FADD.FTZ R168, R168, R227 ;  /* 0x000000e3a8a87221 */ /* 0x001fe20000010000 */
[----:B-1----:R-:W-:-:S04]  /*2840*/  FADD.FTZ R169, R169, R238 ;  /* 0x000000eea9a97221 */ /* 0x002fc80000010000 */
        /* <DEDUP_REMOVED lines=12> */
[----:B------:R0:W1:Y:S04]  /*2910*/  SHFL.BFLY PT, R168, R175, 0x10, 0x1f ;  /* 0x0e001f00afa87f89 */ /* 0x00006800000e0000 */
[----:B------:R0:W2:Y:S02]  /*2920*/  SHFL.BFLY PT, R169, R174, 0x10, 0x1f ;  /* 0x0e001f00aea97f89 */ /* 0x0000a400000e0000 */
.L_x_60:
[----:B-1----:R-:W-:Y:S01]  /*2930*/  FADD.FTZ R168, R175, R168 ;  /* 0x000000a8afa87221 */ /* 0x002fe20000010000 */
[----:B--2---:R-:W-:Y:S01]  /*2940*/  FADD.FTZ R169, R174, R169 ;  /* 0x000000a9aea97221 */ /* 0x004fe20000010000 */
[----:B------:R-:W-:Y:S02]  /*2950*/  BSSY.RECONVERGENT B0, `(.L_x_8) ;  /* 0x0000163000007945 */ /* 0x000fe40003800200 */
[----:B------:R-:W-:Y:S01]  /*2960*/  FMUL.FTZ R168, R168, UR14 ;  /* 0x0000000ea8a87c20 */ /* 0x000fe20008410000 */
[----:B------:R-:W-:-:S04]  /*2970*/  FMUL.FTZ R178, R169, UR14 ;  /* 0x0000000ea9b27c20 */ /* 0x000fc80008410000 */
[----:B------:R-:W-:Y:S01]  /*2980*/  FSEL R179, R168, RZ, !P5 ;  /* 0x000000ffa8b37208 */ /* 0x000fe20006800000 */
[----:B------:R-:W-:Y:S06]  /*2990*/  @!P4 BRA `(.L_x_9) ;  /* 0x000000140078c947 */ /* 0x000fec0003800000 */
[----:B------:R-:W-:-:S04]  /*29a0*/  UISETP.NE.U32.AND UP0, UPT, UR12, URZ, UPT ;  /* 0x000000ff0c00728c */ /* 0x000fc8000bf05070 */
[----:B------:R-:W-:-:S09]  /*29b0*/  UISETP.NE.AND.EX UP0, UPT, UR13, URZ, UPT, UP0 ;  /* 0x000000ff0d00728c */ /* 0x000fd2000bf05300 */
[----:B------:R-:W-:Y:S05]  /*29c0*/  BRA.U UP0, `(.L_x_10) ;  /* 0x00000009003c7547 */ /* 0x000fea000b800000 */
[----:B------:R-:W-:Y:S01]  /*29d0*/  UMOV UR4, UR8 ;  /* 0x0000000800047c82 */ /* 0x000fe20008000000 */
[----:B------:R-:W-:Y:S01]  /*29e0*/  UMOV UR5, UR9 ;  /* 0x0000000900057c82 */ /* 0x000fe20008000000 */
[----:B------:R-:W-:-:S04]  /*29f0*/  UISETP.NE.U32.AND UP0, UPT, UR4, URZ, UPT ;  /* 0x000000ff0400728c */ /* 0x000fc8000bf05070 */
[----:B------:R-:W-:-:S09]  /*2a00*/  UISETP.NE.AND.EX UP0, UPT, UR5, URZ, UPT, UP0 ;  /* 0x000000ff0500728c */ /* 0x000fd2000bf05300 */
[----:B------:R-:W-:Y:S05]  /*2a10*/  BRA.U UP0, `(.L_x_11) ;  /* 0x0000000500047547 */ /* 0x000fea000b800000 */
[----:B------:R-:W-:-:S04]  /*2a20*/  UISETP.NE.U32.AND UP0, UPT, UR6, URZ, UPT ;  /* 0x000000ff0600728c */ /* 0x000fc8000bf05070 */
[----:B------:R-:W-:-:S09]  /*2a30*/  UISETP.NE.AND.EX UP0, UPT, UR7, URZ, UPT, UP0 ;  /* 0x000000ff0700728c */ /* 0x000fd2000bf05300 */
[----:B------:R-:W-:Y:S05]  /*2a40*/  BRA.U UP0, `(.L_x_12) ;  /* 0x0000000100747547 */ /* 0x000fea000b800000 */
[-CC-:B------:R-:W-:Y:S01]  /*2a50*/  FFMA.FTZ R169, R3, R178.reuse, R179.reuse ;  /* 0x000000b203a97223 */ /* 0x180fe200000100b3 */
[-CC-:B------:R-:W-:Y:S01]  /*2a60*/  FFMA.FTZ R171, R236, R178.reuse, R179.reuse ;  /* 0x000000b2ecab7223 */ /* 0x180fe200000100b3 */
[-CC-:B------:R-:W-:Y:S01]  /*2a70*/  FFMA.FTZ R168, R211, R178.reuse, R179.reuse ;  /* 0x000000b2d3a87223 */ /* 0x180fe200000100b3 */
[-CC-:B------:R-:W-:Y:S01]  /*2a80*/  FFMA.FTZ R170, R234, R178.reuse, R179.reuse ;  /* 0x000000b2eaaa7223 */ /* 0x180fe200000100b3 */
[-CC-:B------:R-:W-:Y:S01]  /*2a90*/  FFMA.FTZ R177, R223, R178.reuse, R179.reuse ;  /* 0x000000b2dfb17223 */ /* 0x180fe200000100b3 */
[-CC-:B------:R-:W-:Y:S01]  /*2aa0*/  FFMA.FTZ R225, R232, R178.reuse, R179.reuse ;  /* 0x000000b2e8e17223 */ /* 0x180fe200000100b3 */
[-CC-:B------:R-:W-:Y:S01]  /*2ab0*/  FFMA.FTZ R172, R221, R178.reuse, R179.reuse ;  /* 0x000000b2ddac7223 */ /* 0x180fe200000100b3 */
[----:B0-----:R-:W-:Y:S01]  /*2ac0*/  FFMA.FTZ R174, R230, R178, R179 ;  /* 0x000000b2e6ae7223 */ /* 0x001fe200000100b3 */
[----:B------:R-:W-:Y:S01]  /*2ad0*/  FADD.FTZ R169, R196, -R169 ;  /* 0x800000a9c4a97221 */ /* 0x000fe20000010000 */
[----:B------:R-:W-:Y:S01]  /*2ae0*/  FADD.FTZ R171, R200, -R171 ;  /* 0x800000abc8ab7221 */ /* 0x000fe20000010000 */
[----:B------:R-:W-:Y:S01]  /*2af0*/  FADD.FTZ R173, R197, -R168 ;  /* 0x800000a8c5ad7221 */ /* 0x000fe20000010000 */
[----:B------:R-:W-:Y:S01]  /*2b00*/  FADD.FTZ R175, R201, -R170 ;  /* 0x800000aac9af7221 */ /* 0x000fe20000010000 */
[----:B------:R-:W-:Y:S01]  /*2b10*/  FADD.FTZ R177, R198, -R177 ;  /* 0x800000b1c6b17221 */ /* 0x000fe20000010000 */
[----:B------:R-:W-:Y:S01]  /*2b20*/  FADD.FTZ R225, R202, -R225 ;  /* 0x800000e1cae17221 */ /* 0x000fe20000010000 */
[----:B------:R-:W-:Y:S01]  /*2b30*/  FADD.FTZ R227, R199, -R172 ;  /* 0x800000acc7e37221 */ /* 0x000fe20000010000 */
[----:B------:R-:W-:Y:S01]  /*2b40*/  FADD.FTZ R229, R203, -R174 ;  /* 0x800000aecbe57221 */ /* 0x000fe20000010000 */
[C---:B-----5:R-:W-:Y:S01]  /*2b50*/  FMUL.FTZ R168, R192.reuse, R169 ;  /* 0x000000a9c0a87220 */ /* 0x060fe20000410000 */
[C---:B------:R-:W-:Y:S01]  /*2b60*/  FMUL.FTZ R171, R192.reuse, R171 ;  /* 0x000000abc0ab7220 */ /* 0x040fe20000410000 */
[C---:B------:R-:W-:Y:S01]  /*2b70*/  FMUL.FTZ R169, R192.reuse, R173 ;  /* 0x000000adc0a97220 */ /* 0x040fe20000410000 */
[C---:B------:R-:W-:Y:S01]  /*2b80*/  FMUL.FTZ R170, R192.reuse, R175 ;  /* 0x000000afc0aa7220 */ /* 0x040fe20000410000 */
[C---:B------:R-:W-:Y:S01]  /*2b90*/  FMUL.FTZ R177, R192.reuse, R177 ;  /* 0x000000b1c0b17220 */ /* 0x040fe20000410000 */
[C---:B------:R-:W-:Y:S01]  /*2ba0*/  FMUL.FTZ R172, R192.reuse, R225 ;  /* 0x000000e1c0ac7220 */ /* 0x040fe20000410000 */
[C---:B------:R-:W-:Y:S01]  /*2bb0*/  FMUL.FTZ R227, R192.reuse, R227 ;  /* 0x000000e3c0e37220 */ /* 0x040fe20000410000 */
[----:B------:R-:W-:Y:S01]  /*2bc0*/  FMUL.FTZ R174, R192, R229 ;  /* 0x000000e5c0ae7220 */ /* 0x000fe20000410000 */
[----:B------:R-:W-:-:S02]  /*2bd0*/  F2FP.BF16.F32.PACK_AB R168, R171, R168 ;  /* 0x000000a8aba8723e */ /* 0x000fc400000010ff */
[----:B------:R-:W-:Y:S02]  /*2be0*/  F2FP.BF16.F32.PACK_AB R169, R170, R169 ;  /* 0x000000a9aaa9723e */ /* 0x000fe400000010ff */
[----:B------:R-:W-:Y:S02]  /*2bf0*/  F2FP.BF16.F32.PACK_AB R170, R172, R177 ;  /* 0x000000b1acaa723e */ /* 0x000fe400000010ff */
[----:B------:R-:W-:Y:S01]  /*2c00*/  F2FP.BF16.F32.PACK_AB R171, R174, R227 ;  /* 0x000000e3aeab723e */ /* 0x000fe200000010ff */
[----:B------:R-:W-:Y:S06]  /*2c10*/  BRA `(.L_x_13) ;  /* 0x0000001000a07947 */ /* 0x000fec0003800000 */
.L_x_12:
[-CC-:B------:R-:W-:Y:S01]  /*2c20*/  FFMA.FTZ R161, R3, R178.reuse, R179.reuse ;  /* 0x000000b203a17223 */ /* 0x180fe200000100b3 */
[-CC-:B------:R-:W-:Y:S01]  /*2c30*/  FFMA.FTZ R163, R236, R178.reuse, R179.reuse ;  /* 0x000000b2eca37223 */ /* 0x180fe200000100b3 */
[-CC-:B------:R-:W-:Y:S01]  /*2c40*/  FFMA.FTZ R160, R211, R178.reuse, R179.reuse ;  /* 0x000000b2d3a07223 */ /* 0x180fe200000100b3 */
[-CC-:B------:R-:W-:Y:S01]  /*2c50*/  FFMA.FTZ R162, R234, R178.reuse, R179.reuse ;  /* 0x000000b2eaa27223 */ /* 0x180fe200000100b3 */
[-CC-:B------:R-:W-:Y:S01]  /*2c60*/  FFMA.FTZ R173, R223, R178.reuse, R179.reuse ;  /* 0x000000b2dfad7223 */ /* 0x180fe200000100b3 */
[-CC-:B0-----:R-:W-:Y:S01]  /*2c70*/  FFMA.FTZ R175, R232, R178.reuse, R179.reuse ;  /* 0x000000b2e8af7223 */ /* 0x181fe200000100b3 */
[-CC-:B------:R-:W-:Y:S01]  /*2c80*/  FFMA.FTZ R168, R221, R178.reuse, R179.reuse ;  /* 0x000000b2dda87223 */ /* 0x180fe200000100b3 */
[----:B------:R-:W-:Y:S01]  /*2c90*/  FFMA.FTZ R170, R230, R178, R179 ;  /* 0x000000b2e6aa7223 */ /* 0x000fe200000100b3 */
        /* <DEDUP_REMOVED lines=15> */
[----:B------:R-:W-:-:S02]  /*2d90*/  FMUL.FTZ R168, R192, R163 ;  /* 0x000000a3c0a87220 */ /* 0x000fc40000410000 */
[----:B------:R-:W-:Y:S02]  /*2da0*/  F2FP.BF16.F32.PACK_AB R171, R162, R177 ;  /* 0x000000b1a2ab723e */ /* 0x000fe400000010ff */
[----:B------:R-:W-:Y:S02]  /*2db0*/  F2FP.BF16.F32.PACK_AB R170, R175, R170 ;  /* 0x000000aaafaa723e */ /* 0x000fe400000010ff */
[----:B------:R-:W-:Y:S02]  /*2dc0*/  F2FP.BF16.F32.PACK_AB R169, R160, R169 ;  /* 0x000000a9a0a9723e */ /* 0x000fe400000010ff */
[----:B------:R-:W-:Y:S02]  /*2dd0*/  F2FP.BF16.F32.PACK_AB R168, R168, R161 ;  /* 0x000000a1a8a8723e */ /* 0x000fe400000010ff */
[----:B------:R-:W-:Y:S02]  /*2de0*/  MOV R163, R171 ;  /* 0x000000ab00a37202 */ /* 0x000fe40000000f00 */
[----:B------:R-:W-:-:S02]  /*2df0*/  MOV R162, R170 ;  /* 0x000000aa00a27202 */ /* 0x000fc40000000f00 */
[----:B------:R-:W-:Y:S02]  /*2e00*/  MOV R161, R169 ;  /* 0x000000a900a17202 */ /* 0x000fe40000000f00 */
[----:B------:R-:W-:Y:S01]  /*2e10*/  MOV R160, R168 ;  /* 0x000000a800a07202 */ /* 0x000fe20000000f00 */
[----:B------:R-:W-:Y:S06]  /*2e20*/  BRA `(.L_x_13) ;  /* 0x00000010001c7947 */ /* 0x000fec0003800000 */
.L_x_11:
        /* <DEDUP_REMOVED lines=36> */
.L_x_14:
[-CC-:B------:R-:W-:Y:S01]  /*3070*/  FFMA.FTZ R169, R223, R178.reuse, R179.reuse ;  /* 0x000000b2dfa97223 */ /* 0x180fe200000100b3 */
[-CC-:B------:R-:W-:Y:S01]  /*3080*/  FFMA.FTZ R171, R232, R178.reuse, R179.reuse ;  /* 0x000000b2e8ab7223 */ /* 0x180fe200000100b3 */
[-CC-:B------:R-:W-:Y:S01]  /*3090*/  FFMA.FTZ R145, R3, R178.reuse, R179.reuse ;  /* 0x000000b203917223 */ /* 0x180fe200000100b3 */
[-CC-:B------:R-:W-:Y:S01]  /*30a0*/  FFMA.FTZ R147, R236, R178.reuse, R179.reuse ;  /* 0x000000b2ec937223 */ /* 0x180fe200000100b3 */
[-CC-:B------:R-:W-:Y:S01]  /*30b0*/  FFMA.FTZ R144, R211, R178.reuse, R179.reuse ;  /* 0x000000b2d3907223 */ /* 0x180fe200000100b3 */
[-CC-:B------:R-:W-:Y:S01]  /*30c0*/  FFMA.FTZ R146, R234, R178.reuse, R179.reuse ;  /* 0x000000b2ea927223 */ /* 0x180fe200000100b3 */
        /* <DEDUP_REMOVED lines=9> */
[----:B0-----:R-:W-:Y:S01]  /*3160*/  FADD.FTZ R175, R203, -R162 ;  /* 0x800000a2cbaf7221 */ /* 0x001fe20000010000 */
        /* <DEDUP_REMOVED lines=11> */
[----:B------:R-:W-:Y:S02]  /*3220*/  F2FP.BF16.F32.PACK_AB R168, R168, R145 ;  /* 0x00000091a8a8723e */ /* 0x000fe400000010ff */
[----:B------:R-:W-:Y:S02]  /*3230*/  MOV R163, R171 ;  /* 0x000000ab00a37202 */ /* 0x000fe40000000f00 */
[----:B------:R-:W-:Y:S02]  /*3240*/  MOV R162, R170 ;  /* 0x000000aa00a27202 */ /* 0x000fe40000000f00 */
[----:B------:R-:W-:-:S02]  /*3250*/  MOV R161, R169 ;  /* 0x000000a900a17202 */ /* 0x000fc40000000f00 */
[----:B------:R-:W-:Y:S02]  /*3260*/  MOV R160, R168 ;  /* 0x000000a800a07202 */ /* 0x000fe40000000f00 */
[----:B------:R-:W-:Y:S02]  /*3270*/  MOV R147, R171 ;  /* 0x000000ab00937202 */ /* 0x000fe40000000f00 */
[----:B------:R-:W-:Y:S02]  /*3280*/  MOV R146, R170 ;  /* 0x000000aa00927202 */ /* 0x000fe40000000f00 */
[----:B------:R-:W-:Y:S02]  /*3290*/  MOV R145, R169 ;  /* 0x000000a900917202 */ /* 0x000fe40000000f00 */
[----:B------:R-:W-:Y:S01]  /*32a0*/  MOV R144, R168 ;  /* 0x000000a800907202 */ /* 0x000fe20000000f00 */
[----:B------:R-:W-:Y:S06]  /*32b0*/  BRA `(.L_x_13) ;  /* 0x0000000800f87947 */ /* 0x000fec0003800000 */
.L_x_10:
        /* <DEDUP_REMOVED lines=8> */
[-CC-:B0-----:R-:W-:Y:S01]  /*3340*/  FFMA.FTZ R174, R230, R178.reuse, R179.reuse ;  /* 0x000000b2e6ae7223 */ /* 0x181fe200000100b3 */
[-CC-:B------:R-:W-:Y:S01]  /*3350*/  FFMA.FTZ R171, R223, R178.reuse, R179.reuse ;  /* 0x000000b2dfab7223 */ /* 0x180fe200000100b3 */
[----:B------:R-:W-:Y:S01]  /*3360*/  PRMT R168, R150, 0x7632, R168 ;  /* 0x0000763296a87816 */ /* 0x000fe200000000a8 */
[-CC-:B------:R-:W-:Y:S01]  /*3370*/  FFMA.FTZ R177, R232, R178.reuse, R179.reuse ;  /* 0x000000b2e8b17223 */ /* 0x180fe200000100b3 */
[----:B------:R-:W-:Y:S01]  /*3380*/  PRMT R170, R151, 0x7632, R170 ;  /* 0x0000763297aa7816 */ /* 0x000fe200000000aa */
[----:B------:R-:W-:Y:S01]  /*3390*/  FFMA.FTZ R172, R221, R178, R179 ;  /* 0x000000b2ddac7223 */ /* 0x000fe200000100b3 */
[----:B------:R-:W-:Y:S01]  /*33a0*/  FADD.FTZ R238, R203, -R174 ;  /* 0x800000aecbee7221 */ /* 0x000fe20000010000 */
[----:B------:R-:W-:Y:S01]  /*33b0*/  FADD.FTZ R174, R198, -R171 ;  /* 0x800000abc6ae7221 */ /* 0x000fe20000010000 */
[----:B------:R-:W-:Y:S01]  /*33c0*/  SHF.L.U32 R171, R168, 0x10, RZ ;  /* 0x00000010a8ab7819 */ /* 0x000fe200000006ff */
[----:B------:R-:W-:Y:S01]  /*33d0*/  FADD.FTZ R168, R202, -R177 ;  /* 0x800000b1caa87221 */ /* 0x000fe20000010000 */
[----:B------:R-:W-:Y:S01]  /*33e0*/  SHF.L.U32 R173, R151, 0x10, RZ ;  /* 0x0000001097ad7819 */ /* 0x000fe200000006ff */
[----:B------:R-:W-:Y:S01]  /*33f0*/  FADD.FTZ R172, R199, -R172 ;  /* 0x800000acc7ac7221 */ /* 0x000fe20000010000 */
[----:B------:R-:W-:Y:S01]  /*3400*/  SHF.L.U32 R175, R170, 0x10, RZ ;  /* 0x00000010aaaf7819 */ /* 0x000fe200000006ff */
[----:B-----5:R-:W-:Y:S01]  /*3410*/  FFMA.FTZ R177, R192, R168, R171 ;  /* 0x000000a8c0b17223 */ /* 0x020fe200000100ab */
[----:B------:R-:W-:Y:S01]  /*3420*/  SHF.L.U32 R169, R150, 0x10, RZ ;  /* 0x0000001096a97819 */ /* 0x000fe200000006ff */
[C---:B------:R-:W-:Y:S01]  /*3430*/  FFMA.FTZ R176, R192.reuse, R172, R173 ;  /* 0x000000acc0b07223 */ /* 0x040fe200000100ad */
[----:B------:R-:W-:Y:S01]  /*3440*/  PRMT R170, R149, 0x7632, R170 ;  /* 0x0000763295aa7816 */ /* 0x000fe200000000aa */
[----:B------:R-:W-:Y:S01]  /*3450*/  FFMA.FTZ R225, R192, R238, R175 ;  /* 0x000000eec0e17223 */ /* 0x000fe200000100af */
[-CC-:B------:R-:W-:Y:S01]  /*3460*/  FFMA.FTZ R171, R3, R178.reuse, R179.reuse ;  /* 0x000000b203ab7223 */ /* 0x180fe200000100b3 */
[-CC-:B------:R-:W-:Y:S01]  /*3470*/  FFMA.FTZ R172, R211, R178.reuse, R179.reuse ;  /* 0x000000b2d3ac7223 */ /* 0x180fe200000100b3 */
[-CC-:B------:R-:W-:Y:S01]  /*3480*/  FFMA.FTZ R238, R234, R178.reuse, R179.reuse ;  /* 0x000000b2eaee7223 */ /* 0x180fe200000100b3 */
[----:B------:R-:W-:Y:S01]  /*3490*/  PRMT R168, R148, 0x7632, R168 ;  /* 0x0000763294a87816 */ /* 0x000fe200000000a8 */
[----:B------:R-:W-:Y:S01]  /*34a0*/  FFMA.FTZ R227, R236, R178, R179 ;  /* 0x000000b2ece37223 */ /* 0x000fe200000100b3 */
[----:B------:R-:W-:Y:S01]  /*34b0*/  SHF.L.U32 R175, R170, 0x10, RZ ;  /* 0x00000010aaaf7819 */ /* 0x000fe200000006ff */
[----:B------:R-:W-:Y:S01]  /*34c0*/  FFMA.FTZ R174, R192, R174, R169 ;  /* 0x000000aec0ae7223 */ /* 0x000fe200000100a9 */
[----:B------:R-:W-:Y:S01]  /*34d0*/  SHF.L.U32 R173, R149, 0x10, RZ ;  /* 0x0000001095ad7819 */ /* 0x000fe200000006ff */
[----:B------:R-:W-:Y:S01]  /*34e0*/  FADD.FTZ R170, R196, -R171 ;  /* 0x800000abc4aa7221 */ /* 0x000fe20000010000 */
[----:B------:R-:W-:Y:S01]  /*34f0*/  SHF.L.U32 R169, R148, 0x10, RZ ;  /* 0x0000001094a97819 */ /* 0x000fe200000006ff */
[----:B------:R-:W-:Y:S01]  /*3500*/  FADD.FTZ R172, R197, -R172 ;  /* 0x800000acc5ac7221 */ /* 0x000fe20000010000 */
[----:B------:R-:W-:Y:S01]  /*3510*/  FADD.FTZ R240, R201, -R238 ;  /* 0x800000eec9f07221 */ /* 0x000fe20000010000 */
[----:B------:R-:W-:Y:S01]  /*3520*/  SHF.L.U32 R171, R168, 0x10, RZ ;  /* 0x00000010a8ab7819 */ /* 0x000fe200000006ff */
[----:B------:R-:W-:Y:S01]  /*3530*/  FADD.FTZ R238, R200, -R227 ;  /* 0x800000e3c8ee7221 */ /* 0x000fe20000010000 */
[C---:B------:R-:W-:Y:S01]  /*3540*/  FFMA.FTZ R172, R192.reuse, R172, R173 ;  /* 0x000000acc0ac7223 */ /* 0x040fe200000100ad */
[C---:B------:R-:W-:Y:S01]  /*3550*/  FFMA.FTZ R175, R192.reuse, R240, R175 ;  /* 0x000000f0c0af7223 */ /* 0x040fe200000100af */
[C---:B------:R-:W-:Y:S01]  /*3560*/  FFMA.FTZ R168, R192.reuse, R170, R169 ;  /* 0x000000aac0a87223 */ /* 0x040fe200000100a9 */
[----:B------:R-:W-:Y:S01]  /*3570*/  FFMA.FTZ R173, R192, R238, R171 ;  /* 0x000000eec0ad7223 */ /* 0x000fe200000100ab */
[----:B------:R-:W-:-:S02]  /*3580*/  F2FP.BF16.F32.PACK_AB R171, R225, R176 ;  /* 0x000000b0e1ab723e */ /* 0x000fc400000010ff */
[----:B------:R-:W-:Y:S02]  /*3590*/  F2FP.BF16.F32.PACK_AB R170, R177, R174 ;  /* 0x000000aeb1aa723e */ /* 0x000fe400000010ff */
[----:B------:R-:W-:Y:S02]  /*35a0*/  F2FP.BF16.F32.PACK_AB R169, R175, R172 ;  /* 0x000000acafa9723e */ /* 0x000fe400000010ff */
[----:B------:R-:W-:Y:S01]  /*35b0*/  F2FP.BF16.F32.PACK_AB R168, R173, R168 ;  /* 0x000000a8ada8723e */ /* 0x000fe200000010ff */
[----:B------:R-:W-:Y:S06]  /*35c0*/  BRA `(.L_x_13) ;  /* 0x0000000800347947 */ /* 0x000fec0003800000 */
.L_x_16:
[-CC-:B------:R-:W-:Y:S01]  /*35d0*/  FFMA.FTZ R170, R221, R178.reuse, R179.reuse ;  /* 0x000000b2ddaa7223 */ /* 0x180fe200000100b3 */
[-CC-:B------:R-:W-:Y:S01]  /*35e0*/  FFMA.FTZ R160, R211, R178.reuse, R179.reuse ;  /* 0x000000b2d3a07223 */ /* 0x180fe200000100b3 */
[-CC-:B------:R-:W-:Y:S01]  /*35f0*/  FFMA.FTZ R171, R223, R178.reuse, R179.reuse ;  /* 0x000000b2dfab7223 */ /* 0x180fe200000100b3 */
[-C--:B------:R-:W-:Y:S01]  /*3600*/  FFMA.FTZ R161, R3, R178.reuse, R179 ;  /* 0x000000b203a17223 */ /* 0x080fe200000100b3 */
[----:B0-----:R-:W-:Y:S01]  /*3610*/  SHF.L.U32 R174, R151, 0x10, RZ ;  /* 0x0000001097ae7819 */ /* 0x001fe200000006ff */
[----:B------:R-:W-:Y:S01]  /*3620*/  FADD.FTZ R173, R199, -R170 ;  /* 0x800000aac7ad7221 */ /* 0x000fe20000010000 */
[----:B------:R-:W-:Y:S01]  /*3630*/  SHF.L.U32 R162, R149, 0x10, RZ ;  /* 0x0000001095a27819 */ /* 0x000fe200000006ff */
[----:B------:R-:W-:Y:S01]  /*3640*/  FADD.FTZ R169, R197, -R160 ;  /* 0x800000a0c5a97221 */ /* 0x000fe20000010000 */
[----:B------:R-:W-:Y:S01]  /*3650*/  SHF.L.U32 R168, R150, 0x10, RZ ;  /* 0x0000001096a87819 */ /* 0x000fe200000006ff */
[----:B------:R-:W-:Y:S01]  /*3660*/  FADD.FTZ R171, R198, -R171 ;  /* 0x800000abc6ab7221 */ /* 0x000fe20000010000 */
[----:B------:R-:W-:Y:S01]  /*3670*/  SHF.L.U32 R163, R148, 0x10, RZ ;  /* 0x0000001094a37819 */ /* 0x000fe200000006ff */
[----:B------:R-:W-:Y:S01]  /*3680*/  FADD.FTZ R161, R196, -R161 ;  /* 0x800000a1c4a17221 */ /* 0x000fe20000010000 */
[C---:B-----5:R-:W-:Y:S01]  /*3690*/  FFMA.FTZ R174, R192.reuse, R173, R174 ;  /* 0x000000adc0ae7223 */ /* 0x060fe200000100ae */
[C---:B------:R-:W-:Y:S01]  /*36a0*/  FFMA.FTZ R169, R192.reuse, R169, R162 ;  /* 0x000000a9c0a97223 */ /* 0x040fe200000100a2 */
[C---:B------:R-:W-:Y:S01]  /*36b0*/  FFMA.FTZ R172, R192.reuse, R171, R168 ;  /* 0x000000abc0ac7223 */ /* 0x040fe200000100a8 */
[----:B------:R-:W-:Y:S01]  /*36c0*/  PRMT R173, R151, 0x7632, R173 ;  /* 0x0000763297ad7816 */ /* 0x000fe200000000ad */
[----:B------:R-:W-:Y:S01]  /*36d0*/  FFMA.FTZ R161, R192, R161, R163 ;  /* 0x000000a1c0a17223 */ /* 0x000fe200000100a3 */
[----:B------:R-:W-:Y:S01]  /*36e0*/  PRMT R160, R148, 0x7632, R160 ;  /* 0x0000763294a07816 */ /* 0x000fe200000000a0 */
[-CC-:B------:R-:W-:Y:S01]  /*36f0*/  FFMA.FTZ R171, R232, R178.reuse, R179.reuse ;  /* 0x000000b2e8ab7223 */ /* 0x180fe200000100b3 */
[----:B------:R-:W-:Y:S01]  /*3700*/  PRMT R162, R149, 0x7632, R162 ;  /* 0x0000763295a27816 */ /* 0x000fe200000000a2 */
[-CC-:B------:R-:W-:Y:S01]  /*3710*/  FFMA.FTZ R163, R236, R178.reuse, R179.reuse ;  /* 0x000000b2eca37223 */ /* 0x180fe200000100b3 */
[----:B------:R-:W-:Y:S01]  /*3720*/  PRMT R170, R150, 0x7632, R170 ;  /* 0x0000763296aa7816 */ /* 0x000fe200000000aa */
[-CC-:B------:R-:W-:Y:S01]  /*3730*/  FFMA.FTZ R168, R234, R178.reuse, R179.reuse ;  /* 0x000000b2eaa87223 */ /* 0x180fe200000100b3 */
[----:B------:R-:W-:Y:S01]  /*3740*/  FFMA.FTZ R176, R230, R178, R179 ;  /* 0x000000b2e6b07223 */ /* 0x000fe200000100b3 */
[----:B------:R-:W-:Y:S01]  /*3750*/  SHF.L.U32 R177, R173, 0x10, RZ ;  /* 0x00000010adb17819 */ /* 0x000fe200000006ff */
[----:B------:R-:W-:Y:S01]  /*3760*/  FADD.FTZ R173, R202, -R171 ;  /* 0x800000abcaad7221 */ /* 0x000fe20000010000 */
[----:B------:R-:W-:Y:S01]  /*3770*/  SHF.L.U32 R160, R160, 0x10, RZ ;  /* 0x00000010a0a07819 */ /* 0x000fe200000006ff */
[----:B------:R-:W-:Y:S01]  /*3780*/  FADD.FTZ R175, R203, -R176 ;  /* 0x800000b0cbaf7221 */ /* 0x000fe20000010000 */
[----:B------:R-:W-:Y:S01]  /*3790*/  SHF.L.U32 R162, R162, 0x10, RZ ;  /* 0x00000010a2a27819 */ /* 0x000fe200000006ff */
[----:B------:R-:W-:Y:S01]  /*37a0*/  FADD.FTZ R171, R201, -R168 ;  /* 0x800000a8c9ab7221 */ /* 0x000fe20000010000 */
[----:B------:R-:W-:Y:S01]  /*37b0*/  SHF.L.U32 R170, R170, 0x10, RZ ;  /* 0x00000010aaaa7819 */ /* 0x000fe200000006ff */
[----:B------:R-:W-:Y:S01]  /*37c0*/  FADD.FTZ R163, R200, -R163 ;  /* 0x800000a3c8a37221 */ /* 0x000fe20000010000 */
[C---:B------:R-:W-:Y:S01]  /*37d0*/  FFMA.FTZ R175, R192.reuse, R175, R177 ;  /* 0x000000afc0af7223 */ /* 0x040fe200000100b1 */
[----:B------:R-:W-:-:S02]  /*37e0*/  FFMA.FTZ R162, R192, R171, R162 ;  /* 0x000000abc0a27223 */ /* 0x000fc400000100a2 */
[C---:B------:R-:W-:Y:S01]  /*37f0*/  FFMA.FTZ R173, R192.reuse, R173, R170 ;  /* 0x000000adc0ad7223 */ /* 0x040fe200000100aa */
[----:B------:R-:W-:Y:S01]  /*3800*/  FFMA.FTZ R160, R192, R163, R160 ;  /* 0x000000a3c0a07223 */ /* 0x000fe200000100a0 */
[----:B------:R-:W-:Y:S02]  /*3810*/  F2FP.BF16.F32.PACK_AB R171, R175, R174 ;  /* 0x000000aeafab723e */ /* 0x000fe400000010ff */
[----:B------:R-:W-:Y:S02]  /*3820*/  F2FP.BF16.F32.PACK_AB R169, R162, R169 ;  /* 0x000000a9a2a9723e */ /* 0x000fe400000010ff */
[----:B------:R-:W-:Y:S02]  /*3830*/  F2FP.BF16.F32.PACK_AB R170, R173, R172 ;  /* 0x000000acadaa723e */ /* 0x000fe400000010ff */
[----:B------:R-:W-:Y:S02]  /*3840*/  F2FP.BF16.F32.PACK_AB R168, R160, R161 ;  /* 0x000000a1a0a8723e */ /* 0x000fe400000010ff */
[----:B------:R-:W-:-:S02]  /*3850*/  MOV R163, R171 ;  /* 0x000000ab00a37202 */ /* 0x000fc40000000f00 */
[----:B------:R-:W-:Y:S02]  /*3860*/  MOV R162, R170 ;  /* 0x000000aa00a27202 */ /* 0x000fe40000000f00 */
[----:B------:R-:W-:Y:S02]  /*3870*/  MOV R161, R169 ;  /* 0x000000a900a17202 */ /* 0x000fe40000000f00 */
[----:B------:R-:W-:Y:S01]  /*3880*/  MOV R160, R168 ;  /* 0x000000a800a07202 */ /* 0x000fe20000000f00 */
[----:B------:R-:W-:Y:S06]  /*3890*/  BRA `(.L_x_13) ;  /* 0x0000000400807947 */ /* 0x000fec0003800000 */
.L_x_15:
[----:B------:R-:W-:-:S04]  /*38a0*/  UISETP.NE.U32.AND UP0, UPT, UR6, URZ, UPT ;  /* 0x000000ff0600728c */ /* 0x000fc8000bf05070 */
[----:B------:R-:W-:-:S09]  /*38b0*/  UISETP.NE.AND.EX UP0, UPT, UR7, URZ, UPT, UP0 ;  /* 0x000000ff0700728c */ /* 0x000fd2000bf05300 */
[----:B------:R-:W-:Y:S05]  /*38c0*/  BRA.U UP0, `(.L_x_17) ;  /* 0x0000000100b47547 */ /* 0x000fea000b800000 */
        /* <DEDUP_REMOVED lines=45> */
.L_x_17:
[-CC-:B------:R-:W-:Y:S01]  /*3ba0*/  FFMA.FTZ R144, R211, R178.reuse, R179.reuse ;  /* 0x000000b2d3907223 */ /* 0x180fe200000100b3 */
[-CC-:B------:R-:W-:Y:S01]  /*3bb0*/  FFMA.FTZ R163, R223, R178.reuse, R179.reuse ;  /* 0x000000b2dfa37223 */ /* 0x180fe200000100b3 */
[-CC-:B------:R-:W-:Y:S01]  /*3bc0*/  FFMA.FTZ R162, R221, R178.reuse, R179.reuse ;  /* 0x000000b2dda27223 */ /* 0x180fe200000100b3 */
[-C--:B------:R-:W-:Y:S01]  /*3bd0*/  FFMA.FTZ R145, R3, R178.reuse, R179 ;  /* 0x000000b203917223 */ /* 0x080fe200000100b3 */
        /* <DEDUP_REMOVED lines=10> */
[----:B------:R-:W-:Y:S01]  /*3c80*/  FFMA.FTZ R171, R192, R169, R168 ;  /* 0x000000a9c0ab7223 */ /* 0x000fe200000100a8 */
        /* <DEDUP_REMOVED lines=15> */
[----:B0-----:R-:W-:Y:S01]  /*3d80*/  SHF.L.U32 R175, R168, 0x10, RZ ;  /* 0x00000010a8af7819 */ /* 0x001fe200000006ff */
        /* <DEDUP_REMOVED lines=12> */
[----:B------:R-:W-:Y:S02]  /*3e50*/  MOV R160, R168 ;  /* 0x000000a800a07202 */ /* 0x000fe40000000f00 */
[----:B------:R-:W-:Y:S02]  /*3e60*/  MOV R147, R171 ;  /* 0x000000ab00937202 */ /* 0x000fe40000000f00 */
[----:B------:R-:W-:Y:S02]  /*3e70*/  MOV R146, R170 ;  /* 0x000000aa00927202 */ /* 0x000fe40000000f00 */
[----:B------:R-:W-:-:S02]  /*3e80*/  MOV R145, R169 ;  /* 0x000000a900917202 */ /* 0x000fc40000000f00 */
[----:B------:R-:W-:-:S07]  /*3e90*/  MOV R144, R168 ;  /* 0x000000a800907202 */ /* 0x000fce0000000f00 */
.L_x_13:
[----:B------:R-:W-:Y:S01]  /*3ea0*/  ISETP.NE.U32.AND P0, PT, RZ, UR4, PT ;  /* 0x00000004ff007c0c */ /* 0x000fe2000bf05070 */
[----:B------:R-:W0:Y:S01]  /*3eb0*/  LDC.64 R174, c[0x0][0x468] ;  /* 0x00011a00ffae7b82 */ /* 0x000e220000000a00 */
[----:B------:R-:W-:Y:S02]  /*3ec0*/  ISETP.NE.U32.AND P1, PT, RZ, UR6, PT ;  /* 0x00000006ff007c0c */ /* 0x000fe4000bf25070 */
[----:B------:R-:W-:Y:S02]  /*3ed0*/  ISETP.NE.AND.EX P0, PT, RZ, UR5, PT, P0 ;  /* 0x00000005ff007c0c */ /* 0x000fe4000bf05300 */
[----:B------:R-:W-:-:S11]  /*3ee0*/  ISETP.NE.AND.EX P1, PT, RZ, UR7, PT, P1 ;  /* 0x00000007ff007c0c */ /* 0x000fd6000bf25310 */
[----:B------:R-:W1:Y:S08]  /*3ef0*/  @P0 LDC.64 R176, c[0x0][0x478] ;  /* 0x00011e00ffb00b82 */ /* 0x000e700000000a00 */
[----:B------:R-:W2:Y:S01]  /*3f00*/  @P1 LDC.64 R172, c[0x0][0x470] ;  /* 0x00011c00ffac1b82 */ /* 0x000ea20000000a00 */
[----:B0-----:R-:W-:-:S04]  /*3f10*/  IMAD.WIDE.U32 R174, R182, 0x10, R174 ;  /* 0x00000010b6ae7825 */ /* 0x001fc800078e00ae */
[----:B-1----:R-:W-:-:S05]  /*3f20*/  @P0 IMAD.WIDE.U32 R176, R182, 0x10, R176 ;  /* 0x00000010b6b00825 */ /* 0x002fca00078e00b0 */
[----:B------:R1:W-:Y:S01]  /*3f30*/  @P0 STG.E.128 desc[UR10][R176.64], R144 ;  /* 0x00000090b0000986 */ /* 0x0003e2000c101d0a */
[----:B--2---:R-:W-:-:S03]  /*3f40*/  @P1 IMAD.WIDE.U32 R172, R182, 0x10, R172 ;  /* 0x00000010b6ac1825 */ /* 0x004fc600078e00ac */
[----:B------:R1:W-:Y:S01]  /*3f50*/  STG.E.128 desc[UR10][R174.64], R168 ;  /* 0x000000a8ae007986 */ /* 0x0003e2000c101d0a */
[----:B------:R-:W-:-:S03]  /*3f60*/  IADD3 R182, PT, PT, R182, 0x20, RZ ;  /* 0x00000020b6b67810 */ /* 0x000fc60007ffe0ff */
[----:B------:R1:W-:Y:S04]  /*3f70*/  @P1 STG.E.128 desc[UR10][R172.64], R160 ;  /* 0x000000a0ac001986 */ /* 0x0003e8000c101d0a */
.L_x_9:
[----:B------:R-:W-:Y:S05]  /*3f80*/  BSYNC.RECONVERGENT B0 ;  /* 0x0000000000007941 */ /* 0x000fea0003800200 */
.L_x_8:
[----:B------:R-:W-:Y:S04]  /*3f90*/  BSSY.RECONVERGENT B0, `(.L_x_18) ;  /* 0x000015e000007945 */ /* 0x000fe80003800200 */
[----:B------:R-:W-:Y:S05]  /*3fa0*/  @!P3 BRA `(.L_x_19) ;  /* 0x000000140070b947 */ /* 0x000fea0003800000 */
[----:B------:R-:W-:-:S04]  /*3fb0*/  UISETP.NE.U32.AND UP0, UPT, UR12, URZ, UPT ;  /* 0x000000ff0c00728c */ /* 0x000fc8000bf05070 */
[----:B------:R-:W-:-:S09]  /*3fc0*/  UISETP.NE.AND.EX UP0, UPT, UR13, URZ, UPT, UP0 ;  /* 0x000000ff0d00728c */ /* 0x000fd2000bf05300 */
[----:B------:R-:W-:Y:S05]  /*3fd0*/  BRA.U !UP0, `(.L_x_20) ;  /* 0x0000000d08007547 */ /* 0x000fea000b800000 */
[----:B------:R-:W-:-:S04]  /*3fe0*/  UISETP.NE.U32.AND UP0, UPT, UR8, URZ, UPT ;  /* 0x000000ff0800728c */ /* 0x000fc8000bf05070 */
[----:B------:R-:W-:-:S06]  /*3ff0*/  UISETP.NE.AND.EX UP0, UPT, UR9, URZ, UPT, UP0 ;  /* 0x000000ff0900728c */ /* 0x000fcc000bf05300 */
[----:B------:R-:W-:-:S13]  /*4000*/  PLOP3.LUT P0, PT, PT, PT, UP0, 0x80, 0x8 ;  /* 0x000000000008781c */ /* 0x000fda0003f0f008 */
[----:B------:R-:W-:Y:S05]  /*4010*/  @!P0 BRA `(.L_x_21) ;  /* 0x0000000400888947 */ /* 0x000fea0003800000 */
[----:B------:R-:W-:-:S04]  /*4020*/  UISETP.NE.U32.AND UP0, UPT, UR6, URZ, UPT ;  /* 0x000000ff0600728c */ /* 0x000fc8000bf05070 */
[----:B------:R-:W-:-:S06]  /*4030*/  UISETP.NE.AND.EX UP0, UPT, UR7, URZ, UPT, UP0 ;  /* 0x000000ff0700728c */ /* 0x000fcc000bf05300 */
[----:B------:R-:W-:-:S13]  /*4040*/  PLOP3.LUT P1, PT, PT, PT, UP0, 0x80, 0x8 ;  /* 0x000000000008781c */ /* 0x000fda0003f2f008 */
[----:B------:R-:W-:Y:S05]  /*4050*/  @!P1 BRA `(.L_x_22) ;  /* 0x0000000000c49947 */ /* 0x000fea0003800000 */
[-CC-:B-1----:R-:W-:Y:S01]  /*4060*/  FFMA.FTZ R160, R207, R178.reuse, R179.reuse ;  /* 0x000000b2cfa07223 */ /* 0x182fe200000100b3 */
        /* <DEDUP_REMOVED lines=9> */
[C---:B------:R-:W-:Y:S01]  /*4100*/  SHF.L.U32 R146, R153.reuse, 0x10, RZ ;  /* 0x0000001099927819 */ /* 0x040fe200000006ff */
[----:B------:R-:W-:Y:S01]  /*4110*/  FADD.FTZ R161, R184, -R161 ;  /* 0x800000a1b8a17221 */ /* 0x000fe20000010000 */
[C---:B-----5:R-:W-:Y:S01]  /*4120*/  FFMA.FTZ R170, R192.reuse, R163, R162 ;  /* 0x000000a3c0aa7223 */ /* 0x060fe200000100a2 */
[C---:B------:R-:W-:Y:S01]  /*4130*/  FFMA.FTZ R145, R192.reuse, R145, R147 ;  /* 0x00000091c0917223 */ /* 0x040fe20000010093 */
[----:B------:R-:W-:Y:S01]  /*4140*/  FFMA.FTZ R172, R192, R169, R168 ;  /* 0x000000a9c0ac7223 */ /* 0x000fe200000100a8 */
[----:B------:R-:W-:Y:S01]  /*4150*/  PRMT R163, R154, 0x7632, R163 ;  /* 0x000076329aa37816 */ /* 0x000fe200000000a3 */
[----:B------:R-:W-:Y:S01]  /*4160*/  FFMA.FTZ R161, R192, R161, R146 ;  /* 0x000000a1c0a17223 */ /* 0x000fe20000010092 */
[----:B------:R-:W-:Y:S01]  /*4170*/  PRMT R144, R152, 0x7632, R144 ;  /* 0x0000763298907816 */ /* 0x000fe20000000090 */
[-C--:B------:R-:W-:Y:S01]  /*4180*/  FFMA.FTZ R169, R224, R178.reuse, R179 ;  /* 0x000000b2e0a97223 */ /* 0x080fe200000100b3 */
[----:B------:R-:W-:Y:S01]  /*4190*/  PRMT R147, R153, 0x7632, R147 ;  /* 0x0000763299937816 */ /* 0x000fe20000000093 */
[-C--:B------:R-:W-:Y:S01]  /*41a0*/  FFMA.FTZ R146, R228, R178.reuse, R179 ;  /* 0x000000b2e4927223 */ /* 0x080fe200000100b3 */
        /* <DEDUP_REMOVED lines=26> */
[----:B------:R-:W-:Y:S01]  /*4350*/  MOV R144, R168 ;  /* 0x000000a800907202 */ /* 0x000fe20000000f00 */
[----:B------:R-:W-:Y:S06]  /*4360*/  BRA `(.L_x_23) ;  /* 0x0000001000587947 */ /* 0x000fec0003800000 */
.L_x_22:
        /* <DEDUP_REMOVED lines=12> */
[C---:B-----5:R-:W-:Y:S01]  /*4430*/  FFMA.FTZ R145, R192.reuse, R145, R147 ;  /* 0x00000091c0917223 */ /* 0x060fe20000010093 */
[C---:B------:R-:W-:Y:S01]  /*4440*/  FFMA.FTZ R172, R192.reuse, R171, R170 ;  /* 0x000000abc0ac7223 */ /* 0x040fe200000100aa */
[C---:B------:R-:W-:Y:S01]  /*4450*/  FFMA.FTZ R169, R192.reuse, R169, R146 ;  /* 0x000000a9c0a97223 */ /* 0x040fe20000010092 */
[----:B------:R-:W-:Y:S01]  /*4460*/  FFMA.FTZ R176, R192, R173, R174 ;  /* 0x000000adc0b07223 */ /* 0x000fe200000100ae */
[----:B------:R-:W-:Y:S01]  /*4470*/  PRMT R144, R152, 0x7632, R144 ;  /* 0x0000763298907816 */ /* 0x000fe20000000090 */
[-C--:B------:R-:W-:Y:S01]  /*4480*/  FFMA.FTZ R146, R228, R178.reuse, R179 ;  /* 0x000000b2e4927223 */ /* 0x080fe200000100b3 */
[----:B------:R-:W-:Y:S01]  /*4490*/  PRMT R147, R153, 0x7632, R147 ;  /* 0x0000763299937816 */ /* 0x000fe20000000093 */
[-C--:B------:R-:W-:Y:S01]  /*44a0*/  FFMA.FTZ R168, R226, R178.reuse, R179 ;  /* 0x000000b2e2a87223 */ /* 0x080fe200000100b3 */
[----:B------:R-:W-:Y:S01]  /*44b0*/  PRMT R171, R154, 0x7632, R171 ;  /* 0x000076329aab7816 */ /* 0x000fe200000000ab */
[-C--:B------:R-:W-:Y:S01]  /*44c0*/  FFMA.FTZ R173, R224, R178.reuse, R179 ;  /* 0x000000b2e0ad7223 */ /* 0x080fe200000100b3 */
[----:B------:R-:W-:Y:S01]  /*44d0*/  PRMT R175, R155, 0x7632, R175 ;  /* 0x000076329baf7816 */ /* 0x000fe200000000af */
        /* <DEDUP_REMOVED lines=8> */
[----:B------:R-:W-:-:S02]  /*4560*/  FADD.FTZ R147, R189, -R146 ;  /* 0x80000092bd937221 */ /* 0x000fc40000010000 */
[C---:B------:R-:W-:Y:S01]  /*4570*/  FFMA.FTZ R173, R192.reuse, R173, R174 ;  /* 0x000000adc0ad7223 */ /* 0x040fe200000100ae */
[C---:B------:R-:W-:Y:S01]  /*4580*/  FFMA.FTZ R146, R192.reuse, R171, R170 ;  /* 0x000000abc0927223 */ /* 0x040fe200000100aa */
[C---:B------:R-:W-:Y:S01]  /*4590*/  FFMA.FTZ R175, R192.reuse, R177, R175 ;  /* 0x000000b1c0af7223 */ /* 0x040fe200000100af */
[----:B------:R-:W-:Y:S02]  /*45a0*/  FFMA.FTZ R144, R192, R147, R144 ;  /* 0x00000093c0907223 */ /* 0x000fe40000010090 */
[----:B------:R-:W-:Y:S02]  /*45b0*/  F2FP.BF16.F32.PACK_AB R170, R173, R172 ;  /* 0x000000acadaa723e */ /* 0x000fe400000010ff */
[----:B------:R-:W-:Y:S02]  /*45c0*/  F2FP.BF16.F32.PACK_AB R171, R175, R176 ;  /* 0x000000b0afab723e */ /* 0x000fe400000010ff */
[----:B------:R-:W-:Y:S02]  /*45d0*/  F2FP.BF16.F32.PACK_AB R169, R146, R169 ;  /* 0x000000a992a9723e */ /* 0x000fe400000010ff */
[----:B------:R-:W-:-:S02]  /*45e0*/  F2FP.BF16.F32.PACK_AB R168, R144, R145 ;  /* 0x0000009190a8723e */ /* 0x000fc400000010ff */
[----:B------:R-:W-:Y:S02]  /*45f0*/  MOV R147, R171 ;  /* 0x000000ab00937202 */ /* 0x000fe40000000f00 */
[----:B------:R-:W-:Y:S02]  /*4600*/  MOV R146, R170 ;  /* 0x000000aa00927202 */ /* 0x000fe40000000f00 */
[----:B------:R-:W-:Y:S02]  /*4610*/  MOV R145, R169 ;  /* 0x000000a900917202 */ /* 0x000fe40000000f00 */
[----:B------:R-:W-:Y:S01]  /*4620*/  MOV R144, R168 ;  /* 0x000000a800907202 */ /* 0x000fe20000000f00 */
[----:B------:R-:W-:Y:S06]  /*4630*/  BRA `(.L_x_23) ;  /* 0x0000000c00a47947 */ /* 0x000fec0003800000 */
.L_x_21:
[----:B-1----:R-:W1:Y:S02]  /*4640*/  LDC.64 R168, c[0x0][0x470] ;  /* 0x00011c00ffa87b82 */ /* 0x002e640000000a00 */
[----:B-1----:R-:W-:-:S04]  /*4650*/  ISETP.NE.U32.AND P1, PT, R168, RZ, PT ;  /* 0x000000ffa800720c */ /* 0x002fc80003f25070 */
[----:B------:R-:W-:-:S13]  /*4660*/  ISETP.NE.AND.EX P1, PT, R169, RZ, PT, P1 ;  /* 0x000000ffa900720c */ /* 0x000fda0003f25310 */
[----:B------:R-:W-:Y:S05]  /*4670*/  @!P1 BRA `(.L_x_24) ;  /* 0x0000000000b49947 */ /* 0x000fea0003800000 */
        /* <DEDUP_REMOVED lines=45> */
.L_x_24:
[-CC-:B------:R-:W-:Y:S01]  /*4950*/  FFMA.FTZ R169, R219, R178.reuse, R179.reuse ;  /* 0x000000b2dba97223 */ /* 0x180fe200000100b3 */
[----:B------:R-:W-:Y:S01]  /*4960*/  PRMT R170, R154, 0x7632, R170 ;  /* 0x000076329aaa7816 */ /* 0x000fe200000000aa */
[-CC-:B------:R-:W-:Y:S01]  /*4970*/  FFMA.FTZ R168, R207, R178.reuse, R179.reuse ;  /* 0x000000b2cfa87223 */ /* 0x180fe200000100b3 */
[----:B0-----:R-:W-:Y:S01]  /*4980*/  PRMT R174, R155, 0x7632, R174 ;  /* 0x000076329bae7816 */ /* 0x001fe200000000ae */
        /* <DEDUP_REMOVED lines=8> */
[----:B------:R-:W-:Y:S01]  /*4a10*/  FADD.FTZ R177, R206, -R177 ;  /* 0x800000b1ceb17221 */ /* 0x000fe20000010000 */
[----:B------:R-:W-:Y:S01]  /*4a20*/  SHF.L.U32 R175, R155, 0x10, RZ ;  /* 0x000000109baf7819 */ /* 0x000fe200000006ff */
[C---:B-----5:R-:W-:Y:S01]  /*4a30*/  FFMA.FTZ R225, R192.reuse, R169, R172 ;  /* 0x000000a9c0e17223 */ /* 0x060fe200000100ac */
[----:B------:R-:W-:Y:S01]  /*4a40*/  FFMA.FTZ R238, R192, R171, R170 ;  /* 0x000000abc0ee7223 */ /* 0x000fe200000100aa */
[-CC-:B------:R-:W-:Y:S01]  /*4a50*/  FFMA.FTZ R176, R226, R178.reuse, R179.reuse ;  /* 0x000000b2e2b07223 */ /* 0x180fe200000100b3 */
[----:B------:R-:W-:Y:S01]  /*4a60*/  FFMA.FTZ R240, R192, R177, R174 ;  /* 0x000000b1c0f07223 */ /* 0x000fe200000100ae */
[-C--:B------:R-:W-:Y:S01]  /*4a70*/  FFMA.FTZ R169, R205, R178.reuse, R179 ;  /* 0x000000b2cda97223 */ /* 0x080fe200000100b3 */
[----:B------:R-:W-:Y:S01]  /*4a80*/  PRMT R171, R153, 0x7632, R171 ;  /* 0x0000763299ab7816 */ /* 0x000fe200000000ab */
[-CC-:B------:R-:W-:Y:S01]  /*4a90*/  FFMA.FTZ R168, R191, R178.reuse, R179.reuse ;  /* 0x000000b2bfa87223 */ /* 0x180fe200000100b3 */
[----:B------:R-:W-:Y:S01]  /*4aa0*/  PRMT R170, R152, 0x7632, R170 ;  /* 0x0000763298aa7816 */ /* 0x000fe200000000aa */
[----:B------:R-:W-:Y:S01]  /*4ab0*/  FFMA.FTZ R174, R228, R178, R179 ;  /* 0x000000b2e4ae7223 */ /* 0x000fe200000100b3 */
        /* <DEDUP_REMOVED lines=18> */
.L_x_20:
[----:B-1----:R-:W1:Y:S02]  /*4be0*/  LDC.64 R168, c[0x0][0x478] ;  /* 0x00011e00ffa87b82 */ /* 0x002e640000000a00 */
[----:B-1----:R-:W-:-:S04]  /*4bf0*/  ISETP.NE.U32.AND P0, PT, R168, RZ, PT ;  /* 0x000000ffa800720c */ /* 0x002fc80003f05070 */
[----:B------:R-:W-:-:S13]  /*4c00*/  ISETP.NE.AND.EX P0, PT, R169, RZ, PT, P0 ;  /* 0x000000ffa900720c */ /* 0x000fda0003f05300 */
[----:B------:R-:W-:Y:S05]  /*4c10*/  @!P0 BRA `(.L_x_25) ;  /* 0x0000000400288947 */ /* 0x000fea0003800000 */
[----:B------:R-:W1:Y:S02]  /*4c20*/  LDC.64 R144, c[0x0][0x470] ;  /* 0x00011c00ff907b82 */ /* 0x000e640000000a00 */
[----:B-1----:R-:W-:-:S04]  /*4c30*/  ISETP.NE.U32.AND P1, PT, R144, RZ, PT ;  /* 0x000000ff9000720c */ /* 0x002fc80003f25070 */
[----:B------:R-:W-:-:S13]  /*4c40*/  ISETP.NE.AND.EX P1, PT, R145, RZ, PT, P1 ;  /* 0x000000ff9100720c */ /* 0x000fda0003f25310 */
[----:B------:R-:W-:Y:S05]  /*4c50*/  @!P1 BRA `(.L_x_26) ;  /* 0x0000000000949947 */ /* 0x000fea0003800000 */
[-CC-:B------:R-:W-:Y:S01]  /*4c60*/  FFMA.FTZ R144, R191, R178.reuse, R179.reuse ;  /* 0x000000b2bf907223 */ /* 0x180fe200000100b3 */
[-CC-:B------:R-:W-:Y:S01]  /*4c70*/  FFMA.FTZ R147, R205, R178.reuse, R179.reuse ;  /* 0x000000b2cd937223 */ /* 0x180fe200000100b3 */
[-CC-:B------:R-:W-:Y:S01]  /*4c80*/  FFMA.FTZ R162, R207, R178.reuse, R179.reuse ;  /* 0x000000b2cfa27223 */ /* 0x180fe200000100b3 */
[-CC-:B------:R-:W-:Y:S01]  /*4c90*/  FFMA.FTZ R146, R228, R178.reuse, R179.reuse ;  /* 0x000000b2e4927223 */ /* 0x180fe200000100b3 */
[-CC-:B------:R-:W-:Y:S01]  /*4ca0*/  FFMA.FTZ R160, R226, R178.reuse, R179.reuse ;  /* 0x000000b2e2a07223 */ /* 0x180fe200000100b3 */
[-CC-:B------:R-:W-:Y:S01]  /*4cb0*/  FFMA.FTZ R169, R224, R178.reuse, R179.reuse ;  /* 0x000000b2e0a97223 */ /* 0x180fe200000100b3 */
[-CC-:B0-----:R-:W-:Y:S01]  /*4cc0*/  FFMA.FTZ R175, R219, R178.reuse, R179.reuse ;  /* 0x000000b2dbaf7223 */ /* 0x181fe200000100b3 */
        /* <DEDUP_REMOVED lines=24> */
[----:B------:R-:W-:Y:S02]  /*4e50*/  MOV R160, R168 ;  /* 0x000000a800a07202 */ /* 0x000fe40000000f00 */
[----:B------:R-:W-:Y:S02]  /*4e60*/  MOV R147, R171 ;  /* 0x000000ab00937202 */ /* 0x000fe40000000f00 */
[----:B------:R-:W-:Y:S02]  /*4e70*/  MOV R146, R170 ;  /* 0x000000aa00927202 */ /* 0x000fe40000000f00 */
[----:B------:R-:W-:Y:S02]  /*4e80*/  MOV R145, R169 ;  /* 0x000000a900917202 */ /* 0x000fe40000000f00 */
[----:B------:R-:W-:Y:S01]  /*4e90*/  MOV R144, R168 ;  /* 0x000000a800907202 */ /* 0x000fe20000000f00 */
[----:B------:R-:W-:Y:S06]  /*4ea0*/  BRA `(.L_x_23) ;  /* 0x0000000400887947 */ /* 0x000fec0003800000 */
.L_x_26:
        /* <DEDUP_REMOVED lines=33> */
.L_x_25:
        /* <DEDUP_REMOVED lines=37> */
.L_x_27:
[-CC-:B------:R-:W-:Y:S01]  /*5310*/  FFMA.FTZ R168, R191, R178.reuse, R179.reuse ;  /* 0x000000b2bfa87223 */ /* 0x180fe200000100b3 */
[-CC-:B------:R-:W-:Y:S01]  /*5320*/  FFMA.FTZ R170, R228, R178.reuse, R179.reuse ;  /* 0x000000b2e4aa7223 */ /* 0x180fe200000100b3 */
[-CC-:B------:R-:W-:Y:S01]  /*5330*/  FFMA.FTZ R173, R205, R178.reuse, R179.reuse ;  /* 0x000000b2cdad7223 */ /* 0x180fe200000100b3 */
[-CC-:B------:R-:W-:Y:S01]  /*5340*/  FFMA.FTZ R172, R226, R178.reuse, R179.reuse ;  /* 0x000000b2e2ac7223 */ /* 0x180fe200000100b3 */
[-CC-:B0-----:R-:W-:Y:S01]  /*5350*/  FFMA.FTZ R174, R207, R178.reuse, R179.reuse ;  /* 0x000000b2cfae7223 */ /* 0x181fe200000100b3 */
        /* <DEDUP_REMOVED lines=22> */
[----:B------:R-:W-:-:S07]  /*54c0*/  F2FP.BF16.F32.PACK_AB R171, R174, R227 ;  /* 0x000000e3aeab723e */ /* 0x000fce00000010ff */
.L_x_23:
[----:B------:R-:W1:Y:S08]  /*54d0*/  @P0 LDC.64 R176, c[0x0][0x478] ;  /* 0x00011e00ffb00b82 */ /* 0x000e700000000a00 */
[----:B0-----:R-:W0:Y:S08]  /*54e0*/  LDC.64 R174, c[0x0][0x468] ;  /* 0x00011a00ffae7b82 */ /* 0x001e300000000a00 */
[----:B------:R-:W2:Y:S01]  /*54f0*/  @P1 LDC.64 R172, c[0x0][0x470] ;  /* 0x00011c00ffac1b82 */ /* 0x000ea20000000a00 */
[----:B-1----:R-:W-:-:S05]  /*5500*/  @P0 IMAD.WIDE.U32 R176, R182, 0x10, R176 ;  /* 0x00000010b6b00825 */ /* 0x002fca00078e00b0 */
[----:B------:R3:W-:Y:S01]  /*5510*/  @P0 STG.E.128 desc[UR10][R176.64], R144 ;  /* 0x00000090b0000986 */ /* 0x0007e2000c101d0a */
[----:B0-----:R-:W-:-:S05]  /*5520*/  IMAD.WIDE.U32 R174, R182, 0x10, R174 ;  /* 0x00000010b6ae7825 */ /* 0x001fca00078e00ae */
[----:B------:R3:W-:Y:S01]  /*5530*/  STG.E.128 desc[UR10][R174.64], R168 ;  /* 0x000000a8ae007986 */ /* 0x0007e2000c101d0a */
[C---:B--2---:R-:W-:Y:S01]  /*5540*/  @P1 IMAD.WIDE.U32 R172, R182.reuse, 0x10, R172 ;  /* 0x00000010b6ac1825 */ /* 0x044fe200078e00ac */
[----:B------:R-:W-:-:S04]  /*5550*/  IADD3 R182, PT, PT, R182, 0x20, RZ ;  /* 0x00000020b6b67810 */ /* 0x000fc80007ffe0ff */
[----:B------:R3:W-:Y:S03]  /*5560*/  @P1 STG.E.128 desc[UR10][R172.64], R160 ;  /* 0x000000a0ac001986 */ /* 0x0007e6000c101d0a */
.L_x_19:
[----:B------:R-:W-:Y:S05]  /*5570*/  BSYNC.RECONVERGENT B0 ;  /* 0x0000000000007941 */ /* 0x000fea0003800200 */
.L_x_18:
        /* <DEDUP_REMOVED lines=13> */
[-CC-:B-1-3--:R-:W-:Y:S01]  /*5650*/  FFMA.FTZ R144, R217, R178.reuse, R179.reuse ;  /* 0x000000b2d9907223 */ /* 0x18afe200000100b3 */
[-CC-:B------:R-:W-:Y:S01]  /*5660*/  FFMA.FTZ R145, R209, R178.reuse, R179.reuse ;  /* 0x000000b2d1917223 */ /* 0x180fe200000100b3 */
[----:B------:R-:W-:Y:S01]  /*5670*/  PRMT R168, R31, 0x7632, R168 ;  /* 0x000076321fa87816 */ /* 0x000fe200000000a8 */
[-CC-:B------:R-:W-:Y:S01]  /*5680*/  FFMA.FTZ R173, R210, R178.reuse, R179.reuse ;  /* 0x000000b2d2ad7223 */ /* 0x180fe200000100b3 */
[----:B------:R-:W-:Y:S01]  /*5690*/  SHF.L.U32 R160, R29, 0x10, RZ ;  /* 0x000000101da07819 */ /* 0x000fe200000006ff */
[----:B------:R-:W-:Y:S01]  /*56a0*/  FADD.FTZ R161, R187, -R144 ;  /* 0x80000090bba17221 */ /* 0x000fe20000010000 */
[----:B------:R-:W-:Y:S01]  /*56b0*/  SHF.L.U32 R147, R28, 0x10, RZ ;  /* 0x000000101c937819 */ /* 0x000fe200000006ff */
[-C--:B------:R-:W-:Y:S01]  /*56c0*/  FFMA.FTZ R169, R215, R178.reuse, R179 ;  /* 0x000000b2d7a97223 */ /* 0x080fe200000100b3 */
[----:B------:R-:W-:Y:S01]  /*56d0*/  FADD.FTZ R145, R186, -R145 ;  /* 0x80000091ba917221 */ /* 0x000fe20000010000 */
[----:B------:R-:W-:Y:S01]  /*56e0*/  SHF.L.U32 R168, R168, 0x10, RZ ;  /* 0x00000010a8a87819 */ /* 0x000fe200000006ff */
[----:B------:R-:W-:Y:S01]  /*56f0*/  FADD.FTZ R173, R208, -R173 ;  /* 0x800000add0ad7221 */ /* 0x000fe20000010000 */
[-CC-:B------:R-:W-:Y:S01]  /*5700*/  FFMA.FTZ R146, R220, R178.reuse, R179.reuse ;  /* 0x000000b2dc927223 */ /* 0x180fe200000100b3 */
[-CC-:B------:R-:W-:Y:S01]  /*5710*/  FFMA.FTZ R163, R218, R178.reuse, R179.reuse ;  /* 0x000000b2daa37223 */ /* 0x180fe200000100b3 */
[-CC-:B------:R-:W-:Y:S01]  /*5720*/  FFMA.FTZ R171, R214, R178.reuse, R179.reuse ;  /* 0x000000b2d6ab7223 */ /* 0x180fe200000100b3 */
[----:B------:R-:W-:Y:S01]  /*5730*/  SHF.L.U32 R162, R30, 0x10, RZ ;  /* 0x000000101ea27819 */ /* 0x000fe200000006ff */
[----:B-----5:R-:W-:Y:S01]  /*5740*/  FFMA.FTZ R160, R192, R161, R160 ;  /* 0x000000a1c0a07223 */ /* 0x020fe200000100a0 */
[----:B------:R-:W-:Y:S01]  /*5750*/  FFMA.FTZ R179, R213, R178, R179 ;  /* 0x000000b2d5b37223 */ /* 0x000fe200000100b3 */
[----:B------:R-:W-:Y:S01]  /*5760*/  FADD.FTZ R169, R188, -R169 ;  /* 0x800000a9bca97221 */ /* 0x000fe20000010000 */
[----:B------:R-:W-:Y:S01]  /*5770*/  FFMA.FTZ R145, R192, R145, R147 ;  /* 0x00000091c0917223 */ /* 0x000fe20000010093 */
[----:B------:R-:W-:Y:S01]  /*5780*/  PRMT R161, R30, 0x7632, R161 ;  /* 0x000076321ea17816 */ /* 0x000fe200000000a1 */
[----:B------:R-:W-:Y:S01]  /*5790*/  FFMA.FTZ R170, R192, R173, R168 ;  /* 0x000000adc0aa7223 */ /* 0x000fe200000100a8 */
[----:B------:R-:W-:Y:S01]  /*57a0*/  PRMT R144, R28, 0x7632, R144 ;  /* 0x000076321c907816 */ /* 0x000fe20000000090 */
[----:B------:R-:W-:Y:S01]  /*57b0*/  FFMA.FTZ R169, R192, R169, R162 ;  /* 0x000000a9c0a97223 */ /* 0x000fe200000100a2 */
[----:B------:R-:W-:Y:S01]  /*57c0*/  PRMT R147, R29, 0x7632, R147 ;  /* 0x000076321d937816 */ /* 0x000fe20000000093 */
[----:B------:R-:W-:Y:S01]  /*57d0*/  FADD.FTZ R179, R194, -R179 ;  /* 0x800000b3c2b37221 */ /* 0x000fe20000010000 */
[----:B------:R-:W-:Y:S01]  /*57e0*/  SHF.L.U32 R173, R31, 0x10, RZ ;  /* 0x000000101fad7819 */ /* 0x000fe200000006ff */
[----:B------:R-:W-:Y:S01]  /*57f0*/  FADD.FTZ R171, R212, -R171 ;  /* 0x800000abd4ab7221 */ /* 0x000fe20000010000 */
[----:B------:R-:W-:Y:S01]  /*5800*/  SHF.L.U32 R168, R161, 0x10, RZ ;  /* 0x00000010a1a87819 */ /* 0x000fe200000006ff */
[----:B------:R-:W-:Y:S01]  /*5810*/  FADD.FTZ R163, R216, -R163 ;  /* 0x800000a3d8a37221 */ /* 0x000fe20000010000 */
[----:B------:R-:W-:Y:S01]  /*5820*/  SHF.L.U32 R144, R144, 0x10, RZ ;  /* 0x0000001090907819 */ /* 0x000fe200000006ff */
[C---:B------:R-:W-:Y:S01]  /*5830*/  FFMA.FTZ R173, R192.reuse, R179, R173 ;  /* 0x000000b3c0ad7223 */ /* 0x040fe200000100ad */
[----:B------:R-:W-:Y:S01]  /*5840*/  SHF.L.U32 R162, R147, 0x10, RZ ;  /* 0x0000001093a27819 */ /* 0x000fe200000006ff */
[----:B------:R-:W-:Y:S01]  /*5850*/  FADD.FTZ R147, R195, -R146 ;  /* 0x80000092c3937221 */ /* 0x000fe20000010000 */
[----:B------:R-:W-:-:S02]  /*5860*/  FFMA.FTZ R168, R192, R171, R168 ;  /* 0x000000abc0a87223 */ /* 0x000fc400000100a8 */
[----:B------:R-:W-:Y:S01]  /*5870*/  F2FP.BF16.F32.PACK_AB R171, R170, R173 ;  /* 0x000000adaaab723e */ /* 0x000fe200000010ff */
[C---:B------:R-:W-:Y:S01]  /*5880*/  FFMA.FTZ R163, R192.reuse, R163, R162 ;  /* 0x000000a3c0a37223 */ /* 0x040fe200000100a2 */
[----:B------:R-:W-:Y:S01]  /*5890*/  FFMA.FTZ R144, R192, R147, R144 ;  /* 0x00000093c0907223 */ /* 0x000fe20000010090 */
[----:B------:R-:W-:Y:S02]  /*58a0*/  F2FP.BF16.F32.PACK_AB R170, R168, R169 ;  /* 0x000000a9a8aa723e */ /* 0x000fe400000010ff */
[----:B------:R-:W-:Y:S02]  /*58b0*/  MOV R147, R171 ;  /* 0x000000ab00937202 */ /* 0x000fe40000000f00 */
[----:B------:R-:W-:Y:S02]  /*58c0*/  F2FP.BF16.F32.PACK_AB R169, R163, R160 ;  /* 0x000000a0a3a9723e */ /* 0x000fe400000010ff */
[----:B------:R-:W-:Y:S02]  /*58d0*/  F2FP.BF16.F32.PACK_AB R168, R144, R145 ;  /* 0x0000009190a8723e */ /* 0x000fe400000010ff */
[----:B------:R-:W-:-:S02]  /*58e0*/  MOV R163, R171 ;  /* 0x000000ab00a37202 */ /* 0x000fc40000000f00 */
[----:B------:R-:W-:Y:S02]  /*58f0*/  MOV R162, R170 ;  /* 0x000000aa00a27202 */ /* 0x000fe40000000f00 */
[-C--:B------:R-:W-:Y:S02]  /*5900*/  MOV R161, R169.reuse ;  /* 0x000000a900a17202 */ /* 0x080fe40000000f00 */
[----:B------:R-:W-:Y:S02]  /*5910*/  MOV R160, R168 ;  /* 0x000000a800a07202 */ /* 0x000fe40000000f00 */
[----:B------:R-:W-:Y:S02]  /*5920*/  MOV R146, R170 ;  /* 0x000000aa00927202 */ /* 0x000fe40000000f00 */
[----:B------:R-:W-:Y:S02]  /*5930*/  MOV R145, R169 ;  /* 0x000000a900917202 */ /* 0x000fe40000000f00 */
[----:B------:R-:W-:Y:S01]  /*5940*/  MOV R144, R168 ;  /* 0x000000a800907202 */ /* 0x000fe20000000f00 */
[----:B------:R-:W-:Y:S06]  /*5950*/  BRA `(.L_x_33) ;  /* 0x0000001000587947 */ /* 0x000fec0003800000 */
.L_x_32:
[-CC-:B-1-3--:R-:W-:Y:S01]  /*5960*/  FFMA.FTZ R145, R209, R178.reuse, R179.reuse ;  /* 0x000000b2d1917223 */ /* 0x18afe200000100b3 */
[-CC-:B------:R-:W-:Y:S01]  /*5970*/  FFMA.FTZ R173, R215, R178.reuse, R179.reuse ;  /* 0x000000b2d7ad7223 */ /* 0x180fe200000100b3 */
[----:B------:R-:W-:Y:S01]  /*5980*/  SHF.L.U32 R147, R28, 0x10, RZ ;  /* 0x000000101c937819 */ /* 0x000fe200000006ff */
[-C--:B------:R-:W-:Y:S01]  /*5990*/  FFMA.FTZ R144, R217, R178.reuse, R179 ;  /* 0x000000b2d9907223 */ /* 0x080fe200000100b3 */
[----:B------:R-:W-:Y:S01]  /*59a0*/  SHF.L.U32 R170, R30, 0x10, RZ ;  /* 0x000000101eaa7819 */ /* 0x000fe200000006ff */
[----:B------:R-:W-:Y:S01]  /*59b0*/  FADD.FTZ R145, R186, -R145 ;  /* 0x80000091ba917221 */ /* 0x000fe20000010000 */
[----:B------:R-:W-:Y:S01]  /*59c0*/  PRMT R172, R31, 0x7632, R172 ;  /* 0x000076321fac7816 */ /* 0x000fe200000000ac */
[-C--:B------:R-:W-:Y:S01]  /*59d0*/  FFMA.FTZ R177, R210, R178.reuse, R179 ;  /* 0x000000b2d2b17223 */ /* 0x080fe200000100b3 */
[----:B------:R-:W-:Y:S01]  /*59e0*/  FADD.FTZ R173, R188, -R173 ;  /* 0x800000adbcad7221 */ /* 0x000fe20000010000 */
[----:B------:R-:W-:Y:S01]  /*59f0*/  SHF.L.U32 R168, R29, 0x10, RZ ;  /* 0x000000101da87819 */ /* 0x000fe200000006ff */
[----:B------:R-:W-:Y:S01]  /*5a00*/  FADD.FTZ R169, R187, -R144 ;  /* 0x80000090bba97221 */ /* 0x000fe20000010000 */
[----:B------:R-:W-:Y:S01]  /*5a10*/  SHF.L.U32 R172, R172, 0x10, RZ ;  /* 0x00000010acac7819 */ /* 0x000fe200000006ff */
[----:B-----5:R-:W-:Y:S01]  /*5a20*/  FFMA.FTZ R145, R192, R145, R147 ;  /* 0x00000091c0917223 */ /* 0x020fe20000010093 */
[----:B------:R-:W-:Y:S01]  /*5a30*/  FADD.FTZ R177, R208, -R177 ;  /* 0x800000b1d0b17221 */ /* 0x000fe20000010000 */
[----:B------:R-:W-:Y:S01]  /*5a40*/  FFMA.FTZ R173, R192, R173, R170 ;  /* 0x000000adc0ad7223 */ /* 0x000fe200000100aa */
[----:B------:R-:W-:Y:S01]  /*5a50*/  PRMT R147, R29, 0x7632, R147 ;  /* 0x000076321d937816 */ /* 0x000fe20000000093 */
[-CC-:B------:R-:W-:Y:S01]  /*5a60*/  FFMA.FTZ R146, R220, R178.reuse, R179.reuse ;  /* 0x000000b2dc927223 */ /* 0x180fe200000100b3 */
[-CC-:B------:R-:W-:Y:S01]  /*5a70*/  FFMA.FTZ R171, R218, R178.reuse, R179.reuse ;  /* 0x000000b2daab7223 */ /* 0x180fe200000100b3 */
[-CC-:B0-----:R-:W-:Y:S01]  /*5a80*/  FFMA.FTZ R175, R214, R178.reuse, R179.reuse ;  /* 0x000000b2d6af7223 */ /* 0x181fe200000100b3 */
[----:B------:R-:W-:Y:S01]  /*5a90*/  PRMT R144, R28, 0x7632, R144 ;  /* 0x000076321c907816 */ /* 0x000fe20000000090 */
[----:B------:R-:W-:Y:S01]  /*5aa0*/  FFMA.FTZ R179, R213, R178, R179 ;  /* 0x000000b2d5b37223 */ /* 0x000fe200000100b3 */
[----:B------:R-:W-:Y:S01]  /*5ab0*/  PRMT R170, R30, 0x7632, R170 ;  /* 0x000076321eaa7816 */ /* 0x000fe200000000aa */
[C---:B------:R-:W-:Y:S01]  /*5ac0*/  FFMA.FTZ R169, R192.reuse, R169, R168 ;  /* 0x000000a9c0a97223 */ /* 0x040fe200000100a8 */
        /* <DEDUP_REMOVED lines=22> */
.L_x_31:
[----:B-1-3--:R-:W1:Y:S02]  /*5c30*/  LDC.64 R168, c[0x0][0x470] ;  /* 0x00011c00ffa87b82 */ /* 0x00ae640000000a00 */
[----:B-1----:R-:W-:-:S04]  /*5c40*/  ISETP.NE.U32.AND P1, PT, R168, RZ, PT ;  /* 0x000000ffa800720c */ /* 0x002fc80003f25070 */
[----:B------:R-:W-:-:S13]  /*5c50*/  ISETP.NE.AND.EX P1, PT, R169, RZ, PT, P1 ;  /* 0x000000ffa900720c */ /* 0x000fda0003f25310 */
[----:B------:R-:W-:Y:S05]  /*5c60*/  @!P1 BRA `(.L_x_34) ;  /* 0x0000000000b49947 */ /* 0x000fea0003800000 */
[-CC-:B------:R-:W-:Y:S01]  /*5c70*/  FFMA.FTZ R161, R209, R178.reuse, R179.reuse ;  /* 0x000000b2d1a17223 */ /* 0x180fe200000100b3 */
        /* <DEDUP_REMOVED lines=44> */
.L_x_34:
[----:B0-----:R-:W-:Y:S01]  /*5f40*/  PRMT R174, R31, 0x7632, R174 ;  /* 0x000076321fae7816 */ /* 0x001fe200000000ae */
[-CC-:B------:R-:W-:Y:S01]  /*5f50*/  FFMA.FTZ R225, R210, R178.reuse, R179.reuse ;  /* 0x000000b2d2e17223 */ /* 0x180fe200000100b3 */
[-CC-:B------:R-:W-:Y:S01]  /*5f60*/  FFMA.FTZ R175, R213, R178.reuse, R179.reuse ;  /* 0x000000b2d5af7223 */ /* 0x180fe200000100b3 */
[-CC-:B------:R-:W-:Y:S01]  /*5f70*/  FFMA.FTZ R171, R215, R178.reuse, R179.reuse ;  /* 0x000000b2d7ab7223 */ /* 0x180fe200000100b3 */
[-CC-:B------:R-:W-:Y:S01]  /*5f80*/  FFMA.FTZ R173, R214, R178.reuse, R179.reuse ;  /* 0x000000b2d6ad7223 */ /* 0x180fe200000100b3 */
[-CC-:B------:R-:W-:Y:S01]  /*5f90*/  FFMA.FTZ R172, R217, R178.reuse, R179.reuse ;  /* 0x000000b2d9ac7223 */ /* 0x180fe200000100b3 */
[-CC-:B------:R-:W-:Y:S01]  /*5fa0*/  FFMA.FTZ R177, R218, R178.reuse, R179.reuse ;  /* 0x000000b2dab17223 */ /* 0x180fe200000100b3 */
[-CC-:B------:R-:W-:Y:S01]  /*5fb0*/  FFMA.FTZ R169, R209, R178.reuse, R179.reuse ;  /* 0x000000b2d1a97223 */ /* 0x180fe200000100b3 */
        /* <DEDUP_REMOVED lines=13> */
[----:B------:R-:W-:Y:S01]  /*6090*/  FFMA.FTZ R179, R192, R173, R168 ;  /* 0x000000adc0b37223 */ /* 0x000fe200000100a8 */
[----:B------:R-:W-:Y:S01]  /*60a0*/  PRMT R171, R29, 0x7632, R171 ;  /* 0x000076321dab7816 */ /* 0x000fe200000000ab */
[----:B------:R-:W-:Y:S01]  /*60b0*/  FADD.FTZ R173, R187, -R172 ;  /* 0x800000acbbad7221 */ /* 0x000fe20000010000 */
[----:B------:R-:W-:Y:S01]  /*60c0*/  PRMT R168, R28, 0x7632, R168 ;  /* 0x000076321ca87816 */ /* 0x000fe200000000a8 */
[----:B------:R-:W-:Y:S01]  /*60d0*/  FADD.FTZ R177, R216, -R177 ;  /* 0x800000b1d8b17221 */ /* 0x000fe20000010000 */
[----:B------:R-:W-:Y:S01]  /*60e0*/  SHF.L.U32 R175, R29, 0x10, RZ ;  /* 0x000000101daf7819 */ /* 0x000fe200000006ff */
[----:B------:R-:W-:Y:S01]  /*60f0*/  FADD.FTZ R169, R186, -R169 ;  /* 0x800000a9baa97221 */ /* 0x000fe20000010000 */
[----:B------:R-:W-:-:S02]  /*6100*/  SHF.L.U32 R170, R28, 0x10, RZ ;  /* 0x000000101caa7819 */ /* 0x000fc400000006ff */
[----:B------:R-:W-:Y:S01]  /*6110*/  SHF.L.U32 R174, R171, 0x10, RZ ;  /* 0x00000010abae7819 */ /* 0x000fe200000006ff */
[----:B------:R-:W-:Y:S01]  /*6120*/  FADD.FTZ R171, R195, -R178 ;  /* 0x800000b2c3ab7221 */ /* 0x000fe20000010000 */
[----:B------:R-:W-:Y:S01]  /*6130*/  SHF.L.U32 R172, R168, 0x10, RZ ;  /* 0x00000010a8ac7819 */ /* 0x000fe200000006ff */
[C---:B------:R-:W-:Y:S01]  /*6140*/  FFMA.FTZ R175, R192.reuse, R173, R175 ;  /* 0x000000adc0af7223 */ /* 0x040fe200000100af */
[C---:B------:R-:W-:Y:S01]  /*6150*/  FFMA.FTZ R168, R192.reuse, R169, R170 ;  /* 0x000000a9c0a87223 */ /* 0x040fe200000100aa */
[C---:B------:R-:W-:Y:S01]  /*6160*/  FFMA.FTZ R174, R192.reuse, R177, R174 ;  /* 0x000000b1c0ae7223 */ /* 0x040fe200000100ae */
[----:B------:R-:W-:Y:S01]  /*6170*/  F2FP.BF16.F32.PACK_AB R170, R179, R176 ;  /* 0x000000b0b3aa723e */ /* 0x000fe200000010ff */
[----:B------:R-:W-:Y:S01]  /*6180*/  FFMA.FTZ R173, R192, R171, R172 ;  /* 0x000000abc0ad7223 */ /* 0x000fe200000100ac */
[----:B------:R-:W-:Y:S02]  /*6190*/  F2FP.BF16.F32.PACK_AB R171, R238, R225 ;  /* 0x000000e1eeab723e */ /* 0x000fe400000010ff */
[----:B------:R-:W-:-:S02]  /*61a0*/  F2FP.BF16.F32.PACK_AB R169, R174, R175 ;  /* 0x000000afaea9723e */ /* 0x000fc400000010ff */
[----:B------:R-:W-:Y:S01]  /*61b0*/  F2FP.BF16.F32.PACK_AB R168, R173, R168 ;  /* 0x000000a8ada8723e */ /* 0x000fe200000010ff */
[----:B------:R-:W-:Y:S06]  /*61c0*/  BRA `(.L_x_33) ;  /* 0x00000008003c7947 */ /* 0x000fec0003800000 */
.L_x_30:
[----:B-1-3--:R-:W1:Y:S02]  /*61d0*/  LDC.64 R168, c[0x0][0x478] ;  /* 0x00011e00ffa87b82 */ /* 0x00ae640000000a00 */
        /* <DEDUP_REMOVED lines=15> */
[----:B0-----:R-:W-:Y:S01]  /*62d0*/  FADD.FTZ R175, R208, -R161 ;  /* 0x800000a1d0af7221 */ /* 0x001fe20000010000 */
        /* <DEDUP_REMOVED lines=28> */
.L_x_36:
        /* <DEDUP_REMOVED lines=33> */
.L_x_35:
        /* <DEDUP_REMOVED lines=37> */
.L_x_37:
        /* <DEDUP_REMOVED lines=28> */
.L_x_33:
[----:B------:R-:W1:Y:S08]  /*6ac0*/  @P0 LDC.64 R176, c[0x0][0x478] ;  /* 0x00011e00ffb00b82 */ /* 0x000e700000000a00 */
[----:B0-----:R-:W0:Y:S08]  /*6ad0*/  LDC.64 R174, c[0x0][0x468] ;  /* 0x00011a00ffae7b82 */ /* 0x001e300000000a00 */
[----:B------:R-:W2:Y:S01]  /*6ae0*/  @P1 LDC.64 R172, c[0x0][0x470] ;  /* 0x00011c00ffac1b82 */ /* 0x000ea20000000a00 */
[----:B-1----:R-:W-:-:S05]  /*6af0*/  @P0 IMAD.WIDE.U32 R176, R182, 0x10, R176 ;  /* 0x00000010b6b00825 */ /* 0x002fca00078e00b0 */
[----:B------:R4:W-:Y:S01]  /*6b00*/  @P0 STG.E.128 desc[UR10][R176.64], R144 ;  /* 0x00000090b0000986 */ /* 0x0009e2000c101d0a */
[----:B0-----:R-:W-:-:S05]  /*6b10*/  IMAD.WIDE.U32 R174, R182, 0x10, R174 ;  /* 0x00000010b6ae7825 */ /* 0x001fca00078e00ae */
[----:B------:R4:W-:Y:S01]  /*6b20*/  STG.E.128 desc[UR10][R174.64], R168 ;  /* 0x000000a8ae007986 */ /* 0x0009e2000c101d0a */
[----:B--2---:R-:W-:-:S05]  /*6b30*/  @P1 IMAD.WIDE.U32 R172, R182, 0x10, R172 ;  /* 0x00000010b6ac1825 */ /* 0x004fca00078e00ac */
[----:B------:R4:W-:Y:S02]  /*6b40*/  @P1 STG.E.128 desc[UR10][R172.64], R160 ;  /* 0x000000a0ac001986 */ /* 0x0009e4000c101d0a */
.L_x_29:
[----:B------:R-:W-:Y:S05]  /*6b50*/  BSYNC.RECONVERGENT B0 ;  /* 0x0000000000007941 */ /* 0x000fea0003800200 */
.L_x_28:
[----:B-1-34-:R-:W1:Y:S02]  /*6b60*/  LDC.64 R168, c[0x0][0x380] ;  /* 0x0000e000ffa87b82 */ /* 0x01ae640000000a00 */
[----:B-1----:R-:W-:-:S04]  /*6b70*/  LEA R5, R168, R5, 0x2 ;  /* 0x00000005a8057211 */ /* 0x002fc800078e10ff */
[----:B------:R-:W-:-:S13]  /*6b80*/  ISETP.GE.AND P0, PT, R5, R169, PT ;  /* 0x000000a90500720c */ /* 0x000fda0003f06270 */
[----:B------:R-:W-:Y:S05]  /*6b90*/  @!P0 BRA `(.L_x_38) ;  /* 0xffffff9c00c08947 */ /* 0x000fea000383ffff */
.L_x_0:
[----:B------:R-:W1:Y:S01]  /*6ba0*/  S2R R8, SR_TID.X ;  /* 0x0000000000087919 */ /* 0x000e620000002100 */
[----:B------:R-:W-:Y:S01]  /*6bb0*/  MOV R3, 0x400 ;  /* 0x0000040000037802 */ /* 0x000fe20000000f00 */
[----:B------:R-:W-:Y:S05]  /*6bc0*/  WARPSYNC.ALL ;  /* 0x0000000000007948 */ /* 0x000fea0003800000 */
[----:B------:R-:W2:Y:S01]  /*6bd0*/  S2R R4, SR_CgaCtaId ;  /* 0x0000000000047919 */ /* 0x000ea20000008800 */
[----:B------:R-:W3:Y:S01]  /*6be0*/  S2UR UR4, SR_CTAID.X ;  /* 0x00000000000479c3 */ /* 0x000ee20000002500 */
[----:B------:R-:W4:Y:S01]  /*6bf0*/  LDCU.128 UR16, c[0x0][0x440] ;  /* 0x00008800ff1077ac */ /* 0x000f220008000c00 */
[----:B------:R-:W-:Y:S01]  /*6c00*/  BSSY.RECONVERGENT B0, `(.L_x_39) ;  /* 0x000010d000007945 */ /* 0x000fe20003800200 */
[----:B------:R-:W0:Y:S01]  /*6c10*/  LDCU.128 UR20, c[0x0][0x450] ;  /* 0x00008a00ff1477ac */ /* 0x000e220008000c00 */
[----:B-1----:R-:W-:Y:S01]  /*6c20*/  SHF.R.U32.HI R2, RZ, 0x5, R8 ;  /* 0x00000005ff027819 */ /* 0x002fe20000011608 */
[----:B---3--:R-:W-:Y:S01]  /*6c30*/  IMAD R9, R0, UR4, RZ ;  /* 0x0000000400097c24 */ /* 0x008fe2000f8e02ff */
[----:B------:R-:W-:-:S05]  /*6c40*/  LOP3.LUT R5, R8, 0x1f, RZ, 0xc0, !PT ;  /* 0x0000001f08057812 */ /* 0x000fca00078ec0ff */
[----:B------:R-:W-:Y:S01]  /*6c50*/  IMAD R2, R2, 0x60, R5 ;  /* 0x0000006002027824 */ /* 0x000fe200078e0205 */
[----:B--2---:R-:W-:Y:S02]  /*6c60*/  LEA R3, R4, R3, 0x18 ;  /* 0x0000000304037211 */ /* 0x004fe400078ec0ff */
[----:B------:R-:W-:Y:S02]  /*6c70*/  LOP3.LUT R5, R8, 0x7f, RZ, 0x3c, !PT ;  /* 0x0000007f08057812 */ /* 0x000fe400078e3cff */
[-C--:B------:R-:W-:Y:S02]  /*6c80*/  LEA R7, R2, R3.reuse, 0x5 ;  /* 0x0000000302077211 */ /* 0x080fe400078e28ff */
[----:B------:R-:W-:Y:S02]  /*6c90*/  IADD3 R5, PT, PT, R5, R0, RZ ;  /* 0x0000000005057210 */ /* 0x000fe40007ffe0ff */
[----:B------:R-:W-:Y:S01]  /*6ca0*/  LEA R0, R8, R3, 0x2 ;  /* 0x0000000308007211 */ /* 0x000fe200078e10ff */
[----:B------:R-:W-:Y:S01]  /*6cb0*/  STS.128 [R7], R76 ;  /* 0x0000004c07007388 */ /* 0x000fe20000000c00 */
[----:B------:R-:W-:-:S02]  /*6cc0*/  IADD3 R8, P6, PT, R9, R8, RZ ;  /* 0x0000000809087210 */ /* 0x000fc40007fde0ff */
[C---:B------:R-:W-:Y:S01]  /*6cd0*/  ISETP.GE.U32.AND P5, PT, R5.reuse, 0x80, PT ;  /* 0x000000800500780c */ /* 0x040fe20003fa6070 */
[----:B------:R1:W-:Y:S01]  /*6ce0*/  STS.128 [R7+0x10], R80 ;  /* 0x0000105007007388 */ /* 0x0003e20000000c00 */
[C---:B------:R-:W-:Y:S02]  /*6cf0*/  ISETP.GE.U32.AND P0, PT, R5.reuse, 0x100, PT ;  /* 0x000001000500780c */ /* 0x040fe40003f06070 */
[C---:B------:R-:W-:Y:S01]  /*6d00*/  ISETP.GE.U32.AND P1, PT, R5.reuse, 0x180, PT ;  /* 0x000001800500780c */ /* 0x040fe20003f26070 */
[----:B------:R-:W-:Y:S01]  /*6d10*/  STS.128 [R7+0x400], R84 ;  /* 0x0004005407007388 */ /* 0x000fe20000000c00 */
[C---:B------:R-:W-:Y:S02]  /*6d20*/  ISETP.GE.U32.AND P2, PT, R5.reuse, 0x200, PT ;  /* 0x000002000500780c */ /* 0x040fe40003f46070 */
[C---:B------:R-:W-:Y:S01]  /*6d30*/  ISETP.GE.U32.AND P3, PT, R5.reuse, 0x280, PT ;  /* 0x000002800500780c */ /* 0x040fe20003f66070 */
[----:B------:R-:W-:Y:S01]  /*6d40*/  STS.128 [R7+0x410], R88 ;  /* 0x0004105807007388 */ /* 0x000fe20000000c00 */
[----:B------:R-:W-:-:S03]  /*6d50*/  ISETP.GE.U32.AND P4, PT, R5, 0x300, PT ;  /* 0x000003000500780c */ /* 0x000fc60003f86070 */
[----:B------:R-:W-:Y:S04]  /*6d60*/  STS.128 [R7+0x800], R156 ;  /* 0x0008009c07007388 */ /* 0x000fe80000000c00 */
[----:B------:R-:W-:Y:S01]  /*6d70*/  STS.128 [R7+0x810], R116 ;  /* 0x0008107407007388 */ /* 0x000fe20000000c00 */
[----:B-1----:R-:W-:Y:S01]  /*6d80*/  IADD3.X R81, PT, PT, RZ, RZ, RZ, P6, !PT ;  /* 0x000000ffff517210 */ /* 0x002fe200037fe4ff */
[----:B------:R-:W-:Y:S03]  /*6d90*/  BAR.SYNC.DEFER_BLOCKING 0x0 ;  /* 0x0000000000007b1d */ /* 0x000fe60000010000 */
[C---:B------:R-:W-:Y:S02]  /*6da0*/  SHF.L.U64.HI R81, R8.reuse, 0x2, R81 ;  /* 0x0000000208517819 */ /* 0x040fe40000010251 */
[----:B------:R-:W-:-:S04]  /*6db0*/  SHF.L.U32 R8, R8, 0x2, RZ ;  /* 0x0000000208087819 */ /* 0x000fc800000006ff */
[----:B----4-:R-:W-:-:S04]  /*6dc0*/  IADD3 R2, P6, PT, R8, UR18, RZ ;  /* 0x0000001208027c10 */ /* 0x010fc8000ffde0ff */
[----:B------:R-:W-:Y:S02]  /*6dd0*/  IADD3.X R3, PT, PT, R81, UR19, RZ, P6, !PT ;  /* 0x0000001351037c10 */ /* 0x000fe4000b7fe4ff */
[----:B------:R-:W-:-:S04]  /*6de0*/  IADD3 R4, P6, PT, R8, UR16, RZ ;  /* 0x0000001008047c10 */ /* 0x000fc8000ffde0ff */
[----:B------:R-:W-:Y:S02]  /*6df0*/  IADD3.X R5, PT, PT, R81, UR17, RZ, P6, !PT ;  /* 0x0000001151057c10 */ /* 0x000fe4000b7fe4ff */
[----:B0-----:R-:W-:-:S04]  /*6e00*/  IADD3 R6, P6, PT, R8, UR22, RZ ;  /* 0x0000001608067c10 */ /* 0x001fc8000ffde0ff */
[----:B------:R-:W-:Y:S01]  /*6e10*/  IADD3.X R83, PT, PT, R81, UR23, RZ, P6, !PT ;  /* 0x0000001751537c10 */ /* 0x000fe2000b7fe4ff */
[----:B------:R-:W0:Y:S01]  /*6e20*/  LDS R9, [R0] ;  /* 0x0000000000097984 */ /* 0x000e220000000800 */
[----:B------:R-:W-:-:S03]  /*6e30*/  IADD3 R8, P6, PT, R8, UR20, RZ ;  /* 0x0000001408087c10 */ /* 0x000fc6000ffde0ff */
[----:B------:R-:W1:Y:S01]  /*6e40*/  LDS R16, [R0+0xc00] ;  /* 0x000c000000107984 */ /* 0x000e620000000800 */
[----:B------:R-:W-:-:S03]  /*6e50*/  IADD3.X R81, PT, PT, R81, UR21, RZ, P6, !PT ;  /* 0x0000001551517c10 */ /* 0x000fc6000b7fe4ff */
[----:B------:R-:W2:Y:S04]  /*6e60*/  LDS R10, [R0+0x200] ;  /* 0x00020000000a7984 */ /* 0x000ea80000000800 */
[----:B------:R-:W3:Y:S04]  /*6e70*/  LDS R15, [R0+0xe00] ;  /* 0x000e0000000f7984 */ /* 0x000ee80000000800 */
[----:B------:R-:W4:Y:S04]  /*6e80*/  LDS R11, [R0+0x400] ;  /* 0x00040000000b7984 */ /* 0x000f280000000800 */
[----:B------:R-:W4:Y:S04]  /*6e90*/  LDS R18, [R0+0x1000] ;  /* 0x0010000000127984 */ /* 0x000f280000000800 */
[----:B------:R-:W4:Y:S04]  /*6ea0*/  LDS R12, [R0+0x600] ;  /* 0x00060000000c7984 */ /* 0x000f280000000800 */
[----:B------:R-:W4:Y:S04]  /*6eb0*/  LDS R17, [R0+0x1200] ;  /* 0x0012000000117984 */ /* 0x000f280000000800 */
[----:B------:R-:W4:Y:S04]  /*6ec0*/  LDS R13, [R0+0x800] ;  /* 0x00080000000d7984 */ /* 0x000f280000000800 */
[----:B------:R-:W4:Y:S04]  /*6ed0*/  LDS R20, [R0+0x1400] ;  /* 0x0014000000147984 */ /* 0x000f280000000800 */
[----:B------:R-:W4:Y:S01]  /*6ee0*/  LDS R14, [R0+0xa00] ;  /* 0x000a0000000e7984 */ /* 0x000f220000000800 */
[----:B0-----:R-:W-:-:S03]  /*6ef0*/  FADD.FTZ R9, RZ, R9 ;  /* 0x00000009ff097221 */ /* 0x001fc60000010000 */
[----:B------:R-:W0:Y:S01]  /*6f00*/  LDS R19, [R0+0x1600] ;  /* 0x0016000000137984 */ /* 0x000e220000000800 */
[----:B-1----:R-:W-:-:S03]  /*6f10*/  FADD.FTZ R9, R9, R16 ;  /* 0x0000001009097221 */ /* 0x002fc60000010000 */
[----:B------:R-:W1:Y:S01]  /*6f20*/  LDS R22, [R0+0x1800] ;  /* 0x0018000000167984 */ /* 0x000e620000000800 */
[----:B--2---:R-:W-:-:S03]  /*6f30*/  FADD.FTZ R10, RZ, R10 ;  /* 0x0000000aff0a7221 */ /* 0x004fc60000010000 */
[----:B------:R-:W2:Y:S01]  /*6f40*/  LDS R21, [R0+0x1a00] ;  /* 0x001a000000157984 */ /* 0x000ea20000000800 */
[----:B---3--:R-:W-:-:S03]  /*6f50*/  FADD.FTZ R10, R10, R15 ;  /* 0x0000000f0a0a7221 */ /* 0x008fc60000010000 */
[----:B------:R-:W3:Y:S01]  /*6f60*/  LDS R24, [R0+0x1c00] ;  /* 0x001c000000187984 */ /* 0x000ee20000000800 */
[----:B----4-:R-:W-:-:S03]  /*6f70*/  FADD.FTZ R11, RZ, R11 ;  /* 0x0000000bff0b7221 */ /* 0x010fc60000010000 */
[----:B------:R-:W4:Y:S01]  /*6f80*/  LDS R23, [R0+0x1e00] ;  /* 0x001e000000177984 */ /* 0x000f220000000800 */
[----:B------:R-:W-:-:S03]  /*6f90*/  FADD.FTZ R11, R11, R18 ;  /* 0x000000120b0b7221 */ /* 0x000fc60000010000 */
[----:B------:R-:W4:Y:S01]  /*6fa0*/  LDS R26, [R0+0x2000] ;  /* 0x00200000001a7984 */ /* 0x000f220000000800 */
[----:B------:R-:W-:-:S03]  /*6fb0*/  FADD.FTZ R12, RZ, R12 ;  /* 0x0000000cff0c7221 */ /* 0x000fc60000010000 */
[----:B------:R-:W4:Y:S01]  /*6fc0*/  LDS R25, [R0+0x2200] ;  /* 0x0022000000197984 */ /* 0x000f220000000800 */
[----:B------:R-:W-:-:S03]  /*6fd0*/  FADD.FTZ R12, R12, R17 ;  /* 0x000000110c0c7221 */ /* 0x000fc60000010000 */
[----:B------:R-:W4:Y:S01]  /*6fe0*/  LDS R28, [R0+0x2400] ;  /* 0x00240000001c7984 */ /* 0x000f220000000800 */
[----:B------:R-:W-:-:S03]  /*6ff0*/  FADD.FTZ R13, RZ, R13 ;  /* 0x0000000dff0d7221 */ /* 0x000fc60000010000 */
[----:B------:R-:W4:Y:S01]  /*7000*/  LDS R27, [R0+0x2600] ;  /* 0x00260000001b7984 */ /* 0x000f220000000800 */
[----:B------:R-:W-:-:S03]  /*7010*/  FADD.FTZ R13, R13, R20 ;  /* 0x000000140d0d7221 */ /* 0x000fc60000010000 */
[----:B------:R-:W-:Y:S01]  /*7020*/  LDS R30, [R0+0x2800] ;  /* 0x00280000001e7984 */ /* 0x000fe20000000800 */
[----:B------:R-:W-:-:S03]  /*7030*/  FADD.FTZ R14, RZ, R14 ;  /* 0x0000000eff0e7221 */ /* 0x000fc60000010000 */
[----:B------:R-:W4:Y:S01]  /*7040*/  LDS R29, [R0+0x2a00] ;  /* 0x002a0000001d7984 */ /* 0x000f220000000800 */
[----:B0-----:R-:W-:-:S03]  /*7050*/  FADD.FTZ R14, R14, R19 ;  /* 0x000000130e0e7221 */ /* 0x001fc60000010000 */
[----:B-----5:R-:W0:Y:S01]  /*7060*/  LDS R32, [R0+0x2c00] ;  /* 0x002c000000207984 */ /* 0x020e220000000800 */
[----:B-1----:R-:W-:-:S03]  /*7070*/  FADD.FTZ R9, R9, R22 ;  /* 0x0000001609097221 */ /* 0x002fc60000010000 */
[----:B------:R-:W1:Y:S01]  /*7080*/  LDS R31, [R0+0x2e00] ;  /* 0x002e0000001f7984 */ /* 0x000e620000000800 */
[----:B--2---:R-:W-:Y:S01]  /*7090*/  FADD.FTZ R10, R10, R21 ;  /* 0x000000150a0a7221 */ /* 0x004fe20000010000 */
[----:B------:R-:W-:Y:S01]  /*70a0*/  BAR.SYNC.DEFER_BLOCKING 0x0 ;  /* 0x0000000000007b1d */ /* 0x000fe20000010000 */
[----:B---3--:R-:W-:Y:S01]  /*70b0*/  FADD.FTZ R11, R11, R24 ;  /* 0x000000180b0b7221 */ /* 0x008fe20000010000 */
[----:B----4-:R-:W-:Y:S01]  /*70c0*/  FADD.FTZ R12, R12, R23 ;  /* 0x000000170c0c7221 */ /* 0x010fe20000010000 */
[----:B------:R-:W-:Y:S01]  /*70d0*/  FADD.FTZ R13, R13, R26 ;  /* 0x0000001a0d0d7221 */ /* 0x000fe20000010000 */
[----:B------:R-:W-:Y:S01]  /*70e0*/  FADD.FTZ R14, R14, R25 ;  /* 0x000000190e0e7221 */ /* 0x000fe20000010000 */
[----:B------:R-:W-:Y:S01]  /*70f0*/  FADD.FTZ R9, R9, R28 ;  /* 0x0000001c09097221 */ /* 0x000fe20000010000 */
[----:B------:R-:W-:Y:S01]  /*7100*/  FADD.FTZ R27, R10, R27 ;  /* 0x0000001b0a1b7221 */ /* 0x000fe20000010000 */
[----:B------:R-:W-:Y:S04]  /*7110*/  STS.128 [R7], R56 ;  /* 0x0000003807007388 */ /* 0x000fe80000000c00 */
[----:B------:R-:W-:Y:S01]  /*7120*/  STS.128 [R7+0x10], R60 ;  /* 0x0000103c07007388 */ /* 0x000fe20000000c00 */
[----:B------:R-:W-:-:S03]  /*7130*/  FADD.FTZ R29, R12, R29 ;  /* 0x0000001d0c1d7221 */ /* 0x000fc60000010000 */
[----:B------:R-:W-:Y:S01]  /*7140*/  STS.128 [R7+0x400], R64 ;  /* 0x0004004007007388 */ /* 0x000fe20000000c00 */
[----:B0-----:R-:W-:-:S03]  /*7150*/  FADD.FTZ R17, R13, R32 ;  /* 0x000000200d117221 */ /* 0x001fc60000010000 */
[----:B------:R-:W-:Y:S01]  /*7160*/  STS.128 [R7+0x410], R68 ;  /* 0x0004104407007388 */ /* 0x000fe20000000c00 */
[----:B-1----:R-:W-:-:S03]  /*7170*/  FADD.FTZ R31, R14, R31 ;  /* 0x0000001f0e1f7221 */ /* 0x002fc60000010000 */
[----:B------:R-:W-:Y:S04]  /*7180*/  STS.128 [R7+0x800], R92 ;  /* 0x0008005c07007388 */ /* 0x000fe80000000c00 */
[----:B------:R-:W-:Y:S01]  /*7190*/  STS.128 [R7+0x810], R96 ;  /* 0x0008106007007388 */ /* 0x000fe20000000c00 */
[----:B------:R-:W-:Y:S06]  /*71a0*/  BAR.SYNC.DEFER_BLOCKING 0x0 ;  /* 0x0000000000007b1d */ /* 0x000fec0000010000 */
[----:B------:R-:W0:Y:S04]  /*71b0*/  LDS R33, [R0] ;  /* 0x0000000000217984 */ /* 0x000e280000000800 */
[----:B------:R-:W1:Y:S04]  /*71c0*/  LDS R40, [R0+0xc00] ;  /* 0x000c000000287984 */ /* 0x000e680000000800 */
        /* <DEDUP_REMOVED lines=31> */
[----:B0-----:R-:W-:-:S03]  /*73c0*/  FADD.FTZ R38, R38, R43 ;  /* 0x0000002b26267221 */ /* 0x001fc60000010000 */
[----:B------:R-:W0:Y:S01]  /*73d0*/  LDS R56, [R0+0x2c00] ;  /* 0x002c000000387984 */ /* 0x000e220000000800 */
        /* <DEDUP_REMOVED lines=10> */
[----:B------:R-:W-:Y:S01]  /*7480*/  STS.128 [R7], R120 ;  /* 0x0000007807007388 */ /* 0x000fe20000000c00 */
[----:B------:R-:W-:-:S03]  /*7490*/  FADD.FTZ R35, R35, R54 ;  /* 0x0000003623237221 */ /* 0x000fc60000010000 */
        /* <DEDUP_REMOVED lines=63> */
[----:B------:R0:W-:Y:S01]  /*7890*/  STS.128 [R7+0x810], R140 ;  /* 0x0008108c07007388 */ /* 0x0001e20000000c00 */
[----:B------:R-:W-:Y:S01]  /*78a0*/  BAR.SYNC.DEFER_BLOCKING 0x0 ;  /* 0x0000000000007b1d */ /* 0x000fe20000010000 */
[----:B0-----:R-:W-:-:S05]  /*78b0*/  FADD.FTZ R7, R11, R30 ;  /* 0x0000001e0b077221 */ /* 0x001fca0000010000 */
[----:B------:R-:W0:Y:S04]  /*78c0*/  LDS R15, [R0+0xa00] ;  /* 0x000a0000000f7984 */ /* 0x000e280000000800 */
[----:B------:R-:W1:Y:S04]  /*78d0*/  LDS R10, [R0] ;  /* 0x00000000000a7984 */ /* 0x000e680000000800 */
        /* <DEDUP_REMOVED lines=11> */
[----:B-1----:R-:W-:-:S03]  /*7990*/  FADD.FTZ R10, RZ, R10 ;  /* 0x0000000aff0a7221 */ /* 0x002fc60000010000 */
[----:B------:R-:W1:Y:S01]  /*79a0*/  LDS R23, [R0+0x1400] ;  /* 0x0014000000177984 */ /* 0x000e620000000800 */
[----:B--2---:R-:W-:-:S03]  /*79b0*/  FADD.FTZ R15, R15, R20 ;  /* 0x000000140f0f7221 */ /* 0x004fc60000010000 */
[----:B------:R-:W2:Y:S01]  /*79c0*/  LDS R25, [R0+0x1800] ;  /* 0x0018000000197984 */ /* 0x000ea20000000800 */
[----:B---3--:R-:W-:-:S03]  /*79d0*/  FADD.FTZ R10, R10, R19 ;  /* 0x000000130a0a7221 */ /* 0x008fc60000010000 */
[----:B------:R-:W3:Y:S01]  /*79e0*/  LDS R32, [R0+0x2e00] ;  /* 0x002e000000207984 */ /* 0x000ee20000000800 */
[----:B----4-:R-:W-:-:S03]  /*79f0*/  FADD.FTZ R11, RZ, R11 ;  /* 0x0000000bff0b7221 */ /* 0x010fc60000010000 */
[----:B------:R-:W4:Y:S01]  /*7a00*/  LDS R22, [R0+0x1a00] ;  /* 0x001a000000167984 */ /* 0x000f220000000800 */
[----:B------:R-:W-:-:S03]  /*7a10*/  FADD.FTZ R12, RZ, R12 ;  /* 0x0000000cff0c7221 */ /* 0x000fc60000010000 */
[----:B------:R-:W4:Y:S01]  /*7a20*/  LDS R39, [R0+0x1c00] ;  /* 0x001c000000277984 */ /* 0x000f220000000800 */
[----:B------:R-:W-:-:S03]  /*7a30*/  FADD.FTZ R13, RZ, R13 ;  /* 0x0000000dff0d7221 */ /* 0x000fc60000010000 */
[----:B------:R-:W4:Y:S01]  /*7a40*/  LDS R24, [R0+0x1e00] ;  /* 0x001e000000187984 */ /* 0x000f220000000800 */
[----:B------:R-:W-:-:S03]  /*7a50*/  FADD.FTZ R14, RZ, R14 ;  /* 0x0000000eff0e7221 */ /* 0x000fc60000010000 */
[----:B------:R-:W4:Y:S01]  /*7a60*/  LDS R41, [R0+0x2000] ;  /* 0x0020000000297984 */ /* 0x000f220000000800 */
[----:B------:R-:W-:-:S03]  /*7a70*/  FADD.FTZ R15, R15, R26 ;  /* 0x0000001a0f0f7221 */ /* 0x000fc60000010000 */
[----:B------:R-:W4:Y:S01]  /*7a80*/  LDS R43, [R0+0x2400] ;  /* 0x00240000002b7984 */ /* 0x000f220000000800 */
[----:B------:R-:W-:-:S03]  /*7a90*/  FADD.FTZ R11, R11, R16 ;  /* 0x000000100b0b7221 */ /* 0x000fc60000010000 */
[----:B------:R1:W4:Y:S01]  /*7aa0*/  LDS R45, [R0+0x2600] ;  /* 0x00260000002d7984 */ /* 0x0003220000000800 */
[----:B------:R-:W-:-:S03]  /*7ab0*/  FADD.FTZ R12, R12, R21 ;  /* 0x000000150c0c7221 */ /* 0x000fc60000010000 */
[----:B------:R2:W4:Y:S01]  /*7ac0*/  LDS R28, [R0+0x2800] ;  /* 0x00280000001c7984 */ /* 0x0005220000000800 */
[----:B0-----:R-:W-:-:S03]  /*7ad0*/  FADD.FTZ R13, R13, R18 ;  /* 0x000000120d0d7221 */ /* 0x001fc60000010000 */
[----:B------:R0:W0:Y:S01]  /*7ae0*/  LDS R47, [R0+0x2a00] ;  /* 0x002a0000002f7984 */ /* 0x0000220000000800 */
[----:B-1----:R-:W-:-:S03]  /*7af0*/  FADD.FTZ R14, R14, R23 ;  /* 0x000000170e0e7221 */ /* 0x002fc60000010000 */
[----:B------:R1:W0:Y:S01]  /*7b00*/  LDS R30, [R0+0x2c00] ;  /* 0x002c0000001e7984 */ /* 0x0002220000000800 */
[----:B--2---:R-:W-:Y:S01]  /*7b10*/  FADD.FTZ R10, R10, R25 ;  /* 0x000000190a0a7221 */ /* 0x004fe20000010000 */
[----:B---3--:R-:W-:Y:S01]  /*7b20*/  FADD.FTZ R49, R15, R32 ;  /* 0x000000200f317221 */ /* 0x008fe20000010000 */
[----:B----4-:R-:W-:Y:S01]  /*7b30*/  FADD.FTZ R22, R11, R22 ;  /* 0x000000160b167221 */ /* 0x010fe20000010000 */
[----:B------:R-:W-:Y:S01]  /*7b40*/  FADD.FTZ R39, R12, R39 ;  /* 0x000000270c277221 */ /* 0x000fe20000010000 */
[----:B------:R-:W-:Y:S01]  /*7b50*/  FADD.FTZ R24, R13, R24 ;  /* 0x000000180d187221 */ /* 0x000fe20000010000 */
[----:B------:R-:W-:Y:S01]  /*7b60*/  FADD.FTZ R41, R14, R41 ;  /* 0x000000290e297221 */ /* 0x000fe20000010000 */
[----:B------:R-:W-:Y:S01]  /*7b70*/  FADD.FTZ R43, R10, R43 ;  /* 0x0000002b0a2b7221 */ /* 0x000fe20000010000 */
[----:B-1----:R-:W-:Y:S06]  /*7b80*/  @!P5 BRA `(.L_x_40) ;  /* 0x000000000050d947 */ /* 0x002fec0003800000 */
[----:B------:R-:W-:Y:S02]  /*7b90*/  MOV R10, R2 ;  /* 0x00000002000a7202 */ /* 0x000fe40000000f00 */
[----:B------:R-:W-:Y:S02]  /*7ba0*/  MOV R11, R3 ;  /* 0x00000003000b7202 */ /* 0x000fe40000000f00 */
[----:B------:R-:W-:Y:S02]  /*7bb0*/  MOV R12, R4 ;  /* 0x00000004000c7202 */ /* 0x000fe40000000f00 */
[----:B------:R-:W-:Y:S01]  /*7bc0*/  MOV R13, R5 ;  /* 0x00000005000d7202 */ /* 0x000fe20000000f00 */
[----:B------:R1:W-:Y:S01]  /*7bd0*/  STG.E desc[UR10][R10.64], R33 ;  /* 0x000000210a007986 */ /* 0x0003e2000c10190a */
[----:B------:R-:W-:Y:S02]  /*7be0*/  MOV R14, R6 ;  /* 0x00000006000e7202 */ /* 0x000fe40000000f00 */
[----:B------:R-:W-:Y:S01]  /*7bf0*/  MOV R15, R83 ;  /* 0x00000053000f7202 */ /* 0x000fe20000000f00 */
[----:B------:R2:W-:Y:S01]  /*7c00*/  STG.E desc[UR10][R12.64], R9 ;  /* 0x000000090c007986 */ /* 0x0005e2000c10190a */
[----:B------:R-:W-:-:S02]  /*7c10*/  IADD3 R2, P6, PT, R2, 0x200, RZ ;  /* 0x0000020002027810 */ /* 0x000fc40007fde0ff */
[----:B------:R-:W-:Y:S01]  /*7c20*/  IADD3 R4, P5, PT, R4, 0x200, RZ ;  /* 0x0000020004047810 */ /* 0x000fe20007fbe0ff */
[----:B------:R2:W-:Y:S01]  /*7c30*/  STG.E desc[UR10][R14.64], R43 ;  /* 0x0000002b0e007986 */ /* 0x0005e2000c10190a */
[----:B------:R-:W-:Y:S02]  /*7c40*/  IADD3.X R3, PT, PT, RZ, R3, RZ, P6, !PT ;  /* 0x00000003ff037210 */ /* 0x000fe400037fe4ff */
[----:B------:R-:W-:Y:S02]  /*7c50*/  IADD3.X R5, PT, PT, RZ, R5, RZ, P5, !PT ;  /* 0x00000005ff057210 */ /* 0x000fe40002ffe4ff */
[----:B-1----:R-:W-:Y:S02]  /*7c60*/  MOV R10, R8 ;  /* 0x00000008000a7202 */ /* 0x002fe40000000f00 */
[----:B------:R-:W-:Y:S02]  /*7c70*/  MOV R11, R81 ;  /* 0x00000051000b7202 */ /* 0x000fe40000000f00 */
[----:B------:R-:W-:-:S02]  /*7c80*/  IADD3 R6, P6, PT, R6, 0x200, RZ ;  /* 0x0000020006067810 */ /* 0x000fc40007fde0ff */
[----:B------:R-:W-:Y:S01]  /*7c90*/  IADD3 R8, P5, PT, R8, 0x200, RZ ;  /* 0x0000020008087810 */ /* 0x000fe20007fbe0ff */
[----:B------:R2:W-:Y:S01]  /*7ca0*/  STG.E desc[UR10][R10.64], R57 ;  /* 0x000000390a007986 */ /* 0x0005e2000c10190a */
[----:B------:R-:W-:Y:S02]  /*7cb0*/  IADD3.X R83, PT, PT, RZ, R83, RZ, P6, !PT ;  /* 0x00000053ff537210 */ /* 0x000fe400037fe4ff */
[----:B------:R-:W-:-:S09]  /*7cc0*/  IADD3.X R81, PT, PT, RZ, R81, RZ, P5, !PT ;  /* 0x00000051ff517210 */ /* 0x000fd20002ffe4ff */
.L_x_40:
[----:B------:R-:W-:Y:S05]  /*7cd0*/  BSYNC.RECONVERGENT B0 ;  /* 0x0000000000007941 */ /* 0x000fea0003800200 */
.L_x_39:
[----:B------:R-:W-:Y:S01]  /*7ce0*/  BSSY.RECONVERGENT B0, `(.L_x_41) ;  /* 0x0000017000007945 */ /* 0x000fe20003800200 */
[----:B------:R-:W-:-:S03]  /*7cf0*/  FADD.FTZ R45, R22, R45 ;  /* 0x0000002d162d7221 */ /* 0x000fc60000010000 */
[----:B------:R-:W-:Y:S05]  /*7d00*/  @!P0 BRA `(.L_x_42) ;  /* 0x0000000000508947 */ /* 0x000fea0003800000 */
[----:B--2---:R-:W-:Y:S02]  /*7d10*/  MOV R10, R2 ;  /* 0x00000002000a7202 */ /* 0x004fe40000000f00 */
        /* <DEDUP_REMOVED lines=11> */
[----:B------:R-:W-:Y:S02]  /*7dd0*/  IADD3 R6, P0, PT, R6, 0x200, RZ ;  /* 0x0000020006067810 */ /* 0x000fe40007f1e0ff */
[----:B-1----:R-:W-:Y:S02]  /*7de0*/  MOV R10, R8 ;  /* 0x00000008000a7202 */ /* 0x002fe40000000f00 */
[----:B------:R-:W-:Y:S02]  /*7df0*/  MOV R11, R81 ;  /* 0x00000051000b7202 */ /* 0x000fe40000000f00 */
[----:B------:R-:W-:-:S02]  /*7e00*/  IADD3 R8, P6, PT, R8, 0x200, RZ ;  /* 0x0000020008087810 */ /* 0x000fc40007fde0ff */
[----:B------:R-:W-:Y:S01]  /*7e10*/  IADD3.X R5, PT, PT, RZ, R5, RZ, P5, !PT ;  /* 0x00000005ff057210 */ /* 0x000fe20002ffe4ff */
[----:B------:R3:W-:Y:S01]  /*7e20*/  STG.E desc[UR10][R10.64], R75 ;  /* 0x0000004b0a007986 */ /* 0x0007e2000c10190a */
[----:B------:R-:W-:Y:S02]  /*7e30*/  IADD3.X R83, PT, PT, RZ, R83, RZ, P0, !PT ;  /* 0x00000053ff537210 */ /* 0x000fe400007fe4ff */
[----:B------:R-:W-:-:S07]  /*7e40*/  IADD3.X R81, PT, PT, RZ, R81, RZ, P6, !PT ;  /* 0x00000051ff517210 */ /* 0x000fce00037fe4ff */
.L_x_42:
[----:B------:R-:W-:Y:S05]  /*7e50*/  BSYNC.RECONVERGENT B0 ;  /* 0x0000000000007941 */ /* 0x000fea0003800200 */
.L_x_41:
[----:B------:R-:W-:Y:S01]  /*7e60*/  BSSY.RECONVERGENT B0, `(.L_x_43) ;  /* 0x0000017000007945 */ /* 0x000fe20003800200 */
[----:B------:R-:W-:-:S03]  /*7e70*/  FADD.FTZ R39, R39, R28 ;  /* 0x0000001c27277221 */ /* 0x000fc60000010000 */
[----:B------:R-:W-:Y:S05]  /*7e80*/  @!P1 BRA `(.L_x_44) ;  /* 0x0000000000509947 */ /* 0x000fea0003800000 */
[----:B--23--:R-:W-:Y:S02]  /*7e90*/  MOV R10, R2 ;  /* 0x00000002000a7202 */ /* 0x00cfe40000000f00 */
        /* <DEDUP_REMOVED lines=10> */
[----:B------:R-:W-:Y:S02]  /*7f40*/  IADD3 R6, P5, PT, R6, 0x200, RZ ;  /* 0x0000020006067810 */ /* 0x000fe40007fbe0ff */
[----:B------:R-:W-:Y:S02]  /*7f50*/  IADD3.X R3, PT, PT, RZ, R3, RZ, P0, !PT ;  /* 0x00000003ff037210 */ /* 0x000fe400007fe4ff */
[----:B-1----:R-:W-:Y:S02]  /*7f60*/  MOV R10, R8 ;  /* 0x00000008000a7202 */ /* 0x002fe40000000f00 */
[----:B------:R-:W-:Y:S02]  /*7f70*/  MOV R11, R81 ;  /* 0x00000051000b7202 */ /* 0x000fe40000000f00 */
[----:B------:R-:W-:-:S02]  /*7f80*/  IADD3 R8, P6, PT, R8, 0x200, RZ ;  /* 0x0000020008087810 */ /* 0x000fc40007fde0ff */
[----:B------:R-:W-:Y:S01]  /*7f90*/  IADD3.X R5, PT, PT, RZ, R5, RZ, P1, !PT ;  /* 0x00000005ff057210 */ /* 0x000fe20000ffe4ff */
[----:B------:R4:W-:Y:S01]  /*7fa0*/  STG.E desc[UR10][R10.64], R59 ;  /* 0x0000003b0a007986 */ /* 0x0009e2000c10190a */
[----:B------:R-:W-:Y:S02]  /*7fb0*/  IADD3.X R83, PT, PT, RZ, R83, RZ, P5, !PT ;  /* 0x00000053ff537210 */ /* 0x000fe40002ffe4ff */
[----:B------:R-:W-:-:S07]  /*7fc0*/  IADD3.X R81, PT, PT, RZ, R81, RZ, P6, !PT ;  /* 0x00000051ff517210 */ /* 0x000fce00037fe4ff */
.L_x_44:
[----:B------:R-:W-:Y:S05]  /*7fd0*/  BSYNC.RECONVERGENT B0 ;  /* 0x0000000000007941 */ /* 0x000fea0003800200 */
.L_x_43:
[----:B------:R-:W-:Y:S01]  /*7fe0*/  BSSY.RECONVERGENT B0, `(.L_x_45) ;  /* 0x0000017000007945 */ /* 0x000fe20003800200 */
[----:B0-----:R-:W-:-:S03]  /*7ff0*/  FADD.FTZ R47, R24, R47 ;  /* 0x0000002f182f7221 */ /* 0x001fc60000010000 */
[----:B------:R-:W-:Y:S05]  /*8000*/  @!P2 BRA `(.L_x_46) ;  /* 0x000000000050a947 */ /* 0x000fea0003800000 */
[----:B--234-:R-:W-:Y:S02]  /*8010*/  MOV R10, R2 ;  /* 0x00000002000a7202 */ /* 0x01cfe40000000f00 */
        /* <DEDUP_REMOVED lines=12> */
[----:B0-----:R-:W-:Y:S02]  /*80e0*/  MOV R10, R8 ;  /* 0x00000008000a7202 */ /* 0x001fe40000000f00 */
[----:B------:R-:W-:Y:S02]  /*80f0*/  MOV R11, R81 ;  /* 0x00000051000b7202 */ /* 0x000fe40000000f00 */
[----:B------:R-:W-:-:S02]  /*8100*/  IADD3 R8, P5, PT, R8, 0x200, RZ ;  /* 0x0000020008087810 */ /* 0x000fc40007fbe0ff */
[----:B------:R-:W-:Y:S01]  /*8110*/  IADD3.X R5, PT, PT, RZ, R5, RZ, P1, !PT ;  /* 0x00000005ff057210 */ /* 0x000fe20000ffe4ff */
[----:B------:R1:W-:Y:S01]  /*8120*/  STG.E desc[UR10][R10.64], R77 ;  /* 0x0000004d0a007986 */ /* 0x0003e2000c10190a */
[----:B------:R-:W-:Y:S02]  /*8130*/  IADD3.X R83, PT, PT, RZ, R83, RZ, P2, !PT ;  /* 0x00000053ff537210 */ /* 0x000fe400017fe4ff */
[----:B------:R-:W-:-:S07]  /*8140*/  IADD3.X R81, PT, PT, RZ, R81, RZ, P5, !PT ;  /* 0x00000051ff517210 */ /* 0x000fce0002ffe4ff */
.L_x_46:
[----:B------:R-:W-:Y:S05]  /*8150*/  BSYNC.RECONVERGENT B0 ;  /* 0x0000000000007941 */ /* 0x000fea0003800200 */
.L_x_45:
[----:B------:R-:W-:Y:S01]  /*8160*/  BSSY.RECONVERGENT B0, `(.L_x_47) ;  /* 0x0000017000007945 */ /* 0x000fe20003800200 */
[----:B------:R-:W-:-:S03]  /*8170*/  FADD.FTZ R41, R41, R30 ;  /* 0x0000001e29297221 */ /* 0x000fc60000010000 */
[----:B------:R-:W-:Y:S05]  /*8180*/  @!P3 BRA `(.L_x_48) ;  /* 0x000000000050b947 */ /* 0x000fea0003800000 */
[----:B-1234-:R-:W-:Y:S02]  /*8190*/  MOV R10, R2 ;  /* 0x00000002000a7202 */ /* 0x01efe40000000f00 */
        /* <DEDUP_REMOVED lines=19> */
.L_x_48:
[----:B------:R-:W-:Y:S05]  /*82d0*/  BSYNC.RECONVERGENT B0 ;  /* 0x0000000000007941 */ /* 0x000fea0003800200 */
.L_x_47:
[----:B------:R-:W-:Y:S05]  /*82e0*/  @!P4 EXIT ;  /* 0x000000000000c94d */ /* 0x000fea0003800000 */
[----:B----4-:R-:W-:Y:S01]  /*82f0*/  MOV R7, R83 ;  /* 0x0000005300077202 */ /* 0x010fe20000000f00 */
[----:B------:R-:W-:Y:S01]  /*8300*/  STG.E desc[UR10][R2.64], R55 ;  /* 0x0000003702007986 */ /* 0x000fe2000c10190a */
[----:B--2---:R-:W-:-:S03]  /*8310*/  MOV R9, R81 ;  /* 0x0000005100097202 */ /* 0x004fc60000000f00 */
[----:B------:R-:W-:Y:S04]  /*8320*/  STG.E desc[UR10][R4.64], R31 ;  /* 0x0000001f04007986 */ /* 0x000fe8000c10190a */
[----:B------:R-:W-:Y:S04]  /*8330*/  STG.E desc[UR10][R6.64], R49 ;  /* 0x0000003106007986 */ /* 0x000fe8000c10190a */
[----:B------:R-:W-:Y:S01]  /*8340*/  STG.E desc[UR10][R8.64], R79 ;  /* 0x0000004f08007986 */ /* 0x000fe2000c10190a */
[----:B------:R-:W-:Y:S05]  /*8350*/  EXIT ;  /* 0x000000000000794d */ /* 0x000fea0003800000 */
.L_x_7:
[----:B------:R-:W-:Y:S01]  /*8360*/  HFMA2 R178, -RZ, RZ, 0, 5.9604644775390625e-08 ;  /* 0x00000001ffb27431 */ /* 0x000fe200000001ff */
[----:B------:R-:W-:Y:S01]  /*8370*/  BSSY B0, `(.L_x_49) ;  /* 0x0000006000007945 */ /* 0x000fe20003800000 */
[----:B------:R-:W-:Y:S02]  /*8380*/  MOV R179, 0x1f ;  /* 0x0000001f00b37802 */ /* 0x000fe40000000f00 */
[----:B------:R-:W-:-:S07]  /*8390*/  MOV R176, 0xffffffff ;  /* 0xffffffff00b07802 */ /* 0x000fce0000000f00 */
[----:B-----5:R-:W-:Y:S05]  /*83a0*/  WARPSYNC.COLLECTIVE R176, `(.L_x_50) ;  /* 0x00000000b0087348 */ /* 0x020fea0003c00000 */
[----:B------:R0:W1:Y:S02]  /*83b0*/  SHFL.BFLY P0, R177, R227, R178, R179 ;  /* 0x0c0000b2e3b17389 */ /* 0x00006400000000b3 */
[----:B01---5:R-:W-:Y:S05]  /*83c0*/  ENDCOLLECTIVE ;  /* 0x000000000000791b */ /* 0x023fea0003800000 */
.L_x_50:
[----:B------:R-:W-:Y:S05]  /*83d0*/  BSYNC B0 ;  /* 0x0000000000007941 */ /* 0x000fea0003800000 */
.L_x_49:
[----:B------:R-:W-:Y:S01]  /*83e0*/  MOV R168, R177 ;  /* 0x000000b100a87202 */ /* 0x000fe20000000f00 */
[----:B------:R-:W-:Y:S01]  /*83f0*/  HFMA2 R178, -RZ, RZ, 0, 5.9604644775390625e-08 ;  /* 0x00000001ffb27431 */ /* 0x000fe200000001ff */
[----:B------:R-:W-:Y:S02]  /*8400*/  MOV R179, 0x1f ;  /* 0x0000001f00b37802 */ /* 0x000fe40000000f00 */
[----:B------:R-:W-:Y:S01]  /*8410*/  MOV R176, 0xffffffff ;  /* 0xffffffff00b07802 */ /* 0x000fe20000000f00 */
[----:B------:R-:W-:Y:S01]  /*8420*/  FADD.FTZ R168, R168, R227 ;  /* 0x000000e3a8a87221 */ /* 0x000fe20000010000 */
[----:B------:R-:W-:-:S07]  /*8430*/  MOV R227, R238 ;  /* 0x000000ee00e37202 */ /* 0x000fce0000000f00 */
[----:B------:R-:W-:Y:S05]  /*8440*/  WARPSYNC.COLLECTIVE R176, `(.L_x_51) ;  /* 0x00000000b0087348 */ /* 0x000fea0003c00000 */
[----:B------:R0:W1:Y:S02]  /*8450*/  SHFL.BFLY P0, R177, R227, R178, R179 ;  /* 0x0c0000b2e3b17389 */ /* 0x00006400000000b3 */
[----:B01----:R-:W-:Y:S05]  /*8460*/  ENDCOLLECTIVE ;  /* 0x000000000000791b */ /* 0x003fea0003800000 */
.L_x_51:
[----:B------:R-:W-:Y:S01]  /*8470*/  HFMA2 R178, -RZ, RZ, 0, 1.1920928955078125e-07 ;  /* 0x00000002ffb27431 */ /* 0x000fe200000001ff */
[----:B------:R-:W-:Y:S02]  /*8480*/  MOV R227, R168 ;  /* 0x000000a800e37202 */ /* 0x000fe40000000f00 */
[----:B------:R-:W-:-:S07]  /*8490*/  MOV R169, R177 ;  /* 0x000000b100a97202 */ /* 0x000fce0000000f00 */
[----:B------:R-:W-:Y:S05]  /*84a0*/  WARPSYNC.COLLECTIVE R176, `(.L_x_52) ;  /* 0x00000000b0087348 */ /* 0x000fea0003c00000 */
[----:B------:R0:W1:Y:S02]  /*84b0*/  SHFL.BFLY P0, R177, R227, R178, R179 ;  /* 0x0c0000b2e3b17389 */ /* 0x00006400000000b3 */
[----:B01----:R-:W-:Y:S05]  /*84c0*/  ENDCOLLECTIVE ;  /* 0x000000000000791b */ /* 0x003fea0003800000 */
.L_x_52:
[----:B------:R-:W-:-:S05]  /*84d0*/  FADD.FTZ R169, R169, R238 ;  /* 0x000000eea9a97221 */ /* 0x000fca0000010000 */
[----:B------:R-:W-:Y:S02]  /*84e0*/  MOV R227, R169 ;  /* 0x000000a900e37202 */ /* 0x000fe40000000f00 */
[----:B------:R-:W-:-:S07]  /*84f0*/  MOV R171, R177 ;  /* 0x000000b100ab7202 */ /* 0x000fce0000000f00 */
[----:B------:R-:W-:Y:S05]  /*8500*/  WARPSYNC.COLLECTIVE R176, `(.L_x_53) ;  /* 0x00000000b0087348 */ /* 0x000fea0003c00000 */
[----:B------:R0:W1:Y:S02]  /*8510*/  SHFL.BFLY P0, R177, R227, R178, R179 ;  /* 0x0c0000b2e3b17389 */ /* 0x00006400000000b3 */
[----:B01----:R-:W-:Y:S05]  /*8520*/  ENDCOLLECTIVE ;  /* 0x000000000000791b */ /* 0x003fea0003800000 */
.L_x_53:
[----:B------:R-:W-:Y:S01]  /*8530*/  FADD.FTZ R171, R168, R171 ;  /* 0x000000aba8ab7221 */ /* 0x000fe20000010000 */
[----:B------:R-:W-:-:S04]  /*8540*/  HFMA2 R178, -RZ, RZ, 0, 2.384185791015625e-07 ;  /* 0x00000004ffb27431 */ /* 0x000fc800000001ff */
[----:B------:R-:W-:Y:S02]  /*8550*/  MOV R227, R171 ;  /* 0x000000ab00e37202 */ /* 0x000fe40000000f00 */
[----:B------:R-:W-:-:S07]  /*8560*/  MOV R170, R177 ;  /* 0x000000b100aa7202 */ /* 0x000fce0000000f00 */
[----:B------:R-:W-:Y:S05]  /*8570*/  WARPSYNC.COLLECTIVE R176, `(.L_x_54) ;  /* 0x00000000b0087348 */ /* 0x000fea0003c00000 */
[----:B------:R0:W1:Y:S02]  /*8580*/  SHFL.BFLY P0, R177, R227, R178, R179 ;  /* 0x0c0000b2e3b17389 */ /* 0x00006400000000b3 */
[----:B01----:R-:W-:Y:S05]  /*8590*/  ENDCOLLECTIVE ;  /* 0x000000000000791b */ /* 0x003fea0003800000 */
.L_x_54:
[----:B------:R-:W-:-:S05]  /*85a0*/  FADD.FTZ R170, R169, R170 ;  /* 0x000000aaa9aa7221 */ /* 0x000fca0000010000 */
[----:B------:R-:W-:Y:S02]  /*85b0*/  MOV R227, R170 ;  /* 0x000000aa00e37202 */ /* 0x000fe40000000f00 */
[----:B------:R-:W-:-:S07]  /*85c0*/  MOV R172, R177 ;  /* 0x000000b100ac7202 */ /* 0x000fce0000000f00 */
[----:B------:R-:W-:Y:S05]  /*85d0*/  WARPSYNC.COLLECTIVE R176, `(.L_x_55) ;  /* 0x00000000b0087348 */ /* 0x000fea0003c00000 */
[----:B------:R0:W1:Y:S02]  /*85e0*/  SHFL.BFLY P0, R177, R227, R178, R179 ;  /* 0x0c0000b2e3b17389 */ /* 0x00006400000000b3 */
[----:B01----:R-:W-:Y:S05]  /*85f0*/  ENDCOLLECTIVE ;  /* 0x000000000000791b */ /* 0x003fea0003800000 */
.L_x_55:
[----:B------:R-:W-:Y:S01]  /*8600*/  FADD.FTZ R172, R171, R172 ;  /* 0x000000acabac7221 */ /* 0x000fe20000010000 */
[----:B------:R-:W-:-:S04]  /*8610*/  HFMA2 R178, -RZ, RZ, 0, 4.76837158203125e-07 ;  /* 0x00000008ffb27431 */ /* 0x000fc800000001ff */
[----:B------:R-:W-:Y:S02]  /*8620*/  MOV R227, R172 ;  /* 0x000000ac00e37202 */ /* 0x000fe40000000f00 */
[----:B------:R-:W-:-:S07]  /*8630*/  MOV R173, R177 ;  /* 0x000000b100ad7202 */ /* 0x000fce0000000f00 */
[----:B------:R-:W-:Y:S05]  /*8640*/  WARPSYNC.COLLECTIVE R176, `(.L_x_56) ;  /* 0x00000000b0087348 */ /* 0x000fea0003c00000 */
[----:B------:R0:W1:Y:S02]  /*8650*/  SHFL.BFLY P0, R177, R227, R178, R179 ;  /* 0x0c0000b2e3b17389 */ /* 0x00006400000000b3 */
[----:B01----:R-:W-:Y:S05]  /*8660*/  ENDCOLLECTIVE ;  /* 0x000000000000791b */ /* 0x003fea0003800000 */
.L_x_56:
[----:B------:R-:W-:-:S05]  /*8670*/  FADD.FTZ R173, R170, R173 ;  /* 0x000000adaaad7221 */ /* 0x000fca0000010000 */
[----:B------:R-:W-:Y:S02]  /*8680*/  MOV R227, R173 ;  /* 0x000000ad00e37202 */ /* 0x000fe40000000f00 */
[----:B------:R-:W-:-:S07]  /*8690*/  MOV R175, R177 ;  /* 0x000000b100af7202 */ /* 0x000fce0000000f00 */
[----:B------:R-:W-:Y:S05]  /*86a0*/  WARPSYNC.COLLECTIVE R176, `(.L_x_57) ;  /* 0x00000000b0087348 */ /* 0x000fea0003c00000 */
[----:B------:R0:W1:Y:S02]  /*86b0*/  SHFL.BFLY P0, R177, R227, R178, R179 ;  /* 0x0c0000b2e3b17389 */ /* 0x00006400000000b3 */
[----:B01----:R-:W-:Y:S05]  /*86c0*/  ENDCOLLECTIVE ;  /* 0x000000000000791b */ /* 0x003fea0003800000 */
.L_x_57:
[----:B------:R-:W-:Y:S01]  /*86d0*/  FADD.FTZ R175, R172, R175 ;  /* 0x000000afacaf7221 */ /* 0x000fe20000010000 */
[----:B------:R-:W-:-:S04]  /*86e0*/  HFMA2 R178, -RZ, RZ, 0, 9.5367431640625e-07 ;  /* 0x00000010ffb27431 */ /* 0x000fc800000001ff */
[----:B------:R-:W-:Y:S02]  /*86f0*/  MOV R227, R175 ;  /* 0x000000af00e37202 */ /* 0x000fe40000000f00 */
[----:B------:R-:W-:-:S07]  /*8700*/  MOV R174, R177 ;  /* 0x000000b100ae7202 */ /* 0x000fce0000000f00 */
[----:B------:R-:W-:Y:S05]  /*8710*/  WARPSYNC.COLLECTIVE R176, `(.L_x_58) ;  /* 0x00000000b0087348 */ /* 0x000fea0003c00000 */
[----:B------:R0:W1:Y:S02]  /*8720*/  SHFL.BFLY P0, R177, R227, R178, R179 ;  /* 0x0c0000b2e3b17389 */ /* 0x00006400000000b3 */
[----:B01----:R-:W-:Y:S05]  /*8730*/  ENDCOLLECTIVE ;  /* 0x000000000000791b */ /* 0x003fea0003800000 */
.L_x_58:
[----:B------:R-:W-:-:S05]  /*8740*/  FADD.FTZ R174, R173, R174 ;  /* 0x000000aeadae7221 */ /* 0x000fca0000010000 */
[----:B------:R-:W-:Y:S02]  /*8750*/  MOV R227, R174 ;  /* 0x000000ae00e37202 */ /* 0x000fe40000000f00 */
[----:B------:R-:W-:-:S07]  /*8760*/  MOV R168, R177 ;  /* 0x000000b100a87202 */ /* 0x000fce0000000f00 */
[----:B------:R-:W-:Y:S05]  /*8770*/  WARPSYNC.COLLECTIVE R176, `(.L_x_59) ;  /* 0x00000000b0087348 */ /* 0x000fea0003c00000 */
[----:B------:R0:W1:Y:S02]  /*8780*/  SHFL.BFLY P0, R177, R227, R178, R179 ;  /* 0x0c0000b2e3b17389 */ /* 0x00006400000000b3 */
[----:B01----:R-:W-:Y:S05]  /*8790*/  ENDCOLLECTIVE ;  /* 0x000000000000791b */ /* 0x003fea0003800000 */
.L_x_59:
[----:B------:R-:W-:Y:S01]  /*87a0*/  MOV R169, R177 ;  /* 0x000000b100a97202 */ /* 0x000fe20000000f00 */
[----:B------:R-:W-:Y:S06]  /*87b0*/  BRA `(.L_x_60) ;  /* 0xffffffa0005c7947 */ /* 0x000fec000383ffff */
.L_x_61:
[----:B------:R-:W-:-:S00]  /*87c0*/  BRA `(.L_x_61) ;  /* 0xfffffffc00fc7947 */ /* 0x000fc0000383ffff */
[----:B------:R-:W-:-:S00]  /*87d0*/  NOP ;  /* 0x0000000000007918 */ /* 0x000fc00000000000 */
        /* <DEDUP_REMOVED lines=10> */
.L_x_4922:


//--------------------- .text._ZN10layer_norm31ln_parallel_residual_bwd_kernelINS_13Kernel_traitsI13__nv_bfloat16S2_S2_S2_fjLj768ELj1ELj4ELj1ELj16ENS_18Kernel_traits_baseILj768ES2_S2_S2_S2_fjLj128EEEEELb0ELb0ELb1EEEvNS_9BwdParamsE --------------------------
	.section	.text._ZN10layer_norm31ln_parallel_residual_bwd_kernelINS_13Kernel_traitsI13__nv_bfloat16S2_S2_S2_fjLj768ELj1ELj4ELj1ELj16ENS_18Kernel_traits_baseILj768ES2_S2_S2_S2_fjLj128EEEEELb0ELb0ELb1EEEvNS_9BwdParamsE,"ax",@progbits
	.align	128
        .global         _ZN10layer_norm31ln_parallel_residual_bwd_kernelINS_13Kernel_traitsI13__nv_bfloat16S2_S2_S2_fjLj768ELj1ELj4ELj1ELj16ENS_18Kernel_traits_baseILj768ES2_S2_S2_S2_fjLj128EEEEELb0ELb0ELb1EEEvNS_9BwdParamsE
        .type           _ZN10layer_norm31ln_parallel_residual_bwd_kernelINS_13Kernel_traitsI13__nv_bfloat16S2_S2_S2_fjLj768ELj1ELj4ELj1ELj16ENS_18Kernel_traits_baseILj768ES2_S2_S2_S2_fjLj128EEEEELb0ELb0ELb1EEEvNS_9BwdParamsE,@function
        .size           _ZN10layer_norm31ln_parallel_residual_bwd_kernelINS_13Kernel_traitsI13__nv_bfloat16S2_S2_S2_fjLj768ELj1ELj4ELj1ELj16ENS_18Kernel_traits_baseILj768ES2_S2_S2_S2_fjLj128EEEEELb0ELb0ELb1EEEvNS_9BwdParamsE,(.L_x_4923 - _ZN10layer_norm31ln_parallel_residual_bwd_kernelINS_13Kernel_traitsI13__nv_bfloat16S2_S2_S2_fjLj768ELj1ELj4ELj1ELj16ENS_18Kernel_traits_baseILj768ES2_S2_S2_S2_fjLj128EEEEELb0ELb0ELb1EEEvNS_9BwdParamsE)
        .other          _ZN10layer_norm31ln_parallel_residual_bwd_kernelINS_13Kernel_traitsI13__nv_bfloat16S2_S2_S2_fjLj768ELj1ELj4ELj1ELj16ENS_18Kernel_traits_baseILj768ES2_S2_S2_S2_fjLj128EEEEELb0ELb0ELb1EEEvNS_9BwdParamsE,@"STO_CUDA_ENTRY STV_DEFAULT"
_ZN10layer_norm31ln_parallel_residual_bwd_kernelINS_13Kernel_traitsI13__nv_bfloat16S2_S2_S2_fjLj768ELj1ELj4ELj1ELj16ENS_18Kernel_traits_baseILj768ES2_S2_S2_S2_fjLj128EEEEELb0ELb0ELb1EEEvNS_9BwdParamsE:
.text._ZN10layer_norm31ln_parallel_residual_bwd_kernelINS_13Kernel_traitsI13__nv_bfloat16S2_S2_S2_fjLj768ELj1ELj4ELj1ELj16ENS_18Kernel_traits_baseILj768ES2_S2_S2_S2_fjLj128EEEEELb0ELb0ELb1EEEvNS_9BwdParamsE:
[----:B------:R-:W-:Y:S01]  /*0000*/  LDC R1, c[0x0][0x37c] ;  /* 0x0000df00ff017b82 */ /* 0x000fe20000000800 */
[----:B------:R-:W0:Y:S07]  /*0010*/  S2R R152, SR_TID.X ;  /* 0x0000000000987919 */ /* 0x000e2e0000002100 */
[----:B------:R-:W1:Y:S01]  /*0020*/  S2UR UR4, SR_CTAID.X ;  /* 0x00000000000479c3 */ /* 0x000e620000002500 */
[----:B------:R-:W2:Y:S01]  /*0030*/  LDCU UR5, c[0x0][0x384] ;  /* 0x00007080ff0577ac */ /* 0x000ea20008000800 */
[----:B------:R-:W-:Y:S01]  /*0040*/  BSSY B0, `(.L_x_62) ;  /* 0x00006b3000007945 */ /* 0x000fe20003800000 */
[----:B------:R-:W-:-:S02]  /*0050*/  CS2R R96, SRZ ;  /* 0x0000000000607805 */ /* 0x000fc4000001ff00 */
[----:B------:R-:W-:Y:S01]  /*0060*/  CS2R R98, SRZ ;  /* 0x0000000000627805 */ /* 0x000fe2000001ff00 */
[----:B------:R-:W3:Y:S01]  /*0070*/  LDCU.64 UR10, c[0x0][0x358] ;  /* 0x00006b00ff0a77ac */ /* 0x000ee20008000a00 */
[----:B------:R-:W-:Y:S02]  /*0080*/  CS2R R92, SRZ ;  /* 0x00000000005c7805 */ /* 0x000fe4000001ff00 */
[----:B------:R-:W-:Y:S02]  /*0090*/  CS2R R94, SRZ ;  /* 0x00000000005e7805 */ /* 0x000fe4000001ff00 */
[----:B------:R-:W-:Y:S01]  /*00a0*/  CS2R R88, SRZ ;  /* 0x0000000000587805 */ /* 0x000fe2000001ff00 */
[----:B------:R-:W4:Y:S01]  /*00b0*/  LDCU UR13, c[0x0][0x388] ;  /* 0x00007100ff0d77ac */ /* 0x000f220008000800 */
[----:B------:R-:W-:Y:S02]  /*00c0*/  CS2R R90, SRZ ;  /* 0x00000000005a7805 */ /* 0x000fe4000001ff00 */
[----:B------:R-:W-:-:S02]  /*00d0*/  CS2R R112, SRZ ;  /* 0x0000000000707805 */ /* 0x000fc4000001ff00 */
[----:B------:R-:W-:Y:S01]  /*00e0*/  CS2R R114, SRZ ;  /* 0x0000000000727805 */ /* 0x000fe2000001ff00 */
[----:B------:R-:W0:Y:S01]  /*00f0*/  LDCU.U8 UR12, c[0x0][0x410] ;  /* 0x00008200ff0c77ac */ /* 0x000e220008000000 */
[----:B------:R-:W-:Y:S02]  /*0100*/  CS2R R116, SRZ ;  /* 0x0000000000747805 */ /* 0x000fe4000001ff00 */
[----:B------:R-:W-:Y:S02]  /*0110*/  CS2R R118, SRZ ;  /* 0x0000000000767805 */ /* 0x000fe4000001ff00 */
[----:B------:R-:W-:Y:S01]  /*0120*/  CS2R R36, SRZ ;  /* 0x0000000000247805 */ /* 0x000fe2000001ff00 */
[----:B------:R-:W0:Y:S01]  /*0130*/  LDCU UR16, c[0x0][0x400] ;  /* 0x00008000ff1077ac */ /* 0x000e220008000800 */
[----:B------:R-:W-:Y:S02]  /*0140*/  CS2R R38, SRZ ;  /* 0x0000000000267805 */ /* 0x000fe4000001ff00 */
[----:B------:R-:W-:-:S02]  /*0150*/  CS2R R18, SRZ ;  /* 0x0000000000127805 */ /* 0x000fc4000001ff00 */
[----:B------:R-:W-:Y:S01]  /*0160*/  CS2R R16, SRZ ;  /* 0x0000000000107805 */ /* 0x000fe2000001ff00 */
[----:B------:R-:W2:Y:S01]  /*0170*/  LDCU.64 UR6, c[0x0][0x470] ;  /* 0x00008e00ff0677ac */ /* 0x000ea20008000a00 */
[----:B------:R-:W-:Y:S02]  /*0180*/  CS2R R14, SRZ ;  /* 0x00000000000e7805 */ /* 0x000fe4000001ff00 */
[----:B------:R-:W-:Y:S02]  /*0190*/  CS2R R12, SRZ ;  /* 0x00000000000c7805 */ /* 0x000fe4000001ff00 */
[----:B------:R-:W-:Y:S01]  /*01a0*/  CS2R R110, SRZ ;  /* 0x00000000006e7805 */ /* 0x000fe2000001ff00 */
[----:B-1----:R-:W-:Y:S01]  /*01b0*/  USHF.L.U32 UR4, UR4, 0x2, URZ ;  /* 0x0000000204047899 */ /* 0x002fe200080006ff */
[----:B------:R-:W-:Y:S01]  /*01c0*/  CS2R R108, SRZ ;  /* 0x00000000006c7805 */ /* 0x000fe2000001ff00 */
[----:B------:R-:W1:Y:S01]  /*01d0*/  LDCU.64 UR8, c[0x0][0x478] ;  /* 0x00008f00ff0877ac */ /* 0x000e620008000a00 */
[----:B------:R-:W-:-:S02]  /*01e0*/  CS2R R86, SRZ ;  /* 0x0000000000567805 */ /* 0x000fc4000001ff00 */
[----:B------:R-:W-:Y:S02]  /*01f0*/  CS2R R84, SRZ ;  /* 0x0000000000547805 */ /* 0x000fe4000001ff00 */
[----:B------:R-:W-:Y:S02]  /*0200*/  CS2R R82, SRZ ;  /* 0x0000000000527805 */ /* 0x000fe4000001ff00 */
[----:B0-----:R-:W-:Y:S01]  /*0210*/  SHF.R.U32.HI R0, RZ, 0x5, R152 ;  /* 0x00000005ff007819 */ /* 0x001fe20000011698 */
[----:B------:R-:W0:Y:S01]  /*0220*/  LDCU.64 UR14, c[0x0][0x438] ;  /* 0x00008700ff0e77ac */ /* 0x000e220008000a00 */
[----:B------:R-:W-:Y:S02]  /*0230*/  CS2R R80, SRZ ;  /* 0x0000000000507805 */ /* 0x000fe4000001ff00 */
[----:B------:R-:W-:Y:S02]  /*0240*/  CS2R R78, SRZ ;  /* 0x00000000004e7805 */ /* 0x000fe4000001ff00 */
[----:B------:R-:W-:-:S02]  /*0250*/  LOP3.LUT R177, R0, UR4, RZ, 0xfc, !PT ;  /* 0x0000000400b17c12 */ /* 0x000fc4000f8efcff */
[----:B------:R-:W-:Y:S02]  /*0260*/  CS2R R76, SRZ ;  /* 0x00000000004c7805 */ /* 0x000fe4000001ff00 */
[----:B------:R-:W-:Y:S02]  /*0270*/  CS2R R126, SRZ ;  /* 0x00000000007e7805 */ /* 0x000fe4000001ff00 */
[----:B------:R-:W-:Y:S02]  /*0280*/  CS2R R124, SRZ ;  /* 0x00000000007c7805 */ /* 0x000fe4000001ff00 */
[----:B--2---:R-:W-:Y:S02]  /*0290*/  ISETP.GE.AND P0, PT, R177, UR5, PT ;  /* 0x00000005b1007c0c */ /* 0x004fe4000bf06270 */
        /* <DEDUP_REMOVED lines=21> */
[----:B------:R-:W-:Y:S01]  /*03f0*/  CS2R R52, SRZ ;  /* 0x0000000000347805 */ /* 0x000fe2000001ff00 */
[----:B01-34-:R-:W-:Y:S06]  /*0400*/  @P0 BRA `(.L_x_63) ;  /* 0x0000006400d80947 */ /* 0x01bfec0003800000 */
[----:B------:R-:W0:Y:S01]  /*0410*/  LDC.64 R2, c[0x0][0x3d0] ;  /* 0x0000f400ff027b82 */ /* 0x000e220000000a00 */
[----:B------:R-:W-:-:S07]  /*0420*/  LOP3.LUT R152, R152, 0x1f, RZ, 0xc0, !PT ;  /* 0x0000001f98987812 */ /* 0x000fce00078ec0ff */
[----:B------:R-:W1:Y:S01]  /*0430*/  LDC.64 R4, c[0x0][0x3d8] ;  /* 0x0000f600ff047b82 */ /* 0x000e620000000a00 */
[----:B0-----:R-:W-:-:S05]  /*0440*/  IMAD.WIDE.U32 R2, R152, 0x10, R2 ;  /* 0x0000001098027825 */ /* 0x001fca00078e0002 */
[----:B------:R-:W2:Y:S01]  /*0450*/  LDG.E.128 R28, desc[UR10][R2.64] ;  /* 0x0000000a021c7981 */ /* 0x000ea2000c1e1d00 */
[----:B-1----:R-:W-:-:S03]  /*0460*/  IMAD.WIDE.U32 R4, R152, 0x10, R4 ;  /* 0x0000001098047825 */ /* 0x002fc600078e0004 */
[----:B------:R-:W3:Y:S04]  /*0470*/  LDG.E.128 R20, desc[UR10][R2.64+0x200] ;  /* 0x0002000a02147981 */ /* 0x000ee8000c1e1d00 */
[----:B------:R-:W4:Y:S04]  /*0480*/  LDG.E.128 R24, desc[UR10][R4.64] ;  /* 0x0000000a04187981 */ /* 0x000f28000c1e1d00 */
[----:B------:R-:W5:Y:S04]  /*0490*/  LDG.E.128 R16, desc[UR10][R4.64+0x200] ;  /* 0x0002000a04107981 */ /* 0x000f68000c1e1d00 */
[----:B------:R-:W5:Y:S04]  /*04a0*/  LDG.E.128 R12, desc[UR10][R2.64+0x400] ;  /* 0x0004000a020c7981 */ /* 0x000f68000c1e1d00 */
[----:B------:R0:W5:Y:S01]  /*04b0*/  LDG.E.128 R8, desc[UR10][R4.64+0x400] ;  /* 0x0004000a04087981 */ /* 0x000162000c1e1d00 */
[----:B------:R-:W-:Y:S01]  /*04c0*/  HFMA2 R0, -RZ, RZ, 0, 0 ;  /* 0x00000000ff007431 */ /* 0x000fe200000001ff */
[----:B------:R-:W-:Y:S01]  /*04d0*/  BSSY B1, `(.L_x_64) ;  /* 0x0000609000017945 */ /* 0x000fe20003800000 */
        /* <DEDUP_REMOVED lines=16> */
[----:B0-----:R-:W-:Y:S02]  /*05e0*/  CS2R R4, SRZ ;  /* 0x0000000000047805 */ /* 0x001fe4000001ff00 */
        /* <DEDUP_REMOVED lines=18> */
[----:B------:R-:W-:Y:S02]  /*0710*/  MOV R178, RZ ;  /* 0x000000ff00b27202 */ /* 0x000fe40000000f00 */
[----:B--2---:R-:W-:-:S02]  /*0720*/  PRMT R179, R28, 0x7632, R179 ;  /* 0x000076321cb37816 */ /* 0x004fc400000000b3 */
[----:B------:R-:W-:Y:S02]  /*0730*/  PRMT R180, R29, 0x7632, R180 ;  /* 0x000076321db47816 */ /* 0x000fe400000000b4 */
[----:B------:R-:W-:Y:S02]  /*0740*/  PRMT R181, R30, 0x7632, R181 ;  /* 0x000076321eb57816 */ /* 0x000fe400000000b5 */
[----:B------:R-:W-:Y:S02]  /*0750*/  PRMT R182, R31, 0x7632, R182 ;  /* 0x000076321fb67816 */ /* 0x000fe400000000b6 */
[----:B----4-:R-:W-:Y:S02]  /*0760*/  PRMT R183, R24, 0x7632, R183 ;  /* 0x0000763218b77816 */ /* 0x010fe400000000b7 */
[----:B------:R-:W-:Y:S02]  /*0770*/  PRMT R184, R25, 0x7632, R184 ;  /* 0x0000763219b87816 */ /* 0x000fe400000000b8 */
[----:B------:R-:W-:-:S02]  /*0780*/  PRMT R185, R26, 0x7632, R185 ;  /* 0x000076321ab97816 */ /* 0x000fc400000000b9 */
[----:B------:R-:W-:Y:S02]  /*0790*/  PRMT R186, R27, 0x7632, R186 ;  /* 0x000076321bba7816 */ /* 0x000fe400000000ba */
[----:B---3--:R-:W-:Y:S02]  /*07a0*/  PRMT R187, R20, 0x7632, R187 ;  /* 0x0000763214bb7816 */ /* 0x008fe400000000bb */
[----:B------:R-:W-:Y:S02]  /*07b0*/  PRMT R188, R21, 0x7632, R188 ;  /* 0x0000763215bc7816 */ /* 0x000fe400000000bc */
[----:B------:R-:W-:Y:S02]  /*07c0*/  PRMT R189, R22, 0x7632, R189 ;  /* 0x0000763216bd7816 */ /* 0x000fe400000000bd */
[----:B------:R-:W-:Y:S02]  /*07d0*/  PRMT R190, R23, 0x7632, R190 ;  /* 0x0000763217be7816 */ /* 0x000fe400000000be */
[----:B-----5:R-:W-:-:S02]  /*07e0*/  PRMT R191, R16, 0x7632, R191 ;  /* 0x0000763210bf7816 */ /* 0x020fc400000000bf */
[----:B------:R-:W-:Y:S02]  /*07f0*/  PRMT R192, R17, 0x7632, R192 ;  /* 0x0000763211c07816 */ /* 0x000fe400000000c0 */
[----:B------:R-:W-:Y:S02]  /*0800*/  PRMT R193, R18, 0x7632, R193 ;  /* 0x0000763212c17816 */ /* 0x000fe400000000c1 */
[----:B------:R-:W-:Y:S02]  /*0810*/  PRMT R194, R19, 0x7632, R194 ;  /* 0x0000763213c27816 */ /* 0x000fe400000000c2 */
[----:B------:R-:W-:Y:S02]  /*0820*/  PRMT R195, R12, 0x7632, R195 ;  /* 0x000076320cc37816 */ /* 0x000fe400000000c3 */
[----:B------:R-:W-:Y:S02]  /*0830*/  PRMT R196, R13, 0x7632, R196 ;  /* 0x000076320dc47816 */ /* 0x000fe400000000c4 */
[----:B------:R-:W-:-:S02]  /*0840*/  PRMT R197, R14, 0x7632, R197 ;  /* 0x000076320ec57816 */ /* 0x000fc400000000c5 */
[----:B------:R-:W-:Y:S02]  /*0850*/  PRMT R198, R15, 0x7632, R198 ;  /* 0x000076320fc67816 */ /* 0x000fe400000000c6 */
[----:B------:R-:W-:Y:S02]  /*0860*/  PRMT R199, R8, 0x7632, R199 ;  /* 0x0000763208c77816 */ /* 0x000fe400000000c7 */
[----:B------:R-:W-:Y:S02]  /*0870*/  PRMT R200, R9, 0x7632, R200 ;  /* 0x0000763209c87816 */ /* 0x000fe400000000c8 */
[----:B------:R-:W-:Y:S02]  /*0880*/  PRMT R201, R10, 0x7632, R201 ;  /* 0x000076320ac97816 */ /* 0x000fe400000000c9 */
[----:B------:R-:W-:Y:S02]  /*0890*/  PRMT R202, R11, 0x7632, R202 ;  /* 0x000076320bca7816 */ /* 0x000fe400000000ca */
[----:B------:R-:W-:-:S02]  /*08a0*/  SHF.L.U32 R153, R28, 0x10, RZ ;  /* 0x000000101c997819 */ /* 0x000fc400000006ff */
[----:B------:R-:W-:Y:S02]  /*08b0*/  SHF.L.U32 R154, R29, 0x10, RZ ;  /* 0x000000101d9a7819 */ /* 0x000fe400000006ff */
[----:B------:R-:W-:Y:S02]  /*08c0*/  CS2R R28, SRZ ;  /* 0x00000000001c7805 */ /* 0x000fe4000001ff00 */
[----:B------:R-:W-:Y:S02]  /*08d0*/  SHF.L.U32 R155, R30, 0x10, RZ ;  /* 0x000000101e9b7819 */ /* 0x000fe400000006ff */
[----:B------:R-:W-:Y:S02]  /*08e0*/  SHF.L.U32 R156, R31, 0x10, RZ ;  /* 0x000000101f9c7819 */ /* 0x000fe400000006ff */
[----:B------:R-:W-:Y:S02]  /*08f0*/  CS2R R30, SRZ ;  /* 0x00000000001e7805 */ /* 0x000fe4000001ff00 */
        /* <DEDUP_REMOVED lines=32> */
[----:B------:R-:W-:Y:S02]  /*0b00*/  SHF.L.U32 R181, R181, 0x10, RZ ;  /* 0x00000010b5b57819 */ /* 0x000fe400000006ff */
[----:B------:R-:W-:Y:S02]  /*0b10*/  SHF.L.U32 R182, R182, 0x10, RZ ;  /* 0x00000010b6b67819 */ /* 0x000fe400000006ff */
[----:B------:R-:W-:Y:S02]  /*0b20*/  SHF.L.U32 R183, R183, 0x10, RZ ;  /* 0x00000010b7b77819 */ /* 0x000fe400000006ff */
[----:B------:R-:W-:Y:S02]  /*0b30*/  SHF.L.U32 R184, R184, 0x10, RZ ;  /* 0x00000010b8b87819 */ /* 0x000fe400000006ff */
        /* <DEDUP_REMOVED lines=17> */
[----:B------:R-:W-:-:S07]  /*0c50*/  SHF.L.U32 R202, R202, 0x10, RZ ;  /* 0x00000010caca7819 */ /* 0x000fce00000006ff */
.L_x_90:
[----:B------:R-:W0:Y:S01]  /*0c60*/  LDC.64 R96, c[0x0][0x3a8] ;  /* 0x0000ea00ff607b82 */ /* 0x000e220000000a00 */
[----:B------:R-:W-:-:S05]  /*0c70*/  IMAD R72, R177, UR13, RZ ;  /* 0x0000000db1487c24 */ /* 0x000fca000f8e02ff */
[----:B------:R-:W-:Y:S02]  /*0c80*/  SHF.R.S32.HI R73, RZ, 0x1f, R72 ;  /* 0x0000001fff497819 */ /* 0x000fe40000011448 */
[----:B------:R-:W1:Y:S02]  /*0c90*/  LDC.64 R98, c[0x0][0x3c0] ;  /* 0x0000f000ff627b82 */ /* 0x000e640000000a00 */
[----:B------:R-:W-:-:S04]  /*0ca0*/  LEA.HI R73, R73, R72, RZ, 0x3 ;  /* 0x0000004849497211 */ /* 0x000fc800078f18ff */
[----:B------:R-:W-:Y:S02]  /*0cb0*/  LEA.HI.SX32 R203, R73, R152, 0x1d ;  /* 0x0000009849cb7211 */ /* 0x000fe400078feaff */
[----:B------:R-:W2:Y:S08]  /*0cc0*/  LDC.64 R100, c[0x0][0x428] ;  /* 0x00010a00ff647b82 */ /* 0x000eb00000000a00 */
[----:B------:R-:W3:Y:S01]  /*0cd0*/  LDC.64 R104, c[0x0][0x430] ;  /* 0x00010c00ff687b82 */ /* 0x000ee20000000a00 */
[----:B0-----:R-:W-:-:S06]  /*0ce0*/  IMAD.WIDE.U32 R72, R203, 0x10, R96 ;  /* 0x00000010cb487825 */ /* 0x001fcc00078e0060 */
[----:B------:R-:W4:Y:S01]  /*0cf0*/  LDG.E.128 R72, desc[UR10][R72.64] ;  /* 0x0000000a48487981 */ /* 0x000f22000c1e1d00 */
[----:B------:R-:W0:Y:S01]  /*0d00*/  LDC.64 R84, c[0x0][0x3c8] ;  /* 0x0000f200ff547b82 */ /* 0x000e220000000a00 */
[----:B-1----:R-:W-:-:S05]  /*0d10*/  IMAD.WIDE R98, R177, 0x4, R98 ;  /* 0x00000004b1627825 */ /* 0x002fca00078e0262 */
[----:B------:R-:W4:Y:S01]  /*0d20*/  LDG.E R224, desc[UR10][R98.64] ;  /* 0x0000000a62e07981 */ /* 0x000f22000c1e1900 */
[----:B--2---:R-:W-:-:S06]  /*0d30*/  IMAD.WIDE.U32 R76, R203, 0x10, R100 ;  /* 0x00000010cb4c7825 */ /* 0x004fcc00078e0064 */
[----:B------:R-:W2:Y:S01]  /*0d40*/  LDG.E.128 R76, desc[UR10][R76.64] ;  /* 0x0000000a4c4c7981 */ /* 0x000ea2000c1e1d00 */
[----:B---3--:R-:W-:-:S06]  /*0d50*/  IMAD.WIDE.U32 R80, R203, 0x10, R104 ;  /* 0x00000010cb507825 */ /* 0x008fcc00078e0068 */
[----:B------:R-:W3:Y:S01]  /*0d60*/  LDG.E.128 R80, desc[UR10][R80.64] ;  /* 0x0000000a50507981 */ /* 0x000ee2000c1e1d00 */
[----:B0-----:R-:W-:-:S05]  /*0d70*/  IMAD.WIDE R102, R177, 0x4, R84 ;  /* 0x00000004b1667825 */ /* 0x001fca00078e0254 */
[----:B------:R-:W3:Y:S01]  /*0d80*/  LDG.E R204, desc[UR10][R102.64] ;  /* 0x0000000a66cc7981 */ /* 0x000ee2000c1e1900 */
[----:B------:R-:W-:-:S05]  /*0d90*/  IADD3 R205, PT, PT, R203, 0x20, RZ ;  /* 0x00000020cbcd7810 */ /* 0x000fca0007ffe0ff */
[----:B------:R-:W-:-:S06]  /*0da0*/  IMAD.WIDE.U32 R84, R205, 0x10, R96 ;  /* 0x00000010cd547825 */ /* 0x000fcc00078e0060 */
[----:B------:R-:W3:Y:S01]  /*0db0*/  LDG.E.128 R84, desc[UR10][R84.64] ;  /* 0x0000000a54547981 */ /* 0x000ee2000c1e1d00 */
[----:B------:R-:W-:-:S04]  /*0dc0*/  IMAD.WIDE.U32 R88, R205, 0x10, R100 ;  /* 0x00000010cd587825 */ /* 0x000fc800078e0064 */
[----:B------:R-:W-:Y:S02]  /*0dd0*/  IMAD.WIDE.U32 R92, R205, 0x10, R104 ;  /* 0x00000010cd5c7825 */ /* 0x000fe400078e0068 */
[----:B------:R-:W3:Y:S04]  /*0de0*/  LDG.E.128 R88, desc[UR10][R88.64] ;  /* 0x0000000a58587981 */ /* 0x000ee8000c1e1d00 */
[----:B------:R-:W3:Y:S01]  /*0df0*/  LDG.E.128 R92, desc[UR10][R92.64] ;  /* 0x0000000a5c5c7981 */ /* 0x000ee2000c1e1d00 */
[----:B------:R-:W-:-:S05]  /*0e00*/  IADD3 R207, PT, PT, R203, 0x40, RZ ;  /* 0x00000040cbcf7810 */ /* 0x000fca0007ffe0ff */
[----:B------:R-:W-:-:S04]  /*0e10*/  IMAD.WIDE.U32 R96, R207, 0x10, R96 ;  /* 0x00000010cf607825 */ /* 0x000fc800078e0060 */
[C---:B------:R-:W-:Y:S02]  /*0e20*/  IMAD.WIDE.U32 R104, R207.reuse, 0x10, R104 ;  /* 0x00000010cf687825 */ /* 0x040fe400078e0068 */
[----:B------:R-:W3:Y:S02]  /*0e30*/  LDG.E.128 R96, desc[UR10][R96.64] ;  /* 0x0000000a60607981 */ /* 0x000ee4000c1e1d00 */
[----:B------:R-:W-:Y:S02]  /*0e40*/  IMAD.WIDE.U32 R100, R207, 0x10, R100 ;  /* 0x00000010cf647825 */ /* 0x000fe400078e0064 */
[----:B------:R-:W3:Y:S04]  /*0e50*/  LDG.E.128 R104, desc[UR10][R104.64] ;  /* 0x0000000a68687981 */ /* 0x000ee8000c1e1d00 */
[----:B------:R-:W3:Y:S01]  /*0e60*/  LDG.E.128 R100, desc[UR10][R100.64] ;  /* 0x0000000a64647981 */ /* 0x000ee2000c1e1d00 */
[----:B------:R-:W-:-:S02]  /*0e70*/  ISETP.NE.AND P2, PT, RZ, UR12, PT ;  /* 0x0000000cff007c0c */ /* 0x000fc4000bf45270 */
[----:B------:R-:W-:-:S04]  /*0e80*/  ISETP.NE.U32.AND P0, PT, RZ, UR14, PT ;  /* 0x0000000eff007c0c */ /* 0x000fc8000bf05070 */
[----:B------:R-:W-:Y:S01]  /*0e90*/  ISETP.NE.AND.EX P0, PT, RZ, UR15, PT, P0 ;  /* 0x0000000fff007c0c */ /* 0x000fe2000bf05300 */
[----:B------:R-:W-:Y:S01]  /*0ea0*/  UMOV UR4, 0xffffffff ;  /* 0xffffffff00047882 */ /* 0x000fe20000000000 */
[----:B------:R-:W-:-:S04]  /*0eb0*/  ISETP.NE.U32.AND P1, PT, RZ, UR14, PT ;  /* 0x0000000eff007c0c */ /* 0x000fc8000bf25070 */
[----:B------:R-:W-:Y:S02]  /*0ec0*/  ISETP.NE.AND.EX P1, PT, RZ, UR15, PT, P1 ;  /* 0x0000000fff007c0c */ /* 0x000fe4000bf25310 */
[----:B----4-:R-:W-:Y:S02]  /*0ed0*/  SHF.L.U32 R209, R72, 0x10, RZ ;  /* 0x0000001048d17819 */ /* 0x010fe400000006ff */
[----:B------:R-:W-:Y:S02]  /*0ee0*/  FSEL R224, R224, RZ, !P2 ;  /* 0x000000ffe0e07208 */ /* 0x000fe40005000000 */
[C---:B------:R-:W-:Y:S02]  /*0ef0*/  PRMT R208, R74.reuse, 0x7632, R208 ;  /* 0x000076324ad07816 */ /* 0x040fe400000000d0 */
[----:B------:R-:W-:Y:S02]  /*0f00*/  SHF.L.U32 R229, R74, 0x10, RZ ;  /* 0x000000104ae57819 */ /* 0x000fe400000006ff */
[----:B--2---:R-:W-:-:S02]  /*0f10*/  PRMT R212, R79, 0x7632, R212 ;  /* 0x000076324fd47816 */ /* 0x004fc400000000d4 */
[----:B------:R-:W-:Y:S01]  /*0f20*/  SHF.L.U32 R228, R79, 0x10, RZ ;  /* 0x000000104fe47819 */ /* 0x000fe200000006ff */
[----:B------:R-:W-:Y:S01]  /*0f30*/  FADD.FTZ R79, -R224, R209 ;  /* 0x000000d1e04f7221 */ /* 0x000fe20000010100 */
[----:B------:R-:W-:Y:S02]  /*0f40*/  SHF.L.U32 R206, R76, 0x10, RZ ;  /* 0x000000104cce7819 */ /* 0x000fe400000006ff */
[----:B---3--:R-:W-:-:S03]  /*0f50*/  SHF.L.U32 R226, R80, 0x10, RZ ;  /* 0x0000001050e27819 */ /* 0x008fc600000006ff */
[----:B------:R-:W-:Y:S02]  /*0f60*/  FADD.FTZ R151, R206, R151 ;  /* 0x00000097ce977221 */ /* 0x000fe40000010000 */
[----:B------:R-:W-:Y:S01]  /*0f70*/  FMUL.FTZ R74, R157, R226 ;  /* 0x000000e29d4a7220 */ /* 0x000fe20000410000 */
[----:B------:R-:W-:Y:S01]  /*0f80*/  FMUL.FTZ R79, R204, R79 ;  /* 0x0000004fcc4f7220 */ /* 0x000fe20000410000 */
[----:B------:R-:W-:Y:S02]  /*0f90*/  PRMT R222, R72, 0x7632, R222 ;  /* 0x0000763248de7816 */ /* 0x000fe400000000de */
[----:B------:R-:W-:Y:S01]  /*0fa0*/  PRMT R211, R73, 0x7632, R211 ;  /* 0x0000763249d37816 */ /* 0x000fe200000000d3 */
[-C--:B------:R-:W-:Y:S01]  /*0fb0*/  FFMA.FTZ R178, R79, R206.reuse, R178 ;  /* 0x000000ce4fb27223 */ /* 0x080fe200000100b2 */
[----:B------:R-:W-:Y:S01]  /*0fc0*/  SHF.L.U32 R225, R73, 0x10, RZ ;  /* 0x0000001049e17819 */ /* 0x000fe200000006ff */
[----:B------:R-:W-:Y:S01]  /*0fd0*/  FFMA.FTZ R206, R153, R206, R74 ;  /* 0x000000ce99ce7223 */ /* 0x000fe2000001004a */
[C---:B------:R-:W-:Y:S01]  /*0fe0*/  PRMT R210, R75.reuse, 0x7632, R210 ;  /* 0x000076324bd27816 */ /* 0x040fe200000000d2 */
[----:B------:R-:W0:Y:S01]  /*0ff0*/  @P0 LDC.64 R72, c[0x0][0x438] ;  /* 0x00010e00ff480b82 */ /* 0x000e220000000a00 */
[----:B------:R-:W-:-:S02]  /*1000*/  SHF.L.U32 R231, R75, 0x10, RZ ;  /* 0x000000104be77819 */ /* 0x000fc400000006ff */
[----:B------:R-:W-:Y:S02]  /*1010*/  PRMT R220, R76, 0x7632, R220 ;  /* 0x000076324cdc7816 */ /* 0x000fe400000000dc */
[----:B------:R-:W-:-:S03]  /*1020*/  PRMT R214, R77, 0x7632, R214 ;  /* 0x000076324dd67816 */ /* 0x000fc600000000d6 */
[----:B------:R-:W1:Y:S01]  /*1030*/  @P0 LDC.64 R74, c[0x0][0x438] ;  /* 0x00010e00ff4a0b82 */ /* 0x000e620000000a00 */
[----:B------:R-:W-:-:S07]  /*1040*/  SHF.L.U32 R227, R77, 0x10, RZ ;  /* 0x000000104de37819 */ /* 0x000fce00000006ff */
[----:B------:R-:W2:Y:S01]  /*1050*/  @P0 LDC.64 R76, c[0x0][0x438] ;  /* 0x00010e00ff4c0b82 */ /* 0x000ea20000000a00 */
[----:B------:R-:W-:-:S04]  /*1060*/  PRMT R221, R81, 0x7632, R221 ;  /* 0x0000763251dd7816 */ /* 0x000fc800000000dd */
[----:B------:R-:W-:Y:S01]  /*1070*/  SHF.L.U32 R221, R221, 0x10, RZ ;  /* 0x00000010dddd7819 */ /* 0x000fe200000006ff */
[----:B0-----:R-:W-:Y:S01]  /*1080*/  @P0 IMAD.WIDE.U32 R72, R205, 0x10, R72 ;  /* 0x00000010cd480825 */ /* 0x001fe200078e0048 */
[----:B------:R-:W-:Y:S02]  /*1090*/  SHF.L.U32 R214, R214, 0x10, RZ ;  /* 0x00000010d6d67819 */ /* 0x000fe400000006ff */
[----:B------:R-:W-:Y:S02]  /*10a0*/  PRMT R215, R82, 0x7632, R215 ;  /* 0x0000763252d77816 */ /* 0x000fe400000000d7 */
[----:B-----5:R0:W5:Y:S01]  /*10b0*/  @P0 LDG.E.128 R56, desc[UR10][R72.64] ;  /* 0x0000000a48380981 */ /* 0x020162000c1e1d00 */
[----:B-1----:R-:W-:Y:S01]  /*10c0*/  @P0 IMAD.WIDE.U32 R74, R207, 0x10, R74 ;  /* 0x00000010cf4a0825 */ /* 0x002fe200078e004a */
[----:B------:R-:W-:-:S04]  /*10d0*/  PRMT R217, R83, 0x7632, R217 ;  /* 0x0000763253d97816 */ /* 0x000fc800000000d9 */
[----:B------:R1:W5:Y:S01]  /*10e0*/  @P0 LDG.E.128 R60, desc[UR10][R74.64] ;  /* 0x0000000a4a3c0981 */ /* 0x000362000c1e1d00 */
[----:B--2---:R-:W-:-:S04]  /*10f0*/  @P0 IMAD.WIDE.U32 R76, R203, 0x10, R76 ;  /* 0x00000010cb4c0825 */ /* 0x004fc800078e004c */
[----:B0-----:R-:W-:Y:S01]  /*1100*/  FMUL.FTZ R73, R184, R221 ;  /* 0x000000ddb8497220 */ /* 0x001fe20000410000 */
[----:B------:R-:W-:Y:S01]  /*1110*/  PRMT R213, R78, 0x7632, R213 ;  /* 0x000076324ed57816 */ /* 0x000fe200000000d5 */
[----:B------:R0:W5:Y:S01]  /*1120*/  @P0 LDG.E.128 R52, desc[UR10][R76.64] ;  /* 0x0000000a4c340981 */ /* 0x000162000c1e1d00 */
[----:B-1----:R-:W-:Y:S02]  /*1130*/  SHF.L.U32 R75, R208, 0x10, RZ ;  /* 0x00000010d04b7819 */ /* 0x002fe400000006ff */
[----:B------:R-:W-:Y:S02]  /*1140*/  SHF.L.U32 R211, R211, 0x10, RZ ;  /* 0x00000010d3d37819 */ /* 0x000fe400000006ff */
[----:B------:R-:W-:Y:S01]  /*1150*/  SHF.L.U32 R208, R215, 0x10, RZ ;  /* 0x00000010d7d07819 */ /* 0x000fe200000006ff */
[----:B------:R-:W-:Y:S01]  /*1160*/  FADD.FTZ R75, -R224, R75 ;  /* 0x0000004be04b7221 */ /* 0x000fe20000010100 */
[----:B------:R-:W-:Y:S01]  /*1170*/  SHF.L.U32 R217, R217, 0x10, RZ ;  /* 0x00000010d9d97819 */ /* 0x000fe200000006ff */
[----:B0-----:R-:W-:Y:S01]  /*1180*/  FFMA.FTZ R76, R180, R214, R73 ;  /* 0x000000d6b44c7223 */ /* 0x001fe20000010049 */
[----:B------:R-:W-:-:S02]  /*1190*/  SHF.L.U32 R73, R210, 0x10, RZ ;  /* 0x00000010d2497819 */ /* 0x000fc400000006ff */
[----:B------:R-:W-:Y:S02]  /*11a0*/  SHF.L.U32 R218, R82, 0x10, RZ ;  /* 0x0000001052da7819 */ /* 0x000fe400000006ff */
[----:B------:R-:W-:Y:S01]  /*11b0*/  SHF.L.U32 R216, R83, 0x10, RZ ;  /* 0x0000001053d87819 */ /* 0x000fe200000006ff */
[----:B------:R-:W-:Y:S01]  /*11c0*/  FADD.FTZ R83, -R224, R229 ;  /* 0x000000e5e0537221 */ /* 0x000fe20000010100 */
[----:B------:R-:W-:Y:S01]  /*11d0*/  SHF.L.U32 R74, R213, 0x10, RZ ;  /* 0x00000010d54a7819 */ /* 0x000fe200000006ff */
[----:B------:R-:W-:Y:S01]  /*11e0*/  FMUL.FTZ R75, R204, R75 ;  /* 0x0000004bcc4b7220 */ /* 0x000fe20000410000 */
[C---:B------:R-:W-:Y:S01]  /*11f0*/  FADD.FTZ R77, -R224.reuse, R211 ;  /* 0x000000d3e04d7221 */ /* 0x040fe20000010100 */
[----:B------:R-:W-:Y:S01]  /*1200*/  FMUL.FTZ R72, R185, R208 ;  /* 0x000000d0b9487220 */ /* 0x000fe20000410000 */
[----:B------:R-:W-:Y:S01]  /*1210*/  FADD.FTZ R73, -R224, R73 ;  /* 0x00000049e0497221 */ /* 0x000fe20000010100 */
[----:B------:R-:W-:Y:S01]  /*1220*/  SHF.L.U32 R212, R212, 0x10, RZ ;  /* 0x00000010d4d47819 */ /* 0x000fe200000006ff */
[----:B------:R-:W-:Y:S01]  /*1230*/  FMUL.FTZ R211, R186, R217 ;  /* 0x000000d9bad37220 */ /* 0x000fe20000410000 */
[----:B------:R-:W-:Y:S01]  /*1240*/  SHF.L.U32 R78, R78, 0x10, RZ ;  /* 0x000000104e4e7819 */ /* 0x000fe200000006ff */
[----:B------:R-:W-:Y:S01]  /*1250*/  FADD.FTZ R209, -R224, R225 ;  /* 0x000000e1e0d17221 */ /* 0x000fe20000010100 */
[----:B------:R-:W-:Y:S01]  /*1260*/  PRMT R223, R80, 0x7632, R223 ;  /* 0x0000763250df7816 */ /* 0x000fe200000000df */
[----:B------:R-:W-:Y:S01]  /*1270*/  FMUL.FTZ R83, R204, R83 ;  /* 0x00000053cc537220 */ /* 0x000fe20000410000 */
[----:B------:R-:W-:Y:S01]  /*1280*/  SHF.L.U32 R219, R81, 0x10, RZ ;  /* 0x0000001051db7819 */ /* 0x000fe200000006ff */
[----:B------:R-:W-:Y:S01]  /*1290*/  FMUL.FTZ R80, R159, R218 ;  /* 0x000000da9f507220 */ /* 0x000fe20000410000 */
[----:B------:R-:W-:Y:S01]  /*12a0*/  FMUL.FTZ R225, R160, R216 ;  /* 0x000000d8a0e17220 */ /* 0x000fe20000410000 */
[----:B------:R-:W-:Y:S01]  /*12b0*/  FADD.FTZ R131, R74, R131 ;  /* 0x000000834a837221 */ /* 0x000fe20000010000 */
[-C--:B------:R-:W-:Y:S01]  /*12c0*/  FFMA.FTZ R132, R75, R74.reuse, R132 ;  /* 0x0000004a4b847223 */ /* 0x080fe20000010084 */
[----:B------:R-:W-:Y:S01]  /*12d0*/  FFMA.FTZ R74, R181, R74, R72 ;  /* 0x0000004ab54a7223 */ /* 0x000fe20000010048 */
[----:B------:R-:W-:Y:S01]  /*12e0*/  FMUL.FTZ R73, R204, R73 ;  /* 0x00000049cc497220 */ /* 0x000fe20000410000 */
[----:B------:R-:W-:Y:S01]  /*12f0*/  FFMA.FTZ R72, R182, R212, R211 ;  /* 0x000000d4b6487223 */ /* 0x000fe200000100d3 */
[----:B------:R-:W-:Y:S01]  /*1300*/  FADD.FTZ R135, R78, R135 ;  /* 0x000000874e877221 */ /* 0x000fe20000010000 */
[-C--:B------:R-:W-:Y:S01]  /*1310*/  FFMA.FTZ R136, R83, R78.reuse, R136 ;  /* 0x0000004e53887223 */ /* 0x080fe20000010088 */
[----:B------:R-:W-:Y:S01]  /*1320*/  FFMA.FTZ R80, R155, R78, R80 ;  /* 0x0000004e9b507223 */ /* 0x000fe20000010050 */
[----:B------:R-:W-:Y:S01]  /*1330*/  PRMT R211, R84, 0x7632, R211 ;  /* 0x0000763254d37816 */ /* 0x000fe200000000d3 */
[----:B------:R-:W-:Y:S01]  /*1340*/  FMUL.FTZ R81, R158, R219 ;  /* 0x000000db9e517220 */ /* 0x000fe20000410000 */
[----:B------:R-:W-:Y:S01]  /*1350*/  FFMA.FTZ R78, R156, R228, R225 ;  /* 0x000000e49c4e7223 */ /* 0x000fe200000100e1 */
[----:B------:R-:W-:Y:S01]  /*1360*/  SHF.L.U32 R225, R222, 0x10, RZ ;  /* 0x00000010dee17819 */ /* 0x000fe200000006ff */
[----:B------:R-:W-:Y:S01]  /*1370*/  FADD.FTZ R121, R217, R121 ;  /* 0x00000079d9797221 */ /* 0x000fe20000010000 */
[----:B------:R-:W-:Y:S01]  /*1380*/  FFMA.FTZ R122, R73, R217, R122 ;  /* 0x000000d9497a7223 */ /* 0x000fe2000001007a */
[----:B------:R-:W-:Y:S01]  /*1390*/  SHF.L.U32 R217, R86, 0x10, RZ ;  /* 0x0000001056d97819 */ /* 0x000fe200000006ff */
[----:B------:R-:W-:Y:S01]  /*13a0*/  FFMA.FTZ R82, R154, R227, R81 ;  /* 0x000000e39a527223 */ /* 0x000fe20000010051 */
[----:B------:R-:W-:Y:S01]  /*13b0*/  SHF.L.U32 R211, R211, 0x10, RZ ;  /* 0x00000010d3d37819 */ /* 0x000fe200000006ff */
[----:B------:R-:W-:Y:S01]  /*13c0*/  FMUL.FTZ R209, R204, R209 ;  /* 0x000000d1ccd17220 */ /* 0x000fe20000410000 */
[C---:B------:R-:W-:Y:S01]  /*13d0*/  FADD.FTZ R81, -R224.reuse, R231 ;  /* 0x000000e7e0517221 */ /* 0x040fe20000010100 */
[----:B------:R-:W-:Y:S01]  /*13e0*/  FADD.FTZ R225, -R224, R225 ;  /* 0x000000e1e0e17221 */ /* 0x000fe20000010100 */
[----:B------:R-:W-:Y:S01]  /*13f0*/  FMUL.FTZ R77, R204, R77 ;  /* 0x0000004dcc4d7220 */ /* 0x000fe20000410000 */
[----:B------:R-:W-:Y:S01]  /*1400*/  FADD.FTZ R217, -R224, R217 ;  /* 0x000000d9e0d97221 */ /* 0x000fe20000010100 */
[----:B------:R-:W-:Y:S01]  /*1410*/  FADD.FTZ R149, R226, R149 ;  /* 0x00000095e2957221 */ /* 0x000fe20000010000 */
[----:B------:R-:W-:Y:S01]  /*1420*/  FFMA.FTZ R150, R79, R226, R150 ;  /* 0x000000e24f967223 */ /* 0x000fe20000010096 */
[----:B------:R-:W-:Y:S01]  /*1430*/  FADD.FTZ R129, R208, R129 ;  /* 0x00000081d0817221 */ /* 0x000fe20000010000 */
[----:B------:R-:W-:Y:S01]  /*1440*/  FFMA.FTZ R130, R75, R208, R130 ;  /* 0x000000d04b827223 */ /* 0x000fe20000010082 */
[----:B------:R-:W-:Y:S01]  /*1450*/  FADD.FTZ R211, -R224, R211 ;  /* 0x000000d3e0d37221 */ /* 0x000fe20000010100 */
[----:B------:R-:W-:Y:S01]  /*1460*/  FADD.FTZ R143, R227, R143 ;  /* 0x0000008fe38f7221 */ /* 0x000fe20000010000 */
[----:B------:R-:W-:Y:S01]  /*1470*/  FFMA.FTZ R144, R209, R227, R144 ;  /* 0x000000e3d1907223 */ /* 0x000fe20000010090 */
[C---:B------:R-:W-:Y:S01]  /*1480*/  FMUL.FTZ R81, R204.reuse, R81 ;  /* 0x00000051cc517220 */ /* 0x040fe20000410000 */
[----:B------:R-:W-:Y:S01]  /*1490*/  SHF.L.U32 R226, R223, 0x10, RZ ;  /* 0x00000010dfe27819 */ /* 0x000fe200000006ff */
[----:B------:R-:W-:Y:S01]  /*14a0*/  FMUL.FTZ R227, R204, R225 ;  /* 0x000000e1cce37220 */ /* 0x000fe20000410000 */
[----:B------:R-:W-:Y:S01]  /*14b0*/  PRMT R208, R85, 0x7632, R208 ;  /* 0x0000763255d07816 */ /* 0x000fe200000000d0 */
[----:B------:R-:W-:Y:S01]  /*14c0*/  FADD.FTZ R137, R221, R137 ;  /* 0x00000089dd897221 */ /* 0x000fe20000010000 */
[----:B------:R-:W-:Y:S01]  /*14d0*/  FFMA.FTZ R138, R77, R221, R138 ;  /* 0x000000dd4d8a7223 */ /* 0x000fe2000001008a */
[----:B------:R-:W-:Y:S01]  /*14e0*/  SHF.L.U32 R213, R84, 0x10, RZ ;  /* 0x0000001054d57819 */ /* 0x000fe200000006ff */
[C---:B------:R-:W-:Y:S01]  /*14f0*/  FMUL.FTZ R221, R204.reuse, R217 ;  /* 0x000000d9ccdd7220 */ /* 0x040fe20000410000 */
[----:B------:R-:W-:Y:S01]  /*1500*/  FADD.FTZ R141, R219, R141 ;  /* 0x0000008ddb8d7221 */ /* 0x000fe20000010000 */
[----:B------:R-:W-:Y:S01]  /*1510*/  FFMA.FTZ R142, R209, R219, R142 ;  /* 0x000000dbd18e7223 */ /* 0x000fe2000001008e */
[----:B------:R-:W-:Y:S01]  /*1520*/  SHF.L.U32 R215, R85, 0x10, RZ ;  /* 0x0000001055d77819 */ /* 0x000fe200000006ff */
[----:B------:R-:W-:Y:S01]  /*1530*/  FMUL.FTZ R217, R204, R211 ;  /* 0x000000d3ccd97220 */ /* 0x000fe20000410000 */
[----:B------:R-:W-:Y:S01]  /*1540*/  SHF.L.U32 R220, R220, 0x10, RZ ;  /* 0x00000010dcdc7819 */ /* 0x000fe200000006ff */
[----:B------:R-:W-:Y:S01]  /*1550*/  FADD.FTZ R125, R216, R125 ;  /* 0x0000007dd87d7221 */ /* 0x000fe20000010000 */
[----:B------:R-:W-:Y:S01]  /*1560*/  FFMA.FTZ R126, R81, R216, R126 ;  /* 0x000000d8517e7223 */ /* 0x000fe2000001007e */
[----:B------:R-:W-:Y:S01]  /*1570*/  PRMT R85, R87, 0x7632, R85 ;  /* 0x0000763257557816 */ /* 0x000fe20000000055 */
[-C--:B------:R-:W-:Y:S01]  /*1580*/  FMUL.FTZ R222, R183, R226.reuse ;  /* 0x000000e2b7de7220 */ /* 0x080fe20000410000 */
[----:B------:R-:W-:Y:S01]  /*1590*/  SHF.L.U32 R219, R87, 0x10, RZ ;  /* 0x0000001057db7819 */ /* 0x000fe200000006ff */
[----:B------:R-:W-:Y:S01]  /*15a0*/  FADD.FTZ R145, R226, R145 ;  /* 0x00000091e2917221 */ /* 0x000fe20000010000 */
[----:B------:R-:W-:Y:S01]  /*15b0*/  SHF.L.U32 R211, R208, 0x10, RZ ;  /* 0x00000010d0d37819 */ /* 0x000fe200000006ff */
[----:B------:R-:W-:Y:S01]  /*15c0*/  FFMA.FTZ R146, R227, R226, R146 ;  /* 0x000000e2e3927223 */ /* 0x000fe20000010092 */
[----:B------:R-:W-:-:S02]  /*15d0*/  PRMT R84, R86, 0x7632, R84 ;  /* 0x0000763256547816 */ /* 0x000fc40000000054 */
[C---:B------:R-:W-:Y:S02]  /*15e0*/  PRMT R87, R90.reuse, 0x7632, R87 ;  /* 0x000076325a577816 */ /* 0x040fe40000000057 */
[----:B------:R-:W-:Y:S01]  /*15f0*/  SHF.L.U32 R216, R90, 0x10, RZ ;  /* 0x000000105ad87819 */ /* 0x000fe200000006ff */
[----:B------:R-:W-:Y:S01]  /*1600*/  FADD.FTZ R213, -R224, R213 ;  /* 0x000000d5e0d57221 */ /* 0x000fe20000010100 */
[C---:B------:R-:W-:Y:S02]  /*1610*/  PRMT R86, R91.reuse, 0x7632, R86 ;  /* 0x000076325b567816 */ /* 0x040fe40000000056 */
[----:B------:R-:W-:Y:S02]  /*1620*/  SHF.L.U32 R226, R91, 0x10, RZ ;  /* 0x000000105be27819 */ /* 0x000fe400000006ff */
[----:B------:R-:W-:Y:S01]  /*1630*/  PRMT R90, R92, 0x7632, R90 ;  /* 0x000076325c5a7816 */ /* 0x000fe2000000005a */
[----:B------:R-:W-:Y:S01]  /*1640*/  FADD.FTZ R215, -R224, R215 ;  /* 0x000000d7e0d77221 */ /* 0x000fe20000010100 */
[----:B------:R-:W-:-:S02]  /*1650*/  SHF.L.U32 R92, R92, 0x10, RZ ;  /* 0x000000105c5c7819 */ /* 0x000fc400000006ff */
[C---:B------:R-:W-:Y:S01]  /*1660*/  PRMT R91, R93.reuse, 0x7632, R91 ;  /* 0x000076325d5b7816 */ /* 0x040fe2000000005b */
[----:B------:R-:W-:Y:S01]  /*1670*/  FADD.FTZ R147, R220, R147 ;  /* 0x00000093dc937221 */ /* 0x000fe20000010000 */
[----:B------:R-:W-:Y:S01]  /*1680*/  SHF.L.U32 R93, R93, 0x10, RZ ;  /* 0x000000105d5d7819 */ /* 0x000fe200000006ff */
[-C--:B------:R-:W-:Y:S01]  /*1690*/  FFMA.FTZ R148, R227, R220.reuse, R148 ;  /* 0x000000dce3947223 */ /* 0x080fe20000010094 */
[----:B------:R-:W-:Y:S01]  /*16a0*/  FFMA.FTZ R222, R179, R220, R222 ;  /* 0x000000dcb3de7223 */ /* 0x000fe200000100de */
[----:B------:R-:W-:Y:S01]  /*16b0*/  FADD.FTZ R133, R218, R133 ;  /* 0x00000085da857221 */ /* 0x000fe20000010000 */
[----:B------:R-:W-:Y:S01]  /*16c0*/  FFMA.FTZ R134, R83, R218, R134 ;  /* 0x000000da53867223 */ /* 0x000fe20000010086 */
[----:B------:R-:W-:Y:S01]  /*16d0*/  FADD.FTZ R211, -R224, R211 ;  /* 0x000000d3e0d37221 */ /* 0x000fe20000010100 */
[----:B------:R-:W-:Y:S01]  /*16e0*/  FADD.FTZ R123, R212, R123 ;  /* 0x0000007bd47b7221 */ /* 0x000fe20000010000 */
[----:B------:R-:W-:Y:S01]  /*16f0*/  FFMA.FTZ R124, R73, R212, R124 ;  /* 0x000000d4497c7223 */ /* 0x000fe2000001007c */
[----:B------:R-:W-:Y:S01]  /*1700*/  SHF.L.U32 R220, R88, 0x10, RZ ;  /* 0x0000001058dc7819 */ /* 0x000fe200000006ff */
[----:B------:R-:W-:Y:S01]  /*1710*/  FADD.FTZ R139, R214, R139 ;  /* 0x0000008bd68b7221 */ /* 0x000fe20000010000 */
[----:B------:R-:W-:Y:S01]  /*1720*/  PRMT R210, R89, 0x7632, R210 ;  /* 0x0000763259d27816 */ /* 0x000fe200000000d2 */
[----:B------:R-:W-:Y:S01]  /*1730*/  FFMA.FTZ R140, R77, R214, R140 ;  /* 0x000000d64d8c7223 */ /* 0x000fe2000001008c */
[----:B------:R-:W-:Y:S01]  /*1740*/  SHF.L.U32 R218, R89, 0x10, RZ ;  /* 0x0000001059da7819 */ /* 0x000fe200000006ff */
[----:B------:R-:W-:Y:S01]  /*1750*/  FMUL.FTZ R225, R204, R213 ;  /* 0x000000d5cce17220 */ /* 0x000fe20000410000 */
[----:B------:R-:W-:Y:S01]  /*1760*/  PRMT R212, R88, 0x7632, R212 ;  /* 0x0000763258d47816 */ /* 0x000fe200000000d4 */
[----:B------:R-:W-:Y:S01]  /*1770*/  FMUL.FTZ R214, R165, R92 ;  /* 0x0000005ca5d67220 */ /* 0x000fe20000410000 */
[----:B------:R-:W-:Y:S01]  /*1780*/  PRMT R89, R94, 0x7632, R89 ;  /* 0x000076325e597816 */ /* 0x000fe20000000059 */
[----:B------:R-:W-:Y:S01]  /*1790*/  FMUL.FTZ R223, R204, R215 ;  /* 0x000000d7ccdf7220 */ /* 0x000fe20000410000 */
[----:B------:R-:W-:Y:S01]  /*17a0*/  SHF.L.U32 R94, R94, 0x10, RZ ;  /* 0x000000105e5e7819 */ /* 0x000fe200000006ff */
[----:B------:R-:W-:Y:S01]  /*17b0*/  FMUL.FTZ R213, R166, R93 ;  /* 0x0000005da6d57220 */ /* 0x000fe20000410000 */
[C---:B------:R-:W-:Y:S01]  /*17c0*/  PRMT R88, R95.reuse, 0x7632, R88 ;  /* 0x000076325f587816 */ /* 0x040fe20000000058 */
[----:B------:R-:W-:Y:S01]  /*17d0*/  FMUL.FTZ R215, R204, R211 ;  /* 0x000000d3ccd77220 */ /* 0x000fe20000410000 */
[----:B------:R-:W-:Y:S01]  /*17e0*/  SHF.L.U32 R95, R95, 0x10, RZ ;  /* 0x000000105f5f7819 */ /* 0x000fe200000006ff */
[----:B------:R-:W-:Y:S01]  /*17f0*/  FADD.FTZ R119, R220, R119 ;  /* 0x00000077dc777221 */ /* 0x000fe20000010000 */
[----:B------:R-:W-:Y:S01]  /*1800*/  SHF.L.U32 R211, R84, 0x10, RZ ;  /* 0x0000001054d37819 */ /* 0x000fe200000006ff */
[-C--:B------:R-:W-:Y:S01]  /*1810*/  FFMA.FTZ R120, R225, R220.reuse, R120 ;  /* 0x000000dce1787223 */ /* 0x080fe20000010078 */
[----:B------:R-:W-:Y:S01]  /*1820*/  SHF.L.U32 R85, R85, 0x10, RZ ;  /* 0x0000001055557819 */ /* 0x000fe200000006ff */
[----:B------:R-:W-:Y:S01]  /*1830*/  FFMA.FTZ R220, R161, R220, R214 ;  /* 0x000000dca1dc7223 */ /* 0x000fe200000100d6 */
[----:B------:R-:W-:Y:S01]  /*1840*/  FADD.FTZ R111, R218, R111 ;  /* 0x0000006fda6f7221 */ /* 0x000fe20000010000 */
[-C--:B------:R-:W-:Y:S01]  /*1850*/  FFMA.FTZ R112, R223, R218.reuse, R112 ;  /* 0x000000dadf707223 */ /* 0x080fe20000010070 */
[----:B------:R-:W-:Y:S01]  /*1860*/  FFMA.FTZ R218, R162, R218, R213 ;  /* 0x000000daa2da7223 */ /* 0x000fe200000100d5 */
[----:B------:R-:W-:Y:S01]  /*1870*/  FMUL.FTZ R214, R167, R94 ;  /* 0x0000005ea7d67220 */ /* 0x000fe20000410000 */
[----:B------:R-:W-:Y:S01]  /*1880*/  FMUL.FTZ R213, R168, R95 ;  /* 0x0000005fa8d57220 */ /* 0x000fe20000410000 */
[C---:B------:R-:W-:Y:S01]  /*1890*/  FADD.FTZ R211, -R224.reuse, R211 ;  /* 0x000000d3e0d37221 */ /* 0x040fe20000010100 */
[----:B------:R-:W-:Y:S01]  /*18a0*/  SHF.L.U32 R208, R87, 0x10, RZ ;  /* 0x0000001057d07819 */ /* 0x000fe200000006ff */
[----:B------:R-:W-:Y:S01]  /*18b0*/  FADD.FTZ R219, -R224, R219 ;  /* 0x000000dbe0db7221 */ /* 0x000fe20000010100 */
[----:B------:R-:W-:Y:S01]  /*18c0*/  FADD.FTZ R26, R216, R26 ;  /* 0x0000001ad81a7221 */ /* 0x000fe20000010000 */
[-C--:B------:R-:W-:Y:S01]  /*18d0*/  FFMA.FTZ R13, R221, R216.reuse, R13 ;  /* 0x000000d8dd0d7223 */ /* 0x080fe2000001000d */
[----:B------:R-:W-:Y:S01]  /*18e0*/  SHF.L.U32 R87, R88, 0x10, RZ ;  /* 0x0000001058577819 */ /* 0x000fe200000006ff */
[----:B------:R-:W-:Y:S01]  /*18f0*/  FADD.FTZ R85, -R224, R85 ;  /* 0x00000055e0557221 */ /* 0x000fe20000010100 */
[----:B------:R-:W-:Y:S01]  /*1900*/  FFMA.FTZ R216, R163, R216, R214 ;  /* 0x000000d8a3d87223 */ /* 0x000fe200000100d6 */
[----:B------:R-:W-:Y:S01]  /*1910*/  FFMA.FTZ R214, R164, R226, R213 ;  /* 0x000000e2a4d67223 */ /* 0x000fe200000100d5 */
[----:B------:R-:W-:Y:S01]  /*1920*/  SHF.L.U32 R84, R89, 0x10, RZ ;  /* 0x0000001059547819 */ /* 0x000fe200000006ff */
[C---:B------:R-:W-:Y:S01]  /*1930*/  FMUL.FTZ R213, R204.reuse, R211 ;  /* 0x000000d3ccd57220 */ /* 0x040fe20000410000 */
[----:B------:R-:W-:Y:S01]  /*1940*/  FMUL.FTZ R219, R204, R219 ;  /* 0x000000dbccdb7220 */ /* 0x000fe20000410000 */
[----:B------:R-:W-:Y:S01]  /*1950*/  SHF.L.U32 R90, R90, 0x10, RZ ;  /* 0x000000105a5a7819 */ /* 0x000fe200000006ff */
[----:B------:R-:W-:Y:S01]  /*1960*/  FMUL.FTZ R211, R204, R85 ;  /* 0x00000055ccd37220 */ /* 0x000fe20000410000 */
[----:B------:R-:W-:Y:S01]  /*1970*/  SHF.L.U32 R86, R86, 0x10, RZ ;  /* 0x0000001056567819 */ /* 0x000fe200000006ff */
[----:B------:R-:W-:Y:S01]  /*1980*/  FMUL.FTZ R85, R194, R87 ;  /* 0x00000057c2557220 */ /* 0x000fe20000410000 */
[----:B------:R-:W-:Y:S01]  /*1990*/  PRMT R89, R99, 0x7632, R89 ;  /* 0x0000763263597816 */ /* 0x000fe20000000059 */
[----:B------:R-:W-:Y:S01]  /*19a0*/  FADD.FTZ R117, R92, R117 ;  /* 0x000000755c757221 */ /* 0x000fe20000010000 */
[----:B------:R-:W-:Y:S01]  /*19b0*/  SHF.L.U32 R212, R212, 0x10, RZ ;  /* 0x00000010d4d47819 */ /* 0x000fe200000006ff */
[----:B------:R-:W-:Y:S01]  /*19c0*/  FFMA.FTZ R118, R225, R92, R118 ;  /* 0x0000005ce1767223 */ /* 0x000fe20000010076 */
[----:B------:R-:W-:Y:S01]  /*19d0*/  SHF.L.U32 R91, R91, 0x10, RZ ;  /* 0x000000105b5b7819 */ /* 0x000fe200000006ff */
[----:B------:R-:W-:Y:S01]  /*19e0*/  FMUL.FTZ R88, R193, R84 ;  /* 0x00000054c1587220 */ /* 0x000fe20000410000 */
[----:B------:R-:W-:Y:S01]  /*19f0*/  FADD.FTZ R27, R95, R27 ;  /* 0x0000001b5f1b7221 */ /* 0x000fe20000010000 */
[----:B------:R-:W-:Y:S01]  /*1a00*/  FFMA.FTZ R14, R219, R95, R14 ;  /* 0x0000005fdb0e7223 */ /* 0x000fe2000001000e */
[----:B------:R-:W-:Y:S01]  /*1a10*/  SHF.L.U32 R99, R99, 0x10, RZ ;  /* 0x0000001063637819 */ /* 0x000fe200000006ff */
[----:B------:R-:W-:Y:S01]  /*1a20*/  FMUL.FTZ R92, R191, R90 ;  /* 0x0000005abf5c7220 */ /* 0x000fe20000410000 */
[----:B------:R-:W-:Y:S01]  /*1a30*/  FADD.FTZ R30, R94, R30 ;  /* 0x0000001e5e1e7221 */ /* 0x000fe20000010000 */
[----:B------:R-:W-:Y:S01]  /*1a40*/  FFMA.FTZ R0, R221, R94, R0 ;  /* 0x0000005edd007223 */ /* 0x000fe20000010000 */
[----:B------:R-:W-:Y:S01]  /*1a50*/  FFMA.FTZ R95, R190, R86, R85 ;  /* 0x00000056be5f7223 */ /* 0x000fe20000010055 */
[----:B------:R-:W-:Y:S01]  /*1a60*/  FADD.FTZ R7, R84, R7 ;  /* 0x0000000754077221 */ /* 0x000fe20000010000 */
[----:B------:R-:W-:Y:S01]  /*1a70*/  FFMA.FTZ R2, R213, R84, R2 ;  /* 0x00000054d5027223 */ /* 0x000fe20000010002 */
[----:B------:R-:W-:Y:S01]  /*1a80*/  SHF.L.U32 R231, R89, 0x10, RZ ;  /* 0x0000001059e77819 */ /* 0x000fe200000006ff */
[----:B------:R-:W-:Y:S01]  /*1a90*/  FADD.FTZ R5, R86, R5 ;  /* 0x0000000556057221 */ /* 0x000fe20000010000 */
[----:B------:R-:W-:Y:S01]  /*1aa0*/  FFMA.FTZ R10, R211, R86, R10 ;  /* 0x00000056d30a7223 */ /* 0x000fe2000001000a */
[----:B------:R-:W-:Y:S01]  /*1ab0*/  PRMT R84, R96, 0x7632, R84 ;  /* 0x0000763260547816 */ /* 0x000fe20000000054 */
[----:B------:R-:W-:Y:S01]  /*1ac0*/  FADD.FTZ R3, R208, R3 ;  /* 0x00000003d0037221 */ /* 0x000fe20000010000 */
[----:B------:R-:W-:Y:S01]  /*1ad0*/  SHF.L.U32 R85, R96, 0x10, RZ ;  /* 0x0000001060557819 */ /* 0x000fe200000006ff */
[----:B------:R-:W-:Y:S01]  /*1ae0*/  FFMA.FTZ R12, R213, R208, R12 ;  /* 0x000000d0d50c7223 */ /* 0x000fe2000001000c */
[----:B------:R-:W-:Y:S01]  /*1af0*/  PRMT R94, R104, 0x7632, R94 ;  /* 0x00007632685e7816 */ /* 0x000fe2000000005e */
[----:B------:R-:W-:Y:S01]  /*1b00*/  FADD.FTZ R6, R87, R6 ;  /* 0x0000000657067221 */ /* 0x000fe20000010000 */
[----:B------:R-:W-:Y:S01]  /*1b10*/  FFMA.FTZ R4, R211, R87, R4 ;  /* 0x00000057d3047223 */ /* 0x000fe20000010004 */
[----:B------:R-:W-:Y:S01]  /*1b20*/  PRMT R86, R97, 0x7632, R86 ;  /* 0x0000763261567816 */ /* 0x000fe20000000056 */
[----:B------:R-:W-:Y:S01]  /*1b30*/  FADD.FTZ R115, R212, R115 ;  /* 0x00000073d4737221 */ /* 0x000fe20000010000 */
[----:B------:R-:W-:Y:S01]  /*1b40*/  SHF.L.U32 R104, R104, 0x10, RZ ;  /* 0x0000001068687819 */ /* 0x000fe200000006ff */
[----:B------:R-:W-:Y:S01]  /*1b50*/  FFMA.FTZ R116, R217, R212, R116 ;  /* 0x000000d4d9747223 */ /* 0x000fe20000010074 */
[----:B------:R-:W-:Y:S01]  /*1b60*/  FADD.FTZ R109, R93, R109 ;  /* 0x0000006d5d6d7221 */ /* 0x000fe20000010000 */
[----:B------:R-:W-:Y:S01]  /*1b70*/  FFMA.FTZ R110, R223, R93, R110 ;  /* 0x0000005ddf6e7223 */ /* 0x000fe2000001006e */
[----:B------:R-:W-:Y:S01]  /*1b80*/  FFMA.FTZ R208, R189, R208, R88 ;  /* 0x000000d0bdd07223 */ /* 0x000fe20000010058 */
[----:B------:R-:W-:Y:S01]  /*1b90*/  SHF.L.U32 R97, R97, 0x10, RZ ;  /* 0x0000001061617819 */ /* 0x000fe200000006ff */
[----:B------:R-:W-:Y:S01]  /*1ba0*/  FFMA.FTZ R212, R187, R212, R92 ;  /* 0x000000d4bbd47223 */ /* 0x000fe2000001005c */
[----:B------:R-:W-:Y:S01]  /*1bb0*/  SHF.L.U32 R87, R98, 0x10, RZ ;  /* 0x0000001062577819 */ /* 0x000fe200000006ff */
[-C--:B------:R-:W-:Y:S01]  /*1bc0*/  FMUL.FTZ R93, R192, R91.reuse ;  /* 0x0000005bc05d7220 */ /* 0x080fe20000410000 */
[----:B------:R-:W-:Y:S01]  /*1bd0*/  SHF.L.U32 R210, R210, 0x10, RZ ;  /* 0x00000010d2d27819 */ /* 0x000fe200000006ff */
[----:B------:R-:W-:Y:S01]  /*1be0*/  FADD.FTZ R50, R91, R50 ;  /* 0x000000325b327221 */ /* 0x000fe20000010000 */
[----:B------:R-:W-:Y:S01]  /*1bf0*/  FFMA.FTZ R49, R215, R91, R49 ;  /* 0x0000005bd7317223 */ /* 0x000fe20000010031 */
[----:B------:R-:W-:Y:S01]  /*1c00*/  PRMT R88, R98, 0x7632, R88 ;  /* 0x0000763262587816 */ /* 0x000fe20000000058 */
[----:B------:R-:W-:Y:S01]  /*1c10*/  FADD.FTZ R89, -R224, R99 ;  /* 0x00000063e0597221 */ /* 0x000fe20000010100 */
[----:B------:R-:W-:Y:S01]  /*1c20*/  SHF.L.U32 R91, R84, 0x10, RZ ;  /* 0x00000010545b7819 */ /* 0x000fe200000006ff */
[----:B------:R-:W-:Y:S01]  /*1c30*/  FADD.FTZ R99, -R224, R231 ;  /* 0x000000e7e0637221 */ /* 0x000fe20000010100 */
[----:B------:R-:W-:Y:S01]  /*1c40*/  PRMT R98, R102, 0x7632, R98 ;  /* 0x0000763266627816 */ /* 0x000fe20000000062 */
[----:B------:R-:W-:Y:S01]  /*1c50*/  FADD.FTZ R113, R90, R113 ;  /* 0x000000715a717221 */ /* 0x000fe20000010000 */
[----:B------:R-:W-:Y:S01]  /*1c60*/  SHF.L.U32 R92, R102, 0x10, RZ ;  /* 0x00000010665c7819 */ /* 0x000fe200000006ff */
[----:B------:R-:W-:Y:S01]  /*1c70*/  FFMA.FTZ R114, R217, R90, R114 ;  /* 0x0000005ad9727223 */ /* 0x000fe20000010072 */
[----:B------:R-:W-:Y:S01]  /*1c80*/  FADD.FTZ R85, -R224, R85 ;  /* 0x00000055e0557221 */ /* 0x000fe20000010100 */
[----:B------:R-:W-:Y:S01]  /*1c90*/  SHF.L.U32 R84, R100, 0x10, RZ ;  /* 0x0000001064547819 */ /* 0x000fe200000006ff */
[----:B------:R-:W-:Y:S01]  /*1ca0*/  FMUL.FTZ R90, R173, R104 ;  /* 0x00000068ad5a7220 */ /* 0x000fe20000410000 */
[----:B------:R-:W-:-:S02]  /*1cb0*/  PRMT R96, R101, 0x7632, R96 ;  /* 0x0000763265607816 */ /* 0x000fc40000000060 */
[----:B------:R-:W-:Y:S02]  /*1cc0*/  SHF.L.U32 R231, R101, 0x10, RZ ;  /* 0x0000001065e77819 */ /* 0x000fe400000006ff */
[----:B------:R-:W-:Y:S01]  /*1cd0*/  PRMT R102, R106, 0x7632, R102 ;  /* 0x000076326a667816 */ /* 0x000fe20000000066 */
[----:B------:R-:W-:Y:S01]  /*1ce0*/  FADD.FTZ R229, -R224, R97 ;  /* 0x00000061e0e57221 */ /* 0x000fe20000010100 */
[----:B------:R-:W-:Y:S01]  /*1cf0*/  SHF.L.U32 R106, R106, 0x10, RZ ;  /* 0x000000106a6a7819 */ /* 0x000fe200000006ff */
[----:B------:R-:W-:Y:S01]  /*1d00*/  FADD.FTZ R87, -R224, R87 ;  /* 0x00000057e0577221 */ /* 0x000fe20000010100 */
[C---:B------:R-:W-:Y:S01]  /*1d10*/  PRMT R101, R107.reuse, 0x7632, R101 ;  /* 0x000076326b657816 */ /* 0x040fe20000000065 */
[----:B------:R-:W-:Y:S01]  /*1d20*/  FADD.FTZ R51, R210, R51 ;  /* 0x00000033d2337221 */ /* 0x000fe20000010000 */
[----:B------:R-:W-:Y:S01]  /*1d30*/  SHF.L.U32 R107, R107, 0x10, RZ ;  /* 0x000000106b6b7819 */ /* 0x000fe200000006ff */
[-C--:B------:R-:W-:Y:S01]  /*1d40*/  FFMA.FTZ R108, R215, R210.reuse, R108 ;  /* 0x000000d2d76c7223 */ /* 0x080fe2000001006c */
[----:B------:R-:W-:Y:S01]  /*1d50*/  SHF.L.U32 R97, R88, 0x10, RZ ;  /* 0x0000001058617819 */ /* 0x000fe200000006ff */
[----:B------:R-:W-:Y:S01]  /*1d60*/  FFMA.FTZ R210, R188, R210, R93 ;  /* 0x000000d2bcd27223 */ /* 0x000fe2000001005d */
[----:B------:R-:W-:Y:S01]  /*1d70*/  FMUL.FTZ R88, R204, R85 ;  /* 0x00000055cc587220 */ /* 0x000fe20000410000 */
[----:B------:R-:W-:Y:S01]  /*1d80*/  FADD.FTZ R25, R226, R25 ;  /* 0x00000019e2197221 */ /* 0x000fe20000010000 */
[----:B------:R-:W-:Y:S01]  /*1d90*/  FFMA.FTZ R11, R219, R226, R11 ;  /* 0x000000e2db0b7223 */ /* 0x000fe2000001000b */
[----:B------:R-:W-:Y:S01]  /*1da0*/  SHF.L.U32 R93, R86, 0x10, RZ ;  /* 0x00000010565d7819 */ /* 0x000fe200000006ff */
[----:B------:R-:W-:Y:S01]  /*1db0*/  FFMA.FTZ R85, R169, R84, R90 ;  /* 0x00000054a9557223 */ /* 0x000fe2000001005a */
[----:B------:R-:W-:Y:S01]  /*1dc0*/  SHF.L.U32 R226, R103, 0x10, RZ ;  /* 0x0000001067e27819 */ /* 0x000fe200000006ff */
[C---:B------:R-:W-:Y:S01]  /*1dd0*/  FMUL.FTZ R86, R204.reuse, R229 ;  /* 0x000000e5cc567220 */ /* 0x040fe20000410000 */
[----:B------:R-:W-:Y:S01]  /*1de0*/  FMUL.FTZ R87, R204, R87 ;  /* 0x00000057cc577220 */ /* 0x000fe20000410000 */
[----:B------:R-:W-:Y:S01]  /*1df0*/  FMUL.FTZ R90, R175, R106 ;  /* 0x0000006aaf5a7220 */ /* 0x000fe20000410000 */
[----:B------:R-:W-:Y:S01]  /*1e00*/  FMUL.FTZ R229, R176, R107 ;  /* 0x0000006bb0e57220 */ /* 0x000fe20000410000 */
[----:B------:R-:W-:Y:S01]  /*1e10*/  FMUL.FTZ R89, R204, R89 ;  /* 0x00000059cc597220 */ /* 0x000fe20000410000 */
[----:B------:R-:W-:Y:S01]  /*1e20*/  FADD.FTZ R39, R92, R39 ;  /* 0x000000275c277221 */ /* 0x000fe20000010000 */
[-C--:B------:R-:W-:Y:S01]  /*1e30*/  FFMA.FTZ R42, R87, R92.reuse, R42 ;  /* 0x0000005c572a7223 */ /* 0x080fe2000001002a */
[----:B------:R-:W-:Y:S01]  /*1e40*/  FFMA.FTZ R90, R171, R92, R90 ;  /* 0x0000005cab5a7223 */ /* 0x000fe2000001005a */
[----:B------:R-:W-:Y:S01]  /*1e50*/  FADD.FTZ R43, R226, R43 ;  /* 0x0000002be22b7221 */ /* 0x000fe20000010000 */
[-C--:B------:R-:W-:Y:S01]  /*1e60*/  FFMA.FTZ R44, R89, R226.reuse, R44 ;  /* 0x000000e2592c7223 */ /* 0x080fe2000001002c */
[----:B------:R-:W-:Y:S01]  /*1e70*/  FFMA.FTZ R92, R172, R226, R229 ;  /* 0x000000e2ac5c7223 */ /* 0x000fe200000100e5 */
[----:B------:R-:W-:Y:S01]  /*1e80*/  FFMA.FTZ R226, R79, R206, RZ ;  /* 0x000000ce4fe27223 */ /* 0x000fe200000100ff */
[----:B------:R-:W-:-:S03]  /*1e90*/  FADD.FTZ R229, RZ, R206 ;  /* 0x000000ceffe57221 */ /* 0x000fc60000010000 */
[----:B------:R-:W-:Y:S01]  /*1ea0*/  FFMA.FTZ R226, R227, R222, R226 ;  /* 0x000000dee3e27223 */ /* 0x000fe200000100e2 */
[----:B------:R-:W-:-:S03]  /*1eb0*/  FADD.FTZ R229, R222, R229 ;  /* 0x000000e5dee57221 */ /* 0x000fc60000010000 */
        /* <DEDUP_REMOVED lines=13> */
[----:B------:R-:W-:Y:S01]  /*1f90*/  FADD.FTZ R229, R220, R229 ;  /* 0x000000e5dce57221 */ /* 0x000fe20000010000 */
[C---:B------:R-:W-:Y:S01]  /*1fa0*/  FADD.FTZ R91, -R224.reuse, R91 ;  /* 0x0000005be05b7221 */ /* 0x040fe20000010100 */
[C---:B------:R-:W-:Y:S01]  /*1fb0*/  FADD.FTZ R93, -R224.reuse, R93 ;  /* 0x0000005de05d7221 */ /* 0x040fe20000010100 */
[----:B------:R-:W-:Y:S01]  /*1fc0*/  FFMA.FTZ R226, R217, R212, R226 ;  /* 0x000000d4d9e27223 */ /* 0x000fe200000100e2 */
[----:B------:R-:W-:Y:S01]  /*1fd0*/  FADD.FTZ R97, -R224, R97 ;  /* 0x00000061e0617221 */ /* 0x000fe20000010100 */
[----:B------:R-:W-:Y:S01]  /*1fe0*/  FADD.FTZ R229, R212, R229 ;  /* 0x000000e5d4e57221 */ /* 0x000fe20000010000 */
[----:B------:R-:W-:Y:S01]  /*1ff0*/  PRMT R224, R100, 0x7632, R224 ;  /* 0x0000763264e07816 */ /* 0x000fe200000000e0 */
[----:B------:R-:W-:Y:S01]  /*2000*/  FFMA.FTZ R226, R223, R218, R226 ;  /* 0x000000dadfe27223 */ /* 0x000fe200000100e2 */
[----:B------:R-:W-:Y:S01]  /*2010*/  PRMT R100, R103, 0x7632, R100 ;  /* 0x0000763267647816 */ /* 0x000fe20000000064 */
[----:B------:R-:W-:Y:S01]  /*2020*/  FADD.FTZ R229, R218, R229 ;  /* 0x000000e5dae57221 */ /* 0x000fe20000010000 */
[----:B------:R-:W-:Y:S01]  /*2030*/  PRMT R103, R105, 0x7632, R103 ;  /* 0x0000763269677816 */ /* 0x000fe20000000067 */
[----:B------:R-:W-:Y:S01]  /*2040*/  FFMA.FTZ R226, R215, R210, R226 ;  /* 0x000000d2d7e27223 */ /* 0x000fe200000100e2 */
[----:B------:R-:W-:Y:S01]  /*2050*/  SHF.L.U32 R105, R105, 0x10, RZ ;  /* 0x0000001069697819 */ /* 0x000fe200000006ff */
[----:B------:R-:W-:Y:S01]  /*2060*/  FADD.FTZ R229, R210, R229 ;  /* 0x000000e5d2e57221 */ /* 0x000fe20000010000 */
[----:B------:R-:W-:Y:S01]  /*2070*/  SHF.L.U32 R103, R103, 0x10, RZ ;  /* 0x0000001067677819 */ /* 0x000fe200000006ff */
[----:B------:R-:W-:Y:S01]  /*2080*/  FMUL.FTZ R93, R204, R93 ;  /* 0x0000005dcc5d7220 */ /* 0x000fe20000410000 */
[----:B------:R-:W-:Y:S01]  /*2090*/  SHF.L.U32 R96, R96, 0x10, RZ ;  /* 0x0000001060607819 */ /* 0x000fe200000006ff */
[-C--:B------:R-:W-:Y:S01]  /*20a0*/  FMUL.FTZ R233, R174, R105.reuse ;  /* 0x00000069aee97220 */ /* 0x080fe20000410000 */
[----:B------:R-:W-:Y:S01]  /*20b0*/  FADD.FTZ R18, R105, R18 ;  /* 0x0000001269127221 */ /* 0x000fe20000010000 */
[----:B------:R-:W-:Y:S01]  /*20c0*/  FFMA.FTZ R23, R86, R105, R23 ;  /* 0x0000006956177223 */ /* 0x000fe20000010017 */
[----:B------:R-:W-:Y:S01]  /*20d0*/  FFMA.FTZ R226, R221, R216, R226 ;  /* 0x000000d8dde27223 */ /* 0x000fe200000100e2 */
[----:B------:R-:W-:Y:S01]  /*20e0*/  FMUL.FTZ R105, R200, R103 ;  /* 0x00000067c8697220 */ /* 0x000fe20000410000 */
[----:B------:R-:W-:Y:S01]  /*20f0*/  FADD.FTZ R229, R216, R229 ;  /* 0x000000e5d8e57221 */ /* 0x000fe20000010000 */
[----:B------:R-:W-:Y:S01]  /*2100*/  FADD.FTZ R41, R96, R41 ;  /* 0x0000002960297221 */ /* 0x000fe20000010000 */
[----:B------:R-:W-:Y:S01]  /*2110*/  FFMA.FTZ R16, R93, R96, R16 ;  /* 0x000000605d107223 */ /* 0x000fe20000010010 */
[----:B------:R-:W-:Y:S01]  /*2120*/  FFMA.FTZ R226, R213, R208, R226 ;  /* 0x000000d0d5e27223 */ /* 0x000fe200000100e2 */
[----:B------:R-:W-:Y:S01]  /*2130*/  FFMA.FTZ R96, R196, R96, R105 ;  /* 0x00000060c4607223 */ /* 0x000fe20000010069 */
[----:B------:R-:W-:Y:S01]  /*2140*/  FADD.FTZ R229, R208, R229 ;  /* 0x000000e5d0e57221 */ /* 0x000fe20000010000 */
[----:B------:R-:W-:Y:S01]  /*2150*/  FADD.FTZ R45, R84, R45 ;  /* 0x0000002d542d7221 */ /* 0x000fe20000010000 */
[----:B------:R-:W-:Y:S01]  /*2160*/  FFMA.FTZ R35, R88, R84, R35 ;  /* 0x0000005458237223 */ /* 0x000fe20000010023 */
[----:B------:R-:W-:Y:S01]  /*2170*/  FADD.FTZ R19, R104, R19 ;  /* 0x0000001368137221 */ /* 0x000fe20000010000 */
[----:B------:R-:W-:Y:S01]  /*2180*/  FFMA.FTZ R47, R88, R104, R47 ;  /* 0x00000068582f7223 */ /* 0x000fe2000001002f */
[----:B------:R-:W-:Y:S01]  /*2190*/  SHF.L.U32 R105, R102, 0x10, RZ ;  /* 0x0000001066697819 */ /* 0x000fe200000006ff */
[----:B------:R-:W-:Y:S01]  /*21a0*/  FADD.FTZ R36, R231, R36 ;  /* 0x00000024e7247221 */ /* 0x000fe20000010000 */
[-C--:B------:R-:W-:Y:S01]  /*21b0*/  FFMA.FTZ R37, R86, R231.reuse, R37 ;  /* 0x000000e756257223 */ /* 0x080fe20000010025 */
[----:B------:R-:W-:Y:S01]  /*21c0*/  FFMA.FTZ R84, R170, R231, R233 ;  /* 0x000000e7aa547223 */ /* 0x000fe200000100e9 */
[----:B------:R-:W-:Y:S01]  /*21d0*/  SHF.L.U32 R104, R94, 0x10, RZ ;  /* 0x000000105e687819 */ /* 0x000fe200000006ff */
[----:B------:R-:W-:Y:S01]  /*21e0*/  FFMA.FTZ R226, R219, R214, R226 ;  /* 0x000000d6dbe27223 */ /* 0x000fe200000100e2 */
[----:B------:R-:W-:Y:S01]  /*21f0*/  SHF.L.U32 R231, R100, 0x10, RZ ;  /* 0x0000001064e77819 */ /* 0x000fe200000006ff */
[----:B------:R-:W-:Y:S01]  /*2200*/  FADD.FTZ R100, R214, R229 ;  /* 0x000000e5d6647221 */ /* 0x000fe20000010000 */
[----:B------:R-:W-:Y:S01]  /*2210*/  SHF.L.U32 R98, R98, 0x10, RZ ;  /* 0x0000001062627819 */ /* 0x000fe200000006ff */
[----:B------:R-:W-:Y:S01]  /*2220*/  FMUL.FTZ R97, R204, R97 ;  /* 0x00000061cc617220 */ /* 0x000fe20000410000 */
[----:B------:R-:W-:Y:S01]  /*2230*/  SHF.L.U32 R224, R224, 0x10, RZ ;  /* 0x00000010e0e07819 */ /* 0x000fe200000006ff */
[----:B------:R-:W-:Y:S01]  /*2240*/  FMUL.FTZ R102, R201, R105 ;  /* 0x00000069c9667220 */ /* 0x000fe20000410000 */
[----:B------:R-:W-:Y:S01]  /*2250*/  FADD.FTZ R40, R107, R40 ;  /* 0x000000286b287221 */ /* 0x000fe20000010000 */
[----:B------:R-:W-:Y:S01]  /*2260*/  FFMA.FTZ R28, R89, R107, R28 ;  /* 0x0000006b591c7223 */ /* 0x000fe2000001001c */
[----:B------:R-:W-:Y:S01]  /*2270*/  FMUL.FTZ R94, R199, R104 ;  /* 0x00000068c75e7220 */ /* 0x000fe20000410000 */
[----:B------:R-:W-:Y:S01]  /*2280*/  FFMA.FTZ R107, R211, R95, R226 ;  /* 0x0000005fd36b7223 */ /* 0x000fe200000100e2 */
[----:B------:R-:W-:Y:S01]  /*2290*/  FADD.FTZ R100, R95, R100 ;  /* 0x000000645f647221 */ /* 0x000fe20000010000 */
[----:B------:R-:W-:Y:S01]  /*22a0*/  FADD.FTZ R33, R98, R33 ;  /* 0x0000002162217221 */ /* 0x000fe20000010000 */
[----:B------:R-:W-:Y:S01]  /*22b0*/  FFMA.FTZ R32, R97, R98, R32 ;  /* 0x0000006261207223 */ /* 0x000fe20000010020 */
[----:B------:R-:W-:Y:S01]  /*22c0*/  FADD.FTZ R38, R106, R38 ;  /* 0x000000266a267221 */ /* 0x000fe20000010000 */
[----:B------:R-:W-:Y:S01]  /*22d0*/  FFMA.FTZ R31, R87, R106, R31 ;  /* 0x0000006a571f7223 */ /* 0x000fe2000001001f */
[----:B------:R-:W-:Y:S01]  /*22e0*/  FFMA.FTZ R98, R197, R98, R102 ;  /* 0x00000062c5627223 */ /* 0x000fe20000010066 */
[----:B------:R-:W-:Y:S01]  /*22f0*/  FMUL.FTZ R91, R204, R91 ;  /* 0x0000005bcc5b7220 */ /* 0x000fe20000410000 */
[----:B------:R-:W-:Y:S01]  /*2300*/  FFMA.FTZ R94, R195, R224, R94 ;  /* 0x000000e0c35e7223 */ /* 0x000fe2000001005e */
[----:B------:R-:W-:Y:S01]  /*2310*/  SHF.L.U32 R106, R101, 0x10, RZ ;  /* 0x00000010656a7819 */ /* 0x000fe200000006ff */
        /* <DEDUP_REMOVED lines=10> */
[----:B------:R-:W-:Y:S01]  /*23c0*/  FMUL.FTZ R100, R204, R99 ;  /* 0x00000063cc647220 */ /* 0x000fe20000410000 */
[----:B------:R-:W-:Y:S01]  /*23d0*/  FMUL.FTZ R99, R202, R106 ;  /* 0x0000006aca637220 */ /* 0x000fe20000410000 */
[----:B------:R-:W-:Y:S01]  /*23e0*/  FFMA.FTZ R102, R97, R98, R102 ;  /* 0x0000006261667223 */ /* 0x000fe20000010066 */
[----:B------:R-:W-:Y:S01]  /*23f0*/  FADD.FTZ R101, R101, R98 ;  /* 0x0000006265657221 */ /* 0x000fe20000010000 */
[----:B------:R-:W-:Y:S01]  /*2400*/  FADD.FTZ R15, R104, R15 ;  /* 0x0000000f680f7221 */ /* 0x000fe20000010000 */
[----:B------:R-:W-:Y:S01]  /*2410*/  FFMA.FTZ R22, R91, R104, R22 ;  /* 0x000000685b167223 */ /* 0x000fe20000010016 */
[----:B------:R-:W-:Y:S01]  /*2420*/  FFMA.FTZ R104, R89, R92, R102 ;  /* 0x0000005c59687223 */ /* 0x000fe20000010066 */
[-C--:B------:R-:W-:Y:S01]  /*2430*/  FFMA.FTZ R99, R198, R231.reuse, R99 ;  /* 0x000000e7c6637223 */ /* 0x080fe20000010063 */
[----:B------:R-:W-:Y:S01]  /*2440*/  FADD.FTZ R102, R101, R92 ;  /* 0x0000005c65667221 */ /* 0x000fe20000010000 */
        /* <DEDUP_REMOVED lines=12> */
[----:B------:R-:W-:Y:S01]  /*2510*/  FFMA.FTZ R104, R100, R99, R104 ;  /* 0x0000006364687223 */ /* 0x000fe20000010068 */
[----:B------:R-:W-:Y:S01]  /*2520*/  FADD.FTZ R102, R102, R99 ;  /* 0x0000006366667221 */ /* 0x000fe20000010000 */
[----:B------:R-:W-:Y:S06]  /*2530*/  BRA.DIV UR4, `(.L_x_65) ;  /* 0x0000005604dc7947 */ /* 0x000fec000b800000 */
        /* <DEDUP_REMOVED lines=18> */
.L_x_102:
[----:B-1----:R-:W-:Y:S01]  /*2660*/  FADD.FTZ R104, R101, R104 ;  /* 0x0000006865687221 */ /* 0x002fe20000010000 */
[----:B0-2---:R-:W-:-:S03]  /*2670*/  FADD.FTZ R102, R102, R103 ;  /* 0x0000006766667221 */ /* 0x005fc60000010000 */
[----:B------:R-:W-:Y:S01]  /*2680*/  FMUL.FTZ R104, R104, UR16 ;  /* 0x0000001068687c20 */ /* 0x000fe20008410000 */
[----:B------:R-:W-:-:S04]  /*2690*/  FMUL.FTZ R102, R102, UR16 ;  /* 0x0000001066667c20 */ /* 0x000fc80008410000 */
[----:B------:R-:W-:Y:S01]  /*26a0*/  FSEL R104, R104, RZ, !P2 ;  /* 0x000000ff68687208 */ /* 0x000fe20005000000 */
[----:B------:R-:W-:Y:S06]  /*26b0*/  @P1 BRA `(.L_x_66) ;  /* 0x00000008003c1947 */ /* 0x000fec0003800000 */
        /* <DEDUP_REMOVED lines=24> */
[C---:B------:R-:W-:Y:S01]  /*2840*/  FMUL.FTZ R72, R204.reuse, R79 ;  /* 0x0000004fcc487220 */ /* 0x040fe20000410000 */
        /* <DEDUP_REMOVED lines=10> */
[----:B------:R-:W-:Y:S01]  /*28f0*/  F2FP.BF16.F32.PACK_AB R72, R227, R72 ;  /* 0x00000048e348723e */ /* 0x000fe200000010ff */
[----:B------:R-:W-:Y:S06]  /*2900*/  BRA `(.L_x_69) ;  /* 0x0000001000a07947 */ /* 0x000fec0003800000 */
.L_x_68:
        /* <DEDUP_REMOVED lines=33> */
.L_x_67:
        /* <DEDUP_REMOVED lines=36> */
.L_x_70:
        /* <DEDUP_REMOVED lines=37> */
.L_x_66:
        /* <DEDUP_REMOVED lines=11> */
[-C--:B------:R-:W-:Y:S01]  /*3060*/  FFMA.FTZ R83, R83, R102.reuse, R104 ;  /* 0x0000006653537223 */ /* 0x080fe20000010068 */
[----:B------:R-:W-:Y:S01]  /*3070*/  FADD.FTZ R106, R76, -R77 ;  /* 0x8000004d4c6a7221 */ /* 0x000fe20000010000 */
[----:B-----5:R-:W-:Y:S01]  /*3080*/  PRMT R76, R55, 0x7632, R76 ;  /* 0x00007632374c7816 */ /* 0x020fe2000000004c */
[----:B------:R-:W-:Y:S01]  /*3090*/  FADD.FTZ R206, R206, -R79 ;  /* 0x8000004fcece7221 */ /* 0x000fe20000010000 */
[----:B------:R-:W-:Y:S01]  /*30a0*/  FADD.FTZ R72, R72, -R73 ;  /* 0x8000004948487221 */ /* 0x000fe20000010000 */
[-CC-:B------:R-:W-:Y:S01]  /*30b0*/  FFMA.FTZ R81, R81, R102.reuse, R104.reuse ;  /* 0x0000006651517223 */ /* 0x180fe20000010068 */
[----:B------:R-:W-:Y:S01]  /*30c0*/  FFMA.FTZ R79, R75, R102, R104 ;  /* 0x000000664b4f7223 */ /* 0x000fe20000010068 */
[----:B------:R-:W-:Y:S01]  /*30d0*/  SHF.L.U32 R73, R54, 0x10, RZ ;  /* 0x0000001036497819 */ /* 0x000fe200000006ff */
[----:B------:R-:W-:Y:S01]  /*30e0*/  FADD.FTZ R224, R80, -R83 ;  /* 0x8000005350e07221 */ /* 0x000fe20000010000 */
[----:B------:R-:W-:Y:S01]  /*30f0*/  SHF.L.U32 R77, R76, 0x10, RZ ;  /* 0x000000104c4d7819 */ /* 0x000fe200000006ff */
[----:B------:R-:W-:Y:S01]  /*3100*/  FADD.FTZ R80, R78, -R81 ;  /* 0x800000514e507221 */ /* 0x000fe20000010000 */
[----:B------:R-:W-:Y:S01]  /*3110*/  FADD.FTZ R76, R74, -R79 ;  /* 0x8000004f4a4c7221 */ /* 0x000fe20000010000 */
[----:B------:R-:W-:Y:S01]  /*3120*/  SHF.L.U32 R75, R55, 0x10, RZ ;  /* 0x00000010374b7819 */ /* 0x000fe200000006ff */
[----:B------:R-:W-:Y:S01]  /*3130*/  FFMA.FTZ R78, R204, R224, R73 ;  /* 0x000000e0cc4e7223 */ /* 0x000fe20000010049 */
[----:B------:R-:W-:Y:S01]  /*3140*/  PRMT R74, R54, 0x7632, R74 ;  /* 0x00007632364a7816 */ /* 0x000fe2000000004a */
[----:B------:R-:W-:Y:S01]  /*3150*/  FFMA.FTZ R83, R204, R72, R77 ;  /* 0x00000048cc537223 */ /* 0x000fe2000001004d */
[----:B------:R-:W-:Y:S01]  /*3160*/  PRMT R73, R53, 0x7632, R73 ;  /* 0x0000763235497816 */ /* 0x000fe20000000049 */
[-C--:B------:R-:W-:Y:S01]  /*3170*/  FFMA.FTZ R209, R209, R102.reuse, R104 ;  /* 0x00000066d1d17223 */ /* 0x080fe20000010068 */
        /* <DEDUP_REMOVED lines=8> */
[----:B------:R-:W-:Y:S01]  /*3200*/  SHF.L.U32 R73, R52, 0x10, RZ ;  /* 0x0000001034497819 */ /* 0x000fe200000006ff */
[----:B------:R-:W-:Y:S01]  /*3210*/  FFMA.FTZ R81, R204, R76, R81 ;  /* 0x0000004ccc517223 */ /* 0x000fe20000010051 */
[----:B------:R-:W-:Y:S01]  /*3220*/  SHF.L.U32 R75, R72, 0x10, RZ ;  /* 0x00000010484b7819 */ /* 0x000fe200000006ff */
[C---:B------:R-:W-:Y:S01]  /*3230*/  FFMA.FTZ R76, R204.reuse, R82, R77 ;  /* 0x00000052cc4c7223 */ /* 0x040fe2000001004d */
[C---:B------:R-:W-:Y:S01]  /*3240*/  FFMA.FTZ R79, R204.reuse, R106, R79 ;  /* 0x0000006acc4f7223 */ /* 0x040fe2000001004f */
[C---:B------:R-:W-:Y:S01]  /*3250*/  FFMA.FTZ R72, R204.reuse, R206, R73 ;  /* 0x000000cecc487223 */ /* 0x040fe20000010049 */
[----:B------:R-:W-:Y:S01]  /*3260*/  F2FP.BF16.F32.PACK_AB R74, R81, R78 ;  /* 0x0000004e514a723e */ /* 0x000fe200000010ff */
[----:B------:R-:W-:Y:S01]  /*3270*/  FFMA.FTZ R77, R204, R222, R75 ;  /* 0x000000decc4d7223 */ /* 0x000fe2000001004b */
[----:B------:R-:W-:-:S02]  /*3280*/  F2FP.BF16.F32.PACK_AB R75, R83, R80 ;  /* 0x00000050534b723e */ /* 0x000fc400000010ff */
[----:B------:R-:W-:Y:S02]  /*3290*/  F2FP.BF16.F32.PACK_AB R73, R79, R76 ;  /* 0x0000004c4f49723e */ /* 0x000fe400000010ff */
[----:B------:R-:W-:Y:S01]  /*32a0*/  F2FP.BF16.F32.PACK_AB R72, R77, R72 ;  /* 0x000000484d48723e */ /* 0x000fe200000010ff */
[----:B------:R-:W-:Y:S06]  /*32b0*/  BRA `(.L_x_69) ;  /* 0x0000000800347947 */ /* 0x000fec0003800000 */
.L_x_72:
[-CC-:B------:R-:W-:Y:S01]  /*32c0*/  FFMA.FTZ R209, R209, R102.reuse, R104.reuse ;  /* 0x00000066d1d17223 */ /* 0x180fe20000010068 */
[-CC-:B------:R-:W-:Y:S01]  /*32d0*/  FFMA.FTZ R83, R83, R102.reuse, R104.reuse ;  /* 0x0000006653537223 */ /* 0x180fe20000010068 */
[-CC-:B------:R-:W-:Y:S01]  /*32e0*/  FFMA.FTZ R75, R75, R102.reuse, R104.reuse ;  /* 0x000000664b4b7223 */ /* 0x180fe20000010068 */
[-CC-:B------:R-:W-:Y:S01]  /*32f0*/  FFMA.FTZ R73, R73, R102.reuse, R104.reuse ;  /* 0x0000006649497223 */ /* 0x180fe20000010068 */
[----:B-----5:R-:W-:Y:S01]  /*3300*/  SHF.L.U32 R64, R53, 0x10, RZ ;  /* 0x0000001035407819 */ /* 0x020fe200000006ff */
[-CC-:B------:R-:W-:Y:S01]  /*3310*/  FFMA.FTZ R79, R79, R102.reuse, R104.reuse ;  /* 0x000000664f4f7223 */ /* 0x180fe20000010068 */
[----:B------:R-:W-:Y:S01]  /*3320*/  SHF.L.U32 R66, R54, 0x10, RZ ;  /* 0x0000001036427819 */ /* 0x000fe200000006ff */
[----:B------:R-:W-:Y:S01]  /*3330*/  FADD.FTZ R209, R82, -R209 ;  /* 0x800000d152d17221 */ /* 0x000fe20000010000 */
[----:B------:R-:W-:Y:S01]  /*3340*/  FADD.FTZ R83, R80, -R83 ;  /* 0x8000005350537221 */ /* 0x000fe20000010000 */
[-C--:B------:R-:W-:Y:S01]  /*3350*/  FFMA.FTZ R77, R77, R102.reuse, R104 ;  /* 0x000000664d4d7223 */ /* 0x080fe20000010068 */
[----:B------:R-:W-:Y:S01]  /*3360*/  FADD.FTZ R75, R74, -R75 ;  /* 0x8000004b4a4b7221 */ /* 0x000fe20000010000 */
[----:B------:R-:W-:Y:S01]  /*3370*/  SHF.L.U32 R65, R52, 0x10, RZ ;  /* 0x0000001034417819 */ /* 0x000fe200000006ff */
[----:B------:R-:W-:Y:S01]  /*3380*/  FADD.FTZ R101, R72, -R73 ;  /* 0x8000004948657221 */ /* 0x000fe20000010000 */
[----:B------:R-:W-:Y:S01]  /*3390*/  FADD.FTZ R79, R206, -R79 ;  /* 0x8000004fce4f7221 */ /* 0x000fe20000010000 */
[C---:B------:R-:W-:Y:S01]  /*33a0*/  FFMA.FTZ R73, R204.reuse, R209, R64 ;  /* 0x000000d1cc497223 */ /* 0x040fe20000010040 */
[----:B------:R-:W-:Y:S01]  /*33b0*/  FFMA.FTZ R74, R204, R83, R66 ;  /* 0x00000053cc4a7223 */ /* 0x000fe20000010042 */
[----:B------:R-:W-:Y:S01]  /*33c0*/  PRMT R72, R55, 0x7632, R72 ;  /* 0x0000763237487816 */ /* 0x000fe20000000048 */
[-C--:B------:R-:W-:Y:S01]  /*33d0*/  FFMA.FTZ R227, R227, R102.reuse, R104 ;  /* 0x00000066e3e37223 */ /* 0x080fe20000010068 */
[----:B------:R-:W-:Y:S01]  /*33e0*/  PRMT R64, R52, 0x7632, R64 ;  /* 0x0000763234407816 */ /* 0x000fe20000000040 */
[----:B------:R-:W-:Y:S01]  /*33f0*/  FFMA.FTZ R81, R81, R102, R104 ;  /* 0x0000006651517223 */ /* 0x000fe20000010068 */
[----:B------:R-:W-:Y:S01]  /*3400*/  PRMT R67, R54, 0x7632, R67 ;  /* 0x0000763236437816 */ /* 0x000fe20000000043 */
[----:B------:R-:W-:Y:S01]  /*3410*/  FADD.FTZ R77, R76, -R77 ;  /* 0x8000004d4c4d7221 */ /* 0x000fe20000010000 */
[----:B------:R-:W-:Y:S01]  /*3420*/  PRMT R66, R53, 0x7632, R66 ;  /* 0x0000763235427816 */ /* 0x000fe20000000042 */
        /* <DEDUP_REMOVED lines=8> */
[----:B------:R-:W-:Y:S01]  /*34b0*/  FFMA.FTZ R79, R204, R81, R79 ;  /* 0x00000051cc4f7223 */ /* 0x000fe2000001004f */
[----:B------:R-:W-:Y:S01]  /*34c0*/  SHF.L.U32 R64, R64, 0x10, RZ ;  /* 0x0000001040407819 */ /* 0x000fe200000006ff */
[----:B------:R-:W-:-:S02]  /*34d0*/  FFMA.FTZ R67, R204, R75, R72 ;  /* 0x0000004bcc437223 */ /* 0x000fc40000010048 */
[----:B------:R-:W-:Y:S01]  /*34e0*/  FFMA.FTZ R66, R204, R77, R66 ;  /* 0x0000004dcc427223 */ /* 0x000fe20000010042 */
[----:B------:R-:W-:Y:S01]  /*34f0*/  F2FP.BF16.F32.PACK_AB R75, R76, R79 ;  /* 0x0000004f4c4b723e */ /* 0x000fe200000010ff */
[----:B------:R-:W-:Y:S01]  /*3500*/  FFMA.FTZ R64, R204, R227, R64 ;  /* 0x000000e3cc407223 */ /* 0x000fe20000010040 */
        /* <DEDUP_REMOVED lines=8> */
.L_x_71:
[----:B------:R-:W-:-:S04]  /*3590*/  UISETP.NE.U32.AND UP0, UPT, UR6, URZ, UPT ;  /* 0x000000ff0600728c */ /* 0x000fc8000bf05070 */
[----:B------:R-:W-:-:S09]  /*35a0*/  UISETP.NE.AND.EX UP0, UPT, UR7, URZ, UPT, UP0 ;  /* 0x000000ff0700728c */ /* 0x000fd2000bf05300 */
[----:B------:R-:W-:Y:S05]  /*35b0*/  BRA.U UP0, `(.L_x_73) ;  /* 0x0000000100b47547 */ /* 0x000fea000b800000 */
        /* <DEDUP_REMOVED lines=45> */
.L_x_73:
[-CC-:B------:R-:W-:Y:S01]  /*3890*/  FFMA.FTZ R209, R209, R102.reuse, R104.reuse ;  /* 0x00000066d1d17223 */ /* 0x180fe20000010068 */
[-CC-:B------:R-:W-:Y:S01]  /*38a0*/  FFMA.FTZ R83, R83, R102.reuse, R104.reuse ;  /* 0x0000006653537223 */ /* 0x180fe20000010068 */
[-CC-:B------:R-:W-:Y:S01]  /*38b0*/  FFMA.FTZ R75, R75, R102.reuse, R104.reuse ;  /* 0x000000664b4b7223 */ /* 0x180fe20000010068 */
[-C--:B------:R-:W-:Y:S01]  /*38c0*/  FFMA.FTZ R73, R73, R102.reuse, R104 ;  /* 0x0000006649497223 */ /* 0x080fe20000010068 */
[----:B-----5:R-:W-:Y:S01]  /*38d0*/  SHF.L.U32 R64, R53, 0x10, RZ ;  /* 0x0000001035407819 */ /* 0x020fe200000006ff */
[----:B------:R-:W-:Y:S01]  /*38e0*/  FADD.FTZ R209, R82, -R209 ;  /* 0x800000d152d17221 */ /* 0x000fe20000010000 */
[----:B------:R-:W-:Y:S01]  /*38f0*/  SHF.L.U32 R66, R54, 0x10, RZ ;  /* 0x0000001036427819 */ /* 0x000fe200000006ff */
[----:B------:R-:W-:Y:S01]  /*3900*/  FADD.FTZ R83, R80, -R83 ;  /* 0x8000005350537221 */ /* 0x000fe20000010000 */
[----:B------:R-:W-:Y:S01]  /*3910*/  FADD.FTZ R75, R74, -R75 ;  /* 0x8000004b4a4b7221 */ /* 0x000fe20000010000 */
[----:B------:R-:W-:Y:S01]  /*3920*/  FADD.FTZ R71, R72, -R73 ;  /* 0x8000004948477221 */ /* 0x000fe20000010000 */
[C---:B------:R-:W-:Y:S01]  /*3930*/  FFMA.FTZ R73, R204.reuse, R209, R64 ;  /* 0x000000d1cc497223 */ /* 0x040fe20000010040 */
[----:B------:R-:W-:Y:S01]  /*3940*/  FFMA.FTZ R74, R204, R83, R66 ;  /* 0x00000053cc4a7223 */ /* 0x000fe20000010042 */
[----:B------:R-:W-:Y:S01]  /*3950*/  PRMT R68, R55, 0x7632, R68 ;  /* 0x0000763237447816 */ /* 0x000fe20000000044 */
[-C--:B------:R-:W-:Y:S01]  /*3960*/  FFMA.FTZ R79, R79, R102.reuse, R104 ;  /* 0x000000664f4f7223 */ /* 0x080fe20000010068 */
[----:B------:R-:W-:Y:S01]  /*3970*/  PRMT R64, R52, 0x7632, R64 ;  /* 0x0000763234407816 */ /* 0x000fe20000000040 */
[-CC-:B------:R-:W-:Y:S01]  /*3980*/  FFMA.FTZ R227, R227, R102.reuse, R104.reuse ;  /* 0x00000066e3e37223 */ /* 0x180fe20000010068 */
        /* <DEDUP_REMOVED lines=18> */
[C---:B------:R-:W-:Y:S01]  /*3ab0*/  FFMA.FTZ R66, R204.reuse, R77, R66 ;  /* 0x0000004dcc427223 */ /* 0x040fe20000010042 */
[----:B------:R-:W-:-:S02]  /*3ac0*/  FFMA.FTZ R64, R204, R227, R64 ;  /* 0x000000e3cc407223 */ /* 0x000fc40000010040 */
        /* <DEDUP_REMOVED lines=11> */
[----:B------:R-:W-:-:S07]  /*3b80*/  MOV R68, R72 ;  /* 0x0000004800447202 */ /* 0x000fce0000000f00 */
.L_x_69:
        /* <DEDUP_REMOVED lines=11> */
[----:B------:R0:W-:Y:S04]  /*3c40*/  STG.E.128 desc[UR10][R80.64], R72 ;  /* 0x0000004850007986 */ /* 0x0001e8000c101d0a */
[----:B------:R0:W-:Y:S01]  /*3c50*/  @P2 STG.E.128 desc[UR10][R76.64], R64 ;  /* 0x000000404c002986 */ /* 0x0001e2000c101d0a */
[----:B------:R-:W-:Y:S05]  /*3c60*/  @!P0 BRA `(.L_x_74) ;  /* 0x0000000800dc8947 */ /* 0x000fea0003800000 */
[----:B------:R-:W-:Y:S05]  /*3c70*/  @!P1 BRA `(.L_x_75) ;  /* 0x00000004007c9947 */ /* 0x000fea0003800000 */
[----:B------:R-:W-:Y:S05]  /*3c80*/  @!P2 BRA `(.L_x_76) ;  /* 0x0000000000c4a947 */ /* 0x000fea0003800000 */
[-CC-:B------:R-:W-:Y:S01]  /*3c90*/  FFMA.FTZ R223, R223, R102.reuse, R104.reuse ;  /* 0x00000066dfdf7223 */ /* 0x180fe20000010068 */
[-CC-:B------:R-:W-:Y:S01]  /*3ca0*/  FFMA.FTZ R221, R221, R102.reuse, R104.reuse ;  /* 0x00000066dddd7223 */ /* 0x180fe20000010068 */
[-C--:B0-----:R-:W-:Y:S01]  /*3cb0*/  FFMA.FTZ R68, R211, R102.reuse, R104 ;  /* 0x00000066d3447223 */ /* 0x081fe20000010068 */
[----:B-----5:R-:W-:Y:S01]  /*3cc0*/  SHF.L.U32 R64, R57, 0x10, RZ ;  /* 0x0000001039407819 */ /* 0x020fe200000006ff */
[----:B------:R-:W-:Y:S01]  /*3cd0*/  FADD.FTZ R223, R218, -R223 ;  /* 0x800000dfdadf7221 */ /* 0x000fe20000010000 */
[----:B------:R-:W-:Y:S01]  /*3ce0*/  SHF.L.U32 R66, R58, 0x10, RZ ;  /* 0x000000103a427819 */ /* 0x000fe200000006ff */
[----:B------:R-:W-:Y:S01]  /*3cf0*/  FADD.FTZ R221, R216, -R221 ;  /* 0x800000ddd8dd7221 */ /* 0x000fe20000010000 */
[----:B------:R-:W-:Y:S01]  /*3d00*/  FADD.FTZ R95, R95, -R68 ;  /* 0x800000445f5f7221 */ /* 0x000fe20000010000 */
[C---:B------:R-:W-:Y:S01]  /*3d10*/  FFMA.FTZ R73, R204.reuse, R223, R64 ;  /* 0x000000dfcc497223 */ /* 0x040fe20000010040 */
[----:B------:R-:W-:Y:S01]  /*3d20*/  PRMT R68, R59, 0x7632, R68 ;  /* 0x000076323b447816 */ /* 0x000fe20000000044 */
[----:B------:R-:W-:Y:S01]  /*3d30*/  FFMA.FTZ R74, R204, R221, R66 ;  /* 0x000000ddcc4a7223 */ /* 0x000fe20000010042 */
[----:B------:R-:W-:Y:S01]  /*3d40*/  PRMT R64, R56, 0x7632, R64 ;  /* 0x0000763238407816 */ /* 0x000fe20000000040 */
[-CC-:B------:R-:W-:Y:S01]  /*3d50*/  FFMA.FTZ R225, R225, R102.reuse, R104.reuse ;  /* 0x00000066e1e17223 */ /* 0x180fe20000010068 */
[----:B------:R-:W-:Y:S01]  /*3d60*/  PRMT R67, R58, 0x7632, R67 ;  /* 0x000076323a437816 */ /* 0x000fe20000000043 */
[-C--:B------:R-:W-:Y:S01]  /*3d70*/  FFMA.FTZ R217, R217, R102.reuse, R104 ;  /* 0x00000066d9d97223 */ /* 0x080fe20000010068 */
[----:B------:R-:W-:Y:S01]  /*3d80*/  PRMT R66, R57, 0x7632, R66 ;  /* 0x0000763239427816 */ /* 0x000fe20000000042 */
[-CC-:B------:R-:W-:Y:S01]  /*3d90*/  FFMA.FTZ R215, R215, R102.reuse, R104.reuse ;  /* 0x00000066d7d77223 */ /* 0x180fe20000010068 */
        /* <DEDUP_REMOVED lines=13> */
[C---:B------:R-:W-:Y:S01]  /*3e70*/  FFMA.FTZ R65, R204.reuse, R225, R65 ;  /* 0x000000e1cc417223 */ /* 0x040fe20000010041 */
        /* <DEDUP_REMOVED lines=18> */
.L_x_76:
        /* <DEDUP_REMOVED lines=45> */
.L_x_75:
        /* <DEDUP_REMOVED lines=46> */
.L_x_78:
[----:B0----5:R-:W-:Y:S01]  /*4550*/  PRMT R72, R59, 0x7632, R72 ;  /* 0x000076323b487816 */ /* 0x021fe20000000048 */
[-CC-:B------:R-:W-:Y:S01]  /*4560*/  FFMA.FTZ R221, R221, R102.reuse, R104.reuse ;  /* 0x00000066dddd7223 */ /* 0x180fe20000010068 */
[-CC-:B------:R-:W-:Y:S01]  /*4570*/  FFMA.FTZ R219, R219, R102.reuse, R104.reuse ;  /* 0x00000066dbdb7223 */ /* 0x180fe20000010068 */
[-C--:B------:R-:W-:Y:S01]  /*4580*/  FFMA.FTZ R74, R211, R102.reuse, R104 ;  /* 0x00000066d34a7223 */ /* 0x080fe20000010068 */
[----:B------:R-:W-:Y:S01]  /*4590*/  SHF.L.U32 R76, R72, 0x10, RZ ;  /* 0x00000010484c7819 */ /* 0x000fe200000006ff */
[----:B------:R-:W-:Y:S01]  /*45a0*/  FADD.FTZ R221, R216, -R221 ;  /* 0x800000ddd8dd7221 */ /* 0x000fe20000010000 */
[----:B------:R-:W-:Y:S01]  /*45b0*/  SHF.L.U32 R73, R59, 0x10, RZ ;  /* 0x000000103b497819 */ /* 0x000fe200000006ff */
[----:B------:R-:W-:Y:S01]  /*45c0*/  FADD.FTZ R219, R214, -R219 ;  /* 0x800000dbd6db7221 */ /* 0x000fe20000010000 */
[C---:B------:R-:W-:Y:S01]  /*45d0*/  SHF.L.U32 R72, R58.reuse, 0x10, RZ ;  /* 0x000000103a487819 */ /* 0x040fe200000006ff */
[--C-:B------:R-:W-:Y:S01]  /*45e0*/  FADD.FTZ R95, R95, -R74.reuse ;  /* 0x8000004a5f5f7221 */ /* 0x100fe20000010000 */
[----:B------:R-:W-:Y:S01]  /*45f0*/  PRMT R74, R58, 0x7632, R74 ;  /* 0x000076323a4a7816 */ /* 0x000fe2000000004a */
[C-C-:B------:R-:W-:Y:S01]  /*4600*/  FFMA.FTZ R219, R204.reuse, R219, R73.reuse ;  /* 0x000000dbccdb7223 */ /* 0x140fe20000010049 */
[----:B------:R-:W-:Y:S01]  /*4610*/  PRMT R73, R57, 0x7632, R73 ;  /* 0x0000763239497816 */ /* 0x000fe20000000049 */
[--C-:B------:R-:W-:Y:S01]  /*4620*/  FFMA.FTZ R221, R204, R221, R72.reuse ;  /* 0x000000ddccdd7223 */ /* 0x100fe20000010048 */
[----:B------:R-:W-:Y:S01]  /*4630*/  PRMT R72, R56, 0x7632, R72 ;  /* 0x0000763238487816 */ /* 0x000fe20000000048 */
[-CC-:B------:R-:W-:Y:S01]  /*4640*/  FFMA.FTZ R225, R225, R102.reuse, R104.reuse ;  /* 0x00000066e1e17223 */ /* 0x180fe20000010068 */
[-CC-:B------:R-:W-:Y:S01]  /*4650*/  FFMA.FTZ R217, R217, R102.reuse, R104.reuse ;  /* 0x00000066d9d97223 */ /* 0x180fe20000010068 */
[-CC-:B------:R-:W-:Y:S01]  /*4660*/  FFMA.FTZ R223, R223, R102.reuse, R104.reuse ;  /* 0x00000066dfdf7223 */ /* 0x180fe20000010068 */
[-CC-:B------:R-:W-:Y:S01]  /*4670*/  FFMA.FTZ R215, R215, R102.reuse, R104.reuse ;  /* 0x00000066d7d77223 */ /* 0x180fe20000010068 */
        /* <DEDUP_REMOVED lines=22> */
.L_x_74:
[----:B------:R-:W-:Y:S05]  /*47e0*/  @!P1 BRA `(.L_x_79) ;  /* 0x00000004001c9947 */ /* 0x000fea0003800000 */
        /* <DEDUP_REMOVED lines=38> */
.L_x_80:
        /* <DEDUP_REMOVED lines=33> */
.L_x_79:
        /* <DEDUP_REMOVED lines=34> */
.L_x_81:
        /* <DEDUP_REMOVED lines=27> */
[----:B------:R-:W-:-:S07]  /*5030*/  F2FP.BF16.F32.PACK_AB R72, R217, R72 ;  /* 0x00000048d948723e */ /* 0x000fce00000010ff */
.L_x_77:
[----:B------:R-:W0:Y:S01]  /*5040*/  @P1 LDC.64 R82, c[0x0][0x478] ;  /* 0x00011e00ff521b82 */ /* 0x000e220000000a00 */
[----:B------:R-:W-:-:S07]  /*5050*/  IMAD.WIDE.U32 R80, R205, 0x10, R78 ;  /* 0x00000010cd507825 */ /* 0x000fce00078e004e */
[----:B------:R-:W1:Y:S01]  /*5060*/  @P2 LDC.64 R76, c[0x0][0x470] ;  /* 0x00011c00ff4c2b82 */ /* 0x000e620000000a00 */
[----:B0-----:R-:W-:-:S05]  /*5070*/  @P1 IMAD.WIDE.U32 R82, R205, 0x10, R82 ;  /* 0x00000010cd521825 */ /* 0x001fca00078e0052 */
[----:B------:R0:W-:Y:S01]  /*5080*/  @P1 STG.E.128 desc[UR10][R82.64], R68 ;  /* 0x0000004452001986 */ /* 0x0001e2000c101d0a */
[----:B-1----:R-:W-:-:S03]  /*5090*/  @P2 IMAD.WIDE.U32 R76, R205, 0x10, R76 ;  /* 0x00000010cd4c2825 */ /* 0x002fc600078e004c */
[----:B------:R0:W-:Y:S04]  /*50a0*/  STG.E.128 desc[UR10][R80.64], R72 ;  /* 0x0000004850007986 */ /* 0x0001e8000c101d0a */
[----:B------:R0:W-:Y:S01]  /*50b0*/  @P2 STG.E.128 desc[UR10][R76.64], R64 ;  /* 0x000000404c002986 */ /* 0x0001e2000c101d0a */
[----:B------:R-:W-:Y:S05]  /*50c0*/  @!P0 BRA `(.L_x_82) ;  /* 0x0000000800dc8947 */ /* 0x000fea0003800000 */
[----:B------:R-:W-:Y:S05]  /*50d0*/  @!P1 BRA `(.L_x_83) ;  /* 0x00000004007c9947 */ /* 0x000fea0003800000 */
[----:B------:R-:W-:Y:S05]  /*50e0*/  @!P2 BRA `(.L_x_84) ;  /* 0x0000000000c4a947 */ /* 0x000fea0003800000 */
[-CC-:B0-----:R-:W-:Y:S01]  /*50f0*/  FFMA.FTZ R65, R86, R102.reuse, R104.reuse ;  /* 0x0000006656417223 */ /* 0x181fe20000010068 */
[-CC-:B------:R-:W-:Y:S01]  /*5100*/  FFMA.FTZ R87, R87, R102.reuse, R104.reuse ;  /* 0x0000006657577223 */ /* 0x180fe20000010068 */
[----:B-----5:R-:W-:Y:S01]  /*5110*/  SHF.L.U32 R64, R61, 0x10, RZ ;  /* 0x000000103d407819 */ /* 0x020fe200000006ff */
[-CC-:B------:R-:W-:Y:S01]  /*5120*/  FFMA.FTZ R88, R88, R102.reuse, R104.reuse ;  /* 0x0000006658587223 */ /* 0x180fe20000010068 */
[----:B------:R-:W-:Y:S01]  /*5130*/  SHF.L.U32 R66, R62, 0x10, RZ ;  /* 0x000000103e427819 */ /* 0x000fe200000006ff */
[----:B------:R-:W-:Y:S01]  /*5140*/  FADD.FTZ R67, R84, -R65 ;  /* 0x8000004154437221 */ /* 0x000fe20000010000 */
[----:B------:R-:W-:Y:S01]  /*5150*/  FADD.FTZ R87, R90, -R87 ;  /* 0x800000575a577221 */ /* 0x000fe20000010000 */
[----:B------:R-:W-:Y:S01]  /*5160*/  PRMT R69, R63, 0x7632, R69 ;  /* 0x000076323f457816 */ /* 0x000fe20000000045 */
[-C--:B------:R-:W-:Y:S01]  /*5170*/  FFMA.FTZ R91, R91, R102.reuse, R104 ;  /* 0x000000665b5b7223 */ /* 0x080fe20000010068 */
[C---:B------:R-:W-:Y:S01]  /*5180*/  FFMA.FTZ R67, R204.reuse, R67, R64 ;  /* 0x00000043cc437223 */ /* 0x040fe20000010040 */
        /* <DEDUP_REMOVED lines=39> */
.L_x_84:
        /* <DEDUP_REMOVED lines=45> */
.L_x_83:
        /* <DEDUP_REMOVED lines=46> */
.L_x_86:
        /* <DEDUP_REMOVED lines=10> */
[-C--:B------:R-:W-:Y:S01]  /*5a50*/  FFMA.FTZ R73, R86, R102.reuse, R104 ;  /* 0x0000006656497223 */ /* 0x080fe20000010068 */
[C-C-:B------:R-:W-:Y:S01]  /*5a60*/  FFMA.FTZ R89, R204.reuse, R89, R74.reuse ;  /* 0x00000059cc597223 */ /* 0x140fe2000001004a */
[----:B------:R-:W-:Y:S01]  /*5a70*/  PRMT R74, R61, 0x7632, R74 ;  /* 0x000076323d4a7816 */ /* 0x000fe2000000004a */
[C-C-:B------:R-:W-:Y:S01]  /*5a80*/  FFMA.FTZ R86, R204.reuse, R99, R75.reuse ;  /* 0x00000063cc567223 */ /* 0x140fe2000001004b */
[----:B------:R-:W-:Y:S01]  /*5a90*/  FFMA.FTZ R87, R204, R87, R72 ;  /* 0x00000057cc577223 */ /* 0x000fe20000010048 */
        /* <DEDUP_REMOVED lines=26> */
.L_x_82:
[----:B------:R-:W-:Y:S05]  /*5c40*/  @!P1 BRA `(.L_x_87) ;  /* 0x00000004001c9947 */ /* 0x000fea0003800000 */
[----:B------:R-:W-:Y:S05]  /*5c50*/  @!P2 BRA `(.L_x_88) ;  /* 0x000000000094a947 */ /* 0x000fea0003800000 */
[-CC-:B0-----:R-:W-:Y:S01]  /*5c60*/  FFMA.FTZ R67, R86, R102.reuse, R104.reuse ;  /* 0x0000006656437223 */ /* 0x181fe20000010068 */
        /* <DEDUP_REMOVED lines=36> */
.L_x_88:
[-CC-:B------:R-:W-:Y:S01]  /*5eb0*/  FFMA.FTZ R88, R88, R102.reuse, R104.reuse ;  /* 0x0000006658587223 */ /* 0x180fe20000010068 */
[-CC-:B------:R-:W-:Y:S01]  /*5ec0*/  FFMA.FTZ R91, R91, R102.reuse, R104.reuse ;  /* 0x000000665b5b7223 */ /* 0x180fe20000010068 */
[-CC-:B0-----:R-:W-:Y:S01]  /*5ed0*/  FFMA.FTZ R69, R86, R102.reuse, R104.reuse ;  /* 0x0000006656457223 */ /* 0x181fe20000010068 */
        /* <DEDUP_REMOVED lines=30> */
.L_x_87:
[----:B------:R-:W-:Y:S05]  /*60c0*/  @!P2 BRA `(.L_x_89) ;  /* 0x000000000084a947 */ /* 0x000fea0003800000 */
        /* <DEDUP_REMOVED lines=33> */
.L_x_89:
        /* <DEDUP_REMOVED lines=28> */
.L_x_85:
[----:B------:R-:W0:Y:S01]  /*64a0*/  @P1 LDC.64 R82, c[0x0][0x478] ;  /* 0x00011e00ff521b82 */ /* 0x000e220000000a00 */
[----:B------:R-:W-:-:S07]  /*64b0*/  IMAD.WIDE.U32 R78, R207, 0x10, R78 ;  /* 0x00000010cf4e7825 */ /* 0x000fce00078e004e */
[----:B------:R-:W1:Y:S08]  /*64c0*/  @P2 LDC.64 R80, c[0x0][0x470] ;  /* 0x00011c00ff502b82 */ /* 0x000e700000000a00 */
[----:B------:R-:W2:Y:S01]  /*64d0*/  LDC.64 R76, c[0x0][0x380] ;  /* 0x0000e000ff4c7b82 */ /* 0x000ea20000000a00 */
[----:B0-----:R-:W-:-:S05]  /*64e0*/  @P1 IMAD.WIDE.U32 R82, R207, 0x10, R82 ;  /* 0x00000010cf521825 */ /* 0x001fca00078e0052 */
[----:B------:R0:W-:Y:S01]  /*64f0*/  @P1 STG.E.128 desc[UR10][R82.64], R68 ;  /* 0x0000004452001986 */ /* 0x0001e2000c101d0a */
[----:B-1----:R-:W-:-:S03]  /*6500*/  @P2 IMAD.WIDE.U32 R80, R207, 0x10, R80 ;  /* 0x00000010cf502825 */ /* 0x002fc600078e0050 */
[----:B------:R0:W-:Y:S04]  /*6510*/  STG.E.128 desc[UR10][R78.64], R72 ;  /* 0x000000484e007986 */ /* 0x0001e8000c101d0a */
[----:B------:R0:W-:Y:S01]  /*6520*/  @P2 STG.E.128 desc[UR10][R80.64], R64 ;  /* 0x0000004050002986 */ /* 0x0001e2000c101d0a */
[----:B--2---:R-:W-:-:S04]  /*6530*/  LEA R177, R76, R177, 0x2 ;  /* 0x000000b14cb17211 */ /* 0x004fc800078e10ff */
[----:B------:R-:W-:-:S13]  /*6540*/  ISETP.GE.AND P0, PT, R177, R77, PT ;  /* 0x0000004db100720c */ /* 0x000fda0003f06270 */
[----:B0-----:R-:W-:Y:S05]  /*6550*/  @!P0 BRA `(.L_x_90) ;  /* 0xffffffa400c08947 */ /* 0x001fea000383ffff */
[----:B------:R-:W-:Y:S05]  /*6560*/  BSYNC B1 ;  /* 0x0000000000017941 */ /* 0x000fea0003800000 */
.L_x_64:
[----:B------:R-:W-:Y:S02]  /*6570*/  MOV R83, R122 ;  /* 0x0000007a00537202 */ /* 0x000fe40000000f00 */
[----:B------:R-:W-:Y:S02]  /*6580*/  MOV R73, R115 ;  /* 0x0000007300497202 */ /* 0x000fe40000000f00 */
[----:B------:R-:W-:Y:S02]  /*6590*/  MOV R89, R113 ;  /* 0x0000007100597202 */ /* 0x000fe40000000f00 */
[----:B-----5:R-:W-:Y:S02]  /*65a0*/  MOV R59, R124 ;  /* 0x0000007c003b7202 */ /* 0x020fe40000000f00 */
[----:B------:R-:W-:Y:S02]  /*65b0*/  MOV R95, R121 ;  /* 0x00000079005f7202 */ /* 0x000fe40000000f00 */
[----:B------:R-:W-:-:S02]  /*65c0*/  MOV R84, R118 ;  /* 0x0000007600547202 */ /* 0x000fc40000000f00 */
[----:B------:R-:W-:Y:S02]  /*65d0*/  MOV R88, R117 ;  /* 0x0000007500587202 */ /* 0x000fe40000000f00 */
[----:B------:R-:W-:Y:S02]  /*65e0*/  MOV R61, R116 ;  /* 0x00000074003d7202 */ /* 0x000fe40000000f00 */
[----:B------:R-:W-:Y:S02]  /*65f0*/  MOV R74, R111 ;  /* 0x0000006f004a7202 */ /* 0x000fe40000000f00 */
[----:B------:R-:W-:Y:S02]  /*6600*/  MOV R86, R110 ;  /* 0x0000006e00567202 */ /* 0x000fe40000000f00 */
        /* <DEDUP_REMOVED lines=86> */
.L_x_63:
[----:B------:R-:W-:Y:S05]  /*6b70*/  BSYNC B0 ;  /* 0x0000000000007941 */ /* 0x000fea0003800000 */
.L_x_62:
[----:B------:R-:W0:Y:S01]  /*6b80*/  S2R R0, SR_TID.X ;  /* 0x0000000000007919 */ /* 0x000e220000002100 */
[----:B------:R-:W-:Y:S01]  /*6b90*/  MOV R3, 0x400 ;  /* 0x0000040000037802 */ /* 0x000fe20000000f00 */
[----:B------:R-:W-:Y:S05]  /*6ba0*/  WARPSYNC.ALL ;  /* 0x0000000000007948 */ /* 0x000fea0003800000 */
[----:B------:R-:W1:Y:S01]  /*6bb0*/  S2R R8, SR_CgaCtaId ;  /* 0x0000000000087919 */ /* 0x000e620000008800 */
[----:B------:R-:W2:Y:S01]  /*6bc0*/  S2UR UR4, SR_CTAID.X ;  /* 0x00000000000479c3 */ /* 0x000ea20000002500 */
[----:B------:R-:W3:Y:S01]  /*6bd0*/  LDCU.128 UR20, c[0x0][0x440] ;  /* 0x00008800ff1477ac */ /* 0x000ee20008000c00 */
[----:B------:R-:W4:Y:S01]  /*6be0*/  LDCU.128 UR24, c[0x0][0x450] ;  /* 0x00008a00ff1877ac */ /* 0x000f220008000c00 */
[----:B0-----:R-:W-:-:S02]  /*6bf0*/  SHF.R.U32.HI R2, RZ, 0x5, R0 ;  /* 0x00000005ff027819 */ /* 0x001fc40000011600 */
[----:B------:R-:W-:-:S05]  /*6c00*/  LOP3.LUT R9, R0, 0x1f, RZ, 0xc0, !PT ;  /* 0x0000001f00097812 */ /* 0x000fca00078ec0ff */
[----:B------:R-:W-:Y:S01]  /*6c10*/  IMAD R2, R2, 0x60, R9 ;  /* 0x0000006002027824 */ /* 0x000fe200078e0209 */
[----:B-1----:R-:W-:-:S04]  /*6c20*/  LEA R3, R8, R3, 0x18 ;  /* 0x0000000308037211 */ /* 0x002fc800078ec0ff */
[-C--:B------:R-:W-:Y:S02]  /*6c30*/  LEA R8, R2, R3.reuse, 0x5 ;  /* 0x0000000302087211 */ /* 0x080fe400078e28ff */
[----:B------:R-:W-:-:S03]  /*6c40*/  LEA R2, R0, R3, 0x2 ;  /* 0x0000000300027211 */ /* 0x000fc600078e10ff */
[----:B------:R-:W-:Y:S04]  /*6c50*/  STS.128 [R8], R64 ;  /* 0x0000004008007388 */ /* 0x000fe80000000c00 */
[----:B------:R-:W-:Y:S04]  /*6c60*/  STS.128 [R8+0x10], R68 ;  /* 0x0000104408007388 */ /* 0x000fe80000000c00 */
[----:B------:R-:W-:Y:S04]  /*6c70*/  STS.128 [R8+0x400], R72 ;  /* 0x0004004808007388 */ /* 0x000fe80000000c00 */
[----:B------:R-:W-:Y:S04]  /*6c80*/  STS.128 [R8+0x410], R104 ;  /* 0x0004106808007388 */ /* 0x000fe80000000c00 */
[----:B------:R-:W-:Y:S04]  /*6c90*/  STS.128 [R8+0x800], R120 ;  /* 0x0008007808007388 */ /* 0x000fe80000000c00 */
[----:B------:R-:W-:Y:S01]  /*6ca0*/  STS.128 [R8+0x810], R124 ;  /* 0x0008107c08007388 */ /* 0x000fe20000000c00 */
[----:B------:R-:W-:Y:S06]  /*6cb0*/  BAR.SYNC.DEFER_BLOCKING 0x0 ;  /* 0x0000000000007b1d */ /* 0x000fec0000010000 */
[----:B------:R-:W0:Y:S04]  /*6cc0*/  LDS R3, [R2] ;  /* 0x0000000002037984 */ /* 0x000e280000000800 */
[----:B------:R-:W1:Y:S04]  /*6cd0*/  LDS R9, [R2+0x200] ;  /* 0x0002000002097984 */ /* 0x000e680000000800 */
[----:B------:R-:W5:Y:S04]  /*6ce0*/  LDS R22, [R2+0xc00] ;  /* 0x000c000002167984 */ /* 0x000f680000000800 */
[----:B------:R-:W3:Y:S04]  /*6cf0*/  LDS R24, [R2+0xe00] ;  /* 0x000e000002187984 */ /* 0x000ee80000000800 */
[----:B------:R-:W4:Y:S04]  /*6d00*/  LDS R10, [R2+0x400] ;  /* 0x00040000020a7984 */ /* 0x000f280000000800 */
[----:B------:R-:W2:Y:S04]  /*6d10*/  LDS R23, [R2+0x1000] ;  /* 0x0010000002177984 */ /* 0x000ea80000000800 */
[----:B------:R-:W2:Y:S04]  /*6d20*/  LDS R11, [R2+0x600] ;  /* 0x00060000020b7984 */ /* 0x000ea80000000800 */
[----:B------:R-:W2:Y:S04]  /*6d30*/  LDS R26, [R2+0x1200] ;  /* 0x00120000021a7984 */ /* 0x000ea80000000800 */
[----:B------:R-:W2:Y:S04]  /*6d40*/  LDS R20, [R2+0x800] ;  /* 0x0008000002147984 */ /* 0x000ea80000000800 */
[----:B------:R-:W2:Y:S04]  /*6d50*/  LDS R25, [R2+0x1400] ;  /* 0x0014000002197984 */ /* 0x000ea80000000800 */
[----:B------:R-:W2:Y:S01]  /*6d60*/  LDS R21, [R2+0xa00] ;  /* 0x000a000002157984 */ /* 0x000ea20000000800 */
[----:B0-----:R-:W-:-:S03]  /*6d70*/  FADD.FTZ R3, RZ, R3 ;  /* 0x00000003ff037221 */ /* 0x001fc60000010000 */
[----:B------:R-:W0:Y:S01]  /*6d80*/  LDS R28, [R2+0x1600] ;  /* 0x00160000021c7984 */ /* 0x000e220000000800 */
[----:B-1----:R-:W-:-:S03]  /*6d90*/  FADD.FTZ R9, RZ, R9 ;  /* 0x00000009ff097221 */ /* 0x002fc60000010000 */
[----:B------:R-:W1:Y:S01]  /*6da0*/  LDS R30, [R2+0x1800] ;  /* 0x00180000021e7984 */ /* 0x000e620000000800 */
[----:B-----5:R-:W-:-:S03]  /*6db0*/  FADD.FTZ R3, R3, R22 ;  /* 0x0000001603037221 */ /* 0x020fc60000010000 */
[----:B------:R-:W5:Y:S01]  /*6dc0*/  LDS R32, [R2+0x1a00] ;  /* 0x001a000002207984 */ /* 0x000f620000000800 */
[----:B---3--:R-:W-:-:S03]  /*6dd0*/  FADD.FTZ R9, R9, R24 ;  /* 0x0000001809097221 */ /* 0x008fc60000010000 */
[----:B------:R-:W3:Y:S01]  /*6de0*/  LDS R27, [R2+0x1c00] ;  /* 0x001c0000021b7984 */ /* 0x000ee20000000800 */
[----:B----4-:R-:W-:-:S03]  /*6df0*/  FADD.FTZ R10, RZ, R10 ;  /* 0x0000000aff0a7221 */ /* 0x010fc60000010000 */
[----:B------:R-:W4:Y:S01]  /*6e00*/  LDS R34, [R2+0x1e00] ;  /* 0x001e000002227984 */ /* 0x000f220000000800 */
[----:B--2---:R-:W-:-:S03]  /*6e10*/  FADD.FTZ R10, R10, R23 ;  /* 0x000000170a0a7221 */ /* 0x004fc60000010000 */
[----:B------:R-:W2:Y:S01]  /*6e20*/  LDS R29, [R2+0x2000] ;  /* 0x00200000021d7984 */ /* 0x000ea20000000800 */
[----:B------:R-:W-:-:S03]  /*6e30*/  FADD.FTZ R11, RZ, R11 ;  /* 0x0000000bff0b7221 */ /* 0x000fc60000010000 */
[----:B------:R-:W2:Y:S01]  /*6e40*/  LDS R40, [R2+0x2200] ;  /* 0x0022000002287984 */ /* 0x000ea20000000800 */
[----:B------:R-:W-:-:S03]  /*6e50*/  FADD.FTZ R11, R11, R26 ;  /* 0x0000001a0b0b7221 */ /* 0x000fc60000010000 */
[----:B------:R-:W2:Y:S01]  /*6e60*/  LDS R42, [R2+0x2400] ;  /* 0x00240000022a7984 */ /* 0x000ea20000000800 */
[----:B------:R-:W-:-:S03]  /*6e70*/  FADD.FTZ R20, RZ, R20 ;  /* 0x00000014ff147221 */ /* 0x000fc60000010000 */
[----:B------:R-:W2:Y:S01]  /*6e80*/  LDS R44, [R2+0x2600] ;  /* 0x00260000022c7984 */ /* 0x000ea20000000800 */
[----:B------:R-:W-:-:S03]  /*6e90*/  FADD.FTZ R20, R20, R25 ;  /* 0x0000001914147221 */ /* 0x000fc60000010000 */
[----:B------:R-:W2:Y:S01]  /*6ea0*/  LDS R31, [R2+0x2800] ;  /* 0x00280000021f7984 */ /* 0x000ea20000000800 */
[----:B------:R-:W-:-:S03]  /*6eb0*/  FADD.FTZ R21, RZ, R21 ;  /* 0x00000015ff157221 */ /* 0x000fc60000010000 */
[----:B------:R-:W2:Y:S01]  /*6ec0*/  LDS R46, [R2+0x2a00] ;  /* 0x002a0000022e7984 */ /* 0x000ea20000000800 */
[----:B0-----:R-:W-:-:S03]  /*6ed0*/  FADD.FTZ R21, R21, R28 ;  /* 0x0000001c15157221 */ /* 0x001fc60000010000 */
[----:B------:R-:W0:Y:S01]  /*6ee0*/  LDS R33, [R2+0x2c00] ;  /* 0x002c000002217984 */ /* 0x000e220000000800 */
[----:B-1----:R-:W-:-:S03]  /*6ef0*/  FADD.FTZ R3, R3, R30 ;  /* 0x0000001e03037221 */ /* 0x002fc60000010000 */
[----:B------:R-:W1:Y:S01]  /*6f00*/  LDS R64, [R2+0x2e00] ;  /* 0x002e000002407984 */ /* 0x000e620000000800 */
[----:B-----5:R-:W-:Y:S01]  /*6f10*/  FADD.FTZ R9, R9, R32 ;  /* 0x0000002009097221 */ /* 0x020fe20000010000 */
[----:B------:R-:W-:Y:S01]  /*6f20*/  BAR.SYNC.DEFER_BLOCKING 0x0 ;  /* 0x0000000000007b1d */ /* 0x000fe20000010000 */
[----:B---3--:R-:W-:Y:S01]  /*6f30*/  FADD.FTZ R10, R10, R27 ;  /* 0x0000001b0a0a7221 */ /* 0x008fe20000010000 */
[----:B----4-:R-:W-:Y:S01]  /*6f40*/  FADD.FTZ R11, R11, R34 ;  /* 0x000000220b0b7221 */ /* 0x010fe20000010000 */
[----:B--2---:R-:W-:Y:S01]  /*6f50*/  FADD.FTZ R20, R20, R29 ;  /* 0x0000001d14147221 */ /* 0x004fe20000010000 */
        /* <DEDUP_REMOVED lines=14> */
[----:B------:R-:W0:Y:S04]  /*7040*/  LDS R4, [R2+0x800] ;  /* 0x0008000002047984 */ /* 0x000e280000000800 */
[----:B------:R-:W1:Y:S04]  /*7050*/  LDS R7, [R2+0x1400] ;  /* 0x0014000002077984 */ /* 0x000e680000000800 */
[----:B------:R-:W2:Y:S04]  /*7060*/  LDS R35, [R2] ;  /* 0x0000000002237984 */ /* 0x000ea80000000800 */
[----:B------:R-:W3:Y:S04]  /*7070*/  LDS R41, [R2+0x200] ;  /* 0x0002000002297984 */ /* 0x000ee80000000800 */
[----:B------:R-:W4:Y:S04]  /*7080*/  LDS R52, [R2+0xc00] ;  /* 0x000c000002347984 */ /* 0x000f280000000800 */
[----:B------:R-:W5:Y:S04]  /*7090*/  LDS R54, [R2+0xe00] ;  /* 0x000e000002367984 */ /* 0x000f680000000800 */
[----:B------:R-:W5:Y:S04]  /*70a0*/  LDS R43, [R2+0x400] ;  /* 0x00040000022b7984 */ /* 0x000f680000000800 */
[----:B------:R-:W5:Y:S04]  /*70b0*/  LDS R45, [R2+0x600] ;  /* 0x00060000022d7984 */ /* 0x000f680000000800 */
[----:B------:R-:W5:Y:S04]  /*70c0*/  LDS R5, [R2+0xa00] ;  /* 0x000a000002057984 */ /* 0x000f680000000800 */
[----:B------:R-:W5:Y:S01]  /*70d0*/  LDS R6, [R2+0x1000] ;  /* 0x0010000002067984 */ /* 0x000f620000000800 */
[----:B0-----:R-:W-:-:S03]  /*70e0*/  FADD.FTZ R4, RZ, R4 ;  /* 0x00000004ff047221 */ /* 0x001fc60000010000 */
[----:B------:R-:W0:Y:S01]  /*70f0*/  LDS R48, [R2+0x1200] ;  /* 0x0012000002307984 */ /* 0x000e220000000800 */
[----:B-1----:R-:W-:-:S03]  /*7100*/  FADD.FTZ R4, R4, R7 ;  /* 0x0000000704047221 */ /* 0x002fc60000010000 */
[----:B------:R-:W1:Y:S01]  /*7110*/  LDS R50, [R2+0x1600] ;  /* 0x0016000002327984 */ /* 0x000e620000000800 */
[----:B--2---:R-:W-:-:S03]  /*7120*/  FADD.FTZ R35, RZ, R35 ;  /* 0x00000023ff237221 */ /* 0x004fc60000010000 */
[----:B------:R-:W2:Y:S01]  /*7130*/  LDS R56, [R2+0x1800] ;  /* 0x0018000002387984 */ /* 0x000ea20000000800 */
[----:B---3--:R-:W-:-:S03]  /*7140*/  FADD.FTZ R41, RZ, R41 ;  /* 0x00000029ff297221 */ /* 0x008fc60000010000 */
[----:B------:R-:W3:Y:S01]  /*7150*/  LDS R58, [R2+0x1a00] ;  /* 0x001a0000023a7984 */ /* 0x000ee20000000800 */
[----:B----4-:R-:W-:-:S03]  /*7160*/  FADD.FTZ R35, R35, R52 ;  /* 0x0000003423237221 */ /* 0x010fc60000010000 */
[----:B------:R-:W4:Y:S01]  /*7170*/  LDS R47, [R2+0x1c00] ;  /* 0x001c0000022f7984 */ /* 0x000f220000000800 */
[----:B-----5:R-:W-:-:S03]  /*7180*/  FADD.FTZ R41, R41, R54 ;  /* 0x0000003629297221 */ /* 0x020fc60000010000 */
[----:B------:R-:W5:Y:S01]  /*7190*/  LDS R60, [R2+0x1e00] ;  /* 0x001e0000023c7984 */ /* 0x000f620000000800 */
[----:B------:R-:W-:-:S03]  /*71a0*/  FADD.FTZ R43, RZ, R43 ;  /* 0x0000002bff2b7221 */ /* 0x000fc60000010000 */
[----:B------:R-:W5:Y:S01]  /*71b0*/  LDS R49, [R2+0x2000] ;  /* 0x0020000002317984 */ /* 0x000f620000000800 */
[----:B------:R-:W-:-:S03]  /*71c0*/  FADD.FTZ R45, RZ, R45 ;  /* 0x0000002dff2d7221 */ /* 0x000fc60000010000 */
[----:B------:R-:W5:Y:S01]  /*71d0*/  LDS R10, [R2+0x2200] ;  /* 0x00220000020a7984 */ /* 0x000f620000000800 */
[----:B------:R-:W-:-:S03]  /*71e0*/  FADD.FTZ R5, RZ, R5 ;  /* 0x00000005ff057221 */ /* 0x000fc60000010000 */
[----:B------:R-:W5:Y:S01]  /*71f0*/  LDS R20, [R2+0x2400] ;  /* 0x0024000002147984 */ /* 0x000f620000000800 */
[----:B------:R-:W-:-:S03]  /*7200*/  FADD.FTZ R6, R43, R6 ;  /* 0x000000062b067221 */ /* 0x000fc60000010000 */
[----:B------:R-:W5:Y:S04]  /*7210*/  LDS R22, [R2+0x2600] ;  /* 0x0026000002167984 */ /* 0x000f680000000800 */
[----:B------:R-:W5:Y:S01]  /*7220*/  LDS R7, [R2+0x2800] ;  /* 0x0028000002077984 */ /* 0x000f620000000800 */
[----:B0-----:R-:W-:-:S03]  /*7230*/  FADD.FTZ R45, R45, R48 ;  /* 0x000000302d2d7221 */ /* 0x001fc60000010000 */
[----:B------:R-:W0:Y:S01]  /*7240*/  LDS R24, [R2+0x2a00] ;  /* 0x002a000002187984 */ /* 0x000e220000000800 */
[----:B-1----:R-:W-:-:S03]  /*7250*/  FADD.FTZ R5, R5, R50 ;  /* 0x0000003205057221 */ /* 0x002fc60000010000 */
[----:B------:R-:W-:Y:S01]  /*7260*/  LDS R9, [R2+0x2c00] ;  /* 0x002c000002097984 */ /* 0x000fe20000000800 */
[----:B--2---:R-:W-:-:S03]  /*7270*/  FADD.FTZ R35, R35, R56 ;  /* 0x0000003823237221 */ /* 0x004fc60000010000 */
[----:B------:R-:W-:Y:S01]  /*7280*/  LDS R26, [R2+0x2e00] ;  /* 0x002e0000021a7984 */ /* 0x000fe20000000800 */
[----:B---3--:R-:W-:Y:S01]  /*7290*/  FADD.FTZ R41, R41, R58 ;  /* 0x0000003a29297221 */ /* 0x008fe20000010000 */
[----:B------:R-:W-:Y:S01]  /*72a0*/  BAR.SYNC.DEFER_BLOCKING 0x0 ;  /* 0x0000000000007b1d */ /* 0x000fe20000010000 */
[----:B----4-:R-:W-:Y:S01]  /*72b0*/  FADD.FTZ R6, R6, R47 ;  /* 0x0000002f06067221 */ /* 0x010fe20000010000 */
[----:B-----5:R-:W-:Y:S01]  /*72c0*/  FADD.FTZ R45, R45, R60 ;  /* 0x0000003c2d2d7221 */ /* 0x020fe20000010000 */
[----:B------:R-:W-:Y:S01]  /*72d0*/  FADD.FTZ R4, R4, R49 ;  /* 0x0000003104047221 */ /* 0x000fe20000010000 */
[----:B------:R-:W-:Y:S01]  /*72e0*/  FADD.FTZ R5, R5, R10 ;  /* 0x0000000a05057221 */ /* 0x000fe20000010000 */
[----:B------:R-:W-:Y:S01]  /*72f0*/  FADD.FTZ R35, R35, R20 ;  /* 0x0000001423237221 */ /* 0x000fe20000010000 */
[----:B------:R-:W-:Y:S01]  /*7300*/  FADD.FTZ R41, R41, R22 ;  /* 0x0000001629297221 */ /* 0x000fe20000010000 */
[----:B------:R-:W-:Y:S01]  /*7310*/  STS.128 [R8], R96 ;  /* 0x0000006008007388 */ /* 0x000fe20000000c00 */
[----:B------:R-:W-:-:S02]  /*7320*/  FADD.FTZ R27, R6, R7 ;  /* 0x00000007061b7221 */ /* 0x000fc40000010000 */
[----:B------:R-:W1:Y:S01]  /*7330*/  LDC R6, c[0x0][0x388] ;  /* 0x0000e200ff067b82 */ /* 0x000e620000000800 */
[----:B------:R-:W-:Y:S01]  /*7340*/  STS.128 [R8+0x10], R92 ;  /* 0x0000105c08007388 */ /* 0x000fe20000000c00 */
[----:B0-----:R-:W-:-:S03]  /*7350*/  FADD.FTZ R45, R45, R24 ;  /* 0x000000182d2d7221 */ /* 0x001fc60000010000 */
[----:B------:R-:W-:Y:S04]  /*7360*/  STS.128 [R8+0x400], R88 ;  /* 0x0004005808007388 */ /* 0x000fe80000000c00 */
[----:B------:R-:W-:Y:S04]  /*7370*/  STS.128 [R8+0x410], R112 ;  /* 0x0004107008007388 */ /* 0x000fe80000000c00 */
[----:B------:R-:W-:Y:S04]  /*7380*/  STS.128 [R8+0x800], R116 ;  /* 0x0008007408007388 */ /* 0x000fe80000000c00 */
[----:B------:R-:W-:Y:S01]  /*7390*/  STS.128 [R8+0x810], R36 ;  /* 0x0008102408007388 */ /* 0x000fe20000000c00 */
[----:B------:R-:W-:Y:S06]  /*73a0*/  BAR.SYNC.DEFER_BLOCKING 0x0 ;  /* 0x0000000000007b1d */ /* 0x000fec0000010000 */
[----:B------:R-:W0:Y:S04]  /*73b0*/  LDS R11, [R2] ;  /* 0x00000000020b7984 */ /* 0x000e280000000800 */
[----:B------:R-:W2:Y:S04]  /*73c0*/  LDS R40, [R2+0xc00] ;  /* 0x000c000002287984 */ /* 0x000ea80000000800 */
[----:B------:R-:W3:Y:S04]  /*73d0*/  LDS R28, [R2+0x200] ;  /* 0x00020000021c7984 */ /* 0x000ee80000000800 */
[----:B------:R-:W4:Y:S04]  /*73e0*/  LDS R43, [R2+0xe00] ;  /* 0x000e0000022b7984 */ /* 0x000f280000000800 */
[----:B------:R-:W5:Y:S04]  /*73f0*/  LDS R29, [R2+0x400] ;  /* 0x00040000021d7984 */ /* 0x000f680000000800 */
[----:B------:R-:W1:Y:S04]  /*7400*/  LDS R42, [R2+0x1000] ;  /* 0x00100000022a7984 */ /* 0x000e680000000800 */
[----:B------:R-:W1:Y:S04]  /*7410*/  LDS R30, [R2+0x600] ;  /* 0x00060000021e7984 */ /* 0x000e680000000800 */
[----:B------:R-:W1:Y:S04]  /*7420*/  LDS R47, [R2+0x1200] ;  /* 0x00120000022f7984 */ /* 0x000e680000000800 */
[----:B------:R-:W1:Y:S04]  /*7430*/  LDS R32, [R2+0x800] ;  /* 0x0008000002207984 */ /* 0x000e680000000800 */
[----:B------:R-:W1:Y:S04]  /*7440*/  LDS R37, [R2+0x1400] ;  /* 0x0014000002257984 */ /* 0x000e680000000800 */
[----:B------:R-:W1:Y:S01]  /*7450*/  LDS R34, [R2+0xa00] ;  /* 0x000a000002227984 */ /* 0x000e620000000800 */
[----:B0-----:R-:W-:-:S03]  /*7460*/  FADD.FTZ R11, RZ, R11 ;  /* 0x0000000bff0b7221 */ /* 0x001fc60000010000 */
[----:B------:R-:W0:Y:S01]  /*7470*/  LDS R39, [R2+0x1600] ;  /* 0x0016000002277984 */ /* 0x000e220000000800 */
[----:B--2---:R-:W-:-:S03]  /*7480*/  FADD.FTZ R11, R11, R40 ;  /* 0x000000280b0b7221 */ /* 0x004fc60000010000 */
[----:B------:R-:W2:Y:S01]  /*7490*/  LDS R36, [R2+0x1800] ;  /* 0x0018000002247984 */ /* 0x000ea20000000800 */
[----:B---3--:R-:W-:-:S03]  /*74a0*/  FADD.FTZ R28, RZ, R28 ;  /* 0x0000001cff1c7221 */ /* 0x008fc60000010000 */
[----:B------:R-:W3:Y:S01]  /*74b0*/  LDS R49, [R2+0x1a00] ;  /* 0x001a000002317984 */ /* 0x000ee20000000800 */
[----:B----4-:R-:W-:-:S03]  /*74c0*/  FADD.FTZ R28, R28, R43 ;  /* 0x0000002b1c1c7221 */ /* 0x010fc60000010000 */
[----:B------:R-:W4:Y:S01]  /*74d0*/  LDS R38, [R2+0x1c00] ;  /* 0x001c000002267984 */ /* 0x000f220000000800 */
[----:B-----5:R-:W-:-:S03]  /*74e0*/  FADD.FTZ R29, RZ, R29 ;  /* 0x0000001dff1d7221 */ /* 0x020fc60000010000 */
[----:B------:R-:W5:Y:S01]  /*74f0*/  LDS R51, [R2+0x1e00] ;  /* 0x001e000002337984 */ /* 0x000f620000000800 */
[----:B-1----:R-:W-:-:S03]  /*7500*/  FADD.FTZ R29, R29, R42 ;  /* 0x0000002a1d1d7221 */ /* 0x002fc60000010000 */
[----:B------:R-:W1:Y:S01]  /*7510*/  LDS R53, [R2+0x2000] ;  /* 0x0020000002357984 */ /* 0x000e620000000800 */
[----:B------:R-:W-:-:S03]  /*7520*/  FADD.FTZ R30, RZ, R30 ;  /* 0x0000001eff1e7221 */ /* 0x000fc60000010000 */
[----:B------:R-:W1:Y:S01]  /*7530*/  LDS R55, [R2+0x2200] ;  /* 0x0022000002377984 */ /* 0x000e620000000800 */
[----:B------:R-:W-:-:S03]  /*7540*/  FADD.FTZ R30, R30, R47 ;  /* 0x0000002f1e1e7221 */ /* 0x000fc60000010000 */
[----:B------:R-:W-:Y:S01]  /*7550*/  LDS R44, [R2+0x2400] ;  /* 0x00240000022c7984 */ /* 0x000fe20000000800 */
[----:B------:R-:W-:-:S03]  /*7560*/  FADD.FTZ R32, RZ, R32 ;  /* 0x00000020ff207221 */ /* 0x000fc60000010000 */
[----:B------:R-:W1:Y:S01]  /*7570*/  LDS R57, [R2+0x2600] ;  /* 0x0026000002397984 */ /* 0x000e620000000800 */
[----:B------:R-:W-:-:S03]  /*7580*/  FADD.FTZ R32, R32, R37 ;  /* 0x0000002520207221 */ /* 0x000fc60000010000 */
[----:B------:R-:W1:Y:S01]  /*7590*/  LDS R46, [R2+0x2800] ;  /* 0x00280000022e7984 */ /* 0x000e620000000800 */
[----:B------:R-:W-:-:S03]  /*75a0*/  FADD.FTZ R34, RZ, R34 ;  /* 0x00000022ff227221 */ /* 0x000fc60000010000 */
[----:B------:R-:W1:Y:S01]  /*75b0*/  LDS R59, [R2+0x2a00] ;  /* 0x002a0000023b7984 */ /* 0x000e620000000800 */
[----:B0-----:R-:W-:-:S03]  /*75c0*/  FADD.FTZ R34, R34, R39 ;  /* 0x0000002722227221 */ /* 0x001fc60000010000 */
[----:B------:R-:W0:Y:S01]  /*75d0*/  LDS R61, [R2+0x2c00] ;  /* 0x002c0000023d7984 */ /* 0x000e220000000800 */
[----:B--2---:R-:W-:-:S03]  /*75e0*/  FADD.FTZ R11, R11, R36 ;  /* 0x000000240b0b7221 */ /* 0x004fc60000010000 */
[----:B------:R-:W2:Y:S01]  /*75f0*/  LDS R63, [R2+0x2e00] ;  /* 0x002e0000023f7984 */ /* 0x000ea20000000800 */
[----:B---3--:R-:W-:Y:S01]  /*7600*/  FADD.FTZ R28, R28, R49 ;  /* 0x000000311c1c7221 */ /* 0x008fe20000010000 */
[----:B------:R-:W-:Y:S01]  /*7610*/  BAR.SYNC.DEFER_BLOCKING 0x0 ;  /* 0x0000000000007b1d */ /* 0x000fe20000010000 */
[----:B----4-:R-:W-:Y:S01]  /*7620*/  FADD.FTZ R29, R29, R38 ;  /* 0x000000261d1d7221 */ /* 0x010fe20000010000 */
[----:B-----5:R-:W-:Y:S01]  /*7630*/  FADD.FTZ R30, R30, R51 ;  /* 0x000000331e1e7221 */ /* 0x020fe20000010000 */
[----:B-1----:R-:W-:Y:S01]  /*7640*/  FADD.FTZ R32, R32, R53 ;  /* 0x0000003520207221 */ /* 0x002fe20000010000 */
        /* <DEDUP_REMOVED lines=9> */
[----:B--2---:R-:W-:-:S03]  /*76e0*/  FADD.FTZ R63, R34, R63 ;  /* 0x0000003f223f7221 */ /* 0x004fc60000010000 */
[----:B------:R0:W-:Y:S04]  /*76f0*/  STS.128 [R8+0x800], R12 ;  /* 0x0008000c08007388 */ /* 0x0001e80000000c00 */
[----:B------:R1:W-:Y:S01]  /*7700*/  STS.128 [R8+0x810], R16 ;  /* 0x0008101008007388 */ /* 0x0003e20000000c00 */
[----:B------:R-:W-:Y:S01]  /*7710*/  BAR.SYNC.DEFER_BLOCKING 0x0 ;  /* 0x0000000000007b1d */ /* 0x000fe20000010000 */
[----:B0-----:R-:W-:Y:S01]  /*7720*/  FADD.FTZ R13, R4, R9 ;  /* 0x00000009040d7221 */ /* 0x001fe20000010000 */
[----:B------:R-:W-:Y:S02]  /*7730*/  IMAD R9, R6, UR4, RZ ;  /* 0x0000000406097c24 */ /* 0x000fe4000f8e02ff */
[----:B------:R-:W-:Y:S01]  /*7740*/  FADD.FTZ R15, R5, R26 ;  /* 0x0000001a050f7221 */ /* 0x000fe20000010000 */
[----:B-1----:R-:W-:-:S02]  /*7750*/  FADD.FTZ R17, R11, R44 ;  /* 0x0000002c0b117221 */ /* 0x002fc40000010000 */
[----:B------:R-:W-:-:S04]  /*7760*/  IADD3 R10, P0, PT, R9, R0, RZ ;  /* 0x00000000090a7210 */ /* 0x000fc80007f1e0ff */
[----:B------:R-:W-:-:S04]  /*7770*/  IADD3.X R11, PT, PT, RZ, RZ, RZ, P0, !PT ;  /* 0x000000ffff0b7210 */ /* 0x000fc800007fe4ff */
[C---:B------:R-:W-:Y:S01]  /*7780*/  SHF.L.U64.HI R11, R10.reuse, 0x2, R11 ;  /* 0x000000020a0b7819 */ /* 0x040fe2000001020b */
[----:B------:R-:W0:Y:S01]  /*7790*/  LDS R50, [R2+0x200] ;  /* 0x0002000002327984 */ /* 0x000e220000000800 */
[----:B------:R-:W-:-:S03]  /*77a0*/  SHF.L.U32 R10, R10, 0x2, RZ ;  /* 0x000000020a0a7819 */ /* 0x000fc600000006ff */
[----:B------:R-:W1:Y:S01]  /*77b0*/  LDS R67, [R2+0xe00] ;  /* 0x000e000002437984 */ /* 0x000e620000000800 */
[C---:B------:R-:W-:Y:S02]  /*77c0*/  IADD3 R6, P1, PT, R10.reuse, UR20, RZ ;  /* 0x000000140a067c10 */ /* 0x040fe4000ff3e0ff */
[----:B------:R-:W-:Y:S01]  /*77d0*/  IADD3 R8, P2, PT, R10, UR26, RZ ;  /* 0x0000001a0a087c10 */ /* 0x000fe2000ff5e0ff */
[----:B------:R-:W2:Y:S03]  /*77e0*/  LDS R69, [R2+0x1a00] ;  /* 0x001a000002457984 */ /* 0x000ea60000000800 */
[----:B------:R-:W-:Y:S01]  /*77f0*/  IADD3.X R9, PT, PT, R11, UR27, RZ, P2, !PT ;  /* 0x0000001b0b097c10 */ /* 0x000fe200097fe4ff */
[----:B------:R-:W3:Y:S04]  /*7800*/  LDS R48, [R2] ;  /* 0x0000000002307984 */ /* 0x000ee80000000800 */
[----:B------:R-:W4:Y:S04]  /*7810*/  LDS R65, [R2+0xc00] ;  /* 0x000c000002417984 */ /* 0x000f280000000800 */
[----:B------:R-:W5:Y:S04]  /*7820*/  LDS R7, [R2+0x1800] ;  /* 0x0018000002077984 */ /* 0x000f680000000800 */
        /* <DEDUP_REMOVED lines=9> */
[----:B--2---:R-:W-:-:S03]  /*78c0*/  FADD.FTZ R50, R50, R69 ;  /* 0x0000004532327221 */ /* 0x004fc60000010000 */
[----:B------:R-:W2:Y:S01]  /*78d0*/  LDS R14, [R2+0x800] ;  /* 0x00080000020e7984 */ /* 0x000ea20000000800 */
[----:B---3--:R-:W-:-:S03]  /*78e0*/  FADD.FTZ R48, RZ, R48 ;  /* 0x00000030ff307221 */ /* 0x008fc60000010000 */
[----:B------:R-:W3:Y:S01]  /*78f0*/  LDS R67, [R2+0x2800] ;  /* 0x0028000002437984 */ /* 0x000ee20000000800 */
[----:B----4-:R-:W-:-:S03]  /*7900*/  FADD.FTZ R48, R48, R65 ;  /* 0x0000004130307221 */ /* 0x010fc60000010000 */
[----:B------:R-:W4:Y:S01]  /*7910*/  LDS R49, [R2+0x1e00] ;  /* 0x001e000002317984 */ /* 0x000f220000000800 */
[----:B-----5:R-:W-:-:S03]  /*7920*/  FADD.FTZ R7, R48, R7 ;  /* 0x0000000730077221 */ /* 0x020fc60000010000 */
[----:B------:R-:W5:Y:S01]  /*7930*/  LDS R39, [R2+0x1400] ;  /* 0x0014000002277984 */ /* 0x000f620000000800 */
[----:B------:R-:W-:Y:S01]  /*7940*/  FADD.FTZ R55, R7, R4 ;  /* 0x0000000407377221 */ /* 0x000fe20000010000 */
[C---:B------:R-:W-:Y:S02]  /*7950*/  IADD3 R4, P0, PT, R10.reuse, UR22, RZ ;  /* 0x000000160a047c10 */ /* 0x040fe4000ff1e0ff */
[----:B------:R-:W5:Y:S01]  /*7960*/  LDS R16, [R2+0xa00] ;  /* 0x000a000002107984 */ /* 0x000f620000000800 */
[----:B------:R-:W-:Y:S01]  /*7970*/  FADD.FTZ R12, RZ, R12 ;  /* 0x0000000cff0c7221 */ /* 0x000fe20000010000 */
[----:B------:R-:W-:Y:S02]  /*7980*/  IADD3 R10, P3, PT, R10, UR24, RZ ;  /* 0x000000180a0a7c10 */ /* 0x000fe4000ff7e0ff */
[----:B------:R-:W5:Y:S01]  /*7990*/  LDS R69, [R2+0x2a00] ;  /* 0x002a000002457984 */ /* 0x000f620000000800 */
[----:B------:R-:W-:Y:S01]  /*79a0*/  FADD.FTZ R65, R50, R5 ;  /* 0x0000000532417221 */ /* 0x000fe20000010000 */
[----:B------:R-:W-:-:S02]  /*79b0*/  IADD3.X R5, PT, PT, R11, UR23, RZ, P0, !PT ;  /* 0x000000170b057c10 */ /* 0x000fc400087fe4ff */
[----:B------:R-:W5:Y:S01]  /*79c0*/  LDS R51, [R2+0x2000] ;  /* 0x0020000002337984 */ /* 0x000f620000000800 */
[C---:B------:R-:W-:Y:S01]  /*79d0*/  IADD3.X R7, PT, PT, R11.reuse, UR21, RZ, P1, !PT ;  /* 0x000000150b077c10 */ /* 0x040fe20008ffe4ff */
[----:B------:R-:W-:Y:S01]  /*79e0*/  FADD.FTZ R12, R12, R19 ;  /* 0x000000130c0c7221 */ /* 0x000fe20000010000 */
[----:B------:R-:W-:Y:S01]  /*79f0*/  IADD3.X R11, PT, PT, R11, UR25, RZ, P3, !PT ;  /* 0x000000190b0b7c10 */ /* 0x000fe20009ffe4ff */
[----:B------:R-:W5:Y:S01]  /*7a00*/  LDS R43, [R2+0x1600] ;  /* 0x00160000022b7984 */ /* 0x000f620000000800 */
[----:B------:R-:W-:-:S03]  /*7a10*/  FADD.FTZ R0, RZ, R0 ;  /* 0x00000000ff007221 */ /* 0x000fc60000010000 */
[----:B------:R-:W5:Y:S01]  /*7a20*/  LDS R71, [R2+0x2c00] ;  /* 0x002c000002477984 */ /* 0x000f620000000800 */
[----:B0-----:R-:W-:-:S03]  /*7a30*/  FADD.FTZ R12, R12, R47 ;  /* 0x0000002f0c0c7221 */ /* 0x001fc60000010000 */
[----:B------:R-:W0:Y:S01]  /*7a40*/  LDS R53, [R2+0x2200] ;  /* 0x0022000002357984 */ /* 0x000e220000000800 */
[----:B-1----:R-:W-:-:S03]  /*7a50*/  FADD.FTZ R0, R0, R37 ;  /* 0x0000002500007221 */ /* 0x002fc60000010000 */
[----:B------:R-:W1:Y:S01]  /*7a60*/  LDS R73, [R2+0x2e00] ;  /* 0x002e000002497984 */ /* 0x000e620000000800 */
[----:B--2---:R-:W-:-:S03]  /*7a70*/  FADD.FTZ R14, RZ, R14 ;  /* 0x0000000eff0e7221 */ /* 0x004fc60000010000 */
[----:B------:R-:W-:Y:S01]  /*7a80*/  STG.E desc[UR10][R4.64], R35 ;  /* 0x0000002304007986 */ /* 0x000fe2000c10190a */
[----:B---3--:R-:W-:-:S03]  /*7a90*/  FADD.FTZ R67, R12, R67 ;  /* 0x000000430c437221 */ /* 0x008fc60000010000 */
[----:B------:R-:W-:Y:S01]  /*7aa0*/  STG.E desc[UR10][R6.64], R3 ;  /* 0x0000000306007986 */ /* 0x000fe2000c10190a */
[----:B----4-:R-:W-:-:S03]  /*7ab0*/  FADD.FTZ R0, R0, R49 ;  /* 0x0000003100007221 */ /* 0x010fc60000010000 */
[----:B------:R-:W-:Y:S01]  /*7ac0*/  STG.E desc[UR10][R8.64], R55 ;  /* 0x0000003708007986 */ /* 0x000fe2000c10190a */
[----:B-----5:R-:W-:-:S03]  /*7ad0*/  FADD.FTZ R14, R14, R39 ;  /* 0x000000270e0e7221 */ /* 0x020fc60000010000 */
[----:B------:R-:W-:Y:S01]  /*7ae0*/  STG.E desc[UR10][R10.64], R17 ;  /* 0x000000110a007986 */ /* 0x000fe2000c10190a */
[----:B------:R-:W-:-:S03]  /*7af0*/  FADD.FTZ R16, RZ, R16 ;  /* 0x00000010ff107221 */ /* 0x000fc60000010000 */
[----:B------:R-:W-:Y:S01]  /*7b00*/  STG.E desc[UR10][R4.64+0x200], R41 ;  /* 0x0002002904007986 */ /* 0x000fe2000c10190a */
[----:B------:R-:W-:-:S03]  /*7b10*/  FADD.FTZ R69, R0, R69 ;  /* 0x0000004500457221 */ /* 0x000fc60000010000 */
[----:B------:R-:W-:Y:S01]  /*7b20*/  STG.E desc[UR10][R6.64+0x200], R23 ;  /* 0x0002001706007986 */ /* 0x000fe2000c10190a */
[----:B------:R-:W-:-:S03]  /*7b30*/  FADD.FTZ R14, R14, R51 ;  /* 0x000000330e0e7221 */ /* 0x000fc60000010000 */
[----:B------:R-:W-:Y:S01]  /*7b40*/  STG.E desc[UR10][R8.64+0x200], R65 ;  /* 0x0002004108007986 */ /* 0x000fe2000c10190a */
[----:B------:R-:W-:-:S03]  /*7b50*/  FADD.FTZ R16, R16, R43 ;  /* 0x0000002b10107221 */ /* 0x000fc60000010000 */
[----:B------:R-:W-:Y:S01]  /*7b60*/  STG.E desc[UR10][R10.64+0x200], R57 ;  /* 0x000200390a007986 */ /* 0x000fe2000c10190a */
[----:B------:R-:W-:-:S03]  /*7b70*/  FADD.FTZ R71, R14, R71 ;  /* 0x000000470e477221 */ /* 0x000fc60000010000 */
[----:B------:R-:W-:Y:S01]  /*7b80*/  STG.E desc[UR10][R4.64+0x400], R27 ;  /* 0x0004001b04007986 */ /* 0x000fe2000c10190a */
[----:B0-----:R-:W-:-:S03]  /*7b90*/  FADD.FTZ R16, R16, R53 ;  /* 0x0000003510107221 */ /* 0x001fc60000010000 */
[----:B------:R-:W-:Y:S01]  /*7ba0*/  STG.E desc[UR10][R6.64+0x400], R31 ;  /* 0x0004001f06007986 */ /* 0x000fe2000c10190a */
[----:B-1----:R-:W-:-:S03]  /*7bb0*/  FADD.FTZ R73, R16, R73 ;  /* 0x0000004910497221 */ /* 0x002fc60000010000 */
[----:B------:R-:W-:Y:S04]  /*7bc0*/  STG.E desc[UR10][R8.64+0x400], R67 ;  /* 0x0004004308007986 */ /* 0x000fe8000c10190a */
        /* <DEDUP_REMOVED lines=12> */
[----:B------:R-:W-:Y:S01]  /*7c90*/  STG.E desc[UR10][R10.64+0xa00], R63 ;  /* 0x000a003f0a007986 */ /* 0x000fe2000c10190a */
[----:B------:R-:W-:Y:S05]  /*7ca0*/  EXIT ;  /* 0x000000000000794d */ /* 0x000fea0003800000 */
.L_x_65:
[----:B------:R-:W-:Y:S01]  /*7cb0*/  HFMA2 R230, -RZ, RZ, 0, 5.9604644775390625e-08 ;  /* 0x00000001ffe67431 */ /* 0x000fe200000001ff */
[----:B------:R-:W-:Y:S01]  /*7cc0*/  BSSY B2, `(.L_x_91) ;  /* 0x0000007000027945 */ /* 0x000fe20003800000 */
[----:B------:R-:W-:Y:S02]  /*7cd0*/  MOV R229, R102 ;  /* 0x0000006600e57202 */ /* 0x000fe40000000f00 */
[----:B------:R-:W-:Y:S02]  /*7ce0*/  MOV R231, 0x1f ;  /* 0x0000001f00e77802 */ /* 0x000fe40000000f00 */
[----:B------:R-:W-:-:S07]  /*7cf0*/  MOV R226, 0xffffffff ;  /* 0xffffffff00e27802 */ /* 0x000fce0000000f00 */
[----:B-----5:R-:W-:Y:S05]  /*7d00*/  WARPSYNC.COLLECTIVE R226, `(.L_x_92) ;  /* 0x00000000e2087348 */ /* 0x020fea0003c00000 */
[----:B------:R0:W1:Y:S02]  /*7d10*/  SHFL.BFLY P3, R228, R229, R230, R231 ;  /* 0x0c0000e6e5e47389 */ /* 0x00006400000600e7 */
[----:B01---5:R-:W-:Y:S05]  /*7d20*/  ENDCOLLECTIVE ;  /* 0x000000000000791b */ /* 0x023fea0003800000 */
.L_x_92:
[----:B------:R-:W-:Y:S05]  /*7d30*/  BSYNC B2 ;  /* 0x0000000000027941 */ /* 0x000fea0003800000 */
.L_x_91:
[----:B------:R-:W-:Y:S01]  /*7d40*/  HFMA2 R230, -RZ, RZ, 0, 5.9604644775390625e-08 ;  /* 0x00000001ffe67431 */ /* 0x000fe200000001ff */
[----:B------:R-:W-:Y:S02]  /*7d50*/  MOV R229, R104 ;  /* 0x0000006800e57202 */ /* 0x000fe40000000f00 */
[----:B------:R-:W-:Y:S02]  /*7d60*/  MOV R231, 0x1f ;  /* 0x0000001f00e77802 */ /* 0x000fe40000000f00 */
[----:B------:R-:W-:Y:S02]  /*7d70*/  MOV R226, 0xffffffff ;  /* 0xffffffff00e27802 */ /* 0x000fe40000000f00 */
[----:B------:R-:W-:-:S07]  /*7d80*/  MOV R101, R228 ;  /* 0x000000e400657202 */ /* 0x000fce0000000f00 */
[----:B------:R-:W-:Y:S05]  /*7d90*/  WARPSYNC.COLLECTIVE R226, `(.L_x_93) ;  /* 0x00000000e2087348 */ /* 0x000fea0003c00000 */
[----:B------:R0:W1:Y:S02]  /*7da0*/  SHFL.BFLY P3, R228, R229, R230, R231 ;  /* 0x0c0000e6e5e47389 */ /* 0x00006400000600e7 */
[----:B01----:R-:W-:Y:S05]  /*7db0*/  ENDCOLLECTIVE ;  /* 0x000000000000791b */ /* 0x003fea0003800000 */
.L_x_93:
[----:B------:R-:W-:Y:S01]  /*7dc0*/  FADD.FTZ R101, R102, R101 ;  /* 0x0000006566657221 */ /* 0x000fe20000010000 */
[----:B------:R-:W-:-:S04]  /*7dd0*/  HFMA2 R230, -RZ, RZ, 0, 1.1920928955078125e-07 ;  /* 0x00000002ffe67431 */ /* 0x000fc800000001ff */
[----:B------:R-:W-:Y:S02]  /*7de0*/  MOV R229, R101 ;  /* 0x0000006500e57202 */ /* 0x000fe40000000f00 */
[----:B------:R-:W-:-:S07]  /*7df0*/  MOV R103, R228 ;  /* 0x000000e400677202 */ /* 0x000fce0000000f00 */
[----:B------:R-:W-:Y:S05]  /*7e00*/  WARPSYNC.COLLECTIVE R226, `(.L_x_94) ;  /* 0x00000000e2087348 */ /* 0x000fea0003c00000 */
[----:B------:R0:W1:Y:S02]  /*7e10*/  SHFL.BFLY P3, R228, R229, R230, R231 ;  /* 0x0c0000e6e5e47389 */ /* 0x00006400000600e7 */
[----:B01----:R-:W-:Y:S05]  /*7e20*/  ENDCOLLECTIVE ;  /* 0x000000000000791b */ /* 0x003fea0003800000 */
.L_x_94:
[----:B------:R-:W-:-:S05]  /*7e30*/  FADD.FTZ R103, R104, R103 ;  /* 0x0000006768677221 */ /* 0x000fca0000010000 */
[----:B------:R-:W-:Y:S02]  /*7e40*/  MOV R229, R103 ;  /* 0x0000006700e57202 */ /* 0x000fe40000000f00 */
[----:B------:R-:W-:-:S07]  /*7e50*/  MOV R106, R228 ;  /* 0x000000e4006a7202 */ /* 0x000fce0000000f00 */
[----:B------:R-:W-:Y:S05]  /*7e60*/  WARPSYNC.COLLECTIVE R226, `(.L_x_95) ;  /* 0x00000000e2087348 */ /* 0x000fea0003c00000 */
[----:B------:R0:W1:Y:S02]  /*7e70*/  SHFL.BFLY P3, R228, R229, R230, R231 ;  /* 0x0c0000e6e5e47389 */ /* 0x00006400000600e7 */
[----:B01----:R-:W-:Y:S05]  /*7e80*/  ENDCOLLECTIVE ;  /* 0x000000000000791b */ /* 0x003fea0003800000 */
.L_x_95:
[----:B------:R-:W-:Y:S01]  /*7e90*/  FADD.FTZ R106, R101, R106 ;  /* 0x0000006a656a7221 */ /* 0x000fe20000010000 */
[----:B------:R-:W-:-:S04]  /*7ea0*/  HFMA2 R230, -RZ, RZ, 0, 2.384185791015625e-07 ;  /* 0x00000004ffe67431 */ /* 0x000fc800000001ff */
[----:B------:R-:W-:Y:S02]  /*7eb0*/  MOV R229, R106 ;  /* 0x0000006a00e57202 */ /* 0x000fe40000000f00 */
[----:B------:R-:W-:-:S07]  /*7ec0*/  MOV R224, R228 ;  /* 0x000000e400e07202 */ /* 0x000fce0000000f00 */
[----:B------:R-:W-:Y:S05]  /*7ed0*/  WARPSYNC.COLLECTIVE R226, `(.L_x_96) ;  /* 0x00000000e2087348 */ /* 0x000fea0003c00000 */
[----:B------:R0:W1:Y:S02]  /*7ee0*/  SHFL.BFLY P3, R228, R229, R230, R231 ;  /* 0x0c0000e6e5e47389 */ /* 0x00006400000600e7 */
[----:B01----:R-:W-:Y:S05]  /*7ef0*/  ENDCOLLECTIVE ;  /* 0x000000000000791b */ /* 0x003fea0003800000 */
.L_x_96:
[----:B------:R-:W-:-:S05]  /*7f00*/  FADD.FTZ R224, R103, R224 ;  /* 0x000000e067e07221 */ /* 0x000fca0000010000 */
[----:B------:R-:W-:Y:S02]  /*7f10*/  MOV R229, R224 ;  /* 0x000000e000e57202 */ /* 0x000fe40000000f00 */
[----:B------:R-:W-:-:S07]  /*7f20*/  MOV R105, R228 ;  /* 0x000000e400697202 */ /* 0x000fce0000000f00 */
[----:B------:R-:W-:Y:S05]  /*7f30*/  WARPSYNC.COLLECTIVE R226, `(.L_x_97) ;  /* 0x00000000e2087348 */ /* 0x000fea0003c00000 */
[----:B------:R0:W1:Y:S02]  /*7f40*/  SHFL.BFLY P3, R228, R229, R230, R231 ;  /* 0x0c0000e6e5e47389 */ /* 0x00006400000600e7 */
[----:B01----:R-:W-:Y:S05]  /*7f50*/  ENDCOLLECTIVE ;  /* 0x000000000000791b */ /* 0x003fea0003800000 */
.L_x_97:
[----:B------:R-:W-:Y:S01]  /*7f60*/  FADD.FTZ R105, R106, R105 ;  /* 0x000000696a697221 */ /* 0x000fe20000010000 */
[----:B------:R-:W-:-:S04]  /*7f70*/  HFMA2 R230, -RZ, RZ, 0, 4.76837158203125e-07 ;  /* 0x00000008ffe67431 */ /* 0x000fc800000001ff */
[----:B------:R-:W-:Y:S02]  /*7f80*/  MOV R229, R105 ;  /* 0x0000006900e57202 */ /* 0x000fe40000000f00 */
[----:B------:R-:W-:-:S07]  /*7f90*/  MOV R107, R228 ;  /* 0x000000e4006b7202 */ /* 0x000fce0000000f00 */
[----:B------:R-:W-:Y:S05]  /*7fa0*/  WARPSYNC.COLLECTIVE R226, `(.L_x_98) ;  /* 0x00000000e2087348 */ /* 0x000fea0003c00000 */
[----:B------:R0:W1:Y:S02]  /*7fb0*/  SHFL.BFLY P3, R228, R229, R230, R231 ;  /* 0x0c0000e6e5e47389 */ /* 0x00006400000600e7 */
[----:B01----:R-:W-:Y:S05]  /*7fc0*/  ENDCOLLECTIVE ;  /* 0x000000000000791b */ /* 0x003fea0003800000 */
.L_x_98:
[----:B------:R-:W-:-:S05]  /*7fd0*/  FADD.FTZ R107, R224, R107 ;  /* 0x0000006be06b7221 */ /* 0x000fca0000010000 */
[----:B------:R-:W-:Y:S02]  /*7fe0*/  MOV R229, R107 ;  /* 0x0000006b00e57202 */ /* 0x000fe40000000f00 */
[----:B------:R-:W-:-:S07]  /*7ff0*/  MOV R102, R228 ;  /* 0x000000e400667202 */ /* 0x000fce0000000f00 */
[----:B------:R-:W-:Y:S05]  /*8000*/  WARPSYNC.COLLECTIVE R226, `(.L_x_99) ;  /* 0x00000000e2087348 */ /* 0x000fea0003c00000 */
[----:B------:R0:W1:Y:S02]  /*8010*/  SHFL.BFLY P3, R228, R229, R230, R231 ;  /* 0x0c0000e6e5e47389 */ /* 0x00006400000600e7 */
[----:B01----:R-:W-:Y:S05]  /*8020*/  ENDCOLLECTIVE ;  /* 0x000000000000791b */ /* 0x003fea0003800000 */
.L_x_99:
[----:B------:R-:W-:Y:S01]  /*8030*/  FADD.FTZ R101, R105, R102 ;  /* 0x0000006669657221 */ /* 0x000fe20000010000 */
[----:B------:R-:W-:-:S04]  /*8040*/  HFMA2 R230, -RZ, RZ, 0, 9.5367431640625e-07 ;  /* 0x00000010ffe67431 */ /* 0x000fc800000001ff */
[----:B------:R-:W-:Y:S02]  /*8050*/  MOV R229, R101 ;  /* 0x0000006500e57202 */ /* 0x000fe40000000f00 */
[----:B------:R-:W-:-:S07]  /*8060*/  MOV R104, R228 ;  /* 0x000000e400687202 */ /* 0x000fce0000000f00 */
[----:B------:R-:W-:Y:S05]  /*8070*/  WARPSYNC.COLLECTIVE R226, `(.L_x_100) ;  /* 0x00000000e2087348 */ /* 0x000fea0003c00000 */
[----:B------:R0:W1:Y:S02]  /*8080*/  SHFL.BFLY P3, R228, R229, R230, R231 ;  /* 0x0c0000e6e5e47389 */ /* 0x00006400000600e7 */
[----:B01----:R-:W-:Y:S05]  /*8090*/  ENDCOLLECTIVE ;  /* 0x000000000000791b */ /* 0x003fea0003800000 */
.L_x_100:
[----:B------:R-:W-:-:S05]  /*80a0*/  FADD.FTZ R102, R107, R104 ;  /* 0x000000686b667221 */ /* 0x000fca0000010000 */
[----:B------:R-:W-:Y:S02]  /*80b0*/  MOV R229, R102 ;  /* 0x0000006600e57202 */ /* 0x000fe40000000f00 */
[----:B------:R-:W-:-:S07]  /*80c0*/  MOV R104, R228 ;  /* 0x000000e400687202 */ /* 0x000fce0000000f00 */
[----:B------:R-:W-:Y:S05]  /*80d0*/  WARPSYNC.COLLECTIVE R226, `(.L_x_101) ;  /* 0x00000000e2087348 */ /* 0x000fea0003c00000 */
[----:B------:R0:W1:Y:S02]  /*80e0*/  SHFL.BFLY P3, R228, R229, R230, R231 ;  /* 0x0c0000e6e5e47389 */ /* 0x00006400000600e7 */
[----:B01----:R-:W-:Y:S05]  /*80f0*/  ENDCOLLECTIVE ;  /* 0x000000000000791b */ /* 0x003fea0003800000 */
.L_x_101:
[----:B------:R-:W-:Y:S01]  /*8100*/  MOV R103, R228 ;  /* 0x000000e400677202 */ /* 0x000fe20000000f00 */
[----:B------:R-:W-:Y:S06]  /*8110*/  BRA `(.L_x_102) ;  /* 0xffffffa400507947 */ /* 0x000fec000383ffff */
.L_x_103:
        /* <DEDUP_REMOVED lines=14> */
.L_x_4923:


//--------------------- .text._ZN10layer_norm31ln_parallel_residual_bwd_kernelINS_13Kernel_traitsI13__nv_bfloat16S2_S2_S2_fjLj768ELj1ELj4ELj1ELj16ENS_18Kernel_traits_baseILj768ES2_S2_S2_S2_fjLj128EEEEELb0ELb1ELb0EEEvNS_9BwdParamsE --------------------------
	.section	.text._ZN10layer_norm31ln_parallel_residual_bwd_kernelINS_13Kernel_traitsI13__nv_bfloat16S2_S2_S2_fjLj768ELj1ELj4ELj1ELj16ENS_18Kernel_traits_baseILj768ES2_S2_S2_S2_fjLj128EEEEELb0ELb1ELb0EEEvNS_9BwdParamsE,"ax",@progbits
	.align	128
        .global         _ZN10layer_norm31ln_parallel_residual_bwd_kernelINS_13Kernel_traitsI13__nv_bfloat16S2_S2_S2_fjLj768ELj1ELj4ELj1ELj16ENS_18Kernel_traits_baseILj768ES2_S2_S2_S2_fjLj128EEEEELb0ELb1ELb0EEEvNS_9BwdParamsE
        .type           _ZN10layer_norm31ln_parallel_residual_bwd_kernelINS_13Kernel_traitsI13__nv_bfloat16S2_S2_S2_fjLj768ELj1ELj4ELj1ELj16ENS_18Kernel_traits_baseILj768ES2_S2_S2_S2_fjLj128EEEEELb0ELb1ELb0EEEvNS_9BwdParamsE,@function
        .size           _ZN10layer_norm31ln_parallel_residual_bwd_kernelINS_13Kernel_traitsI13__nv_bfloat16S2_S2_S2_fjLj768ELj1ELj4ELj1ELj16ENS_18Kernel_traits_baseILj768ES2_S2_S2_S2_fjLj128EEEEELb0ELb1ELb0EEEvNS_9BwdParamsE,(.L_x_4924 - _ZN10layer_norm31ln_parallel_residual_bwd_kernelINS_13Kernel_traitsI13__nv_bfloat16S2_S2_S2_fjLj768ELj1ELj4ELj1ELj16ENS_18Kernel_traits_baseILj768ES2_S2_S2_S2_fjLj128EEEEELb0ELb1ELb0EEEvNS_9BwdParamsE)
        .other          _ZN10layer_norm31ln_parallel_residual_bwd_kernelINS_13Kernel_traitsI13__nv_bfloat16S2_S2_S2_fjLj768ELj1ELj4ELj1ELj16ENS_18Kernel_traits_baseILj768ES2_S2_S2_S2_fjLj128EEEEELb0ELb1ELb0EEEvNS_9BwdParamsE,@"STO_CUDA_ENTRY STV_DEFAULT"
_ZN10layer_norm31ln_parallel_residual_bwd_kernelINS_13Kernel_traitsI13__nv_bfloat16S2_S2_S2_fjLj768ELj1ELj4ELj1ELj16ENS_18Kernel_traits_baseILj768ES2_S2_S2_S2_fjLj128EEEEELb0ELb1ELb0EEEvNS_9BwdParamsE:
.text._ZN10layer_norm31ln_parallel_residual_bwd_kernelINS_13Kernel_traitsI13__nv_bfloat16S2_S2_S2_fjLj768ELj1ELj4ELj1ELj16ENS_18Kernel_traits_baseILj768ES2_S2_S2_S2_fjLj128EEEEELb0ELb1ELb0EEEvNS_9BwdParamsE:
[----:B------:R-:W-:Y:S01]  /*0000*/  LDC R1, c[0x0][0x37c] ;  /* 0x0000df00ff017b82 */ /* 0x000fe20000000800 */
[----:B------:R-:W0:Y:S01]  /*0010*/  S2R R91, SR_TID.X ;  /* 0x00000000005b7919 */ /* 0x000e220000002100 */
[----:B------:R-:W1:Y:S06]  /*0020*/  LDCU UR4, c[0x0][0x388] ;  /* 0x00007100ff0477ac */ /* 0x000e6c0008000800 */
[----:B------:R-:W2:Y:S01]  /*0030*/  S2UR UR9, SR_CTAID.X ;  /* 0x00000000000979c3 */ /* 0x000ea20000002500 */
[----:B------:R-:W3:Y:S01]  /*0040*/  LDCU.64 UR10, c[0x0][0x358] ;  /* 0x00006b00ff0a77ac */ /* 0x000ee20008000a00 */
[----:B------:R-:W4:Y:S01]  /*0050*/  LDCU UR12, c[0x0][0x384] ;  /* 0x00007080ff0c77ac */ /* 0x000f220008000800 */
[----:B------:R-:W0:Y:S01]  /*0060*/  LDCU UR22, c[0x0][0x388] ;  /* 0x00007100ff1677ac */ /* 0x000e220008000800 */
[----:B------:R-:W0:Y:S01]  /*0070*/  LDCU.U8 UR15, c[0x0][0x410] ;  /* 0x00008200ff0f77ac */ /* 0x000e220008000000 */
[----:B-1----:R-:W-:Y:S01]  /*0080*/  MOV R90, UR4 ;  /* 0x00000004005a7c02 */ /* 0x002fe20008000f00 */
[----:B------:R-:W-:Y:S01]  /*0090*/  BSSY B1, `(.L_x_104) ;  /* 0x00006ee000017945 */ /* 0x000fe20003800000 */
[----:B------:R-:W1:Y:S02]  /*00a0*/  LDCU UR14, c[0x0][0x400] ;  /* 0x00008000ff0e77ac */ /* 0x000e640008000800 */
[----:B------:R-:W-:Y:S01]  /*00b0*/  SHF.R.S32.HI R3, RZ, 0x1f, R90 ;  /* 0x0000001fff037819 */ /* 0x000fe2000001145a */
[----:B------:R-:W1:Y:S03]  /*00c0*/  LDCU.64 UR6, c[0x0][0x470] ;  /* 0x00008e00ff0677ac */ /* 0x000e660008000a00 */
[----:B------:R-:W-:Y:S01]  /*00d0*/  LEA.HI R0, R3, R90, RZ, 0x3 ;  /* 0x0000005a03007211 */ /* 0x000fe200078f18ff */
[----:B------:R-:W1:Y:S01]  /*00e0*/  LDCU.64 UR20, c[0x0][0x438] ;  /* 0x00008700ff1477ac */ /* 0x000e620008000a00 */
[C---:B0-----:R-:W-:Y:S01]  /*00f0*/  LOP3.LUT R5, R91.reuse, 0x1f, RZ, 0xc, !PT ;  /* 0x0000001f5b057812 */ /* 0x041fe200078e0cff */
[----:B--2---:R-:W-:Y:S01]  /*0100*/  USHF.L.U32 UR8, UR9, 0x2, URZ ;  /* 0x0000000209087899 */ /* 0x004fe200080006ff */
[----:B------:R-:W-:Y:S01]  /*0110*/  LOP3.LUT R2, R91, 0x1f, RZ, 0xc0, !PT ;  /* 0x0000001f5b027812 */ /* 0x000fe200078ec0ff */
[----:B------:R-:W0:Y:S01]  /*0120*/  LDCU.64 UR4, c[0x0][0x478] ;  /* 0x00008f00ff0477ac */ /* 0x000e220008000a00 */
[----:B------:R-:W-:-:S02]  /*0130*/  LEA.HI.SX32 R0, R0, R5, 0x1d ;  /* 0x0000000500007211 */ /* 0x000fc400078feaff */
[----:B------:R-:W-:Y:S02]  /*0140*/  SHF.R.U32.HI R91, RZ, 0x5, R91 ;  /* 0x00000005ff5b7819 */ /* 0x000fe4000001165b */
[C---:B------:R-:W-:Y:S02]  /*0150*/  ISETP.GE.U32.AND P0, PT, R0.reuse, 0x20, PT ;  /* 0x000000200000780c */ /* 0x040fe40003f06070 */
[C---:B------:R-:W-:Y:S02]  /*0160*/  ISETP.GE.U32.AND P1, PT, R0.reuse, 0x40, PT ;  /* 0x000000400000780c */ /* 0x040fe40003f26070 */
[----:B------:R-:W-:Y:S02]  /*0170*/  ISETP.GE.U32.AND P2, PT, R0, 0x60, PT ;  /* 0x000000600000780c */ /* 0x000fe40003f46070 */
[----:B------:R-:W-:-:S07]  /*0180*/  MOV R3, R2 ;  /* 0x0000000200037202 */ /* 0x000fce0000000f00 */
[----:B------:R-:W2:Y:S01]  /*0190*/  @P0 LDC.64 R4, c[0x0][0x3d0] ;  /* 0x0000f400ff040b82 */ /* 0x000ea20000000a00 */
[----:B------:R-:W-:Y:S02]  /*01a0*/  LOP3.LUT R91, R91, UR8, RZ, 0xfc, !PT ;  /* 0x000000085b5b7c12 */ /* 0x000fe4000f8efcff */
[----:B------:R-:W-:-:S05]  /*01b0*/  @P0 LOP3.LUT R3, R2, 0x20, RZ, 0xfc, !PT ;  /* 0x0000002002030812 */ /* 0x000fca00078efcff */
[----:B------:R-:W1:Y:S08]  /*01c0*/  @P1 LDC.64 R6, c[0x0][0x3d0] ;  /* 0x0000f400ff061b82 */ /* 0x000e700000000a00 */
[----:B------:R-:W0:Y:S01]  /*01d0*/  @P2 LDC.64 R8, c[0x0][0x3d0] ;  /* 0x0000f400ff082b82 */ /* 0x000e220000000a00 */
[----:B--2---:R-:W-:-:S05]  /*01e0*/  @P0 IMAD.WIDE.U32 R4, R2, 0x10, R4 ;  /* 0x0000001002040825 */ /* 0x004fca00078e0004 */
[----:B---3--:R-:W5:Y:S01]  /*01f0*/  @P0 LDG.E.128 R108, desc[UR10][R4.64] ;  /* 0x0000000a046c0981 */ /* 0x008f62000c1e1d00 */
[----:B----4-:R-:W-:Y:S01]  /*0200*/  ISETP.GE.AND P0, PT, R91, UR12, PT ;  /* 0x0000000c5b007c0c */ /* 0x010fe2000bf06270 */
[C---:B-1----:R-:W-:Y:S01]  /*0210*/  @P1 IMAD.WIDE.U32 R6, R3.reuse, 0x10, R6 ;  /* 0x0000001003061825 */ /* 0x042fe200078e0006 */
[----:B------:R-:W-:Y:S02]  /*0220*/  @P1 IADD3 R3, PT, PT, R3, 0x20, RZ ;  /* 0x0000002003031810 */ /* 0x000fe40007ffe0ff */
[----:B------:R-:W-:Y:S02]  /*0230*/  CS2R R48, SRZ ;  /* 0x0000000000307805 */ /* 0x000fe4000001ff00 */
[----:B------:R-:W-:Y:S02]  /*0240*/  CS2R R50, SRZ ;  /* 0x0000000000327805 */ /* 0x000fe4000001ff00 */
[----:B------:R-:W-:Y:S01]  /*0250*/  CS2R R44, SRZ ;  /* 0x00000000002c7805 */ /* 0x000fe2000001ff00 */
[----:B------:R-:W5:Y:S01]  /*0260*/  @P1 LDG.E.128 R56, desc[UR10][R6.64] ;  /* 0x0000000a06381981 */ /* 0x000f62000c1e1d00 */
[----:B0-----:R-:W-:Y:S01]  /*0270*/  @P2 IMAD.WIDE.U32 R8, R3, 0x10, R8 ;  /* 0x0000001003082825 */ /* 0x001fe200078e0008 */
[----:B------:R-:W-:-:S02]  /*0280*/  CS2R R46, SRZ ;  /* 0x00000000002e7805 */ /* 0x000fc4000001ff00 */
[----:B------:R-:W-:Y:S02]  /*0290*/  CS2R R40, SRZ ;  /* 0x0000000000287805 */ /* 0x000fe4000001ff00 */
[----:B------:R-:W-:Y:S02]  /*02a0*/  CS2R R42, SRZ ;  /* 0x00000000002a7805 */ /* 0x000fe4000001ff00 */
[----:B------:R-:W-:Y:S01]  /*02b0*/  CS2R R36, SRZ ;  /* 0x0000000000247805 */ /* 0x000fe2000001ff00 */
[----:B------:R0:W5:Y:S01]  /*02c0*/  @P2 LDG.E.128 R52, desc[UR10][R8.64] ;  /* 0x0000000a08342981 */ /* 0x000162000c1e1d00 */
        /* <DEDUP_REMOVED lines=13> */
[----:B0-----:R-:W-:Y:S02]  /*03a0*/  CS2R R8, SRZ ;  /* 0x0000000000087805 */ /* 0x001fe4000001ff00 */
[----:B------:R-:W-:-:S02]  /*03b0*/  CS2R R10, SRZ ;  /* 0x00000000000a7805 */ /* 0x000fc4000001ff00 */
[----:B------:R-:W-:Y:S02]  /*03c0*/  CS2R R4, SRZ ;  /* 0x0000000000047805 */ /* 0x000fe4000001ff00 */
[----:B------:R-:W-:Y:S01]  /*03d0*/  CS2R R6, SRZ ;  /* 0x0000000000067805 */ /* 0x000fe2000001ff00 */
[----:B------:R-:W-:Y:S06]  /*03e0*/  @P0 BRA `(.L_x_105) ;  /* 0x0000006800e00947 */ /* 0x000fec0003800000 */
[----:B------:R-:W0:Y:S01]  /*03f0*/  LDCU.64 UR12, c[0x0][0x438] ;  /* 0x00008700ff0c77ac */ /* 0x000e220008000a00 */
[----:B-----5:R-:W-:Y:S02]  /*0400*/  PRMT R163, R111, 0x7632, R163 ;  /* 0x000076326fa37816 */ /* 0x020fe400000000a3 */
[----:B------:R-:W-:Y:S02]  /*0410*/  CS2R R48, SRZ ;  /* 0x0000000000307805 */ /* 0x000fe4000001ff00 */
[----:B------:R-:W-:Y:S01]  /*0420*/  PRMT R164, R110, 0x7632, R164 ;  /* 0x000076326ea47816 */ /* 0x000fe200000000a4 */
[----:B------:R-:W1:Y:S01]  /*0430*/  LDCU.U8 UR8, c[0x0][0x410] ;  /* 0x00008200ff0877ac */ /* 0x000e620008000000 */
        /* <DEDUP_REMOVED lines=12> */
[----:B------:R-:W-:Y:S01]  /*0500*/  PRMT R171, R55, 0x7632, R171 ;  /* 0x0000763237ab7816 */ /* 0x000fe200000000ab */
[----:B0-----:R-:W-:Y:S01]  /*0510*/  UISETP.NE.U32.AND UP0, UPT, UR12, URZ, UPT ;  /* 0x000000ff0c00728c */ /* 0x001fe2000bf05070 */
[----:B------:R-:W-:Y:S02]  /*0520*/  PRMT R172, R54, 0x7632, R172 ;  /* 0x0000763236ac7816 */ /* 0x000fe400000000ac */
[----:B------:R-:W-:-:S02]  /*0530*/  CS2R R38, SRZ ;  /* 0x0000000000267805 */ /* 0x000fc4000001ff00 */
[----:B------:R-:W-:Y:S01]  /*0540*/  PRMT R173, R53, 0x7632, R173 ;  /* 0x0000763235ad7816 */ /* 0x000fe200000000ad */
[----:B------:R-:W-:Y:S01]  /*0550*/  UISETP.NE.AND.EX UP0, UPT, UR13, URZ, UPT, UP0 ;  /* 0x000000ff0d00728c */ /* 0x000fe2000bf05300 */
[----:B------:R-:W-:Y:S01]  /*0560*/  PRMT R174, R52, 0x7632, R174 ;  /* 0x0000763234ae7816 */ /* 0x000fe200000000ae */
[----:B-1----:R-:W-:Y:S01]  /*0570*/  UISETP.NE.AND UP1, UPT, UR8, URZ, UPT ;  /* 0x000000ff0800728c */ /* 0x002fe2000bf25270 */
        /* <DEDUP_REMOVED lines=15> */
[----:B------:R-:W-:-:S02]  /*0670*/  PLOP3.LUT P2, PT, PT, PT, UP0, 0x80, 0x8 ;  /* 0x000000000008781c */ /* 0x000fc40003f4f008 */
[----:B------:R-:W-:Y:S02]  /*0680*/  CS2R R4, SRZ ;  /* 0x0000000000047805 */ /* 0x000fe4000001ff00 */
[----:B------:R-:W-:-:S09]  /*0690*/  CS2R R6, SRZ ;  /* 0x0000000000067805 */ /* 0x000fd2000001ff00 */
.L_x_148:
[----:B0-----:R-:W0:Y:S08]  /*06a0*/  LDC.64 R80, c[0x0][0x3c0] ;  /* 0x0000f000ff507b82 */ /* 0x001e300000000a00 */
[----:B------:R-:W1:Y:S01]  /*06b0*/  LDC.64 R82, c[0x0][0x3c8] ;  /* 0x0000f200ff527b82 */ /* 0x000e620000000a00 */
[----:B0-----:R-:W-:-:S06]  /*06c0*/  IMAD.WIDE R80, R91, 0x4, R80 ;  /* 0x000000045b507825 */ /* 0x001fcc00078e0250 */
[----:B------:R-:W2:Y:S01]  /*06d0*/  LDG.E R80, desc[UR10][R80.64] ;  /* 0x0000000a50507981 */ /* 0x000ea2000c1e1900 */
[----:B-1----:R-:W-:-:S05]  /*06e0*/  IMAD.WIDE R82, R91, 0x4, R82 ;  /* 0x000000045b527825 */ /* 0x002fca00078e0252 */
[----:B-----5:R0:W5:Y:S01]  /*06f0*/  LDG.E R92, desc[UR10][R82.64] ;  /* 0x0000000a525c7981 */ /* 0x020162000c1e1900 */
[----:B------:R-:W-:Y:S01]  /*0700*/  MOV R90, UR22 ;  /* 0x00000016005a7c02 */ /* 0x000fe20008000f00 */
[----:B------:R-:W-:Y:S04]  /*0710*/  BSSY.RECONVERGENT B0, `(.L_x_106) ;  /* 0x0000263000007945 */ /* 0x000fe80003800200 */
[----:B------:R-:W-:-:S05]  /*0720*/  IMAD R84, R91, R90, RZ ;  /* 0x0000005a5b547224 */ /* 0x000fca00078e02ff */
[----:B------:R-:W-:-:S04]  /*0730*/  SHF.R.S32.HI R85, RZ, 0x1f, R84 ;  /* 0x0000001fff557819 */ /* 0x000fc80000011454 */
[----:B------:R-:W-:-:S04]  /*0740*/  LEA.HI R85, R85, R84, RZ, 0x3 ;  /* 0x0000005455557211 */ /* 0x000fc800078f18ff */
[----:B------:R-:W-:Y:S02]  /*0750*/  LEA.HI.SX32 R93, R85, R2, 0x1d ;  /* 0x00000002555d7211 */ /* 0x000fe400078feaff */
[----:B--2---:R-:W-:Y:S01]  /*0760*/  FSEL R88, R80, RZ, !P3 ;  /* 0x000000ff50587208 */ /* 0x004fe20005800000 */
[----:B0-----:R-:W-:Y:S06]  /*0770*/  @P2 BRA `(.L_x_107) ;  /* 0x0000001000a82947 */ /* 0x001fec0003800000 */
[C---:B------:R-:W-:Y:S01]  /*0780*/  ISETP.GE.U32.AND P0, PT, R0.reuse, 0x20, PT ;  /* 0x000000200000780c */ /* 0x040fe20003f06070 */
[----:B------:R-:W-:Y:S01]  /*0790*/  BSSY.RECONVERGENT B2, `(.L_x_108) ;  /* 0x0000066000027945 */ /* 0x000fe20003800200 */
[----:B------:R-:W-:Y:S01]  /*07a0*/  HFMA2 R89, -RZ, RZ, 0, 0 ;  /* 0x00000000ff597431 */ /* 0x000fe200000001ff */
[C---:B------:R-:W-:Y:S02]  /*07b0*/  ISETP.GE.U32.AND P5, PT, R0.reuse, 0x40, PT ;  /* 0x000000400000780c */ /* 0x040fe40003fa6070 */
[----:B------:R-:W-:Y:S02]  /*07c0*/  ISETP.GE.U32.AND P4, PT, R0, 0x60, PT ;  /* 0x000000600000780c */ /* 0x000fe40003f86070 */
[----:B------:R-:W-:Y:S02]  /*07d0*/  MOV R146, RZ ;  /* 0x000000ff00927202 */ /* 0x000fe40000000f00 */
[----:B------:R-:W-:-:S04]  /*07e0*/  MOV R145, R93 ;  /* 0x0000005d00917202 */ /* 0x000fc80000000f00 */
[----:B------:R-:W-:Y:S05]  /*07f0*/  @!P0 BRA `(.L_x_109) ;  /* 0x00000004007c8947 */ /* 0x000fea0003800000 */
[----:B------:R-:W0:Y:S08]  /*0800*/  LDC.64 R80, c[0x0][0x3a8] ;  /* 0x0000ea00ff507b82 */ /* 0x000e300000000a00 */
[----:B------:R-:W1:Y:S01]  /*0810*/  LDC.64 R84, c[0x0][0x428] ;  /* 0x00010a00ff547b82 */ /* 0x000e620000000a00 */
[----:B0-----:R-:W-:-:S06]  /*0820*/  IMAD.WIDE.U32 R80, R93, 0x10, R80 ;  /* 0x000000105d507825 */ /* 0x001fcc00078e0050 */
[----:B------:R-:W2:Y:S01]  /*0830*/  LDG.E.128 R80, desc[UR10][R80.64] ;  /* 0x0000000a50507981 */ /* 0x000ea2000c1e1d00 */
[----:B-1----:R-:W-:-:S06]  /*0840*/  IMAD.WIDE.U32 R84, R93, 0x10, R84 ;  /* 0x000000105d547825 */ /* 0x002fcc00078e0054 */
[----:B------:R-:W3:Y:S01]  /*0850*/  LDG.E.128 R84, desc[UR10][R84.64] ;  /* 0x0000000a54547981 */ /* 0x000ee2000c1e1d00 */
[----:B------:R-:W-:Y:S02]  /*0860*/  SHF.L.U32 R94, R108, 0x10, RZ ;  /* 0x000000106c5e7819 */ /* 0x000fe400000006ff */
[----:B------:R-:W-:Y:S02]  /*0870*/  SHF.L.U32 R98, R110, 0x10, RZ ;  /* 0x000000106e627819 */ /* 0x000fe400000006ff */
[----:B------:R-:W-:Y:S02]  /*0880*/  SHF.L.U32 R96, R109, 0x10, RZ ;  /* 0x000000106d607819 */ /* 0x000fe400000006ff */
[----:B------:R-:W-:Y:S02]  /*0890*/  SHF.L.U32 R103, R165, 0x10, RZ ;  /* 0x00000010a5677819 */ /* 0x000fe400000006ff */
[----:B------:R-:W-:Y:S02]  /*08a0*/  SHF.L.U32 R100, R111, 0x10, RZ ;  /* 0x000000106f647819 */ /* 0x000fe400000006ff */
[----:B------:R-:W-:-:S02]  /*08b0*/  IADD3 R145, PT, PT, R93, 0x20, RZ ;  /* 0x000000205d917810 */ /* 0x000fc40007ffe0ff */
[----:B--2---:R-:W-:Y:S02]  /*08c0*/  SHF.L.U32 R3, R80, 0x10, RZ ;  /* 0x0000001050037819 */ /* 0x004fe400000006ff */
[----:B------:R-:W-:Y:S02]  /*08d0*/  SHF.L.U32 R97, R82, 0x10, RZ ;  /* 0x0000001052617819 */ /* 0x000fe400000006ff */
[----:B------:R-:W-:Y:S01]  /*08e0*/  PRMT R89, R80, 0x7632, R89 ;  /* 0x0000763250597816 */ /* 0x000fe20000000059 */
[C---:B------:R-:W-:Y:S01]  /*08f0*/  FADD.FTZ R3, -R88.reuse, R3 ;  /* 0x0000000358037221 */ /* 0x040fe20000010100 */
[C---:B------:R-:W-:Y:S01]  /*0900*/  PRMT R102, R81.reuse, 0x7632, R102 ;  /* 0x0000763251667816 */ /* 0x040fe20000000066 */
[----:B------:R-:W-:Y:S01]  /*0910*/  FADD.FTZ R97, -R88, R97 ;  /* 0x0000006158617221 */ /* 0x000fe20000010100 */
[----:B------:R-:W-:Y:S01]  /*0920*/  SHF.L.U32 R95, R81, 0x10, RZ ;  /* 0x00000010515f7819 */ /* 0x000fe200000006ff */
[C---:B-----5:R-:W-:Y:S01]  /*0930*/  FMUL.FTZ R3, R92.reuse, R3 ;  /* 0x000000035c037220 */ /* 0x060fe20000410000 */
[----:B------:R-:W-:Y:S01]  /*0940*/  SHF.L.U32 R101, R83, 0x10, RZ ;  /* 0x0000001053657819 */ /* 0x000fe200000006ff */
[----:B------:R-:W-:Y:S01]  /*0950*/  FMUL.FTZ R97, R92, R97 ;  /* 0x000000615c617220 */ /* 0x000fe20000410000 */
[----:B---3--:R-:W-:Y:S01]  /*0960*/  SHF.L.U32 R81, R84, 0x10, RZ ;  /* 0x0000001054517819 */ /* 0x008fe200000006ff */
[C---:B------:R-:W-:Y:S01]  /*0970*/  FADD.FTZ R95, -R88.reuse, R95 ;  /* 0x0000005f585f7221 */ /* 0x040fe20000010100 */
[----:B------:R-:W-:Y:S01]  /*0980*/  SHF.L.U32 R89, R89, 0x10, RZ ;  /* 0x0000001059597819 */ /* 0x000fe200000006ff */
[----:B------:R-:W-:Y:S01]  /*0990*/  FADD.FTZ R101, -R88, R101 ;  /* 0x0000006558657221 */ /* 0x000fe20000010100 */
[----:B------:R-:W-:Y:S01]  /*09a0*/  SHF.L.U32 R99, R86, 0x10, RZ ;  /* 0x0000001056637819 */ /* 0x000fe200000006ff */
[-C--:B------:R-:W-:Y:S01]  /*09b0*/  FMUL.FTZ R94, R94, R81.reuse ;  /* 0x000000515e5e7220 */ /* 0x080fe20000410000 */
[----:B------:R-:W-:Y:S01]  /*09c0*/  PRMT R80, R84, 0x7632, R80 ;  /* 0x0000763254507816 */ /* 0x000fe20000000050 */
[----:B------:R-:W-:Y:S01]  /*09d0*/  FADD.FTZ R24, R24, R81 ;  /* 0x0000005118187221 */ /* 0x000fe20000010000 */
[----:B------:R-:W-:Y:S01]  /*09e0*/  FFMA.FTZ R48, R3, R81, R48 ;  /* 0x0000005103307223 */ /* 0x000fe20000010030 */
[----:B------:R-:W-:Y:S01]  /*09f0*/  SHF.L.U32 R81, R102, 0x10, RZ ;  /* 0x0000001066517819 */ /* 0x000fe200000006ff */
[----:B------:R-:W-:Y:S01]  /*0a00*/  FADD.FTZ R89, -R88, R89 ;  /* 0x0000005958597221 */ /* 0x000fe20000010100 */
[-C--:B------:R-:W-:Y:S01]  /*0a10*/  FMUL.FTZ R98, R98, R99.reuse ;  /* 0x0000006362627220 */ /* 0x080fe20000410000 */
[----:B------:R-:W-:Y:S01]  /*0a20*/  FADD.FTZ R20, R20, R99 ;  /* 0x0000006314147221 */ /* 0x000fe20000010000 */
[----:B------:R-:W-:Y:S01]  /*0a30*/  FFMA.FTZ R44, R97, R99, R44 ;  /* 0x00000063612c7223 */ /* 0x000fe2000001002c */
[----:B------:R-:W-:Y:S01]  /*0a40*/  FMUL.FTZ R99, R92, R101 ;  /* 0x000000655c637220 */ /* 0x000fe20000410000 */
[----:B------:R-:W-:Y:S01]  /*0a50*/  SHF.L.U32 R101, R166, 0x10, RZ ;  /* 0x00000010a6657819 */ /* 0x000fe200000006ff */
[----:B------:R-:W-:Y:S01]  /*0a60*/  FMUL.FTZ R102, R92, R89 ;  /* 0x000000595c667220 */ /* 0x000fe20000410000 */
[----:B------:R-:W-:Y:S01]  /*0a70*/  SHF.L.U32 R80, R80, 0x10, RZ ;  /* 0x0000001050507819 */ /* 0x000fe200000006ff */
[----:B------:R-:W-:Y:S01]  /*0a80*/  FADD.FTZ R81, -R88, R81 ;  /* 0x0000005158517221 */ /* 0x000fe20000010100 */
[----:B------:R-:W-:Y:S01]  /*0a90*/  PRMT R105, R82, 0x7632, R105 ;  /* 0x0000763252697816 */ /* 0x000fe20000000069 */
[----:B------:R-:W-:Y:S01]  /*0aa0*/  FMUL.FTZ R95, R92, R95 ;  /* 0x0000005f5c5f7220 */ /* 0x000fe20000410000 */
[----:B------:R-:W-:Y:S01]  /*0ab0*/  PRMT R106, R83, 0x7632, R106 ;  /* 0x00007632536a7816 */ /* 0x000fe2000000006a */
[-C--:B------:R-:W-:Y:S01]  /*0ac0*/  FMUL.FTZ R101, R101, R80.reuse ;  /* 0x0000005065657220 */ /* 0x080fe20000410000 */
[----:B------:R-:W-:Y:S01]  /*0ad0*/  PRMT R82, R85, 0x7632, R82 ;  /* 0x0000763255527816 */ /* 0x000fe20000000052 */
[----:B------:R-:W-:Y:S01]  /*0ae0*/  FADD.FTZ R25, R25, R80 ;  /* 0x0000005019197221 */ /* 0x000fe20000010000 */
[----:B------:R-:W-:Y:S01]  /*0af0*/  PRMT R83, R86, 0x7632, R83 ;  /* 0x0000763256537816 */ /* 0x000fe20000000053 */
[----:B------:R-:W-:Y:S01]  /*0b00*/  FFMA.FTZ R49, R102, R80, R49 ;  /* 0x0000005066317223 */ /* 0x000fe20000010031 */
[----:B------:R-:W-:Y:S01]  /*0b10*/  SHF.L.U32 R85, R85, 0x10, RZ ;  /* 0x0000001055557819 */ /* 0x000fe200000006ff */
[----:B------:R-:W-:Y:S01]  /*0b20*/  FMUL.FTZ R104, R92, R81 ;  /* 0x000000515c687220 */ /* 0x000fe20000410000 */
[----:B------:R-:W-:Y:S01]  /*0b30*/  FADD.FTZ R80, RZ, R94 ;  /* 0x0000005eff507221 */ /* 0x000fe20000010000 */
[----:B------:R-:W-:Y:S01]  /*0b40*/  FFMA.FTZ R81, R3, R94, RZ ;  /* 0x0000005e03517223 */ /* 0x000fe200000100ff */
[----:B------:R-:W-:Y:S01]  /*0b50*/  SHF.L.U32 R82, R82, 0x10, RZ ;  /* 0x0000001052527819 */ /* 0x000fe200000006ff */
[----:B------:R-:W-:Y:S01]  /*0b60*/  FMUL.FTZ R96, R96, R85 ;  /* 0x0000005560607220 */ /* 0x000fe20000410000 */
[----:B------:R-:W-:Y:S01]  /*0b70*/  SHF.L.U32 R86, R83, 0x10, RZ ;  /* 0x0000001053567819 */ /* 0x000fe200000006ff */
[----:B------:R-:W-:Y:S01]  /*0b80*/  FADD.FTZ R83, R80, R101 ;  /* 0x0000006550537221 */ /* 0x000fe20000010000 */
[----:B------:R-:W-:Y:S01]  /*0b90*/  FFMA.FTZ R80, R102, R101, R81 ;  /* 0x0000006566507223 */ /* 0x000fe20000010051 */
[----:B------:R-:W-:Y:S01]  /*0ba0*/  PRMT R107, R87, 0x7632, R107 ;  /* 0x00007632576b7816 */ /* 0x000fe2000000006b */
[-C--:B------:R-:W-:Y:S01]  /*0bb0*/  FMUL.FTZ R103, R103, R82.reuse ;  /* 0x0000005267677220 */ /* 0x080fe20000410000 */
[----:B------:R-:W-:Y:S01]  /*0bc0*/  FADD.FTZ R27, R27, R82 ;  /* 0x000000521b1b7221 */ /* 0x000fe20000010000 */
[----:B------:R-:W-:Y:S01]  /*0bd0*/  FFMA.FTZ R51, R104, R82, R51 ;  /* 0x0000005268337223 */ /* 0x000fe20000010033 */
[----:B------:R-:W-:Y:S01]  /*0be0*/  SHF.L.U32 R105, R105, 0x10, RZ ;  /* 0x0000001069697819 */ /* 0x000fe200000006ff */
[----:B------:R-:W-:Y:S01]  /*0bf0*/  FADD.FTZ R82, R83, R96 ;  /* 0x0000006053527221 */ /* 0x000fe20000010000 */
[----:B------:R-:W-:Y:S01]  /*0c00*/  SHF.L.U32 R87, R87, 0x10, RZ ;  /* 0x0000001057577819 */ /* 0x000fe200000006ff */
[C---:B------:R-:W-:Y:S01]  /*0c10*/  FFMA.FTZ R81, R95.reuse, R96, R80 ;  /* 0x000000605f517223 */ /* 0x040fe20000010050 */
[----:B------:R-:W-:Y:S01]  /*0c20*/  FADD.FTZ R26, R26, R85 ;  /* 0x000000551a1a7221 */ /* 0x000fe20000010000 */
[----:B------:R-:W-:Y:S01]  /*0c30*/  FFMA.FTZ R50, R95, R85, R50 ;  /* 0x000000555f327223 */ /* 0x000fe20000010032 */
[----:B------:R-:W-:Y:S01]  /*0c40*/  SHF.L.U32 R84, R164, 0x10, RZ ;  /* 0x00000010a4547819 */ /* 0x000fe200000006ff */
[----:B------:R-:W-:Y:S01]  /*0c50*/  FADD.FTZ R85, -R88, R105 ;  /* 0x0000006958557221 */ /* 0x000fe20000010100 */
[----:B------:R-:W-:Y:S01]  /*0c60*/  FADD.FTZ R83, R82, R103 ;  /* 0x0000006752537221 */ /* 0x000fe20000010000 */
[----:B------:R-:W-:Y:S01]  /*0c70*/  FFMA.FTZ R80, R104, R103, R81 ;  /* 0x0000006768507223 */ /* 0x000fe20000010051 */
[-C--:B------:R-:W-:Y:S01]  /*0c80*/  FMUL.FTZ R100, R100, R87.reuse ;  /* 0x0000005764647220 */ /* 0x080fe20000410000 */
        /* <DEDUP_REMOVED lines=8> */
[----:B------:R-:W-:Y:S01]  /*0d10*/  FADD.FTZ R87, -R88, R87 ;  /* 0x0000005758577221 */ /* 0x000fe20000010100 */
[----:B------:R-:W-:Y:S01]  /*0d20*/  SHF.L.U32 R146, R107, 0x10, RZ ;  /* 0x000000106b927819 */ /* 0x000fe200000006ff */
[----:B------:R-:W-:Y:S01]  /*0d30*/  FADD.FTZ R83, R82, R105 ;  /* 0x0000006952537221 */ /* 0x000fe20000010000 */
[----:B------:R-:W-:Y:S01]  /*0d40*/  FFMA.FTZ R80, R106, R105, R81 ;  /* 0x000000696a507223 */ /* 0x000fe20000010051 */
[----:B------:R-:W-:Y:S01]  /*0d50*/  FMUL.FTZ R112, R92, R87 ;  /* 0x000000575c707220 */ /* 0x000fe20000410000 */
[----:B------:R-:W-:Y:S01]  /*0d60*/  FADD.FTZ R21, R21, R86 ;  /* 0x0000005615157221 */ /* 0x000fe20000010000 */
[----:B------:R-:W-:Y:S01]  /*0d70*/  FMUL.FTZ R107, R89, R146 ;  /* 0x00000092596b7220 */ /* 0x000fe20000410000 */
[----:B------:R-:W-:Y:S01]  /*0d80*/  FADD.FTZ R82, R83, R100 ;  /* 0x0000006453527221 */ /* 0x000fe20000010000 */
[----:B------:R-:W-:Y:S01]  /*0d90*/  FFMA.FTZ R80, R99, R100, R80 ;  /* 0x0000006463507223 */ /* 0x000fe20000010050 */
[----:B------:R-:W-:Y:S01]  /*0da0*/  FADD.FTZ R23, R23, R146 ;  /* 0x0000009217177221 */ /* 0x000fe20000010000 */
[----:B------:R-:W-:Y:S01]  /*0db0*/  FFMA.FTZ R47, R112, R146, R47 ;  /* 0x00000092702f7223 */ /* 0x000fe2000001002f */
[----:B------:R-:W-:Y:S01]  /*0dc0*/  FFMA.FTZ R45, R106, R86, R45 ;  /* 0x000000566a2d7223 */ /* 0x000fe2000001002d */
[----:B------:R-:W-:Y:S01]  /*0dd0*/  FADD.FTZ R89, R82, R107 ;  /* 0x0000006b52597221 */ /* 0x000fe20000010000 */
[----:B------:R-:W-:-:S07]  /*0de0*/  FFMA.FTZ R146, R112, R107, R80 ;  /* 0x0000006b70927223 */ /* 0x000fce0000010050 */
.L_x_109:
[----:B------:R-:W-:Y:S05]  /*0df0*/  BSYNC.RECONVERGENT B2 ;  /* 0x0000000000027941 */ /* 0x000fea0003800200 */
.L_x_108:
[----:B------:R-:W-:Y:S04]  /*0e00*/  BSSY.RECONVERGENT B2, `(.L_x_110) ;  /* 0x0000061000027945 */ /* 0x000fe80003800200 */
        /* <DEDUP_REMOVED lines=12> */
[----:B------:R-:W-:-:S02]  /*0ed0*/  SHF.L.U32 R128, R167, 0x10, RZ ;  /* 0x00000010a7807819 */ /* 0x000fc400000006ff */
[----:B------:R-:W-:Y:S02]  /*0ee0*/  IADD3 R145, PT, PT, R145, 0x20, RZ ;  /* 0x0000002091917810 */ /* 0x000fe40007ffe0ff */
[----:B--2---:R-:W-:Y:S02]  /*0ef0*/  SHF.L.U32 R113, R80, 0x10, RZ ;  /* 0x0000001050717819 */ /* 0x004fe400000006ff */
[C---:B------:R-:W-:Y:S02]  /*0f00*/  PRMT R122, R81.reuse, 0x7632, R122 ;  /* 0x00007632517a7816 */ /* 0x040fe4000000007a */
[----:B------:R-:W-:Y:S01]  /*0f10*/  SHF.L.U32 R115, R81, 0x10, RZ ;  /* 0x0000001051737819 */ /* 0x000fe200000006ff */
[----:B------:R-:W-:Y:S01]  /*0f20*/  FADD.FTZ R113, -R88, R113 ;  /* 0x0000007158717221 */ /* 0x000fe20000010100 */
[----:B------:R-:W-:Y:S02]  /*0f30*/  SHF.L.U32 R117, R82, 0x10, RZ ;  /* 0x0000001052757819 */ /* 0x000fe400000006ff */
[----:B---3--:R-:W-:Y:S01]  /*0f40*/  SHF.L.U32 R81, R84, 0x10, RZ ;  /* 0x0000001054517819 */ /* 0x008fe200000006ff */
[----:B-----5:R-:W-:Y:S01]  /*0f50*/  FMUL.FTZ R113, R92, R113 ;  /* 0x000000715c717220 */ /* 0x020fe20000410000 */
[----:B------:R-:W-:Y:S01]  /*0f60*/  PRMT R120, R80, 0x7632, R120 ;  /* 0x0000763250787816 */ /* 0x000fe20000000078 */
[----:B------:R-:W-:Y:S01]  /*0f70*/  FADD.FTZ R117, -R88, R117 ;  /* 0x0000007558757221 */ /* 0x000fe20000010100 */
[----:B------:R-:W-:Y:S01]  /*0f80*/  PRMT R126, R83, 0x7632, R126 ;  /* 0x00007632537e7816 */ /* 0x000fe2000000007e */
[-C--:B------:R-:W-:Y:S01]  /*0f90*/  FMUL.FTZ R114, R114, R81.reuse ;  /* 0x0000005172727220 */ /* 0x080fe20000410000 */
[----:B------:R-:W-:Y:S01]  /*0fa0*/  FADD.FTZ R16, R16, R81 ;  /* 0x0000005110107221 */ /* 0x000fe20000010000 */
[----:B------:R-:W-:Y:S01]  /*0fb0*/  FFMA.FTZ R40, R113, R81, R40 ;  /* 0x0000005171287223 */ /* 0x000fe20000010028 */
[----:B------:R-:W-:Y:S01]  /*0fc0*/  SHF.L.U32 R81, R120, 0x10, RZ ;  /* 0x0000001078517819 */ /* 0x000fe200000006ff */
[----:B------:R-:W-:Y:S01]  /*0fd0*/  FMUL.FTZ R117, R92, R117 ;  /* 0x000000755c757220 */ /* 0x000fe20000410000 */
[----:B------:R-:W-:Y:S01]  /*0fe0*/  SHF.L.U32 R119, R83, 0x10, RZ ;  /* 0x0000001053777819 */ /* 0x000fe200000006ff */
[----:B------:R-:W-:Y:S01]  /*0ff0*/  FADD.FTZ R115, -R88, R115 ;  /* 0x0000007358737221 */ /* 0x000fe20000010100 */
[----:B------:R-:W-:Y:S01]  /*1000*/  SHF.L.U32 R83, R86, 0x10, RZ ;  /* 0x0000001056537819 */ /* 0x000fe200000006ff */
[----:B------:R-:W-:Y:S01]  /*1010*/  FADD.FTZ R81, -R88, R81 ;  /* 0x0000005158517221 */ /* 0x000fe20000010100 */
[----:B------:R-:W-:Y:S01]  /*1020*/  PRMT R80, R84, 0x7632, R80 ;  /* 0x0000763254507816 */ /* 0x000fe20000000050 */
[----:B------:R-:W-:Y:S01]  /*1030*/  FMUL.FTZ R115, R92, R115 ;  /* 0x000000735c737220 */ /* 0x000fe20000410000 */
[----:B------:R-:W-:Y:S01]  /*1040*/  PRMT R125, R82, 0x7632, R125 ;  /* 0x00007632527d7816 */ /* 0x000fe2000000007d */
[-C--:B------:R-:W-:Y:S01]  /*1050*/  FMUL.FTZ R118, R118, R83.reuse ;  /* 0x0000005376767220 */ /* 0x080fe20000410000 */
[----:B------:R-:W-:Y:S01]  /*1060*/  FADD.FTZ R12, R12, R83 ;  /* 0x000000530c0c7221 */ /* 0x000fe20000010000 */
[----:B------:R-:W-:Y:S01]  /*1070*/  FFMA.FTZ R36, R117, R83, R36 ;  /* 0x0000005375247223 */ /* 0x000fe20000010024 */
[----:B------:R-:W-:Y:S01]  /*1080*/  SHF.L.U32 R83, R122, 0x10, RZ ;  /* 0x000000107a537819 */ /* 0x000fe200000006ff */
[----:B------:R-:W-:Y:S01]  /*1090*/  FMUL.FTZ R122, R92, R81 ;  /* 0x000000515c7a7220 */ /* 0x000fe20000410000 */
[----:B------:R-:W-:Y:S01]  /*10a0*/  SHF.L.U32 R80, R80, 0x10, RZ ;  /* 0x0000001050507819 */ /* 0x000fe200000006ff */
[----:B------:R-:W-:Y:S01]  /*10b0*/  FFMA.FTZ R81, R113, R114, R146 ;  /* 0x0000007271517223 */ /* 0x000fe20000010092 */
[C---:B------:R-:W-:Y:S01]  /*10c0*/  PRMT R82, R85.reuse, 0x7632, R82 ;  /* 0x0000763255527816 */ /* 0x040fe20000000052 */
[----:B------:R-:W-:Y:S01]  /*10d0*/  FADD.FTZ R83, -R88, R83 ;  /* 0x0000005358537221 */ /* 0x000fe20000010100 */
[----:B------:R-:W-:Y:S01]  /*10e0*/  SHF.L.U32 R85, R85, 0x10, RZ ;  /* 0x0000001055557819 */ /* 0x000fe200000006ff */
[-C--:B------:R-:W-:Y:S01]  /*10f0*/  FMUL.FTZ R121, R121, R80.reuse ;  /* 0x0000005079797220 */ /* 0x080fe20000410000 */
[----:B------:R-:W-:Y:S01]  /*1100*/  FADD.FTZ R17, R17, R80 ;  /* 0x0000005011117221 */ /* 0x000fe20000010000 */
[----:B------:R-:W-:Y:S01]  /*1110*/  FFMA.FTZ R41, R122, R80, R41 ;  /* 0x000000507a297223 */ /* 0x000fe20000010029 */
[----:B------:R-:W-:Y:S01]  /*1120*/  FADD.FTZ R80, R89, R114 ;  /* 0x0000007259507221 */ /* 0x000fe20000010000 */
[----:B------:R-:W-:Y:S01]  /*1130*/  SHF.L.U32 R82, R82, 0x10, RZ ;  /* 0x0000001052527819 */ /* 0x000fe200000006ff */
[----:B------:R-:W-:Y:S01]  /*1140*/  FMUL.FTZ R124, R92, R83 ;  /* 0x000000535c7c7220 */ /* 0x000fe20000410000 */
[----:B------:R-:W-:Y:S01]  /*1150*/  FMUL.FTZ R116, R116, R85 ;  /* 0x0000005574747220 */ /* 0x000fe20000410000 */
[----:B------:R-:W-:Y:S01]  /*1160*/  FADD.FTZ R83, R80, R121 ;  /* 0x0000007950537221 */ /* 0x000fe20000010000 */
[----:B------:R-:W-:Y:S01]  /*1170*/  FFMA.FTZ R80, R122, R121, R81 ;  /* 0x000000797a507223 */ /* 0x000fe20000010051 */
[----:B------:R-:W-:Y:S01]  /*1180*/  PRMT R127, R87, 0x7632, R127 ;  /* 0x00007632577f7816 */ /* 0x000fe2000000007f */
[----:B------:R-:W-:Y:S01]  /*1190*/  FADD.FTZ R18, R18, R85 ;  /* 0x0000005512127221 */ /* 0x000fe20000010000 */
[----:B------:R-:W-:Y:S01]  /*11a0*/  FFMA.FTZ R42, R115, R85, R42 ;  /* 0x00000055732a7223 */ /* 0x000fe2000001002a */
[----:B------:R-:W-:Y:S01]  /*11b0*/  FADD.FTZ R119, -R88, R119 ;  /* 0x0000007758777221 */ /* 0x000fe20000010100 */
[----:B------:R-:W-:Y:S01]  /*11c0*/  SHF.L.U32 R87, R87, 0x10, RZ ;  /* 0x0000001057577819 */ /* 0x000fe200000006ff */
[-C--:B------:R-:W-:Y:S01]  /*11d0*/  FMUL.FTZ R123, R123, R82.reuse ;  /* 0x000000527b7b7220 */ /* 0x080fe20000410000 */
[----:B------:R-:W-:Y:S01]  /*11e0*/  SHF.L.U32 R85, R59, 0x10, RZ ;  /* 0x000000103b557819 */ /* 0x000fe200000006ff */
[----:B------:R-:W-:Y:S01]  /*11f0*/  FADD.FTZ R19, R19, R82 ;  /* 0x0000005213137221 */ /* 0x000fe20000010000 */
[----:B------:R-:W-:Y:S01]  /*1200*/  PRMT R84, R86, 0x7632, R84 ;  /* 0x0000763256547816 */ /* 0x000fe20000000054 */
[----:B------:R-:W-:Y:S01]  /*1210*/  FFMA.FTZ R43, R124, R82, R43 ;  /* 0x000000527c2b7223 */ /* 0x000fe2000001002b */
[----:B------:R-:W-:Y:S01]  /*1220*/  SHF.L.U32 R125, R125, 0x10, RZ ;  /* 0x000000107d7d7819 */ /* 0x000fe200000006ff */
[----:B------:R-:W-:Y:S01]  /*1230*/  FADD.FTZ R82, R83, R116 ;  /* 0x0000007453527221 */ /* 0x000fe20000010000 */
[----:B------:R-:W-:Y:S01]  /*1240*/  FFMA.FTZ R81, R115, R116, R80 ;  /* 0x0000007473517223 */ /* 0x000fe20000010050 */
[----:B------:R-:W-:Y:S01]  /*1250*/  FMUL.FTZ R119, R92, R119 ;  /* 0x000000775c777220 */ /* 0x000fe20000410000 */
[----:B------:R-:W-:Y:S01]  /*1260*/  FMUL.FTZ R120, R85, R87 ;  /* 0x0000005755787220 */ /* 0x000fe20000410000 */
[----:B------:R-:W-:Y:S01]  /*1270*/  SHF.L.U32 R86, R168, 0x10, RZ ;  /* 0x00000010a8567819 */ /* 0x000fe200000006ff */
[----:B------:R-:W-:Y:S01]  /*1280*/  FADD.FTZ R85, -R88, R125 ;  /* 0x0000007d58557221 */ /* 0x000fe20000010100 */
[----:B------:R-:W-:Y:S01]  /*1290*/  SHF.L.U32 R84, R84, 0x10, RZ ;  /* 0x0000001054547819 */ /* 0x000fe200000006ff */
[----:B------:R-:W-:Y:S01]  /*12a0*/  FADD.FTZ R83, R82, R123 ;  /* 0x0000007b52537221 */ /* 0x000fe20000010000 */
[----:B------:R-:W-:Y:S01]  /*12b0*/  FFMA.FTZ R80, R124, R123, R81 ;  /* 0x0000007b7c507223 */ /* 0x000fe20000010051 */
        /* <DEDUP_REMOVED lines=9> */
[----:B------:R-:W-:Y:S01]  /*1350*/  FADD.FTZ R83, R82, R125 ;  /* 0x0000007d52537221 */ /* 0x000fe20000010000 */
[----:B------:R-:W-:Y:S01]  /*1360*/  FFMA.FTZ R80, R126, R125, R81 ;  /* 0x0000007d7e507223 */ /* 0x000fe20000010051 */
[----:B------:R-:W-:Y:S01]  /*1370*/  FADD.FTZ R13, R13, R84 ;  /* 0x000000540d0d7221 */ /* 0x000fe20000010000 */
[----:B------:R-:W-:Y:S01]  /*1380*/  FMUL.FTZ R127, R128, R89 ;  /* 0x00000059807f7220 */ /* 0x000fe20000410000 */
        /* <DEDUP_REMOVED lines=8> */
.L_x_111:
[----:B------:R-:W-:Y:S05]  /*1410*/  BSYNC.RECONVERGENT B2 ;  /* 0x0000000000027941 */ /* 0x000fea0003800200 */
.L_x_110:
        /* <DEDUP_REMOVED lines=9> */
[C---:B--2---:R-:W-:Y:S02]  /*14b0*/  PRMT R129, R80.reuse, 0x7632, R129 ;  /* 0x0000763250817816 */ /* 0x044fe40000000081 */
[----:B------:R-:W-:Y:S02]  /*14c0*/  SHF.L.U32 R131, R80, 0x10, RZ ;  /* 0x0000001050837819 */ /* 0x000fe400000006ff */
[C---:B------:R-:W-:Y:S02]  /*14d0*/  PRMT R132, R82.reuse, 0x7632, R132 ;  /* 0x0000763252847816 */ /* 0x040fe40000000084 */
[----:B------:R-:W-:Y:S01]  /*14e0*/  SHF.L.U32 R135, R82, 0x10, RZ ;  /* 0x0000001052877819 */ /* 0x000fe200000006ff */
[----:B------:R-:W-:Y:S01]  /*14f0*/  FADD.FTZ R131, -R88, R131 ;  /* 0x0000008358837221 */ /* 0x000fe20000010100 */
[----:B------:R-:W-:-:S02]  /*1500*/  PRMT R130, R81, 0x7632, R130 ;  /* 0x0000763251827816 */ /* 0x000fc40000000082 */
[----:B------:R-:W-:Y:S01]  /*1510*/  SHF.L.U32 R133, R81, 0x10, RZ ;  /* 0x0000001051857819 */ /* 0x000fe200000006ff */
[C---:B------:R-:W-:Y:S01]  /*1520*/  FADD.FTZ R135, -R88.reuse, R135 ;  /* 0x0000008758877221 */ /* 0x040fe20000010100 */
[C---:B------:R-:W-:Y:S02]  /*1530*/  PRMT R82, R83.reuse, 0x7632, R82 ;  /* 0x0000763253527816 */ /* 0x040fe40000000052 */
[----:B------:R-:W-:Y:S01]  /*1540*/  SHF.L.U32 R83, R83, 0x10, RZ ;  /* 0x0000001053537819 */ /* 0x000fe200000006ff */
[----:B------:R-:W-:Y:S01]  /*1550*/  FADD.FTZ R133, -R88, R133 ;  /* 0x0000008558857221 */ /* 0x000fe20000010100 */
[----:B------:R-:W-:Y:S02]  /*1560*/  SHF.L.U32 R129, R129, 0x10, RZ ;  /* 0x0000001081817819 */ /* 0x000fe400000006ff */
[----:B------:R-:W-:Y:S01]  /*1570*/  SHF.L.U32 R137, R132, 0x10, RZ ;  /* 0x0000001084897819 */ /* 0x000fe200000006ff */
[----:B------:R-:W-:Y:S01]  /*1580*/  FADD.FTZ R141, -R88, R83 ;  /* 0x00000053588d7221 */ /* 0x000fe20000010100 */
[----:B------:R-:W-:Y:S01]  /*1590*/  SHF.L.U32 R81, R130, 0x10, RZ ;  /* 0x0000001082517819 */ /* 0x000fe200000006ff */
[----:B------:R-:W-:Y:S01]  /*15a0*/  FADD.FTZ R83, -R88, R129 ;  /* 0x0000008158537221 */ /* 0x000fe20000010100 */
[----:B-----5:R-:W-:Y:S01]  /*15b0*/  FMUL.FTZ R129, R92, R131 ;  /* 0x000000835c817220 */ /* 0x020fe20000410000 */
[----:B------:R-:W-:Y:S01]  /*15c0*/  FADD.FTZ R143, -R88, R137 ;  /* 0x00000089588f7221 */ /* 0x000fe20000010100 */
[----:B---3--:R-:W-:Y:S01]  /*15d0*/  SHF.L.U32 R137, R86, 0x10, RZ ;  /* 0x0000001056897819 */ /* 0x008fe200000006ff */
[----:B------:R-:W-:Y:S01]  /*15e0*/  FADD.FTZ R139, -R88, R81 ;  /* 0x00000051588b7221 */ /* 0x000fe20000010100 */
[----:B------:R-:W-:Y:S01]  /*15f0*/  FMUL.FTZ R131, R92, R133 ;  /* 0x000000855c837220 */ /* 0x000fe20000410000 */
[----:B------:R-:W-:Y:S01]  /*1600*/  SHF.L.U32 R130, R52, 0x10, RZ ;  /* 0x0000001034827819 */ /* 0x000fe200000006ff */
[----:B------:R-:W-:Y:S01]  /*1610*/  FMUL.FTZ R133, R92, R135 ;  /* 0x000000875c857220 */ /* 0x000fe20000410000 */
[----:B------:R-:W-:Y:S01]  /*1620*/  SHF.L.U32 R81, R84, 0x10, RZ ;  /* 0x0000001054517819 */ /* 0x000fe200000006ff */
[-C--:B------:R-:W-:Y:S01]  /*1630*/  FMUL.FTZ R134, R134, R137.reuse ;  /* 0x0000008986867220 */ /* 0x080fe20000410000 */
[----:B------:R-:W-:Y:S01]  /*1640*/  SHF.L.U32 R145, R82, 0x10, RZ ;  /* 0x0000001052917819 */ /* 0x000fe200000006ff */
[----:B------:R-:W-:Y:S01]  /*1650*/  FADD.FTZ R4, R4, R137 ;  /* 0x0000008904047221 */ /* 0x000fe20000010000 */
[----:B------:R-:W-:Y:S01]  /*1660*/  PRMT R80, R84, 0x7632, R80 ;  /* 0x0000763254507816 */ /* 0x000fe20000000050 */
[----:B------:R-:W-:Y:S01]  /*1670*/  FFMA.FTZ R28, R133, R137, R28 ;  /* 0x00000089851c7223 */ /* 0x000fe2000001001c */
[----:B------:R-:W-:Y:S01]  /*1680*/  PRMT R82, R85, 0x7632, R82 ;  /* 0x0000763255527816 */ /* 0x000fe20000000052 */
[-C--:B------:R-:W-:Y:S01]  /*1690*/  FMUL.FTZ R130, R130, R81.reuse ;  /* 0x0000005182827220 */ /* 0x080fe20000410000 */
[----:B------:R-:W-:Y:S01]  /*16a0*/  FADD.FTZ R8, R8, R81 ;  /* 0x0000005108087221 */ /* 0x000fe20000010000 */
[----:B------:R-:W-:Y:S01]  /*16b0*/  FFMA.FTZ R32, R129, R81, R32 ;  /* 0x0000005181207223 */ /* 0x000fe20000010020 */
[----:B------:R-:W-:Y:S01]  /*16c0*/  SHF.L.U32 R137, R174, 0x10, RZ ;  /* 0x00000010ae897819 */ /* 0x000fe200000006ff */
[----:B------:R-:W-:Y:S01]  /*16d0*/  FMUL.FTZ R138, R92, R83 ;  /* 0x000000535c8a7220 */ /* 0x000fe20000410000 */
[----:B------:R-:W-:Y:S01]  /*16e0*/  SHF.L.U32 R80, R80, 0x10, RZ ;  /* 0x0000001050507819 */ /* 0x000fe200000006ff */
[C---:B------:R-:W-:Y:S01]  /*16f0*/  FMUL.FTZ R140, R92.reuse, R139 ;  /* 0x0000008b5c8c7220 */ /* 0x040fe20000410000 */
[----:B------:R-:W-:Y:S01]  /*1700*/  SHF.L.U32 R81, R173, 0x10, RZ ;  /* 0x00000010ad517819 */ /* 0x000fe200000006ff */
[----:B------:R-:W-:Y:S01]  /*1710*/  FMUL.FTZ R135, R92, R141 ;  /* 0x0000008d5c877220 */ /* 0x000fe20000410000 */
[----:B------:R-:W-:Y:S01]  /*1720*/  SHF.L.U32 R82, R82, 0x10, RZ ;  /* 0x0000001052527819 */ /* 0x000fe200000006ff */
[-C--:B------:R-:W-:Y:S01]  /*1730*/  FMUL.FTZ R137, R137, R80.reuse ;  /* 0x0000005089897220 */ /* 0x080fe20000410000 */
[----:B------:R-:W-:Y:S01]  /*1740*/  FADD.FTZ R9, R9, R80 ;  /* 0x0000005009097221 */ /* 0x000fe20000010000 */
[----:B------:R-:W-:Y:S01]  /*1750*/  FFMA.FTZ R33, R138, R80, R33 ;  /* 0x000000508a217223 */ /* 0x000fe20000010021 */
[----:B------:R-:W-:Y:S01]  /*1760*/  SHF.L.U32 R85, R85, 0x10, RZ ;  /* 0x0000001055557819 */ /* 0x000fe200000006ff */
[----:B------:R-:W-:Y:S01]  /*1770*/  FADD.FTZ R80, R89, R130 ;  /* 0x0000008259507221 */ /* 0x000fe20000010000 */
[----:B------:R-:W-:Y:S01]  /*1780*/  SHF.L.U32 R132, R53, 0x10, RZ ;  /* 0x0000001035847819 */ /* 0x000fe200000006ff */
[----:B------:R-:W-:Y:S01]  /*1790*/  FMUL.FTZ R139, R81, R82 ;  /* 0x00000052518b7220 */ /* 0x000fe20000410000 */
[----:B------:R-:W-:Y:S01]  /*17a0*/  FFMA.FTZ R81, R129, R130, R146 ;  /* 0x0000008281517223 */ /* 0x000fe20000010092 */
[----:B------:R-:W-:Y:S01]  /*17b0*/  FADD.FTZ R83, R80, R137 ;  /* 0x0000008950537221 */ /* 0x000fe20000010000 */
[----:B------:R-:W-:Y:S01]  /*17c0*/  PRMT R84, R86, 0x7632, R84 ;  /* 0x0000763256547816 */ /* 0x000fe20000000054 */
[----:B------:R-:W-:Y:S01]  /*17d0*/  FMUL.FTZ R132, R132, R85 ;  /* 0x0000005584847220 */ /* 0x000fe20000410000 */
[----:B------:R-:W-:Y:S01]  /*17e0*/  FFMA.FTZ R80, R138, R137, R81 ;  /* 0x000000898a507223 */ /* 0x000fe20000010051 */
[----:B------:R-:W-:Y:S01]  /*17f0*/  FADD.FTZ R11, R11, R82 ;  /* 0x000000520b0b7221 */ /* 0x000fe20000010000 */
[----:B------:R-:W-:Y:S01]  /*1800*/  FFMA.FTZ R35, R140, R82, R35 ;  /* 0x000000528c237223 */ /* 0x000fe20000010023 */
[----:B------:R-:W-:Y:S01]  /*1810*/  FADD.FTZ R82, R83, R132 ;  /* 0x0000008453527221 */ /* 0x000fe20000010000 */
[----:B------:R-:W-:Y:S01]  /*1820*/  FFMA.FTZ R81, R131, R132, R80 ;  /* 0x0000008483517223 */ /* 0x000fe20000010050 */
[----:B------:R-:W-:Y:S01]  /*1830*/  SHF.L.U32 R141, R172, 0x10, RZ ;  /* 0x00000010ac8d7819 */ /* 0x000fe200000006ff */
[----:B------:R-:W-:Y:S01]  /*1840*/  FMUL.FTZ R142, R92, R143 ;  /* 0x0000008f5c8e7220 */ /* 0x000fe20000410000 */
[----:B------:R-:W-:Y:S01]  /*1850*/  SHF.L.U32 R84, R84, 0x10, RZ ;  /* 0x0000001054547819 */ /* 0x000fe200000006ff */
[----:B------:R-:W-:Y:S01]  /*1860*/  FADD.FTZ R83, R82, R139 ;  /* 0x0000008b52537221 */ /* 0x000fe20000010000 */
[----:B------:R-:W-:Y:S01]  /*1870*/  FFMA.FTZ R80, R140, R139, R81 ;  /* 0x0000008b8c507223 */ /* 0x000fe20000010051 */
[C---:B------:R-:W-:Y:S01]  /*1880*/  PRMT R86, R87.reuse, 0x7632, R86 ;  /* 0x0000763257567816 */ /* 0x040fe20000000056 */
[----:B------:R-:W-:Y:S01]  /*1890*/  FADD.FTZ R10, R10, R85 ;  /* 0x000000550a0a7221 */ /* 0x000fe20000010000 */
[----:B------:R-:W-:Y:S01]  /*18a0*/  SHF.L.U32 R87, R87, 0x10, RZ ;  /* 0x0000001057577819 */ /* 0x000fe200000006ff */
[----:B------:R-:W-:Y:S01]  /*18b0*/  FMUL.FTZ R141, R141, R84 ;  /* 0x000000548d8d7220 */ /* 0x000fe20000410000 */
[----:B------:R-:W-:Y:S01]  /*18c0*/  FADD.FTZ R82, R83, R134 ;  /* 0x0000008653527221 */ /* 0x000fe20000010000 */
[----:B------:R-:W-:Y:S01]  /*18d0*/  FFMA.FTZ R80, R133, R134, R80 ;  /* 0x0000008685507223 */ /* 0x000fe20000010050 */
[----:B------:R-:W-:Y:S01]  /*18e0*/  FFMA.FTZ R34, R131, R85, R34 ;  /* 0x0000005583227223 */ /* 0x000fe20000010022 */
[----:B------:R-:W-:Y:S01]  /*18f0*/  SHF.L.U32 R85, R171, 0x10, RZ ;  /* 0x00000010ab557819 */ /* 0x000fe200000006ff */
[----:B------:R-:W-:Y:S01]  /*1900*/  FADD.FTZ R145, -R88, R145 ;  /* 0x0000009158917221 */ /* 0x000fe20000010100 */
[----:B------:R-:W-:Y:S01]  /*1910*/  SHF.L.U32 R86, R86, 0x10, RZ ;  /* 0x0000001056567819 */ /* 0x000fe200000006ff */
[----:B------:R-:W-:Y:S01]  /*1920*/  FMUL.FTZ R136, R136, R87 ;  /* 0x0000005788887220 */ /* 0x000fe20000410000 */
[----:B------:R-:W-:Y:S01]  /*1930*/  FADD.FTZ R81, R82, R141 ;  /* 0x0000008d52517221 */ /* 0x000fe20000010000 */
[----:B------:R-:W-:Y:S01]  /*1940*/  FFMA.FTZ R80, R142, R141, R80 ;  /* 0x0000008d8e507223 */ /* 0x000fe20000010050 */
[----:B------:R-:W-:Y:S01]  /*1950*/  FMUL.FTZ R144, R92, R145 ;  /* 0x000000915c907220 */ /* 0x000fe20000410000 */
[----:B------:R-:W-:Y:S01]  /*1960*/  FMUL.FTZ R143, R85, R86 ;  /* 0x00000056558f7220 */ /* 0x000fe20000410000 */
        /* <DEDUP_REMOVED lines=10> */
[----:B------:R-:W-:Y:S06]  /*1a10*/  BRA `(.L_x_112) ;  /* 0x0000001000c87947 */ /* 0x000fec0003800000 */
.L_x_107:
        /* <DEDUP_REMOVED lines=12> */
[C---:B-1----:R-:W-:Y:S02]  /*1ae0*/  IMAD.WIDE.U32 R84, R93.reuse, 0x10, R60 ;  /* 0x000000105d547825 */ /* 0x042fe400078e003c */
[----:B------:R-:W0:Y:S04]  /*1af0*/  LDC.64 R60, c[0x0][0x438] ;  /* 0x00010e00ff3c7b82 */ /* 0x000e280000000a00 */
[----:B------:R-:W3:Y:S01]  /*1b00*/  LDG.E.128 R84, desc[UR10][R84.64] ;  /* 0x0000000a54547981 */ /* 0x000ee2000c1e1d00 */
[----:B0-----:R-:W-:-:S06]  /*1b10*/  IMAD.WIDE.U32 R60, R93, 0x10, R60 ;  /* 0x000000105d3c7825 */ /* 0x001fcc00078e003c */
[----:B------:R-:W5:Y:S01]  /*1b20*/  LDG.E.128 R60, desc[UR10][R60.64] ;  /* 0x0000000a3c3c7981 */ /* 0x000f62000c1e1d00 */
        /* <DEDUP_REMOVED lines=89> */
.L_x_114:
[----:B------:R-:W-:Y:S05]  /*20c0*/  BSYNC.RECONVERGENT B2 ;  /* 0x0000000000027941 */ /* 0x000fea0003800200 */
.L_x_113:
        /* <DEDUP_REMOVED lines=10> */
[----:B------:R-:W5:Y:S01]  /*2170*/  LDG.E.128 R64, desc[UR10][R64.64] ;  /* 0x0000000a40407981 */ /* 0x000f62000c1e1d00 */
[----:B------:R-:W-:Y:S02]  /*2180*/  SHF.L.U32 R114, R56, 0x10, RZ ;  /* 0x0000001038727819 */ /* 0x000fe400000006ff */
[----:B------:R-:W-:Y:S02]  /*2190*/  SHF.L.U32 R116, R57, 0x10, RZ ;  /* 0x0000001039747819 */ /* 0x000fe400000006ff */
[----:B------:R-:W-:Y:S02]  /*21a0*/  SHF.L.U32 R122, R59, 0x10, RZ ;  /* 0x000000103b7a7819 */ /* 0x000fe400000006ff */
[----:B------:R-:W-:Y:S02]  /*21b0*/  SHF.L.U32 R118, R58, 0x10, RZ ;  /* 0x000000103a767819 */ /* 0x000fe400000006ff */
[----:B------:R-:W-:Y:S02]  /*21c0*/  SHF.L.U32 R123, R169, 0x10, RZ ;  /* 0x00000010a97b7819 */ /* 0x000fe400000006ff */
[----:B------:R-:W-:-:S02]  /*21d0*/  SHF.L.U32 R127, R168, 0x10, RZ ;  /* 0x00000010a87f7819 */ /* 0x000fc400000006ff */
[----:B------:R-:W-:Y:S02]  /*21e0*/  SHF.L.U32 R147, R167, 0x10, RZ ;  /* 0x00000010a7937819 */ /* 0x000fe400000006ff */
[----:B------:R-:W-:Y:S02]  /*21f0*/  IADD3 R145, PT, PT, R145, 0x20, RZ ;  /* 0x0000002091917810 */ /* 0x000fe40007ffe0ff */
[----:B---3--:R-:W-:Y:S02]  /*2200*/  SHF.L.U32 R113, R80, 0x10, RZ ;  /* 0x0000001050717819 */ /* 0x008fe400000006ff */
[C---:B------:R-:W-:Y:S02]  /*2210*/  PRMT R121, R81.reuse, 0x7632, R121 ;  /* 0x0000763251797816 */ /* 0x040fe40000000079 */
[----:B------:R-:W-:Y:S01]  /*2220*/  SHF.L.U32 R115, R81, 0x10, RZ ;  /* 0x0000001051737819 */ /* 0x000fe200000006ff */
[----:B------:R-:W-:Y:S01]  /*2230*/  FADD.FTZ R113, -R88, R113 ;  /* 0x0000007158717221 */ /* 0x000fe20000010100 */
[----:B------:R-:W-:-:S02]  /*2240*/  PRMT R120, R80, 0x7632, R120 ;  /* 0x0000763250787816 */ /* 0x000fc40000000078 */
[----:B----4-:R-:W-:Y:S01]  /*2250*/  SHF.L.U32 R81, R84, 0x10, RZ ;  /* 0x0000001054517819 */ /* 0x010fe200000006ff */
[----:B-----5:R-:W-:Y:S01]  /*2260*/  FMUL.FTZ R113, R92, R113 ;  /* 0x000000715c717220 */ /* 0x020fe20000410000 */
[----:B------:R-:W-:Y:S01]  /*2270*/  SHF.L.U32 R117, R82, 0x10, RZ ;  /* 0x0000001052757819 */ /* 0x000fe200000006ff */
[----:B------:R-:W-:Y:S01]  /*2280*/  FADD.FTZ R115, -R88, R115 ;  /* 0x0000007358737221 */ /* 0x000fe20000010100 */
[----:B------:R-:W-:Y:S01]  /*2290*/  PRMT R125, R82, 0x7632, R125 ;  /* 0x00007632527d7816 */ /* 0x000fe2000000007d */
[-C--:B------:R-:W-:Y:S01]  /*22a0*/  FMUL.FTZ R114, R114, R81.reuse ;  /* 0x0000005172727220 */ /* 0x080fe20000410000 */
[----:B------:R-:W-:Y:S01]  /*22b0*/  FADD.FTZ R16, R16, R81 ;  /* 0x0000005110107221 */ /* 0x000fe20000010000 */
[----:B------:R-:W-:Y:S01]  /*22c0*/  FFMA.FTZ R40, R113, R81, R40 ;  /* 0x0000005171287223 */ /* 0x000fe20000010028 */
[C---:B------:R-:W-:Y:S01]  /*22d0*/  PRMT R126, R83.reuse, 0x7632, R126 ;  /* 0x00007632537e7816 */ /* 0x040fe2000000007e */
[----:B------:R-:W-:Y:S01]  /*22e0*/  FMUL.FTZ R115, R92, R115 ;  /* 0x000000735c737220 */ /* 0x000fe20000410000 */
[----:B------:R-:W-:Y:S01]  /*22f0*/  SHF.L.U32 R119, R83, 0x10, RZ ;  /* 0x0000001053777819 */ /* 0x000fe200000006ff */
[----:B------:R-:W-:Y:S01]  /*2300*/  FADD.FTZ R117, -R88, R117 ;  /* 0x0000007558757221 */ /* 0x000fe20000010100 */
[----:B------:R-:W-:-:S02]  /*2310*/  PRMT R80, R84, 0x7632, R80 ;  /* 0x0000763254507816 */ /* 0x000fc40000000050 */
[----:B------:R-:W-:Y:S01]  /*2320*/  SHF.L.U32 R81, R120, 0x10, RZ ;  /* 0x0000001078517819 */ /* 0x000fe200000006ff */
[----:B------:R-:W-:Y:S01]  /*2330*/  FMUL.FTZ R117, R92, R117 ;  /* 0x000000755c757220 */ /* 0x000fe20000410000 */
[C---:B------:R-:W-:Y:S01]  /*2340*/  PRMT R82, R85.reuse, 0x7632, R82 ;  /* 0x0000763255527816 */ /* 0x040fe20000000052 */
[----:B------:R-:W-:Y:S01]  /*2350*/  FADD.FTZ R119, -R88, R119 ;  /* 0x0000007758777221 */ /* 0x000fe20000010100 */
[----:B------:R-:W-:Y:S01]  /*2360*/  PRMT R84, R86, 0x7632, R84 ;  /* 0x0000763256547816 */ /* 0x000fe20000000054 */
[----:B------:R-:W-:Y:S01]  /*2370*/  FADD.FTZ R81, -R88, R81 ;  /* 0x0000005158517221 */ /* 0x000fe20000010100 */
[----:B------:R-:W-:Y:S01]  /*2380*/  SHF.L.U32 R83, R86, 0x10, RZ ;  /* 0x0000001056537819 */ /* 0x000fe200000006ff */
[----:B------:R-:W-:Y:S01]  /*2390*/  FMUL.FTZ R119, R92, R119 ;  /* 0x000000775c777220 */ /* 0x000fe20000410000 */
[----:B------:R-:W-:Y:S02]  /*23a0*/  SHF.L.U32 R85, R85, 0x10, RZ ;  /* 0x0000001055557819 */ /* 0x000fe400000006ff */
[C---:B------:R-:W-:Y:S01]  /*23b0*/  PRMT R86, R87.reuse, 0x7632, R86 ;  /* 0x0000763257567816 */ /* 0x040fe20000000056 */
[----:B------:R-:W-:Y:S01]  /*23c0*/  FMUL.FTZ R118, R118, R83 ;  /* 0x0000005376767220 */ /* 0x000fe20000410000 */
[----:B------:R-:W-:Y:S01]  /*23d0*/  SHF.L.U32 R87, R87, 0x10, RZ ;  /* 0x0000001057577819 */ /* 0x000fe200000006ff */
[-C--:B------:R-:W-:Y:S01]  /*23e0*/  FMUL.FTZ R116, R116, R85.reuse ;  /* 0x0000005574747220 */ /* 0x080fe20000410000 */
[----:B------:R-:W-:Y:S01]  /*23f0*/  FADD.FTZ R18, R18, R85 ;  /* 0x0000005512127221 */ /* 0x000fe20000010000 */
[----:B------:R-:W-:Y:S01]  /*2400*/  FFMA.FTZ R42, R115, R85, R42 ;  /* 0x00000055732a7223 */ /* 0x000fe2000001002a */
[----:B------:R-:W-:Y:S01]  /*2410*/  SHF.L.U32 R121, R121, 0x10, RZ ;  /* 0x0000001079797819 */ /* 0x000fe200000006ff */
[----:B------:R-:W-:Y:S01]  /*2420*/  FMUL.FTZ R120, R122, R87 ;  /* 0x000000577a787220 */ /* 0x000fe20000410000 */
[----:B------:R-:W-:Y:S01]  /*2430*/  SHF.L.U32 R85, R170, 0x10, RZ ;  /* 0x00000010aa557819 */ /* 0x000fe200000006ff */
[----:B------:R-:W-:Y:S01]  /*2440*/  FMUL.FTZ R122, R92, R81 ;  /* 0x000000515c7a7220 */ /* 0x000fe20000410000 */
[----:B------:R-:W-:Y:S01]  /*2450*/  SHF.L.U32 R80, R80, 0x10, RZ ;  /* 0x0000001050507819 */ /* 0x000fe200000006ff */
[----:B------:R-:W-:Y:S01]  /*2460*/  FADD.FTZ R12, R12, R83 ;  /* 0x000000530c0c7221 */ /* 0x000fe20000010000 */
[----:B------:R-:W-:Y:S01]  /*2470*/  FFMA.FTZ R36, R117, R83, R36 ;  /* 0x0000005375247223 */ /* 0x000fe20000010024 */
[----:B------:R-:W-:Y:S01]  /*2480*/  FADD.FTZ R83, -R88, R121 ;  /* 0x0000007958537221 */ /* 0x000fe20000010100 */
[----:B------:R-:W-:Y:S01]  /*2490*/  FFMA.FTZ R81, R113, R114, R146 ;  /* 0x0000007271517223 */ /* 0x000fe20000010092 */
[-C--:B------:R-:W-:Y:S01]  /*24a0*/  FMUL.FTZ R121, R85, R80.reuse ;  /* 0x0000005055797220 */ /* 0x080fe20000410000 */
[----:B------:R-:W-:Y:S01]  /*24b0*/  FADD.FTZ R17, R17, R80 ;  /* 0x0000005011117221 */ /* 0x000fe20000010000 */
[----:B------:R-:W-:Y:S01]  /*24c0*/  FFMA.FTZ R41, R122, R80, R41 ;  /* 0x000000507a297223 */ /* 0x000fe20000010029 */
[----:B------:R-:W-:Y:S01]  /*24d0*/  FADD.FTZ R80, R89, R114 ;  /* 0x0000007259507221 */ /* 0x000fe20000010000 */
[----:B------:R-:W-:Y:S01]  /*24e0*/  SHF.L.U32 R82, R82, 0x10, RZ ;  /* 0x0000001052527819 */ /* 0x000fe200000006ff */
[----:B------:R-:W-:Y:S01]  /*24f0*/  FMUL.FTZ R124, R92, R83 ;  /* 0x000000535c7c7220 */ /* 0x000fe20000410000 */
[----:B------:R-:W-:Y:S01]  /*2500*/  SHF.L.U32 R125, R125, 0x10, RZ ;  /* 0x000000107d7d7819 */ /* 0x000fe200000006ff */
[----:B------:R-:W-:Y:S01]  /*2510*/  FADD.FTZ R83, R80, R121 ;  /* 0x0000007950537221 */ /* 0x000fe20000010000 */
[----:B------:R-:W-:Y:S01]  /*2520*/  FFMA.FTZ R80, R122, R121, R81 ;  /* 0x000000797a507223 */ /* 0x000fe20000010051 */
[-C--:B------:R-:W-:Y:S01]  /*2530*/  FMUL.FTZ R123, R123, R82.reuse ;  /* 0x000000527b7b7220 */ /* 0x080fe20000410000 */
[----:B------:R-:W-:Y:S01]  /*2540*/  FADD.FTZ R19, R19, R82 ;  /* 0x0000005213137221 */ /* 0x000fe20000010000 */
[----:B------:R-:W-:Y:S01]  /*2550*/  FFMA.FTZ R43, R124, R82, R43 ;  /* 0x000000527c2b7223 */ /* 0x000fe2000001002b */
[----:B------:R-:W-:Y:S01]  /*2560*/  FADD.FTZ R82, R83, R116 ;  /* 0x0000007453527221 */ /* 0x000fe20000010000 */
[----:B------:R-:W-:Y:S01]  /*2570*/  FFMA.FTZ R81, R115, R116, R80 ;  /* 0x0000007473517223 */ /* 0x000fe20000010050 */
[----:B------:R-:W-:Y:S01]  /*2580*/  SHF.L.U32 R84, R84, 0x10, RZ ;  /* 0x0000001054547819 */ /* 0x000fe200000006ff */
[----:B------:R-:W-:Y:S01]  /*2590*/  FADD.FTZ R85, -R88, R125 ;  /* 0x0000007d58557221 */ /* 0x000fe20000010100 */
        /* <DEDUP_REMOVED lines=18> */
[----:B------:R-:W-:Y:S01]  /*26c0*/  FFMA.FTZ R37, R126, R84, R37 ;  /* 0x000000547e257223 */ /* 0x000fe20000010025 */
[----:B------:R-:W-:Y:S01]  /*26d0*/  FADD.FTZ R15, R15, R86 ;  /* 0x000000560f0f7221 */ /* 0x000fe20000010000 */
[----:B------:R-:W-:Y:S01]  /*26e0*/  FFMA.FTZ R39, R128, R86, R39 ;  /* 0x0000005680277223 */ /* 0x000fe20000010027 */
[----:B------:R-:W-:Y:S01]  /*26f0*/  FADD.FTZ R89, R82, R127 ;  /* 0x0000007f52597221 */ /* 0x000fe20000010000 */
[----:B------:R-:W-:-:S07]  /*2700*/  FFMA.FTZ R146, R128, R127, R80 ;  /* 0x0000007f80927223 */ /* 0x000fce0000010050 */
.L_x_116:
[----:B------:R-:W-:Y:S05]  /*2710*/  BSYNC.RECONVERGENT B2 ;  /* 0x0000000000027941 */ /* 0x000fea0003800200 */
.L_x_115:
        /* <DEDUP_REMOVED lines=12> */
[C---:B---3--:R-:W-:Y:S02]  /*27e0*/  PRMT R129, R80.reuse, 0x7632, R129 ;  /* 0x0000763250817816 */ /* 0x048fe40000000081 */
[----:B------:R-:W-:Y:S02]  /*27f0*/  SHF.L.U32 R131, R80, 0x10, RZ ;  /* 0x0000001050837819 */ /* 0x000fe400000006ff */
[----:B------:R-:W-:Y:S02]  /*2800*/  PRMT R132, R82, 0x7632, R132 ;  /* 0x0000763252847816 */ /* 0x000fe40000000084 */
[C---:B------:R-:W-:Y:S01]  /*2810*/  PRMT R130, R81.reuse, 0x7632, R130 ;  /* 0x0000763251827816 */ /* 0x040fe20000000082 */
[----:B------:R-:W-:Y:S01]  /*2820*/  FADD.FTZ R131, -R88, R131 ;  /* 0x0000008358837221 */ /* 0x000fe20000010100 */
[----:B------:R-:W-:-:S02]  /*2830*/  SHF.L.U32 R133, R81, 0x10, RZ ;  /* 0x0000001051857819 */ /* 0x000fc400000006ff */
[C---:B------:R-:W-:Y:S02]  /*2840*/  PRMT R80, R83.reuse, 0x7632, R80 ;  /* 0x0000763253507816 */ /* 0x040fe40000000050 */
[----:B------:R-:W-:Y:S01]  /*2850*/  SHF.L.U32 R135, R82, 0x10, RZ ;  /* 0x0000001052877819 */ /* 0x000fe200000006ff */
[C---:B------:R-:W-:Y:S01]  /*2860*/  FADD.FTZ R133, -R88.reuse, R133 ;  /* 0x0000008558857221 */ /* 0x040fe20000010100 */
[----:B------:R-:W-:Y:S02]  /*2870*/  SHF.L.U32 R83, R83, 0x10, RZ ;  /* 0x0000001053537819 */ /* 0x000fe400000006ff */
[----:B------:R-:W-:Y:S01]  /*2880*/  SHF.L.U32 R129, R129, 0x10, RZ ;  /* 0x0000001081817819 */ /* 0x000fe200000006ff */
[----:B------:R-:W-:Y:S01]  /*2890*/  FADD.FTZ R135, -R88, R135 ;  /* 0x0000008758877221 */ /* 0x000fe20000010100 */
[----:B------:R-:W-:Y:S01]  /*28a0*/  SHF.L.U32 R137, R132, 0x10, RZ ;  /* 0x0000001084897819 */ /* 0x000fe200000006ff */
[----:B------:R-:W-:Y:S01]  /*28b0*/  FADD.FTZ R141, -R88, R83 ;  /* 0x00000053588d7221 */ /* 0x000fe20000010100 */
[----:B------:R-:W-:Y:S01]  /*28c0*/  SHF.L.U32 R81, R130, 0x10, RZ ;  /* 0x0000001082517819 */ /* 0x000fe200000006ff */
[----:B------:R-:W-:Y:S01]  /*28d0*/  FADD.FTZ R83, -R88, R129 ;  /* 0x0000008158537221 */ /* 0x000fe20000010100 */
[----:B-----5:R-:W-:Y:S01]  /*28e0*/  FMUL.FTZ R129, R92, R131 ;  /* 0x000000835c817220 */ /* 0x020fe20000410000 */
[----:B------:R-:W-:Y:S01]  /*28f0*/  FADD.FTZ R143, -R88, R137 ;  /* 0x00000089588f7221 */ /* 0x000fe20000010100 */
[----:B----4-:R-:W-:Y:S01]  /*2900*/  SHF.L.U32 R137, R86, 0x10, RZ ;  /* 0x0000001056897819 */ /* 0x010fe200000006ff */
        /* <DEDUP_REMOVED lines=66> */
[----:B------:R-:W-:-:S07]  /*2d30*/  FFMA.FTZ R146, R144, R143, R80 ;  /* 0x0000008f90927223 */ /* 0x000fce0000010050 */
.L_x_112:
[----:B------:R-:W-:Y:S05]  /*2d40*/  BSYNC.RECONVERGENT B0 ;  /* 0x0000000000007941 */ /* 0x000fea0003800200 */
.L_x_106:
[----:B------:R-:W-:Y:S01]  /*2d50*/  UISETP.NE.AND UP0, UPT, UR15, URZ, UPT ;  /* 0x000000ff0f00728c */ /* 0x000fe2000bf05270 */
[----:B------:R-:W-:-:S05]  /*2d60*/  UMOV UR8, 0xffffffff ;  /* 0xffffffff00087882 */ /* 0x000fca0000000000 */
[----:B------:R-:W-:Y:S01]  /*2d70*/  PLOP3.LUT P3, PT, PT, PT, UP0, 0x80, 0x8 ;  /* 0x000000000008781c */ /* 0x000fe20003f6f008 */
[----:B------:R-:W-:-:S12]  /*2d80*/  BRA.DIV UR8, `(.L_x_117) ;  /* 0x0000004e088c7947 */ /* 0x000fd8000b800000 */
[----:B------:R-:W0:Y:S01]  /*2d90*/  SHFL.BFLY PT, R80, R89, 0x1, 0x1f ;  /* 0x0c201f0059507f89 */ /* 0x000e2200000e0000 */
[----:B------:R-:W-:Y:S02]  /*2da0*/  PRMT R145, R71, 0x7632, R145 ;  /* 0x0000763247917816 */ /* 0x000fe40000000091 */
[C---:B------:R-:W-:Y:S01]  /*2db0*/  PRMT R147, R70.reuse, 0x7632, R147 ;  /* 0x0000763246937816 */ /* 0x040fe20000000093 */
[----:B------:R-:W1:Y:S01]  /*2dc0*/  SHFL.BFLY PT, R81, R146, 0x1, 0x1f ;  /* 0x0c201f0092517f89 */ /* 0x000e6200000e0000 */
[----:B------:R-:W-:Y:S02]  /*2dd0*/  PRMT R148, R70, 0x7632, R148 ;  /* 0x0000763246947816 */ /* 0x000fe40000000094 */
[C---:B------:R-:W-:Y:S02]  /*2de0*/  PRMT R149, R69.reuse, 0x7632, R149 ;  /* 0x0000763245957816 */ /* 0x040fe40000000095 */
[----:B------:R-:W-:Y:S02]  /*2df0*/  PRMT R150, R69, 0x7632, R150 ;  /* 0x0000763245967816 */ /* 0x000fe40000000096 */
[----:B------:R-:W-:-:S02]  /*2e00*/  PRMT R151, R68, 0x7632, R151 ;  /* 0x0000763244977816 */ /* 0x000fc40000000097 */
[----:B------:R-:W-:Y:S02]  /*2e10*/  PRMT R152, R68, 0x7632, R152 ;  /* 0x0000763244987816 */ /* 0x000fe40000000098 */
[C---:B------:R-:W-:Y:S02]  /*2e20*/  PRMT R159, R67.reuse, 0x7632, R159 ;  /* 0x00007632439f7816 */ /* 0x040fe4000000009f */
[----:B------:R-:W-:Y:S02]  /*2e30*/  PRMT R156, R67, 0x7632, R156 ;  /* 0x00007632439c7816 */ /* 0x000fe4000000009c */
[C---:B------:R-:W-:Y:S02]  /*2e40*/  PRMT R160, R66.reuse, 0x7632, R160 ;  /* 0x0000763242a07816 */ /* 0x040fe400000000a0 */
[----:B------:R-:W-:Y:S02]  /*2e50*/  PRMT R155, R66, 0x7632, R155 ;  /* 0x00007632429b7816 */ /* 0x000fe4000000009b */
[C---:B------:R-:W-:Y:S01]  /*2e60*/  PRMT R161, R65.reuse, 0x7632, R161 ;  /* 0x0000763241a17816 */ /* 0x040fe200000000a1 */
[----:B0-----:R-:W-:Y:S01]  /*2e70*/  FADD.FTZ R80, R80, R89 ;  /* 0x0000005950507221 */ /* 0x001fe20000010000 */
[----:B------:R-:W-:-:S02]  /*2e80*/  PRMT R157, R65, 0x7632, R157 ;  /* 0x00007632419d7816 */ /* 0x000fc4000000009d */
[C---:B------:R-:W-:Y:S01]  /*2e90*/  PRMT R162, R64.reuse, 0x7632, R162 ;  /* 0x0000763240a27816 */ /* 0x040fe200000000a2 */
[--C-:B-1----:R-:W-:Y:S01]  /*2ea0*/  FADD.FTZ R81, R81, R146.reuse ;  /* 0x0000009251517221 */ /* 0x102fe20000010000 */
[----:B------:R-:W0:Y:S01]  /*2eb0*/  SHFL.BFLY PT, R83, R80, 0x2, 0x1f ;  /* 0x0c401f0050537f89 */ /* 0x000e2200000e0000 */
[----:B------:R-:W-:Y:S02]  /*2ec0*/  PRMT R146, R71, 0x7632, R146 ;  /* 0x0000763247927816 */ /* 0x000fe40000000092 */
[----:B------:R-:W-:Y:S01]  /*2ed0*/  PRMT R158, R64, 0x7632, R158 ;  /* 0x00007632409e7816 */ /* 0x000fe2000000009e */
        /* <DEDUP_REMOVED lines=13> */
.L_x_160:
[----:B-1----:R-:W-:Y:S01]  /*2fb0*/  FADD.FTZ R80, R87, R80 ;  /* 0x0000005057507221 */ /* 0x002fe20000010000 */
[----:B--2---:R-:W-:Y:S01]  /*2fc0*/  FADD.FTZ R81, R86, R81 ;  /* 0x0000005156517221 */ /* 0x004fe20000010000 */
[----:B------:R-:W-:Y:S02]  /*2fd0*/  BSSY.RECONVERGENT B0, `(.L_x_118) ;  /* 0x0000158000007945 */ /* 0x000fe40003800200 */
[----:B------:R-:W-:Y:S01]  /*2fe0*/  FMUL.FTZ R80, R80, UR14 ;  /* 0x0000000e50507c20 */ /* 0x000fe20008410000 */
[----:B------:R-:W-:-:S04]  /*2ff0*/  FMUL.FTZ R153, R81, UR14 ;  /* 0x0000000e51997c20 */ /* 0x000fc80008410000 */
[----:B------:R-:W-:Y:S01]  /*3000*/  FSEL R154, R80, RZ, !P3 ;  /* 0x000000ff509a7208 */ /* 0x000fe20005800000 */
[----:B------:R-:W-:Y:S06]  /*3010*/  @!P0 BRA `(.L_x_119) ;  /* 0x00000014004c8947 */ /* 0x000fec0003800000 */
[----:B------:R-:W-:Y:S01]  /*3020*/  UISETP.NE.U32.AND UP0, UPT, UR20, URZ, UPT ;  /* 0x000000ff1400728c */ /* 0x000fe2000bf05070 */
[C---:B0-----:R-:W-:Y:S02]  /*3030*/  PRMT R87, R63.reuse, 0x7632, R87 ;  /* 0x000076323f577816 */ /* 0x041fe40000000057 */
[----:B------:R-:W-:Y:S01]  /*3040*/  PRMT R80, R63, 0x7632, R80 ;  /* 0x000076323f507816 */ /* 0x000fe20000000050 */
[----:B------:R-:W-:Y:S01]  /*3050*/  UISETP.NE.AND.EX UP0, UPT, UR21, URZ, UPT, UP0 ;  /* 0x000000ff1500728c */ /* 0x000fe2000bf05300 */
[C---:B------:R-:W-:Y:S02]  /*3060*/  PRMT R84, R62.reuse, 0x7632, R84 ;  /* 0x000076323e547816 */ /* 0x040fe40000000054 */
[----:B------:R-:W-:Y:S02]  /*3070*/  PRMT R81, R62, 0x7632, R81 ;  /* 0x000076323e517816 */ /* 0x000fe40000000051 */
[----:B------:R-:W-:Y:S02]  /*3080*/  PRMT R88, R61, 0x7632, R88 ;  /* 0x000076323d587816 */ /* 0x000fe40000000058 */
[----:B------:R-:W-:-:S02]  /*3090*/  PLOP3.LUT P2, PT, PT, PT, UP0, 0x80, 0x8 ;  /* 0x000000000008781c */ /* 0x000fc40003f4f008 */
[----:B------:R-:W-:Y:S02]  /*30a0*/  PRMT R82, R61, 0x7632, R82 ;  /* 0x000076323d527816 */ /* 0x000fe40000000052 */
[C---:B------:R-:W-:Y:S02]  /*30b0*/  PRMT R176, R60.reuse, 0x7632, R176 ;  /* 0x000076323cb07816 */ /* 0x040fe400000000b0 */
[----:B------:R-:W-:-:S07]  /*30c0*/  PRMT R83, R60, 0x7632, R83 ;  /* 0x000076323c537816 */ /* 0x000fce0000000053 */
[----:B------:R-:W-:Y:S05]  /*30d0*/  @P2 BRA `(.L_x_120) ;  /* 0x0000000800342947 */ /* 0x000fea0003800000 */
        /* <DEDUP_REMOVED lines=35> */
.L_x_122:
        /* <DEDUP_REMOVED lines=33> */
.L_x_121:
        /* <DEDUP_REMOVED lines=36> */
.L_x_124:
        /* <DEDUP_REMOVED lines=37> */
.L_x_120:
        /* <DEDUP_REMOVED lines=8> */
[----:B------:R-:W-:Y:S01]  /*3a30*/  SHF.L.U32 R83, R84, 0x10, RZ ;  /* 0x0000001054537819 */ /* 0x000fe200000006ff */
[-CC-:B------:R-:W-:Y:S01]  /*3a40*/  FFMA.FTZ R175, R99, R153.reuse, R154.reuse ;  /* 0x0000009963af7223 */ /* 0x180fe2000001009a */
[-C--:B------:R-:W-:Y:S01]  /*3a50*/  FFMA.FTZ R89, R97, R153.reuse, R154 ;  /* 0x0000009961597223 */ /* 0x080fe2000001009a */
[----:B------:R-:W-:Y:S01]  /*3a60*/  SHF.L.U32 R87, R87, 0x10, RZ ;  /* 0x0000001057577819 */ /* 0x000fe200000006ff */
[----:B------:R-:W-:Y:S01]  /*3a70*/  FADD.FTZ R80, R105, -R80 ;  /* 0x8000005069507221 */ /* 0x000fe20000010000 */
[----:B------:R-:W-:Y:S01]  /*3a80*/  FADD.FTZ R84, R107, -R82 ;  /* 0x800000526b547221 */ /* 0x000fe20000010000 */
[----:B------:R-:W-:Y:S01]  /*3a90*/  SHF.L.U32 R85, R63, 0x10, RZ ;  /* 0x000000103f557819 */ /* 0x000fe200000006ff */
[----:B------:R-:W-:Y:S01]  /*3aa0*/  FADD.FTZ R86, R100, -R175 ;  /* 0x800000af64567221 */ /* 0x000fe20000010000 */
[----:B------:R-:W-:Y:S01]  /*3ab0*/  SHF.L.U32 R81, R62, 0x10, RZ ;  /* 0x000000103e517819 */ /* 0x000fe200000006ff */
[----:B------:R-:W-:Y:S01]  /*3ac0*/  FADD.FTZ R82, R98, -R89 ;  /* 0x8000005962527221 */ /* 0x000fe20000010000 */
[C---:B-----5:R-:W-:Y:S01]  /*3ad0*/  FFMA.FTZ R89, R92.reuse, R80, R83 ;  /* 0x000000505c597223 */ /* 0x060fe20000010053 */
[----:B------:R-:W-:Y:S01]  /*3ae0*/  FFMA.FTZ R175, R92, R84, R87 ;  /* 0x000000545caf7223 */ /* 0x000fe20000010057 */
[-CC-:B------:R-:W-:Y:S01]  /*3af0*/  FFMA.FTZ R179, R95, R153.reuse, R154.reuse ;  /* 0x000000995fb37223 */ /* 0x180fe2000001009a */
[-CC-:B------:R-:W-:Y:S01]  /*3b00*/  FFMA.FTZ R80, R104, R153.reuse, R154.reuse ;  /* 0x0000009968507223 */ /* 0x180fe2000001009a */
[-CC-:B------:R-:W-:Y:S01]  /*3b10*/  FFMA.FTZ R177, R3, R153.reuse, R154.reuse ;  /* 0x0000009903b17223 */ /* 0x180fe2000001009a */
[----:B------:R-:W-:Y:S01]  /*3b20*/  FFMA.FTZ R84, R102, R153, R154 ;  /* 0x0000009966547223 */ /* 0x000fe2000001009a */
        /* <DEDUP_REMOVED lines=12> */
[----:B------:R-:W-:Y:S01]  /*3bf0*/  F2FP.BF16.F32.PACK_AB R82, R89, R82 ;  /* 0x000000525952723e */ /* 0x000fe200000010ff */
[C---:B------:R-:W-:Y:S01]  /*3c00*/  FFMA.FTZ R80, R92.reuse, R80, R81 ;  /* 0x000000505c507223 */ /* 0x040fe20000010051 */
[----:B------:R-:W-:Y:S01]  /*3c10*/  FFMA.FTZ R85, R92, R88, R83 ;  /* 0x000000585c557223 */ /* 0x000fe20000010053 */
[----:B------:R-:W-:-:S02]  /*3c20*/  F2FP.BF16.F32.PACK_AB R83, R175, R86 ;  /* 0x00000056af53723e */ /* 0x000fc400000010ff */
[----:B------:R-:W-:Y:S02]  /*3c30*/  F2FP.BF16.F32.PACK_AB R81, R87, R84 ;  /* 0x000000545751723e */ /* 0x000fe400000010ff */
[----:B------:R-:W-:Y:S01]  /*3c40*/  F2FP.BF16.F32.PACK_AB R80, R85, R80 ;  /* 0x000000505550723e */ /* 0x000fe200000010ff */
[----:B------:R-:W-:Y:S06]  /*3c50*/  BRA `(.L_x_123) ;  /* 0x0000000800047947 */ /* 0x000fec0003800000 */
.L_x_126:
[-CC-:B------:R-:W-:Y:S01]  /*3c60*/  FFMA.FTZ R85, R99, R153.reuse, R154.reuse ;  /* 0x0000009963557223 */ /* 0x180fe2000001009a */
[-CC-:B------:R-:W-:Y:S01]  /*3c70*/  FFMA.FTZ R73, R3, R153.reuse, R154.reuse ;  /* 0x0000009903497223 */ /* 0x180fe2000001009a */
[-CC-:B------:R-:W-:Y:S01]  /*3c80*/  FFMA.FTZ R81, R95, R153.reuse, R154.reuse ;  /* 0x000000995f517223 */ /* 0x180fe2000001009a */
[----:B------:R-:W-:Y:S01]  /*3c90*/  SHF.L.U32 R86, R63, 0x10, RZ ;  /* 0x000000103f567819 */ /* 0x000fe200000006ff */
[----:B------:R-:W-:Y:S01]  /*3ca0*/  FADD.FTZ R85, R100, -R85 ;  /* 0x8000005564557221 */ /* 0x000fe20000010000 */
[----:B------:R-:W-:Y:S01]  /*3cb0*/  SHF.L.U32 R75, R60, 0x10, RZ ;  /* 0x000000103c4b7819 */ /* 0x000fe200000006ff */
[----:B------:R-:W-:Y:S01]  /*3cc0*/  FADD.FTZ R73, R94, -R73 ;  /* 0x800000495e497221 */ /* 0x000fe20000010000 */
[----:B------:R-:W-:Y:S01]  /*3cd0*/  SHF.L.U32 R72, R61, 0x10, RZ ;  /* 0x000000103d487819 */ /* 0x000fe200000006ff */
[----:B------:R-:W-:Y:S01]  /*3ce0*/  FFMA.FTZ R83, R97, R153, R154 ;  /* 0x0000009961537223 */ /* 0x000fe2000001009a */
[----:B------:R-:W-:Y:S01]  /*3cf0*/  FADD.FTZ R81, R96, -R81 ;  /* 0x8000005160517221 */ /* 0x000fe20000010000 */
[----:B-----5:R-:W-:Y:S01]  /*3d00*/  FFMA.FTZ R178, R92, R85, R86 ;  /* 0x000000555cb27223 */ /* 0x020fe20000010056 */
[----:B------:R-:W-:Y:S01]  /*3d10*/  SHF.L.U32 R82, R62, 0x10, RZ ;  /* 0x000000103e527819 */ /* 0x000fe200000006ff */
[----:B------:R-:W-:Y:S01]  /*3d20*/  FFMA.FTZ R75, R92, R73, R75 ;  /* 0x000000495c4b7223 */ /* 0x000fe2000001004b */
[----:B------:R-:W-:Y:S01]  /*3d30*/  SHF.L.U32 R86, R84, 0x10, RZ ;  /* 0x0000001054567819 */ /* 0x000fe200000006ff */
[----:B------:R-:W-:Y:S01]  /*3d40*/  FADD.FTZ R83, R98, -R83 ;  /* 0x8000005362537221 */ /* 0x000fe20000010000 */
[----:B------:R-:W-:Y:S01]  /*3d50*/  FFMA.FTZ R74, R92, R81, R72 ;  /* 0x000000515c4a7223 */ /* 0x000fe20000010048 */
[----:B------:R-:W-:Y:S01]  /*3d60*/  SHF.L.U32 R73, R80, 0x10, RZ ;  /* 0x0000001050497819 */ /* 0x000fe200000006ff */
        /* <DEDUP_REMOVED lines=9> */
[----:B------:R-:W-:Y:S01]  /*3e00*/  FADD.FTZ R83, R103, -R80 ;  /* 0x8000005067537221 */ /* 0x000fe20000010000 */
[----:B------:R-:W-:Y:S01]  /*3e10*/  FADD.FTZ R81, R101, -R72 ;  /* 0x8000004865517221 */ /* 0x000fe20000010000 */
        /* <DEDUP_REMOVED lines=13> */
.L_x_125:
[----:B------:R-:W-:-:S04]  /*3ef0*/  UISETP.NE.U32.AND UP0, UPT, UR6, URZ, UPT ;  /* 0x000000ff0600728c */ /* 0x000fc8000bf05070 */
[----:B------:R-:W-:-:S09]  /*3f00*/  UISETP.NE.AND.EX UP0, UPT, UR7, URZ, UPT, UP0 ;  /* 0x000000ff0700728c */ /* 0x000fd2000bf05300 */
[----:B------:R-:W-:Y:S05]  /*3f10*/  BRA.U UP0, `(.L_x_127) ;  /* 0x0000000100a47547 */ /* 0x000fea000b800000 */
        /* <DEDUP_REMOVED lines=9> */
[C---:B-----5:R-:W-:Y:S01]  /*3fb0*/  FFMA.FTZ R79, R92.reuse, R77, R79 ;  /* 0x0000004d5c4f7223 */ /* 0x060fe2000001004f */
[----:B------:R-:W-:Y:S01]  /*3fc0*/  FFMA.FTZ R84, R92, R87, R84 ;  /* 0x000000575c547223 */ /* 0x000fe20000010054 */
[----:B------:R-:W-:Y:S01]  /*3fd0*/  SHF.L.U32 R77, R82, 0x10, RZ ;  /* 0x00000010524d7819 */ /* 0x000fe200000006ff */
[----:B------:R-:W-:Y:S01]  /*3fe0*/  FFMA.FTZ R78, R92, R85, R76 ;  /* 0x000000555c4e7223 */ /* 0x000fe2000001004c */
[----:B------:R-:W-:Y:S01]  /*3ff0*/  SHF.L.U32 R87, R80, 0x10, RZ ;  /* 0x0000001050577819 */ /* 0x000fe200000006ff */
[-CC-:B------:R-:W-:Y:S01]  /*4000*/  FFMA.FTZ R82, R106, R153.reuse, R154.reuse ;  /* 0x000000996a527223 */ /* 0x180fe2000001009a */
[-CC-:B------:R-:W-:Y:S01]  /*4010*/  FFMA.FTZ R80, R104, R153.reuse, R154.reuse ;  /* 0x0000009968507223 */ /* 0x180fe2000001009a */
        /* <DEDUP_REMOVED lines=19> */
[----:B------:R-:W-:Y:S02]  /*4150*/  F2FP.BF16.F32.PACK_AB R80, R80, R79 ;  /* 0x0000004f5050723e */ /* 0x000fe400000010ff */
[----:B------:R-:W-:Y:S02]  /*4160*/  MOV R79, R83 ;  /* 0x00000053004f7202 */ /* 0x000fe40000000f00 */
[----:B------:R-:W-:Y:S02]  /*4170*/  MOV R78, R82 ;  /* 0x00000052004e7202 */ /* 0x000fe40000000f00 */
[----:B------:R-:W-:-:S02]  /*4180*/  MOV R77, R81 ;  /* 0x00000051004d7202 */ /* 0x000fc40000000f00 */
[----:B------:R-:W-:Y:S01]  /*4190*/  MOV R76, R80 ;  /* 0x00000050004c7202 */ /* 0x000fe20000000f00 */
[----:B------:R-:W-:Y:S06]  /*41a0*/  BRA `(.L_x_123) ;  /* 0x0000000000b07947 */ /* 0x000fec0003800000 */
.L_x_127:
[-CC-:B------:R-:W-:Y:S01]  /*41b0*/  FFMA.FTZ R77, R95, R153.reuse, R154.reuse ;  /* 0x000000995f4d7223 */ /* 0x180fe2000001009a */
[-CC-:B------:R-:W-:Y:S01]  /*41c0*/  FFMA.FTZ R85, R99, R153.reuse, R154.reuse ;  /* 0x0000009963557223 */ /* 0x180fe2000001009a */
[----:B------:R-:W-:Y:S01]  /*41d0*/  SHF.L.U32 R72, R61, 0x10, RZ ;  /* 0x000000103d487819 */ /* 0x000fe200000006ff */
[-CC-:B------:R-:W-:Y:S01]  /*41e0*/  FFMA.FTZ R79, R97, R153.reuse, R154.reuse ;  /* 0x00000099614f7223 */ /* 0x180fe2000001009a */
[----:B------:R-:W-:Y:S01]  /*41f0*/  SHF.L.U32 R76, R63, 0x10, RZ ;  /* 0x000000103f4c7819 */ /* 0x000fe200000006ff */
        /* <DEDUP_REMOVED lines=8> */
[C---:B-----5:R-:W-:Y:S01]  /*4280*/  FFMA.FTZ R77, R92.reuse, R77, R72 ;  /* 0x0000004d5c4d7223 */ /* 0x060fe20000010048 */
[----:B------:R-:W-:Y:S01]  /*4290*/  FFMA.FTZ R85, R92, R85, R76 ;  /* 0x000000555c557223 */ /* 0x000fe2000001004c */
[-CC-:B------:R-:W-:Y:S01]  /*42a0*/  FFMA.FTZ R80, R106, R153.reuse, R154.reuse ;  /* 0x000000996a507223 */ /* 0x180fe2000001009a */
[-CC-:B------:R-:W-:Y:S01]  /*42b0*/  FFMA.FTZ R86, R112, R153.reuse, R154.reuse ;  /* 0x0000009970567223 */ /* 0x180fe2000001009a */
[-CC-:B------:R-:W-:Y:S01]  /*42c0*/  FFMA.FTZ R76, R104, R153.reuse, R154.reuse ;  /* 0x00000099684c7223 */ /* 0x180fe2000001009a */
[----:B------:R-:W-:Y:S01]  /*42d0*/  FFMA.FTZ R72, R102, R153, R154 ;  /* 0x0000009966487223 */ /* 0x000fe2000001009a */
[C---:B------:R-:W-:Y:S01]  /*42e0*/  FFMA.FTZ R78, R92.reuse, R79, R74 ;  /* 0x0000004f5c4e7223 */ /* 0x040fe2000001004a */
[----:B------:R-:W-:Y:S01]  /*42f0*/  SHF.L.U32 R84, R81, 0x10, RZ ;  /* 0x0000001051547819 */ /* 0x000fe200000006ff */
        /* <DEDUP_REMOVED lines=23> */
.L_x_123:
        /* <DEDUP_REMOVED lines=14> */
.L_x_119:
[----:B------:R-:W-:Y:S05]  /*4550*/  BSYNC.RECONVERGENT B0 ;  /* 0x0000000000007941 */ /* 0x000fea0003800200 */
.L_x_118:
        /* <DEDUP_REMOVED lines=38> */
[----:B0-----:R-:W-:Y:S01]  /*47c0*/  SHF.L.U32 R87, R156, 0x10, RZ ;  /* 0x000000109c577819 */ /* 0x001fe200000006ff */
[----:B------:R-:W-:Y:S01]  /*47d0*/  FADD.FTZ R79, R123, -R74 ;  /* 0x8000004a7b4f7221 */ /* 0x000fe20000010000 */
[----:B------:R-:W-:Y:S01]  /*47e0*/  FADD.FTZ R75, R121, -R72 ;  /* 0x80000048794b7221 */ /* 0x000fe20000010000 */
[----:B------:R-:W-:-:S02]  /*47f0*/  FFMA.FTZ R81, R92, R81, R80 ;  /* 0x000000515c517223 */ /* 0x000fc40000010050 */
[C---:B------:R-:W-:Y:S01]  /*4800*/  FFMA.FTZ R72, R92.reuse, R85, R87 ;  /* 0x000000555c487223 */ /* 0x040fe20000010057 */
        /* <DEDUP_REMOVED lines=15> */
.L_x_132:
[-CC-:B-1----:R-:W-:Y:S01]  /*4900*/  FFMA.FTZ R83, R117, R153.reuse, R154.reuse ;  /* 0x0000009975537223 */ /* 0x182fe2000001009a */
[-CC-:B------:R-:W-:Y:S01]  /*4910*/  FFMA.FTZ R81, R115, R153.reuse, R154.reuse ;  /* 0x0000009973517223 */ /* 0x180fe2000001009a */
[----:B------:R-:W-:Y:S01]  /*4920*/  SHF.L.U32 R78, R66, 0x10, RZ ;  /* 0x00000010424e7819 */ /* 0x000fe200000006ff */
[-CC-:B------:R-:W-:Y:S01]  /*4930*/  FFMA.FTZ R85, R119, R153.reuse, R154.reuse ;  /* 0x0000009977557223 */ /* 0x180fe2000001009a */
[----:B------:R-:W-:Y:S01]  /*4940*/  SHF.L.U32 R76, R65, 0x10, RZ ;  /* 0x00000010414c7819 */ /* 0x000fe200000006ff */
[----:B------:R-:W-:Y:S01]  /*4950*/  FADD.FTZ R83, R118, -R83 ;  /* 0x8000005376537221 */ /* 0x000fe20000010000 */
[----:B------:R-:W-:Y:S01]  /*4960*/  FFMA.FTZ R77, R113, R153, R154 ;  /* 0x00000099714d7223 */ /* 0x000fe2000001009a */
[----:B------:R-:W-:Y:S01]  /*4970*/  FADD.FTZ R81, R116, -R81 ;  /* 0x8000005174517221 */ /* 0x000fe20000010000 */
[----:B------:R-:W-:Y:S01]  /*4980*/  SHF.L.U32 R80, R67, 0x10, RZ ;  /* 0x0000001043507819 */ /* 0x000fe200000006ff */
[----:B------:R-:W-:Y:S01]  /*4990*/  FADD.FTZ R85, R120, -R85 ;  /* 0x8000005578557221 */ /* 0x000fe20000010000 */
[----:B------:R-:W-:Y:S01]  /*49a0*/  SHF.L.U32 R79, R64, 0x10, RZ ;  /* 0x00000010404f7819 */ /* 0x000fe200000006ff */
[----:B-----5:R-:W-:Y:S01]  /*49b0*/  FFMA.FTZ R82, R92, R83, R78 ;  /* 0x000000535c527223 */ /* 0x020fe2000001004e */
[----:B------:R-:W-:Y:S01]  /*49c0*/  FADD.FTZ R77, R114, -R77 ;  /* 0x8000004d724d7221 */ /* 0x000fe20000010000 */
        /* <DEDUP_REMOVED lines=10> */
[----:B0-----:R-:W-:Y:S01]  /*4a70*/  SHF.L.U32 R86, R155, 0x10, RZ ;  /* 0x000000109b567819 */ /* 0x001fe200000006ff */
[----:B------:R-:W-:Y:S01]  /*4a80*/  FADD.FTZ R83, R127, -R156 ;  /* 0x8000009c7f537221 */ /* 0x000fe20000010000 */
[----:B------:R-:W-:Y:S01]  /*4a90*/  SHF.L.U32 R159, R159, 0x10, RZ ;  /* 0x000000109f9f7819 */ /* 0x000fe200000006ff */
        /* <DEDUP_REMOVED lines=15> */
.L_x_131:
[----:B-1----:R-:W1:Y:S02]  /*4b90*/  LDC.64 R80, c[0x0][0x470] ;  /* 0x00011c00ff507b82 */ /* 0x002e640000000a00 */
[----:B-1----:R-:W-:-:S04]  /*4ba0*/  ISETP.NE.U32.AND P1, PT, R80, RZ, PT ;  /* 0x000000ff5000720c */ /* 0x002fc80003f25070 */
[----:B------:R-:W-:-:S13]  /*4bb0*/  ISETP.NE.AND.EX P1, PT, R81, RZ, PT, P1 ;  /* 0x000000ff5100720c */ /* 0x000fda0003f25310 */
[----:B------:R-:W-:Y:S05]  /*4bc0*/  @!P1 BRA `(.L_x_134) ;  /* 0x0000000000a49947 */ /* 0x000fea0003800000 */
[-CC-:B------:R-:W-:Y:S01]  /*4bd0*/  FFMA.FTZ R83, R117, R153.reuse, R154.reuse ;  /* 0x0000009975537223 */ /* 0x180fe2000001009a */
[-CC-:B------:R-:W-:Y:S01]  /*4be0*/  FFMA.FTZ R81, R115, R153.reuse, R154.reuse ;  /* 0x0000009973517223 */ /* 0x180fe2000001009a */
[-CC-:B------:R-:W-:Y:S01]  /*4bf0*/  FFMA.FTZ R85, R119, R153.reuse, R154.reuse ;  /* 0x0000009977557223 */ /* 0x180fe2000001009a */
        /* <DEDUP_REMOVED lines=9> */
[----:B-----5:R-:W-:Y:S01]  /*4c90*/  FFMA.FTZ R82, R92, R83, R80 ;  /* 0x000000535c527223 */ /* 0x020fe20000010050 */
[----:B0-----:R-:W-:Y:S01]  /*4ca0*/  FFMA.FTZ R86, R128, R153, R154 ;  /* 0x0000009980567223 */ /* 0x001fe2000001009a */
[C---:B------:R-:W-:Y:S01]  /*4cb0*/  FFMA.FTZ R74, R92.reuse, R81, R72 ;  /* 0x000000515c4a7223 */ /* 0x040fe20000010048 */
[----:B------:R-:W-:Y:S01]  /*4cc0*/  FFMA.FTZ R85, R92, R85, R84 ;  /* 0x000000555c557223 */ /* 0x000fe20000010054 */
[-CC-:B------:R-:W-:Y:S01]  /*4cd0*/  FFMA.FTZ R80, R124, R153.reuse, R154.reuse ;  /* 0x000000997c507223 */ /* 0x180fe2000001009a */
[-CC-:B------:R-:W-:Y:S01]  /*4ce0*/  FFMA.FTZ R84, R126, R153.reuse, R154.reuse ;  /* 0x000000997e547223 */ /* 0x180fe2000001009a */
        /* <DEDUP_REMOVED lines=23> */
.L_x_134:
[-CC-:B------:R-:W-:Y:S01]  /*4e60*/  FFMA.FTZ R83, R119, R153.reuse, R154.reuse ;  /* 0x0000009977537223 */ /* 0x180fe2000001009a */
[-CC-:B------:R-:W-:Y:S01]  /*4e70*/  FFMA.FTZ R82, R126, R153.reuse, R154.reuse ;  /* 0x000000997e527223 */ /* 0x180fe2000001009a */
[----:B0-----:R-:W-:Y:S01]  /*4e80*/  SHF.L.U32 R87, R67, 0x10, RZ ;  /* 0x0000001043577819 */ /* 0x001fe200000006ff */
        /* <DEDUP_REMOVED lines=8> */
[C---:B-----5:R-:W-:Y:S01]  /*4f10*/  FFMA.FTZ R156, R92.reuse, R85, R87 ;  /* 0x000000555c9c7223 */ /* 0x060fe20000010057 */
        /* <DEDUP_REMOVED lines=25> */
.L_x_130:
        /* <DEDUP_REMOVED lines=45> */
.L_x_136:
        /* <DEDUP_REMOVED lines=13> */
[----:B0-----:R-:W-:Y:S01]  /*5450*/  FADD.FTZ R87, R125, -R80 ;  /* 0x800000507d577221 */ /* 0x001fe20000010000 */
        /* <DEDUP_REMOVED lines=19> */
.L_x_135:
        /* <DEDUP_REMOVED lines=37> */
.L_x_137:
        /* <DEDUP_REMOVED lines=28> */
.L_x_133:
[----:B------:R-:W0:Y:S08]  /*59a0*/  @P0 LDC.64 R84, c[0x0][0x478] ;  /* 0x00011e00ff540b82 */ /* 0x000e300000000a00 */
[----:B------:R-:W1:Y:S08]  /*59b0*/  LDC.64 R86, c[0x0][0x468] ;  /* 0x00011a00ff567b82 */ /* 0x000e700000000a00 */
[----:B------:R-:W2:Y:S01]  /*59c0*/  @P1 LDC.64 R88, c[0x0][0x470] ;  /* 0x00011c00ff581b82 */ /* 0x000ea20000000a00 */
[----:B0-----:R-:W-:-:S05]  /*59d0*/  @P0 IMAD.WIDE.U32 R84, R93, 0x10, R84 ;  /* 0x000000105d540825 */ /* 0x001fca00078e0054 */
[----:B------:R3:W-:Y:S01]  /*59e0*/  @P0 STG.E.128 desc[UR10][R84.64], R76 ;  /* 0x0000004c54000986 */ /* 0x0007e2000c101d0a */
[----:B-1----:R-:W-:-:S05]  /*59f0*/  IMAD.WIDE.U32 R86, R93, 0x10, R86 ;  /* 0x000000105d567825 */ /* 0x002fca00078e0056 */
[----:B------:R3:W-:Y:S01]  /*5a00*/  STG.E.128 desc[UR10][R86.64], R80 ;  /* 0x0000005056007986 */ /* 0x0007e2000c101d0a */
[C---:B--2---:R-:W-:Y:S01]  /*5a10*/  @P1 IMAD.WIDE.U32 R88, R93.reuse, 0x10, R88 ;  /* 0x000000105d581825 */ /* 0x044fe200078e0058 */
[----:B------:R-:W-:-:S04]  /*5a20*/  IADD3 R93, PT, PT, R93, 0x20, RZ ;  /* 0x000000205d5d7810 */ /* 0x000fc80007ffe0ff */
[----:B------:R3:W-:Y:S03]  /*5a30*/  @P1 STG.E.128 desc[UR10][R88.64], R72 ;  /* 0x0000004858001986 */ /* 0x0007e6000c101d0a */
.L_x_129:
[----:B------:R-:W-:Y:S05]  /*5a40*/  BSYNC.RECONVERGENT B0 ;  /* 0x0000000000007941 */ /* 0x000fea0003800200 */
.L_x_128:
        /* <DEDUP_REMOVED lines=24> */
[-CC-:B------:R-:W-:Y:S01]  /*5bd0*/  FFMA.FTZ R72, R138, R153.reuse, R154.reuse ;  /* 0x000000998a487223 */ /* 0x180fe2000001009a */
[-CC-:B------:R-:W-:Y:S01]  /*5be0*/  FFMA.FTZ R76, R140, R153.reuse, R154.reuse ;  /* 0x000000998c4c7223 */ /* 0x180fe2000001009a */
[-CC-:B------:R-:W-:Y:S01]  /*5bf0*/  FFMA.FTZ R80, R142, R153.reuse, R154.reuse ;  /* 0x000000998e507223 */ /* 0x180fe2000001009a */
[----:B------:R-:W-:Y:S01]  /*5c00*/  FADD.FTZ R73, R130, -R73 ;  /* 0x8000004982497221 */ /* 0x000fe20000010000 */
[----:B------:R-:W-:Y:S01]  /*5c10*/  FFMA.FTZ R153, R135, R153, R154 ;  /* 0x0000009987997223 */ /* 0x000fe2000001009a */
[C---:B0----5:R-:W-:Y:S01]  /*5c20*/  FFMA.FTZ R86, R92.reuse, R81, R84 ;  /* 0x000000515c567223 */ /* 0x061fe20000010054 */
[C---:B------:R-:W-:Y:S01]  /*5c30*/  FFMA.FTZ R77, R92.reuse, R77, R74 ;  /* 0x0000004d5c4d7223 */ /* 0x040fe2000001004a */
        /* <DEDUP_REMOVED lines=27> */
.L_x_142:
[-CC-:B-1-3--:R-:W-:Y:S01]  /*5df0*/  FFMA.FTZ R80, R144, R153.reuse, R154.reuse ;  /* 0x0000009990507223 */ /* 0x18afe2000001009a */
[-CC-:B------:R-:W-:Y:S01]  /*5e00*/  FFMA.FTZ R85, R133, R153.reuse, R154.reuse ;  /* 0x0000009985557223 */ /* 0x180fe2000001009a */
[-CC-:B------:R-:W-:Y:S01]  /*5e10*/  FFMA.FTZ R83, R131, R153.reuse, R154.reuse ;  /* 0x0000009983537223 */ /* 0x180fe2000001009a */
[-CC-:B------:R-:W-:Y:S01]  /*5e20*/  FFMA.FTZ R79, R129, R153.reuse, R154.reuse ;  /* 0x00000099814f7223 */ /* 0x180fe2000001009a */
[----:B------:R-:W-:Y:S01]  /*5e30*/  SHF.L.U32 R77, R146, 0x10, RZ ;  /* 0x00000010924d7819 */ /* 0x000fe200000006ff */
[-CC-:B------:R-:W-:Y:S01]  /*5e40*/  FFMA.FTZ R76, R138, R153.reuse, R154.reuse ;  /* 0x000000998a4c7223 */ /* 0x180fe2000001009a */
[-CC-:B------:R-:W-:Y:S01]  /*5e50*/  FFMA.FTZ R82, R140, R153.reuse, R154.reuse ;  /* 0x000000998c527223 */ /* 0x180fe2000001009a */
[-C--:B------:R-:W-:Y:S01]  /*5e60*/  FFMA.FTZ R88, R142, R153.reuse, R154 ;  /* 0x000000998e587223 */ /* 0x080fe2000001009a */
[----:B------:R-:W-:Y:S01]  /*5e70*/  SHF.L.U32 R84, R70, 0x10, RZ ;  /* 0x0000001046547819 */ /* 0x000fe200000006ff */
[----:B------:R-:W-:Y:S01]  /*5e80*/  FADD.FTZ R146, R143, -R80 ;  /* 0x800000508f927221 */ /* 0x000fe20000010000 */
[----:B------:R-:W-:Y:S01]  /*5e90*/  FFMA.FTZ R153, R135, R153, R154 ;  /* 0x0000009987997223 */ /* 0x000fe2000001009a */
[----:B------:R-:W-:Y:S01]  /*5ea0*/  SHF.L.U32 R78, R69, 0x10, RZ ;  /* 0x00000010454e7819 */ /* 0x000fe200000006ff */
[----:B------:R-:W-:Y:S01]  /*5eb0*/  FADD.FTZ R85, R134, -R85 ;  /* 0x8000005586557221 */ /* 0x000fe20000010000 */
[----:B------:R-:W-:Y:S01]  /*5ec0*/  SHF.L.U32 R81, R68, 0x10, RZ ;  /* 0x0000001044517819 */ /* 0x000fe200000006ff */
[----:B------:R-:W-:Y:S01]  /*5ed0*/  FADD.FTZ R83, R132, -R83 ;  /* 0x8000005384537221 */ /* 0x000fe20000010000 */
[----:B------:R-:W-:Y:S01]  /*5ee0*/  FADD.FTZ R79, R130, -R79 ;  /* 0x8000004f824f7221 */ /* 0x000fe20000010000 */
[C---:B-----5:R-:W-:Y:S01]  /*5ef0*/  FFMA.FTZ R77, R92.reuse, R146, R77 ;  /* 0x000000925c4d7223 */ /* 0x060fe2000001004d */
[----:B0-----:R-:W-:Y:S01]  /*5f00*/  SHF.L.U32 R87, R71, 0x10, RZ ;  /* 0x0000001047577819 */ /* 0x001fe200000006ff */
[----:B------:R-:W-:Y:S01]  /*5f10*/  FFMA.FTZ R86, R92, R85, R84 ;  /* 0x000000555c567223 */ /* 0x000fe20000010054 */
[----:B------:R-:W-:Y:S01]  /*5f20*/  SHF.L.U32 R146, R147, 0x10, RZ ;  /* 0x0000001093927819 */ /* 0x000fe200000006ff */
[----:B------:R-:W-:Y:S01]  /*5f30*/  FADD.FTZ R153, R136, -R153 ;  /* 0x8000009988997221 */ /* 0x000fe20000010000 */
[C---:B------:R-:W-:Y:S01]  /*5f40*/  FFMA.FTZ R80, R92.reuse, R83, R78 ;  /* 0x000000535c507223 */ /* 0x040fe2000001004e */
[----:B------:R-:W-:Y:S01]  /*5f50*/  SHF.L.U32 R84, R149, 0x10, RZ ;  /* 0x0000001095547819 */ /* 0x000fe200000006ff */
[----:B------:R-:W-:Y:S01]  /*5f60*/  FADD.FTZ R85, R141, -R88 ;  /* 0x800000588d557221 */ /* 0x000fe20000010000 */
[C---:B------:R-:W-:Y:S01]  /*5f70*/  FFMA.FTZ R79, R92.reuse, R79, R81 ;  /* 0x0000004f5c4f7223 */ /* 0x040fe20000010051 */
        /* <DEDUP_REMOVED lines=16> */
.L_x_141:
[----:B-1-3--:R-:W1:Y:S02]  /*6080*/  LDC.64 R80, c[0x0][0x470] ;  /* 0x00011c00ff507b82 */ /* 0x00ae640000000a00 */
[----:B-1----:R-:W-:-:S04]  /*6090*/  ISETP.NE.U32.AND P1, PT, R80, RZ, PT ;  /* 0x000000ff5000720c */ /* 0x002fc80003f25070 */
[----:B------:R-:W-:-:S13]  /*60a0*/  ISETP.NE.AND.EX P1, PT, R81, RZ, PT, P1 ;  /* 0x000000ff5100720c */ /* 0x000fda0003f25310 */
[----:B------:R-:W-:Y:S05]  /*60b0*/  @!P1 BRA `(.L_x_144) ;  /* 0x0000000000a49947 */ /* 0x000fea0003800000 */
[-CC-:B------:R-:W-:Y:S01]  /*60c0*/  FFMA.FTZ R81, R131, R153.reuse, R154.reuse ;  /* 0x0000009983517223 */ /* 0x180fe2000001009a */
[-CC-:B------:R-:W-:Y:S01]  /*60d0*/  FFMA.FTZ R73, R129, R153.reuse, R154.reuse ;  /* 0x0000009981497223 */ /* 0x180fe2000001009a */
[-CC-:B------:R-:W-:Y:S01]  /*60e0*/  FFMA.FTZ R83, R133, R153.reuse, R154.reuse ;  /* 0x0000009985537223 */ /* 0x180fe2000001009a */
[----:B------:R-:W-:Y:S01]  /*60f0*/  SHF.L.U32 R74, R69, 0x10, RZ ;  /* 0x00000010454a7819 */ /* 0x000fe200000006ff */
[-CC-:B------:R-:W-:Y:S01]  /*6100*/  FFMA.FTZ R80, R144, R153.reuse, R154.reuse ;  /* 0x0000009990507223 */ /* 0x180fe2000001009a */
[----:B------:R-:W-:Y:S01]  /*6110*/  SHF.L.U32 R75, R68, 0x10, RZ ;  /* 0x00000010444b7819 */ /* 0x000fe200000006ff */
[----:B------:R-:W-:Y:S01]  /*6120*/  FADD.FTZ R81, R132, -R81 ;  /* 0x8000005184517221 */ /* 0x000fe20000010000 */
[----:B------:R-:W-:Y:S01]  /*6130*/  SHF.L.U32 R84, R70, 0x10, RZ ;  /* 0x0000001046547819 */ /* 0x000fe200000006ff */
[----:B------:R-:W-:Y:S01]  /*6140*/  FADD.FTZ R73, R130, -R73 ;  /* 0x8000004982497221 */ /* 0x000fe20000010000 */
[----:B------:R-:W-:Y:S01]  /*6150*/  FADD.FTZ R83, R134, -R83 ;  /* 0x8000005386537221 */ /* 0x000fe20000010000 */
[-CC-:B------:R-:W-:Y:S01]  /*6160*/  FFMA.FTZ R72, R138, R153.reuse, R154.reuse ;  /* 0x000000998a487223 */ /* 0x180fe2000001009a */
[-CC-:B------:R-:W-:Y:S01]  /*6170*/  FFMA.FTZ R82, R140, R153.reuse, R154.reuse ;  /* 0x000000998c527223 */ /* 0x180fe2000001009a */
[-CC-:B0-----:R-:W-:Y:S01]  /*6180*/  FFMA.FTZ R86, R142, R153.reuse, R154.reuse ;  /* 0x000000998e567223 */ /* 0x181fe2000001009a */
[----:B------:R-:W-:Y:S01]  /*6190*/  FFMA.FTZ R153, R135, R153, R154 ;  /* 0x0000009987997223 */ /* 0x000fe2000001009a */
[----:B------:R-:W-:Y:S01]  /*61a0*/  FADD.FTZ R85, R143, -R80 ;  /* 0x800000508f557221 */ /* 0x000fe20000010000 */
[C---:B-----5:R-:W-:Y:S01]  /*61b0*/  FFMA.FTZ R74, R92.reuse, R81, R74 ;  /* 0x000000515c4a7223 */ /* 0x060fe2000001004a */
        /* <DEDUP_REMOVED lines=25> */
.L_x_144:
[-CC-:B------:R-:W-:Y:S01]  /*6350*/  FFMA.FTZ R88, R144, R153.reuse, R154.reuse ;  /* 0x0000009990587223 */ /* 0x180fe2000001009a */
[-CC-:B0-----:R-:W-:Y:S01]  /*6360*/  FFMA.FTZ R87, R135, R153.reuse, R154.reuse ;  /* 0x0000009987577223 */ /* 0x181fe2000001009a */
        /* <DEDUP_REMOVED lines=10> */
[-CC-:B------:R-:W-:Y:S01]  /*6410*/  FFMA.FTZ R83, R131, R153.reuse, R154.reuse ;  /* 0x0000009983537223 */ /* 0x180fe2000001009a */
[-CC-:B------:R-:W-:Y:S01]  /*6420*/  FFMA.FTZ R82, R140, R153.reuse, R154.reuse ;  /* 0x000000998c527223 */ /* 0x180fe2000001009a */
[-CC-:B------:R-:W-:Y:S01]  /*6430*/  FFMA.FTZ R81, R129, R153.reuse, R154.reuse ;  /* 0x0000009981517223 */ /* 0x180fe2000001009a */
[----:B------:R-:W-:Y:S01]  /*6440*/  FFMA.FTZ R154, R138, R153, R154 ;  /* 0x000000998a9a7223 */ /* 0x000fe2000001009a */
[C---:B-----5:R-:W-:Y:S01]  /*6450*/  FFMA.FTZ R147, R92.reuse, R145, R147 ;  /* 0x000000915c937223 */ /* 0x060fe20000010093 */
        /* <DEDUP_REMOVED lines=20> */
.L_x_140:
        /* <DEDUP_REMOVED lines=19> */
[----:B0-----:R-:W-:Y:S01]  /*66d0*/  FADD.FTZ R87, R143, -R78 ;  /* 0x8000004e8f577221 */ /* 0x001fe20000010000 */
        /* <DEDUP_REMOVED lines=25> */
.L_x_146:
        /* <DEDUP_REMOVED lines=14> */
[----:B0-----:R-:W-:Y:S01]  /*6950*/  FADD.FTZ R87, R141, -R80 ;  /* 0x800000508d577221 */ /* 0x001fe20000010000 */
        /* <DEDUP_REMOVED lines=18> */
.L_x_145:
        /* <DEDUP_REMOVED lines=37> */
.L_x_147:
[-CC-:B------:R-:W-:Y:S01]  /*6cd0*/  FFMA.FTZ R81, R129, R153.reuse, R154.reuse ;  /* 0x0000009981517223 */ /* 0x180fe2000001009a */
[-CC-:B0-----:R-:W-:Y:S01]  /*6ce0*/  FFMA.FTZ R86, R144, R153.reuse, R154.reuse ;  /* 0x0000009990567223 */ /* 0x181fe2000001009a */
        /* <DEDUP_REMOVED lines=26> */
.L_x_143:
[----:B------:R-:W0:Y:S08]  /*6e90*/  @P0 LDC.64 R84, c[0x0][0x478] ;  /* 0x00011e00ff540b82 */ /* 0x000e300000000a00 */
[----:B------:R-:W1:Y:S08]  /*6ea0*/  LDC.64 R86, c[0x0][0x468] ;  /* 0x00011a00ff567b82 */ /* 0x000e700000000a00 */
[----:B------:R-:W2:Y:S01]  /*6eb0*/  @P1 LDC.64 R88, c[0x0][0x470] ;  /* 0x00011c00ff581b82 */ /* 0x000ea20000000a00 */
[----:B0-----:R-:W-:-:S05]  /*6ec0*/  @P0 IMAD.WIDE.U32 R84, R93, 0x10, R84 ;  /* 0x000000105d540825 */ /* 0x001fca00078e0054 */
[----:B------:R4:W-:Y:S01]  /*6ed0*/  @P0 STG.E.128 desc[UR10][R84.64], R76 ;  /* 0x0000004c54000986 */ /* 0x0009e2000c101d0a */
[----:B-1----:R-:W-:-:S05]  /*6ee0*/  IMAD.WIDE.U32 R86, R93, 0x10, R86 ;  /* 0x000000105d567825 */ /* 0x002fca00078e0056 */
[----:B------:R4:W-:Y:S01]  /*6ef0*/  STG.E.128 desc[UR10][R86.64], R80 ;  /* 0x0000005056007986 */ /* 0x0009e2000c101d0a */
[----:B--2---:R-:W-:-:S05]  /*6f00*/  @P1 IMAD.WIDE.U32 R88, R93, 0x10, R88 ;  /* 0x000000105d581825 */ /* 0x004fca00078e0058 */
[----:B------:R4:W-:Y:S02]  /*6f10*/  @P1 STG.E.128 desc[UR10][R88.64], R72 ;  /* 0x0000004858001986 */ /* 0x0009e4000c101d0a */
.L_x_139:
[----:B------:R-:W-:Y:S05]  /*6f20*/  BSYNC.RECONVERGENT B0 ;  /* 0x0000000000007941 */ /* 0x000fea0003800200 */
.L_x_138:
[----:B-1-34-:R-:W1:Y:S02]  /*6f30*/  LDC.64 R80, c[0x0][0x380] ;  /* 0x0000e000ff507b82 */ /* 0x01ae640000000a00 */
[----:B-1----:R-:W-:-:S04]  /*6f40*/  LEA R91, R80, R91, 0x2 ;  /* 0x0000005b505b7211 */ /* 0x002fc800078e10ff */
[----:B------:R-:W-:-:S13]  /*6f50*/  ISETP.GE.AND P0, PT, R91, R81, PT ;  /* 0x000000515b00720c */ /* 0x000fda0003f06270 */
[----:B------:R-:W-:Y:S05]  /*6f60*/  @!P0 BRA `(.L_x_148) ;  /* 0xffffff9400cc8947 */ /* 0x000fea000383ffff */
.L_x_105:
[----:B------:R-:W-:Y:S05]  /*6f70*/  BSYNC B1 ;  /* 0x0000000000017941 */ /* 0x000fea0003800000 */
.L_x_104:
[----:B-----5:R-:W1:Y:S01]  /*6f80*/  S2R R52, SR_TID.X ;  /* 0x0000000000347919 */ /* 0x020e620000002100 */
[----:B------:R-:W-:Y:S01]  /*6f90*/  MOV R0, 0x400 ;  /* 0x0000040000007802 */ /* 0x000fe20000000f00 */
[----:B------:R-:W-:Y:S05]  /*6fa0*/  WARPSYNC.ALL ;  /* 0x0000000000007948 */ /* 0x000fea0003800000 */
[----:B------:R-:W2:Y:S01]  /*6fb0*/  S2R R3, SR_CgaCtaId ;  /* 0x0000000000037919 */ /* 0x000ea20000008800 */
[----:B------:R-:W-:Y:S01]  /*6fc0*/  IMAD R55, R90, UR9, RZ ;  /* 0x000000095a377c24 */ /* 0x000fe2000f8e02ff */
[----:B------:R-:W3:Y:S01]  /*6fd0*/  LDCU.128 UR16, c[0x0][0x440] ;  /* 0x00008800ff1077ac */ /* 0x000ee20008000c00 */
[----:B-1----:R-:W-:-:S03]  /*6fe0*/  SHF.R.U32.HI R53, RZ, 0x5, R52 ;  /* 0x00000005ff357819 */ /* 0x002fc60000011634 */
[----:B------:R-:W-:Y:S02]  /*6ff0*/  IADD3 R56, P0, PT, R55, R52, RZ ;  /* 0x0000003437387210 */ /* 0x000fe40007f1e0ff */
[----:B------:R-:W-:Y:S01]  /*7000*/  IMAD R2, R53, 0x60, R2 ;  /* 0x0000006035027824 */ /* 0x000fe200078e0202 */
[----:B------:R-:W-:Y:S02]  /*7010*/  LOP3.LUT R53, R52, 0x7f, RZ, 0x3c, !PT ;  /* 0x0000007f34357812 */ /* 0x000fe400078e3cff */
[----:B--2---:R-:W-:Y:S02]  /*7020*/  LEA R3, R3, R0, 0x18 ;  /* 0x0000000003037211 */ /* 0x004fe400078ec0ff */
[----:B------:R-:W-:Y:S02]  /*7030*/  IADD3 R53, PT, PT, R53, R90, RZ ;  /* 0x0000005a35357210 */ /* 0x000fe40007ffe0ff */
[-C--:B------:R-:W-:Y:S02]  /*7040*/  LEA R2, R2, R3.reuse, 0x5 ;  /* 0x0000000302027211 */ /* 0x080fe400078e28ff */
[----:B------:R-:W-:-:S02]  /*7050*/  LEA R0, R52, R3, 0x2 ;  /* 0x0000000334007211 */ /* 0x000fc400078e10ff */
[----:B------:R-:W-:Y:S01]  /*7060*/  IADD3.X R57, PT, PT, RZ, RZ, RZ, P0, !PT ;  /* 0x000000ffff397210 */ /* 0x000fe200007fe4ff */
[----:B------:R-:W-:Y:S01]  /*7070*/  STS.128 [R2], R24 ;  /* 0x0000001802007388 */ /* 0x000fe20000000c00 */
[C---:B------:R-:W-:Y:S02]  /*7080*/  ISETP.GE.U32.AND P5, PT, R53.reuse, 0x80, PT ;  /* 0x000000803500780c */ /* 0x040fe40003fa6070 */
[C---:B------:R-:W-:Y:S01]  /*7090*/  SHF.L.U64.HI R57, R56.reuse, 0x2, R57 ;  /* 0x0000000238397819 */ /* 0x040fe20000010239 */
[----:B------:R-:W-:Y:S01]  /*70a0*/  STS.128 [R2+0x10], R20 ;  /* 0x0000101402007388 */ /* 0x000fe20000000c00 */
[----:B------:R-:W-:Y:S02]  /*70b0*/  SHF.L.U32 R56, R56, 0x2, RZ ;  /* 0x0000000238387819 */ /* 0x000fe400000006ff */
[----:B------:R-:W-:Y:S01]  /*70c0*/  ISETP.GE.U32.AND P4, PT, R53, 0x100, PT ;  /* 0x000001003500780c */ /* 0x000fe20003f86070 */
[----:B------:R-:W-:Y:S01]  /*70d0*/  STS.128 [R2+0x400], R16 ;  /* 0x0004001002007388 */ /* 0x000fe20000000c00 */
[----:B---3--:R-:W-:-:S02]  /*70e0*/  IADD3 R54, P6, PT, R56, UR18, RZ ;  /* 0x0000001238367c10 */ /* 0x008fc4000ffde0ff */
[----:B------:R-:W-:Y:S01]  /*70f0*/  ISETP.GE.U32.AND P3, PT, R53, 0x180, PT ;  /* 0x000001803500780c */ /* 0x000fe20003f66070 */
[----:B------:R-:W-:Y:S01]  /*7100*/  STS.128 [R2+0x410], R12 ;  /* 0x0004100c02007388 */ /* 0x000fe20000000c00 */
[----:B------:R-:W-:Y:S02]  /*7110*/  IADD3.X R55, PT, PT, R57, UR19, RZ, P6, !PT ;  /* 0x0000001339377c10 */ /* 0x000fe4000b7fe4ff */
[C---:B------:R-:W-:Y:S01]  /*7120*/  ISETP.GE.U32.AND P2, PT, R53.reuse, 0x200, PT ;  /* 0x000002003500780c */ /* 0x040fe20003f46070 */
[----:B------:R-:W-:Y:S01]  /*7130*/  STS.128 [R2+0x800], R8 ;  /* 0x0008000802007388 */ /* 0x000fe20000000c00 */
[C---:B------:R-:W-:Y:S02]  /*7140*/  ISETP.GE.U32.AND P1, PT, R53.reuse, 0x280, PT ;  /* 0x000002803500780c */ /* 0x040fe40003f26070 */
[----:B------:R-:W-:Y:S01]  /*7150*/  ISETP.GE.U32.AND P0, PT, R53, 0x300, PT ;  /* 0x000003003500780c */ /* 0x000fe20003f06070 */
[----:B------:R-:W-:Y:S01]  /*7160*/  STS.128 [R2+0x810], R4 ;  /* 0x0008100402007388 */ /* 0x000fe20000000c00 */
[----:B------:R-:W-:Y:S06]  /*7170*/  BAR.SYNC.DEFER_BLOCKING 0x0 ;  /* 0x0000000000007b1d */ /* 0x000fec0000010000 */
[----:B------:R-:W1:Y:S04]  /*7180*/  LDS R3, [R0] ;  /* 0x0000000000037984 */ /* 0x000e680000000800 */
[----:B------:R-:W2:Y:S04]  /*7190*/  LDS R24, [R0+0xc00] ;  /* 0x000c000000187984 */ /* 0x000ea80000000800 */
[----:B------:R-:W3:Y:S04]  /*71a0*/  LDS R20, [R0+0x200] ;  /* 0x0002000000147984 */ /* 0x000ee80000000800 */
[----:B------:R-:W4:Y:S04]  /*71b0*/  LDS R17, [R0+0xe00] ;  /* 0x000e000000117984 */ /* 0x000f280000000800 */
[----:B------:R-:W0:Y:S04]  /*71c0*/  LDS R12, [R0+0x400] ;  /* 0x00040000000c7984 */ /* 0x000e280000000800 */
[----:B------:R-:W0:Y:S04]  /*71d0*/  LDS R9, [R0+0x1000] ;  /* 0x0010000000097984 */ /* 0x000e280000000800 */
[----:B------:R-:W0:Y:S04]  /*71e0*/  LDS R4, [R0+0x600] ;  /* 0x0006000000047984 */ /* 0x000e280000000800 */
[----:B------:R-:W0:Y:S04]  /*71f0*/  LDS R7, [R0+0x1200] ;  /* 0x0012000000077984 */ /* 0x000e280000000800 */
[----:B------:R-:W0:Y:S04]  /*7200*/  LDS R5, [R0+0x800] ;  /* 0x0008000000057984 */ /* 0x000e280000000800 */
[----:B------:R-:W0:Y:S04]  /*7210*/  LDS R8, [R0+0x1400] ;  /* 0x0014000000087984 */ /* 0x000e280000000800 */
[----:B------:R-:W0:Y:S01]  /*7220*/  LDS R6, [R0+0xa00] ;  /* 0x000a000000067984 */ /* 0x000e220000000800 */
[----:B-1----:R-:W-:-:S03]  /*7230*/  FADD.FTZ R3, RZ, R3 ;  /* 0x00000003ff037221 */ /* 0x002fc60000010000 */
[----:B------:R-:W1:Y:S01]  /*7240*/  LDS R11, [R0+0x1600] ;  /* 0x00160000000b7984 */ /* 0x000e620000000800 */
[----:B--2---:R-:W-:-:S03]  /*7250*/  FADD.FTZ R3, R3, R24 ;  /* 0x0000001803037221 */ /* 0x004fc60000010000 */
[----:B------:R-:W2:Y:S01]  /*7260*/  LDS R10, [R0+0x1800] ;  /* 0x00180000000a7984 */ /* 0x000ea20000000800 */
[----:B---3--:R-:W-:-:S03]  /*7270*/  FADD.FTZ R20, RZ, R20 ;  /* 0x00000014ff147221 */ /* 0x008fc60000010000 */
[----:B------:R-:W3:Y:S01]  /*7280*/  LDS R14, [R0+0x1a00] ;  /* 0x001a0000000e7984 */ /* 0x000ee20000000800 */
[----:B----4-:R-:W-:-:S03]  /*7290*/  FADD.FTZ R17, R20, R17 ;  /* 0x0000001114117221 */ /* 0x010fc60000010000 */
[----:B------:R-:W4:Y:S01]  /*72a0*/  LDS R16, [R0+0x1c00] ;  /* 0x001c000000107984 */ /* 0x000f220000000800 */
[----:B0-----:R-:W-:-:S03]  /*72b0*/  FADD.FTZ R12, RZ, R12 ;  /* 0x0000000cff0c7221 */ /* 0x001fc60000010000 */
[----:B------:R-:W0:Y:S01]  /*72c0*/  LDS R13, [R0+0x1e00] ;  /* 0x001e0000000d7984 */ /* 0x000e220000000800 */
[----:B------:R-:W-:-:S03]  /*72d0*/  FADD.FTZ R9, R12, R9 ;  /* 0x000000090c097221 */ /* 0x000fc60000010000 */
[----:B------:R-:W0:Y:S01]  /*72e0*/  LDS R18, [R0+0x2000] ;  /* 0x0020000000127984 */ /* 0x000e220000000800 */
[----:B------:R-:W-:-:S03]  /*72f0*/  FADD.FTZ R4, RZ, R4 ;  /* 0x00000004ff047221 */ /* 0x000fc60000010000 */
        /* <DEDUP_REMOVED lines=9> */
[----:B-1----:R-:W-:-:S03]  /*7390*/  FADD.FTZ R6, R6, R11 ;  /* 0x0000000b06067221 */ /* 0x002fc60000010000 */
[----:B------:R-:W1:Y:S01]  /*73a0*/  LDS R52, [R0+0x2c00] ;  /* 0x002c000000347984 */ /* 0x000e620000000800 */
[----:B--2---:R-:W-:-:S03]  /*73b0*/  FADD.FTZ R3, R3, R10 ;  /* 0x0000000a03037221 */ /* 0x004fc60000010000 */
[----:B------:R-:W2:Y:S01]  /*73c0*/  LDS R23, [R0+0x2e00] ;  /* 0x002e000000177984 */ /* 0x000ea20000000800 */
[----:B---3--:R-:W-:Y:S01]  /*73d0*/  FADD.FTZ R14, R17, R14 ;  /* 0x0000000e110e7221 */ /* 0x008fe20000010000 */
[----:B------:R-:W-:Y:S01]  /*73e0*/  BAR.SYNC.DEFER_BLOCKING 0x0 ;  /* 0x0000000000007b1d */ /* 0x000fe20000010000 */
[----:B----4-:R-:W-:Y:S01]  /*73f0*/  FADD.FTZ R9, R9, R16 ;  /* 0x0000001009097221 */ /* 0x010fe20000010000 */
[----:B0-----:R-:W-:Y:S01]  /*7400*/  FADD.FTZ R4, R4, R13 ;  /* 0x0000000d04047221 */ /* 0x001fe20000010000 */
[----:B------:R-:W-:Y:S01]  /*7410*/  FADD.FTZ R5, R5, R18 ;  /* 0x0000001205057221 */ /* 0x000fe20000010000 */
[----:B------:R-:W-:Y:S01]  /*7420*/  FADD.FTZ R6, R6, R15 ;  /* 0x0000000f06067221 */ /* 0x000fe20000010000 */
[----:B------:R-:W-:Y:S01]  /*7430*/  FADD.FTZ R7, R3, R22 ;  /* 0x0000001603077221 */ /* 0x000fe20000010000 */
[----:B------:R-:W-:Y:S01]  /*7440*/  @P5 MOV R3, R55 ;  /* 0x0000003700035202 */ /* 0x000fe20000000f00 */
[----:B------:R-:W-:Y:S01]  /*7450*/  FADD.FTZ R19, R14, R19 ;  /* 0x000000130e137221 */ /* 0x000fe20000010000 */
[----:B------:R-:W-:Y:S01]  /*7460*/  STS.128 [R2], R48 ;  /* 0x0000003002007388 */ /* 0x000fe20000000c00 */
[----:B------:R-:W-:-:S03]  /*7470*/  FADD.FTZ R9, R9, R26 ;  /* 0x0000001a09097221 */ /* 0x000fc60000010000 */
[----:B------:R-:W-:Y:S01]  /*7480*/  STS.128 [R2+0x10], R44 ;  /* 0x0000102c02007388 */ /* 0x000fe20000000c00 */
[----:B------:R-:W-:-:S03]  /*7490*/  FADD.FTZ R21, R4, R21 ;  /* 0x0000001504157221 */ /* 0x000fc60000010000 */
[----:B------:R-:W-:Y:S01]  /*74a0*/  STS.128 [R2+0x400], R40 ;  /* 0x0004002802007388 */ /* 0x000fe20000000c00 */
[----:B-1----:R-:W-:-:S03]  /*74b0*/  FADD.FTZ R11, R5, R52 ;  /* 0x00000034050b7221 */ /* 0x002fc60000010000 */
[----:B------:R-:W-:Y:S01]  /*74c0*/  STS.128 [R2+0x410], R36 ;  /* 0x0004102402007388 */ /* 0x000fe20000000c00 */
[----:B--2---:R-:W-:-:S03]  /*74d0*/  FADD.FTZ R23, R6, R23 ;  /* 0x0000001706177221 */ /* 0x004fc60000010000 */
[----:B------:R0:W-:Y:S04]  /*74e0*/  STS.128 [R2+0x800], R32 ;  /* 0x0008002002007388 */ /* 0x0001e80000000c00 */
[----:B------:R-:W-:Y:S01]  /*74f0*/  STS.128 [R2+0x810], R28 ;  /* 0x0008101c02007388 */ /* 0x000fe20000000c00 */
[----:B------:R-:W-:Y:S01]  /*7500*/  BAR.SYNC.DEFER_BLOCKING 0x0 ;  /* 0x0000000000007b1d */ /* 0x000fe20000010000 */
[----:B0-----:R-:W-:-:S04]  /*7510*/  IADD3 R32, P6, PT, R56, UR16, RZ ;  /* 0x0000001038207c10 */ /* 0x001fc8000ffde0ff */
[----:B------:R-:W-:Y:S01]  /*7520*/  IADD3.X R41, PT, PT, R57, UR17, RZ, P6, !PT ;  /* 0x0000001139297c10 */ /* 0x000fe2000b7fe4ff */
        /* <DEDUP_REMOVED lines=19> */
[----:B----4-:R-:W-:-:S03]  /*7660*/  FADD.FTZ R25, R25, R28 ;  /* 0x0000001c19197221 */ /* 0x010fc60000010000 */
[----:B------:R-:W4:Y:S01]  /*7670*/  LDS R5, [R0+0x800] ;  /* 0x0008000000057984 */ /* 0x000f220000000800 */
[----:B------:R-:W-:Y:S01]  /*7680*/  FADD.FTZ R31, R2, R31 ;  /* 0x0000001f021f7221 */ /* 0x000fe20000010000 */
[----:B------:R-:W-:Y:S02]  /*7690*/  @P5 MOV R2, R54 ;  /* 0x0000003600025202 */ /* 0x000fe40000000f00 */
[----:B------:R-:W4:Y:S01]  /*76a0*/  LDS R37, [R0+0x2a00] ;  /* 0x002a000000257984 */ /* 0x000f220000000800 */
[----:B------:R-:W-:Y:S01]  /*76b0*/  FADD.FTZ R33, R25, R30 ;  /* 0x0000001e19217221 */ /* 0x000fe20000010000 */
[----:B------:R-:W-:Y:S02]  /*76c0*/  @P5 IADD3 R54, P6, PT, R54, 0x200, RZ ;  /* 0x0000020036365810 */ /* 0x000fe40007fde0ff */
[----:B------:R-:W4:Y:S01]  /*76d0*/  LDS R8, [R0+0x1400] ;  /* 0x0014000000087984 */ /* 0x000f220000000800 */
[----:B------:R-:W-:Y:S01]  /*76e0*/  FADD.FTZ R12, RZ, R12 ;  /* 0x0000000cff0c7221 */ /* 0x000fe20000010000 */
[----:B------:R-:W-:-:S02]  /*76f0*/  @P5 IADD3.X R55, PT, PT, RZ, R55, RZ, P6, !PT ;  /* 0x00000037ff375210 */ /* 0x000fc400037fe4ff */
[----:B------:R-:W4:Y:S01]  /*7700*/  LDS R6, [R0+0xa00] ;  /* 0x000a000000067984 */ /* 0x000f220000000800 */
[----:B------:R-:W-:-:S03]  /*7710*/  FADD.FTZ R12, R12, R29 ;  /* 0x0000001d0c0c7221 */ /* 0x000fc60000010000 */
[----:B------:R-:W4:Y:S01]  /*7720*/  LDS R25, [R0+0x2000] ;  /* 0x0020000000197984 */ /* 0x000f220000000800 */
[----:B------:R-:W-:-:S03]  /*7730*/  FADD.FTZ R31, R31, R24 ;  /* 0x000000181f1f7221 */ /* 0x000fc60000010000 */
[----:B------:R-:W4:Y:S01]  /*7740*/  LDS R15, [R0+0x1600] ;  /* 0x00160000000f7984 */ /* 0x000f220000000800 */
[----:B------:R-:W-:-:S03]  /*7750*/  FADD.FTZ R12, R12, R17 ;  /* 0x000000110c0c7221 */ /* 0x000fc60000010000 */
[----:B------:R3:W-:Y:S01]  /*7760*/  @P5 STG.E desc[UR10][R2.64], R33 ;  /* 0x0000002102005986 */ /* 0x0007e2000c10190a */
[----:B0-----:R-:W-:-:S03]  /*7770*/  FADD.FTZ R35, R12, R35 ;  /* 0x000000230c237221 */ /* 0x001fc60000010000 */
[----:B------:R-:W0:Y:S01]  /*7780*/  LDS R39, [R0+0x2c00] ;  /* 0x002c000000277984 */ /* 0x000e220000000800 */
[----:B-1----:R-:W-:-:S03]  /*7790*/  FADD.FTZ R4, RZ, R4 ;  /* 0x00000004ff047221 */ /* 0x002fc60000010000 */
[----:B------:R-:W1:Y:S01]  /*77a0*/  LDS R10, [R0+0x2200] ;  /* 0x00220000000a7984 */ /* 0x000e620000000800 */
[----:B--2---:R-:W-:Y:S01]  /*77b0*/  FADD.FTZ R4, R4, R13 ;  /* 0x0000000d04047221 */ /* 0x004fe20000010000 */
[----:B---3--:R-:W-:Y:S02]  /*77c0*/  @P5 MOV R2, R32 ;  /* 0x0000002000025202 */ /* 0x008fe40000000f00 */
[----:B------:R-:W2:Y:S01]  /*77d0*/  LDS R17, [R0+0x2e00] ;  /* 0x002e000000117984 */ /* 0x000ea20000000800 */
[-C--:B------:R-:W-:Y:S01]  /*77e0*/  @P5 MOV R3, R41.reuse ;  /* 0x0000002900035202 */ /* 0x080fe20000000f00 */
[----:B------:R-:W-:Y:S01]  /*77f0*/  FADD.FTZ R4, R4, R27 ;  /* 0x0000001b04047221 */ /* 0x000fe20000010000 */
[----:B------:R-:W-:Y:S01]  /*7800*/  @P5 IADD3 R32, P6, PT, R32, 0x200, RZ ;  /* 0x0000020020205810 */ /* 0x000fe20007fde0ff */
[----:B----4-:R-:W-:Y:S02]  /*7810*/  FADD.FTZ R5, RZ, R5 ;  /* 0x00000005ff057221 */ /* 0x010fe40000010000 */
[----:B------:R3:W-:Y:S01]  /*7820*/  @P5 STG.E desc[UR10][R2.64], R7 ;  /* 0x0000000702005986 */ /* 0x0007e2000c10190a */
[----:B------:R-:W-:Y:S01]  /*7830*/  @P5 IADD3.X R41, PT, PT, RZ, R41, RZ, P6, !PT ;  /* 0x00000029ff295210 */ /* 0x000fe200037fe4ff */
[----:B------:R-:W-:Y:S01]  /*7840*/  FADD.FTZ R37, R4, R37 ;  /* 0x0000002504257221 */ /* 0x000fe20000010000 */
[----:B------:R-:W-:Y:S01]  /*7850*/  FADD.FTZ R8, R5, R8 ;  /* 0x0000000805087221 */ /* 0x000fe20000010000 */
[----:B------:R-:W-:Y:S01]  /*7860*/  FADD.FTZ R6, RZ, R6 ;  /* 0x00000006ff067221 */ /* 0x000fe20000010000 */
[----:B---3--:R-:W-:-:S02]  /*7870*/  @P4 MOV R2, R54 ;  /* 0x0000003600024202 */ /* 0x008fc40000000f00 */
[----:B------:R-:W-:Y:S01]  /*7880*/  FADD.FTZ R8, R8, R25 ;  /* 0x0000001908087221 */ /* 0x000fe20000010000 */
[-C--:B------:R-:W-:Y:S02]  /*7890*/  @P4 MOV R3, R55.reuse ;  /* 0x0000003700034202 */ /* 0x080fe40000000f00 */
[----:B------:R-:W-:Y:S01]  /*78a0*/  @P4 IADD3 R54, P5, PT, R54, 0x200, RZ ;  /* 0x0000020036364810 */ /* 0x000fe20007fbe0ff */
[----:B------:R-:W-:Y:S02]  /*78b0*/  FADD.FTZ R15, R6, R15 ;  /* 0x0000000f060f7221 */ /* 0x000fe40000010000 */
[----:B------:R3:W-:Y:S01]  /*78c0*/  @P4 STG.E desc[UR10][R2.64], R31 ;  /* 0x0000001f02004986 */ /* 0x0007e2000c10190a */
[----:B------:R-:W-:Y:S01]  /*78d0*/  @P4 IADD3.X R55, PT, PT, RZ, R55, RZ, P5, !PT ;  /* 0x00000037ff374210 */ /* 0x000fe20002ffe4ff */
[----:B0-----:R-:W-:Y:S01]  /*78e0*/  FADD.FTZ R39, R8, R39 ;  /* 0x0000002708277221 */ /* 0x001fe20000010000 */
[----:B-1----:R-:W-:Y:S01]  /*78f0*/  FADD.FTZ R10, R15, R10 ;  /* 0x0000000a0f0a7221 */ /* 0x002fe20000010000 */
[----:B---3--:R-:W-:-:S02]  /*7900*/  @P4 MOV R2, R32 ;  /* 0x0000002000024202 */ /* 0x008fc40000000f00 */
[----:B------:R-:W-:Y:S01]  /*7910*/  @P4 MOV R3, R41 ;  /* 0x0000002900034202 */ /* 0x000fe20000000f00 */
[----:B--2---:R-:W-:Y:S01]  /*7920*/  FADD.FTZ R17, R10, R17 ;  /* 0x000000110a117221 */ /* 0x004fe20000010000 */
[----:B------:R-:W-:-:S03]  /*7930*/  @P4 IADD3 R32, P6, PT, R32, 0x200, RZ ;  /* 0x0000020020204810 */ /* 0x000fc60007fde0ff */
[----:B------:R0:W-:Y:S01]  /*7940*/  @P4 STG.E desc[UR10][R2.64], R19 ;  /* 0x0000001302004986 */ /* 0x0001e2000c10190a */
[----:B------:R-:W-:Y:S02]  /*7950*/  @P4 IADD3.X R41, PT, PT, RZ, R41, RZ, P6, !PT ;  /* 0x00000029ff294210 */ /* 0x000fe400037fe4ff */
[----:B0-----:R-:W-:Y:S02]  /*7960*/  @P3 MOV R2, R54 ;  /* 0x0000003600023202 */ /* 0x001fe40000000f00 */
[----:B------:R-:W-:Y:S02]  /*7970*/  @P3 MOV R3, R55 ;  /* 0x0000003700033202 */ /* 0x000fe40000000f00 */
        /* <DEDUP_REMOVED lines=8> */
[----:B------:R-:W-:Y:S02]  /*7a00*/  @P2 MOV R4, R32 ;  /* 0x0000002000042202 */ /* 0x000fe40000000f00 */
[----:B------:R-:W-:Y:S02]  /*7a10*/  @P2 IADD3 R32, P4, PT, R32, 0x200, RZ ;  /* 0x0000020020202810 */ /* 0x000fe40007f9e0ff */
[-C--:B------:R-:W-:Y:S02]  /*7a20*/  @P2 MOV R5, R41.reuse ;  /* 0x0000002900052202 */ /* 0x080fe40000000f00 */
[----:B------:R-:W-:Y:S02]  /*7a30*/  @P2 IADD3.X R41, PT, PT, RZ, R41, RZ, P4, !PT ;  /* 0x00000029ff292210 */ /* 0x000fe400027fe4ff */
[----:B------:R-:W-:-:S02]  /*7a40*/  @P1 MOV R6, R32 ;  /* 0x0000002000061202 */ /* 0x000fc40000000f00 */
[----:B0-----:R-:W-:Y:S02]  /*7a50*/  @P2 MOV R2, R54 ;  /* 0x0000003600022202 */ /* 0x001fe40000000f00 */
[----:B------:R-:W-:Y:S02]  /*7a60*/  @P2 IADD3 R54, P3, PT, R54, 0x200, RZ ;  /* 0x0000020036362810 */ /* 0x000fe40007f7e0ff */
[-C--:B------:R-:W-:Y:S02]  /*7a70*/  @P2 MOV R3, R55.reuse ;  /* 0x0000003700032202 */ /* 0x080fe40000000f00 */
[----:B------:R-:W-:Y:S02]  /*7a80*/  @P2 IADD3.X R55, PT, PT, RZ, R55, RZ, P3, !PT ;  /* 0x00000037ff372210 */ /* 0x000fe40001ffe4ff */
[----:B------:R-:W-:Y:S01]  /*7a90*/  @P1 MOV R7, R41 ;  /* 0x0000002900071202 */ /* 0x000fe20000000f00 */
[----:B------:R0:W-:Y:S01]  /*7aa0*/  @P2 STG.E desc[UR10][R2.64], R37 ;  /* 0x0000002502002986 */ /* 0x0001e2000c10190a */
[----:B------:R-:W-:-:S03]  /*7ab0*/  @P1 IADD3 R32, P4, PT, R32, 0x200, RZ ;  /* 0x0000020020201810 */ /* 0x000fc60007f9e0ff */
[----:B------:R1:W-:Y:S01]  /*7ac0*/  @P2 STG.E desc[UR10][R4.64], R21 ;  /* 0x0000001504002986 */ /* 0x0003e2000c10190a */
[----:B------:R-:W-:Y:S02]  /*7ad0*/  @P1 IADD3.X R41, PT, PT, RZ, R41, RZ, P4, !PT ;  /* 0x00000029ff291210 */ /* 0x000fe400027fe4ff */
[----:B0-----:R-:W-:Y:S02]  /*7ae0*/  @P1 MOV R2, R54 ;  /* 0x0000003600021202 */ /* 0x001fe40000000f00 */
[-C--:B------:R-:W-:Y:S02]  /*7af0*/  @P1 MOV R3, R55.reuse ;  /* 0x0000003700031202 */ /* 0x080fe40000000f00 */
[----:B------:R-:W-:Y:S02]  /*7b00*/  @P1 IADD3 R54, P3, PT, R54, 0x200, RZ ;  /* 0x0000020036361810 */ /* 0x000fe40007f7e0ff */
[----:B-1----:R-:W-:Y:S01]  /*7b10*/  MOV R4, R32 ;  /* 0x0000002000047202 */ /* 0x002fe20000000f00 */
[----:B------:R0:W-:Y:S01]  /*7b20*/  @P1 STG.E desc[UR10][R2.64], R39 ;  /* 0x0000002702001986 */ /* 0x0001e2000c10190a */
[----:B------:R-:W-:-:S02]  /*7b30*/  @P1 IADD3.X R55, PT, PT, RZ, R55, RZ, P3, !PT ;  /* 0x00000037ff371210 */ /* 0x000fc40001ffe4ff */
[----:B------:R-:W-:Y:S01]  /*7b40*/  MOV R5, R41 ;  /* 0x0000002900057202 */ /* 0x000fe20000000f00 */
[----:B------:R1:W-:Y:S01]  /*7b50*/  @P1 STG.E desc[UR10][R6.64], R11 ;  /* 0x0000000b06001986 */ /* 0x0003e2000c10190a */
[----:B0-----:R-:W-:Y:S02]  /*7b60*/  MOV R2, R54 ;  /* 0x0000003600027202 */ /* 0x001fe40000000f00 */
[----:B------:R-:W-:Y:S01]  /*7b70*/  MOV R3, R55 ;  /* 0x0000003700037202 */ /* 0x000fe20000000f00 */
[----:B------:R-:W-:Y:S06]  /*7b80*/  @!P0 EXIT ;  /* 0x000000000000894d */ /* 0x000fec0003800000 */
[----:B------:R-:W-:Y:S04]  /*7b90*/  STG.E desc[UR10][R2.64], R17 ;  /* 0x0000001102007986 */ /* 0x000fe8000c10190a */
[----:B------:R-:W-:Y:S01]  /*7ba0*/  STG.E desc[UR10][R4.64], R23 ;  /* 0x0000001704007986 */ /* 0x000fe2000c10190a */
[----:B------:R-:W-:Y:S05]  /*7bb0*/  EXIT ;  /* 0x000000000000794d */ /* 0x000fea0003800000 */
.L_x_117:
        /* <DEDUP_REMOVED lines=8> */
.L_x_150:
[----:B------:R-:W-:Y:S05]  /*7c40*/  BSYNC B0 ;  /* 0x0000000000007941 */ /* 0x000fea0003800000 */
.L_x_149:
[----:B------:R-:W-:Y:S01]  /*7c50*/  HFMA2 R154, -RZ, RZ, 0, 5.9604644775390625e-08 ;  /* 0x00000001ff9a7431 */ /* 0x000fe200000001ff */
[----:B------:R-:W-:Y:S02]  /*7c60*/  MOV R153, R146 ;  /* 0x0000009200997202 */ /* 0x000fe40000000f00 */
[----:B------:R-:W-:Y:S02]  /*7c70*/  MOV R155, 0x1f ;  /* 0x0000001f009b7802 */ /* 0x000fe40000000f00 */
[----:B------:R-:W-:Y:S02]  /*7c80*/  MOV R88, 0xffffffff ;  /* 0xffffffff00587802 */ /* 0x000fe40000000f00 */
[----:B------:R-:W-:Y:S02]  /*7c90*/  MOV R80, R145 ;  /* 0x0000009100507202 */ /* 0x000fe40000000f00 */
[----:B------:R-:W-:-:S07]  /*7ca0*/  PRMT R147, R70, 0x7632, R147 ;  /* 0x0000763246937816 */ /* 0x000fce0000000093 */
[----:B------:R-:W-:Y:S05]  /*7cb0*/  WARPSYNC.COLLECTIVE R88, `(.L_x_151) ;  /* 0x0000000058087348 */ /* 0x000fea0003c00000 */
[----:B------:R0:W1:Y:S02]  /*7cc0*/  SHFL.BFLY P1, R145, R153, R154, R155 ;  /* 0x0c00009a99917389 */ /* 0x000064000002009b */
[----:B01----:R-:W-:Y:S05]  /*7cd0*/  ENDCOLLECTIVE ;  /* 0x000000000000791b */ /* 0x003fea0003800000 */
.L_x_151:
[----:B------:R-:W-:Y:S01]  /*7ce0*/  PRMT R148, R70, 0x7632, R148 ;  /* 0x0000763246947816 */ /* 0x000fe20000000094 */
[----:B------:R-:W-:Y:S01]  /*7cf0*/  FADD.FTZ R80, R80, R89 ;  /* 0x0000005950507221 */ /* 0x000fe20000010000 */
[C---:B------:R-:W-:Y:S02]  /*7d00*/  PRMT R149, R69.reuse, 0x7632, R149 ;  /* 0x0000763245957816 */ /* 0x040fe40000000095 */
[----:B------:R-:W-:Y:S02]  /*7d10*/  PRMT R150, R69, 0x7632, R150 ;  /* 0x0000763245967816 */ /* 0x000fe40000000096 */
[C---:B------:R-:W-:Y:S02]  /*7d20*/  PRMT R151, R68.reuse, 0x7632, R151 ;  /* 0x0000763244977816 */ /* 0x040fe40000000097 */
[----:B------:R-:W-:Y:S02]  /*7d30*/  PRMT R152, R68, 0x7632, R152 ;  /* 0x0000763244987816 */ /* 0x000fe40000000098 */
[----:B------:R-:W-:-:S02]  /*7d40*/  PRMT R159, R67, 0x7632, R159 ;  /* 0x00007632439f7816 */ /* 0x000fc4000000009f */
[----:B------:R-:W-:Y:S01]  /*7d50*/  PRMT R156, R67, 0x7632, R156 ;  /* 0x00007632439c7816 */ /* 0x000fe2000000009c */
[----:B------:R-:W-:Y:S01]  /*7d60*/  HFMA2 R154, -RZ, RZ, 0, 1.1920928955078125e-07 ;  /* 0x00000002ff9a7431 */ /* 0x000fe200000001ff */
[----:B------:R-:W-:Y:S02]  /*7d70*/  MOV R153, R80 ;  /* 0x0000005000997202 */ /* 0x000fe40000000f00 */
[----:B------:R-:W-:Y:S02]  /*7d80*/  PRMT R160, R66, 0x7632, R160 ;  /* 0x0000763242a07816 */ /* 0x000fe400000000a0 */
[C---:B------:R-:W-:Y:S02]  /*7d90*/  PRMT R161, R65.reuse, 0x7632, R161 ;  /* 0x0000763241a17816 */ /* 0x040fe400000000a1 */
[----:B------:R-:W-:Y:S02]  /*7da0*/  PRMT R157, R65, 0x7632, R157 ;  /* 0x00007632419d7816 */ /* 0x000fe4000000009d */
[----:B------:R-:W-:-:S02]  /*7db0*/  PRMT R162, R64, 0x7632, R162 ;  /* 0x0000763240a27816 */ /* 0x000fc400000000a2 */
[----:B------:R-:W-:-:S07]  /*7dc0*/  MOV R81, R145 ;  /* 0x0000009100517202 */ /* 0x000fce0000000f00 */
[----:B------:R-:W-:Y:S05]  /*7dd0*/  WARPSYNC.COLLECTIVE R88, `(.L_x_152) ;  /* 0x0000000058087348 */ /* 0x000fea0003c00000 */
[----:B------:R0:W1:Y:S02]  /*7de0*/  SHFL.BFLY P1, R145, R153, R154, R155 ;  /* 0x0c00009a99917389 */ /* 0x000064000002009b */
[----:B01----:R-:W-:Y:S05]  /*7df0*/  ENDCOLLECTIVE ;  /* 0x000000000000791b */ /* 0x003fea0003800000 */
.L_x_152:
[----:B------:R-:W-:Y:S01]  /*7e00*/  PRMT R158, R64, 0x7632, R158 ;  /* 0x00007632409e7816 */ /* 0x000fe2000000009e */
[--C-:B------:R-:W-:Y:S01]  /*7e10*/  FADD.FTZ R81, R81, R146.reuse ;  /* 0x0000009251517221 */ /* 0x100fe20000010000 */
[----:B------:R-:W-:-:S04]  /*7e20*/  PRMT R146, R71, 0x7632, R146 ;  /* 0x0000763247927816 */ /* 0x000fc80000000092 */
[----:B------:R-:W-:Y:S02]  /*7e30*/  MOV R153, R81 ;  /* 0x0000005100997202 */ /* 0x000fe40000000f00 */
[----:B------:R-:W-:-:S07]  /*7e40*/  MOV R83, R145 ;  /* 0x0000009100537202 */ /* 0x000fce0000000f00 */
[----:B------:R-:W-:Y:S05]  /*7e50*/  WARPSYNC.COLLECTIVE R88, `(.L_x_153) ;  /* 0x0000000058087348 */ /* 0x000fea0003c00000 */
[----:B------:R0:W1:Y:S02]  /*7e60*/  SHFL.BFLY P1, R145, R153, R154, R155 ;  /* 0x0c00009a99917389 */ /* 0x000064000002009b */
[----:B01----:R-:W-:Y:S05]  /*7e70*/  ENDCOLLECTIVE ;  /* 0x000000000000791b */ /* 0x003fea0003800000 */
.L_x_153:
[----:B------:R-:W-:Y:S01]  /*7e80*/  FADD.FTZ R83, R80, R83 ;  /* 0x0000005350537221 */ /* 0x000fe20000010000 */
[----:B------:R-:W-:-:S04]  /*7e90*/  HFMA2 R154, -RZ, RZ, 0, 2.384185791015625e-07 ;  /* 0x00000004ff9a7431 */ /* 0x000fc800000001ff */
[----:B------:R-:W-:Y:S02]  /*7ea0*/  MOV R153, R83 ;  /* 0x0000005300997202 */ /* 0x000fe40000000f00 */
[----:B------:R-:W-:-:S07]  /*7eb0*/  MOV R82, R145 ;  /* 0x0000009100527202 */ /* 0x000fce0000000f00 */
[----:B------:R-:W-:Y:S05]  /*7ec0*/  WARPSYNC.COLLECTIVE R88, `(.L_x_154) ;  /* 0x0000000058087348 */ /* 0x000fea0003c00000 */
[----:B------:R0:W1:Y:S02]  /*7ed0*/  SHFL.BFLY P1, R145, R153, R154, R155 ;  /* 0x0c00009a99917389 */ /* 0x000064000002009b */
[----:B01----:R-:W-:Y:S05]  /*7ee0*/  ENDCOLLECTIVE ;  /* 0x000000000000791b */ /* 0x003fea0003800000 */
.L_x_154:
[----:B------:R-:W-:-:S05]  /*7ef0*/  FADD.FTZ R82, R81, R82 ;  /* 0x0000005251527221 */ /* 0x000fca0000010000 */
[----:B------:R-:W-:Y:S02]  /*7f00*/  MOV R153, R82 ;  /* 0x0000005200997202 */ /* 0x000fe40000000f00 */
[----:B------:R-:W-:-:S07]  /*7f10*/  MOV R84, R145 ;  /* 0x0000009100547202 */ /* 0x000fce0000000f00 */
[----:B------:R-:W-:Y:S05]  /*7f20*/  WARPSYNC.COLLECTIVE R88, `(.L_x_155) ;  /* 0x0000000058087348 */ /* 0x000fea0003c00000 */
[----:B------:R0:W1:Y:S02]  /*7f30*/  SHFL.BFLY P1, R145, R153, R154, R155 ;  /* 0x0c00009a99917389 */ /* 0x000064000002009b */
[----:B01----:R-:W-:Y:S05]  /*7f40*/  ENDCOLLECTIVE ;  /* 0x000000000000791b */ /* 0x003fea0003800000 */
.L_x_155:
[----:B------:R-:W-:Y:S01]  /*7f50*/  FADD.FTZ R84, R83, R84 ;  /* 0x0000005453547221 */ /* 0x000fe20000010000 */
[----:B------:R-:W-:-:S04]  /*7f60*/  HFMA2 R154, -RZ, RZ, 0, 4.76837158203125e-07 ;  /* 0x00000008ff9a7431 */ /* 0x000fc800000001ff */
[----:B------:R-:W-:Y:S02]  /*7f70*/  MOV R153, R84 ;  /* 0x0000005400997202 */ /* 0x000fe40000000f00 */
[----:B------:R-:W-:-:S07]  /*7f80*/  MOV R85, R145 ;  /* 0x0000009100557202 */ /* 0x000fce0000000f00 */
[----:B------:R-:W-:Y:S05]  /*7f90*/  WARPSYNC.COLLECTIVE R88, `(.L_x_156) ;  /* 0x0000000058087348 */ /* 0x000fea0003c00000 */
[----:B------:R0:W1:Y:S02]  /*7fa0*/  SHFL.BFLY P1, R145, R153, R154, R155 ;  /* 0x0c00009a99917389 */ /* 0x000064000002009b */
[----:B01----:R-:W-:Y:S05]  /*7fb0*/  ENDCOLLECTIVE ;  /* 0x000000000000791b */ /* 0x003fea0003800000 */
.L_x_156:
[----:B------:R-:W-:-:S05]  /*7fc0*/  FADD.FTZ R85, R82, R85 ;  /* 0x0000005552557221 */ /* 0x000fca0000010000 */
[----:B------:R-:W-:Y:S02]  /*7fd0*/  MOV R153, R85 ;  /* 0x0000005500997202 */ /* 0x000fe40000000f00 */
[----:B------:R-:W-:-:S07]  /*7fe0*/  MOV R87, R145 ;  /* 0x0000009100577202 */ /* 0x000fce0000000f00 */
[----:B------:R-:W-:Y:S05]  /*7ff0*/  WARPSYNC.COLLECTIVE R88, `(.L_x_157) ;  /* 0x0000000058087348 */ /* 0x000fea0003c00000 */
[----:B------:R0:W1:Y:S02]  /*8000*/  SHFL.BFLY P1, R145, R153, R154, R155 ;  /* 0x0c00009a99917389 */ /* 0x000064000002009b */
[----:B01----:R-:W-:Y:S05]  /*8010*/  ENDCOLLECTIVE ;  /* 0x000000000000791b */ /* 0x003fea0003800000 */
.L_x_157:
[----:B------:R-:W-:Y:S01]  /*8020*/  FADD.FTZ R87, R84, R87 ;  /* 0x0000005754577221 */ /* 0x000fe20000010000 */
[----:B------:R-:W-:-:S04]  /*8030*/  HFMA2 R154, -RZ, RZ, 0, 9.5367431640625e-07 ;  /* 0x00000010ff9a7431 */ /* 0x000fc800000001ff */
[----:B------:R-:W-:Y:S02]  /*8040*/  MOV R153, R87 ;  /* 0x0000005700997202 */ /* 0x000fe40000000f00 */
[----:B------:R-:W-:-:S07]  /*8050*/  MOV R86, R145 ;  /* 0x0000009100567202 */ /* 0x000fce0000000f00 */
[----:B------:R-:W-:Y:S05]  /*8060*/  WARPSYNC.COLLECTIVE R88, `(.L_x_158) ;  /* 0x0000000058087348 */ /* 0x000fea0003c00000 */
[----:B------:R0:W1:Y:S02]  /*8070*/  SHFL.BFLY P1, R145, R153, R154, R155 ;  /* 0x0c00009a99917389 */ /* 0x000064000002009b */
[----:B01----:R-:W-:Y:S05]  /*8080*/  ENDCOLLECTIVE ;  /* 0x000000000000791b */ /* 0x003fea0003800000 */
.L_x_158:
[----:B------:R-:W-:-:S05]  /*8090*/  FADD.FTZ R86, R85, R86 ;  /* 0x0000005655567221 */ /* 0x000fca0000010000 */
[----:B------:R-:W-:Y:S02]  /*80a0*/  MOV R153, R86 ;  /* 0x0000005600997202 */ /* 0x000fe40000000f00 */
[----:B------:R-:W-:-:S07]  /*80b0*/  MOV R80, R145 ;  /* 0x0000009100507202 */ /* 0x000fce0000000f00 */
[----:B------:R-:W-:Y:S05]  /*80c0*/  WARPSYNC.COLLECTIVE R88, `(.L_x_159) ;  /* 0x0000000058087348 */ /* 0x000fea0003c00000 */
[----:B------:R0:W1:Y:S02]  /*80d0*/  SHFL.BFLY P1, R145, R153, R154, R155 ;  /* 0x0c00009a99917389 */ /* 0x000064000002009b */
[----:B01----:R-:W-:Y:S05]  /*80e0*/  ENDCOLLECTIVE ;  /* 0x000000000000791b */ /* 0x003fea0003800000 */
.L_x_159:
[----:B------:R-:W-:Y:S02]  /*80f0*/  PRMT R155, R66, 0x7632, R155 ;  /* 0x00007632429b7816 */ /* 0x000fe4000000009b */
[----:B------:R-:W-:Y:S02]  /*8100*/  MOV R81, R145 ;  /* 0x0000009100517202 */ /* 0x000fe40000000f00 */
[----:B------:R-:W-:Y:S01]  /*8110*/  PRMT R145, R71, 0x7632, R145 ;  /* 0x0000763247917816 */ /* 0x000fe20000000091 */
[----:B------:R-:W-:Y:S06]  /*8120*/  BRA `(.L_x_160) ;  /* 0xffffffac00a07947 */ /* 0x000fec000383ffff */
.L_x_161:
        /* <DEDUP_REMOVED lines=13> */
.L_x_4924:


//--------------------- .text._ZN10layer_norm31ln_parallel_residual_bwd_kernelINS_13Kernel_traitsI13__nv_bfloat16S2_S2_S2_fjLj768ELj1ELj4ELj1ELj16ENS_18Kernel_traits_baseILj768ES2_S2_S2_S2_fjLj128EEEEELb0ELb1ELb1EEEvNS_9BwdParamsE --------------------------
	.section	.text._ZN10layer_norm31ln_parallel_residual_bwd_kernelINS_13Kernel_traitsI13__nv_bfloat16S2_S2_S2_fjLj768ELj1ELj4ELj1ELj16ENS_18Kernel_traits_baseILj768ES2_S2_S2_S2_fjLj128EEEEELb0ELb1ELb1EEEvNS_9BwdParamsE,"ax",@progbits
	.align	128
        .global         _ZN10layer_norm31ln_parallel_residual_bwd_kernelINS_13Kernel_traitsI13__nv_bfloat16S2_S2_S2_fjLj768ELj1ELj4ELj1ELj16ENS_18Kernel_traits_baseILj768ES2_S2_S2_S2_fjLj128EEEEELb0ELb1ELb1EEEvNS_9BwdParamsE
        .type           _ZN10layer_norm31ln_parallel_residual_bwd_kernelINS_13Kernel_traitsI13__nv_bfloat16S2_S2_S2_fjLj768ELj1ELj4ELj1ELj16ENS_18Kernel_traits_baseILj768ES2_S2_S2_S2_fjLj128EEEEELb0ELb1ELb1EEEvNS_9BwdParamsE,@function
        .size           _ZN10layer_norm31ln_parallel_residual_bwd_kernelINS_13Kernel_traitsI13__nv_bfloat16S2_S2_S2_fjLj768ELj1ELj4ELj1ELj16ENS_18Kernel_traits_baseILj768ES2_S2_S2_S2_fjLj128EEEEELb0ELb1ELb1EEEvNS_9BwdParamsE,(.L_x_4925 - _ZN10layer_norm31ln_parallel_residual_bwd_kernelINS_13Kernel_traitsI13__nv_bfloat16S2_S2_S2_fjLj768ELj1ELj4ELj1ELj16ENS_18Kernel_traits_baseILj768ES2_S2_S2_S2_fjLj128EEEEELb0ELb1ELb1EEEvNS_9BwdParamsE)
        .other          _ZN10layer_norm31ln_parallel_residual_bwd_kernelINS_13Kernel_traitsI13__nv_bfloat16S2_S2_S2_fjLj768ELj1ELj4ELj1ELj16ENS_18Kernel_traits_baseILj768ES2_S2_S2_S2_fjLj128EEEEELb0ELb1ELb1EEEvNS_9BwdParamsE,@"STO_CUDA_ENTRY STV_DEFAULT"
_ZN10layer_norm31ln_parallel_residual_bwd_kernelINS_13Kernel_traitsI13__nv_bfloat16S2_S2_S2_fjLj768ELj1ELj4ELj1ELj16ENS_18Kernel_traits_baseILj768ES2_S2_S2_S2_fjLj128EEEEELb0ELb1ELb1EEEvNS_9BwdParamsE:
.text._ZN10layer_norm31ln_parallel_residual_bwd_kernelINS_13Kernel_traitsI13__nv_bfloat16S2_S2_S2_fjLj768ELj1ELj4ELj1ELj16ENS_18Kernel_traits_baseILj768ES2_S2_S2_S2_fjLj128EEEEELb0ELb1ELb1EEEvNS_9BwdParamsE:
        /* <DEDUP_REMOVED lines=33> */
[----:B0-----:R-:W-:Y:S02]  /*0210*/  SHF.R.U32.HI R0, RZ, 0x5, R109 ;  /* 0x00000005ff007819 */ /* 0x001fe4000001166d */
[----:B------:R-:W-:Y:S02]  /*0220*/  CS2R R60, SRZ ;  /* 0x00000000003c7805 */ /* 0x000fe4000001ff00 */
[----:B------:R-:W-:Y:S02]  /*0230*/  CS2R R58, SRZ ;  /* 0x00000000003a7805 */ /* 0x000fe4000001ff00 */
[----:B------:R-:W-:-:S02]  /*0240*/  CS2R R56, SRZ ;  /* 0x0000000000387805 */ /* 0x000fc4000001ff00 */
[----:B------:R-:W-:-:S04]  /*0250*/  LOP3.LUT R108, R0, UR4, RZ, 0xfc, !PT ;  /* 0x00000004006c7c12 */ /* 0x000fc8000f8efcff */
[----:B--2---:R-:W-:-:S13]  /*0260*/  ISETP.GE.AND P0, PT, R108, UR5, PT ;  /* 0x000000056c007c0c */ /* 0x004fda000bf06270 */
[----:B-1-34-:R-:W-:Y:S05]  /*0270*/  @P0 BRA `(.L_x_163) ;  /* 0x0000006800140947 */ /* 0x01afea0003800000 */
[----:B------:R-:W0:Y:S01]  /*0280*/  LDC.64 R2, c[0x0][0x3d0] ;  /* 0x0000f400ff027b82 */ /* 0x000e220000000a00 */
[----:B------:R-:W-:-:S05]  /*0290*/  LOP3.LUT R109, R109, 0x1f, RZ, 0xc0, !PT ;  /* 0x0000001f6d6d7812 */ /* 0x000fca00078ec0ff */
[----:B0-----:R-:W-:-:S05]  /*02a0*/  IMAD.WIDE.U32 R2, R109, 0x10, R2 ;  /* 0x000000106d027825 */ /* 0x001fca00078e0002 */
[----:B------:R-:W2:Y:S04]  /*02b0*/  LDG.E.128 R92, desc[UR10][R2.64+0x400] ;  /* 0x0004000a025c7981 */ /* 0x000ea8000c1e1d00 */
[----:B------:R-:W3:Y:S04]  /*02c0*/  LDG.E.128 R8, desc[UR10][R2.64+0x200] ;  /* 0x0002000a02087981 */ /* 0x000ee8000c1e1d00 */
[----:B------:R-:W4:Y:S01]  /*02d0*/  LDG.E.128 R4, desc[UR10][R2.64] ;  /* 0x0000000a02047981 */ /* 0x000f22000c1e1d00 */
        /* <DEDUP_REMOVED lines=25> */
[----:B--2---:R-:W-:-:S02]  /*0470*/  PRMT R180, R92, 0x7632, R180 ;  /* 0x000076325cb47816 */ /* 0x004fc400000000b4 */
[----:B------:R-:W-:Y:S02]  /*0480*/  PRMT R179, R93, 0x7632, R179 ;  /* 0x000076325db37816 */ /* 0x000fe400000000b3 */
[----:B------:R-:W-:Y:S02]  /*0490*/  PRMT R178, R94, 0x7632, R178 ;  /* 0x000076325eb27816 */ /* 0x000fe400000000b2 */
[----:B------:R-:W-:Y:S02]  /*04a0*/  PRMT R177, R95, 0x7632, R177 ;  /* 0x000076325fb17816 */ /* 0x000fe400000000b1 */
[----:B---3--:R-:W-:Y:S02]  /*04b0*/  PRMT R176, R8, 0x7632, R176 ;  /* 0x0000763208b07816 */ /* 0x008fe400000000b0 */
[----:B------:R-:W-:Y:S02]  /*04c0*/  PRMT R175, R9, 0x7632, R175 ;  /* 0x0000763209af7816 */ /* 0x000fe400000000af */
[----:B------:R-:W-:-:S02]  /*04d0*/  PRMT R174, R10, 0x7632, R174 ;  /* 0x000076320aae7816 */ /* 0x000fc400000000ae */
[----:B------:R-:W-:Y:S02]  /*04e0*/  PRMT R173, R11, 0x7632, R173 ;  /* 0x000076320bad7816 */ /* 0x000fe400000000ad */
[----:B----4-:R-:W-:Y:S02]  /*04f0*/  PRMT R172, R4, 0x7632, R172 ;  /* 0x0000763204ac7816 */ /* 0x010fe400000000ac */
[----:B------:R-:W-:Y:S02]  /*0500*/  PRMT R170, R5, 0x7632, R170 ;  /* 0x0000763205aa7816 */ /* 0x000fe400000000aa */
[----:B------:R-:W-:Y:S02]  /*0510*/  PRMT R168, R6, 0x7632, R168 ;  /* 0x0000763206a87816 */ /* 0x000fe400000000a8 */
[----:B------:R-:W-:-:S07]  /*0520*/  PRMT R166, R7, 0x7632, R166 ;  /* 0x0000763207a67816 */ /* 0x000fce00000000a6 */
.L_x_192:
[----:B------:R-:W0:Y:S08]  /*0530*/  LDC.64 R32, c[0x0][0x3c0] ;  /* 0x0000f000ff207b82 */ /* 0x000e300000000a00 */
[----:B------:R-:W1:Y:S08]  /*0540*/  LDC.64 R110, c[0x0][0x3c8] ;  /* 0x0000f200ff6e7b82 */ /* 0x000e700000000a00 */
[----:B------:R-:W2:Y:S01]  /*0550*/  LDC.64 R2, c[0x0][0x438] ;  /* 0x00010e00ff027b82 */ /* 0x000ea20000000a00 */
[----:B0-----:R-:W-:-:S06]  /*0560*/  IMAD.WIDE R32, R108, 0x4, R32 ;  /* 0x000000046c207825 */ /* 0x001fcc00078e0220 */
[----:B------:R-:W3:Y:S01]  /*0570*/  LDG.E R32, desc[UR10][R32.64] ;  /* 0x0000000a20207981 */ /* 0x000ee2000c1e1900 */
[----:B-1----:R-:W-:-:S06]  /*0580*/  IMAD.WIDE R110, R108, 0x4, R110 ;  /* 0x000000046c6e7825 */ /* 0x002fcc00078e026e */
[----:B------:R0:W5:Y:S01]  /*0590*/  LDG.E R110, desc[UR10][R110.64] ;  /* 0x0000000a6e6e7981 */ /* 0x000162000c1e1900 */
[----:B------:R-:W-:Y:S01]  /*05a0*/  IMAD R0, R108, UR13, RZ ;  /* 0x0000000d6c007c24 */ /* 0x000fe2000f8e02ff */
[----:B--2---:R-:W-:Y:S02]  /*05b0*/  ISETP.NE.U32.AND P0, PT, R2, RZ, PT ;  /* 0x000000ff0200720c */ /* 0x004fe40003f05070 */
[----:B------:R-:W-:Y:S02]  /*05c0*/  ISETP.NE.AND P1, PT, RZ, UR12, PT ;  /* 0x0000000cff007c0c */ /* 0x000fe4000bf25270 */
[----:B------:R-:W-:Y:S02]  /*05d0*/  ISETP.NE.AND.EX P0, PT, R3, RZ, PT, P0 ;  /* 0x000000ff0300720c */ /* 0x000fe40003f05300 */
[----:B------:R-:W-:-:S04]  /*05e0*/  SHF.R.S32.HI R35, RZ, 0x1f, R0 ;  /* 0x0000001fff237819 */ /* 0x000fc80000011400 */
[----:B------:R-:W-:-:S04]  /*05f0*/  LEA.HI R0, R35, R0, RZ, 0x3 ;  /* 0x0000000023007211 */ /* 0x000fc800078f18ff */
[----:B------:R-:W-:Y:S02]  /*0600*/  LEA.HI.SX32 R115, R0, R109, 0x1d ;  /* 0x0000006d00737211 */ /* 0x000fe400078feaff */
[----:B---3--:R-:W-:Y:S01]  /*0610*/  FSEL R157, R32, RZ, !P1 ;  /* 0x000000ff209d7208 */ /* 0x008fe20004800000 */
[----:B0-----:R-:W-:Y:S06]  /*0620*/  @P0 BRA `(.L_x_165) ;  /* 0x0000001000040947 */ /* 0x001fec0003800000 */
[----:B------:R-:W0:Y:S01]  /*0630*/  LDC.64 R40, c[0x0][0x3a8] ;  /* 0x0000ea00ff287b82 */ /* 0x000e220000000a00 */
[----:B------:R-:W-:-:S07]  /*0640*/  IADD3 R113, PT, PT, R115, 0x20, RZ ;  /* 0x0000002073717810 */ /* 0x000fce0007ffe0ff */
[----:B------:R-:W1:Y:S01]  /*0650*/  LDC.64 R52, c[0x0][0x428] ;  /* 0x00010a00ff347b82 */ /* 0x000e620000000a00 */
[C---:B------:R-:W-:Y:S01]  /*0660*/  IADD3 R111, PT, PT, R115.reuse, 0x40, RZ ;  /* 0x00000040736f7810 */ /* 0x040fe20007ffe0ff */
[----:B0-----:R-:W-:-:S04]  /*0670*/  IMAD.WIDE.U32 R32, R115, 0x10, R40 ;  /* 0x0000001073207825 */ /* 0x001fc800078e0028 */
[--C-:B------:R-:W-:Y:S02]  /*0680*/  IMAD.WIDE.U32 R36, R113, 0x10, R40.reuse ;  /* 0x0000001071247825 */ /* 0x100fe400078e0028 */
[----:B------:R-:W2:Y:S02]  /*0690*/  LDG.E.128 R32, desc[UR10][R32.64] ;  /* 0x0000000a20207981 */ /* 0x000ea4000c1e1d00 */
[----:B------:R-:W-:Y:S02]  /*06a0*/  IMAD.WIDE.U32 R40, R111, 0x10, R40 ;  /* 0x000000106f287825 */ /* 0x000fe400078e0028 */
[----:B------:R-:W3:Y:S02]  /*06b0*/  LDG.E.128 R36, desc[UR10][R36.64] ;  /* 0x0000000a24247981 */ /* 0x000ee4000c1e1d00 */
[--C-:B-1----:R-:W-:Y:S02]  /*06c0*/  IMAD.WIDE.U32 R44, R115, 0x10, R52.reuse ;  /* 0x00000010732c7825 */ /* 0x102fe400078e0034 */
[----:B------:R-:W4:Y:S02]  /*06d0*/  LDG.E.128 R40, desc[UR10][R40.64] ;  /* 0x0000000a28287981 */ /* 0x000f24000c1e1d00 */
[----:B------:R-:W-:-:S02]  /*06e0*/  IMAD.WIDE.U32 R48, R113, 0x10, R52 ;  /* 0x0000001071307825 */ /* 0x000fc400078e0034 */
[----:B------:R-:W4:Y:S02]  /*06f0*/  LDG.E.128 R44, desc[UR10][R44.64] ;  /* 0x0000000a2c2c7981 */ /* 0x000f24000c1e1d00 */
[----:B------:R-:W-:Y:S02]  /*0700*/  IMAD.WIDE.U32 R52, R111, 0x10, R52 ;  /* 0x000000106f347825 */ /* 0x000fe400078e0034 */
[----:B------:R-:W4:Y:S04]  /*0710*/  LDG.E.128 R48, desc[UR10][R48.64] ;  /* 0x0000000a30307981 */ /* 0x000f28000c1e1d00 */
[----:B------:R-:W4:Y:S01]  /*0720*/  LDG.E.128 R52, desc[UR10][R52.64] ;  /* 0x0000000a34347981 */ /* 0x000f22000c1e1d00 */
        /* <DEDUP_REMOVED lines=9> */
[C---:B--2---:R-:W-:Y:S02]  /*07c0*/  PRMT R0, R32.reuse, 0x7632, R0 ;  /* 0x0000763220007816 */ /* 0x044fe40000000000 */
[C---:B------:R-:W-:Y:S02]  /*07d0*/  PRMT R112, R33.reuse, 0x7632, R112 ;  /* 0x0000763221707816 */ /* 0x040fe40000000070 */
[----:B------:R-:W-:Y:S02]  /*07e0*/  SHF.L.U32 R114, R33, 0x10, RZ ;  /* 0x0000001021727819 */ /* 0x000fe400000006ff */
[C---:B---3--:R-:W-:Y:S02]  /*07f0*/  PRMT R117, R37.reuse, 0x7632, R117 ;  /* 0x0000763225757816 */ /* 0x048fe40000000075 */
[----:B------:R-:W-:Y:S01]  /*0800*/  SHF.L.U32 R120, R37, 0x10, RZ ;  /* 0x0000001025787819 */ /* 0x000fe200000006ff */
[----:B------:R-:W-:Y:S01]  /*0810*/  FADD.FTZ R121, -R157, R114 ;  /* 0x000000729d797221 */ /* 0x000fe20000010100 */
[----:B------:R-:W-:-:S02]  /*0820*/  SHF.L.U32 R32, R32, 0x10, RZ ;  /* 0x0000001020207819 */ /* 0x000fc400000006ff */
[----:B------:R-:W-:Y:S01]  /*0830*/  PRMT R33, R34, 0x7632, R33 ;  /* 0x0000763222217816 */ /* 0x000fe20000000021 */
[C---:B------:R-:W-:Y:S01]  /*0840*/  FADD.FTZ R189, -R157.reuse, R120 ;  /* 0x000000789dbd7221 */ /* 0x040fe20000010100 */
[----:B------:R-:W-:Y:S01]  /*0850*/  PRMT R37, R38, 0x7632, R37 ;  /* 0x0000763226257816 */ /* 0x000fe20000000025 */
[----:B------:R-:W-:Y:S01]  /*0860*/  FADD.FTZ R119, -R157, R32 ;  /* 0x000000209d777221 */ /* 0x000fe20000010100 */
[----:B------:R-:W-:Y:S02]  /*0870*/  SHF.L.U32 R34, R34, 0x10, RZ ;  /* 0x0000001022227819 */ /* 0x000fe400000006ff */
[----:B------:R-:W-:Y:S02]  /*0880*/  SHF.L.U32 R38, R38, 0x10, RZ ;  /* 0x0000001026267819 */ /* 0x000fe400000006ff */
[----:B------:R-:W-:Y:S01]  /*0890*/  PRMT R116, R35, 0x7632, R116 ;  /* 0x0000763223747816 */ /* 0x000fe20000000074 */
[----:B------:R-:W-:Y:S01]  /*08a0*/  FADD.FTZ R123, -R157, R34 ;  /* 0x000000229d7b7221 */ /* 0x000fe20000010100 */
[----:B------:R-:W-:Y:S01]  /*08b0*/  SHF.L.U32 R118, R35, 0x10, RZ ;  /* 0x0000001023767819 */ /* 0x000fe200000006ff */
[----:B------:R-:W-:Y:S01]  /*08c0*/  FADD.FTZ R191, -R157, R38 ;  /* 0x000000269dbf7221 */ /* 0x000fe20000010100 */
[----:B------:R-:W-:-:S02]  /*08d0*/  PRMT R35, R36, 0x7632, R35 ;  /* 0x0000763224237816 */ /* 0x000fc40000000023 */
[----:B----4-:R-:W-:Y:S01]  /*08e0*/  PRMT R125, R41, 0x7632, R125 ;  /* 0x00007632297d7816 */ /* 0x010fe2000000007d */
[----:B------:R-:W-:Y:S01]  /*08f0*/  FADD.FTZ R131, -R157, R118 ;  /* 0x000000769d837221 */ /* 0x000fe20000010100 */
[----:B------:R-:W-:Y:S02]  /*0900*/  SHF.L.U32 R0, R0, 0x10, RZ ;  /* 0x0000001000007819 */ /* 0x000fe400000006ff */
[----:B------:R-:W-:Y:S01]  /*0910*/  SHF.L.U32 R32, R33, 0x10, RZ ;  /* 0x0000001021207819 */ /* 0x000fe200000006ff */
[----:B-----5:R-:W-:Y:S01]  /*0920*/  FMUL.FTZ R131, R110, R131 ;  /* 0x000000836e837220 */ /* 0x020fe20000410000 */
[----:B------:R-:W-:Y:S02]  /*0930*/  SHF.L.U32 R34, R35, 0x10, RZ ;  /* 0x0000001023227819 */ /* 0x000fe400000006ff */
[----:B------:R-:W-:Y:S01]  /*0940*/  SHF.L.U32 R38, R37, 0x10, RZ ;  /* 0x0000001025267819 */ /* 0x000fe200000006ff */
[----:B------:R-:W-:Y:S01]  /*0950*/  FADD.FTZ R185, -R157, R32 ;  /* 0x000000209db97221 */ /* 0x000fe20000010100 */
[----:B------:R-:W-:Y:S01]  /*0960*/  SHF.L.U32 R126, R41, 0x10, RZ ;  /* 0x00000010297e7819 */ /* 0x000fe200000006ff */
[C---:B------:R-:W-:Y:S01]  /*0970*/  FADD.FTZ R169, -R157.reuse, R34 ;  /* 0x000000229da97221 */ /* 0x040fe20000010100 */
[C---:B------:R-:W-:Y:S01]  /*0980*/  PRMT R41, R42.reuse, 0x7632, R41 ;  /* 0x000076322a297816 */ /* 0x040fe20000000029 */
[C---:B------:R-:W-:Y:S01]  /*0990*/  FADD.FTZ R165, -R157.reuse, R38 ;  /* 0x000000269da57221 */ /* 0x040fe20000010100 */
[----:B------:R-:W-:Y:S01]  /*09a0*/  SHF.L.U32 R128, R42, 0x10, RZ ;  /* 0x000000102a807819 */ /* 0x000fe200000006ff */
[----:B------:R-:W-:Y:S01]  /*09b0*/  FADD.FTZ R197, -R157, R126 ;  /* 0x0000007e9dc57221 */ /* 0x000fe20000010100 */
[----:B------:R-:W-:Y:S01]  /*09c0*/  PRMT R127, R43, 0x7632, R127 ;  /* 0x000076322b7f7816 */ /* 0x000fe2000000007f */
[C---:B------:R-:W-:Y:S01]  /*09d0*/  FMUL.FTZ R154, R110.reuse, R185 ;  /* 0x000000b96e9a7220 */ /* 0x040fe20000410000 */
[----:B------:R-:W-:Y:S01]  /*09e0*/  SHF.L.U32 R42, R125, 0x10, RZ ;  /* 0x000000107d2a7819 */ /* 0x000fe200000006ff */
[----:B------:R-:W-:Y:S01]  /*09f0*/  FADD.FTZ R125, -R157, R0 ;  /* 0x000000009d7d7221 */ /* 0x000fe20000010100 */
[----:B------:R-:W-:Y:S01]  /*0a00*/  PRMT R122, R39, 0x7632, R122 ;  /* 0x00007632277a7816 */ /* 0x000fe2000000007a */
[----:B------:R-:W-:Y:S01]  /*0a10*/  FADD.FTZ R199, -R157, R128 ;  /* 0x000000809dc77221 */ /* 0x000fe20000010100 */
[----:B------:R-:W-:Y:S01]  /*0a20*/  SHF.L.U32 R124, R39, 0x10, RZ ;  /* 0x00000010277c7819 */ /* 0x000fe200000006ff */
[----:B------:R-:W-:Y:S01]  /*0a30*/  FMUL.FTZ R136, R110, R125 ;  /* 0x0000007d6e887220 */ /* 0x000fe20000410000 */
[----:B------:R-:W-:Y:S01]  /*0a40*/  PRMT R39, R40, 0x7632, R39 ;  /* 0x0000763228277816 */ /* 0x000fe20000000027 */
[----:B------:R-:W-:Y:S01]  /*0a50*/  FMUL.FTZ R128, R110, R121 ;  /* 0x000000796e807220 */ /* 0x000fe20000410000 */
[----:B------:R-:W-:Y:S01]  /*0a60*/  SHF.L.U32 R116, R116, 0x10, RZ ;  /* 0x0000001074747819 */ /* 0x000fe200000006ff */
[C---:B------:R-:W-:Y:S01]  /*0a70*/  FADD.FTZ R193, -R157.reuse, R124 ;  /* 0x0000007c9dc17221 */ /* 0x040fe20000010100 */
[C---:B------:R-:W-:Y:S01]  /*0a80*/  PRMT R133, R44.reuse, 0x7632, R133 ;  /* 0x000076322c857816 */ /* 0x040fe20000000085 */
[C---:B------:R-:W-:Y:S01]  /*0a90*/  FADD.FTZ R161, -R157.reuse, R42 ;  /* 0x0000002a9da17221 */ /* 0x040fe20000010100 */
[----:B------:R-:W-:Y:S01]  /*0aa0*/  SHF.L.U32 R33, R44, 0x10, RZ ;  /* 0x000000102c217819 */ /* 0x000fe200000006ff */
[----:B------:R-:W-:Y:S01]  /*0ab0*/  FADD.FTZ R181, -R157, R116 ;  /* 0x000000749db57221 */ /* 0x000fe20000010100 */
[C---:B------:R-:W-:Y:S01]  /*0ac0*/  PRMT R135, R45.reuse, 0x7632, R135 ;  /* 0x000076322d877816 */ /* 0x040fe20000000087 */
[C---:B------:R-:W-:Y:S01]  /*0ad0*/  FMUL.FTZ R121, R110.reuse, R191 ;  /* 0x000000bf6e797220 */ /* 0x040fe20000410000 */
[----:B------:R-:W-:Y:S01]  /*0ae0*/  SHF.L.U32 R32, R45, 0x10, RZ ;  /* 0x000000102d207819 */ /* 0x000fe200000006ff */
[----:B------:R-:W-:Y:S01]  /*0af0*/  FMUL.FTZ R164, R110, R181 ;  /* 0x000000b56ea47220 */ /* 0x000fe20000410000 */
[----:B------:R-:W-:Y:S01]  /*0b00*/  SHF.L.U32 R0, R4, 0x10, RZ ;  /* 0x0000001004007819 */ /* 0x000fe200000006ff */
[----:B------:R-:W-:Y:S01]  /*0b10*/  FMUL.FTZ R158, R110, R165 ;  /* 0x000000a56e9e7220 */ /* 0x000fe20000410000 */
[----:B------:R-:W-:-:S02]  /*0b20*/  SHF.L.U32 R40, R40, 0x10, RZ ;  /* 0x0000001028287819 */ /* 0x000fc400000006ff */
[----:B------:R-:W-:Y:S01]  /*0b30*/  SHF.L.U32 R118, R127, 0x10, RZ ;  /* 0x000000107f767819 */ /* 0x000fe200000006ff */
[----:B------:R-:W-:Y:S01]  /*0b40*/  FMUL.FTZ R37, R0, R33 ;  /* 0x0000002100257220 */ /* 0x000fe20000410000 */
[C---:B------:R-:W-:Y:S01]  /*0b50*/  PRMT R137, R46.reuse, 0x7632, R137 ;  /* 0x000076322e897816 */ /* 0x040fe20000000089 */
[----:B------:R-:W-:Y:S01]  /*0b60*/  FADD.FTZ R195, -R157, R40 ;  /* 0x000000289dc37221 */ /* 0x000fe20000010100 */
[----:B------:R-:W-:Y:S01]  /*0b70*/  SHF.L.U32 R34, R46, 0x10, RZ ;  /* 0x000000102e227819 */ /* 0x000fe200000006ff */
[C---:B------:R-:W-:Y:S01]  /*0b80*/  FMUL.FTZ R0, R110.reuse, R119 ;  /* 0x000000776e007220 */ /* 0x040fe20000410000 */
[----:B------:R-:W-:Y:S01]  /*0b90*/  SHF.L.U32 R38, R49, 0x10, RZ ;  /* 0x0000001031267819 */ /* 0x000fe200000006ff */
[----:B------:R-:W-:Y:S01]  /*0ba0*/  FMUL.FTZ R119, R110, R189 ;  /* 0x000000bd6e777220 */ /* 0x000fe20000410000 */
[----:B------:R-:W-:Y:S01]  /*0bb0*/  SHF.L.U32 R45, R9, 0x10, RZ ;  /* 0x00000010092d7819 */ /* 0x000fe200000006ff */
[----:B------:R-:W-:Y:S01]  /*0bc0*/  FMUL.FTZ R165, R0, R33 ;  /* 0x0000002100a57220 */ /* 0x000fe20000410000 */
[----:B------:R-:W-:-:S02]  /*0bd0*/  PRMT R147, R53, 0x7632, R147 ;  /* 0x0000763235937816 */ /* 0x000fc40000000093 */
[----:B------:R-:W-:Y:S01]  /*0be0*/  SHF.L.U32 R127, R53, 0x10, RZ ;  /* 0x00000010357f7819 */ /* 0x000fe200000006ff */
[----:B------:R-:W-:Y:S01]  /*0bf0*/  FMUL.FTZ R116, R45, R38 ;  /* 0x000000262d747220 */ /* 0x000fe20000410000 */
[----:B------:R-:W-:Y:S02]  /*0c00*/  SHF.L.U32 R46, R93, 0x10, RZ ;  /* 0x000000105d2e7819 */ /* 0x000fe400000006ff */
[----:B------:R-:W-:Y:S02]  /*0c10*/  SHF.L.U32 R126, R54, 0x10, RZ ;  /* 0x00000010367e7819 */ /* 0x000fe400000006ff */
[----:B------:R-:W-:Y:S01]  /*0c20*/  SHF.L.U32 R53, R94, 0x10, RZ ;  /* 0x000000105e357819 */ /* 0x000fe200000006ff */
[----:B------:R-:W-:Y:S01]  /*0c30*/  FMUL.FTZ R45, R46, R127 ;  /* 0x0000007f2e2d7220 */ /* 0x000fe20000410000 */
[----:B------:R-:W-:Y:S02]  /*0c40*/  SHF.L.U32 R133, R133, 0x10, RZ ;  /* 0x0000001085857819 */ /* 0x000fe400000006ff */
[----:B------:R-:W-:Y:S01]  /*0c50*/  SHF.L.U32 R40, R39, 0x10, RZ ;  /* 0x0000001027287819 */ /* 0x000fe200000006ff */
[----:B------:R-:W-:Y:S01]  /*0c60*/  FMUL.FTZ R46, R53, R126 ;  /* 0x0000007e352e7220 */ /* 0x000fe20000410000 */
[----:B------:R-:W-:Y:S01]  /*0c70*/  SHF.L.U32 R39, R5, 0x10, RZ ;  /* 0x0000001005277819 */ /* 0x000fe200000006ff */
[----:B------:R-:W-:Y:S01]  /*0c80*/  FMUL.FTZ R134, R134, R133 ;  /* 0x0000008586867220 */ /* 0x000fe20000410000 */
[----:B------:R-:W-:Y:S01]  /*0c90*/  SHF.L.U32 R112, R112, 0x10, RZ ;  /* 0x0000001070707819 */ /* 0x000fe200000006ff */
[----:B------:R-:W-:Y:S01]  /*0ca0*/  FADD.FTZ R53, RZ, R37 ;  /* 0x00000025ff357221 */ /* 0x000fe20000010000 */
[----:B------:R-:W-:Y:S01]  /*0cb0*/  PRMT R155, R55, 0x7632, R155 ;  /* 0x00007632379b7816 */ /* 0x000fe2000000009b */
[----:B------:R-:W-:Y:S01]  /*0cc0*/  FMUL.FTZ R39, R39, R32 ;  /* 0x0000002027277220 */ /* 0x000fe20000410000 */
[----:B------:R-:W-:Y:S01]  /*0cd0*/  SHF.L.U32 R129, R55, 0x10, RZ ;  /* 0x0000001037817819 */ /* 0x000fe200000006ff */
[----:B------:R-:W-:Y:S01]  /*0ce0*/  FFMA.FTZ R55, R0, R37, RZ ;  /* 0x0000002500377223 */ /* 0x000fe200000100ff */
[----:B------:R-:W-:Y:S01]  /*0cf0*/  SHF.L.U32 R36, R36, 0x10, RZ ;  /* 0x0000001024247819 */ /* 0x000fe200000006ff */
[----:B------:R-:W-:Y:S01]  /*0d00*/  FADD.FTZ R183, -R157, R112 ;  /* 0x000000709db77221 */ /* 0x000fe20000010100 */
[----:B------:R-:W-:Y:S01]  /*0d10*/  PRMT R149, R52, 0x7632, R149 ;  /* 0x0000763234957816 */ /* 0x000fe20000000095 */
[----:B------:R-:W-:Y:S01]  /*0d20*/  FFMA.FTZ R55, R136, R134, R55 ;  /* 0x0000008688377223 */ /* 0x000fe20000010037 */
[----:B------:R-:W-:Y:S01]  /*0d30*/  SHF.L.U32 R124, R52, 0x10, RZ ;  /* 0x00000010347c7819 */ /* 0x000fe200000006ff */
[----:B------:R-:W-:Y:S01]  /*0d40*/  FADD.FTZ R52, R53, R134 ;  /* 0x0000008635347221 */ /* 0x000fe20000010000 */
[----:B------:R-:W-:Y:S01]  /*0d50*/  SHF.L.U32 R135, R135, 0x10, RZ ;  /* 0x0000001087877819 */ /* 0x000fe200000006ff */
[----:B------:R-:W-:Y:S01]  /*0d60*/  FADD.FTZ R187, -R157, R36 ;  /* 0x000000249dbb7221 */ /* 0x000fe20000010100 */
[----:B------:R-:W-:Y:S01]  /*0d70*/  SHF.L.U32 R114, R41, 0x10, RZ ;  /* 0x0000001029727819 */ /* 0x000fe200000006ff */
[----:B------:R-:W-:Y:S01]  /*0d80*/  FADD.FTZ R53, R52, R39 ;  /* 0x0000002734357221 */ /* 0x000fe20000010000 */
[----:B------:R-:W-:Y:S01]  /*0d90*/  SHF.L.U32 R130, R43, 0x10, RZ ;  /* 0x000000102b827819 */ /* 0x000fe200000006ff */
[----:B------:R-:W-:Y:S01]  /*0da0*/  FMUL.FTZ R138, R138, R135 ;  /* 0x000000878a8a7220 */ /* 0x000fe20000410000 */
[----:B------:R-:W-:Y:S01]  /*0db0*/  SHF.L.U32 R41, R6, 0x10, RZ ;  /* 0x0000001006297819 */ /* 0x000fe200000006ff */
[----:B------:R-:W-:Y:S01]  /*0dc0*/  FMUL.FTZ R144, R110, R183 ;  /* 0x000000b76e907220 */ /* 0x000fe20000410000 */
[----:B------:R-:W-:Y:S01]  /*0dd0*/  SHF.L.U32 R36, R117, 0x10, RZ ;  /* 0x0000001075247819 */ /* 0x000fe200000006ff */
[----:B------:R-:W-:Y:S01]  /*0de0*/  FFMA.FTZ R55, R128, R39, R55 ;  /* 0x0000002780377223 */ /* 0x000fe20000010037 */
[----:B------:R-:W-:Y:S01]  /*0df0*/  PRMT R153, R50, 0x7632, R153 ;  /* 0x0000763232997816 */ /* 0x000fe20000000099 */
[----:B------:R-:W-:Y:S01]  /*0e00*/  FADD.FTZ R201, -R157, R130 ;  /* 0x000000829dc97221 */ /* 0x000fe20000010100 */
[----:B------:R-:W-:Y:S01]  /*0e10*/  SHF.L.U32 R137, R137, 0x10, RZ ;  /* 0x0000001089897819 */ /* 0x000fe200000006ff */
[----:B------:R-:W-:Y:S01]  /*0e20*/  FMUL.FTZ R41, R41, R34 ;  /* 0x0000002229297220 */ /* 0x000fe20000410000 */
[----:B------:R-:W-:Y:S01]  /*0e30*/  FADD.FTZ R52, R53, R138 ;  /* 0x0000008a35347221 */ /* 0x000fe20000010000 */
[----:B------:R-:W-:Y:S01]  /*0e40*/  PRMT R145, R54, 0x7632, R145 ;  /* 0x0000763236917816 */ /* 0x000fe20000000091 */
[----:B------:R-:W-:Y:S01]  /*0e50*/  FMUL.FTZ R130, R110, R123 ;  /* 0x0000007b6e827220 */ /* 0x000fe20000410000 */
[----:B------:R-:W-:Y:S01]  /*0e60*/  FFMA.FTZ R55, R144, R138, R55 ;  /* 0x0000008a90377223 */ /* 0x000fe20000010037 */
[----:B------:R-:W-:Y:S01]  /*0e70*/  FADD.FTZ R171, -R157, R36 ;  /* 0x000000249dab7221 */ /* 0x000fe20000010100 */
[----:B------:R-:W-:Y:S01]  /*0e80*/  SHF.L.U32 R54, R174, 0x10, RZ ;  /* 0x00000010ae367819 */ /* 0x000fe200000006ff */
[----:B------:R-:W-:Y:S01]  /*0e90*/  FMUL.FTZ R140, R140, R137 ;  /* 0x000000898c8c7220 */ /* 0x000fe20000410000 */
[----:B------:R-:W-:Y:S01]  /*0ea0*/  SHF.L.U32 R153, R153, 0x10, RZ ;  /* 0x0000001099997819 */ /* 0x000fe200000006ff */
[----:B------:R-:W-:Y:S01]  /*0eb0*/  FADD.FTZ R53, R52, R41 ;  /* 0x0000002934357221 */ /* 0x000fe20000010000 */
[C---:B------:R-:W-:Y:S01]  /*0ec0*/  PRMT R139, R47.reuse, 0x7632, R139 ;  /* 0x000076322f8b7816 */ /* 0x040fe2000000008b */
[----:B------:R-:W-:Y:S01]  /*0ed0*/  FFMA.FTZ R55, R130, R41, R55 ;  /* 0x0000002982377223 */ /* 0x000fe20000010037 */
[----:B------:R-:W-:Y:S01]  /*0ee0*/  SHF.L.U32 R36, R47, 0x10, RZ ;  /* 0x000000102f247819 */ /* 0x000fe200000006ff */
[----:B------:R-:W-:Y:S01]  /*0ef0*/  FMUL.FTZ R125, R54, R153 ;  /* 0x00000099367d7220 */ /* 0x000fe20000410000 */
[----:B------:R-:W-:Y:S01]  /*0f00*/  SHF.L.U32 R43, R7, 0x10, RZ ;  /* 0x00000010072b7819 */ /* 0x000fe200000006ff */
[----:B------:R-:W-:Y:S01]  /*0f10*/  FADD.FTZ R54, R53, R140 ;  /* 0x0000008c35367221 */ /* 0x000fe20000010000 */
[----:B------:R-:W-:Y:S01]  /*0f20*/  SHF.L.U32 R149, R149, 0x10, RZ ;  /* 0x0000001095957819 */ /* 0x000fe200000006ff */
[----:B------:R-:W-:Y:S01]  /*0f30*/  FADD.FTZ R163, -R157, R40 ;  /* 0x000000289da37221 */ /* 0x000fe20000010100 */
[----:B------:R-:W-:Y:S01]  /*0f40*/  SHF.L.U32 R139, R139, 0x10, RZ ;  /* 0x000000108b8b7819 */ /* 0x000fe200000006ff */
[----:B------:R-:W-:Y:S01]  /*0f50*/  FMUL.FTZ R43, R43, R36 ;  /* 0x000000242b2b7220 */ /* 0x000fe20000410000 */
[----:B------:R-:W-:Y:S01]  /*0f60*/  SHF.L.U32 R122, R122, 0x10, RZ ;  /* 0x000000107a7a7819 */ /* 0x000fe200000006ff */
[----:B------:R-:W-:Y:S01]  /*0f70*/  FMUL.FTZ R52, R146, R149 ;  /* 0x0000009592347220 */ /* 0x000fe20000410000 */
[----:B------:R-:W-:Y:S01]  /*0f80*/  FFMA.FTZ R146, R154, R140, R55 ;  /* 0x0000008c9a927223 */ /* 0x000fe20000010037 */
[----:B------:R-:W-:Y:S01]  /*0f90*/  PRMT R141, R48, 0x7632, R141 ;  /* 0x00007632308d7816 */ /* 0x000fe2000000008d */
[----:B------:R-:W-:Y:S01]  /*0fa0*/  FMUL.FTZ R142, R142, R139 ;  /* 0x0000008b8e8e7220 */ /* 0x000fe20000410000 */
[----:B------:R-:W-:Y:S01]  /*0fb0*/  SHF.L.U32 R35, R48, 0x10, RZ ;  /* 0x0000001030237819 */ /* 0x000fe200000006ff */
[----:B------:R-:W-:Y:S01]  /*0fc0*/  FADD.FTZ R181, R54, R43 ;  /* 0x0000002b36b57221 */ /* 0x000fe20000010000 */
[----:B------:R-:W-:Y:S01]  /*0fd0*/  SHF.L.U32 R44, R8, 0x10, RZ ;  /* 0x00000010082c7819 */ /* 0x000fe200000006ff */
[----:B------:R-:W-:Y:S01]  /*0fe0*/  FFMA.FTZ R183, R131, R43, R146 ;  /* 0x0000002b83b77223 */ /* 0x000fe20000010092 */
[----:B------:R-:W-:Y:S01]  /*0ff0*/  SHF.L.U32 R147, R147, 0x10, RZ ;  /* 0x0000001093937819 */ /* 0x000fe200000006ff */
[C---:B------:R-:W-:Y:S01]  /*1000*/  FADD.FTZ R167, -R157.reuse, R122 ;  /* 0x0000007a9da77221 */ /* 0x040fe20000010100 */
[C---:B------:R-:W-:Y:S01]  /*1010*/  FADD.FTZ R159, -R157.reuse, R114 ;  /* 0x000000729d9f7221 */ /* 0x040fe20000010100 */
[----:B------:R-:W-:Y:S01]  /*1020*/  SHF.L.U32 R120, R176, 0x10, RZ ;  /* 0x00000010b0787819 */ /* 0x000fe200000006ff */
[----:B------:R-:W-:Y:S01]  /*1030*/  FADD.FTZ R157, -R157, R118 ;  /* 0x000000769d9d7221 */ /* 0x000fe20000010100 */
[----:B------:R-:W-:Y:S01]  /*1040*/  SHF.L.U32 R141, R141, 0x10, RZ ;  /* 0x000000108d8d7819 */ /* 0x000fe200000006ff */
[----:B------:R-:W-:Y:S01]  /*1050*/  FMUL.FTZ R117, R44, R35 ;  /* 0x000000232c757220 */ /* 0x000fe20000410000 */
[----:B------:R-:W-:Y:S01]  /*1060*/  FADD.FTZ R146, R181, R142 ;  /* 0x0000008eb5927221 */ /* 0x000fe20000010000 */
[----:B------:R-:W-:Y:S01]  /*1070*/  FMUL.FTZ R118, R110, R187 ;  /* 0x000000bb6e767220 */ /* 0x000fe20000410000 */
[----:B------:R-:W-:Y:S01]  /*1080*/  FFMA.FTZ R183, R164, R142, R183 ;  /* 0x0000008ea4b77223 */ /* 0x000fe200000100b7 */
[----:B------:R-:W-:Y:S01]  /*1090*/  FMUL.FTZ R53, R148, R147 ;  /* 0x0000009394357220 */ /* 0x000fe20000410000 */
[----:B------:R-:W-:Y:S01]  /*10a0*/  PRMT R143, R49, 0x7632, R143 ;  /* 0x00007632318f7816 */ /* 0x000fe2000000008f */
[----:B------:R-:W-:Y:S01]  /*10b0*/  FMUL.FTZ R148, R110, R169 ;  /* 0x000000a96e947220 */ /* 0x000fe20000410000 */
[----:B------:R-:W-:Y:S01]  /*10c0*/  FMUL.FTZ R120, R120, R141 ;  /* 0x0000008d78787220 */ /* 0x000fe20000410000 */
[----:B------:R-:W-:Y:S01]  /*10d0*/  FADD.FTZ R169, R146, R117 ;  /* 0x0000007592a97221 */ /* 0x000fe20000010000 */
[----:B------:R-:W-:Y:S01]  /*10e0*/  FFMA.FTZ R183, R118, R117, R183 ;  /* 0x0000007576b77223 */ /* 0x000fe200000100b7 */
[----:B------:R-:W-:Y:S01]  /*10f0*/  SHF.L.U32 R145, R145, 0x10, RZ ;  /* 0x0000001091917819 */ /* 0x000fe200000006ff */
[----:B------:R-:W-:Y:S01]  /*1100*/  FMUL.FTZ R160, R110, R157 ;  /* 0x0000009d6ea07220 */ /* 0x000fe20000410000 */
[----:B------:R-:W-:Y:S01]  /*1110*/  SHF.L.U32 R122, R175, 0x10, RZ ;  /* 0x00000010af7a7819 */ /* 0x000fe200000006ff */
[----:B------:R-:W-:Y:S01]  /*1120*/  FADD.FTZ R169, R169, R120 ;  /* 0x00000078a9a97221 */ /* 0x000fe20000010000 */
[----:B------:R-:W-:Y:S01]  /*1130*/  SHF.L.U32 R143, R143, 0x10, RZ ;  /* 0x000000108f8f7819 */ /* 0x000fe200000006ff */
[----:B------:R-:W-:Y:S01]  /*1140*/  FFMA.FTZ R156, R148, R120, R183 ;  /* 0x00000078949c7223 */ /* 0x000fe200000100b7 */
[----:B------:R-:W-:Y:S01]  /*1150*/  SHF.L.U32 R155, R155, 0x10, RZ ;  /* 0x000000109b9b7819 */ /* 0x000fe200000006ff */
[----:B------:R-:W-:Y:S01]  /*1160*/  FMUL.FTZ R54, R150, R145 ;  /* 0x0000009196367220 */ /* 0x000fe20000410000 */
[----:B------:R-:W-:Y:S01]  /*1170*/  SHF.L.U32 R40, R50, 0x10, RZ ;  /* 0x0000001032287819 */ /* 0x000fe200000006ff */
[----:B------:R-:W-:Y:S01]  /*1180*/  FMUL.FTZ R122, R122, R143 ;  /* 0x0000008f7a7a7220 */ /* 0x000fe20000410000 */
[----:B------:R-:W-:Y:S01]  /*1190*/  SHF.L.U32 R47, R10, 0x10, RZ ;  /* 0x000000100a2f7819 */ /* 0x000fe200000006ff */
[----:B------:R-:W-:Y:S01]  /*11a0*/  FMUL.FTZ R55, R152, R155 ;  /* 0x0000009b98377220 */ /* 0x000fe20000410000 */
[C---:B------:R-:W-:Y:S01]  /*11b0*/  FMUL.FTZ R150, R110.reuse, R161 ;  /* 0x000000a16e967220 */ /* 0x040fe20000410000 */
[----:B------:R-:W-:Y:S01]  /*11c0*/  FADD.FTZ R169, R169, R116 ;  /* 0x00000074a9a97221 */ /* 0x000fe20000010000 */
[----:B------:R-:W-:Y:S01]  /*11d0*/  FMUL.FTZ R152, R110, R171 ;  /* 0x000000ab6e987220 */ /* 0x000fe20000410000 */
[----:B------:R-:W-:Y:S01]  /*11e0*/  FFMA.FTZ R161, R119, R116, R156 ;  /* 0x0000007477a17223 */ /* 0x000fe2000001009c */
[----:B------:R-:W-:Y:S01]  /*11f0*/  FMUL.FTZ R114, R47, R40 ;  /* 0x000000282f727220 */ /* 0x000fe20000410000 */
[----:B------:R-:W-:Y:S01]  /*1200*/  FADD.FTZ R169, R169, R122 ;  /* 0x0000007aa9a97221 */ /* 0x000fe20000010000 */
[C---:B------:R-:W-:Y:S01]  /*1210*/  PRMT R151, R51.reuse, 0x7632, R151 ;  /* 0x0000763233977816 */ /* 0x040fe20000000097 */
[----:B------:R-:W-:Y:S01]  /*1220*/  FFMA.FTZ R182, R152, R122, R161 ;  /* 0x0000007a98b67223 */ /* 0x000fe200000100a1 */
[----:B------:R-:W-:Y:S01]  /*1230*/  SHF.L.U32 R42, R51, 0x10, RZ ;  /* 0x00000010332a7819 */ /* 0x000fe200000006ff */
[----:B------:R-:W-:Y:S01]  /*1240*/  FADD.FTZ R184, R169, R114 ;  /* 0x00000072a9b87221 */ /* 0x000fe20000010000 */
[----:B------:R-:W-:Y:S01]  /*1250*/  SHF.L.U32 R49, R11, 0x10, RZ ;  /* 0x000000100b317819 */ /* 0x000fe200000006ff */
[----:B------:R-:W-:Y:S01]  /*1260*/  FFMA.FTZ R157, R121, R114, R182 ;  /* 0x00000072799d7223 */ /* 0x000fe200000100b6 */
[----:B------:R-:W-:Y:S01]  /*1270*/  SHF.L.U32 R151, R151, 0x10, RZ ;  /* 0x0000001097977819 */ /* 0x000fe200000006ff */
[----:B------:R-:W-:Y:S01]  /*1280*/  FMUL.FTZ R156, R110, R159 ;  /* 0x0000009f6e9c7220 */ /* 0x000fe20000410000 */
[----:B------:R-:W-:Y:S01]  /*1290*/  FADD.FTZ R159, R184, R125 ;  /* 0x0000007db89f7221 */ /* 0x000fe20000010000 */
[----:B------:R-:W-:Y:S01]  /*12a0*/  FMUL.FTZ R112, R49, R42 ;  /* 0x0000002a31707220 */ /* 0x000fe20000410000 */
[----:B------:R-:W-:Y:S01]  /*12b0*/  FMUL.FTZ R123, R110, R193 ;  /* 0x000000c16e7b7220 */ /* 0x000fe20000410000 */
[----:B------:R-:W-:Y:S01]  /*12c0*/  FFMA.FTZ R182, R158, R125, R157 ;  /* 0x0000007d9eb67223 */ /* 0x000fe2000001009d */
[----:B------:R-:W-:Y:S01]  /*12d0*/  SHF.L.U32 R51, R92, 0x10, RZ ;  /* 0x000000105c337819 */ /* 0x000fe200000006ff */
[----:B------:R-:W-:Y:S01]  /*12e0*/  FMUL.FTZ R132, R132, R151 ;  /* 0x0000009784847220 */ /* 0x000fe20000410000 */
[----:B------:R-:W-:Y:S01]  /*12f0*/  FADD.FTZ R159, R159, R112 ;  /* 0x000000709f9f7221 */ /* 0x000fe20000010000 */
[C---:B------:R-:W-:Y:S01]  /*1300*/  FMUL.FTZ R162, R110.reuse, R167 ;  /* 0x000000a76ea27220 */ /* 0x040fe20000410000 */
[----:B------:R-:W-:Y:S01]  /*1310*/  FFMA.FTZ R157, R123, R112, R182 ;  /* 0x000000707b9d7223 */ /* 0x000fe200000100b6 */
[----:B------:R-:W-:Y:S01]  /*1320*/  FMUL.FTZ R44, R51, R124 ;  /* 0x0000007c332c7220 */ /* 0x000fe20000410000 */
[----:B------:R-:W-:Y:S01]  /*1330*/  FADD.FTZ R159, R159, R132 ;  /* 0x000000849f9f7221 */ /* 0x000fe20000010000 */
[----:B------:R-:W-:Y:S01]  /*1340*/  FMUL.FTZ R49, R110, R195 ;  /* 0x000000c36e317220 */ /* 0x000fe20000410000 */
[----:B------:R-:W-:Y:S01]  /*1350*/  FFMA.FTZ R190, R162, R132, R157 ;  /* 0x00000084a2be7223 */ /* 0x000fe2000001009d */
[----:B------:R-:W-:Y:S01]  /*1360*/  SHF.L.U32 R48, R95, 0x10, RZ ;  /* 0x000000105f307819 */ /* 0x000fe200000006ff */
[----:B------:R-:W-:Y:S01]  /*1370*/  FADD.FTZ R159, R159, R44 ;  /* 0x0000002c9f9f7221 */ /* 0x000fe20000010000 */
[C---:B------:R-:W-:Y:S01]  /*1380*/  FMUL.FTZ R146, R110.reuse, R163 ;  /* 0x000000a36e927220 */ /* 0x040fe20000410000 */
[----:B------:R-:W-:Y:S01]  /*1390*/  FFMA.FTZ R157, R49, R44, R190 ;  /* 0x0000002c319d7223 */ /* 0x000fe200000100be */
[----:B------:R-:W-:Y:S01]  /*13a0*/  FMUL.FTZ R51, R110, R199 ;  /* 0x000000c76e337220 */ /* 0x000fe20000410000 */
[----:B------:R-:W-:Y:S01]  /*13b0*/  FMUL.FTZ R47, R48, R129 ;  /* 0x00000081302f7220 */ /* 0x000fe20000410000 */
[----:B------:R-:W-:Y:S01]  /*13c0*/  FADD.FTZ R194, R159, R52 ;  /* 0x000000349fc27221 */ /* 0x000fe20000010000 */
[----:B------:R-:W-:Y:S01]  /*13d0*/  FMUL.FTZ R48, R110, R197 ;  /* 0x000000c56e307220 */ /* 0x000fe20000410000 */
[----:B------:R-:W-:Y:S01]  /*13e0*/  FFMA.FTZ R157, R146, R52, R157 ;  /* 0x00000034929d7223 */ /* 0x000fe2000001009d */
        /* <DEDUP_REMOVED lines=19> */
[C---:B------:R-:W-:Y:S01]  /*1520*/  FFMA.FTZ R163, R50.reuse, R47, R163 ;  /* 0x0000002f32a37223 */ /* 0x040fe200000100a3 */
[----:B------:R-:W-:Y:S01]  /*1530*/  FMUL.FTZ R190, R51, R126 ;  /* 0x0000007e33be7220 */ /* 0x000fe20000410000 */
        /* <DEDUP_REMOVED lines=13> */
[----:B------:R-:W-:Y:S01]  /*1610*/  FADD.FTZ R161, R194, R55 ;  /* 0x00000037c2a17221 */ /* 0x000fe20000010000 */
[----:B------:R-:W-:Y:S01]  /*1620*/  FFMA.FTZ R163, R160, R55, R163 ;  /* 0x00000037a0a37223 */ /* 0x000fe200000100a3 */
[----:B------:R-:W-:Y:S06]  /*1630*/  BRA `(.L_x_166) ;  /* 0x00000010001c7947 */ /* 0x000fec0003800000 */
.L_x_165:
[----:B------:R-:W0:Y:S01]  /*1640*/  LDC.64 R12, c[0x0][0x3a8] ;  /* 0x0000ea00ff0c7b82 */ /* 0x000e220000000a00 */
[C---:B------:R-:W-:Y:S02]  /*1650*/  IADD3 R113, PT, PT, R115.reuse, 0x20, RZ ;  /* 0x0000002073717810 */ /* 0x040fe40007ffe0ff */
[----:B------:R-:W-:-:S05]  /*1660*/  IADD3 R111, PT, PT, R115, 0x40, RZ ;  /* 0x00000040736f7810 */ /* 0x000fca0007ffe0ff */
[----:B------:R-:W1:Y:S01]  /*1670*/  LDC.64 R20, c[0x0][0x438] ;  /* 0x00010e00ff147b82 */ /* 0x000e620000000a00 */
[----:B0-----:R-:W-:-:S04]  /*1680*/  IMAD.WIDE.U32 R32, R115, 0x10, R12 ;  /* 0x0000001073207825 */ /* 0x001fc800078e000c */
[--C-:B------:R-:W-:Y:S02]  /*1690*/  IMAD.WIDE.U32 R36, R113, 0x10, R12.reuse ;  /* 0x0000001071247825 */ /* 0x100fe400078e000c */
[----:B------:R-:W2:Y:S02]  /*16a0*/  LDG.E.128 R32, desc[UR10][R32.64] ;  /* 0x0000000a20207981 */ /* 0x000ea4000c1e1d00 */
[----:B------:R-:W-:Y:S02]  /*16b0*/  IMAD.WIDE.U32 R40, R111, 0x10, R12 ;  /* 0x000000106f287825 */ /* 0x000fe400078e000c */
[----:B------:R-:W0:Y:S01]  /*16c0*/  LDC.64 R12, c[0x0][0x428] ;  /* 0x00010a00ff0c7b82 */ /* 0x000e220000000a00 */
[----:B------:R-:W3:Y:S04]  /*16d0*/  LDG.E.128 R36, desc[UR10][R36.64] ;  /* 0x0000000a24247981 */ /* 0x000ee8000c1e1d00 */
[----:B------:R-:W4:Y:S01]  /*16e0*/  LDG.E.128 R40, desc[UR10][R40.64] ;  /* 0x0000000a28287981 */ /* 0x000f22000c1e1d00 */
[----:B0-----:R-:W-:-:S04]  /*16f0*/  IMAD.WIDE.U32 R44, R115, 0x10, R12 ;  /* 0x00000010732c7825 */ /* 0x001fc800078e000c */
[--C-:B------:R-:W-:Y:S02]  /*1700*/  IMAD.WIDE.U32 R48, R113, 0x10, R12.reuse ;  /* 0x0000001071307825 */ /* 0x100fe400078e000c */
[----:B------:R-:W4:Y:S02]  /*1710*/  LDG.E.128 R44, desc[UR10][R44.64] ;  /* 0x0000000a2c2c7981 */ /* 0x000f24000c1e1d00 */
[----:B------:R-:W-:Y:S02]  /*1720*/  IMAD.WIDE.U32 R52, R111, 0x10, R12 ;  /* 0x000000106f347825 */ /* 0x000fe400078e000c */
[----:B------:R-:W4:Y:S04]  /*1730*/  LDG.E.128 R48, desc[UR10][R48.64] ;  /* 0x0000000a30307981 */ /* 0x000f28000c1e1d00 */
[----:B------:R-:W4:Y:S01]  /*1740*/  LDG.E.128 R52, desc[UR10][R52.64] ;  /* 0x0000000a34347981 */ /* 0x000f22000c1e1d00 */
[----:B-1----:R-:W-:-:S04]  /*1750*/  IMAD.WIDE.U32 R12, R115, 0x10, R20 ;  /* 0x00000010730c7825 */ /* 0x002fc800078e0014 */
[--C-:B------:R-:W-:Y:S02]  /*1760*/  IMAD.WIDE.U32 R16, R113, 0x10, R20.reuse ;  /* 0x0000001071107825 */ /* 0x100fe400078e0014 */
[----:B------:R-:W5:Y:S02]  /*1770*/  LDG.E.128 R12, desc[UR10][R12.64] ;  /* 0x0000000a0c0c7981 */ /* 0x000f64000c1e1d00 */
[----:B------:R-:W-:Y:S02]  /*1780*/  IMAD.WIDE.U32 R20, R111, 0x10, R20 ;  /* 0x000000106f147825 */ /* 0x000fe400078e0014 */
[----:B------:R-:W5:Y:S04]  /*1790*/  LDG.E.128 R16, desc[UR10][R16.64] ;  /* 0x0000000a10107981 */ /* 0x000f68000c1e1d00 */
[----:B------:R-:W5:Y:S01]  /*17a0*/  LDG.E.128 R20, desc[UR10][R20.64] ;  /* 0x0000000a14147981 */ /* 0x000f62000c1e1d00 */
        /* <DEDUP_REMOVED lines=9> */
[----:B--2---:R-:W-:Y:S02]  /*1840*/  PRMT R0, R32, 0x7632, R0 ;  /* 0x0000763220007816 */ /* 0x004fe40000000000 */
[C---:B------:R-:W-:Y:S02]  /*1850*/  PRMT R112, R33.reuse, 0x7632, R112 ;  /* 0x0000763221707816 */ /* 0x040fe40000000070 */
[----:B------:R-:W-:Y:S02]  /*1860*/  SHF.L.U32 R114, R33, 0x10, RZ ;  /* 0x0000001021727819 */ /* 0x000fe400000006ff */
[----:B---3--:R-:W-:-:S02]  /*1870*/  PRMT R117, R37, 0x7632, R117 ;  /* 0x0000763225757816 */ /* 0x008fc40000000075 */
[----:B------:R-:W-:Y:S02]  /*1880*/  SHF.L.U32 R120, R37, 0x10, RZ ;  /* 0x0000001025787819 */ /* 0x000fe400000006ff */
[----:B------:R-:W-:Y:S02]  /*1890*/  SHF.L.U32 R32, R32, 0x10, RZ ;  /* 0x0000001020207819 */ /* 0x000fe400000006ff */
[----:B------:R-:W-:Y:S02]  /*18a0*/  PRMT R33, R34, 0x7632, R33 ;  /* 0x0000763222217816 */ /* 0x000fe40000000021 */
[----:B------:R-:W-:Y:S02]  /*18b0*/  PRMT R37, R38, 0x7632, R37 ;  /* 0x0000763226257816 */ /* 0x000fe40000000025 */
[----:B------:R-:W-:Y:S02]  /*18c0*/  SHF.L.U32 R34, R34, 0x10, RZ ;  /* 0x0000001022227819 */ /* 0x000fe400000006ff */
[----:B------:R-:W-:-:S02]  /*18d0*/  SHF.L.U32 R38, R38, 0x10, RZ ;  /* 0x0000001026267819 */ /* 0x000fc400000006ff */
[C---:B------:R-:W-:Y:S02]  /*18e0*/  PRMT R116, R35.reuse, 0x7632, R116 ;  /* 0x0000763223747816 */ /* 0x040fe40000000074 */
[----:B------:R-:W-:Y:S02]  /*18f0*/  SHF.L.U32 R118, R35, 0x10, RZ ;  /* 0x0000001023767819 */ /* 0x000fe400000006ff */
[----:B------:R-:W-:Y:S01]  /*1900*/  PRMT R35, R36, 0x7632, R35 ;  /* 0x0000763224237816 */ /* 0x000fe20000000023 */
[----:B------:R-:W-:Y:S01]  /*1910*/  FADD.FTZ R119, -R157, R32 ;  /* 0x000000209d777221 */ /* 0x000fe20000010100 */
[----:B----4-:R-:W-:Y:S01]  /*1920*/  PRMT R125, R41, 0x7632, R125 ;  /* 0x00007632297d7816 */ /* 0x010fe2000000007d */
[C---:B------:R-:W-:Y:S01]  /*1930*/  FADD.FTZ R123, -R157.reuse, R34 ;  /* 0x000000229d7b7221 */ /* 0x040fe20000010100 */
[----:B------:R-:W-:Y:S01]  /*1940*/  SHF.L.U32 R0, R0, 0x10, RZ ;  /* 0x0000001000007819 */ /* 0x000fe200000006ff */
[----:B------:R-:W-:Y:S01]  /*1950*/  FADD.FTZ R191, -R157, R38 ;  /* 0x000000269dbf7221 */ /* 0x000fe20000010100 */
[----:B------:R-:W-:-:S02]  /*1960*/  SHF.L.U32 R32, R33, 0x10, RZ ;  /* 0x0000001021207819 */ /* 0x000fc400000006ff */
[----:B------:R-:W-:Y:S02]  /*1970*/  SHF.L.U32 R34, R35, 0x10, RZ ;  /* 0x0000001023227819 */ /* 0x000fe400000006ff */
[----:B------:R-:W-:Y:S02]  /*1980*/  SHF.L.U32 R38, R37, 0x10, RZ ;  /* 0x0000001025267819 */ /* 0x000fe400000006ff */
[----:B------:R-:W-:Y:S02]  /*1990*/  SHF.L.U32 R126, R41, 0x10, RZ ;  /* 0x00000010297e7819 */ /* 0x000fe400000006ff */
[C---:B------:R-:W-:Y:S02]  /*19a0*/  PRMT R41, R42.reuse, 0x7632, R41 ;  /* 0x000076322a297816 */ /* 0x040fe40000000029 */
[----:B------:R-:W-:Y:S02]  /*19b0*/  SHF.L.U32 R128, R42, 0x10, RZ ;  /* 0x000000102a807819 */ /* 0x000fe400000006ff */
[----:B------:R-:W-:Y:S01]  /*19c0*/  PRMT R127, R43, 0x7632, R127 ;  /* 0x000076322b7f7816 */ /* 0x000fe2000000007f */
[----:B------:R-:W-:Y:S01]  /*19d0*/  FADD.FTZ R185, -R157, R32 ;  /* 0x000000209db97221 */ /* 0x000fe20000010100 */
[----:B------:R-:W-:Y:S01]  /*19e0*/  SHF.L.U32 R42, R125, 0x10, RZ ;  /* 0x000000107d2a7819 */ /* 0x000fe200000006ff */
[----:B------:R-:W-:Y:S01]  /*19f0*/  FADD.FTZ R125, -R157, R0 ;  /* 0x000000009d7d7221 */ /* 0x000fe20000010100 */
[----:B------:R-:W-:Y:S01]  /*1a00*/  PRMT R122, R39, 0x7632, R122 ;  /* 0x00007632277a7816 */ /* 0x000fe2000000007a */
[----:B------:R-:W-:Y:S01]  /*1a10*/  FADD.FTZ R131, -R157, R118 ;  /* 0x000000769d837221 */ /* 0x000fe20000010100 */
[----:B------:R-:W-:Y:S01]  /*1a20*/  SHF.L.U32 R124, R39, 0x10, RZ ;  /* 0x00000010277c7819 */ /* 0x000fe200000006ff */
[C---:B------:R-:W-:Y:S01]  /*1a30*/  FADD.FTZ R169, -R157.reuse, R34 ;  /* 0x000000229da97221 */ /* 0x040fe20000010100 */
[----:B------:R-:W-:Y:S01]  /*1a40*/  PRMT R39, R40, 0x7632, R39 ;  /* 0x0000763228277816 */ /* 0x000fe20000000027 */
[----:B------:R-:W-:Y:S01]  /*1a50*/  FADD.FTZ R165, -R157, R38 ;  /* 0x000000269da57221 */ /* 0x000fe20000010100 */
[----:B------:R-:W-:-:S02]  /*1a60*/  SHF.L.U32 R116, R116, 0x10, RZ ;  /* 0x0000001074747819 */ /* 0x000fc400000006ff */
[C---:B------:R-:W-:Y:S02]  /*1a70*/  PRMT R133, R44.reuse, 0x7632, R133 ;  /* 0x000076322c857816 */ /* 0x040fe40000000085 */
[----:B------:R-:W-:Y:S02]  /*1a80*/  SHF.L.U32 R33, R44, 0x10, RZ ;  /* 0x000000102c217819 */ /* 0x000fe400000006ff */
[C---:B------:R-:W-:Y:S02]  /*1a90*/  PRMT R135, R45.reuse, 0x7632, R135 ;  /* 0x000076322d877816 */ /* 0x040fe40000000087 */
[----:B------:R-:W-:Y:S02]  /*1aa0*/  SHF.L.U32 R32, R45, 0x10, RZ ;  /* 0x000000102d207819 */ /* 0x000fe400000006ff */
[----:B------:R-:W-:Y:S01]  /*1ab0*/  SHF.L.U32 R0, R4, 0x10, RZ ;  /* 0x0000001004007819 */ /* 0x000fe200000006ff */
[----:B------:R-:W-:Y:S01]  /*1ac0*/  FADD.FTZ R197, -R157, R126 ;  /* 0x0000007e9dc57221 */ /* 0x000fe20000010100 */
[----:B------:R-:W-:-:S02]  /*1ad0*/  SHF.L.U32 R40, R40, 0x10, RZ ;  /* 0x0000001028287819 */ /* 0x000fc400000006ff */
[----:B------:R-:W-:Y:S02]  /*1ae0*/  SHF.L.U32 R118, R127, 0x10, RZ ;  /* 0x000000107f767819 */ /* 0x000fe400000006ff */
[C---:B------:R-:W-:Y:S02]  /*1af0*/  PRMT R137, R46.reuse, 0x7632, R137 ;  /* 0x000076322e897816 */ /* 0x040fe40000000089 */
[----:B------:R-:W-:Y:S02]  /*1b00*/  SHF.L.U32 R34, R46, 0x10, RZ ;  /* 0x000000102e227819 */ /* 0x000fe400000006ff */
[----:B------:R-:W-:Y:S02]  /*1b10*/  SHF.L.U32 R38, R49, 0x10, RZ ;  /* 0x0000001031267819 */ /* 0x000fe400000006ff */
[----:B------:R-:W-:Y:S02]  /*1b20*/  SHF.L.U32 R45, R9, 0x10, RZ ;  /* 0x00000010092d7819 */ /* 0x000fe400000006ff */
[----:B------:R-:W-:-:S02]  /*1b30*/  PRMT R147, R53, 0x7632, R147 ;  /* 0x0000763235937816 */ /* 0x000fc40000000093 */
[----:B------:R-:W-:Y:S02]  /*1b40*/  SHF.L.U32 R127, R53, 0x10, RZ ;  /* 0x00000010357f7819 */ /* 0x000fe400000006ff */
[----:B------:R-:W-:Y:S02]  /*1b50*/  SHF.L.U32 R46, R93, 0x10, RZ ;  /* 0x000000105d2e7819 */ /* 0x000fe400000006ff */
[----:B------:R-:W-:Y:S02]  /*1b60*/  SHF.L.U32 R126, R54, 0x10, RZ ;  /* 0x00000010367e7819 */ /* 0x000fe400000006ff */
[----:B------:R-:W-:Y:S01]  /*1b70*/  SHF.L.U32 R53, R94, 0x10, RZ ;  /* 0x000000105e357819 */ /* 0x000fe200000006ff */
[----:B------:R-:W-:Y:S01]  /*1b80*/  FADD.FTZ R181, -R157, R116 ;  /* 0x000000749db57221 */ /* 0x000fe20000010100 */
[----:B------:R-:W-:Y:S01]  /*1b90*/  SHF.L.U32 R133, R133, 0x10, RZ ;  /* 0x0000001085857819 */ /* 0x000fe200000006ff */
[----:B------:R-:W-:Y:S01]  /*1ba0*/  FMUL.FTZ R37, R0, R33 ;  /* 0x0000002100257220 */ /* 0x000fe20000410000 */
[----:B------:R-:W-:Y:S01]  /*1bb0*/  FADD.FTZ R195, -R157, R40 ;  /* 0x000000289dc37221 */ /* 0x000fe20000010100 */
[----:B------:R-:W-:Y:S01]  /*1bc0*/  FMUL.FTZ R116, R45, R38 ;  /* 0x000000262d747220 */ /* 0x000fe20000410000 */
[----:B-----5:R-:W-:Y:S01]  /*1bd0*/  FMUL.FTZ R0, R110, R119 ;  /* 0x000000776e007220 */ /* 0x020fe20000410000 */
[----:B------:R-:W-:Y:S01]  /*1be0*/  SHF.L.U32 R40, R39, 0x10, RZ ;  /* 0x0000001027287819 */ /* 0x000fe200000006ff */
[----:B------:R-:W-:Y:S01]  /*1bf0*/  FMUL.FTZ R45, R46, R127 ;  /* 0x0000007f2e2d7220 */ /* 0x000fe20000410000 */
[----:B------:R-:W-:Y:S01]  /*1c00*/  SHF.L.U32 R39, R5, 0x10, RZ ;  /* 0x0000001005277819 */ /* 0x000fe200000006ff */
[----:B------:R-:W-:Y:S01]  /*1c10*/  FMUL.FTZ R46, R53, R126 ;  /* 0x0000007e352e7220 */ /* 0x000fe20000410000 */
[----:B------:R-:W-:Y:S01]  /*1c20*/  SHF.L.U32 R112, R112, 0x10, RZ ;  /* 0x0000001070707819 */ /* 0x000fe200000006ff */
[----:B------:R-:W-:Y:S01]  /*1c30*/  FMUL.FTZ R134, R134, R133 ;  /* 0x0000008586867220 */ /* 0x000fe20000410000 */
[C---:B------:R-:W-:Y:S01]  /*1c40*/  PRMT R155, R55.reuse, 0x7632, R155 ;  /* 0x00007632379b7816 */ /* 0x040fe2000000009b */
[----:B------:R-:W-:Y:S01]  /*1c50*/  FADD.FTZ R53, RZ, R37 ;  /* 0x00000025ff357221 */ /* 0x000fe20000010000 */
[----:B------:R-:W-:Y:S01]  /*1c60*/  SHF.L.U32 R129, R55, 0x10, RZ ;  /* 0x0000001037817819 */ /* 0x000fe200000006ff */
[C---:B------:R-:W-:Y:S01]  /*1c70*/  FADD.FTZ R121, -R157.reuse, R114 ;  /* 0x000000729d797221 */ /* 0x040fe20000010100 */
[----:B------:R-:W-:Y:S01]  /*1c80*/  FMUL.FTZ R136, R110, R125 ;  /* 0x0000007d6e887220 */ /* 0x000fe20000410000 */
[----:B------:R-:W-:Y:S01]  /*1c90*/  FFMA.FTZ R55, R0, R37, RZ ;  /* 0x0000002500377223 */ /* 0x000fe200000100ff */
[C---:B------:R-:W-:Y:S01]  /*1ca0*/  FADD.FTZ R193, -R157.reuse, R124 ;  /* 0x0000007c9dc17221 */ /* 0x040fe20000010100 */
[----:B------:R-:W-:Y:S01]  /*1cb0*/  SHF.L.U32 R36, R36, 0x10, RZ ;  /* 0x0000001024247819 */ /* 0x000fe200000006ff */
[----:B------:R-:W-:Y:S01]  /*1cc0*/  FADD.FTZ R199, -R157, R128 ;  /* 0x000000809dc77221 */ /* 0x000fe20000010100 */
[C---:B------:R-:W-:Y:S01]  /*1cd0*/  PRMT R149, R52.reuse, 0x7632, R149 ;  /* 0x0000763234957816 */ /* 0x040fe20000000095 */
[----:B------:R-:W-:Y:S01]  /*1ce0*/  FMUL.FTZ R39, R39, R32 ;  /* 0x0000002027277220 */ /* 0x000fe20000410000 */
[----:B------:R-:W-:Y:S01]  /*1cf0*/  SHF.L.U32 R124, R52, 0x10, RZ ;  /* 0x00000010347c7819 */ /* 0x000fe200000006ff */
[----:B------:R-:W-:Y:S01]  /*1d00*/  FADD.FTZ R52, R53, R134 ;  /* 0x0000008635347221 */ /* 0x000fe20000010000 */
[----:B------:R-:W-:Y:S01]  /*1d10*/  SHF.L.U32 R135, R135, 0x10, RZ ;  /* 0x0000001087877819 */ /* 0x000fe200000006ff */
[----:B------:R-:W-:Y:S01]  /*1d20*/  FADD.FTZ R183, -R157, R112 ;  /* 0x000000709db77221 */ /* 0x000fe20000010100 */
[----:B------:R-:W-:Y:S01]  /*1d30*/  FMUL.FTZ R128, R110, R121 ;  /* 0x000000796e807220 */ /* 0x000fe20000410000 */
[----:B------:R-:W-:Y:S01]  /*1d40*/  FFMA.FTZ R55, R136, R134, R55 ;  /* 0x0000008688377223 */ /* 0x000fe20000010037 */
[----:B------:R-:W-:Y:S01]  /*1d50*/  SHF.L.U32 R114, R41, 0x10, RZ ;  /* 0x0000001029727819 */ /* 0x000fe200000006ff */
[----:B------:R-:W-:Y:S01]  /*1d60*/  FADD.FTZ R187, -R157, R36 ;  /* 0x000000249dbb7221 */ /* 0x000fe20000010100 */
[----:B------:R-:W-:Y:S01]  /*1d70*/  SHF.L.U32 R130, R43, 0x10, RZ ;  /* 0x000000102b827819 */ /* 0x000fe200000006ff */
[----:B------:R-:W-:Y:S01]  /*1d80*/  FMUL.FTZ R138, R138, R135 ;  /* 0x000000878a8a7220 */ /* 0x000fe20000410000 */
[----:B------:R-:W-:Y:S01]  /*1d90*/  SHF.L.U32 R41, R6, 0x10, RZ ;  /* 0x0000001006297819 */ /* 0x000fe200000006ff */
[----:B------:R-:W-:Y:S01]  /*1da0*/  FADD.FTZ R53, R52, R39 ;  /* 0x0000002734357221 */ /* 0x000fe20000010000 */
[----:B------:R-:W-:Y:S01]  /*1db0*/  SHF.L.U32 R36, R117, 0x10, RZ ;  /* 0x0000001075247819 */ /* 0x000fe200000006ff */
[----:B------:R-:W-:Y:S01]  /*1dc0*/  FMUL.FTZ R144, R110, R183 ;  /* 0x000000b76e907220 */ /* 0x000fe20000410000 */
        /* <DEDUP_REMOVED lines=10> */
[----:B------:R-:W-:-:S02]  /*1e70*/  SHF.L.U32 R54, R174, 0x10, RZ ;  /* 0x00000010ae367819 */ /* 0x000fc400000006ff */
[----:B------:R-:W-:Y:S01]  /*1e80*/  SHF.L.U32 R153, R153, 0x10, RZ ;  /* 0x0000001099997819 */ /* 0x000fe200000006ff */
[----:B------:R-:W-:Y:S01]  /*1e90*/  FMUL.FTZ R140, R140, R137 ;  /* 0x000000898c8c7220 */ /* 0x000fe20000410000 */
[C---:B------:R-:W-:Y:S01]  /*1ea0*/  PRMT R139, R47.reuse, 0x7632, R139 ;  /* 0x000076322f8b7816 */ /* 0x040fe2000000008b */
[----:B------:R-:W-:Y:S01]  /*1eb0*/  FADD.FTZ R53, R52, R41 ;  /* 0x0000002934357221 */ /* 0x000fe20000010000 */
[----:B------:R-:W-:Y:S02]  /*1ec0*/  SHF.L.U32 R36, R47, 0x10, RZ ;  /* 0x000000102f247819 */ /* 0x000fe400000006ff */
[----:B------:R-:W-:Y:S02]  /*1ed0*/  SHF.L.U32 R43, R7, 0x10, RZ ;  /* 0x00000010072b7819 */ /* 0x000fe400000006ff */
[----:B------:R-:W-:Y:S01]  /*1ee0*/  SHF.L.U32 R149, R149, 0x10, RZ ;  /* 0x0000001095957819 */ /* 0x000fe200000006ff */
[----:B------:R-:W-:Y:S01]  /*1ef0*/  FMUL.FTZ R154, R110, R185 ;  /* 0x000000b96e9a7220 */ /* 0x000fe20000410000 */
[----:B------:R-:W-:Y:S01]  /*1f00*/  FFMA.FTZ R55, R130, R41, R55 ;  /* 0x0000002982377223 */ /* 0x000fe20000010037 */
[----:B------:R-:W-:Y:S01]  /*1f10*/  SHF.L.U32 R139, R139, 0x10, RZ ;  /* 0x000000108b8b7819 */ /* 0x000fe200000006ff */
[----:B------:R-:W-:Y:S01]  /*1f20*/  FMUL.FTZ R125, R54, R153 ;  /* 0x00000099367d7220 */ /* 0x000fe20000410000 */
[----:B------:R-:W-:Y:S01]  /*1f30*/  FMUL.FTZ R43, R43, R36 ;  /* 0x000000242b2b7220 */ /* 0x000fe20000410000 */
[----:B------:R-:W-:Y:S01]  /*1f40*/  FMUL.FTZ R52, R146, R149 ;  /* 0x0000009592347220 */ /* 0x000fe20000410000 */
[----:B------:R-:W-:Y:S01]  /*1f50*/  FADD.FTZ R54, R53, R140 ;  /* 0x0000008c35367221 */ /* 0x000fe20000010000 */
[----:B------:R-:W-:Y:S01]  /*1f60*/  FMUL.FTZ R131, R110, R131 ;  /* 0x000000836e837220 */ /* 0x000fe20000410000 */
[----:B------:R-:W-:Y:S01]  /*1f70*/  FFMA.FTZ R146, R154, R140, R55 ;  /* 0x0000008c9a927223 */ /* 0x000fe20000010037 */
[----:B------:R-:W-:Y:S01]  /*1f80*/  SHF.L.U32 R122, R122, 0x10, RZ ;  /* 0x000000107a7a7819 */ /* 0x000fe200000006ff */
[----:B------:R-:W-:Y:S01]  /*1f90*/  FMUL.FTZ R164, R110, R181 ;  /* 0x000000b56ea47220 */ /* 0x000fe20000410000 */
        /* <DEDUP_REMOVED lines=9> */
[C---:B------:R-:W-:Y:S01]  /*2030*/  FADD.FTZ R163, -R157.reuse, R40 ;  /* 0x000000289da37221 */ /* 0x040fe20000010100 */
        /* <DEDUP_REMOVED lines=15> */
[----:B------:R-:W-:-:S02]  /*2130*/  SHF.L.U32 R145, R145, 0x10, RZ ;  /* 0x0000001091917819 */ /* 0x000fc400000006ff */
[----:B------:R-:W-:Y:S01]  /*2140*/  SHF.L.U32 R122, R175, 0x10, RZ ;  /* 0x00000010af7a7819 */ /* 0x000fe200000006ff */
[----:B------:R-:W-:Y:S01]  /*2150*/  FADD.FTZ R169, R169, R120 ;  /* 0x00000078a9a97221 */ /* 0x000fe20000010000 */
[----:B------:R-:W-:Y:S02]  /*2160*/  SHF.L.U32 R143, R143, 0x10, RZ ;  /* 0x000000108f8f7819 */ /* 0x000fe400000006ff */
[----:B------:R-:W-:Y:S01]  /*2170*/  SHF.L.U32 R155, R155, 0x10, RZ ;  /* 0x000000109b9b7819 */ /* 0x000fe200000006ff */
[----:B------:R-:W-:Y:S01]  /*2180*/  FMUL.FTZ R119, R110, R189 ;  /* 0x000000bd6e777220 */ /* 0x000fe20000410000 */
[----:B------:R-:W-:Y:S01]  /*2190*/  FFMA.FTZ R156, R148, R120, R183 ;  /* 0x00000078949c7223 */ /* 0x000fe200000100b7 */
[----:B------:R-:W-:Y:S01]  /*21a0*/  SHF.L.U32 R40, R50, 0x10, RZ ;  /* 0x0000001032287819 */ /* 0x000fe200000006ff */
[----:B------:R-:W-:Y:S01]  /*21b0*/  FMUL.FTZ R54, R150, R145 ;  /* 0x0000009196367220 */ /* 0x000fe20000410000 */
[----:B------:R-:W-:Y:S01]  /*21c0*/  SHF.L.U32 R47, R10, 0x10, RZ ;  /* 0x000000100a2f7819 */ /* 0x000fe200000006ff */
[----:B------:R-:W-:Y:S01]  /*21d0*/  FMUL.FTZ R122, R122, R143 ;  /* 0x0000008f7a7a7220 */ /* 0x000fe20000410000 */
[----:B------:R-:W-:Y:S01]  /*21e0*/  FMUL.FTZ R55, R152, R155 ;  /* 0x0000009b98377220 */ /* 0x000fe20000410000 */
[C---:B------:R-:W-:Y:S01]  /*21f0*/  FMUL.FTZ R150, R110.reuse, R161 ;  /* 0x000000a16e967220 */ /* 0x040fe20000410000 */
[----:B------:R-:W-:Y:S01]  /*2200*/  FADD.FTZ R169, R169, R116 ;  /* 0x00000074a9a97221 */ /* 0x000fe20000010000 */
[C---:B------:R-:W-:Y:S01]  /*2210*/  FMUL.FTZ R152, R110.reuse, R171 ;  /* 0x000000ab6e987220 */ /* 0x040fe20000410000 */
[----:B------:R-:W-:Y:S01]  /*2220*/  FFMA.FTZ R161, R119, R116, R156 ;  /* 0x0000007477a17223 */ /* 0x000fe2000001009c */
[----:B------:R-:W-:Y:S01]  /*2230*/  FMUL.FTZ R114, R47, R40 ;  /* 0x000000282f727220 */ /* 0x000fe20000410000 */
[----:B------:R-:W-:Y:S01]  /*2240*/  FADD.FTZ R169, R169, R122 ;  /* 0x0000007aa9a97221 */ /* 0x000fe20000010000 */
[----:B------:R-:W-:Y:S01]  /*2250*/  FMUL.FTZ R121, R110, R191 ;  /* 0x000000bf6e797220 */ /* 0x000fe20000410000 */
[----:B------:R-:W-:Y:S01]  /*2260*/  FFMA.FTZ R182, R152, R122, R161 ;  /* 0x0000007a98b67223 */ /* 0x000fe200000100a1 */
[C---:B------:R-:W-:Y:S01]  /*2270*/  PRMT R151, R51.reuse, 0x7632, R151 ;  /* 0x0000763233977816 */ /* 0x040fe20000000097 */
[C---:B------:R-:W-:Y:S01]  /*2280*/  FMUL.FTZ R160, R110.reuse, R157 ;  /* 0x0000009d6ea07220 */ /* 0x040fe20000410000 */
[----:B------:R-:W-:Y:S01]  /*2290*/  SHF.L.U32 R42, R51, 0x10, RZ ;  /* 0x00000010332a7819 */ /* 0x000fe200000006ff */
[----:B------:R-:W-:Y:S01]  /*22a0*/  FADD.FTZ R184, R169, R114 ;  /* 0x00000072a9b87221 */ /* 0x000fe20000010000 */
[----:B------:R-:W-:Y:S01]  /*22b0*/  SHF.L.U32 R49, R11, 0x10, RZ ;  /* 0x000000100b317819 */ /* 0x000fe200000006ff */
[C---:B------:R-:W-:Y:S01]  /*22c0*/  FMUL.FTZ R158, R110.reuse, R165 ;  /* 0x000000a56e9e7220 */ /* 0x040fe20000410000 */
[----:B------:R-:W-:Y:S01]  /*22d0*/  FFMA.FTZ R157, R121, R114, R182 ;  /* 0x00000072799d7223 */ /* 0x000fe200000100b6 */
[----:B------:R-:W-:Y:S01]  /*22e0*/  SHF.L.U32 R151, R151, 0x10, RZ ;  /* 0x0000001097977819 */ /* 0x000fe200000006ff */
[----:B------:R-:W-:Y:S01]  /*22f0*/  FMUL.FTZ R156, R110, R159 ;  /* 0x0000009f6e9c7220 */ /* 0x000fe20000410000 */
[----:B------:R-:W-:Y:S01]  /*2300*/  FMUL.FTZ R112, R49, R42 ;  /* 0x0000002a31707220 */ /* 0x000fe20000410000 */
[----:B------:R-:W-:Y:S01]  /*2310*/  FADD.FTZ R159, R184, R125 ;  /* 0x0000007db89f7221 */ /* 0x000fe20000010000 */
        /* <DEDUP_REMOVED lines=13> */
[----:B------:R-:W-:Y:S01]  /*23f0*/  FMUL.FTZ R146, R110, R163 ;  /* 0x000000a36e927220 */ /* 0x000fe20000410000 */
[----:B------:R-:W-:-:S02]  /*2400*/  FFMA.FTZ R157, R49, R44, R190 ;  /* 0x0000002c319d7223 */ /* 0x000fc400000100be */
[----:B------:R-:W-:Y:S01]  /*2410*/  FMUL.FTZ R47, R48, R129 ;  /* 0x00000081302f7220 */ /* 0x000fe20000410000 */
[----:B------:R-:W-:Y:S01]  /*2420*/  FADD.FTZ R194, R159, R52 ;  /* 0x000000349fc27221 */ /* 0x000fe20000010000 */
[----:B------:R-:W-:Y:S01]  /*2430*/  FMUL.FTZ R48, R110, R197 ;  /* 0x000000c56e307220 */ /* 0x000fe20000410000 */
[----:B------:R-:W-:Y:S02]  /*2440*/  FFMA.FTZ R157, R146, R52, R157 ;  /* 0x00000034929d7223 */ /* 0x000fe4000001009d */
[----:B------:R-:W-:Y:S02]  /*2450*/  FADD.FTZ R194, R194, R45 ;  /* 0x0000002dc2c27221 */ /* 0x000fe40000010000 */
[----:B------:R-:W-:Y:S01]  /*2460*/  FFMA.FTZ R157, R48, R45, R157 ;  /* 0x0000002d309d7223 */ /* 0x000fe2000001009d */
[----:B------:R-:W-:Y:S01]  /*2470*/  FMUL.FTZ R51, R110, R199 ;  /* 0x000000c76e337220 */ /* 0x000fe20000410000 */
[----:B------:R-:W-:Y:S02]  /*2480*/  FADD.FTZ R159, R194, R53 ;  /* 0x00000035c29f7221 */ /* 0x000fe40000010000 */
[----:B------:R-:W-:-:S02]  /*2490*/  FFMA.FTZ R194, R150, R53, R157 ;  /* 0x0000003596c27223 */ /* 0x000fc4000001009d */
[----:B------:R-:W-:Y:S02]  /*24a0*/  FADD.FTZ R161, R159, R46 ;  /* 0x0000002e9fa17221 */ /* 0x000fe40000010000 */
[----:B------:R-:W-:Y:S01]  /*24b0*/  FFMA.FTZ R163, R51, R46, R194 ;  /* 0x0000002e33a37223 */ /* 0x000fe200000100c2 */
[----:B------:R-:W-:Y:S01]  /*24c0*/  FMUL.FTZ R50, R110, R201 ;  /* 0x000000c96e327220 */ /* 0x000fe20000410000 */
[----:B------:R-:W-:Y:S02]  /*24d0*/  FADD.FTZ R194, R161, R54 ;  /* 0x00000036a1c27221 */ /* 0x000fe40000010000 */
[----:B------:R-:W-:Y:S02]  /*24e0*/  FFMA.FTZ R163, R156, R54, R163 ;  /* 0x000000369ca37223 */ /* 0x000fe400000100a3 */
[----:B------:R-:W-:Y:S02]  /*24f0*/  FADD.FTZ R194, R194, R47 ;  /* 0x0000002fc2c27221 */ /* 0x000fe40000010000 */
[----:B------:R-:W-:Y:S01]  /*2500*/  FFMA.FTZ R163, R50, R47, R163 ;  /* 0x0000002f32a37223 */ /* 0x000fe200000100a3 */
        /* <DEDUP_REMOVED lines=25> */
[----:B------:R-:W-:-:S07]  /*26a0*/  FFMA.FTZ R163, R160, R55, R163 ;  /* 0x00000037a0a37223 */ /* 0x000fce00000100a3 */
.L_x_166:
[----:B------:R-:W-:Y:S01]  /*26b0*/  UMOV UR4, 0xffffffff ;  /* 0xffffffff00047882 */ /* 0x000fe20000000000 */
[----:B------:R-:W-:Y:S01]  /*26c0*/  FADD.FTZ R56, R165, R56 ;  /* 0x00000038a5387221 */ /* 0x000fe20000010000 */
        /* <DEDUP_REMOVED lines=47> */
[----:B------:R-:W-:Y:S06]  /*29c0*/  BRA.DIV UR4, `(.L_x_167) ;  /* 0x0000004a048c7947 */ /* 0x000fec000b800000 */
[----:B------:R-:W0:Y:S01]  /*29d0*/  SHFL.BFLY PT, R32, R161, 0x1, 0x1f ;  /* 0x0c201f00a1207f89 */ /* 0x000e2200000e0000 */
[C---:B------:R-:W-:Y:S02]  /*29e0*/  PRMT R124, R20.reuse, 0x7632, R124 ;  /* 0x00007632147c7816 */ /* 0x040fe4000000007c */
[----:B------:R-:W-:Y:S01]  /*29f0*/  PRMT R126, R20, 0x7632, R126 ;  /* 0x00007632147e7816 */ /* 0x000fe2000000007e */
[----:B------:R-:W1:Y:S01]  /*2a00*/  SHFL.BFLY PT, R34, R163, 0x1, 0x1f ;  /* 0x0c201f00a3227f89 */ /* 0x000e6200000e0000 */
[C---:B------:R-:W-:Y:S02]  /*2a10*/  PRMT R133, R21.reuse, 0x7632, R133 ;  /* 0x0000763215857816 */ /* 0x040fe40000000085 */
[----:B------:R-:W-:Y:S02]  /*2a20*/  PRMT R135, R21, 0x7632, R135 ;  /* 0x0000763215877816 */ /* 0x000fe40000000087 */
[----:B------:R-:W-:Y:S02]  /*2a30*/  PRMT R143, R18, 0x7632, R143 ;  /* 0x00007632128f7816 */ /* 0x000fe4000000008f */
[----:B------:R-:W-:-:S02]  /*2a40*/  PRMT R145, R17, 0x7632, R145 ;  /* 0x0000763211917816 */ /* 0x000fc40000000091 */
[----:B------:R-:W-:Y:S02]  /*2a50*/  PRMT R147, R16, 0x7632, R147 ;  /* 0x0000763210937816 */ /* 0x000fe40000000093 */
[C---:B------:R-:W-:Y:S02]  /*2a60*/  PRMT R149, R19.reuse, 0x7632, R149 ;  /* 0x0000763213957816 */ /* 0x040fe40000000095 */
[----:B------:R-:W-:Y:S02]  /*2a70*/  PRMT R141, R19, 0x7632, R141 ;  /* 0x00007632138d7816 */ /* 0x000fe4000000008d */
[----:B------:R-:W-:Y:S02]  /*2a80*/  PRMT R151, R15, 0x7632, R151 ;  /* 0x000076320f977816 */ /* 0x000fe40000000097 */
[----:B------:R-:W-:Y:S02]  /*2a90*/  PRMT R153, R13, 0x7632, R153 ;  /* 0x000076320d997816 */ /* 0x000fe40000000099 */
[----:B------:R-:W-:Y:S01]  /*2aa0*/  PRMT R155, R12, 0x7632, R155 ;  /* 0x000076320c9b7816 */ /* 0x000fe2000000009b */
[----:B0-----:R-:W-:Y:S01]  /*2ab0*/  FADD.FTZ R32, R32, R161 ;  /* 0x000000a120207221 */ /* 0x001fe20000010000 */
[----:B-1----:R-:W-:-:S04]  /*2ac0*/  FADD.FTZ R34, R34, R163 ;  /* 0x000000a322227221 */ /* 0x002fc80000010000 */
[----:B------:R-:W0:Y:S04]  /*2ad0*/  SHFL.BFLY PT, R33, R32, 0x2, 0x1f ;  /* 0x0c401f0020217f89 */ /* 0x000e2800000e0000 */
[----:B------:R-:W1:Y:S01]  /*2ae0*/  SHFL.BFLY PT, R35, R34, 0x2, 0x1f ;  /* 0x0c401f0022237f89 */ /* 0x000e6200000e0000 */
[----:B0-----:R-:W-:Y:S01]  /*2af0*/  FADD.FTZ R33, R32, R33 ;  /* 0x0000002120217221 */ /* 0x001fe20000010000 */
[----:B------:R-:W-:Y:S01]  /*2b00*/  PRMT R32, R15, 0x7632, R32 ;  /* 0x000076320f207816 */ /* 0x000fe20000000020 */
[----:B-1----:R-:W-:-:S03]  /*2b10*/  FADD.FTZ R35, R34, R35 ;  /* 0x0000002322237221 */ /* 0x002fc60000010000 */
[----:B------:R-:W0:Y:S01]  /*2b20*/  SHFL.BFLY PT, R36, R33, 0x4, 0x1f ;  /* 0x0c801f0021247f89 */ /* 0x000e2200000e0000 */
[----:B------:R-:W-:-:S03]  /*2b30*/  PRMT R34, R13, 0x7632, R34 ;  /* 0x000076320d227816 */ /* 0x000fc60000000022 */
[----:B------:R-:W1:Y:S01]  /*2b40*/  SHFL.BFLY PT, R38, R35, 0x4, 0x1f ;  /* 0x0c801f0023267f89 */ /* 0x000e6200000e0000 */
[----:B0-----:R-:W-:Y:S01]  /*2b50*/  FADD.FTZ R36, R33, R36 ;  /* 0x0000002421247221 */ /* 0x001fe20000010000 */
[----:B------:R-:W-:Y:S01]  /*2b60*/  PRMT R33, R14, 0x7632, R33 ;  /* 0x000076320e217816 */ /* 0x000fe20000000021 */
[----:B-1----:R-:W-:-:S03]  /*2b70*/  FADD.FTZ R38, R35, R38 ;  /* 0x0000002623267221 */ /* 0x002fc60000010000 */
[----:B------:R-:W0:Y:S01]  /*2b80*/  SHFL.BFLY PT, R127, R36, 0x8, 0x1f ;  /* 0x0d001f00247f7f89 */ /* 0x000e2200000e0000 */
[----:B------:R-:W-:-:S03]  /*2b90*/  PRMT R35, R12, 0x7632, R35 ;  /* 0x000076320c237816 */ /* 0x000fc60000000023 */
[----:B------:R-:W1:Y:S01]  /*2ba0*/  SHFL.BFLY PT, R129, R38, 0x8, 0x1f ;  /* 0x0d001f0026817f89 */ /* 0x000e6200000e0000 */
[--C-:B0-----:R-:W-:Y:S01]  /*2bb0*/  FADD.FTZ R40, R36, R127.reuse ;  /* 0x0000007f24287221 */ /* 0x101fe20000010000 */
[----:B------:R-:W-:Y:S01]  /*2bc0*/  PRMT R127, R22, 0x7632, R127 ;  /* 0x00007632167f7816 */ /* 0x000fe2000000007f */
[----:B-1----:R-:W-:-:S03]  /*2bd0*/  FADD.FTZ R42, R38, R129 ;  /* 0x00000081262a7221 */ /* 0x002fc60000010000 */
[----:B------:R0:W1:Y:S01]  /*2be0*/  SHFL.BFLY PT, R137, R40, 0x10, 0x1f ;  /* 0x0e001f0028897f89 */ /* 0x00006200000e0000 */
[----:B------:R-:W-:Y:S02]  /*2bf0*/  PRMT R129, R22, 0x7632, R129 ;  /* 0x0000763216817816 */ /* 0x000fe40000000081 */
[----:B------:R-:W-:Y:S01]  /*2c00*/  PRMT R38, R14, 0x7632, R38 ;  /* 0x000076320e267816 */ /* 0x000fe20000000026 */
[----:B------:R0:W2:Y:S06]  /*2c10*/  SHFL.BFLY PT, R139, R42, 0x10, 0x1f ;  /* 0x0e001f002a8b7f89 */ /* 0x0000ac00000e0000 */
.L_x_204:
[----:B-1----:R-:W-:Y:S01]  /*2c20*/  FADD.FTZ R137, R40, R137 ;  /* 0x0000008928897221 */ /* 0x002fe20000010000 */
[----:B--2---:R-:W-:-:S03]  /*2c30*/  FADD.FTZ R139, R42, R139 ;  /* 0x0000008b2a8b7221 */ /* 0x004fc60000010000 */
        /* <DEDUP_REMOVED lines=12> */
[C-C-:B------:R-:W-:Y:S01]  /*2d00*/  FFMA.FTZ R0, R137.reuse, R0, R139.reuse ;  /* 0x0000000089007223 */ /* 0x140fe2000001008b */
[C-C-:B------:R-:W-:Y:S01]  /*2d10*/  FFMA.FTZ R33, R137.reuse, R136, R139.reuse ;  /* 0x0000008889217223 */ /* 0x140fe2000001008b */
[C-C-:B------:R-:W-:Y:S01]  /*2d20*/  FFMA.FTZ R128, R137.reuse, R128, R139.reuse ;  /* 0x0000008089807223 */ /* 0x140fe2000001008b */
[C---:B------:R-:W-:Y:S01]  /*2d30*/  FFMA.FTZ R35, R137.reuse, R144, R139 ;  /* 0x0000009089237223 */ /* 0x040fe2000001008b */
[----:B------:R-:W-:Y:S01]  /*2d40*/  FADD.FTZ R37, -R0, R37 ;  /* 0x0000002500257221 */ /* 0x000fe20000010100 */
[C-C-:B------:R-:W-:Y:S01]  /*2d50*/  FFMA.FTZ R0, R137.reuse, R131, R139.reuse ;  /* 0x0000008389007223 */ /* 0x140fe2000001008b */
[C-C-:B------:R-:W-:Y:S01]  /*2d60*/  FFMA.FTZ R130, R137.reuse, R130, R139.reuse ;  /* 0x0000008289827223 */ /* 0x140fe2000001008b */
[C-C-:B------:R-:W-:Y:S01]  /*2d70*/  FFMA.FTZ R151, R137.reuse, R154, R139.reuse ;  /* 0x0000009a89977223 */ /* 0x140fe2000001008b */
[----:B------:R-:W-:Y:S01]  /*2d80*/  FFMA.FTZ R131, R137, R164, R139 ;  /* 0x000000a489837223 */ /* 0x000fe2000001008b */
[----:B------:R-:W-:Y:S01]  /*2d90*/  FADD.FTZ R33, -R33, R134 ;  /* 0x0000008621217221 */ /* 0x000fe20000010100 */
[----:B------:R-:W-:Y:S01]  /*2da0*/  FADD.FTZ R39, -R128, R39 ;  /* 0x0000002780277221 */ /* 0x000fe20000010100 */
[----:B------:R-:W-:Y:S01]  /*2db0*/  FADD.FTZ R35, -R35, R138 ;  /* 0x0000008a23237221 */ /* 0x000fe20000010100 */
[----:B------:R-:W-:Y:S01]  /*2dc0*/  FADD.FTZ R41, -R130, R41 ;  /* 0x0000002982297221 */ /* 0x000fe20000010100 */
[----:B------:R-:W-:Y:S01]  /*2dd0*/  FADD.FTZ R151, -R151, R140 ;  /* 0x0000008c97977221 */ /* 0x000fe20000010100 */
[----:B------:R-:W-:Y:S01]  /*2de0*/  FADD.FTZ R43, -R0, R43 ;  /* 0x0000002b002b7221 */ /* 0x000fe20000010100 */
[----:B------:R-:W-:Y:S01]  /*2df0*/  FADD.FTZ R131, -R131, R142 ;  /* 0x0000008e83837221 */ /* 0x000fe20000010100 */
        /* <DEDUP_REMOVED lines=13> */
.L_x_170:
        /* <DEDUP_REMOVED lines=33> */
.L_x_169:
        /* <DEDUP_REMOVED lines=36> */
.L_x_172:
        /* <DEDUP_REMOVED lines=37> */
.L_x_168:
        /* <DEDUP_REMOVED lines=11> */
[----:B------:R-:W-:Y:S01]  /*3620*/  FFMA.FTZ R130, R137, R130, R139 ;  /* 0x0000008289827223 */ /* 0x000fe2000001008b */
[----:B------:R-:W-:Y:S01]  /*3630*/  FADD.FTZ R32, -R0, R37 ;  /* 0x0000002500207221 */ /* 0x000fe20000010100 */
[----:B------:R-:W-:Y:S01]  /*3640*/  FADD.FTZ R37, -R33, R134 ;  /* 0x0000008621257221 */ /* 0x000fe20000010100 */
[C-C-:B------:R-:W-:Y:S01]  /*3650*/  FFMA.FTZ R33, R137.reuse, R144, R139.reuse ;  /* 0x0000009089217223 */ /* 0x140fe2000001008b */
[----:B------:R-:W-:Y:S01]  /*3660*/  FFMA.FTZ R35, R137, R154, R139 ;  /* 0x0000009a89237223 */ /* 0x000fe2000001008b */
[----:B------:R-:W-:Y:S01]  /*3670*/  FADD.FTZ R0, -R128, R39 ;  /* 0x0000002780007221 */ /* 0x000fe20000010100 */
[----:B------:R-:W-:Y:S01]  /*3680*/  FADD.FTZ R34, -R130, R41 ;  /* 0x0000002982227221 */ /* 0x000fe20000010100 */
[----:B------:R-:W-:Y:S01]  /*3690*/  FADD.FTZ R138, -R33, R138 ;  /* 0x0000008a218a7221 */ /* 0x000fe20000010100 */
[----:B------:R-:W-:Y:S01]  /*36a0*/  FADD.FTZ R140, -R35, R140 ;  /* 0x0000008c238c7221 */ /* 0x000fe20000010100 */
[--C-:B------:R-:W-:Y:S01]  /*36b0*/  FFMA.FTZ R36, R137, R131, R139.reuse ;  /* 0x0000008389247223 */ /* 0x100fe2000001008b */
[----:B------:R-:W-:Y:S01]  /*36c0*/  SHF.L.U32 R33, R155, 0x10, RZ ;  /* 0x000000109b217819 */ /* 0x000fe200000006ff */
[----:B------:R-:W-:Y:S01]  /*36d0*/  FFMA.FTZ R39, R137, R164, R139 ;  /* 0x000000a489277223 */ /* 0x000fe2000001008b */
[----:B------:R-:W-:-:S02]  /*36e0*/  SHF.L.U32 R35, R153, 0x10, RZ ;  /* 0x0000001099237819 */ /* 0x000fc400000006ff */
[----:B------:R-:W-:Y:S01]  /*36f0*/  SHF.L.U32 R41, R38, 0x10, RZ ;  /* 0x0000001026297819 */ /* 0x000fe200000006ff */
[----:B------:R-:W-:Y:S01]  /*3700*/  FADD.FTZ R38, -R36, R43 ;  /* 0x0000002b24267221 */ /* 0x000fe20000010100 */
[----:B------:R-:W-:Y:S01]  /*3710*/  FADD.FTZ R36, -R39, R142 ;  /* 0x0000008e27247221 */ /* 0x000fe20000010100 */
[C---:B------:R-:W-:Y:S01]  /*3720*/  FFMA.FTZ R37, R110.reuse, R37, R33 ;  /* 0x000000256e257223 */ /* 0x040fe20000010021 */
[C---:B------:R-:W-:Y:S01]  /*3730*/  FFMA.FTZ R39, R110.reuse, R138, R35 ;  /* 0x0000008a6e277223 */ /* 0x040fe20000010023 */
[----:B------:R-:W-:Y:S01]  /*3740*/  FFMA.FTZ R43, R110, R140, R41 ;  /* 0x0000008c6e2b7223 */ /* 0x000fe20000010029 */
[----:B------:R-:W-:Y:S02]  /*3750*/  SHF.L.U32 R151, R151, 0x10, RZ ;  /* 0x0000001097977819 */ /* 0x000fe400000006ff */
[----:B------:R-:W-:Y:S02]  /*3760*/  SHF.L.U32 R131, R15, 0x10, RZ ;  /* 0x000000100f837819 */ /* 0x000fe400000006ff */
[----:B------:R-:W-:Y:S01]  /*3770*/  SHF.L.U32 R41, R14, 0x10, RZ ;  /* 0x000000100e297819 */ /* 0x000fe200000006ff */
[C---:B------:R-:W-:Y:S01]  /*3780*/  FFMA.FTZ R36, R110.reuse, R36, R151 ;  /* 0x000000246e247223 */ /* 0x040fe20000010097 */
        /* <DEDUP_REMOVED lines=9> */
[----:B------:R-:W-:Y:S01]  /*3820*/  F2FP.BF16.F32.PACK_AB R32, R37, R32 ;  /* 0x000000202520723e */ /* 0x000fe200000010ff */
[----:B------:R-:W-:Y:S06]  /*3830*/  BRA `(.L_x_171) ;  /* 0x0000000800047947 */ /* 0x000fec0003800000 */
.L_x_174:
[C-C-:B------:R-:W-:Y:S01]  /*3840*/  FFMA.FTZ R0, R137.reuse, R0, R139.reuse ;  /* 0x0000000089007223 */ /* 0x140fe2000001008b */
[C-C-:B------:R-:W-:Y:S01]  /*3850*/  FFMA.FTZ R27, R137.reuse, R144, R139.reuse ;  /* 0x00000090891b7223 */ /* 0x140fe2000001008b */
[C-C-:B------:R-:W-:Y:S01]  /*3860*/  FFMA.FTZ R24, R137.reuse, R131, R139.reuse ;  /* 0x0000008389187223 */ /* 0x140fe2000001008b */
[----:B------:R-:W-:Y:S01]  /*3870*/  FFMA.FTZ R130, R137, R130, R139 ;  /* 0x0000008289827223 */ /* 0x000fe2000001008b */
[----:B------:R-:W-:Y:S01]  /*3880*/  FADD.FTZ R37, -R0, R37 ;  /* 0x0000002500257221 */ /* 0x000fe20000010100 */
[----:B------:R-:W-:Y:S01]  /*3890*/  SHF.L.U32 R0, R153, 0x10, RZ ;  /* 0x0000001099007819 */ /* 0x000fe200000006ff */
[----:B------:R-:W-:Y:S01]  /*38a0*/  FADD.FTZ R27, -R27, R138 ;  /* 0x0000008a1b1b7221 */ /* 0x000fe20000010100 */
[C-C-:B------:R-:W-:Y:S01]  /*38b0*/  FFMA.FTZ R33, R137.reuse, R154, R139.reuse ;  /* 0x0000009a89217223 */ /* 0x140fe2000001008b */
[C-C-:B------:R-:W-:Y:S01]  /*38c0*/  FFMA.FTZ R35, R137.reuse, R164, R139.reuse ;  /* 0x000000a489237223 */ /* 0x140fe2000001008b */
[C-C-:B------:R-:W-:Y:S01]  /*38d0*/  FFMA.FTZ R25, R137.reuse, R136, R139.reuse ;  /* 0x0000008889197223 */ /* 0x140fe2000001008b */
[----:B------:R-:W-:Y:S01]  /*38e0*/  FFMA.FTZ R128, R137, R128, R139 ;  /* 0x0000008089807223 */ /* 0x000fe2000001008b */
[----:B------:R-:W-:Y:S01]  /*38f0*/  SHF.L.U32 R38, R38, 0x10, RZ ;  /* 0x0000001026267819 */ /* 0x000fe200000006ff */
[----:B------:R-:W-:Y:S01]  /*3900*/  FADD.FTZ R43, -R24, R43 ;  /* 0x0000002b182b7221 */ /* 0x000fe20000010100 */
[----:B------:R-:W-:Y:S01]  /*3910*/  FFMA.FTZ R27, R110, R27, R0 ;  /* 0x0000001b6e1b7223 */ /* 0x000fe20000010000 */
[----:B------:R-:W-:Y:S01]  /*3920*/  SHF.L.U32 R151, R151, 0x10, RZ ;  /* 0x0000001097977819 */ /* 0x000fe200000006ff */
[----:B------:R-:W-:Y:S01]  /*3930*/  FADD.FTZ R41, -R130, R41 ;  /* 0x0000002982297221 */ /* 0x000fe20000010100 */
        /* <DEDUP_REMOVED lines=9> */
[C---:B------:R-:W-:Y:S01]  /*39d0*/  FFMA.FTZ R33, R110.reuse, R33, R38 ;  /* 0x000000216e217223 */ /* 0x040fe20000010026 */
[C---:B------:R-:W-:Y:S01]  /*39e0*/  FFMA.FTZ R35, R110.reuse, R35, R151 ;  /* 0x000000236e237223 */ /* 0x040fe20000010097 */
        /* <DEDUP_REMOVED lines=14> */
.L_x_173:
        /* <DEDUP_REMOVED lines=9> */
[--C-:B------:R-:W-:Y:S01]  /*3b60*/  FFMA.FTZ R29, R137, R144, R139.reuse ;  /* 0x00000090891d7223 */ /* 0x100fe2000001008b */
[----:B------:R-:W-:Y:S01]  /*3b70*/  FADD.FTZ R140, -R31, R140 ;  /* 0x0000008c1f8c7221 */ /* 0x000fe20000010100 */
[C-C-:B------:R-:W-:Y:S01]  /*3b80*/  FFMA.FTZ R31, R137.reuse, R164, R139.reuse ;  /* 0x000000a4891f7223 */ /* 0x140fe2000001008b */
[--C-:B------:R-:W-:Y:S01]  /*3b90*/  FFMA.FTZ R130, R137, R130, R139.reuse ;  /* 0x0000008289827223 */ /* 0x100fe2000001008b */
        /* <DEDUP_REMOVED lines=12> */
[----:B------:R-:W-:Y:S01]  /*3c60*/  SHF.L.U32 R35, R35, 0x10, RZ ;  /* 0x0000001023237819 */ /* 0x000fe200000006ff */
[C---:B------:R-:W-:Y:S01]  /*3c70*/  FFMA.FTZ R34, R110.reuse, R43, R34 ;  /* 0x0000002b6e227223 */ /* 0x040fe20000010022 */
[----:B------:R-:W-:Y:S01]  /*3c80*/  SHF.L.U32 R30, R13, 0x10, RZ ;  /* 0x000000100d1e7819 */ /* 0x000fe200000006ff */
[----:B------:R-:W-:Y:S01]  /*3c90*/  FFMA.FTZ R33, R110, R140, R33 ;  /* 0x0000008c6e217223 */ /* 0x000fe20000010021 */
        /* <DEDUP_REMOVED lines=15> */
.L_x_175:
        /* <DEDUP_REMOVED lines=24> */
[----:B------:R-:W-:Y:S01]  /*3f10*/  FFMA.FTZ R25, R110, R25, R35 ;  /* 0x000000196e197223 */ /* 0x000fe20000010023 */
        /* <DEDUP_REMOVED lines=19> */
.L_x_171:
[----:B------:R-:W-:Y:S01]  /*4050*/  ISETP.NE.U32.AND P0, PT, RZ, UR4, PT ;  /* 0x00000004ff007c0c */ /* 0x000fe2000bf05070 */
[----:B------:R-:W1:Y:S01]  /*4060*/  LDC.64 R36, c[0x0][0x468] ;  /* 0x00011a00ff247b82 */ /* 0x000e620000000a00 */
[----:B------:R-:W-:Y:S02]  /*4070*/  ISETP.NE.U32.AND P1, PT, RZ, UR6, PT ;  /* 0x00000006ff007c0c */ /* 0x000fe4000bf25070 */
[----:B------:R-:W-:Y:S02]  /*4080*/  ISETP.NE.AND.EX P0, PT, RZ, UR5, PT, P0 ;  /* 0x00000005ff007c0c */ /* 0x000fe4000bf05300 */
[----:B------:R-:W-:Y:S02]  /*4090*/  ISETP.NE.AND.EX P1, PT, RZ, UR7, PT, P1 ;  /* 0x00000007ff007c0c */ /* 0x000fe4000bf25310 */
[----:B------:R-:W-:-:S04]  /*40a0*/  ISETP.NE.U32.AND P2, PT, R2, RZ, PT ;  /* 0x000000ff0200720c */ /* 0x000fc80003f45070 */
[----:B------:R-:W-:-:S05]  /*40b0*/  ISETP.NE.AND.EX P2, PT, R3, RZ, PT, P2 ;  /* 0x000000ff0300720c */ /* 0x000fca0003f45320 */
[----:B0-----:R-:W0:Y:S08]  /*40c0*/  @P0 LDC.64 R40, c[0x0][0x478] ;  /* 0x00011e00ff280b82 */ /* 0x001e300000000a00 */
[----:B------:R-:W2:Y:S01]  /*40d0*/  @P1 LDC.64 R38, c[0x0][0x470] ;  /* 0x00011c00ff261b82 */ /* 0x000ea20000000a00 */
[----:B-1----:R-:W-:-:S04]  /*40e0*/  IMAD.WIDE.U32 R42, R115, 0x10, R36 ;  /* 0x00000010732a7825 */ /* 0x002fc800078e0024 */
[----:B0-----:R-:W-:-:S05]  /*40f0*/  @P0 IMAD.WIDE.U32 R40, R115, 0x10, R40 ;  /* 0x0000001073280825 */ /* 0x001fca00078e0028 */
[----:B------:R0:W-:Y:S01]  /*4100*/  @P0 STG.E.128 desc[UR10][R40.64], R28 ;  /* 0x0000001c28000986 */ /* 0x0001e2000c101d0a */
[----:B--2---:R-:W-:-:S03]  /*4110*/  @P1 IMAD.WIDE.U32 R38, R115, 0x10, R38 ;  /* 0x0000001073261825 */ /* 0x004fc600078e0026 */
[----:B------:R0:W-:Y:S04]  /*4120*/  STG.E.128 desc[UR10][R42.64], R32 ;  /* 0x000000202a007986 */ /* 0x0001e8000c101d0a */
[----:B------:R0:W-:Y:S01]  /*4130*/  @P1 STG.E.128 desc[UR10][R38.64], R24 ;  /* 0x0000001826001986 */ /* 0x0001e2000c101d0a */
[----:B------:R-:W-:Y:S05]  /*4140*/  @!P2 BRA `(.L_x_176) ;  /* 0x00000008009ca947 */ /* 0x000fea0003800000 */
[----:B------:R-:W-:Y:S05]  /*4150*/  @!P0 BRA `(.L_x_177) ;  /* 0x00000004005c8947 */ /* 0x000fea0003800000 */
[----:B------:R-:W-:Y:S05]  /*4160*/  @!P1 BRA `(.L_x_178) ;  /* 0x0000000000b49947 */ /* 0x000fea0003800000 */
[C-C-:B0-----:R-:W-:Y:S01]  /*4170*/  FFMA.FTZ R25, R137.reuse, R152, R139.reuse ;  /* 0x0000009889197223 */ /* 0x141fe2000001008b */
[--C-:B------:R-:W-:Y:S01]  /*4180*/  FFMA.FTZ R158, R137, R158, R139.reuse ;  /* 0x0000009e899e7223 */ /* 0x100fe2000001008b */
[----:B------:R-:W-:Y:S01]  /*4190*/  SHF.L.U32 R0, R145, 0x10, RZ ;  /* 0x0000001091007819 */ /* 0x000fe200000006ff */
[----:B------:R-:W-:Y:S01]  /*41a0*/  FFMA.FTZ R118, R137, R118, R139 ;  /* 0x0000007689767223 */ /* 0x000fe2000001008b */
[----:B------:R-:W-:Y:S01]  /*41b0*/  SHF.L.U32 R2, R143, 0x10, RZ ;  /* 0x000000108f027819 */ /* 0x000fe200000006ff */
[----:B------:R-:W-:Y:S01]  /*41c0*/  FADD.FTZ R25, -R25, R122 ;  /* 0x0000007a19197221 */ /* 0x000fe20000010100 */
[----:B------:R-:W-:Y:S01]  /*41d0*/  FADD.FTZ R125, -R158, R125 ;  /* 0x0000007d9e7d7221 */ /* 0x000fe20000010100 */
[C-C-:B------:R-:W-:Y:S01]  /*41e0*/  FFMA.FTZ R3, R137.reuse, R148, R139.reuse ;  /* 0x0000009489037223 */ /* 0x140fe2000001008b */
[C-C-:B------:R-:W-:Y:S01]  /*41f0*/  FFMA.FTZ R119, R137.reuse, R119, R139.reuse ;  /* 0x0000007789777223 */ /* 0x140fe2000001008b */
[C-C-:B------:R-:W-:Y:S01]  /*4200*/  FFMA.FTZ R121, R137.reuse, R121, R139.reuse ;  /* 0x0000007989797223 */ /* 0x140fe2000001008b */
[C-C-:B------:R-:W-:Y:S01]  /*4210*/  FFMA.FTZ R123, R137.reuse, R123, R139.reuse ;  /* 0x0000007b897b7223 */ /* 0x140fe2000001008b */
[----:B------:R-:W-:Y:S01]  /*4220*/  FFMA.FTZ R27, R137, R162, R139 ;  /* 0x000000a2891b7223 */ /* 0x000fe2000001008b */
[C---:B------:R-:W-:Y:S01]  /*4230*/  FFMA.FTZ R25, R110.reuse, R25, R0 ;  /* 0x000000196e197223 */ /* 0x040fe20000010000 */
        /* <DEDUP_REMOVED lines=32> */
.L_x_178:
        /* <DEDUP_REMOVED lines=41> */
.L_x_177:
        /* <DEDUP_REMOVED lines=42> */
.L_x_180:
        /* <DEDUP_REMOVED lines=12> */
[----:B------:R-:W-:Y:S01]  /*4a30*/  SHF.L.U32 R149, R149, 0x10, RZ ;  /* 0x0000001095957819 */ /* 0x000fe200000006ff */
[----:B------:R-:W-:Y:S01]  /*4a40*/  FADD.FTZ R123, -R123, R112 ;  /* 0x000000707b7b7221 */ /* 0x000fe20000010100 */
[----:B------:R-:W-:Y:S01]  /*4a50*/  SHF.L.U32 R34, R19, 0x10, RZ ;  /* 0x0000001013227819 */ /* 0x000fe200000006ff */
[----:B------:R-:W-:Y:S01]  /*4a60*/  FADD.FTZ R35, -R35, R132 ;  /* 0x0000008423237221 */ /* 0x000fe20000010100 */
        /* <DEDUP_REMOVED lines=21> */
.L_x_176:
[----:B------:R-:W-:Y:S05]  /*4bc0*/  @!P0 BRA `(.L_x_181) ;  /* 0x00000004001c8947 */ /* 0x000fea0003800000 */
[----:B------:R-:W-:Y:S05]  /*4bd0*/  @!P1 BRA `(.L_x_182) ;  /* 0x0000000000949947 */ /* 0x000fea0003800000 */
[C-C-:B0-----:R-:W-:Y:S01]  /*4be0*/  FFMA.FTZ R25, R137.reuse, R152, R139.reuse ;  /* 0x0000009889197223 */ /* 0x141fe2000001008b */
[C-C-:B------:R-:W-:Y:S01]  /*4bf0*/  FFMA.FTZ R118, R137.reuse, R118, R139.reuse ;  /* 0x0000007689767223 */ /* 0x140fe2000001008b */
[C-C-:B------:R-:W-:Y:S01]  /*4c00*/  FFMA.FTZ R3, R137.reuse, R148, R139.reuse ;  /* 0x0000009489037223 */ /* 0x140fe2000001008b */
[C-C-:B------:R-:W-:Y:S01]  /*4c10*/  FFMA.FTZ R119, R137.reuse, R119, R139.reuse ;  /* 0x0000007789777223 */ /* 0x140fe2000001008b */
        /* <DEDUP_REMOVED lines=33> */
.L_x_182:
[C-C-:B------:R-:W-:Y:S01]  /*4e30*/  FFMA.FTZ R118, R137.reuse, R118, R139.reuse ;  /* 0x0000007689767223 */ /* 0x140fe2000001008b */
[C-C-:B------:R-:W-:Y:S01]  /*4e40*/  FFMA.FTZ R3, R137.reuse, R148, R139.reuse ;  /* 0x0000009489037223 */ /* 0x140fe2000001008b */
[C-C-:B------:R-:W-:Y:S01]  /*4e50*/  FFMA.FTZ R119, R137.reuse, R119, R139.reuse ;  /* 0x0000007789777223 */ /* 0x140fe2000001008b */
[C-C-:B0-----:R-:W-:Y:S01]  /*4e60*/  FFMA.FTZ R29, R137.reuse, R152, R139.reuse ;  /* 0x00000098891d7223 */ /* 0x141fe2000001008b */
        /* <DEDUP_REMOVED lines=29> */
.L_x_181:
[----:B------:R-:W-:Y:S05]  /*5040*/  @!P1 BRA `(.L_x_183) ;  /* 0x0000000000849947 */ /* 0x000fea0003800000 */
        /* <DEDUP_REMOVED lines=33> */
.L_x_183:
[C-C-:B0-----:R-:W-:Y:S01]  /*5260*/  FFMA.FTZ R33, R137.reuse, R152, R139.reuse ;  /* 0x0000009889217223 */ /* 0x141fe2000001008b */
[C-C-:B------:R-:W-:Y:S01]  /*5270*/  FFMA.FTZ R118, R137.reuse, R118, R139.reuse ;  /* 0x0000007689767223 */ /* 0x140fe2000001008b */
[C-C-:B------:R-:W-:Y:S01]  /*5280*/  FFMA.FTZ R3, R137.reuse, R148, R139.reuse ;  /* 0x0000009489037223 */ /* 0x140fe2000001008b */
[--C-:B------:R-:W-:Y:S01]  /*5290*/  FFMA.FTZ R119, R137, R119, R139.reuse ;  /* 0x0000007789777223 */ /* 0x100fe2000001008b */
        /* <DEDUP_REMOVED lines=24> */
.L_x_179:
        /* <DEDUP_REMOVED lines=11> */
[C-C-:B0-----:R-:W-:Y:S01]  /*54d0*/  FFMA.FTZ R25, R137.reuse, R156, R139.reuse ;  /* 0x0000009c89197223 */ /* 0x141fe2000001008b */
[C-C-:B------:R-:W-:Y:S01]  /*54e0*/  FFMA.FTZ R3, R137.reuse, R146, R139.reuse ;  /* 0x0000009289037223 */ /* 0x140fe2000001008b */
[----:B------:R-:W-:Y:S01]  /*54f0*/  FFMA.FTZ R150, R137, R150, R139 ;  /* 0x0000009689967223 */ /* 0x000fe2000001008b */
[----:B------:R-:W-:Y:S01]  /*5500*/  SHF.L.U32 R0, R135, 0x10, RZ ;  /* 0x0000001087007819 */ /* 0x000fe200000006ff */
[----:B------:R-:W-:Y:S01]  /*5510*/  FADD.FTZ R27, -R25, R54 ;  /* 0x00000036191b7221 */ /* 0x000fe20000010100 */
[----:B------:R-:W-:Y:S01]  /*5520*/  SHF.L.U32 R25, R126, 0x10, RZ ;  /* 0x000000107e197819 */ /* 0x000fe200000006ff */
[----:B------:R-:W-:Y:S01]  /*5530*/  FADD.FTZ R3, -R3, R52 ;  /* 0x0000003403037221 */ /* 0x000fe20000010100 */
[----:B------:R-:W-:Y:S01]  /*5540*/  SHF.L.U32 R2, R129, 0x10, RZ ;  /* 0x0000001081027819 */ /* 0x000fe200000006ff */
[----:B------:R-:W-:Y:S01]  /*5550*/  FADD.FTZ R53, -R150, R53 ;  /* 0x0000003596357221 */ /* 0x000fe20000010100 */
[----:B------:R-:W-:Y:S01]  /*5560*/  PRMT R24, R23, 0x7632, R24 ;  /* 0x0000763217187816 */ /* 0x000fe20000000018 */
[C-C-:B------:R-:W-:Y:S01]  /*5570*/  FFMA.FTZ R49, R137.reuse, R49, R139.reuse ;  /* 0x0000003189317223 */ /* 0x140fe2000001008b */
[C-C-:B------:R-:W-:Y:S01]  /*5580*/  FFMA.FTZ R48, R137.reuse, R48, R139.reuse ;  /* 0x0000003089307223 */ /* 0x140fe2000001008b */
[C-C-:B------:R-:W-:Y:S01]  /*5590*/  FFMA.FTZ R51, R137.reuse, R51, R139.reuse ;  /* 0x0000003389337223 */ /* 0x140fe2000001008b */
[C-C-:B------:R-:W-:Y:S01]  /*55a0*/  FFMA.FTZ R50, R137.reuse, R50, R139.reuse ;  /* 0x0000003289327223 */ /* 0x140fe2000001008b */
[----:B------:R-:W-:Y:S01]  /*55b0*/  FFMA.FTZ R160, R137, R160, R139 ;  /* 0x000000a089a07223 */ /* 0x000fe2000001008b */
[C---:B------:R-:W-:Y:S01]  /*55c0*/  FFMA.FTZ R3, R110.reuse, R3, R25 ;  /* 0x000000036e037223 */ /* 0x040fe20000010019 */
        /* <DEDUP_REMOVED lines=30> */
.L_x_186:
[C-C-:B0-----:R-:W-:Y:S01]  /*57b0*/  FFMA.FTZ R29, R137.reuse, R156, R139.reuse ;  /* 0x0000009c891d7223 */ /* 0x141fe2000001008b */
[--C-:B------:R-:W-:Y:S01]  /*57c0*/  FFMA.FTZ R3, R137, R146, R139.reuse ;  /* 0x0000009289037223 */ /* 0x100fe2000001008b */
[----:B------:R-:W-:Y:S01]  /*57d0*/  PRMT R0, R23, 0x7632, R0 ;  /* 0x0000763217007816 */ /* 0x000fe20000000000 */
[--C-:B------:R-:W-:Y:S01]  /*57e0*/  FFMA.FTZ R49, R137, R49, R139.reuse ;  /* 0x0000003189317223 */ /* 0x100fe2000001008b */
[----:B------:R-:W-:Y:S01]  /*57f0*/  FADD.FTZ R34, -R29, R54 ;  /* 0x000000361d227221 */ /* 0x000fe20000010100 */
[----:B------:R-:W-:Y:S01]  /*5800*/  SHF.L.U32 R29, R126, 0x10, RZ ;  /* 0x000000107e1d7819 */ /* 0x000fe200000006ff */
[----:B------:R-:W-:Y:S01]  /*5810*/  FADD.FTZ R3, -R3, R52 ;  /* 0x0000003403037221 */ /* 0x000fe20000010100 */
[C-C-:B------:R-:W-:Y:S01]  /*5820*/  FFMA.FTZ R48, R137.reuse, R48, R139.reuse ;  /* 0x0000003089307223 */ /* 0x140fe2000001008b */
[C-C-:B------:R-:W-:Y:S01]  /*5830*/  FFMA.FTZ R150, R137.reuse, R150, R139.reuse ;  /* 0x0000009689967223 */ /* 0x140fe2000001008b */
[C-C-:B------:R-:W-:Y:S01]  /*5840*/  FFMA.FTZ R51, R137.reuse, R51, R139.reuse ;  /* 0x0000003389337223 */ /* 0x140fe2000001008b */
[C-C-:B------:R-:W-:Y:S01]  /*5850*/  FFMA.FTZ R50, R137.reuse, R50, R139.reuse ;  /* 0x0000003289327223 */ /* 0x140fe2000001008b */
[----:B------:R-:W-:Y:S01]  /*5860*/  FFMA.FTZ R160, R137, R160, R139 ;  /* 0x000000a089a07223 */ /* 0x000fe2000001008b */
        /* <DEDUP_REMOVED lines=30> */
.L_x_185:
[----:B------:R-:W-:Y:S05]  /*5a50*/  @!P1 BRA `(.L_x_188) ;  /* 0x0000000000a89947 */ /* 0x000fea0003800000 */
[C-C-:B------:R-:W-:Y:S01]  /*5a60*/  FFMA.FTZ R150, R137.reuse, R150, R139.reuse ;  /* 0x0000009689967223 */ /* 0x140fe2000001008b */
[--C-:B0-----:R-:W-:Y:S01]  /*5a70*/  FFMA.FTZ R25, R137, R156, R139.reuse ;  /* 0x0000009c89197223 */ /* 0x101fe2000001008b */
[----:B------:R-:W-:Y:S01]  /*5a80*/  SHF.L.U32 R0, R133, 0x10, RZ ;  /* 0x0000001085007819 */ /* 0x000fe200000006ff */
[----:B------:R-:W-:Y:S01]  /*5a90*/  FFMA.FTZ R3, R137, R146, R139 ;  /* 0x0000009289037223 */ /* 0x000fe2000001008b */
[----:B------:R-:W-:Y:S01]  /*5aa0*/  SHF.L.U32 R2, R127, 0x10, RZ ;  /* 0x000000107f027819 */ /* 0x000fe200000006ff */
[----:B------:R-:W-:Y:S01]  /*5ab0*/  FADD.FTZ R53, -R150, R53 ;  /* 0x0000003596357221 */ /* 0x000fe20000010100 */
[----:B------:R-:W-:Y:S01]  /*5ac0*/  FADD.FTZ R25, -R25, R54 ;  /* 0x0000003619197221 */ /* 0x000fe20000010100 */
[----:B------:R-:W-:Y:S01]  /*5ad0*/  PRMT R24, R23, 0x7632, R24 ;  /* 0x0000763217187816 */ /* 0x000fe20000000018 */
[C-C-:B------:R-:W-:Y:S01]  /*5ae0*/  FFMA.FTZ R49, R137.reuse, R49, R139.reuse ;  /* 0x0000003189317223 */ /* 0x140fe2000001008b */
[C-C-:B------:R-:W-:Y:S01]  /*5af0*/  FFMA.FTZ R48, R137.reuse, R48, R139.reuse ;  /* 0x0000003089307223 */ /* 0x140fe2000001008b */
[C-C-:B------:R-:W-:Y:S01]  /*5b00*/  FFMA.FTZ R51, R137.reuse, R51, R139.reuse ;  /* 0x0000003389337223 */ /* 0x140fe2000001008b */
[C-C-:B------:R-:W-:Y:S01]  /*5b10*/  FFMA.FTZ R50, R137.reuse, R50, R139.reuse ;  /* 0x0000003289327223 */ /* 0x140fe2000001008b */
[----:B------:R-:W-:Y:S01]  /*5b20*/  FFMA.FTZ R160, R137, R160, R139 ;  /* 0x000000a089a07223 */ /* 0x000fe2000001008b */
        /* <DEDUP_REMOVED lines=29> */
.L_x_188:
[C-C-:B0-----:R-:W-:Y:S01]  /*5d00*/  FFMA.FTZ R33, R137.reuse, R156, R139.reuse ;  /* 0x0000009c89217223 */ /* 0x141fe2000001008b */
[C-C-:B------:R-:W-:Y:S01]  /*5d10*/  FFMA.FTZ R3, R137.reuse, R146, R139.reuse ;  /* 0x0000009289037223 */ /* 0x140fe2000001008b */
[--C-:B------:R-:W-:Y:S01]  /*5d20*/  FFMA.FTZ R150, R137, R150, R139.reuse ;  /* 0x0000009689967223 */ /* 0x100fe2000001008b */
[----:B------:R-:W-:Y:S01]  /*5d30*/  SHF.L.U32 R2, R127, 0x10, RZ ;  /* 0x000000107f027819 */ /* 0x000fe200000006ff */
[----:B------:R-:W-:Y:S01]  /*5d40*/  FADD.FTZ R35, -R33, R54 ;  /* 0x0000003621237221 */ /* 0x000fe20000010100 */
[----:B------:R-:W-:Y:S01]  /*5d50*/  SHF.L.U32 R33, R124, 0x10, RZ ;  /* 0x000000107c217819 */ /* 0x000fe200000006ff */
[----:B------:R-:W-:Y:S01]  /*5d60*/  FADD.FTZ R3, -R3, R52 ;  /* 0x0000003403037221 */ /* 0x000fe20000010100 */
[----:B------:R-:W-:Y:S01]  /*5d70*/  SHF.L.U32 R0, R133, 0x10, RZ ;  /* 0x0000001085007819 */ /* 0x000fe200000006ff */
[--C-:B------:R-:W-:Y:S01]  /*5d80*/  FFMA.FTZ R50, R137, R50, R139.reuse ;  /* 0x0000003289327223 */ /* 0x100fe2000001008b */
[----:B------:R-:W-:Y:S01]  /*5d90*/  PRMT R32, R23, 0x7632, R32 ;  /* 0x0000763217207816 */ /* 0x000fe20000000020 */
[C---:B------:R-:W-:Y:S01]  /*5da0*/  FFMA.FTZ R160, R137.reuse, R160, R139 ;  /* 0x000000a089a07223 */ /* 0x040fe2000001008b */
[----:B------:R-:W-:Y:S01]  /*5db0*/  FADD.FTZ R53, -R150, R53 ;  /* 0x0000003596357221 */ /* 0x000fe20000010100 */
        /* <DEDUP_REMOVED lines=24> */
[----:B------:R-:W-:Y:S01]  /*5f40*/  F2FP.BF16.F32.PACK_AB R32, R3, R0 ;  /* 0x000000000320723e */ /* 0x000fe200000010ff */
[----:B------:R-:W-:Y:S06]  /*5f50*/  BRA `(.L_x_187) ;  /* 0x0000000800187947 */ /* 0x000fec0003800000 */
.L_x_184:
[----:B------:R-:W-:Y:S05]  /*5f60*/  @!P0 BRA `(.L_x_189) ;  /* 0x00000004001c8947 */ /* 0x000fea0003800000 */
[----:B------:R-:W-:Y:S05]  /*5f70*/  @!P1 BRA `(.L_x_190) ;  /* 0x0000000000949947 */ /* 0x000fea0003800000 */
[C-C-:B------:R-:W-:Y:S01]  /*5f80*/  FFMA.FTZ R49, R137.reuse, R49, R139.reuse ;  /* 0x0000003189317223 */ /* 0x140fe2000001008b */
[C-C-:B0-----:R-:W-:Y:S01]  /*5f90*/  FFMA.FTZ R3, R137.reuse, R146, R139.reuse ;  /* 0x0000009289037223 */ /* 0x141fe2000001008b */
        /* <DEDUP_REMOVED lines=35> */
.L_x_190:
        /* <DEDUP_REMOVED lines=33> */
.L_x_189:
        /* <DEDUP_REMOVED lines=34> */
.L_x_191:
        /* <DEDUP_REMOVED lines=28> */
.L_x_187:
        /* <DEDUP_REMOVED lines=13> */
.L_x_164:
        /* <DEDUP_REMOVED lines=36> */
.L_x_163:
[----:B------:R-:W-:Y:S05]  /*6ad0*/  BSYNC B0 ;  /* 0x0000000000007941 */ /* 0x000fea0003800000 */
.L_x_162:
[----:B------:R-:W0:Y:S01]  /*6ae0*/  S2R R42, SR_TID.X ;  /* 0x00000000002a7919 */ /* 0x000e220000002100 */
[----:B------:R-:W-:Y:S01]  /*6af0*/  MOV R2, 0x400 ;  /* 0x0000040000027802 */ /* 0x000fe20000000f00 */
[----:B------:R-:W-:Y:S05]  /*6b00*/  WARPSYNC.ALL ;  /* 0x0000000000007948 */ /* 0x000fea0003800000 */
[----:B------:R-:W1:Y:S01]  /*6b10*/  S2R R3, SR_CgaCtaId ;  /* 0x0000000000037919 */ /* 0x000e620000008800 */
[----:B------:R-:W2:Y:S01]  /*6b20*/  S2UR UR4, SR_CTAID.X ;  /* 0x00000000000479c3 */ /* 0x000ea20000002500 */
[----:B------:R-:W3:Y:S01]  /*6b30*/  LDCU.128 UR16, c[0x0][0x440] ;  /* 0x00008800ff1077ac */ /* 0x000ee20008000c00 */
        /* <DEDUP_REMOVED lines=11> */
[----:B------:R0:W-:Y:S01]  /*6bf0*/  STS.128 [R0+0x810], R36 ;  /* 0x0008102400007388 */ /* 0x0001e20000000c00 */
[----:B------:R-:W-:Y:S08]  /*6c00*/  BAR.SYNC.DEFER_BLOCKING 0x0 ;  /* 0x0000000000007b1d */ /* 0x000ff00000010000 */
[----:B0-----:R-:W2:Y:S01]  /*6c10*/  LDC R36, c[0x0][0x388] ;  /* 0x0000e200ff247b82 */ /* 0x001ea20000000800 */
[----:B------:R-:W0:Y:S04]  /*6c20*/  LDS R16, [R3+0x400] ;  /* 0x0004000003107984 */ /* 0x000e280000000800 */
[----:B------:R-:W1:Y:S04]  /*6c30*/  LDS R17, [R3+0x600] ;  /* 0x0006000003117984 */ /* 0x000e680000000800 */
[----:B------:R-:W4:Y:S04]  /*6c40*/  LDS R23, [R3+0x1000] ;  /* 0x0010000003177984 */ /* 0x000f280000000800 */
[----:B------:R-:W5:Y:S04]  /*6c50*/  LDS R20, [R3+0x1200] ;  /* 0x0012000003147984 */ /* 0x000f680000000800 */
[----:B------:R-:W3:Y:S04]  /*6c60*/  LDS R2, [R3] ;  /* 0x0000000003027984 */ /* 0x000ee80000000800 */
        /* <DEDUP_REMOVED lines=9> */
[----:B----4-:R-:W-:-:S03]  /*6d00*/  FADD.FTZ R16, R16, R23 ;  /* 0x0000001710107221 */ /* 0x010fc60000010000 */
[----:B------:R-:W4:Y:S01]  /*6d10*/  LDS R27, [R3+0x1800] ;  /* 0x00180000031b7984 */ /* 0x000f220000000800 */
[----:B-----5:R-:W-:-:S03]  /*6d20*/  FADD.FTZ R17, R17, R20 ;  /* 0x0000001411117221 */ /* 0x020fc60000010000 */
[----:B------:R-:W5:Y:S01]  /*6d30*/  LDS R24, [R3+0x1a00] ;  /* 0x001a000003187984 */ /* 0x000f620000000800 */
[----:B---3--:R-:W-:-:S03]  /*6d40*/  FADD.FTZ R2, RZ, R2 ;  /* 0x00000002ff027221 */ /* 0x008fc60000010000 */
[----:B------:R-:W3:Y:S01]  /*6d50*/  LDS R29, [R3+0x1c00] ;  /* 0x001c0000031d7984 */ /* 0x000ee20000000800 */
[----:B--2---:R-:W-:-:S03]  /*6d60*/  FADD.FTZ R40, RZ, R40 ;  /* 0x00000028ff287221 */ /* 0x004fc60000010000 */
[----:B------:R-:W2:Y:S01]  /*6d70*/  LDS R26, [R3+0x1e00] ;  /* 0x001e0000031a7984 */ /* 0x000ea20000000800 */
[----:B------:R-:W-:-:S03]  /*6d80*/  FADD.FTZ R2, R2, R41 ;  /* 0x0000002902027221 */ /* 0x000fc60000010000 */
[----:B------:R-:W2:Y:S01]  /*6d90*/  LDS R31, [R3+0x2000] ;  /* 0x00200000031f7984 */ /* 0x000ea20000000800 */
[----:B------:R-:W-:Y:S02]  /*6da0*/  IMAD R41, R36, UR4, RZ ;  /* 0x0000000424297c24 */ /* 0x000fe4000f8e02ff */
[----:B------:R-:W-:Y:S01]  /*6db0*/  FADD.FTZ R21, R40, R21 ;  /* 0x0000001528157221 */ /* 0x000fe20000010000 */
[----:B------:R-:W2:Y:S01]  /*6dc0*/  LDS R28, [R3+0x2200] ;  /* 0x00220000031c7984 */ /* 0x000ea20000000800 */
[----:B------:R-:W-:-:S03]  /*6dd0*/  FADD.FTZ R18, RZ, R18 ;  /* 0x00000012ff127221 */ /* 0x000fc60000010000 */
[----:B------:R-:W2:Y:S01]  /*6de0*/  LDS R33, [R3+0x2400] ;  /* 0x0024000003217984 */ /* 0x000ea20000000800 */
[----:B------:R-:W-:-:S03]  /*6df0*/  FADD.FTZ R18, R18, R25 ;  /* 0x0000001912127221 */ /* 0x000fc60000010000 */
[----:B------:R-:W2:Y:S04]  /*6e00*/  LDS R30, [R3+0x2600] ;  /* 0x00260000031e7984 */ /* 0x000ea80000000800 */
[----:B------:R-:W2:Y:S01]  /*6e10*/  LDS R35, [R3+0x2800] ;  /* 0x0028000003237984 */ /* 0x000ea20000000800 */
[----:B0-----:R-:W-:-:S03]  /*6e20*/  FADD.FTZ R19, RZ, R19 ;  /* 0x00000013ff137221 */ /* 0x001fc60000010000 */
[----:B------:R-:W0:Y:S01]  /*6e30*/  LDS R32, [R3+0x2a00] ;  /* 0x002a000003207984 */ /* 0x000e220000000800 */
[----:B-1----:R-:W-:-:S03]  /*6e40*/  FADD.FTZ R19, R19, R22 ;  /* 0x0000001613137221 */ /* 0x002fc60000010000 */
[----:B------:R-:W1:Y:S01]  /*6e50*/  LDS R23, [R3+0x2c00] ;  /* 0x002c000003177984 */ /* 0x000e620000000800 */
[----:B----4-:R-:W-:-:S03]  /*6e60*/  FADD.FTZ R2, R2, R27 ;  /* 0x0000001b02027221 */ /* 0x010fc60000010000 */
[----:B------:R-:W4:Y:S01]  /*6e70*/  LDS R20, [R3+0x2e00] ;  /* 0x002e000003147984 */ /* 0x000f220000000800 */
[----:B-----5:R-:W-:Y:S01]  /*6e80*/  FADD.FTZ R21, R21, R24 ;  /* 0x0000001815157221 */ /* 0x020fe20000010000 */
[----:B------:R-:W-:Y:S01]  /*6e90*/  BAR.SYNC.DEFER_BLOCKING 0x0 ;  /* 0x0000000000007b1d */ /* 0x000fe20000010000 */
[----:B---3--:R-:W-:Y:S01]  /*6ea0*/  FADD.FTZ R16, R16, R29 ;  /* 0x0000001d10107221 */ /* 0x008fe20000010000 */
[----:B--2---:R-:W-:Y:S01]  /*6eb0*/  FADD.FTZ R17, R17, R26 ;  /* 0x0000001a11117221 */ /* 0x004fe20000010000 */
[----:B------:R-:W-:Y:S01]  /*6ec0*/  FADD.FTZ R18, R18, R31 ;  /* 0x0000001f12127221 */ /* 0x000fe20000010000 */
[----:B------:R-:W-:Y:S01]  /*6ed0*/  FADD.FTZ R19, R19, R28 ;  /* 0x0000001c13137221 */ /* 0x000fe20000010000 */
[----:B------:R-:W-:Y:S01]  /*6ee0*/  FADD.FTZ R33, R2, R33 ;  /* 0x0000002102217221 */ /* 0x000fe20000010000 */
[----:B------:R-:W-:Y:S01]  /*6ef0*/  FADD.FTZ R21, R21, R30 ;  /* 0x0000001e15157221 */ /* 0x000fe20000010000 */
[----:B------:R-:W-:Y:S01]  /*6f00*/  STS.128 [R0], R56 ;  /* 0x0000003800007388 */ /* 0x000fe20000000c00 */
[----:B------:R-:W-:-:S03]  /*6f10*/  FADD.FTZ R35, R16, R35 ;  /* 0x0000002310237221 */ /* 0x000fc60000010000 */
[----:B------:R-:W-:Y:S01]  /*6f20*/  STS.128 [R0+0x10], R60 ;  /* 0x0000103c00007388 */ /* 0x000fe20000000c00 */
[----:B0-----:R-:W-:-:S03]  /*6f30*/  FADD.FTZ R17, R17, R32 ;  /* 0x0000002011117221 */ /* 0x001fc60000010000 */
[----:B------:R-:W-:Y:S01]  /*6f40*/  STS.128 [R0+0x400], R64 ;  /* 0x0004004000007388 */ /* 0x000fe20000000c00 */
[----:B-1----:R-:W-:-:S03]  /*6f50*/  FADD.FTZ R23, R18, R23 ;  /* 0x0000001712177221 */ /* 0x002fc60000010000 */
[----:B------:R-:W-:Y:S01]  /*6f60*/  STS.128 [R0+0x410], R4 ;  /* 0x0004100400007388 */ /* 0x000fe20000000c00 */
[----:B----4-:R-:W-:Y:S01]  /*6f70*/  FADD.FTZ R19, R19, R20 ;  /* 0x0000001413137221 */ /* 0x010fe20000010000 */
[----:B------:R-:W-:Y:S02]  /*6f80*/  IADD3 R20, P0, PT, R41, R42, RZ ;  /* 0x0000002a29147210 */ /* 0x000fe40007f1e0ff */
[----:B------:R-:W-:Y:S02]  /*6f90*/  STS.128 [R0+0x800], R8 ;  /* 0x0008000800007388 */ /* 0x000fe40000000c00 */
[----:B------:R-:W-:Y:S02]  /*6fa0*/  IADD3.X R41, PT, PT, RZ, RZ, RZ, P0, !PT ;  /* 0x000000ffff297210 */ /* 0x000fe400007fe4ff */
[----:B------:R-:W-:Y:S01]  /*6fb0*/  STS.128 [R0+0x810], R12 ;  /* 0x0008100c00007388 */ /* 0x000fe20000000c00 */
[C---:B------:R-:W-:Y:S02]  /*6fc0*/  SHF.L.U32 R18, R20.reuse, 0x2, RZ ;  /* 0x0000000214127819 */ /* 0x040fe400000006ff */
[----:B------:R-:W-:Y:S01]  /*6fd0*/  SHF.L.U64.HI R20, R20, 0x2, R41 ;  /* 0x0000000214147819 */ /* 0x000fe20000010229 */
[----:B------:R-:W-:Y:S01]  /*6fe0*/  BAR.SYNC.DEFER_BLOCKING 0x0 ;  /* 0x0000000000007b1d */ /* 0x000fe20000010000 */
[----:B------:R-:W-:-:S05]  /*6ff0*/  IADD3 R2, P0, PT, R18, UR18, RZ ;  /* 0x0000001212027c10 */ /* 0x000fca000ff1e0ff */
[----:B------:R-:W0:Y:S04]  /*7000*/  LDS R25, [R3] ;  /* 0x0000000003197984 */ /* 0x000e280000000800 */
[----:B------:R-:W1:Y:S04]  /*7010*/  LDS R22, [R3+0x200] ;  /* 0x0002000003167984 */ /* 0x000e680000000800 */
[----:B------:R-:W2:Y:S04]  /*7020*/  LDS R27, [R3+0x400] ;  /* 0x00040000031b7984 */ /* 0x000ea80000000800 */
[----:B------:R-:W3:Y:S04]  /*7030*/  LDS R34, [R3+0xc00] ;  /* 0x000c000003227984 */ /* 0x000ee80000000800 */
        /* <DEDUP_REMOVED lines=9> */
[----:B-1----:R-:W-:-:S03]  /*70d0*/  FADD.FTZ R22, RZ, R22 ;  /* 0x00000016ff167221 */ /* 0x002fc60000010000 */
[----:B------:R-:W1:Y:S01]  /*70e0*/  LDS R7, [R3+0xa00] ;  /* 0x000a000003077984 */ /* 0x000e620000000800 */
[----:B--2---:R-:W-:-:S03]  /*70f0*/  FADD.FTZ R27, RZ, R27 ;  /* 0x0000001bff1b7221 */ /* 0x004fc60000010000 */
[----:B------:R-:W2:Y:S01]  /*7100*/  LDS R31, [R3+0x2400] ;  /* 0x00240000031f7984 */ /* 0x000ea20000000800 */
[----:B---3--:R-:W-:-:S03]  /*7110*/  FADD.FTZ R25, R25, R34 ;  /* 0x0000002219197221 */ /* 0x008fc60000010000 */
[----:B------:R-:W3:Y:S01]  /*7120*/  LDS R24, [R3+0x2600] ;  /* 0x0026000003187984 */ /* 0x000ee20000000800 */
[----:B----4-:R-:W-:-:S03]  /*7130*/  FADD.FTZ R5, R22, R5 ;  /* 0x0000000516057221 */ /* 0x010fc60000010000 */
[----:B------:R-:W4:Y:S01]  /*7140*/  LDS R11, [R3+0x1400] ;  /* 0x00140000030b7984 */ /* 0x000f220000000800 */
[----:B-----5:R-:W-:-:S03]  /*7150*/  FADD.FTZ R4, R27, R4 ;  /* 0x000000041b047221 */ /* 0x020fc60000010000 */
[----:B------:R-:W5:Y:S01]  /*7160*/  LDS R15, [R3+0x1e00] ;  /* 0x001e0000030f7984 */ /* 0x000f620000000800 */
[----:B------:R-:W-:-:S03]  /*7170*/  FADD.FTZ R0, RZ, R0 ;  /* 0x00000000ff007221 */ /* 0x000fc60000010000 */
[----:B------:R-:W5:Y:S01]  /*7180*/  LDS R8, [R3+0x1600] ;  /* 0x0016000003087984 */ /* 0x000f620000000800 */
[----:B------:R-:W-:-:S03]  /*7190*/  FADD.FTZ R10, R25, R10 ;  /* 0x0000000a190a7221 */ /* 0x000fc60000010000 */
[----:B------:R-:W5:Y:S01]  /*71a0*/  LDS R26, [R3+0x2800] ;  /* 0x00280000031a7984 */ /* 0x000f620000000800 */
[----:B------:R-:W-:-:S03]  /*71b0*/  FADD.FTZ R5, R5, R12 ;  /* 0x0000000c05057221 */ /* 0x000fc60000010000 */
[----:B------:R-:W5:Y:S01]  /*71c0*/  LDS R29, [R3+0x2000] ;  /* 0x00200000031d7984 */ /* 0x000f620000000800 */
[----:B------:R-:W-:Y:S01]  /*71d0*/  FADD.FTZ R13, R4, R13 ;  /* 0x0000000d040d7221 */ /* 0x000fe20000010000 */
[----:B------:R-:W-:Y:S02]  /*71e0*/  IADD3 R4, P1, PT, R18, UR16, RZ ;  /* 0x0000001012047c10 */ /* 0x000fe4000ff3e0ff */
[----:B------:R-:W5:Y:S01]  /*71f0*/  LDS R37, [R3+0x2a00] ;  /* 0x002a000003257984 */ /* 0x000f620000000800 */
[----:B------:R-:W-:-:S03]  /*7200*/  FADD.FTZ R6, RZ, R6 ;  /* 0x00000006ff067221 */ /* 0x000fc60000010000 */
[----:B------:R-:W5:Y:S01]  /*7210*/  LDS R14, [R3+0x2200] ;  /* 0x00220000030e7984 */ /* 0x000f620000000800 */
[----:B0-----:R-:W-:-:S03]  /*7220*/  FADD.FTZ R0, R0, R9 ;  /* 0x0000000900007221 */ /* 0x001fc60000010000 */
[----:B------:R-:W0:Y:S01]  /*7230*/  LDS R39, [R3+0x2c00] ;  /* 0x002c000003277984 */ /* 0x000e220000000800 */
[----:B-1----:R-:W-:-:S03]  /*7240*/  FADD.FTZ R7, RZ, R7 ;  /* 0x00000007ff077221 */ /* 0x002fc60000010000 */
[----:B------:R1:W0:Y:S01]  /*7250*/  LDS R16, [R3+0x2e00] ;  /* 0x002e000003107984 */ /* 0x0002220000000800 */
[----:B--2---:R-:W-:Y:S01]  /*7260*/  FADD.FTZ R31, R10, R31 ;  /* 0x0000001f0a1f7221 */ /* 0x004fe20000010000 */
[----:B---3--:R-:W-:Y:S01]  /*7270*/  FADD.FTZ R25, R5, R24 ;  /* 0x0000001805197221 */ /* 0x008fe20000010000 */
[C---:B------:R-:W-:Y:S02]  /*7280*/  IADD3.X R5, PT, PT, R20.reuse, UR17, RZ, P1, !PT ;  /* 0x0000001114057c10 */ /* 0x040fe40008ffe4ff */
[----:B-1----:R-:W-:Y:S01]  /*7290*/  IADD3.X R3, PT, PT, R20, UR19, RZ, P0, !PT ;  /* 0x0000001314037c10 */ /* 0x002fe200087fe4ff */
[----:B----4-:R-:W-:Y:S01]  /*72a0*/  FADD.FTZ R6, R6, R11 ;  /* 0x0000000b06067221 */ /* 0x010fe20000010000 */
[----:B-----5:R-:W-:-:S03]  /*72b0*/  FADD.FTZ R0, R0, R15 ;  /* 0x0000000f00007221 */ /* 0x020fc60000010000 */
        /* <DEDUP_REMOVED lines=13> */
[----:B------:R-:W-:-:S03]  /*7390*/  FADD.FTZ R7, R7, R16 ;  /* 0x0000001007077221 */ /* 0x000fc60000010000 */
[----:B------:R-:W-:Y:S04]  /*73a0*/  STG.E desc[UR10][R4.64+0x600], R17 ;  /* 0x0006001104007986 */ /* 0x000fe8000c10190a */
[----:B------:R-:W-:Y:S04]  /*73b0*/  STG.E desc[UR10][R2.64+0x800], R39 ;  /* 0x0008002702007986 */ /* 0x000fe8000c10190a */
[----:B------:R-:W-:Y:S04]  /*73c0*/  STG.E desc[UR10][R4.64+0x800], R23 ;  /* 0x0008001704007986 */ /* 0x000fe8000c10190a */
[----:B------:R-:W-:Y:S04]  /*73d0*/  STG.E desc[UR10][R2.64+0xa00], R7 ;  /* 0x000a000702007986 */ /* 0x000fe8000c10190a */
[----:B------:R-:W-:Y:S01]  /*73e0*/  STG.E desc[UR10][R4.64+0xa00], R19 ;  /* 0x000a001304007986 */ /* 0x000fe2000c10190a */
[----:B------:R-:W-:Y:S05]  /*73f0*/  EXIT ;  /* 0x000000000000794d */ /* 0x000fea0003800000 */
.L_x_167:
[----:B------:R-:W-:Y:S01]  /*7400*/  HFMA2 R153, -RZ, RZ, 0, 5.9604644775390625e-08 ;  /* 0x00000001ff997431 */ /* 0x000fe200000001ff */
[----:B------:R-:W-:Y:S01]  /*7410*/  BSSY B2, `(.L_x_193) ;  /* 0x0000007000027945 */ /* 0x000fe20003800000 */
[----:B------:R-:W-:Y:S02]  /*7420*/  MOV R182, R161 ;  /* 0x000000a100b67202 */ /* 0x000fe40000000f00 */
[----:B------:R-:W-:Y:S02]  /*7430*/  MOV R184, 0x1f ;  /* 0x0000001f00b87802 */ /* 0x000fe40000000f00 */
[----:B------:R-:W-:-:S07]  /*7440*/  MOV R151, 0xffffffff ;  /* 0xffffffff00977802 */ /* 0x000fce0000000f00 */
[----:B------:R-:W-:Y:S05]  /*7450*/  WARPSYNC.COLLECTIVE R151, `(.L_x_194) ;  /* 0x0000000097087348 */ /* 0x000fea0003c00000 */
[----:B------:R0:W1:Y:S02]  /*7460*/  SHFL.BFLY P2, R129, R182, R153, R184 ;  /* 0x0c000099b6817389 */ /* 0x00006400000400b8 */
[----:B01----:R-:W-:Y:S05]  /*7470*/  ENDCOLLECTIVE ;  /* 0x000000000000791b */ /* 0x003fea0003800000 */
.L_x_194:
[----:B------:R-:W-:Y:S05]  /*7480*/  BSYNC B2 ;  /* 0x0000000000027941 */ /* 0x000fea0003800000 */
.L_x_193:
        /* <DEDUP_REMOVED lines=9> */
.L_x_195:
[----:B------:R-:W-:Y:S01]  /*7520*/  PRMT R126, R20, 0x7632, R126 ;  /* 0x00007632147e7816 */ /* 0x000fe2000000007e */
[----:B------:R-:W-:Y:S01]  /*7530*/  FADD.FTZ R32, R32, R161 ;  /* 0x000000a120207221 */ /* 0x000fe20000010000 */
[C---:B------:R-:W-:Y:S02]  /*7540*/  PRMT R133, R21.reuse, 0x7632, R133 ;  /* 0x0000763215857816 */ /* 0x040fe40000000085 */
[----:B------:R-:W-:Y:S02]  /*7550*/  PRMT R135, R21, 0x7632, R135 ;  /* 0x0000763215877816 */ /* 0x000fe40000000087 */
[----:B------:R-:W-:Y:S02]  /*7560*/  PRMT R143, R18, 0x7632, R143 ;  /* 0x00007632128f7816 */ /* 0x000fe4000000008f */
[----:B------:R-:W-:Y:S02]  /*7570*/  PRMT R145, R17, 0x7632, R145 ;  /* 0x0000763211917816 */ /* 0x000fe40000000091 */
[----:B------:R-:W-:-:S02]  /*7580*/  PRMT R147, R16, 0x7632, R147 ;  /* 0x0000763210937816 */ /* 0x000fc40000000093 */
[C---:B------:R-:W-:Y:S01]  /*7590*/  PRMT R149, R19.reuse, 0x7632, R149 ;  /* 0x0000763213957816 */ /* 0x040fe20000000095 */
[----:B------:R-:W-:Y:S01]  /*75a0*/  HFMA2 R153, -RZ, RZ, 0, 1.1920928955078125e-07 ;  /* 0x00000002ff997431 */ /* 0x000fe200000001ff */
[----:B------:R-:W-:Y:S02]  /*75b0*/  MOV R182, R32 ;  /* 0x0000002000b67202 */ /* 0x000fe40000000f00 */
[----:B------:R-:W-:Y:S02]  /*75c0*/  PRMT R141, R19, 0x7632, R141 ;  /* 0x00007632138d7816 */ /* 0x000fe4000000008d */
[----:B------:R-:W-:Y:S02]  /*75d0*/  PRMT R155, R12, 0x7632, R155 ;  /* 0x000076320c9b7816 */ /* 0x000fe4000000009b */
[----:B------:R-:W-:-:S07]  /*75e0*/  MOV R34, R129 ;  /* 0x0000008100227202 */ /* 0x000fce0000000f00 */
[----:B------:R-:W-:Y:S05]  /*75f0*/  WARPSYNC.COLLECTIVE R151, `(.L_x_196) ;  /* 0x0000000097087348 */ /* 0x000fea0003c00000 */
[----:B------:R0:W1:Y:S02]  /*7600*/  SHFL.BFLY P2, R129, R182, R153, R184 ;  /* 0x0c000099b6817389 */ /* 0x00006400000400b8 */
[----:B01----:R-:W-:Y:S05]  /*7610*/  ENDCOLLECTIVE ;  /* 0x000000000000791b */ /* 0x003fea0003800000 */
.L_x_196:
[----:B------:R-:W-:-:S05]  /*7620*/  FADD.FTZ R34, R34, R163 ;  /* 0x000000a322227221 */ /* 0x000fca0000010000 */
[----:B------:R-:W-:Y:S02]  /*7630*/  MOV R182, R34 ;  /* 0x0000002200b67202 */ /* 0x000fe40000000f00 */
[----:B------:R-:W-:-:S07]  /*7640*/  MOV R33, R129 ;  /* 0x0000008100217202 */ /* 0x000fce0000000f00 */
[----:B------:R-:W-:Y:S05]  /*7650*/  WARPSYNC.COLLECTIVE R151, `(.L_x_197) ;  /* 0x0000000097087348 */ /* 0x000fea0003c00000 */
[----:B------:R0:W1:Y:S02]  /*7660*/  SHFL.BFLY P2, R129, R182, R153, R184 ;  /* 0x0c000099b6817389 */ /* 0x00006400000400b8 */
[----:B01----:R-:W-:Y:S05]  /*7670*/  ENDCOLLECTIVE ;  /* 0x000000000000791b */ /* 0x003fea0003800000 */
.L_x_197:
[----:B------:R-:W-:Y:S01]  /*7680*/  FADD.FTZ R33, R32, R33 ;  /* 0x0000002120217221 */ /* 0x000fe20000010000 */
[----:B------:R-:W-:Y:S01]  /*7690*/  PRMT R32, R15, 0x7632, R32 ;  /* 0x000076320f207816 */ /* 0x000fe20000000020 */
[----:B------:R-:W-:-:S03]  /*76a0*/  HFMA2 R153, -RZ, RZ, 0, 2.384185791015625e-07 ;  /* 0x00000004ff997431 */ /* 0x000fc600000001ff */
[----:B------:R-:W-:Y:S02]  /*76b0*/  MOV R182, R33 ;  /* 0x0000002100b67202 */ /* 0x000fe40000000f00 */
[----:B------:R-:W-:-:S07]  /*76c0*/  MOV R35, R129 ;  /* 0x0000008100237202 */ /* 0x000fce0000000f00 */
[----:B------:R-:W-:Y:S05]  /*76d0*/  WARPSYNC.COLLECTIVE R151, `(.L_x_198) ;  /* 0x0000000097087348 */ /* 0x000fea0003c00000 */
[----:B------:R0:W1:Y:S02]  /*76e0*/  SHFL.BFLY P2, R129, R182, R153, R184 ;  /* 0x0c000099b6817389 */ /* 0x00006400000400b8 */
[----:B01----:R-:W-:Y:S05]  /*76f0*/  ENDCOLLECTIVE ;  /* 0x000000000000791b */ /* 0x003fea0003800000 */
.L_x_198:
[----:B------:R-:W-:Y:S01]  /*7700*/  FADD.FTZ R35, R34, R35 ;  /* 0x0000002322237221 */ /* 0x000fe20000010000 */
[----:B------:R-:W-:-:S04]  /*7710*/  PRMT R34, R13, 0x7632, R34 ;  /* 0x000076320d227816 */ /* 0x000fc80000000022 */
[----:B------:R-:W-:Y:S02]  /*7720*/  MOV R182, R35 ;  /* 0x0000002300b67202 */ /* 0x000fe40000000f00 */
[----:B------:R-:W-:-:S07]  /*7730*/  MOV R36, R129 ;  /* 0x0000008100247202 */ /* 0x000fce0000000f00 */
[----:B------:R-:W-:Y:S05]  /*7740*/  WARPSYNC.COLLECTIVE R151, `(.L_x_199) ;  /* 0x0000000097087348 */ /* 0x000fea0003c00000 */
[----:B------:R0:W1:Y:S02]  /*7750*/  SHFL.BFLY P2, R129, R182, R153, R184 ;  /* 0x0c000099b6817389 */ /* 0x00006400000400b8 */
[----:B01----:R-:W-:Y:S05]  /*7760*/  ENDCOLLECTIVE ;  /* 0x000000000000791b */ /* 0x003fea0003800000 */
.L_x_199:
[----:B------:R-:W-:Y:S01]  /*7770*/  FADD.FTZ R36, R33, R36 ;  /* 0x0000002421247221 */ /* 0x000fe20000010000 */
[----:B------:R-:W-:Y:S01]  /*7780*/  PRMT R33, R14, 0x7632, R33 ;  /* 0x000076320e217816 */ /* 0x000fe20000000021 */
[----:B------:R-:W-:-:S03]  /*7790*/  HFMA2 R153, -RZ, RZ, 0, 4.76837158203125e-07 ;  /* 0x00000008ff997431 */ /* 0x000fc600000001ff */
[----:B------:R-:W-:Y:S02]  /*77a0*/  MOV R182, R36 ;  /* 0x0000002400b67202 */ /* 0x000fe40000000f00 */
[----:B------:R-:W-:-:S07]  /*77b0*/  MOV R38, R129 ;  /* 0x0000008100267202 */ /* 0x000fce0000000f00 */
[----:B------:R-:W-:Y:S05]  /*77c0*/  WARPSYNC.COLLECTIVE R151, `(.L_x_200) ;  /* 0x0000000097087348 */ /* 0x000fea0003c00000 */
[----:B------:R0:W1:Y:S02]  /*77d0*/  SHFL.BFLY P2, R129, R182, R153, R184 ;  /* 0x0c000099b6817389 */ /* 0x00006400000400b8 */
[----:B01----:R-:W-:Y:S05]  /*77e0*/  ENDCOLLECTIVE ;  /* 0x000000000000791b */ /* 0x003fea0003800000 */
.L_x_200:
[----:B------:R-:W-:Y:S01]  /*77f0*/  FADD.FTZ R38, R35, R38 ;  /* 0x0000002623267221 */ /* 0x000fe20000010000 */
[----:B------:R-:W-:-:S04]  /*7800*/  PRMT R35, R12, 0x7632, R35 ;  /* 0x000076320c237816 */ /* 0x000fc80000000023 */
[----:B------:R-:W-:Y:S02]  /*7810*/  MOV R182, R38 ;  /* 0x0000002600b67202 */ /* 0x000fe40000000f00 */
[----:B------:R-:W-:-:S07]  /*7820*/  MOV R127, R129 ;  /* 0x00000081007f7202 */ /* 0x000fce0000000f00 */
[----:B------:R-:W-:Y:S05]  /*7830*/  WARPSYNC.COLLECTIVE R151, `(.L_x_201) ;  /* 0x0000000097087348 */ /* 0x000fea0003c00000 */
[----:B------:R0:W1:Y:S02]  /*7840*/  SHFL.BFLY P2, R129, R182, R153, R184 ;  /* 0x0c000099b6817389 */ /* 0x00006400000400b8 */
[----:B01----:R-:W-:Y:S05]  /*7850*/  ENDCOLLECTIVE ;  /* 0x000000000000791b */ /* 0x003fea0003800000 */
.L_x_201:
[--C-:B------:R-:W-:Y:S01]  /*7860*/  FADD.FTZ R40, R36, R127.reuse ;  /* 0x0000007f24287221 */ /* 0x100fe20000010000 */
[----:B------:R-:W-:Y:S01]  /*7870*/  PRMT R127, R22, 0x7632, R127 ;  /* 0x00007632167f7816 */ /* 0x000fe2000000007f */
[----:B------:R-:W-:-:S03]  /*7880*/  HFMA2 R153, -RZ, RZ, 0, 9.5367431640625e-07 ;  /* 0x00000010ff997431 */ /* 0x000fc600000001ff */
[----:B------:R-:W-:Y:S01]  /*7890*/  MOV R182, R40 ;  /* 0x0000002800b67202 */ /* 0x000fe20000000f00 */
[----:B------:R-:W-:Y:S01]  /*78a0*/  FADD.FTZ R42, R38, R129 ;  /* 0x00000081262a7221 */ /* 0x000fe20000010000 */
[----:B------:R-:W-:-:S07]  /*78b0*/  PRMT R38, R14, 0x7632, R38 ;  /* 0x000076320e267816 */ /* 0x000fce0000000026 */
[----:B------:R-:W-:Y:S05]  /*78c0*/  WARPSYNC.COLLECTIVE R151, `(.L_x_202) ;  /* 0x0000000097087348 */ /* 0x000fea0003c00000 */
[----:B------:R0:W1:Y:S02]  /*78d0*/  SHFL.BFLY P2, R129, R182, R153, R184 ;  /* 0x0c000099b6817389 */ /* 0x00006400000400b8 */
[----:B01----:R-:W-:Y:S05]  /*78e0*/  ENDCOLLECTIVE ;  /* 0x000000000000791b */ /* 0x003fea0003800000 */
.L_x_202:
[----:B------:R-:W-:Y:S02]  /*78f0*/  MOV R182, R42 ;  /* 0x0000002a00b67202 */ /* 0x000fe40000000f00 */
[----:B------:R-:W-:-:S07]  /*7900*/  MOV R137, R129 ;  /* 0x0000008100897202 */ /* 0x000fce0000000f00 */
[----:B------:R-:W-:Y:S05]  /*7910*/  WARPSYNC.COLLECTIVE R151, `(.L_x_203) ;  /* 0x0000000097087348 */ /* 0x000fea0003c00000 */
[----:B------:R0:W1:Y:S02]  /*7920*/  SHFL.BFLY P2, R129, R182, R153, R184 ;  /* 0x0c000099b6817389 */ /* 0x00006400000400b8 */
[----:B01----:R-:W-:Y:S05]  /*7930*/  ENDCOLLECTIVE ;  /* 0x000000000000791b */ /* 0x003fea0003800000 */
.L_x_203:
[----:B------:R-:W-:Y:S02]  /*7940*/  PRMT R151, R15, 0x7632, R151 ;  /* 0x000076320f977816 */ /* 0x000fe40000000097 */
[----:B------:R-:W-:Y:S02]  /*7950*/  PRMT R153, R13, 0x7632, R153 ;  /* 0x000076320d997816 */ /* 0x000fe40000000099 */
[----:B------:R-:W-:Y:S02]  /*7960*/  MOV R139, R129 ;  /* 0x00000081008b7202 */ /* 0x000fe40000000f00 */
[----:B------:R-:W-:Y:S01]  /*7970*/  PRMT R129, R22, 0x7632, R129 ;  /* 0x0000763216817816 */ /* 0x000fe20000000081 */
[----:B------:R-:W-:Y:S06]  /*7980*/  BRA `(.L_x_204) ;  /* 0xffffffb000a47947 */ /* 0x000fec000383ffff */
.L_x_205:
        /* <DEDUP_REMOVED lines=15> */
.L_x_4925:


//--------------------- .text._ZN10layer_norm31ln_parallel_residual_bwd_kernelINS_13Kernel_traitsI13__nv_bfloat16S2_S2_S2_fjLj768ELj1ELj4ELj1ELj16ENS_18Kernel_traits_baseILj768ES2_S2_S2_S2_fjLj128EEEEELb1ELb0ELb0EEEvNS_9BwdParamsE --------------------------
	.section	.text._ZN10layer_norm31ln_parallel_residual_bwd_kernelINS_13Kernel_traitsI13__nv_bfloat16S2_S2_S2_fjLj768ELj1ELj4ELj1ELj16ENS_18Kernel_traits_baseILj768ES2_S2_S2_S2_fjLj128EEEEELb1ELb0ELb0EEEvNS_9BwdParamsE,"ax",@progbits
	.align	128
        .global         _ZN10layer_norm31ln_parallel_residual_bwd_kernelINS_13Kernel_traitsI13__nv_bfloat16S2_S2_S2_fjLj768ELj1ELj4ELj1ELj16ENS_18Kernel_traits_baseILj768ES2_S2_S2_S2_fjLj128EEEEELb1ELb0ELb0EEEvNS_9BwdParamsE
        .type           _ZN10layer_norm31ln_parallel_residual_bwd_kernelINS_13Kernel_traitsI13__nv_bfloat16S2_S2_S2_fjLj768ELj1ELj4ELj1ELj16ENS_18Kernel_traits_baseILj768ES2_S2_S2_S2_fjLj128EEEEELb1ELb0ELb0EEEvNS_9BwdParamsE,@function
        .size           _ZN10layer_norm31ln_parallel_residual_bwd_kernelINS_13Kernel_traitsI13__nv_bfloat16S2_S2_S2_fjLj768ELj1ELj4ELj1ELj16ENS_18Kernel_traits_baseILj768ES2_S2_S2_S2_fjLj128EEEEELb1ELb0ELb0EEEvNS_9BwdParamsE,(.L_x_4926 - _ZN10layer_norm31ln_parallel_residual_bwd_kernelINS_13Kernel_traitsI13__nv_bfloat16S2_S2_S2_fjLj768ELj1ELj4ELj1ELj16ENS_18Kernel_traits_baseILj768ES2_S2_S2_S2_fjLj128EEEEELb1ELb0ELb0EEEvNS_9BwdParamsE)
        .other          _ZN10layer_norm31ln_parallel_residual_bwd_kernelINS_13Kernel_traitsI13__nv_bfloat16S2_S2_S2_fjLj768ELj1ELj4ELj1ELj16ENS_18Kernel_traits_baseILj768ES2_S2_S2_S2_fjLj128EEEEELb1ELb0ELb0EEEvNS_9BwdParamsE,@"STO_CUDA_ENTRY STV_DEFAULT"
_ZN10layer_norm31ln_parallel_residual_bwd_kernelINS_13Kernel_traitsI13__nv_bfloat16S2_S2_S2_fjLj768ELj1ELj4ELj1ELj16ENS_18Kernel_traits_baseILj768ES2_S2_S2_S2_fjLj128EEEEELb1ELb0ELb0EEEvNS_9BwdParamsE:
.text._ZN10layer_norm31ln_parallel_residual_bwd_kernelINS_13Kernel_traitsI13__nv_bfloat16S2_S2_S2_fjLj768ELj1ELj4ELj1ELj16ENS_18Kernel_traits_baseILj768ES2_S2_S2_S2_fjLj128EEEEELb1ELb0ELb0EEEvNS_9BwdParamsE:
        /* <DEDUP_REMOVED lines=8> */
[----:B------:R-:W2:Y:S06]  /*0080*/  LDCU UR15, c[0x0][0x388] ;  /* 0x00007100ff0f77ac */ /* 0x000eac0008000800 */
[----:B------:R-:W4:Y:S01]  /*0090*/  LDC.64 R10, c[0x0][0x3d0] ;  /* 0x0000f400ff0a7b82 */ /* 0x000f220000000a00 */
[----:B-1----:R-:W-:Y:S01]  /*00a0*/  MOV R0, UR4 ;  /* 0x0000000400007c02 */ /* 0x002fe20008000f00 */
[----:B------:R-:W1:Y:S03]  /*00b0*/  LDCU.U8 UR14, c[0x0][0x410] ;  /* 0x00008200ff0e77ac */ /* 0x000e660008000000 */
[----:B------:R-:W-:Y:S01]  /*00c0*/  SHF.R.S32.HI R3, RZ, 0x1f, R0 ;  /* 0x0000001fff037819 */ /* 0x000fe20000011400 */
[----:B------:R-:W1:Y:S02]  /*00d0*/  LDCU UR12, c[0x0][0x400] ;  /* 0x00008000ff0c77ac */ /* 0x000e640008000800 */
[----:B------:R-:W1:Y:S01]  /*00e0*/  LDC.64 R12, c[0x0][0x3d8] ;  /* 0x0000f600ff0c7b82 */ /* 0x000e620000000a00 */
[----:B------:R-:W-:Y:S01]  /*00f0*/  LEA.HI R2, R3, R0, RZ, 0x3 ;  /* 0x0000000003027211 */ /* 0x000fe200078f18ff */
[----:B------:R-:W1:Y:S01]  /*0100*/  LDCU.64 UR6, c[0x0][0x478] ;  /* 0x00008f00ff0677ac */ /* 0x000e620008000a00 */
[C---:B0-----:R-:W-:Y:S01]  /*0110*/  LOP3.LUT R5, R193.reuse, 0x1f, RZ, 0xc, !PT ;  /* 0x0000001fc1057812 */ /* 0x041fe200078e0cff */
[----:B------:R-:W0:Y:S04]  /*0120*/  LDCU.64 UR24, c[0x0][0x438] ;  /* 0x00008700ff1877ac */ /* 0x000e280008000a00 */
[----:B------:R-:W0:Y:S01]  /*0130*/  LDC.64 R18, c[0x0][0x3d0] ;  /* 0x0000f400ff127b82 */ /* 0x000e220000000a00 */
[----:B------:R-:W-:-:S02]  /*0140*/  LOP3.LUT R4, R193, 0x1f, RZ, 0xc0, !PT ;  /* 0x0000001fc1047812 */ /* 0x000fc400078ec0ff */
[----:B------:R-:W-:Y:S01]  /*0150*/  LEA.HI.SX32 R2, R2, R5, 0x1d ;  /* 0x0000000502027211 */ /* 0x000fe200078feaff */
[----:B------:R-:W0:Y:S02]  /*0160*/  LDCU.64 UR10, c[0x0][0x470] ;  /* 0x00008e00ff0a77ac */ /* 0x000e240008000a00 */
[----:B------:R-:W-:Y:S01]  /*0170*/  IMAD.MOV.U32 R3, RZ, RZ, R4 ;  /* 0x000000ffff037224 */ /* 0x000fe200078e0004 */
        /* <DEDUP_REMOVED lines=141> */
[----:B------:R-:W-:Y:S02]  /*0a50*/  PLOP3.LUT P4, PT, PT, PT, UP0, 0x80, 0x8 ;  /* 0x000000000008781c */ /* 0x000fe40003f8f008 */
[----:B------:R-:W-:Y:S02]  /*0a60*/  CS2R R146, SRZ ;  /* 0x0000000000927805 */ /* 0x000fe4000001ff00 */
[----:B------:R-:W-:Y:S02]  /*0a70*/  CS2R R148, SRZ ;  /* 0x0000000000947805 */ /* 0x000fe4000001ff00 */
[----:B------:R-:W-:-:S07]  /*0a80*/  CS2R R150, SRZ ;  /* 0x0000000000967805 */ /* 0x000fce000001ff00 */
.L_x_244:
[----:B------:R-:W0:Y:S02]  /*0a90*/  LDC.64 R168, c[0x0][0x3c0] ;  /* 0x0000f000ffa87b82 */ /* 0x000e240000000a00 */
[----:B0-----:R-:W-:-:S06]  /*0aa0*/  IMAD.WIDE R170, R193, 0x4, R168 ;  /* 0x00000004c1aa7825 */ /* 0x001fcc00078e02a8 */
[----:B------:R-:W0:Y:S01]  /*0ab0*/  LDC.64 R168, c[0x0][0x3c8] ;  /* 0x0000f200ffa87b82 */ /* 0x000e220000000a00 */
[----:B------:R-:W2:Y:S01]  /*0ac0*/  LDG.E R170, desc[UR8][R170.64] ;  /* 0x00000008aaaa7981 */ /* 0x000ea2000c1e1900 */
[----:B0-----:R-:W-:-:S05]  /*0ad0*/  IMAD.WIDE R168, R193, 0x4, R168 ;  /* 0x00000004c1a87825 */ /* 0x001fca00078e02a8 */
[----:B-----5:R0:W5:Y:S01]  /*0ae0*/  LDG.E R213, desc[UR8][R168.64] ;  /* 0x00000008a8d57981 */ /* 0x020162000c1e1900 */
[----:B------:R-:W-:Y:S01]  /*0af0*/  IMAD.U32 R0, RZ, RZ, UR15 ;  /* 0x0000000fff007e24 */ /* 0x000fe2000f8e00ff */
[----:B------:R-:W-:Y:S01]  /*0b00*/  BSSY.RECONVERGENT B0, `(.L_x_207) ;  /* 0x00000a9000007945 */ /* 0x000fe20003800200 */
[----:B------:R-:W-:Y:S01]  /*0b10*/  HFMA2 R229, -RZ, RZ, 0, 0 ;  /* 0x00000000ffe57431 */ /* 0x000fe200000001ff */
[C---:B------:R-:W-:Y:S01]  /*0b20*/  ISETP.GE.U32.AND P2, PT, R2.reuse, 0x40, PT ;  /* 0x000000400200780c */ /* 0x040fe20003f46070 */
[----:B------:R-:W-:Y:S01]  /*0b30*/  IMAD R172, R193, R0, RZ ;  /* 0x00000000c1ac7224 */ /* 0x000fe200078e02ff */
[----:B------:R-:W-:Y:S01]  /*0b40*/  ISETP.GE.U32.AND P5, PT, R2, 0x60, PT ;  /* 0x000000600200780c */ /* 0x000fe20003fa6070 */
[----:B------:R-:W-:-:S03]  /*0b50*/  IMAD.MOV.U32 R242, RZ, RZ, RZ ;  /* 0x000000fffff27224 */ /* 0x000fc600078e00ff */
[----:B------:R-:W-:-:S04]  /*0b60*/  SHF.R.S32.HI R173, RZ, 0x1f, R172 ;  /* 0x0000001fffad7819 */ /* 0x000fc800000114ac */
[----:B------:R-:W-:-:S04]  /*0b70*/  LEA.HI R173, R173, R172, RZ, 0x3 ;  /* 0x000000acadad7211 */ /* 0x000fc800078f18ff */
[----:B------:R-:W-:-:S04]  /*0b80*/  LEA.HI.SX32 R194, R173, R4, 0x1d ;  /* 0x00000004adc27211 */ /* 0x000fc800078feaff */
[----:B------:R-:W-:Y:S02]  /*0b90*/  MOV R227, R194 ;  /* 0x000000c200e37202 */ /* 0x000fe40000000f00 */
[----:B--2---:R-:W-:Y:S01]  /*0ba0*/  FSEL R225, R170, RZ, !P4 ;  /* 0x000000ffaae17208 */ /* 0x004fe20006000000 */
[----:B0-----:R-:W-:Y:S06]  /*0bb0*/  @!P3 BRA `(.L_x_208) ;  /* 0x000000080074b947 */ /* 0x001fec0003800000 */
[----:B------:R-:W0:Y:S08]  /*0bc0*/  LDC.64 R172, c[0x0][0x430] ;  /* 0x00010c00ffac7b82 */ /* 0x000e300000000a00 */
[----:B------:R-:W1:Y:S08]  /*0bd0*/  LDC.64 R176, c[0x0][0x3a8] ;  /* 0x0000ea00ffb07b82 */ /* 0x000e700000000a00 */
[----:B------:R-:W2:Y:S01]  /*0be0*/  LDC.64 R168, c[0x0][0x428] ;  /* 0x00010a00ffa87b82 */ /* 0x000ea20000000a00 */
[----:B0-----:R-:W-:Y:S01]  /*0bf0*/  IMAD.WIDE.U32 R172, R194, 0x10, R172 ;  /* 0x00000010c2ac7825 */ /* 0x001fe200078e00ac */
[----:B------:R-:W-:-:S06]  /*0c00*/  ISETP.NE.U32.AND P1, PT, RZ, UR10, PT ;  /* 0x0000000aff007c0c */ /* 0x000fcc000bf25070 */
[----:B------:R-:W0:Y:S01]  /*0c10*/  LDC.64 R182, c[0x0][0x3b0] ;  /* 0x0000ec00ffb67b82 */ /* 0x000e220000000a00 */
[----:B------:R-:W3:Y:S01]  /*0c20*/  LDG.E.128 R172, desc[UR8][R172.64] ;  /* 0x00000008acac7981 */ /* 0x000ee2000c1e1d00 */
[----:B-1----:R-:W-:-:S06]  /*0c30*/  IMAD.WIDE.U32 R176, R194, 0x10, R176 ;  /* 0x00000010c2b07825 */ /* 0x002fcc00078e00b0 */
[----:B------:R-:W4:Y:S01]  /*0c40*/  LDG.E.128 R176, desc[UR8][R176.64] ;  /* 0x00000008b0b07981 */ /* 0x000f22000c1e1d00 */
[----:B--2---:R-:W-:-:S06]  /*0c50*/  IMAD.WIDE.U32 R168, R194, 0x10, R168 ;  /* 0x00000010c2a87825 */ /* 0x004fcc00078e00a8 */
[----:B------:R-:W2:Y:S01]  /*0c60*/  LDG.E.128 R168, desc[UR8][R168.64] ;  /* 0x00000008a8a87981 */ /* 0x000ea2000c1e1d00 */
[----:B------:R-:W-:-:S13]  /*0c70*/  ISETP.NE.AND.EX P1, PT, RZ, UR11, PT, P1 ;  /* 0x0000000bff007c0c */ /* 0x000fda000bf25310 */
[----:B------:R-:W1:Y:S01]  /*0c80*/  @P1 LDC.64 R180, c[0x0][0x3b8] ;  /* 0x0000ee00ffb41b82 */ /* 0x000e620000000a00 */
[----:B------:R-:W-:Y:S01]  /*0c90*/  PRMT R215, R71, 0x7632, R215 ;  /* 0x0000763247d77816 */ /* 0x000fe200000000d7 */
[----:B0-----:R-:W-:Y:S01]  /*0ca0*/  IMAD.WIDE.U32 R182, R194, 0x8, R182 ;  /* 0x00000008c2b67825 */ /* 0x001fe200078e00b6 */
[----:B------:R-:W-:-:S03]  /*0cb0*/  PRMT R207, R67, 0x7632, R207 ;  /* 0x0000763243cf7816 */ /* 0x000fc600000000cf */
[----:B------:R-:W-:Y:S01]  /*0cc0*/  IMAD.U32 R3, R68, 0x10000, RZ ;  /* 0x0001000044037824 */ /* 0x000fe200078e00ff */
[----:B------:R-:W-:Y:S01]  /*0cd0*/  SHF.L.U32 R27, R64, 0x10, RZ ;  /* 0x00000010401b7819 */ /* 0x000fe200000006ff */
[----:B------:R-:W-:Y:S01]  /*0ce0*/  IMAD.U32 R215, R215, 0x10000, RZ ;  /* 0x00010000d7d77824 */ /* 0x000fe200078e00ff */
[----:B------:R0:W5:Y:S01]  /*0cf0*/  LDG.E.64 R238, desc[UR8][R182.64] ;  /* 0x00000008b6ee7981 */ /* 0x000162000c1e1b00 */
[----:B------:R-:W-:Y:S02]  /*0d00*/  IMAD.U32 R207, R207, 0x10000, RZ ;  /* 0x00010000cfcf7824 */ /* 0x000fe400078e00ff */
[----:B-1----:R-:W-:-:S05]  /*0d10*/  @P1 IMAD.WIDE.U32 R180, R194, 0x8, R180 ;  /* 0x00000008c2b41825 */ /* 0x002fca00078e00b4 */
[----:B------:R1:W5:Y:S01]  /*0d20*/  @P1 LDG.E.64 R246, desc[UR8][R180.64] ;  /* 0x00000008b4f61981 */ /* 0x000362000c1e1b00 */
[----:B0-----:R-:W-:Y:S01]  /*0d30*/  IMAD.U32 R183, R65, 0x10000, RZ ;  /* 0x0001000041b77824 */ /* 0x001fe200078e00ff */
[----:B------:R-:W-:-:S04]  /*0d40*/  ISETP.NE.U32.AND P0, PT, RZ, UR24, PT ;  /* 0x00000018ff007c0c */ /* 0x000fc8000bf05070 */
[----:B------:R-:W-:-:S13]  /*0d50*/  ISETP.NE.AND.EX P0, PT, RZ, UR25, PT, P0 ;  /* 0x00000019ff007c0c */ /* 0x000fda000bf05300 */
[----:B------:R-:W0:Y:S01]  /*0d60*/  @P0 LDC.64 R232, c[0x0][0x438] ;  /* 0x00010e00ffe80b82 */ /* 0x000e220000000a00 */
[C---:B------:R-:W-:Y:S02]  /*0d70*/  VIADD R227, R194.reuse, 0x20 ;  /* 0x00000020c2e37836 */ /* 0x040fe40000000000 */
[----:B0-----:R-:W-:-:S05]  /*0d80*/  @P0 IMAD.WIDE.U32 R232, R194, 0x10, R232 ;  /* 0x00000010c2e80825 */ /* 0x001fca00078e00e8 */
[----:B------:R0:W5:Y:S01]  /*0d90*/  @P0 LDG.E.128 R156, desc[UR8][R232.64] ;  /* 0x00000008e89c0981 */ /* 0x000162000c1e1d00 */
[----:B---3--:R-:W-:Y:S02]  /*0da0*/  PRMT R242, R175, 0x7632, R242 ;  /* 0x00007632aff27816 */ /* 0x008fe400000000f2 */
[----:B------:R-:W-:-:S03]  /*0db0*/  SHF.L.U32 R195, R172, 0x10, RZ ;  /* 0x00000010acc37819 */ /* 0x000fc600000006ff */
[----:B------:R-:W-:Y:S01]  /*0dc0*/  IMAD.U32 R242, R242, 0x10000, RZ ;  /* 0x00010000f2f27824 */ /* 0x000fe200078e00ff */
[----:B----4-:R-:W-:Y:S01]  /*0dd0*/  SHF.L.U32 R184, R176, 0x10, RZ ;  /* 0x00000010b0b87819 */ /* 0x010fe200000006ff */
[----:B-1----:R-:W-:Y:S02]  /*0de0*/  FMUL.FTZ R180, R3, R195 ;  /* 0x000000c303b47220 */ /* 0x002fe40000410000 */
[----:B------:R-:W-:Y:S01]  /*0df0*/  FMUL.FTZ R182, R215, R242 ;  /* 0x000000f2d7b67220 */ /* 0x000fe20000410000 */
[----:B--2---:R-:W-:Y:S01]  /*0e00*/  PRMT R248, R171, 0x7632, R248 ;  /* 0x00007632abf87816 */ /* 0x004fe200000000f8 */
[----:B------:R-:W-:Y:S01]  /*0e10*/  FADD.FTZ R184, -R225, R184 ;  /* 0x000000b8e1b87221 */ /* 0x000fe20000010100 */
[----:B------:R-:W-:Y:S02]  /*0e20*/  IMAD.U32 R181, R168, 0x10000, RZ ;  /* 0x00010000a8b57824 */ /* 0x000fe400078e00ff */
[----:B------:R-:W-:Y:S01]  /*0e30*/  SHF.L.U32 R248, R248, 0x10, RZ ;  /* 0x00000010f8f87819 */ /* 0x000fe200000006ff */
[----:B-----5:R-:W-:Y:S01]  /*0e40*/  FMUL.FTZ R3, R213, R184 ;  /* 0x000000b8d5037220 */ /* 0x020fe20000410000 */
[----:B------:R-:W-:-:S03]  /*0e50*/  FFMA.FTZ R180, R27, R181, R180 ;  /* 0x000000b51bb47223 */ /* 0x000fc600000100b4 */
[----:B------:R-:W-:Y:S01]  /*0e60*/  FFMA.FTZ R27, R207, R248, R182 ;  /* 0x000000f8cf1b7223 */ /* 0x000fe200000100b6 */
[----:B------:R-:W-:Y:S01]  /*0e70*/  SHF.L.U32 R182, R177, 0x10, RZ ;  /* 0x00000010b1b67819 */ /* 0x000fe200000006ff */
[----:B------:R-:W-:Y:S01]  /*0e80*/  FADD.FTZ R104, R104, R181 ;  /* 0x000000b568687221 */ /* 0x000fe20000010000 */
[----:B------:R-:W-:Y:S01]  /*0e90*/  FFMA.FTZ R88, R3, R181, R88 ;  /* 0x000000b503587223 */ /* 0x000fe20000010058 */
[----:B------:R-:W-:Y:S01]  /*0ea0*/  SHF.L.U32 R181, R69, 0x10, RZ ;  /* 0x0000001045b57819 */ /* 0x000fe200000006ff */
[----:B------:R-:W-:Y:S02]  /*0eb0*/  IMAD.U32 R207, R173, 0x10000, RZ ;  /* 0x00010000adcf7824 */ /* 0x000fe400078e00ff */
[----:B------:R-:W-:Y:S01]  /*0ec0*/  FADD.FTZ R182, -R225, R182 ;  /* 0x000000b6e1b67221 */ /* 0x000fe20000010100 */
[----:B------:R-:W-:Y:S01]  /*0ed0*/  SHF.L.U32 R184, R169, 0x10, RZ ;  /* 0x00000010a9b87819 */ /* 0x000fe200000006ff */
[----:B------:R-:W-:Y:S02]  /*0ee0*/  FMUL.FTZ R196, R181, R207 ;  /* 0x000000cfb5c47220 */ /* 0x000fe40000410000 */
[----:B------:R-:W-:-:S02]  /*0ef0*/  FMUL.FTZ R181, R213, R182 ;  /* 0x000000b6d5b57220 */ /* 0x000fc40000410000 */
[----:B------:R-:W-:Y:S01]  /*0f00*/  FADD.FTZ R106, R106, R184 ;  /* 0x000000b86a6a7221 */ /* 0x000fe20000010000 */
[-C--:B------:R-:W-:Y:S01]  /*0f10*/  FFMA.FTZ R182, R183, R184.reuse, R196 ;  /* 0x000000b8b7b67223 */ /* 0x080fe200000100c4 */
[C---:B------:R-:W-:Y:S01]  /*0f20*/  FFMA.FTZ R90, R181.reuse, R184, R90 ;  /* 0x000000b8b55a7223 */ /* 0x040fe2000001005a */
[----:B------:R-:W-:Y:S02]  /*0f30*/  IMAD.U32 R184, R178, 0x10000, RZ ;  /* 0x00010000b2b87824 */ /* 0x000fe400078e00ff */
[----:B------:R-:W-:Y:S01]  /*0f40*/  FADD.FTZ R138, R138, R207 ;  /* 0x000000cf8a8a7221 */ /* 0x000fe20000010000 */
[----:B------:R-:W-:Y:S01]  /*0f50*/  FFMA.FTZ R122, R181, R207, R122 ;  /* 0x000000cfb57a7223 */ /* 0x000fe2000001007a */
[----:B------:R-:W-:Y:S01]  /*0f60*/  SHF.L.U32 R207, R174, 0x10, RZ ;  /* 0x00000010aecf7819 */ /* 0x000fe200000006ff */
[----:B------:R-:W-:Y:S02]  /*0f70*/  IMAD.U32 R183, R70, 0x10000, RZ ;  /* 0x0001000046b77824 */ /* 0x000fe400078e00ff */
[----:B------:R-:W-:Y:S01]  /*0f80*/  FADD.FTZ R184, -R225, R184 ;  /* 0x000000b8e1b87221 */ /* 0x000fe20000010100 */
[----:B------:R-:W-:Y:S01]  /*0f90*/  FADD.FTZ R136, R136, R195 ;  /* 0x000000c388887221 */ /* 0x000fe20000010000 */
[----:B------:R-:W-:Y:S01]  /*0fa0*/  FFMA.FTZ R120, R3, R195, R120 ;  /* 0x000000c303787223 */ /* 0x000fe20000010078 */
[----:B------:R-:W-:Y:S01]  /*0fb0*/  FMUL.FTZ R208, R183, R207 ;  /* 0x000000cfb7d07220 */ /* 0x000fe20000410000 */
[----:B------:R-:W-:Y:S01]  /*0fc0*/  SHF.L.U32 R195, R66, 0x10, RZ ;  /* 0x0000001042c37819 */ /* 0x000fe200000006ff */
[----:B------:R-:W-:-:S02]  /*0fd0*/  IMAD.U32 R196, R170, 0x10000, RZ ;  /* 0x00010000aac47824 */ /* 0x000fc400078e00ff */
[----:B------:R-:W-:Y:S01]  /*0fe0*/  FMUL.FTZ R183, R213, R184 ;  /* 0x000000b8d5b77220 */ /* 0x000fe20000410000 */
[----:B------:R-:W-:Y:S01]  /*0ff0*/  FADD.FTZ R140, R140, R207 ;  /* 0x000000cf8c8c7221 */ /* 0x000fe20000010000 */
[-C--:B------:R-:W-:Y:S01]  /*1000*/  FFMA.FTZ R184, R195, R196.reuse, R208 ;  /* 0x000000c4c3b87223 */ /* 0x080fe200000100d0 */
[----:B------:R-:W-:Y:S01]  /*1010*/  FADD.FTZ R108, R108, R196 ;  /* 0x000000c46c6c7221 */ /* 0x000fe20000010000 */
[C---:B------:R-:W-:Y:S01]  /*1020*/  FFMA.FTZ R92, R183.reuse, R196, R92 ;  /* 0x000000c4b75c7223 */ /* 0x040fe2000001005c */
[----:B------:R-:W-:Y:S01]  /*1030*/  FFMA.FTZ R124, R183, R207, R124 ;  /* 0x000000cfb77c7223 */ /* 0x000fe2000001007c */
[----:B------:R-:W-:Y:S01]  /*1040*/  SHF.L.U32 R196, R179, 0x10, RZ ;  /* 0x00000010b3c47819 */ /* 0x000fe200000006ff */
[----:B------:R-:W-:Y:S01]  /*1050*/  IMAD.U32 R195, R71, 0x10000, RZ ;  /* 0x0001000047c37824 */ /* 0x000fe200078e00ff */
[----:B------:R-:W-:Y:S02]  /*1060*/  SHF.L.U32 R207, R175, 0x10, RZ ;  /* 0x00000010afcf7819 */ /* 0x000fe400000006ff */
[----:B------:R-:W-:Y:S01]  /*1070*/  PRMT R176, R176, 0x7632, R176 ;  /* 0x00007632b0b07816 */ /* 0x000fe200000000b0 */
[----:B------:R-:W-:-:S02]  /*1080*/  IMAD.U32 R175, R171, 0x10000, RZ ;  /* 0x00010000abaf7824 */ /* 0x000fc400078e00ff */
[----:B------:R-:W-:Y:S01]  /*1090*/  FADD.FTZ R196, -R225, R196 ;  /* 0x000000c4e1c47221 */ /* 0x000fe20000010100 */
[----:B------:R-:W-:Y:S01]  /*10a0*/  SHF.L.U32 R171, R67, 0x10, RZ ;  /* 0x0000001043ab7819 */ /* 0x000fe200000006ff */
[----:B------:R-:W-:Y:S01]  /*10b0*/  FMUL.FTZ R208, R195, R207 ;  /* 0x000000cfc3d07220 */ /* 0x000fe20000410000 */
[----:B------:R-:W-:Y:S02]  /*10c0*/  PRMT R172, R172, 0x7632, R172 ;  /* 0x00007632acac7816 */ /* 0x000fe400000000ac */
[----:B------:R-:W-:Y:S01]  /*10d0*/  SHF.L.U32 R176, R176, 0x10, RZ ;  /* 0x00000010b0b07819 */ /* 0x000fe200000006ff */
[----:B------:R-:W-:Y:S01]  /*10e0*/  FMUL.FTZ R195, R213, R196 ;  /* 0x000000c4d5c37220 */ /* 0x000fe20000410000 */
[----:B------:R-:W-:Y:S01]  /*10f0*/  FFMA.FTZ R196, R171, R175, R208 ;  /* 0x000000afabc47223 */ /* 0x000fe200000100d0 */
[----:B------:R-:W-:Y:S01]  /*1100*/  PRMT R168, R168, 0x7632, R168 ;  /* 0x00007632a8a87816 */ /* 0x000fe200000000a8 */
[----:B------:R-:W-:Y:S02]  /*1110*/  IMAD.U32 R172, R172, 0x10000, RZ ;  /* 0x00010000acac7824 */ /* 0x000fe400078e00ff */
[----:B------:R-:W-:Y:S01]  /*1120*/  FADD.FTZ R176, -R225, R176 ;  /* 0x000000b0e1b07221 */ /* 0x000fe20000010100 */
[----:B------:R-:W-:-:S02]  /*1130*/  IMAD.U32 R171, R9, 0x10000, RZ ;  /* 0x0001000009ab7824 */ /* 0x000fc400078e00ff */
[----:B------:R-:W-:Y:S01]  /*1140*/  FADD.FTZ R142, R142, R207 ;  /* 0x000000cf8e8e7221 */ /* 0x000fe20000010000 */
[----:B------:R-:W-:Y:S01]  /*1150*/  FFMA.FTZ R126, R195, R207, R126 ;  /* 0x000000cfc37e7223 */ /* 0x000fe2000001007e */
[----:B------:R-:W-:Y:S01]  /*1160*/  SHF.L.U32 R168, R168, 0x10, RZ ;  /* 0x00000010a8a87819 */ /* 0x000fe200000006ff */
[----:B------:R-:W-:Y:S01]  /*1170*/  FMUL.FTZ R218, R171, R172 ;  /* 0x000000acabda7220 */ /* 0x000fe20000410000 */
[----:B------:R-:W-:Y:S02]  /*1180*/  IMAD.U32 R207, R10, 0x10000, RZ ;  /* 0x000100000acf7824 */ /* 0x000fe400078e00ff */
[----:B------:R-:W-:Y:S01]  /*1190*/  FMUL.FTZ R208, R213, R176 ;  /* 0x000000b0d5d07220 */ /* 0x000fe20000410000 */
[----:B------:R-:W-:Y:S01]  /*11a0*/  PRMT R177, R177, 0x7632, R177 ;  /* 0x00007632b1b17816 */ /* 0x000fe200000000b1 */
[----:B------:R-:W-:Y:S01]  /*11b0*/  FADD.FTZ R105, R105, R168 ;  /* 0x000000a869697221 */ /* 0x000fe20000010000 */
[-C--:B------:R-:W-:Y:S01]  /*11c0*/  FFMA.FTZ R207, R207, R168.reuse, R218 ;  /* 0x000000a8cfcf7223 */ /* 0x080fe200000100da */
[----:B------:R-:W-:Y:S01]  /*11d0*/  FFMA.FTZ R89, R208, R168, R89 ;  /* 0x000000a8d0597223 */ /* 0x000fe20000010059 */
[----:B------:R-:W-:-:S02]  /*11e0*/  SHF.L.U32 R168, R177, 0x10, RZ ;  /* 0x00000010b1a87819 */ /* 0x000fc400000006ff */
[----:B------:R-:W-:Y:S01]  /*11f0*/  PRMT R173, R173, 0x7632, R173 ;  /* 0x00007632adad7816 */ /* 0x000fe200000000ad */
[----:B------:R-:W-:Y:S01]  /*1200*/  IMAD.U32 R171, R7, 0x10000, RZ ;  /* 0x0001000007ab7824 */ /* 0x000fe200078e00ff */
[----:B------:R-:W-:Y:S01]  /*1210*/  PRMT R169, R169, 0x7632, R169 ;  /* 0x00007632a9a97816 */ /* 0x000fe200000000a9 */
[----:B------:R-:W-:Y:S01]  /*1220*/  FADD.FTZ R168, -R225, R168 ;  /* 0x000000a8e1a87221 */ /* 0x000fe20000010100 */
[----:B------:R-:W-:Y:S02]  /*1230*/  SHF.L.U32 R176, R173, 0x10, RZ ;  /* 0x00000010adb07819 */ /* 0x000fe400000006ff */
[----:B------:R-:W-:Y:S01]  /*1240*/  PRMT R174, R174, 0x7632, R174 ;  /* 0x00007632aeae7816 */ /* 0x000fe200000000ae */
[----:B------:R-:W-:Y:S01]  /*1250*/  FADD.FTZ R137, R137, R172 ;  /* 0x000000ac89897221 */ /* 0x000fe20000010000 */
[----:B------:R-:W-:Y:S01]  /*1260*/  FFMA.FTZ R121, R208, R172, R121 ;  /* 0x000000acd0797223 */ /* 0x000fe20000010079 */
[----:B------:R-:W-:Y:S01]  /*1270*/  SHF.L.U32 R215, R8, 0x10, RZ ;  /* 0x0000001008d77819 */ /* 0x000fe200000006ff */
[----:B------:R-:W-:Y:S01]  /*1280*/  FMUL.FTZ R218, R213, R168 ;  /* 0x000000a8d5da7220 */ /* 0x000fe20000410000 */
[----:B------:R-:W-:-:S02]  /*1290*/  IMAD.U32 R172, R169, 0x10000, RZ ;  /* 0x00010000a9ac7824 */ /* 0x000fc400078e00ff */
[----:B------:R-:W-:Y:S01]  /*12a0*/  FMUL.FTZ R222, R171, R176 ;  /* 0x000000b0abde7220 */ /* 0x000fe20000410000 */
[----:B------:R-:W-:Y:S01]  /*12b0*/  PRMT R170, R170, 0x7632, R170 ;  /* 0x00007632aaaa7816 */ /* 0x000fe200000000aa */
[----:B------:R-:W-:Y:S01]  /*12c0*/  IMAD.U32 R174, R174, 0x10000, RZ ;  /* 0x00010000aeae7824 */ /* 0x000fe200078e00ff */
[----:B------:R-:W-:Y:S02]  /*12d0*/  PRMT R178, R178, 0x7632, R178 ;  /* 0x00007632b2b27816 */ /* 0x000fe400000000b2 */
[----:B------:R-:W-:Y:S01]  /*12e0*/  SHF.L.U32 R168, R5, 0x10, RZ ;  /* 0x0000001005a87819 */ /* 0x000fe200000006ff */
[----:B------:R-:W-:Y:S01]  /*12f0*/  FFMA.FTZ R215, R215, R172, R222 ;  /* 0x000000acd7d77223 */ /* 0x000fe200000100de */
[----:B------:R-:W-:Y:S01]  /*1300*/  SHF.L.U32 R170, R170, 0x10, RZ ;  /* 0x00000010aaaa7819 */ /* 0x000fe200000006ff */
[----:B------:R-:W-:Y:S02]  /*1310*/  IMAD.U32 R178, R178, 0x10000, RZ ;  /* 0x00010000b2b27824 */ /* 0x000fe400078e00ff */
[----:B------:R-:W-:-:S02]  /*1320*/  IMAD.U32 R222, R6, 0x10000, RZ ;  /* 0x0001000006de7824 */ /* 0x000fc400078e00ff */
[----:B------:R-:W-:Y:S01]  /*1330*/  FMUL.FTZ R169, R168, R174 ;  /* 0x000000aea8a97220 */ /* 0x000fe20000410000 */
[----:B------:R-:W-:Y:S01]  /*1340*/  FADD.FTZ R178, -R225, R178 ;  /* 0x000000b2e1b27221 */ /* 0x000fe20000010100 */
[----:B------:R-:W-:Y:S02]  /*1350*/  FADD.FTZ R168, RZ, R180 ;  /* 0x000000b4ffa87221 */ /* 0x000fe40000010000 */
[----:B------:R-:W-:Y:S01]  /*1360*/  FFMA.FTZ R222, R222, R170, R169 ;  /* 0x000000aadede7223 */ /* 0x000fe200000100a9 */
[----:B------:R-:W-:Y:S01]  /*1370*/  FFMA.FTZ R169, R3, R180, RZ ;  /* 0x000000b403a97223 */ /* 0x000fe200000100ff */
[----:B------:R-:W-:Y:S01]  /*1380*/  FMUL.FTZ R224, R213, R178 ;  /* 0x000000b2d5e07220 */ /* 0x000fe20000410000 */
[----:B------:R-:W-:Y:S02]  /*1390*/  FADD.FTZ R171, R168, R207 ;  /* 0x000000cfa8ab7221 */ /* 0x000fe40000010000 */
[----:B------:R-:W-:Y:S01]  /*13a0*/  FFMA.FTZ R168, R208, R207, R169 ;  /* 0x000000cfd0a87223 */ /* 0x000fe200000100a9 */
[----:B------:R-:W-:Y:S01]  /*13b0*/  FADD.FTZ R109, R109, R170 ;  /* 0x000000aa6d6d7221 */ /* 0x000fe20000010000 */
[----:B------:R-:W-:Y:S01]  /*13c0*/  FFMA.FTZ R93, R224, R170, R93 ;  /* 0x000000aae05d7223 */ /* 0x000fe2000001005d */
[----:B------:R-:W-:Y:S01]  /*13d0*/  FADD.FTZ R170, R171, R182 ;  /* 0x000000b6abaa7221 */ /* 0x000fe20000010000 */
[----:B------:R-:W-:Y:S01]  /*13e0*/  FFMA.FTZ R169, R181, R182, R168 ;  /* 0x000000b6b5a97223 */ /* 0x000fe200000100a8 */
[----:B------:R-:W-:Y:S01]  /*13f0*/  PRMT R179, R179, 0x7632, R179 ;  /* 0x00007632b3b37816 */ /* 0x000fe200000000b3 */
[----:B------:R-:W-:Y:S01]  /*1400*/  FADD.FTZ R107, R107, R172 ;  /* 0x000000ac6b6b7221 */ /* 0x000fe20000010000 */
[----:B------:R-:W-:Y:S01]  /*1410*/  FADD.FTZ R171, R170, R215 ;  /* 0x000000d7aaab7221 */ /* 0x000fe20000010000 */
[C---:B------:R-:W-:Y:S01]  /*1420*/  FFMA.FTZ R168, R218.reuse, R215, R169 ;  /* 0x000000d7daa87223 */ /* 0x040fe200000100a9 */
[----:B------:R-:W-:Y:S01]  /*1430*/  FFMA.FTZ R91, R218, R172, R91 ;  /* 0x000000acda5b7223 */ /* 0x000fe2000001005b */
[----:B------:R-:W-:Y:S01]  /*1440*/  SHF.L.U32 R172, R179, 0x10, RZ ;  /* 0x00000010b3ac7819 */ /* 0x000fe200000006ff */
[----:B------:R-:W-:Y:S01]  /*1450*/  FADD.FTZ R171, R171, R184 ;  /* 0x000000b8abab7221 */ /* 0x000fe20000010000 */
[----:B------:R-:W-:-:S03]  /*1460*/  FFMA.FTZ R169, R183, R184, R168 ;  /* 0x000000b8b7a97223 */ /* 0x000fc600000100a8 */
[----:B------:R-:W-:Y:S01]  /*1470*/  FADD.FTZ R172, -R225, R172 ;  /* 0x000000ace1ac7221 */ /* 0x000fe20000010100 */
[----:B------:R-:W-:Y:S01]  /*1480*/  FADD.FTZ R171, R171, R222 ;  /* 0x000000deabab7221 */ /* 0x000fe20000010000 */
[----:B------:R-:W-:Y:S02]  /*1490*/  FFMA.FTZ R168, R224, R222, R169 ;  /* 0x000000dee0a87223 */ /* 0x000fe400000100a9 */
[----:B0-----:R-:W-:Y:S01]  /*14a0*/  FMUL.FTZ R232, R213, R172 ;  /* 0x000000acd5e87220 */ /* 0x001fe20000410000 */
        /* <DEDUP_REMOVED lines=14> */
.L_x_208:
[----:B------:R-:W-:Y:S05]  /*1590*/  BSYNC.RECONVERGENT B0 ;  /* 0x0000000000007941 */ /* 0x000fea0003800200 */
.L_x_207:
[----:B------:R-:W-:Y:S04]  /*15a0*/  BSSY.RECONVERGENT B0, `(.L_x_209) ;  /* 0x000009d000007945 */ /* 0x000fe80003800200 */
[----:B------:R-:W-:Y:S05]  /*15b0*/  @!P2 BRA `(.L_x_210) ;  /* 0x00000008006ca947 */ /* 0x000fea0003800000 */
        /* <DEDUP_REMOVED lines=11> */
[----:B------:R-:W-:Y:S02]  /*1670*/  ISETP.NE.U32.AND P1, PT, RZ, UR10, PT ;  /* 0x0000000aff007c0c */ /* 0x000fe4000bf25070 */
[----:B------:R-:W-:Y:S02]  /*1680*/  ISETP.NE.AND.EX P0, PT, RZ, UR25, PT, P0 ;  /* 0x00000019ff007c0c */ /* 0x000fe4000bf05300 */
[----:B------:R-:W-:-:S11]  /*1690*/  ISETP.NE.AND.EX P1, PT, RZ, UR11, PT, P1 ;  /* 0x0000000bff007c0c */ /* 0x000fd6000bf25310 */
[----:B------:R-:W1:Y:S08]  /*16a0*/  @P0 LDC.64 R190, c[0x0][0x438] ;  /* 0x00010e00ffbe0b82 */ /* 0x000e700000000a00 */
[----:B------:R-:W1:Y:S01]  /*16b0*/  @P1 LDC.64 R186, c[0x0][0x3b8] ;  /* 0x0000ee00ffba1b82 */ /* 0x000e620000000a00 */
[----:B0-----:R-:W-:-:S05]  /*16c0*/  IMAD.WIDE.U32 R188, R227, 0x8, R188 ;  /* 0x00000008e3bc7825 */ /* 0x001fca00078e00bc */
[----:B------:R0:W5:Y:S01]  /*16d0*/  LDG.E.64 R236, desc[UR8][R188.64] ;  /* 0x00000008bcec7981 */ /* 0x000162000c1e1b00 */
[----:B------:R-:W-:Y:S02]  /*16e0*/  IMAD.U32 R185, R76, 0x10000, RZ ;  /* 0x000100004cb97824 */ /* 0x000fe400078e00ff */
[----:B-1----:R-:W-:-:S05]  /*16f0*/  @P0 IMAD.WIDE.U32 R190, R227, 0x10, R190 ;  /* 0x00000010e3be0825 */ /* 0x002fca00078e00be */
[----:B------:R-:W5:Y:S01]  /*1700*/  @P0 LDG.E.128 R60, desc[UR8][R190.64] ;  /* 0x00000008be3c0981 */ /* 0x000f62000c1e1d00 */
[----:B------:R-:W-:-:S05]  /*1710*/  @P1 IMAD.WIDE.U32 R186, R227, 0x8, R186 ;  /* 0x00000008e3ba1825 */ /* 0x000fca00078e00ba */
[----:B------:R1:W5:Y:S01]  /*1720*/  @P1 LDG.E.64 R244, desc[UR8][R186.64] ;  /* 0x00000008baf41981 */ /* 0x000362000c1e1b00 */
[----:B0-----:R-:W-:Y:S01]  /*1730*/  SHF.L.U32 R189, R73, 0x10, RZ ;  /* 0x0000001049bd7819 */ /* 0x001fe200000006ff */
[----:B-1----:R-:W-:Y:S02]  /*1740*/  IMAD.U32 R187, R77, 0x10000, RZ ;  /* 0x000100004dbb7824 */ /* 0x002fe400078e00ff */
[----:B------:R-:W-:Y:S01]  /*1750*/  IMAD.U32 R197, R72, 0x10000, RZ ;  /* 0x0001000048c57824 */ /* 0x000fe200078e00ff */
[----:B------:R-:W-:Y:S02]  /*1760*/  SHF.L.U32 R217, R14, 0x10, RZ ;  /* 0x000000100ed97819 */ /* 0x000fe400000006ff */
[----:B------:R-:W-:Y:S02]  /*1770*/  SHF.L.U32 R221, R12, 0x10, RZ ;  /* 0x000000100cdd7819 */ /* 0x000fe400000006ff */
[----:B------:R-:W-:Y:S02]  /*1780*/  IADD3 R227, PT, PT, R227, 0x20, RZ ;  /* 0x00000020e3e37810 */ /* 0x000fe40007ffe0ff */
[----:B---3--:R-:W-:Y:S01]  /*1790*/  SHF.L.U32 R192, R168, 0x10, RZ ;  /* 0x00000010a8c07819 */ /* 0x008fe200000006ff */
[----:B------:R-:W-:-:S04]  /*17a0*/  IMAD.U32 R188, R169, 0x10000, RZ ;  /* 0x00010000a9bc7824 */ /* 0x000fc800078e00ff */
[----:B------:R-:W-:Y:S01]  /*17b0*/  FADD.FTZ R192, -R225, R192 ;  /* 0x000000c0e1c07221 */ /* 0x000fe20000010100 */
[----:B----4-:R-:W-:Y:S02]  /*17c0*/  SHF.L.U32 R211, R172, 0x10, RZ ;  /* 0x00000010acd37819 */ /* 0x010fe400000006ff */
[----:B------:R-:W-:Y:S01]  /*17d0*/  SHF.L.U32 R191, R173, 0x10, RZ ;  /* 0x00000010adbf7819 */ /* 0x000fe200000006ff */
[----:B------:R-:W-:Y:S02]  /*17e0*/  FADD.FTZ R188, -R225, R188 ;  /* 0x000000bce1bc7221 */ /* 0x000fe40000010100 */
[----:B------:R-:W-:Y:S01]  /*17f0*/  FMUL.FTZ R212, R185, R211 ;  /* 0x000000d3b9d47220 */ /* 0x000fe20000410000 */
[----:B-----5:R-:W-:Y:S01]  /*1800*/  FMUL.FTZ R185, R213, R192 ;  /* 0x000000c0d5b97220 */ /* 0x020fe20000410000 */
[----:B------:R-:W-:Y:S01]  /*1810*/  FMUL.FTZ R192, R187, R191 ;  /* 0x000000bfbbc07220 */ /* 0x000fe20000410000 */
[----:B--2---:R-:W-:Y:S02]  /*1820*/  IMAD.U32 R190, R177, 0x10000, RZ ;  /* 0x00010000b1be7824 */ /* 0x004fe400078e00ff */
[----:B------:R-:W-:Y:S01]  /*1830*/  FMUL.FTZ R187, R213, R188 ;  /* 0x000000bcd5bb7220 */ /* 0x000fe20000410000 */
[----:B------:R-:W-:Y:S01]  /*1840*/  SHF.L.U32 R198, R176, 0x10, RZ ;  /* 0x00000010b0c67819 */ /* 0x000fe200000006ff */
[-C--:B------:R-:W-:Y:S01]  /*1850*/  FFMA.FTZ R188, R189, R190.reuse, R192 ;  /* 0x000000bebdbc7223 */ /* 0x080fe200000100c0 */
[----:B------:R-:W-:Y:S01]  /*1860*/  FADD.FTZ R58, R58, R190 ;  /* 0x000000be3a3a7221 */ /* 0x000fe20000010000 */
[----:B------:R-:W-:Y:S01]  /*1870*/  FFMA.FTZ R54, R187, R190, R54 ;  /* 0x000000bebb367223 */ /* 0x000fe20000010036 */
[----:B------:R-:W-:Y:S01]  /*1880*/  SHF.L.U32 R190, R170, 0x10, RZ ;  /* 0x00000010aabe7819 */ /* 0x000fe200000006ff */
[----:B------:R-:W-:Y:S01]  /*1890*/  FFMA.FTZ R186, R197, R198, R212 ;  /* 0x000000c6c5ba7223 */ /* 0x000fe200000100d4 */
[----:B------:R-:W-:Y:S01]  /*18a0*/  SHF.L.U32 R189, R78, 0x10, RZ ;  /* 0x000000104ebd7819 */ /* 0x000fe200000006ff */
[----:B------:R-:W-:-:S02]  /*18b0*/  IMAD.U32 R197, R174, 0x10000, RZ ;  /* 0x00010000aec57824 */ /* 0x000fc400078e00ff */
[----:B------:R-:W-:Y:S01]  /*18c0*/  FADD.FTZ R190, -R225, R190 ;  /* 0x000000bee1be7221 */ /* 0x000fe20000010100 */
[----:B------:R-:W-:Y:S01]  /*18d0*/  FADD.FTZ R56, R56, R198 ;  /* 0x000000c638387221 */ /* 0x000fe20000010000 */
[----:B------:R-:W-:Y:S01]  /*18e0*/  FFMA.FTZ R52, R185, R198, R52 ;  /* 0x000000c6b9347223 */ /* 0x000fe20000010034 */
[----:B------:R-:W-:Y:S01]  /*18f0*/  FADD.FTZ R50, R50, R191 ;  /* 0x000000bf32327221 */ /* 0x000fe20000010000 */
[----:B------:R-:W-:Y:S01]  /*1900*/  FFMA.FTZ R46, R187, R191, R46 ;  /* 0x000000bfbb2e7223 */ /* 0x000fe2000001002e */
[----:B------:R-:W-:Y:S01]  /*1910*/  FMUL.FTZ R198, R189, R197 ;  /* 0x000000c5bdc67220 */ /* 0x000fe20000410000 */
[----:B------:R-:W-:Y:S01]  /*1920*/  SHF.L.U32 R192, R178, 0x10, RZ ;  /* 0x00000010b2c07819 */ /* 0x000fe200000006ff */
[----:B------:R-:W-:Y:S02]  /*1930*/  IMAD.U32 R191, R74, 0x10000, RZ ;  /* 0x000100004abf7824 */ /* 0x000fe400078e00ff */
[----:B------:R-:W-:Y:S01]  /*1940*/  FMUL.FTZ R189, R213, R190 ;  /* 0x000000bed5bd7220 */ /* 0x000fe20000410000 */
[----:B------:R-:W-:Y:S01]  /*1950*/  PRMT R168, R168, 0x7632, R168 ;  /* 0x00007632a8a87816 */ /* 0x000fe200000000a8 */
[-C--:B------:R-:W-:Y:S01]  /*1960*/  FFMA.FTZ R190, R191, R192.reuse, R198 ;  /* 0x000000c0bfbe7223 */ /* 0x080fe200000100c6 */
[----:B------:R-:W-:Y:S01]  /*1970*/  FADD.FTZ R40, R40, R192 ;  /* 0x000000c028287221 */ /* 0x000fe20000010000 */
[----:B------:R-:W-:Y:S01]  /*1980*/  FFMA.FTZ R36, R189, R192, R36 ;  /* 0x000000c0bd247223 */ /* 0x000fe20000010024 */
[----:B------:R-:W-:-:S02]  /*1990*/  IMAD.U32 R192, R171, 0x10000, RZ ;  /* 0x00010000abc07824 */ /* 0x000fc400078e00ff */
[----:B------:R-:W-:Y:S01]  /*19a0*/  FADD.FTZ R48, R48, R211 ;  /* 0x000000d330307221 */ /* 0x000fe20000010000 */
[----:B------:R-:W-:Y:S01]  /*19b0*/  FFMA.FTZ R44, R185, R211, R44 ;  /* 0x000000d3b92c7223 */ /* 0x000fe2000001002c */
[----:B------:R-:W-:Y:S01]  /*19c0*/  SHF.L.U32 R211, R175, 0x10, RZ ;  /* 0x00000010afd37819 */ /* 0x000fe200000006ff */
[----:B------:R-:W-:Y:S02]  /*19d0*/  IMAD.U32 R191, R79, 0x10000, RZ ;  /* 0x000100004fbf7824 */ /* 0x000fe400078e00ff */
[----:B------:R-:W-:Y:S01]  /*19e0*/  FADD.FTZ R192, -R225, R192 ;  /* 0x000000c0e1c07221 */ /* 0x000fe20000010100 */
[----:B------:R-:W-:Y:S02]  /*19f0*/  IMAD.U32 R168, R168, 0x10000, RZ ;  /* 0x00010000a8a87824 */ /* 0x000fe400078e00ff */
[----:B------:R-:W-:Y:S01]  /*1a00*/  FADD.FTZ R32, R32, R197 ;  /* 0x000000c520207221 */ /* 0x000fe20000010000 */
[----:B------:R-:W-:Y:S01]  /*1a10*/  FFMA.FTZ R28, R189, R197, R28 ;  /* 0x000000c5bd1c7223 */ /* 0x000fe2000001001c */
[----:B------:R-:W-:Y:S01]  /*1a20*/  FMUL.FTZ R212, R191, R211 ;  /* 0x000000d3bfd47220 */ /* 0x000fe20000410000 */
[----:B------:R-:W-:Y:S01]  /*1a30*/  SHF.L.U32 R197, R75, 0x10, RZ ;  /* 0x000000104bc57819 */ /* 0x000fe200000006ff */
[----:B------:R-:W-:-:S02]  /*1a40*/  IMAD.U32 R198, R179, 0x10000, RZ ;  /* 0x00010000b3c67824 */ /* 0x000fc400078e00ff */
[----:B------:R-:W-:Y:S01]  /*1a50*/  FMUL.FTZ R191, R213, R192 ;  /* 0x000000c0d5bf7220 */ /* 0x000fe20000410000 */
[----:B------:R-:W-:Y:S01]  /*1a60*/  FADD.FTZ R168, -R225, R168 ;  /* 0x000000a8e1a87221 */ /* 0x000fe20000010100 */
[----:B------:R-:W-:Y:S01]  /*1a70*/  PRMT R169, R169, 0x7632, R169 ;  /* 0x00007632a9a97816 */ /* 0x000fe200000000a9 */
[-C--:B------:R-:W-:Y:S01]  /*1a80*/  FFMA.FTZ R192, R197, R198.reuse, R212 ;  /* 0x000000c6c5c07223 */ /* 0x080fe200000100d4 */
[----:B------:R-:W-:Y:S01]  /*1a90*/  FADD.FTZ R42, R42, R198 ;  /* 0x000000c62a2a7221 */ /* 0x000fe20000010000 */
[----:B------:R-:W-:Y:S01]  /*1aa0*/  FFMA.FTZ R38, R191, R198, R38 ;  /* 0x000000c6bf267223 */ /* 0x000fe20000010026 */
[----:B------:R-:W-:Y:S01]  /*1ab0*/  PRMT R172, R172, 0x7632, R172 ;  /* 0x00007632acac7816 */ /* 0x000fe200000000ac */
[----:B------:R-:W-:Y:S01]  /*1ac0*/  FMUL.FTZ R198, R213, R168 ;  /* 0x000000a8d5c67220 */ /* 0x000fe20000410000 */
[----:B------:R-:W-:Y:S02]  /*1ad0*/  SHF.L.U32 R168, R169, 0x10, RZ ;  /* 0x00000010a9a87819 */ /* 0x000fe400000006ff */
[----:B------:R-:W-:-:S02]  /*1ae0*/  SHF.L.U32 R212, R172, 0x10, RZ ;  /* 0x00000010acd47819 */ /* 0x000fc400000006ff */
[----:B------:R-:W-:Y:S01]  /*1af0*/  SHF.L.U32 R172, R17, 0x10, RZ ;  /* 0x0000001011ac7819 */ /* 0x000fe200000006ff */
[----:B------:R-:W-:Y:S01]  /*1b00*/  FADD.FTZ R168, -R225, R168 ;  /* 0x000000a8e1a87221 */ /* 0x000fe20000010100 */
[----:B------:R-:W-:Y:S01]  /*1b10*/  PRMT R174, R174, 0x7632, R174 ;  /* 0x00007632aeae7816 */ /* 0x000fe200000000ae */
[----:B------:R-:W-:Y:S01]  /*1b20*/  FADD.FTZ R49, R49, R212 ;  /* 0x000000d431317221 */ /* 0x000fe20000010000 */
[-C--:B------:R-:W-:Y:S01]  /*1b30*/  FFMA.FTZ R45, R198, R212.reuse, R45 ;  /* 0x000000d4c62d7223 */ /* 0x080fe2000001002d */
[----:B------:R-:W-:Y:S01]  /*1b40*/  FMUL.FTZ R172, R172, R212 ;  /* 0x000000d4acac7220 */ /* 0x000fe20000410000 */
[----:B------:R-:W-:Y:S01]  /*1b50*/  PRMT R176, R176, 0x7632, R176 ;  /* 0x00007632b0b07816 */ /* 0x000fe200000000b0 */
[----:B------:R-:W-:Y:S01]  /*1b60*/  FMUL.FTZ R212, R213, R168 ;  /* 0x000000a8d5d47220 */ /* 0x000fe20000410000 */
[----:B------:R-:W-:Y:S02]  /*1b70*/  PRMT R178, R178, 0x7632, R178 ;  /* 0x00007632b2b27816 */ /* 0x000fe400000000b2 */
[----:B------:R-:W-:-:S02]  /*1b80*/  SHF.L.U32 R174, R174, 0x10, RZ ;  /* 0x00000010aeae7819 */ /* 0x000fc400000006ff */
[----:B------:R-:W-:Y:S01]  /*1b90*/  SHF.L.U32 R168, R13, 0x10, RZ ;  /* 0x000000100da87819 */ /* 0x000fe200000006ff */
[----:B------:R-:W-:Y:S01]  /*1ba0*/  IMAD.U32 R176, R176, 0x10000, RZ ;  /* 0x00010000b0b07824 */ /* 0x000fe200078e00ff */
[----:B------:R-:W-:Y:S01]  /*1bb0*/  SHF.L.U32 R197, R18, 0x10, RZ ;  /* 0x0000001012c57819 */ /* 0x000fe200000006ff */
[----:B------:R-:W-:Y:S01]  /*1bc0*/  IMAD.U32 R178, R178, 0x10000, RZ ;  /* 0x00010000b2b27824 */ /* 0x000fe200078e00ff */
[----:B------:R-:W-:Y:S01]  /*1bd0*/  PRMT R173, R173, 0x7632, R173 ;  /* 0x00007632adad7816 */ /* 0x000fe200000000ad */
[----:B------:R-:W-:Y:S01]  /*1be0*/  FMUL.FTZ R168, R168, R174 ;  /* 0x000000aea8a87220 */ /* 0x000fe20000410000 */
[----:B------:R-:W-:Y:S01]  /*1bf0*/  PRMT R170, R170, 0x7632, R170 ;  /* 0x00007632aaaa7816 */ /* 0x000fe200000000aa */
[-C--:B------:R-:W-:Y:S01]  /*1c00*/  FFMA.FTZ R197, R197, R176.reuse, R172 ;  /* 0x000000b0c5c57223 */ /* 0x080fe200000100ac */
[----:B------:R-:W-:Y:S01]  /*1c10*/  FADD.FTZ R57, R57, R176 ;  /* 0x000000b039397221 */ /* 0x000fe20000010000 */
[----:B------:R-:W-:Y:S01]  /*1c20*/  FFMA.FTZ R53, R198, R176, R53 ;  /* 0x000000b0c6357223 */ /* 0x000fe20000010035 */
[----:B------:R-:W-:Y:S01]  /*1c30*/  PRMT R177, R177, 0x7632, R177 ;  /* 0x00007632b1b17816 */ /* 0x000fe200000000b1 */
[----:B------:R-:W-:-:S02]  /*1c40*/  IMAD.U32 R176, R173, 0x10000, RZ ;  /* 0x00010000adb07824 */ /* 0x000fc400078e00ff */
[--C-:B------:R-:W-:Y:S01]  /*1c50*/  FFMA.FTZ R217, R217, R178, R168.reuse ;  /* 0x000000b2d9d97223 */ /* 0x100fe200000100a8 */
[----:B------:R-:W-:Y:S01]  /*1c60*/  IMAD.U32 R169, R15, 0x10000, RZ ;  /* 0x000100000fa97824 */ /* 0x000fe200078e00ff */
[----:B------:R-:W-:Y:S01]  /*1c70*/  PRMT R168, R175, 0x7632, R168 ;  /* 0x00007632afa87816 */ /* 0x000fe200000000a8 */
[----:B------:R-:W-:Y:S02]  /*1c80*/  IMAD.U32 R170, R170, 0x10000, RZ ;  /* 0x00010000aaaa7824 */ /* 0x000fe400078e00ff */
[----:B------:R-:W-:Y:S01]  /*1c90*/  FADD.FTZ R34, R34, R211 ;  /* 0x000000d322227221 */ /* 0x000fe20000010000 */
[----:B------:R-:W-:Y:S01]  /*1ca0*/  FFMA.FTZ R30, R191, R211, R30 ;  /* 0x000000d3bf1e7223 */ /* 0x000fe2000001001e */
[----:B------:R-:W-:Y:S01]  /*1cb0*/  SHF.L.U32 R172, R177, 0x10, RZ ;  /* 0x00000010b1ac7819 */ /* 0x000fe200000006ff */
[----:B------:R-:W-:Y:S01]  /*1cc0*/  FMUL.FTZ R220, R169, R176 ;  /* 0x000000b0a9dc7220 */ /* 0x000fe20000410000 */
[----:B------:R-:W-:Y:S02]  /*1cd0*/  IMAD.U32 R211, R16, 0x10000, RZ ;  /* 0x0001000010d37824 */ /* 0x000fe400078e00ff */
[----:B------:R-:W-:Y:S01]  /*1ce0*/  FADD.FTZ R170, -R225, R170 ;  /* 0x000000aae1aa7221 */ /* 0x000fe20000010100 */
[----:B------:R-:W-:Y:S01]  /*1cf0*/  PRMT R179, R179, 0x7632, R179 ;  /* 0x00007632b3b37816 */ /* 0x000fe200000000b3 */
[----:B------:R-:W-:Y:S01]  /*1d00*/  IMAD.U32 R168, R168, 0x10000, RZ ;  /* 0x00010000a8a87824 */ /* 0x000fe200078e00ff */
[----:B------:R-:W-:Y:S01]  /*1d10*/  SHF.L.U32 R169, R11, 0x10, RZ ;  /* 0x000000100ba97819 */ /* 0x000fe200000006ff */
[----:B------:R-:W-:Y:S01]  /*1d20*/  FFMA.FTZ R211, R211, R172, R220 ;  /* 0x000000acd3d37223 */ /* 0x000fe200000100dc */
[----:B------:R-:W-:Y:S01]  /*1d30*/  FADD.FTZ R51, R51, R176 ;  /* 0x000000b033337221 */ /* 0x000fe20000010000 */
[----:B------:R-:W-:Y:S01]  /*1d40*/  FFMA.FTZ R47, R212, R176, R47 ;  /* 0x000000b0d42f7223 */ /* 0x000fe2000001002f */
[----:B------:R-:W-:Y:S01]  /*1d50*/  FMUL.FTZ R220, R213, R170 ;  /* 0x000000aad5dc7220 */ /* 0x000fe20000410000 */
[----:B------:R-:W-:-:S02]  /*1d60*/  IMAD.U32 R176, R179, 0x10000, RZ ;  /* 0x00010000b3b07824 */ /* 0x000fc400078e00ff */
[----:B------:R-:W-:Y:S01]  /*1d70*/  FMUL.FTZ R170, R169, R168 ;  /* 0x000000a8a9aa7220 */ /* 0x000fe20000410000 */
[----:B------:R-:W-:-:S03]  /*1d80*/  FFMA.FTZ R169, R185, R186, R242 ;  /* 0x000000bab9a97223 */ /* 0x000fc600000100f2 */
[----:B------:R-:W-:Y:S01]  /*1d90*/  FFMA.FTZ R221, R221, R176, R170 ;  /* 0x000000b0dddd7223 */ /* 0x000fe200000100aa */
[----:B------:R-:W-:Y:S01]  /*1da0*/  FADD.FTZ R170, R229, R186 ;  /* 0x000000bae5aa7221 */ /* 0x000fe20000010000 */
[--C-:B------:R-:W-:Y:S01]  /*1db0*/  FADD.FTZ R59, R59, R172.reuse ;  /* 0x000000ac3b3b7221 */ /* 0x100fe20000010000 */
[----:B------:R-:W-:Y:S01]  /*1dc0*/  FFMA.FTZ R55, R212, R172, R55 ;  /* 0x000000acd4377223 */ /* 0x000fe20000010037 */
[----:B------:R-:W-:Y:S01]  /*1dd0*/  PRMT R172, R171, 0x7632, R172 ;  /* 0x00007632abac7816 */ /* 0x000fe200000000ac */
[----:B------:R-:W-:Y:S01]  /*1de0*/  FADD.FTZ R171, R170, R197 ;  /* 0x000000c5aaab7221 */ /* 0x000fe20000010000 */
[----:B------:R-:W-:Y:S01]  /*1df0*/  FFMA.FTZ R170, R198, R197, R169 ;  /* 0x000000c5c6aa7223 */ /* 0x000fe200000100a9 */
[----:B------:R-:W-:Y:S01]  /*1e00*/  FADD.FTZ R33, R33, R174 ;  /* 0x000000ae21217221 */ /* 0x000fe20000010000 */
[----:B------:R-:W-:Y:S01]  /*1e10*/  FFMA.FTZ R29, R220, R174, R29 ;  /* 0x000000aedc1d7223 */ /* 0x000fe2000001001d */
[----:B------:R-:W-:Y:S02]  /*1e20*/  IMAD.U32 R174, R172, 0x10000, RZ ;  /* 0x00010000acae7824 */ /* 0x000fe400078e00ff */
[----:B------:R-:W-:Y:S01]  /*1e30*/  FADD.FTZ R172, R171, R188 ;  /* 0x000000bcabac7221 */ /* 0x000fe20000010000 */
[----:B------:R-:W-:-:S03]  /*1e40*/  FFMA.FTZ R169, R187, R188, R170 ;  /* 0x000000bcbba97223 */ /* 0x000fc600000100aa */
[----:B------:R-:W-:Y:S01]  /*1e50*/  FADD.FTZ R171, R172, R211 ;  /* 0x000000d3acab7221 */ /* 0x000fe20000010000 */
[----:B------:R-:W-:-:S03]  /*1e60*/  FFMA.FTZ R170, R212, R211, R169 ;  /* 0x000000d3d4aa7223 */ /* 0x000fc600000100a9 */
[----:B------:R-:W-:Y:S01]  /*1e70*/  FADD.FTZ R172, R171, R190 ;  /* 0x000000beabac7221 */ /* 0x000fe20000010000 */
[----:B------:R-:W-:Y:S01]  /*1e80*/  FFMA.FTZ R169, R189, R190, R170 ;  /* 0x000000bebda97223 */ /* 0x000fe200000100aa */
[----:B------:R-:W-:Y:S02]  /*1e90*/  FADD.FTZ R174, -R225, R174 ;  /* 0x000000aee1ae7221 */ /* 0x000fe40000010100 */
[----:B------:R-:W-:Y:S01]  /*1ea0*/  FADD.FTZ R171, R172, R217 ;  /* 0x000000d9acab7221 */ /* 0x000fe20000010000 */
[C---:B------:R-:W-:Y:S01]  /*1eb0*/  FFMA.FTZ R170, R220.reuse, R217, R169 ;  /* 0x000000d9dcaa7223 */ /* 0x040fe200000100a9 */
[----:B------:R-:W-:Y:S02]  /*1ec0*/  FMUL.FTZ R230, R213, R174 ;  /* 0x000000aed5e67220 */ /* 0x000fe40000410000 */
        /* <DEDUP_REMOVED lines=9> */
[----:B------:R-:W-:-:S07]  /*1f60*/  FFMA.FTZ R242, R230, R221, R170 ;  /* 0x000000dde6f27223 */ /* 0x000fce00000100aa */
.L_x_210:
[----:B------:R-:W-:Y:S05]  /*1f70*/  BSYNC.RECONVERGENT B0 ;  /* 0x0000000000007941 */ /* 0x000fea0003800200 */
.L_x_209:
        /* <DEDUP_REMOVED lines=13> */
[----:B------:R-:W-:Y:S02]  /*2050*/  ISETP.NE.AND.EX P1, PT, RZ, UR11, PT, P1 ;  /* 0x0000000bff007c0c */ /* 0x000fe4000bf25310 */
[----:B------:R-:W-:Y:S01]  /*2060*/  ISETP.NE.U32.AND P0, PT, RZ, UR24, PT ;  /* 0x00000018ff007c0c */ /* 0x000fe2000bf05070 */
[----:B0-----:R-:W-:-:S03]  /*2070*/  IMAD.WIDE.U32 R202, R227, 0x8, R202 ;  /* 0x00000008e3ca7825 */ /* 0x001fc600078e00ca */
[----:B------:R-:W-:Y:S02]  /*2080*/  ISETP.NE.AND.EX P0, PT, RZ, UR25, PT, P0 ;  /* 0x00000019ff007c0c */ /* 0x000fe4000bf05300 */
[----:B------:R0:W5:Y:S05]  /*2090*/  LDG.E.64 R234, desc[UR8][R202.64] ;  /* 0x00000008caea7981 */ /* 0x00016a000c1e1b00 */
[----:B------:R-:W1:Y:S08]  /*20a0*/  @P1 LDC.64 R200, c[0x0][0x3b8] ;  /* 0x0000ee00ffc81b82 */ /* 0x000e700000000a00 */
[----:B------:R-:W0:Y:S01]  /*20b0*/  @P0 LDC.64 R204, c[0x0][0x438] ;  /* 0x00010e00ffcc0b82 */ /* 0x000e220000000a00 */
[----:B-1----:R-:W-:-:S05]  /*20c0*/  @P1 IMAD.WIDE.U32 R200, R227, 0x8, R200 ;  /* 0x00000008e3c81825 */ /* 0x002fca00078e00c8 */
[----:B------:R-:W5:Y:S01]  /*20d0*/  @P1 LDG.E.64 R240, desc[UR8][R200.64] ;  /* 0x00000008c8f01981 */ /* 0x000f62000c1e1b00 */
[----:B0-----:R-:W-:Y:S02]  /*20e0*/  IMAD.U32 R202, R81, 0x10000, RZ ;  /* 0x0001000051ca7824 */ /* 0x001fe400078e00ff */
[----:B------:R-:W-:-:S05]  /*20f0*/  @P0 IMAD.WIDE.U32 R204, R227, 0x10, R204 ;  /* 0x00000010e3cc0825 */ /* 0x000fca00078e00cc */
[----:B------:R0:W5:Y:S02]  /*2100*/  @P0 LDG.E.128 R164, desc[UR8][R204.64] ;  /* 0x00000008cca40981 */ /* 0x000164000c1e1d00 */
[----:B0-----:R-:W-:Y:S01]  /*2110*/  IMAD.U32 R204, R82, 0x10000, RZ ;  /* 0x0001000052cc7824 */ /* 0x001fe200078e00ff */
[----:B------:R-:W-:Y:S02]  /*2120*/  SHF.L.U32 R219, R22, 0x10, RZ ;  /* 0x0000001016db7819 */ /* 0x000fe400000006ff */
[----:B------:R-:W-:Y:S02]  /*2130*/  SHF.L.U32 R223, R20, 0x10, RZ ;  /* 0x0000001014df7819 */ /* 0x000fe400000006ff */
[----:B---3--:R-:W-:Y:S01]  /*2140*/  PRMT R209, R171, 0x7632, R209 ;  /* 0x00007632abd17816 */ /* 0x008fe200000000d1 */
[C---:B------:R-:W-:Y:S01]  /*2150*/  IMAD.U32 R206, R168.reuse, 0x10000, RZ ;  /* 0x00010000a8ce7824 */ /* 0x040fe200078e00ff */
[----:B------:R-:W-:Y:S02]  /*2160*/  PRMT R168, R168, 0x7632, R168 ;  /* 0x00007632a8a87816 */ /* 0x000fe400000000a8 */
[----:B------:R-:W-:-:S02]  /*2170*/  SHF.L.U32 R214, R169, 0x10, RZ ;  /* 0x00000010a9d67819 */ /* 0x000fc400000006ff */
[----:B------:R-:W-:Y:S02]  /*2180*/  SHF.L.U32 R226, R171, 0x10, RZ ;  /* 0x00000010abe27819 */ /* 0x000fe400000006ff */
[----:B------:R-:W-:Y:S02]  /*2190*/  PRMT R169, R169, 0x7632, R169 ;  /* 0x00007632a9a97816 */ /* 0x000fe400000000a9 */
[----:B------:R-:W-:Y:S01]  /*21a0*/  SHF.L.U32 R200, R209, 0x10, RZ ;  /* 0x00000010d1c87819 */ /* 0x000fe200000006ff */
[----:B------:R-:W-:Y:S01]  /*21b0*/  IMAD.U32 R171, R84, 0x10000, RZ ;  /* 0x0001000054ab7824 */ /* 0x000fe200078e00ff */
[----:B------:R-:W-:Y:S02]  /*21c0*/  PRMT R199, R170, 0x7632, R199 ;  /* 0x00007632aac77816 */ /* 0x000fe400000000c7 */
[----:B----4-:R-:W-:Y:S01]  /*21d0*/  SHF.L.U32 R201, R172, 0x10, RZ ;  /* 0x00000010acc97819 */ /* 0x010fe200000006ff */
[----:B------:R-:W-:Y:S01]  /*21e0*/  FADD.FTZ R206, -R225, R206 ;  /* 0x000000cee1ce7221 */ /* 0x000fe20000010100 */
[----:B------:R-:W-:Y:S01]  /*21f0*/  IMAD.U32 R210, R168, 0x10000, RZ ;  /* 0x00010000a8d27824 */ /* 0x000fe200078e00ff */
[----:B------:R-:W-:Y:S01]  /*2200*/  SHF.L.U32 R216, R169, 0x10, RZ ;  /* 0x00000010a9d87819 */ /* 0x000fe200000006ff */
[C---:B------:R-:W-:Y:S01]  /*2210*/  FADD.FTZ R168, -R225.reuse, R226 ;  /* 0x000000e2e1a87221 */ /* 0x040fe20000010100 */
[----:B------:R-:W-:Y:S01]  /*2220*/  FADD.FTZ R226, -R225, R200 ;  /* 0x000000c8e1e27221 */ /* 0x000fe20000010100 */
[----:B--2---:R-:W-:Y:S01]  /*2230*/  SHF.L.U32 R169, R176, 0x10, RZ ;  /* 0x00000010b0a97819 */ /* 0x004fe200000006ff */
[----:B------:R-:W-:-:S02]  /*2240*/  IMAD.U32 R228, R199, 0x10000, RZ ;  /* 0x00010000c7e47824 */ /* 0x000fc400078e00ff */
[----:B------:R-:W-:Y:S01]  /*2250*/  FMUL.FTZ R171, R171, R201 ;  /* 0x000000c9abab7220 */ /* 0x000fe20000410000 */
[----:B------:R-:W-:Y:S02]  /*2260*/  IMAD.U32 R200, R80, 0x10000, RZ ;  /* 0x0001000050c87824 */ /* 0x000fe400078e00ff */
[----:B-----5:R-:W-:Y:S01]  /*2270*/  FMUL.FTZ R199, R213, R206 ;  /* 0x000000ced5c77220 */ /* 0x020fe20000410000 */
[----:B------:R-:W-:Y:S01]  /*2280*/  FADD.FTZ R112, R112, R169 ;  /* 0x000000a970707221 */ /* 0x000fe20000010000 */
[-C--:B------:R-:W-:Y:S02]  /*2290*/  FFMA.FTZ R200, R200, R169.reuse, R171 ;  /* 0x000000a9c8c87223 */ /* 0x080fe400000100ab */
        /* <DEDUP_REMOVED lines=8> */
[----:B------:R-:W-:Y:S01]  /*2320*/  FMUL.FTZ R201, R213, R214 ;  /* 0x000000d6d5c97220 */ /* 0x000fe20000410000 */
[----:B------:R-:W-:Y:S01]  /*2330*/  IMAD.U32 R170, R170, 0x10000, RZ ;  /* 0x00010000aaaa7824 */ /* 0x000fe200078e00ff */
[----:B------:R-:W-:-:S02]  /*2340*/  SHF.L.U32 R205, R174, 0x10, RZ ;  /* 0x00000010aecd7819 */ /* 0x000fc400000006ff */
[-C--:B------:R-:W-:Y:S01]  /*2350*/  FFMA.FTZ R202, R202, R169.reuse, R203 ;  /* 0x000000a9caca7223 */ /* 0x080fe200000100cb */
[----:B------:R-:W-:Y:S01]  /*2360*/  FADD.FTZ R114, R114, R169 ;  /* 0x000000a972727221 */ /* 0x000fe20000010000 */
[----:B------:R-:W-:Y:S01]  /*2370*/  FFMA.FTZ R98, R201, R169, R98 ;  /* 0x000000a9c9627223 */ /* 0x000fe20000010062 */
[----:B------:R-:W-:Y:S02]  /*2380*/  IMAD.U32 R169, R86, 0x10000, RZ ;  /* 0x0001000056a97824 */ /* 0x000fe400078e00ff */
[----:B------:R-:W-:Y:S01]  /*2390*/  FADD.FTZ R170, -R225, R170 ;  /* 0x000000aae1aa7221 */ /* 0x000fe20000010100 */
[----:B------:R-:W-:Y:S01]  /*23a0*/  FADD.FTZ R146, R146, R171 ;  /* 0x000000ab92927221 */ /* 0x000fe20000010000 */
[----:B------:R-:W-:Y:S01]  /*23b0*/  FFMA.FTZ R130, R201, R171, R130 ;  /* 0x000000abc9827223 */ /* 0x000fe20000010082 */
[----:B------:R-:W-:Y:S01]  /*23c0*/  FMUL.FTZ R171, R169, R205 ;  /* 0x000000cda9ab7220 */ /* 0x000fe20000410000 */
[----:B------:R-:W-:Y:S01]  /*23d0*/  SHF.L.U32 R169, R178, 0x10, RZ ;  /* 0x00000010b2a97819 */ /* 0x000fe200000006ff */
[----:B------:R-:W-:-:S04]  /*23e0*/  FMUL.FTZ R203, R213, R170 ;  /* 0x000000aad5cb7220 */ /* 0x000fc80000410000 */
[-C--:B------:R-:W-:Y:S01]  /*23f0*/  FFMA.FTZ R204, R204, R169.reuse, R171 ;  /* 0x000000a9cccc7223 */ /* 0x080fe200000100ab */
[----:B------:R-:W-:Y:S01]  /*2400*/  FADD.FTZ R116, R116, R169 ;  /* 0x000000a974747221 */ /* 0x000fe20000010000 */
[----:B------:R-:W-:Y:S01]  /*2410*/  FFMA.FTZ R100, R203, R169, R100 ;  /* 0x000000a9cb647223 */ /* 0x000fe20000010064 */
[----:B------:R-:W-:Y:S01]  /*2420*/  SHF.L.U32 R171, R175, 0x10, RZ ;  /* 0x00000010afab7819 */ /* 0x000fe200000006ff */
[----:B------:R-:W-:Y:S01]  /*2430*/  IMAD.U32 R169, R87, 0x10000, RZ ;  /* 0x0001000057a97824 */ /* 0x000fe200078e00ff */
[----:B------:R-:W-:Y:S01]  /*2440*/  PRMT R172, R172, 0x7632, R172 ;  /* 0x00007632acac7816 */ /* 0x000fe200000000ac */
[----:B------:R-:W-:Y:S01]  /*2450*/  FADD.FTZ R148, R148, R205 ;  /* 0x000000cd94947221 */ /* 0x000fe20000010000 */
[----:B------:R-:W-:Y:S01]  /*2460*/  FFMA.FTZ R132, R203, R205, R132 ;  /* 0x000000cdcb847223 */ /* 0x000fe20000010084 */
[----:B------:R-:W-:Y:S01]  /*2470*/  FMUL.FTZ R209, R169, R171 ;  /* 0x000000aba9d17220 */ /* 0x000fe20000410000 */
[----:B------:R-:W-:Y:S01]  /*2480*/  SHF.L.U32 R169, R179, 0x10, RZ ;  /* 0x00000010b3a97819 */ /* 0x000fe200000006ff */
[----:B------:R-:W-:-:S02]  /*2490*/  IMAD.U32 R206, R83, 0x10000, RZ ;  /* 0x0001000053ce7824 */ /* 0x000fc400078e00ff */
[----:B------:R-:W-:Y:S01]  /*24a0*/  FMUL.FTZ R205, R213, R168 ;  /* 0x000000a8d5cd7220 */ /* 0x000fe20000410000 */
[----:B------:R-:W-:Y:S01]  /*24b0*/  PRMT R176, R176, 0x7632, R176 ;  /* 0x00007632b0b07816 */ /* 0x000fe200000000b0 */
[----:B------:R-:W-:Y:S01]  /*24c0*/  IMAD.U32 R172, R172, 0x10000, RZ ;  /* 0x00010000acac7824 */ /* 0x000fe200078e00ff */
[----:B------:R-:W-:Y:S01]  /*24d0*/  SHF.L.U32 R168, R25, 0x10, RZ ;  /* 0x0000001019a87819 */ /* 0x000fe200000006ff */
[----:B------:R-:W-:Y:S01]  /*24e0*/  FFMA.FTZ R206, R206, R169, R209 ;  /* 0x000000a9cece7223 */ /* 0x000fe200000100d1 */
[----:B------:R-:W-:Y:S01]  /*24f0*/  SHF.L.U32 R209, R26, 0x10, RZ ;  /* 0x000000101ad17819 */ /* 0x000fe200000006ff */
[----:B------:R-:W-:Y:S01]  /*2500*/  IMAD.U32 R176, R176, 0x10000, RZ ;  /* 0x00010000b0b07824 */ /* 0x000fe200078e00ff */
[----:B------:R-:W-:Y:S01]  /*2510*/  PRMT R173, R173, 0x7632, R173 ;  /* 0x00007632adad7816 */ /* 0x000fe200000000ad */
[----:B------:R-:W-:Y:S01]  /*2520*/  FMUL.FTZ R168, R168, R172 ;  /* 0x000000aca8a87220 */ /* 0x000fe20000410000 */
[----:B------:R-:W-:-:S03]  /*2530*/  PRMT R177, R177, 0x7632, R177 ;  /* 0x00007632b1b17816 */ /* 0x000fc600000000b1 */
[----:B------:R-:W-:Y:S01]  /*2540*/  FFMA.FTZ R209, R209, R176, R168 ;  /* 0x000000b0d1d17223 */ /* 0x000fe200000100a8 */
[----:B------:R-:W-:Y:S01]  /*2550*/  SHF.L.U32 R168, R23, 0x10, RZ ;  /* 0x0000001017a87819 */ /* 0x000fe200000006ff */
[----:B------:R-:W-:Y:S02]  /*2560*/  IMAD.U32 R173, R173, 0x10000, RZ ;  /* 0x00010000adad7824 */ /* 0x000fe400078e00ff */
[----:B------:R-:W-:Y:S01]  /*2570*/  FADD.FTZ R118, R118, R169 ;  /* 0x000000a976767221 */ /* 0x000fe20000010000 */
[----:B------:R-:W-:Y:S01]  /*2580*/  FFMA.FTZ R102, R205, R169, R102 ;  /* 0x000000a9cd667223 */ /* 0x000fe20000010066 */
[----:B------:R-:W-:Y:S01]  /*2590*/  SHF.L.U32 R214, R24, 0x10, RZ ;  /* 0x0000001018d67819 */ /* 0x000fe200000006ff */
[----:B------:R-:W-:Y:S02]  /*25a0*/  IMAD.U32 R177, R177, 0x10000, RZ ;  /* 0x00010000b1b17824 */ /* 0x000fe400078e00ff */
[----:B------:R-:W-:Y:S01]  /*25b0*/  FMUL.FTZ R169, R168, R173 ;  /* 0x000000ada8a97220 */ /* 0x000fe20000410000 */
[----:B------:R-:W-:-:S02]  /*25c0*/  PRMT R168, R174, 0x7632, R168 ;  /* 0x00007632aea87816 */ /* 0x000fc400000000a8 */
[----:B------:R-:W-:Y:S01]  /*25d0*/  PRMT R178, R178, 0x7632, R178 ;  /* 0x00007632b2b27816 */ /* 0x000fe200000000b2 */
[----:B------:R-:W-:Y:S01]  /*25e0*/  FFMA.FTZ R214, R214, R177, R169 ;  /* 0x000000b1d6d67223 */ /* 0x000fe200000100a9 */
[----:B------:R-:W-:Y:S01]  /*25f0*/  SHF.L.U32 R169, R21, 0x10, RZ ;  /* 0x0000001015a97819 */ /* 0x000fe200000006ff */
[----:B------:R-:W-:Y:S02]  /*2600*/  IMAD.U32 R168, R168, 0x10000, RZ ;  /* 0x00010000a8a87824 */ /* 0x000fe400078e00ff */
[----:B------:R-:W-:Y:S02]  /*2610*/  IMAD.U32 R178, R178, 0x10000, RZ ;  /* 0x00010000b2b27824 */ /* 0x000fe400078e00ff */
[----:B------:R-:W-:Y:S01]  /*2620*/  FMUL.FTZ R170, R169, R168 ;  /* 0x000000a8a9aa7220 */ /* 0x000fe20000410000 */
[----:B------:R-:W-:Y:S01]  /*2630*/  FADD.FTZ R210, -R225, R210 ;  /* 0x000000d2e1d27221 */ /* 0x000fe20000010100 */
[----:B------:R-:W-:Y:S02]  /*2640*/  FFMA.FTZ R169, R199, R200, R242 ;  /* 0x000000c8c7a97223 */ /* 0x000fe400000100f2 */
[----:B------:R-:W-:Y:S01]  /*2650*/  FFMA.FTZ R219, R219, R178, R170 ;  /* 0x000000b2dbdb7223 */ /* 0x000fe200000100aa */
[----:B------:R-:W-:Y:S01]  /*2660*/  FADD.FTZ R170, R229, R200 ;  /* 0x000000c8e5aa7221 */ /* 0x000fe20000010000 */
[----:B------:R-:W-:Y:S01]  /*2670*/  FMUL.FTZ R210, R213, R210 ;  /* 0x000000d2d5d27220 */ /* 0x000fe20000410000 */
[----:B------:R-:W-:Y:S01]  /*2680*/  FADD.FTZ R150, R150, R171 ;  /* 0x000000ab96967221 */ /* 0x000fe20000010000 */
[----:B------:R-:W-:Y:S01]  /*2690*/  FFMA.FTZ R134, R205, R171, R134 ;  /* 0x000000abcd867223 */ /* 0x000fe20000010086 */
[----:B------:R-:W-:Y:S01]  /*26a0*/  PRMT R175, R175, 0x7632, R175 ;  /* 0x00007632afaf7816 */ /* 0x000fe200000000af */
[----:B------:R-:W-:Y:S01]  /*26b0*/  FADD.FTZ R171, R170, R209 ;  /* 0x000000d1aaab7221 */ /* 0x000fe20000010000 */
[----:B------:R-:W-:Y:S01]  /*26c0*/  FADD.FTZ R216, -R225, R216 ;  /* 0x000000d8e1d87221 */ /* 0x000fe20000010100 */
[C---:B------:R-:W-:Y:S01]  /*26d0*/  FFMA.FTZ R170, R210.reuse, R209, R169 ;  /* 0x000000d1d2aa7223 */ /* 0x040fe200000100a9 */
[----:B------:R-:W-:Y:S01]  /*26e0*/  FADD.FTZ R145, R145, R172 ;  /* 0x000000ac91917221 */ /* 0x000fe20000010000 */
[----:B------:R-:W-:Y:S01]  /*26f0*/  FFMA.FTZ R129, R210, R172, R129 ;  /* 0x000000acd2817223 */ /* 0x000fe20000010081 */
[----:B------:R-:W-:Y:S01]  /*2700*/  PRMT R179, R179, 0x7632, R179 ;  /* 0x00007632b3b37816 */ /* 0x000fe200000000b3 */
[----:B------:R-:W-:Y:S01]  /*2710*/  IMAD.U32 R172, R19, 0x10000, RZ ;  /* 0x0001000013ac7824 */ /* 0x000fe200078e00ff */
[----:B------:R-:W-:Y:S01]  /*2720*/  SHF.L.U32 R175, R175, 0x10, RZ ;  /* 0x00000010afaf7819 */ /* 0x000fe200000006ff */
[----:B------:R-:W-:Y:S01]  /*2730*/  FMUL.FTZ R216, R213, R216 ;  /* 0x000000d8d5d87220 */ /* 0x000fe20000410000 */
[----:B------:R-:W-:Y:S01]  /*2740*/  FADD.FTZ R171, R171, R202 ;  /* 0x000000caabab7221 */ /* 0x000fe20000010000 */
[----:B------:R-:W-:Y:S01]  /*2750*/  FFMA.FTZ R169, R201, R202, R170 ;  /* 0x000000cac9a97223 */ /* 0x000fe200000100aa */
[----:B------:R-:W-:-:S02]  /*2760*/  IMAD.U32 R174, R179, 0x10000, RZ ;  /* 0x00010000b3ae7824 */ /* 0x000fc400078e00ff */
[----:B------:R-:W-:Y:S01]  /*2770*/  FMUL.FTZ R172, R172, R175 ;  /* 0x000000afacac7220 */ /* 0x000fe20000410000 */
[----:B------:R-:W-:Y:S01]  /*2780*/  FADD.FTZ R228, -R225, R228 ;  /* 0x000000e4e1e47221 */ /* 0x000fe20000010100 */
[----:B------:R-:W-:Y:S01]  /*2790*/  FADD.FTZ R171, R171, R214 ;  /* 0x000000d6abab7221 */ /* 0x000fe20000010000 */
[----:B------:R-:W-:Y:S01]  /*27a0*/  FFMA.FTZ R170, R216, R214, R169 ;  /* 0x000000d6d8aa7223 */ /* 0x000fe200000100a9 */
[----:B------:R-:W-:Y:S01]  /*27b0*/  FFMA.FTZ R223, R223, R174, R172 ;  /* 0x000000aedfdf7223 */ /* 0x000fe200000100ac */
[----:B------:R-:W-:Y:S01]  /*27c0*/  FMUL.FTZ R228, R213, R228 ;  /* 0x000000e4d5e47220 */ /* 0x000fe20000410000 */
[----:B------:R-:W-:Y:S01]  /*27d0*/  FADD.FTZ R172, R171, R204 ;  /* 0x000000ccabac7221 */ /* 0x000fe20000010000 */
[----:B------:R-:W-:-:S03]  /*27e0*/  FFMA.FTZ R170, R203, R204, R170 ;  /* 0x000000cccbaa7223 */ /* 0x000fc600000100aa */
        /* <DEDUP_REMOVED lines=21> */
.L_x_212:
[----:B------:R-:W-:Y:S05]  /*2940*/  BSYNC.RECONVERGENT B0 ;  /* 0x0000000000007941 */ /* 0x000fea0003800200 */
.L_x_211:
        /* <DEDUP_REMOVED lines=23> */
.L_x_266:
[----:B-1----:R-:W-:Y:S01]  /*2ac0*/  FADD.FTZ R168, R175, R168 ;  /* 0x000000a8afa87221 */ /* 0x002fe20000010000 */
[----:B0-2---:R-:W-:Y:S01]  /*2ad0*/  FADD.FTZ R174, R174, R169 ;  /* 0x000000a9aeae7221 */ /* 0x005fe20000010000 */
        /* <DEDUP_REMOVED lines=24> */
[----:B-----5:R-:W-:Y:S01]  /*2c60*/  FMUL.FTZ R172, R213, R172 ;  /* 0x000000acd5ac7220 */ /* 0x020fe20000410000 */
[----:B------:R-:W-:Y:S01]  /*2c70*/  LOP3.LUT P1, RZ, R239, 0xff0000, RZ, 0xc0, !PT ;  /* 0x00ff0000efff7812 */ /* 0x000fe2000782c0ff */
[C---:B------:R-:W-:Y:S01]  /*2c80*/  FMUL.FTZ R168, R213.reuse, R168 ;  /* 0x000000a8d5a87220 */ /* 0x040fe20000410000 */
[C---:B------:R-:W-:Y:S01]  /*2c90*/  FMUL.FTZ R170, R213.reuse, R170 ;  /* 0x000000aad5aa7220 */ /* 0x040fe20000410000 */
[----:B------:R-:W-:Y:S01]  /*2ca0*/  FMUL.FTZ R172, R172, UR13 ;  /* 0x0000000dacac7c20 */ /* 0x000fe20008410000 */
[----:B------:R-:W-:Y:S01]  /*2cb0*/  FMUL.FTZ R176, R213, R176 ;  /* 0x000000b0d5b07220 */ /* 0x000fe20000410000 */
[----:B------:R-:W-:Y:S01]  /*2cc0*/  FMUL.FTZ R168, R168, UR13 ;  /* 0x0000000da8a87c20 */ /* 0x000fe20008410000 */
[----:B------:R-:W-:Y:S01]  /*2cd0*/  FMUL.FTZ R170, R170, UR13 ;  /* 0x0000000daaaa7c20 */ /* 0x000fe20008410000 */
[----:B------:R-:W-:Y:S01]  /*2ce0*/  ISETP.GE.U32.AND P0, PT, R238, RZ, PT ;  /* 0x000000ffee00720c */ /* 0x000fe20003f06070 */
[----:B------:R-:W-:Y:S01]  /*2cf0*/  FMUL.FTZ R176, R176, UR13 ;  /* 0x0000000db0b07c20 */ /* 0x000fe20008410000 */
[----:B------:R-:W-:Y:S01]  /*2d00*/  FSEL R171, R172, RZ, P1 ;  /* 0x000000ffacab7208 */ /* 0x000fe20000800000 */
[----:B------:R-:W-:Y:S01]  /*2d10*/  FFMA.FTZ R172, R218, R174, R175 ;  /* 0x000000aedaac7223 */ /* 0x000fe200000100af */
[----:B------:R-:W-:-:S02]  /*2d20*/  LOP3.LUT P6, RZ, R239, 0xff, RZ, 0xc0, !PT ;  /* 0x000000ffefff7812 */ /* 0x000fc400078cc0ff */
[----:B------:R-:W-:Y:S01]  /*2d30*/  LOP3.LUT P1, RZ, R239, 0xff00, RZ, 0xc0, !PT ;  /* 0x0000ff00efff7812 */ /* 0x000fe2000782c0ff */
[----:B------:R-:W-:Y:S01]  /*2d40*/  FADD.FTZ R178, R215, -R172 ;  /* 0x800000acd7b27221 */ /* 0x000fe20000010000 */
[----:B------:R-:W-:Y:S02]  /*2d50*/  ISETP.GE.U32.AND.EX P0, PT, R239, 0x1000000, PT, P0 ;  /* 0x01000000ef00780c */ /* 0x000fe40003f06100 */
[----:B------:R-:W-:Y:S01]  /*2d60*/  FSEL R168, R168, RZ, P6 ;  /* 0x000000ffa8a87208 */ /* 0x000fe20003000000 */
[----:B------:R-:W-:Y:S01]  /*2d70*/  FMUL.FTZ R178, R213, R178 ;  /* 0x000000b2d5b27220 */ /* 0x000fe20000410000 */
[----:B------:R-:W-:Y:S02]  /*2d80*/  FSEL R169, R170, RZ, P1 ;  /* 0x000000ffaaa97208 */ /* 0x000fe40000800000 */
[----:B------:R-:W-:Y:S01]  /*2d90*/  FSEL R176, R176, RZ, P0 ;  /* 0x000000ffb0b07208 */ /* 0x000fe20000000000 */
[----:B------:R-:W-:Y:S01]  /*2da0*/  FMUL.FTZ R178, R178, UR13 ;  /* 0x0000000db2b27c20 */ /* 0x000fe20008410000 */
[----:B------:R-:W-:Y:S01]  /*2db0*/  F2FP.BF16.F32.PACK_AB R170, R169, R168 ;  /* 0x000000a8a9aa723e */ /* 0x000fe200000010ff */
[-CC-:B------:R-:W-:Y:S01]  /*2dc0*/  FFMA.FTZ R169, R181, R174.reuse, R175.reuse ;  /* 0x000000aeb5a97223 */ /* 0x180fe200000100af */
[----:B------:R-:W-:Y:S01]  /*2dd0*/  F2FP.BF16.F32.PACK_AB R171, R176, R171 ;  /* 0x000000abb0ab723e */ /* 0x000fe200000010ff */
[-C--:B------:R-:W-:Y:S01]  /*2de0*/  FFMA.FTZ R168, R208, R174.reuse, R175 ;  /* 0x000000aed0a87223 */ /* 0x080fe200000100af */
[----:B------:R-:W-:Y:S01]  /*2df0*/  LOP3.LUT P6, RZ, R238, 0xff0000, RZ, 0xc0, !PT ;  /* 0x00ff0000eeff7812 */ /* 0x000fe200078cc0ff */
[----:B------:R-:W-:Y:S01]  /*2e00*/  FADD.FTZ R176, R182, -R169 ;  /* 0x800000a9b6b07221 */ /* 0x000fe20000010000 */
[----:B------:R-:W-:Y:S01]  /*2e10*/  FFMA.FTZ R169, R3, R174, R175 ;  /* 0x000000ae03a97223 */ /* 0x000fe200000100af */
[----:B------:R-:W-:Y:S01]  /*2e20*/  FADD.FTZ R172, R207, -R168 ;  /* 0x800000a8cfac7221 */ /* 0x000fe20000010000 */
[----:B------:R-:W-:Y:S01]  /*2e30*/  LOP3.LUT P0, RZ, R238, 0xff000000, RZ, 0xc0, !PT ;  /* 0xff000000eeff7812 */ /* 0x000fe2000780c0ff */
[C---:B------:R-:W-:Y:S01]  /*2e40*/  FMUL.FTZ R176, R213.reuse, R176 ;  /* 0x000000b0d5b07220 */ /* 0x040fe20000410000 */
[----:B------:R-:W-:Y:S01]  /*2e50*/  FADD.FTZ R168, R180, -R169 ;  /* 0x800000a9b4a87221 */ /* 0x000fe20000010000 */
[C---:B------:R-:W-:Y:S01]  /*2e60*/  FMUL.FTZ R172, R213.reuse, R172 ;  /* 0x000000acd5ac7220 */ /* 0x040fe20000410000 */
[----:B------:R-:W-:Y:S01]  /*2e70*/  LOP3.LUT P1, RZ, R238, 0xff00, RZ, 0xc0, !PT ;  /* 0x0000ff00eeff7812 */ /* 0x000fe2000782c0ff */
[----:B------:R-:W-:Y:S01]  /*2e80*/  FMUL.FTZ R176, R176, UR13 ;  /* 0x0000000db0b07c20 */ /* 0x000fe20008410000 */
[----:B------:R-:W-:Y:S01]  /*2e90*/  FMUL.FTZ R168, R213, R168 ;  /* 0x000000a8d5a87220 */ /* 0x000fe20000410000 */
[----:B------:R-:W-:Y:S01]  /*2ea0*/  FMUL.FTZ R172, R172, UR13 ;  /* 0x0000000dacac7c20 */ /* 0x000fe20008410000 */
[----:B------:R-:W-:-:S02]  /*2eb0*/  FSEL R178, R178, RZ, P0 ;  /* 0x000000ffb2b27208 */ /* 0x000fc40000000000 */
[----:B------:R-:W-:Y:S01]  /*2ec0*/  FMUL.FTZ R168, R168, UR13 ;  /* 0x0000000da8a87c20 */ /* 0x000fe20008410000 */
[----:B------:R-:W-:Y:S02]  /*2ed0*/  FSEL R169, R176, RZ, P6 ;  /* 0x000000ffb0a97208 */ /* 0x000fe40003000000 */
[----:B------:R-:W-:Y:S02]  /*2ee0*/  LOP3.LUT P6, RZ, R238, 0xff, RZ, 0xc0, !PT ;  /* 0x000000ffeeff7812 */ /* 0x000fe400078cc0ff */
[----:B------:R-:W-:Y:S02]  /*2ef0*/  FSEL R173, R172, RZ, P1 ;  /* 0x000000ffacad7208 */ /* 0x000fe40000800000 */
[----:B------:R-:W-:Y:S02]  /*2f00*/  FSEL R168, R168, RZ, P6 ;  /* 0x000000ffa8a87208 */ /* 0x000fe40003000000 */
[----:B------:R-:W-:Y:S02]  /*2f10*/  F2FP.BF16.F32.PACK_AB R169, R178, R169 ;  /* 0x000000a9b2a9723e */ /* 0x000fe400000010ff */
[----:B------:R-:W-:Y:S01]  /*2f20*/  F2FP.BF16.F32.PACK_AB R168, R173, R168 ;  /* 0x000000a8ada8723e */ /* 0x000fe200000010ff */
[----:B------:R-:W-:Y:S06]  /*2f30*/  BRA `(.L_x_219) ;  /* 0x00000020007c7947 */ /* 0x000fec0003800000 */
.L_x_218:
        /* <DEDUP_REMOVED lines=8> */
[C---:B-----5:R-:W-:Y:S01]  /*2fc0*/  FMUL.FTZ R163, R213.reuse, R168 ;  /* 0x000000a8d5a37220 */ /* 0x060fe20000410000 */
[----:B------:R-:W-:Y:S01]  /*2fd0*/  FMUL.FTZ R170, R213, R170 ;  /* 0x000000aad5aa7220 */ /* 0x000fe20000410000 */
[----:B------:R-:W-:Y:S01]  /*2fe0*/  LOP3.LUT P1, RZ, R239, 0xff0000, RZ, 0xc0, !PT ;  /* 0x00ff0000efff7812 */ /* 0x000fe2000782c0ff */
[----:B------:R-:W-:Y:S01]  /*2ff0*/  FMUL.FTZ R160, R213, R160 ;  /* 0x000000a0d5a07220 */ /* 0x000fe20000410000 */
[----:B------:R-:W-:Y:S01]  /*3000*/  FMUL.FTZ R168, R163, UR13 ;  /* 0x0000000da3a87c20 */ /* 0x000fe20008410000 */
[----:B------:R-:W-:Y:S01]  /*3010*/  ISETP.GE.U32.AND P0, PT, R238, RZ, PT ;  /* 0x000000ffee00720c */ /* 0x000fe20003f06070 */
[----:B------:R-:W-:Y:S01]  /*3020*/  FMUL.FTZ R169, R213, R162 ;  /* 0x000000a2d5a97220 */ /* 0x000fe20000410000 */
[C---:B------:R-:W-:Y:S01]  /*3030*/  F2FP.BF16.F32.PACK_AB R163, R170.reuse, R163 ;  /* 0x000000a3aaa3723e */ /* 0x040fe200000010ff */
[----:B------:R-:W-:Y:S01]  /*3040*/  FMUL.FTZ R170, R170, UR13 ;  /* 0x0000000daaaa7c20 */ /* 0x000fe20008410000 */
[----:B------:R-:W-:Y:S01]  /*3050*/  ISETP.GE.U32.AND.EX P0, PT, R239, 0x1000000, PT, P0 ;  /* 0x01000000ef00780c */ /* 0x000fe20003f06100 */
[----:B------:R-:W-:Y:S01]  /*3060*/  FMUL.FTZ R161, R160, UR13 ;  /* 0x0000000da0a17c20 */ /* 0x000fe20008410000 */
[----:B------:R-:W-:Y:S01]  /*3070*/  FMUL.FTZ R162, R169, UR13 ;  /* 0x0000000da9a27c20 */ /* 0x000fe20008410000 */
[----:B------:R-:W-:-:S02]  /*3080*/  FSEL R168, R168, RZ, P1 ;  /* 0x000000ffa8a87208 */ /* 0x000fc40000800000 */
[C---:B------:R-:W-:Y:S02]  /*3090*/  LOP3.LUT P6, RZ, R239.reuse, 0xff, RZ, 0xc0, !PT ;  /* 0x000000ffefff7812 */ /* 0x040fe400078cc0ff */
[----:B------:R-:W-:Y:S02]  /*30a0*/  LOP3.LUT P1, RZ, R239, 0xff00, RZ, 0xc0, !PT ;  /* 0x0000ff00efff7812 */ /* 0x000fe4000782c0ff */
[----:B------:R-:W-:Y:S02]  /*30b0*/  FSEL R171, R170, RZ, P0 ;  /* 0x000000ffaaab7208 */ /* 0x000fe40000000000 */
[----:B------:R-:W-:Y:S02]  /*30c0*/  FSEL R161, R161, RZ, P6 ;  /* 0x000000ffa1a17208 */ /* 0x000fe40003000000 */
[----:B------:R-:W-:Y:S02]  /*30d0*/  FSEL R170, R162, RZ, P1 ;  /* 0x000000ffa2aa7208 */ /* 0x000fe40000800000 */
[----:B------:R-:W-:Y:S01]  /*30e0*/  F2FP.BF16.F32.PACK_AB R162, R169, R160 ;  /* 0x000000a0a9a2723e */ /* 0x000fe200000010ff */
[--C-:B------:R-:W-:Y:S01]  /*30f0*/  FFMA.FTZ R169, R181, R174, R175.reuse ;  /* 0x000000aeb5a97223 */ /* 0x100fe200000100af */
[----:B------:R-:W-:Y:S01]  /*3100*/  F2FP.BF16.F32.PACK_AB R171, R171, R168 ;  /* 0x000000a8abab723e */ /* 0x000fe200000010ff */
[-CC-:B------:R-:W-:Y:S01]  /*3110*/  FFMA.FTZ R160, R218, R174.reuse, R175.reuse ;  /* 0x000000aedaa07223 */ /* 0x180fe200000100af */
[----:B------:R-:W-:Y:S01]  /*3120*/  F2FP.BF16.F32.PACK_AB R170, R170, R161 ;  /* 0x000000a1aaaa723e */ /* 0x000fe200000010ff */
[-CC-:B------:R-:W-:Y:S01]  /*3130*/  FFMA.FTZ R161, R3, R174.reuse, R175.reuse ;  /* 0x000000ae03a17223 */ /* 0x180fe200000100af */
[----:B------:R-:W-:Y:S01]  /*3140*/  FFMA.FTZ R168, R208, R174, R175 ;  /* 0x000000aed0a87223 */ /* 0x000fe200000100af */
[----:B------:R-:W-:Y:S01]  /*3150*/  FADD.FTZ R172, R182, -R169 ;  /* 0x800000a9b6ac7221 */ /* 0x000fe20000010000 */
[----:B------:R-:W-:Y:S01]  /*3160*/  FADD.FTZ R176, R215, -R160 ;  /* 0x800000a0d7b07221 */ /* 0x000fe20000010000 */
[----:B------:R-:W-:Y:S01]  /*3170*/  FADD.FTZ R160, R180, -R161 ;  /* 0x800000a1b4a07221 */ /* 0x000fe20000010000 */
[----:B------:R-:W-:Y:S01]  /*3180*/  FADD.FTZ R168, R207, -R168 ;  /* 0x800000a8cfa87221 */ /* 0x000fe20000010000 */
[C---:B------:R-:W-:Y:S01]  /*3190*/  FMUL.FTZ R161, R213.reuse, R172 ;  /* 0x000000acd5a17220 */ /* 0x040fe20000410000 */
[C---:B------:R-:W-:Y:S01]  /*31a0*/  FMUL.FTZ R176, R213.reuse, R176 ;  /* 0x000000b0d5b07220 */ /* 0x040fe20000410000 */
[C---:B------:R-:W-:Y:S01]  /*31b0*/  FMUL.FTZ R160, R213.reuse, R160 ;  /* 0x000000a0d5a07220 */ /* 0x040fe20000410000 */
[----:B------:R-:W-:Y:S01]  /*31c0*/  FMUL.FTZ R169, R213, R168 ;  /* 0x000000a8d5a97220 */ /* 0x000fe20000410000 */
[----:B------:R-:W-:Y:S01]  /*31d0*/  FMUL.FTZ R172, R161, UR13 ;  /* 0x0000000da1ac7c20 */ /* 0x000fe20008410000 */
[----:B------:R-:W-:Y:S01]  /*31e0*/  LOP3.LUT P6, RZ, R238, 0xff0000, RZ, 0xc0, !PT ;  /* 0x00ff0000eeff7812 */ /* 0x000fe200078cc0ff */
[----:B------:R-:W-:Y:S01]  /*31f0*/  FMUL.FTZ R168, R160, UR13 ;  /* 0x0000000da0a87c20 */ /* 0x000fe20008410000 */
[C---:B------:R-:W-:Y:S01]  /*3200*/  F2FP.BF16.F32.PACK_AB R161, R176.reuse, R161 ;  /* 0x000000a1b0a1723e */ /* 0x040fe200000010ff */
[----:B------:R-:W-:Y:S01]  /*3210*/  FMUL.FTZ R176, R176, UR13 ;  /* 0x0000000db0b07c20 */ /* 0x000fe20008410000 */
[C---:B------:R-:W-:Y:S01]  /*3220*/  F2FP.BF16.F32.PACK_AB R160, R169.reuse, R160 ;  /* 0x000000a0a9a0723e */ /* 0x040fe200000010ff */
[----:B------:R-:W-:Y:S01]  /*3230*/  FMUL.FTZ R169, R169, UR13 ;  /* 0x0000000da9a97c20 */ /* 0x000fe20008410000 */
[----:B------:R-:W-:-:S02]  /*3240*/  FSEL R172, R172, RZ, P6 ;  /* 0x000000ffacac7208 */ /* 0x000fc40003000000 */
[C---:B------:R-:W-:Y:S02]  /*3250*/  LOP3.LUT P0, RZ, R238.reuse, 0xff000000, RZ, 0xc0, !PT ;  /* 0xff000000eeff7812 */ /* 0x040fe4000780c0ff */
[C---:B------:R-:W-:Y:S02]  /*3260*/  LOP3.LUT P1, RZ, R238.reuse, 0xff, RZ, 0xc0, !PT ;  /* 0x000000ffeeff7812 */ /* 0x040fe4000782c0ff */
[----:B------:R-:W-:Y:S02]  /*3270*/  LOP3.LUT P6, RZ, R238, 0xff00, RZ, 0xc0, !PT ;  /* 0x0000ff00eeff7812 */ /* 0x000fe400078cc0ff */
[----:B------:R-:W-:Y:S02]  /*3280*/  FSEL R177, R176, RZ, P0 ;  /* 0x000000ffb0b17208 */ /* 0x000fe40000000000 */
[----:B------:R-:W-:Y:S02]  /*3290*/  FSEL R168, R168, RZ, P1 ;  /* 0x000000ffa8a87208 */ /* 0x000fe40000800000 */
[----:B------:R-:W-:-:S02]  /*32a0*/  FSEL R173, R169, RZ, P6 ;  /* 0x000000ffa9ad7208 */ /* 0x000fc40003000000 */
[----:B------:R-:W-:Y:S02]  /*32b0*/  F2FP.BF16.F32.PACK_AB R169, R177, R172 ;  /* 0x000000acb1a9723e */ /* 0x000fe400000010ff */
[----:B------:R-:W-:Y:S01]  /*32c0*/  F2FP.BF16.F32.PACK_AB R168, R173, R168 ;  /* 0x000000a8ada8723e */ /* 0x000fe200000010ff */
[----:B------:R-:W-:Y:S06]  /*32d0*/  BRA `(.L_x_219) ;  /* 0x0000001c00947947 */ /* 0x000fec0003800000 */
.L_x_217:
[----:B------:R-:W-:Y:S01]  /*32e0*/  UMOV UR4, UR6 ;  /* 0x0000000600047c82 */ /* 0x000fe20008000000 */
[----:B------:R-:W-:Y:S01]  /*32f0*/  UMOV UR5, UR7 ;  /* 0x0000000700057c82 */ /* 0x000fe20008000000 */
[----:B------:R-:W-:-:S04]  /*3300*/  UISETP.NE.U32.AND UP0, UPT, UR4, URZ, UPT ;  /* 0x000000ff0400728c */ /* 0x000fc8000bf05070 */
[----:B------:R-:W-:-:S09]  /*3310*/  UISETP.NE.AND.EX UP0, UPT, UR5, URZ, UPT, UP0 ;  /* 0x000000ff0500728c */ /* 0x000fd2000bf05300 */
[----:B------:R-:W-:Y:S05]  /*3320*/  BRA.U UP0, `(.L_x_220) ;  /* 0x0000000500087547 */ /* 0x000fea000b800000 */
[----:B------:R-:W-:Y:S01]  /*3330*/  PRMT R168, R159, 0x7632, R168 ;  /* 0x000076329fa87816 */ /* 0x000fe200000000a8 */
[-CC-:B------:R-:W-:Y:S01]  /*3340*/  FFMA.FTZ R172, R232, R174.reuse, R175.reuse ;  /* 0x000000aee8ac7223 */ /* 0x180fe200000100af */
[-CC-:B------:R-:W-:Y:S01]  /*3350*/  FFMA.FTZ R169, R224, R174.reuse, R175.reuse ;  /* 0x000000aee0a97223 */ /* 0x180fe200000100af */
[----:B------:R-:W-:Y:S01]  /*3360*/  FFMA.FTZ R176, R208, R174, R175 ;  /* 0x000000aed0b07223 */ /* 0x000fe200000100af */
[----:B------:R-:W-:Y:S01]  /*3370*/  ISETP.GE.U32.AND P0, PT, R238, RZ, PT ;  /* 0x000000ffee00720c */ /* 0x000fe20003f06070 */
[----:B------:R-:W-:Y:S01]  /*3380*/  IMAD.U32 R170, R168, 0x10000, RZ ;  /* 0x00010000a8aa7824 */ /* 0x000fe200078e00ff */
[----:B------:R-:W-:Y:S01]  /*3390*/  PRMT R168, R158, 0x7632, R168 ;  /* 0x000076329ea87816 */ /* 0x000fe200000000a8 */
[----:B------:R-:W-:Y:S01]  /*33a0*/  FADD.FTZ R172, R27, -R172 ;  /* 0x800000ac1bac7221 */ /* 0x000fe20000010000 */
[----:B------:R-:W-:Y:S01]  /*33b0*/  FADD.FTZ R169, R222, -R169 ;  /* 0x800000a9dea97221 */ /* 0x000fe20000010000 */
[----:B------:R-:W-:Y:S01]  /*33c0*/  FADD.FTZ R173, R207, -R176 ;  /* 0x800000b0cfad7221 */ /* 0x000fe20000010000 */
[----:B------:R-:W-:Y:S01]  /*33d0*/  SHF.L.U32 R168, R168, 0x10, RZ ;  /* 0x00000010a8a87819 */ /* 0x000fe200000006ff */
[----:B-----5:R-:W-:Y:S01]  /*33e0*/  FFMA.FTZ R170, R213, R172, R170 ;  /* 0x000000acd5aa7223 */ /* 0x020fe200000100aa */
[-C--:B------:R-:W-:Y:S01]  /*33f0*/  FFMA.FTZ R172, R218, R174.reuse, R175 ;  /* 0x000000aedaac7223 */ /* 0x080fe200000100af */
[----:B------:R-:W-:Y:S01]  /*3400*/  IMAD.U32 R176, R159, 0x10000, RZ ;  /* 0x000100009fb07824 */ /* 0x000fe200078e00ff */
[----:B------:R-:W-:Y:S01]  /*3410*/  LOP3.LUT P1, RZ, R239, 0xff0000, RZ, 0xc0, !PT ;  /* 0x00ff0000efff7812 */ /* 0x000fe2000782c0ff */
[----:B------:R-:W-:Y:S01]  /*3420*/  FFMA.FTZ R171, R213, R169, R168 ;  /* 0x000000a9d5ab7223 */ /* 0x000fe200000100a8 */
[----:B------:R-:W-:Y:S01]  /*3430*/  PRMT R169, R157, 0x7632, R169 ;  /* 0x000076329da97816 */ /* 0x000fe200000000a9 */
[----:B------:R-:W-:Y:S01]  /*3440*/  FADD.FTZ R177, R215, -R172 ;  /* 0x800000acd7b17221 */ /* 0x000fe20000010000 */
[----:B------:R-:W-:Y:S01]  /*3450*/  PRMT R168, R156, 0x7632, R168 ;  /* 0x000076329ca87816 */ /* 0x000fe200000000a8 */
[----:B------:R-:W-:Y:S01]  /*3460*/  FMUL.FTZ R170, R170, UR13 ;  /* 0x0000000daaaa7c20 */ /* 0x000fe20008410000 */
[----:B------:R-:W-:Y:S01]  /*3470*/  ISETP.GE.U32.AND.EX P0, PT, R239, 0x1000000, PT, P0 ;  /* 0x01000000ef00780c */ /* 0x000fe20003f06100 */
[----:B------:R-:W-:Y:S01]  /*3480*/  IMAD.U32 R172, R169, 0x10000, RZ ;  /* 0x00010000a9ac7824 */ /* 0x000fe200078e00ff */
[----:B------:R-:W-:Y:S01]  /*3490*/  SHF.L.U32 R168, R168, 0x10, RZ ;  /* 0x00000010a8a87819 */ /* 0x000fe200000006ff */
[----:B------:R-:W-:Y:S01]  /*34a0*/  FMUL.FTZ R171, R171, UR13 ;  /* 0x0000000dabab7c20 */ /* 0x000fe20008410000 */
[----:B------:R-:W-:Y:S01]  /*34b0*/  LOP3.LUT P6, RZ, R239, 0xff, RZ, 0xc0, !PT ;  /* 0x000000ffefff7812 */ /* 0x000fe200078cc0ff */
[----:B------:R-:W-:Y:S01]  /*34c0*/  FFMA.FTZ R169, R213, R177, R172 ;  /* 0x000000b1d5a97223 */ /* 0x000fe200000100ac */
[-CC-:B------:R-:W-:Y:S01]  /*34d0*/  FFMA.FTZ R177, R195, R174.reuse, R175.reuse ;  /* 0x000000aec3b17223 */ /* 0x180fe200000100af */
[----:B------:R-:W-:Y:S01]  /*34e0*/  FFMA.FTZ R168, R213, R173, R168 ;  /* 0x000000add5a87223 */ /* 0x000fe200000100a8 */
[----:B------:R-:W-:Y:S01]  /*34f0*/  FFMA.FTZ R173, R183, R174, R175 ;  /* 0x000000aeb7ad7223 */ /* 0x000fe200000100af */
[----:B------:R-:W-:Y:S01]  /*3500*/  SHF.L.U32 R172, R158, 0x10, RZ ;  /* 0x000000109eac7819 */ /* 0x000fe200000006ff */
[----:B------:R-:W-:Y:S01]  /*3510*/  FADD.FTZ R177, R196, -R177 ;  /* 0x800000b1c4b17221 */ /* 0x000fe20000010000 */
[----:B------:R-:W-:Y:S01]  /*3520*/  FMUL.FTZ R168, R168, UR13 ;  /* 0x0000000da8a87c20 */ /* 0x000fe20008410000 */
[----:B------:R-:W-:-:S02]  /*3530*/  FADD.FTZ R173, R184, -R173 ;  /* 0x800000adb8ad7221 */ /* 0x000fc40000010000 */
[C---:B------:R-:W-:Y:S01]  /*3540*/  FFMA.FTZ R176, R213.reuse, R177, R176 ;  /* 0x000000b1d5b07223 */ /* 0x040fe200000100b0 */
[----:B------:R-:W-:Y:S01]  /*3550*/  FSEL R177, R170, RZ, P0 ;  /* 0x000000ffaab17208 */ /* 0x000fe20000000000 */
[----:B------:R-:W-:Y:S01]  /*3560*/  FFMA.FTZ R172, R213, R173, R172 ;  /* 0x000000add5ac7223 */ /* 0x000fe200000100ac */
[----:B------:R-:W-:Y:S01]  /*3570*/  LOP3.LUT P0, RZ, R238, 0xff000000, RZ, 0xc0, !PT ;  /* 0xff000000eeff7812 */ /* 0x000fe2000780c0ff */
[----:B------:R-:W-:Y:S02]  /*3580*/  FMUL.FTZ R176, R176, UR13 ;  /* 0x0000000db0b07c20 */ /* 0x000fe40008410000 */
[----:B------:R-:W-:-:S03]  /*3590*/  FMUL.FTZ R172, R172, UR13 ;  /* 0x0000000dacac7c20 */ /* 0x000fc60008410000 */
[----:B------:R-:W-:Y:S02]  /*35a0*/  FSEL R176, R176, RZ, P1 ;  /* 0x000000ffb0b07208 */ /* 0x000fe40000800000 */
[----:B------:R-:W-:Y:S02]  /*35b0*/  LOP3.LUT P1, RZ, R239, 0xff00, RZ, 0xc0, !PT ;  /* 0x0000ff00efff7812 */ /* 0x000fe4000782c0ff */
[----:B------:R-:W-:Y:S02]  /*35c0*/  FSEL R170, R172, RZ, P6 ;  /* 0x000000ffacaa7208 */ /* 0x000fe40003000000 */
[----:B------:R-:W-:Y:S02]  /*35d0*/  FSEL R173, R171, RZ, P1 ;  /* 0x000000ffabad7208 */ /* 0x000fe40000800000 */
[----:B------:R-:W-:Y:S01]  /*35e0*/  F2FP.BF16.F32.PACK_AB R171, R177, R176 ;  /* 0x000000b0b1ab723e */ /* 0x000fe200000010ff */
[----:B------:R-:W-:Y:S01]  /*35f0*/  FFMA.FTZ R177, R181, R174, R175 ;  /* 0x000000aeb5b17223 */ /* 0x000fe200000100af */
[----:B------:R-:W-:Y:S01]  /*3600*/  F2FP.BF16.F32.PACK_AB R170, R173, R170 ;  /* 0x000000aaadaa723e */ /* 0x000fe200000010ff */
[----:B------:R-:W-:-:S02]  /*3610*/  IMAD.U32 R176, R157, 0x10000, RZ ;  /* 0x000100009db07824 */ /* 0x000fc400078e00ff */
[----:B------:R-:W-:Y:S01]  /*3620*/  FFMA.FTZ R173, R3, R174, R175 ;  /* 0x000000ae03ad7223 */ /* 0x000fe200000100af */
[----:B------:R-:W-:Y:S01]  /*3630*/  FADD.FTZ R177, R182, -R177 ;  /* 0x800000b1b6b17221 */ /* 0x000fe20000010000 */
[----:B------:R-:W-:Y:S02]  /*3640*/  SHF.L.U32 R172, R156, 0x10, RZ ;  /* 0x000000109cac7819 */ /* 0x000fe400000006ff */
[----:B------:R-:W-:Y:S01]  /*3650*/  FADD.FTZ R173, R180, -R173 ;  /* 0x800000adb4ad7221 */ /* 0x000fe20000010000 */
[C---:B------:R-:W-:Y:S01]  /*3660*/  FFMA.FTZ R176, R213.reuse, R177, R176 ;  /* 0x000000b1d5b07223 */ /* 0x040fe200000100b0 */
[----:B------:R-:W-:Y:S02]  /*3670*/  LOP3.LUT P6, RZ, R238, 0xff0000, RZ, 0xc0, !PT ;  /* 0x00ff0000eeff7812 */ /* 0x000fe400078cc0ff */
[----:B------:R-:W-:Y:S01]  /*3680*/  FFMA.FTZ R172, R213, R173, R172 ;  /* 0x000000add5ac7223 */ /* 0x000fe200000100ac */
[----:B------:R-:W-:Y:S01]  /*3690*/  FMUL.FTZ R176, R176, UR13 ;  /* 0x0000000db0b07c20 */ /* 0x000fe20008410000 */
[----:B------:R-:W-:Y:S01]  /*36a0*/  FMUL.FTZ R173, R169, UR13 ;  /* 0x0000000da9ad7c20 */ /* 0x000fe20008410000 */
[----:B------:R-:W-:Y:S01]  /*36b0*/  LOP3.LUT P1, RZ, R238, 0xff00, RZ, 0xc0, !PT ;  /* 0x0000ff00eeff7812 */ /* 0x000fe2000782c0ff */
[----:B------:R-:W-:-:S02]  /*36c0*/  FMUL.FTZ R172, R172, UR13 ;  /* 0x0000000dacac7c20 */ /* 0x000fc40008410000 */
[----:B------:R-:W-:Y:S02]  /*36d0*/  FSEL R169, R176, RZ, P6 ;  /* 0x000000ffb0a97208 */ /* 0x000fe40003000000 */
[----:B------:R-:W-:Y:S02]  /*36e0*/  LOP3.LUT P6, RZ, R238, 0xff, RZ, 0xc0, !PT ;  /* 0x000000ffeeff7812 */ /* 0x000fe400078cc0ff */
[----:B------:R-:W-:Y:S02]  /*36f0*/  FSEL R176, R173, RZ, P0 ;  /* 0x000000ffadb07208 */ /* 0x000fe40000000000 */
[----:B------:R-:W-:Y:S02]  /*3700*/  FSEL R173, R168, RZ, P1 ;  /* 0x000000ffa8ad7208 */ /* 0x000fe40000800000 */
[----:B------:R-:W-:Y:S02]  /*3710*/  FSEL R168, R172, RZ, P6 ;  /* 0x000000ffaca87208 */ /* 0x000fe40003000000 */
[----:B------:R-:W-:-:S02]  /*3720*/  F2FP.BF16.F32.PACK_AB R169, R176, R169 ;  /* 0x000000a9b0a9723e */ /* 0x000fc400000010ff */
[----:B------:R-:W-:Y:S01]  /*3730*/  F2FP.BF16.F32.PACK_AB R168, R173, R168 ;  /* 0x000000a8ada8723e */ /* 0x000fe200000010ff */
[----:B------:R-:W-:Y:S06]  /*3740*/  BRA `(.L_x_219) ;  /* 0x0000001800787947 */ /* 0x000fec0003800000 */
.L_x_220:
[-CC-:B------:R-:W-:Y:S01]  /*3750*/  FFMA.FTZ R169, R195, R174.reuse, R175.reuse ;  /* 0x000000aec3a97223 */ /* 0x180fe200000100af */
[-CC-:B------:R-:W-:Y:S01]  /*3760*/  FFMA.FTZ R168, R232, R174.reuse, R175.reuse ;  /* 0x000000aee8a87223 */ /* 0x180fe200000100af */
[----:B------:R-:W-:Y:S01]  /*3770*/  PRMT R162, R159, 0x7632, R162 ;  /* 0x000076329fa27816 */ /* 0x000fe200000000a2 */
[-C--:B------:R-:W-:Y:S01]  /*3780*/  FFMA.FTZ R163, R224, R174.reuse, R175 ;  /* 0x000000aee0a37223 */ /* 0x080fe200000100af */
[----:B------:R-:W-:Y:S01]  /*3790*/  PRMT R161, R158, 0x7632, R161 ;  /* 0x000076329ea17816 */ /* 0x000fe200000000a1 */
[----:B------:R-:W-:Y:S01]  /*37a0*/  FADD.FTZ R170, R196, -R169 ;  /* 0x800000a9c4aa7221 */ /* 0x000fe20000010000 */
[----:B------:R-:W-:Y:S01]  /*37b0*/  PRMT R160, R157, 0x7632, R160 ;  /* 0x000076329da07816 */ /* 0x000fe200000000a0 */
[----:B------:R-:W-:Y:S01]  /*37c0*/  FADD.FTZ R176, R27, -R168 ;  /* 0x800000a81bb07221 */ /* 0x000fe20000010000 */
[----:B------:R-:W-:Y:S01]  /*37d0*/  SHF.L.U32 R169, R162, 0x10, RZ ;  /* 0x00000010a2a97819 */ /* 0x000fe200000006ff */
[----:B------:R-:W-:Y:S01]  /*37e0*/  FFMA.FTZ R162, R218, R174, R175 ;  /* 0x000000aedaa27223 */ /* 0x000fe200000100af */
[----:B------:R-:W-:Y:S01]  /*37f0*/  FADD.FTZ R168, R222, -R163 ;  /* 0x800000a3dea87221 */ /* 0x000fe20000010000 */
[----:B------:R-:W-:Y:S01]  /*3800*/  IMAD.U32 R163, R161, 0x10000, RZ ;  /* 0x00010000a1a37824 */ /* 0x000fe200078e00ff */
[----:B------:R-:W-:Y:S01]  /*3810*/  SHF.L.U32 R161, R160, 0x10, RZ ;  /* 0x00000010a0a17819 */ /* 0x000fe200000006ff */
[----:B------:R-:W-:Y:S01]  /*3820*/  FADD.FTZ R160, R215, -R162 ;  /* 0x800000a2d7a07221 */ /* 0x000fe20000010000 */
[----:B-----5:R-:W-:Y:S01]  /*3830*/  FFMA.FTZ R171, R213, R176, R169 ;  /* 0x000000b0d5ab7223 */ /* 0x020fe200000100a9 */
[----:B------:R-:W-:-:S02]  /*3840*/  IMAD.U32 R172, R159, 0x10000, RZ ;  /* 0x000100009fac7824 */ /* 0x000fc400078e00ff */
[----:B------:R-:W-:Y:S01]  /*3850*/  FFMA.FTZ R169, R213, R168, R163 ;  /* 0x000000a8d5a97223 */ /* 0x000fe200000100a3 */
[----:B------:R-:W-:Y:S01]  /*3860*/  FFMA.FTZ R163, R183, R174, R175 ;  /* 0x000000aeb7a37223 */ /* 0x000fe200000100af */
[C-C-:B------:R-:W-:Y:S01]  /*3870*/  FFMA.FTZ R160, R213.reuse, R160, R161.reuse ;  /* 0x000000a0d5a07223 */ /* 0x140fe200000100a1 */
[----:B------:R-:W-:Y:S01]  /*3880*/  FFMA.FTZ R172, R213, R170, R172 ;  /* 0x000000aad5ac7223 */ /* 0x000fe200000100ac */
[----:B------:R-:W-:Y:S01]  /*3890*/  PRMT R161, R156, 0x7632, R161 ;  /* 0x000076329ca17816 */ /* 0x000fe200000000a1 */
[----:B------:R-:W-:Y:S01]  /*38a0*/  FFMA.FTZ R162, R208, R174, R175 ;  /* 0x000000aed0a27223 */ /* 0x000fe200000100af */
[----:B------:R-:W-:Y:S02]  /*38b0*/  IMAD.U32 R170, R158, 0x10000, RZ ;  /* 0x000100009eaa7824 */ /* 0x000fe400078e00ff */
[----:B------:R-:W-:Y:S01]  /*38c0*/  FADD.FTZ R168, R184, -R163 ;  /* 0x800000a3b8a87221 */ /* 0x000fe20000010000 */
[----:B------:R-:W-:Y:S01]  /*38d0*/  ISETP.GE.U32.AND P0, PT, R238, RZ, PT ;  /* 0x000000ffee00720c */ /* 0x000fe20003f06070 */
[----:B------:R-:W-:Y:S01]  /*38e0*/  FADD.FTZ R162, R207, -R162 ;  /* 0x800000a2cfa27221 */ /* 0x000fe20000010000 */
[----:B------:R-:W-:Y:S01]  /*38f0*/  SHF.L.U32 R161, R161, 0x10, RZ ;  /* 0x00000010a1a17819 */ /* 0x000fe200000006ff */
[----:B------:R-:W-:Y:S01]  /*3900*/  FFMA.FTZ R170, R213, R168, R170 ;  /* 0x000000a8d5aa7223 */ /* 0x000fe200000100aa */
[----:B------:R-:W-:Y:S01]  /*3910*/  FMUL.FTZ R173, R171, UR13 ;  /* 0x0000000dabad7c20 */ /* 0x000fe20008410000 */
[----:B------:R-:W-:Y:S01]  /*3920*/  ISETP.GE.U32.AND.EX P0, PT, R239, 0x1000000, PT, P0 ;  /* 0x01000000ef00780c */ /* 0x000fe20003f06100 */
[----:B------:R-:W-:-:S02]  /*3930*/  IMAD.U32 R178, R157, 0x10000, RZ ;  /* 0x000100009db27824 */ /* 0x000fc400078e00ff */
[----:B------:R-:W-:Y:S01]  /*3940*/  FFMA.FTZ R168, R213, R162, R161 ;  /* 0x000000a2d5a87223 */ /* 0x000fe200000100a1 */
[C---:B------:R-:W-:Y:S01]  /*3950*/  F2FP.BF16.F32.PACK_AB R162, R169.reuse, R170 ;  /* 0x000000aaa9a2723e */ /* 0x040fe200000010ff */
[----:B------:R-:W-:Y:S01]  /*3960*/  FMUL.FTZ R161, R170, UR13 ;  /* 0x0000000daaa17c20 */ /* 0x000fe20008410000 */
[----:B------:R-:W-:Y:S01]  /*3970*/  FMUL.FTZ R169, R169, UR13 ;  /* 0x0000000da9a97c20 */ /* 0x000fe20008410000 */
[----:B------:R-:W-:Y:S02]  /*3980*/  FSEL R176, R173, RZ, P0 ;  /* 0x000000ffadb07208 */ /* 0x000fe40000000000 */
[C---:B------:R-:W-:Y:S02]  /*3990*/  LOP3.LUT P6, RZ, R239.reuse, 0xff, RZ, 0xc0, !PT ;  /* 0x000000ffefff7812 */ /* 0x040fe400078cc0ff */
[----:B------:R-:W-:Y:S02]  /*39a0*/  LOP3.LUT P0, RZ, R239, 0xff00, RZ, 0xc0, !PT ;  /* 0x0000ff00efff7812 */ /* 0x000fe4000780c0ff */
[----:B------:R-:W-:Y:S01]  /*39b0*/  F2FP.BF16.F32.PACK_AB R163, R171, R172 ;  /* 0x000000acaba3723e */ /* 0x000fe200000010ff */
[----:B------:R-:W-:Y:S01]  /*39c0*/  FMUL.FTZ R172, R172, UR13 ;  /* 0x0000000dacac7c20 */ /* 0x000fe20008410000 */
[----:B------:R-:W-:-:S02]  /*39d0*/  LOP3.LUT P1, RZ, R239, 0xff0000, RZ, 0xc0, !PT ;  /* 0x00ff0000efff7812 */ /* 0x000fc4000782c0ff */
[----:B------:R-:W-:Y:S02]  /*39e0*/  FSEL R161, R161, RZ, P6 ;  /* 0x000000ffa1a17208 */ /* 0x000fe40003000000 */
[----:B------:R-:W-:Y:S01]  /*39f0*/  FSEL R170, R169, RZ, P0 ;  /* 0x000000ffa9aa7208 */ /* 0x000fe20000000000 */
[-CC-:B------:R-:W-:Y:S01]  /*3a00*/  FFMA.FTZ R169, R181, R174.reuse, R175.reuse ;  /* 0x000000aeb5a97223 */ /* 0x180fe200000100af */
[----:B------:R-:W-:Y:S02]  /*3a10*/  FSEL R171, R172, RZ, P1 ;  /* 0x000000ffacab7208 */ /* 0x000fe40000800000 */
[----:B------:R-:W-:Y:S01]  /*3a20*/  F2FP.BF16.F32.PACK_AB R170, R170, R161 ;  /* 0x000000a1aaaa723e */ /* 0x000fe200000010ff */
[----:B------:R-:W-:Y:S01]  /*3a30*/  FFMA.FTZ R161, R3, R174, R175 ;  /* 0x000000ae03a17223 */ /* 0x000fe200000100af */
[----:B------:R-:W-:Y:S01]  /*3a40*/  F2FP.BF16.F32.PACK_AB R171, R176, R171 ;  /* 0x000000abb0ab723e */ /* 0x000fe200000010ff */
[----:B------:R-:W-:Y:S01]  /*3a50*/  FADD.FTZ R176, R182, -R169 ;  /* 0x800000a9b6b07221 */ /* 0x000fe20000010000 */
[----:B------:R-:W-:Y:S01]  /*3a60*/  LOP3.LUT P6, RZ, R238, 0xff0000, RZ, 0xc0, !PT ;  /* 0x00ff0000eeff7812 */ /* 0x000fe200078cc0ff */
[----:B------:R-:W-:Y:S01]  /*3a70*/  FADD.FTZ R172, R180, -R161 ;  /* 0x800000a1b4ac7221 */ /* 0x000fe20000010000 */
[----:B------:R-:W-:Y:S01]  /*3a80*/  SHF.L.U32 R161, R156, 0x10, RZ ;  /* 0x000000109ca17819 */ /* 0x000fe200000006ff */
[----:B------:R-:W-:Y:S01]  /*3a90*/  FFMA.FTZ R173, R213, R176, R178 ;  /* 0x000000b0d5ad7223 */ /* 0x000fe200000100b2 */
[----:B------:R-:W-:-:S02]  /*3aa0*/  LOP3.LUT P0, RZ, R238, 0xff000000, RZ, 0xc0, !PT ;  /* 0xff000000eeff7812 */ /* 0x000fc4000780c0ff */
[----:B------:R-:W-:Y:S01]  /*3ab0*/  LOP3.LUT P1, RZ, R238, 0xff, RZ, 0xc0, !PT ;  /* 0x000000ffeeff7812 */ /* 0x000fe2000782c0ff */
[----:B------:R-:W-:Y:S01]  /*3ac0*/  FFMA.FTZ R169, R213, R172, R161 ;  /* 0x000000acd5a97223 */ /* 0x000fe200000100a1 */
[----:B------:R-:W-:Y:S01]  /*3ad0*/  FMUL.FTZ R176, R173, UR13 ;  /* 0x0000000dadb07c20 */ /* 0x000fe20008410000 */
[C---:B------:R-:W-:Y:S01]  /*3ae0*/  F2FP.BF16.F32.PACK_AB R161, R160.reuse, R173 ;  /* 0x000000ada0a1723e */ /* 0x040fe200000010ff */
[----:B------:R-:W-:Y:S01]  /*3af0*/  FMUL.FTZ R173, R160, UR13 ;  /* 0x0000000da0ad7c20 */ /* 0x000fe20008410000 */
[----:B------:R-:W-:Y:S01]  /*3b00*/  FMUL.FTZ R172, R169, UR13 ;  /* 0x0000000da9ac7c20 */ /* 0x000fe20008410000 */
[C---:B------:R-:W-:Y:S01]  /*3b10*/  F2FP.BF16.F32.PACK_AB R160, R168.reuse, R169 ;  /* 0x000000a9a8a0723e */ /* 0x040fe200000010ff */
[----:B------:R-:W-:Y:S01]  /*3b20*/  FMUL.FTZ R169, R168, UR13 ;  /* 0x0000000da8a97c20 */ /* 0x000fe20008410000 */
[----:B------:R-:W-:Y:S02]  /*3b30*/  FSEL R176, R176, RZ, P6 ;  /* 0x000000ffb0b07208 */ /* 0x000fe40003000000 */
[----:B------:R-:W-:-:S02]  /*3b40*/  LOP3.LUT P6, RZ, R238, 0xff00, RZ, 0xc0, !PT ;  /* 0x0000ff00eeff7812 */ /* 0x000fc400078cc0ff */
[----:B------:R-:W-:Y:S02]  /*3b50*/  FSEL R177, R173, RZ, P0 ;  /* 0x000000ffadb17208 */ /* 0x000fe40000000000 */
[----:B------:R-:W-:Y:S02]  /*3b60*/  FSEL R168, R172, RZ, P1 ;  /* 0x000000ffaca87208 */ /* 0x000fe40000800000 */
[----:B------:R-:W-:Y:S02]  /*3b70*/  FSEL R173, R169, RZ, P6 ;  /* 0x000000ffa9ad7208 */ /* 0x000fe40003000000 */
[----:B------:R-:W-:Y:S02]  /*3b80*/  F2FP.BF16.F32.PACK_AB R169, R177, R176 ;  /* 0x000000b0b1a9723e */ /* 0x000fe400000010ff */
[----:B------:R-:W-:Y:S01]  /*3b90*/  F2FP.BF16.F32.PACK_AB R168, R173, R168 ;  /* 0x000000a8ada8723e */ /* 0x000fe200000010ff */
[----:B------:R-:W-:Y:S06]  /*3ba0*/  BRA `(.L_x_219) ;  /* 0x0000001400607947 */ /* 0x000fec0003800000 */
.L_x_216:
        /* <DEDUP_REMOVED lines=10> */
[----:B------:R-:W-:Y:S01]  /*3c50*/  ISETP.GE.U32.AND P0, PT, R246, RZ, PT ;  /* 0x000000fff600720c */ /* 0x000fe20003f06070 */
[-C--:B------:R-:W-:Y:S01]  /*3c60*/  FFMA.FTZ R169, R224, R174.reuse, R175 ;  /* 0x000000aee0a97223 */ /* 0x080fe200000100af */
[----:B------:R-:W-:Y:S01]  /*3c70*/  FADD.FTZ R152, R196, -R153 ;  /* 0x80000099c4987221 */ /* 0x000fe20000010000 */
[----:B------:R-:W-:Y:S01]  /*3c80*/  FADD.FTZ R154, R27, -R154 ;  /* 0x8000009a1b9a7221 */ /* 0x000fe20000010000 */
[----:B------:R-:W-:Y:S01]  /*3c90*/  LOP3.LUT P1, RZ, R247, 0xff0000, RZ, 0xc0, !PT ;  /* 0x00ff0000f7ff7812 */ /* 0x000fe2000782c0ff */
[--C-:B------:R-:W-:Y:S01]  /*3ca0*/  FFMA.FTZ R153, R183, R174, R175.reuse ;  /* 0x000000aeb7997223 */ /* 0x100fe200000100af */
[C---:B-----5:R-:W-:Y:S01]  /*3cb0*/  FMUL.FTZ R152, R213.reuse, R152 ;  /* 0x00000098d5987220 */ /* 0x060fe20000410000 */
[----:B------:R-:W-:Y:S01]  /*3cc0*/  FMUL.FTZ R154, R213, R154 ;  /* 0x0000009ad59a7220 */ /* 0x000fe20000410000 */
[----:B------:R-:W-:Y:S01]  /*3cd0*/  ISETP.GE.U32.AND.EX P0, PT, R247, 0x1000000, PT, P0 ;  /* 0x01000000f700780c */ /* 0x000fe20003f06100 */
[-C--:B------:R-:W-:Y:S01]  /*3ce0*/  FFMA.FTZ R173, R3, R174.reuse, R175 ;  /* 0x000000ae03ad7223 */ /* 0x080fe200000100af */
[----:B------:R-:W-:Y:S01]  /*3cf0*/  FMUL.FTZ R168, R152, UR13 ;  /* 0x0000000d98a87c20 */ /* 0x000fe20008410000 */
[----:B------:R-:W-:Y:S01]  /*3d00*/  FMUL.FTZ R170, R154, UR13 ;  /* 0x0000000d9aaa7c20 */ /* 0x000fe20008410000 */
[----:B------:R-:W-:Y:S01]  /*3d10*/  LOP3.LUT P6, RZ, R239, 0xff0000, RZ, 0xc0, !PT ;  /* 0x00ff0000efff7812 */ /* 0x000fe200078cc0ff */
[----:B------:R-:W-:Y:S01]  /*3d20*/  FADD.FTZ R154, R222, -R169 ;  /* 0x800000a9de9a7221 */ /* 0x000fe20000010000 */
[----:B------:R-:W-:Y:S01]  /*3d30*/  FFMA.FTZ R169, R181, R174, R175 ;  /* 0x000000aeb5a97223 */ /* 0x000fe200000100af */
[----:B------:R-:W-:-:S02]  /*3d40*/  FSEL R155, R168, RZ, P1 ;  /* 0x000000ffa89b7208 */ /* 0x000fc40000800000 */
[----:B------:R-:W-:Y:S01]  /*3d50*/  FSEL R152, R170, RZ, P0 ;  /* 0x000000ffaa987208 */ /* 0x000fe20000000000 */
[----:B------:R-:W-:Y:S01]  /*3d60*/  FMUL.FTZ R154, R213, R154 ;  /* 0x0000009ad59a7220 */ /* 0x000fe20000410000 */
[----:B------:R-:W-:Y:S02]  /*3d70*/  ISETP.GE.U32.AND P0, PT, R238, RZ, PT ;  /* 0x000000ffee00720c */ /* 0x000fe40003f06070 */
[----:B------:R-:W-:Y:S01]  /*3d80*/  F2FP.BF16.F32.PACK_AB R155, R152, R155 ;  /* 0x0000009b989b723e */ /* 0x000fe200000010ff */
[----:B------:R-:W-:Y:S01]  /*3d90*/  FADD.FTZ R152, R184, -R153 ;  /* 0x80000099b8987221 */ /* 0x000fe20000010000 */
[----:B------:R-:W-:Y:S01]  /*3da0*/  ISETP.GE.U32.AND.EX P0, PT, R239, 0x1000000, PT, P0 ;  /* 0x01000000ef00780c */ /* 0x000fe20003f06100 */
[----:B------:R-:W-:Y:S01]  /*3db0*/  FMUL.FTZ R172, R154, UR13 ;  /* 0x0000000d9aac7c20 */ /* 0x000fe20008410000 */
[----:B------:R-:W-:Y:S01]  /*3dc0*/  FSEL R171, R168, RZ, P6 ;  /* 0x000000ffa8ab7208 */ /* 0x000fe20003000000 */
[----:B------:R-:W-:Y:S01]  /*3dd0*/  FMUL.FTZ R152, R213, R152 ;  /* 0x00000098d5987220 */ /* 0x000fe20000410000 */
[----:B------:R-:W-:-:S02]  /*3de0*/  FSEL R168, R170, RZ, P0 ;  /* 0x000000ffaaa87208 */ /* 0x000fc40000000000 */
[C---:B------:R-:W-:Y:S01]  /*3df0*/  LOP3.LUT P1, RZ, R247.reuse, 0xff, RZ, 0xc0, !PT ;  /* 0x000000fff7ff7812 */ /* 0x040fe2000782c0ff */
[----:B------:R-:W-:Y:S01]  /*3e00*/  FMUL.FTZ R170, R152, UR13 ;  /* 0x0000000d98aa7c20 */ /* 0x000fe20008410000 */
[----:B------:R-:W-:Y:S01]  /*3e10*/  LOP3.LUT P0, RZ, R247, 0xff00, RZ, 0xc0, !PT ;  /* 0x0000ff00f7ff7812 */ /* 0x000fe2000780c0ff */
[----:B------:R-:W-:Y:S01]  /*3e20*/  FADD.FTZ R152, R182, -R169 ;  /* 0x800000a9b6987221 */ /* 0x000fe20000010000 */
[----:B------:R-:W-:Y:S01]  /*3e30*/  F2FP.BF16.F32.PACK_AB R171, R168, R171 ;  /* 0x000000aba8ab723e */ /* 0x000fe200000010ff */
[----:B------:R-:W-:Y:S01]  /*3e40*/  FFMA.FTZ R168, R218, R174, R175 ;  /* 0x000000aedaa87223 */ /* 0x000fe200000100af */
[----:B------:R-:W-:Y:S01]  /*3e50*/  FSEL R154, R170, RZ, P1 ;  /* 0x000000ffaa9a7208 */ /* 0x000fe20000800000 */
[----:B------:R-:W-:Y:S01]  /*3e60*/  FMUL.FTZ R152, R213, R152 ;  /* 0x00000098d5987220 */ /* 0x000fe20000410000 */
[----:B------:R-:W-:Y:S01]  /*3e70*/  FSEL R153, R172, RZ, P0 ;  /* 0x000000ffac997208 */ /* 0x000fe20000000000 */
[----:B------:R-:W-:Y:S01]  /*3e80*/  FADD.FTZ R168, R215, -R168 ;  /* 0x800000a8d7a87221 */ /* 0x000fe20000010000 */
[----:B------:R-:W-:-:S02]  /*3e90*/  LOP3.LUT P6, RZ, R239, 0xff00, RZ, 0xc0, !PT ;  /* 0x0000ff00efff7812 */ /* 0x000fc400078cc0ff */
[----:B------:R-:W-:Y:S01]  /*3ea0*/  F2FP.BF16.F32.PACK_AB R154, R153, R154 ;  /* 0x0000009a999a723e */ /* 0x000fe200000010ff */
[----:B------:R-:W-:Y:S01]  /*3eb0*/  FMUL.FTZ R153, R213, R168 ;  /* 0x000000a8d5997220 */ /* 0x000fe20000410000 */
[----:B------:R-:W-:Y:S01]  /*3ec0*/  LOP3.LUT P1, RZ, R239, 0xff, RZ, 0xc0, !PT ;  /* 0x000000ffefff7812 */ /* 0x000fe2000782c0ff */
[----:B------:R-:W-:Y:S01]  /*3ed0*/  FMUL.FTZ R168, R152, UR13 ;  /* 0x0000000d98a87c20 */ /* 0x000fe20008410000 */
[----:B------:R-:W-:Y:S01]  /*3ee0*/  FSEL R169, R172, RZ, P6 ;  /* 0x000000ffaca97208 */ /* 0x000fe20003000000 */
[----:B------:R-:W-:Y:S01]  /*3ef0*/  FMUL.FTZ R172, R153, UR13 ;  /* 0x0000000d99ac7c20 */ /* 0x000fe20008410000 */
[----:B------:R-:W-:Y:S02]  /*3f00*/  FSEL R170, R170, RZ, P1 ;  /* 0x000000ffaaaa7208 */ /* 0x000fe40000800000 */
[C---:B------:R-:W-:Y:S02]  /*3f10*/  LOP3.LUT P0, RZ, R246.reuse, 0xff0000, RZ, 0xc0, !PT ;  /* 0x00ff0000f6ff7812 */ /* 0x040fe4000780c0ff */
[----:B------:R-:W-:-:S02]  /*3f20*/  LOP3.LUT P1, RZ, R246, 0xff000000, RZ, 0xc0, !PT ;  /* 0xff000000f6ff7812 */ /* 0x000fc4000782c0ff */
[----:B------:R-:W-:Y:S02]  /*3f30*/  FSEL R153, R168, RZ, P0 ;  /* 0x000000ffa8997208 */ /* 0x000fe40000000000 */
[----:B------:R-:W-:Y:S02]  /*3f40*/  FSEL R152, R172, RZ, P1 ;  /* 0x000000ffac987208 */ /* 0x000fe40000800000 */
[----:B------:R-:W-:Y:S02]  /*3f50*/  LOP3.LUT P0, RZ, R238, 0xff0000, RZ, 0xc0, !PT ;  /* 0x00ff0000eeff7812 */ /* 0x000fe4000780c0ff */
[----:B------:R-:W-:Y:S01]  /*3f60*/  F2FP.BF16.F32.PACK_AB R153, R152, R153 ;  /* 0x000000999899723e */ /* 0x000fe200000010ff */
[----:B------:R-:W-:Y:S01]  /*3f70*/  FFMA.FTZ R152, R208, R174, R175 ;  /* 0x000000aed0987223 */ /* 0x000fe200000100af */
[----:B------:R-:W-:Y:S02]  /*3f80*/  F2FP.BF16.F32.PACK_AB R170, R169, R170 ;  /* 0x000000aaa9aa723e */ /* 0x000fe400000010ff */
[----:B------:R-:W-:Y:S01]  /*3f90*/  FSEL R169, R168, RZ, P0 ;  /* 0x000000ffa8a97208 */ /* 0x000fe20000000000 */
[----:B------:R-:W-:Y:S01]  /*3fa0*/  FADD.FTZ R168, R207, -R152 ;  /* 0x80000098cfa87221 */ /* 0x000fe20000010000 */
[----:B------:R-:W-:Y:S01]  /*3fb0*/  FADD.FTZ R152, R180, -R173 ;  /* 0x800000adb4987221 */ /* 0x000fe20000010000 */
[----:B------:R-:W-:-:S02]  /*3fc0*/  LOP3.LUT P1, RZ, R238, 0xff000000, RZ, 0xc0, !PT ;  /* 0xff000000eeff7812 */ /* 0x000fc4000782c0ff */
[C---:B------:R-:W-:Y:S01]  /*3fd0*/  FMUL.FTZ R168, R213.reuse, R168 ;  /* 0x000000a8d5a87220 */ /* 0x040fe20000410000 */
[----:B------:R-:W-:Y:S01]  /*3fe0*/  FMUL.FTZ R152, R213, R152 ;  /* 0x00000098d5987220 */ /* 0x000fe20000410000 */
[----:B------:R-:W-:Y:S02]  /*3ff0*/  LOP3.LUT P6, RZ, R238, 0xff00, RZ, 0xc0, !PT ;  /* 0x0000ff00eeff7812 */ /* 0x000fe400078cc0ff */
[----:B------:R-:W-:Y:S01]  /*4000*/  FMUL.FTZ R173, R168, UR13 ;  /* 0x0000000da8ad7c20 */ /* 0x000fe20008410000 */
[----:B------:R-:W-:Y:S01]  /*4010*/  FSEL R172, R172, RZ, P1 ;  /* 0x000000ffacac7208 */ /* 0x000fe20000800000 */
[----:B------:R-:W-:Y:S01]  /*4020*/  FMUL.FTZ R168, R152, UR13 ;  /* 0x0000000d98a87c20 */ /* 0x000fe20008410000 */
[C---:B------:R-:W-:Y:S02]  /*4030*/  LOP3.LUT P1, RZ, R246.reuse, 0xff, RZ, 0xc0, !PT ;  /* 0x000000fff6ff7812 */ /* 0x040fe4000782c0ff */
[----:B------:R-:W-:Y:S02]  /*4040*/  FSEL R177, R173, RZ, P6 ;  /* 0x000000ffadb17208 */ /* 0x000fe40003000000 */
[----:B------:R-:W-:-:S02]  /*4050*/  LOP3.LUT P0, RZ, R246, 0xff00, RZ, 0xc0, !PT ;  /* 0x0000ff00f6ff7812 */ /* 0x000fc4000780c0ff */
[----:B------:R-:W-:Y:S02]  /*4060*/  LOP3.LUT P6, RZ, R238, 0xff, RZ, 0xc0, !PT ;  /* 0x000000ffeeff7812 */ /* 0x000fe400078cc0ff */
[C---:B------:R-:W-:Y:S02]  /*4070*/  FSEL R152, R168.reuse, RZ, P1 ;  /* 0x000000ffa8987208 */ /* 0x040fe40000800000 */
[----:B------:R-:W-:Y:S02]  /*4080*/  FSEL R173, R173, RZ, P0 ;  /* 0x000000ffadad7208 */ /* 0x000fe40000000000 */
[----:B------:R-:W-:Y:S02]  /*4090*/  FSEL R168, R168, RZ, P6 ;  /* 0x000000ffa8a87208 */ /* 0x000fe40003000000 */
[----:B------:R-:W-:Y:S02]  /*40a0*/  F2FP.BF16.F32.PACK_AB R169, R172, R169 ;  /* 0x000000a9aca9723e */ /* 0x000fe400000010ff */
[----:B------:R-:W-:-:S02]  /*40b0*/  F2FP.BF16.F32.PACK_AB R152, R173, R152 ;  /* 0x00000098ad98723e */ /* 0x000fc400000010ff */
[----:B------:R-:W-:Y:S01]  /*40c0*/  F2FP.BF16.F32.PACK_AB R168, R177, R168 ;  /* 0x000000a8b1a8723e */ /* 0x000fe200000010ff */
[----:B------:R-:W-:Y:S06]  /*40d0*/  BRA `(.L_x_219) ;  /* 0x0000001000147947 */ /* 0x000fec0003800000 */
.L_x_222:
[-CC-:B------:R-:W-:Y:S01]  /*40e0*/  FFMA.FTZ R153, R195, R174.reuse, R175.reuse ;  /* 0x000000aec3997223 */ /* 0x180fe200000100af */
[-CC-:B------:R-:W-:Y:S01]  /*40f0*/  FFMA.FTZ R154, R232, R174.reuse, R175.reuse ;  /* 0x000000aee89a7223 */ /* 0x180fe200000100af */
[-C--:B------:R-:W-:Y:S01]  /*4100*/  FFMA.FTZ R155, R224, R174.reuse, R175 ;  /* 0x000000aee09b7223 */ /* 0x080fe200000100af */
[----:B------:R-:W-:Y:S01]  /*4110*/  LOP3.LUT P1, RZ, R239, 0xff0000, RZ, 0xc0, !PT ;  /* 0x00ff0000efff7812 */ /* 0x000fe2000782c0ff */
[----:B------:R-:W-:Y:S01]  /*4120*/  FADD.FTZ R152, R196, -R153 ;  /* 0x80000099c4987221 */ /* 0x000fe20000010000 */
[----:B------:R-:W-:Y:S01]  /*4130*/  FADD.FTZ R162, R27, -R154 ;  /* 0x8000009a1ba27221 */ /* 0x000fe20000010000 */
[----:B------:R-:W-:Y:S01]  /*4140*/  FFMA.FTZ R153, R183, R174, R175 ;  /* 0x000000aeb7997223 */ /* 0x000fe200000100af */
[----:B------:R-:W-:Y:S01]  /*4150*/  FADD.FTZ R154, R222, -R155 ;  /* 0x8000009bde9a7221 */ /* 0x000fe20000010000 */
[C---:B-----5:R-:W-:Y:S01]  /*4160*/  FMUL.FTZ R163, R213.reuse, R152 ;  /* 0x00000098d5a37220 */ /* 0x060fe20000410000 */
[----:B------:R-:W-:Y:S01]  /*4170*/  FMUL.FTZ R162, R213, R162 ;  /* 0x000000a2d5a27220 */ /* 0x000fe20000410000 */
[----:B------:R-:W-:Y:S01]  /*4180*/  ISETP.GE.U32.AND P0, PT, R246, RZ, PT ;  /* 0x000000fff600720c */ /* 0x000fe20003f06070 */
[----:B------:R-:W-:Y:S01]  /*4190*/  FADD.FTZ R152, R184, -R153 ;  /* 0x80000099b8987221 */ /* 0x000fe20000010000 */
[----:B------:R-:W-:Y:S01]  /*41a0*/  FMUL.FTZ R160, R163, UR13 ;  /* 0x0000000da3a07c20 */ /* 0x000fe20008410000 */
[----:B------:R-:W-:Y:S01]  /*41b0*/  FMUL.FTZ R153, R213, R154 ;  /* 0x0000009ad5997220 */ /* 0x000fe20000410000 */
[C---:B------:R-:W-:Y:S01]  /*41c0*/  LOP3.LUT P6, RZ, R247.reuse, 0xff0000, RZ, 0xc0, !PT ;  /* 0x00ff0000f7ff7812 */ /* 0x040fe200078cc0ff */
[----:B------:R-:W-:Y:S01]  /*41d0*/  FMUL.FTZ R154, R162, UR13 ;  /* 0x0000000da29a7c20 */ /* 0x000fe20008410000 */
[----:B------:R-:W-:Y:S01]  /*41e0*/  ISETP.GE.U32.AND.EX P0, PT, R247, 0x1000000, PT, P0 ;  /* 0x01000000f700780c */ /* 0x000fe20003f06100 */
[----:B------:R-:W-:Y:S01]  /*41f0*/  FMUL.FTZ R152, R213, R152 ;  /* 0x00000098d5987220 */ /* 0x000fe20000410000 */
[----:B------:R-:W-:Y:S01]  /*4200*/  FSEL R171, R160, RZ, P1 ;  /* 0x000000ffa0ab7208 */ /* 0x000fe20000800000 */
[----:B------:R-:W-:Y:S01]  /*4210*/  FMUL.FTZ R168, R153, UR13 ;  /* 0x0000000d99a87c20 */ /* 0x000fe20008410000 */
[----:B------:R-:W-:Y:S01]  /*4220*/  ISETP.GE.U32.AND P1, PT, R238, RZ, PT ;  /* 0x000000ffee00720c */ /* 0x000fe20003f26070 */
[----:B------:R-:W-:Y:S01]  /*4230*/  FMUL.FTZ R161, R152, UR13 ;  /* 0x0000000d98a17c20 */ /* 0x000fe20008410000 */
[----:B------:R-:W-:-:S02]  /*4240*/  FSEL R155, R160, RZ, P6 ;  /* 0x000000ffa09b7208 */ /* 0x000fc40003000000 */
[----:B------:R-:W-:Y:S02]  /*4250*/  ISETP.GE.U32.AND.EX P1, PT, R239, 0x1000000, PT, P1 ;  /* 0x01000000ef00780c */ /* 0x000fe40003f26110 */
[----:B------:R-:W-:Y:S02]  /*4260*/  FSEL R160, R154, RZ, P0 ;  /* 0x000000ff9aa07208 */ /* 0x000fe40000000000 */
[----:B------:R-:W-:Y:S02]  /*4270*/  F2FP.BF16.F32.PACK_AB R163, R162, R163 ;  /* 0x000000a3a2a3723e */ /* 0x000fe400000010ff */
[----:B------:R-:W-:Y:S01]  /*4280*/  F2FP.BF16.F32.PACK_AB R162, R153, R152 ;  /* 0x0000009899a2723e */ /* 0x000fe200000010ff */
[----:B------:R-:W-:Y:S01]  /*4290*/  FFMA.FTZ R153, R181, R174, R175 ;  /* 0x000000aeb5997223 */ /* 0x000fe200000100af */
[C---:B------:R-:W-:Y:S02]  /*42a0*/  LOP3.LUT P6, RZ, R247.reuse, 0xff, RZ, 0xc0, !PT ;  /* 0x000000fff7ff7812 */ /* 0x040fe400078cc0ff */
[----:B------:R-:W-:-:S02]  /*42b0*/  LOP3.LUT P0, RZ, R247, 0xff00, RZ, 0xc0, !PT ;  /* 0x0000ff00f7ff7812 */ /* 0x000fc4000780c0ff */
[----:B------:R-:W-:Y:S01]  /*42c0*/  F2FP.BF16.F32.PACK_AB R155, R160, R155 ;  /* 0x0000009ba09b723e */ /* 0x000fe200000010ff */
[----:B------:R-:W-:Y:S01]  /*42d0*/  FFMA.FTZ R160, R218, R174, R175 ;  /* 0x000000aedaa07223 */ /* 0x000fe200000100af */
[----:B------:R-:W-:Y:S02]  /*42e0*/  FSEL R152, R154, RZ, P1 ;  /* 0x000000ff9a987208 */ /* 0x000fe40000800000 */
[----:B------:R-:W-:Y:S01]  /*42f0*/  FSEL R154, R161, RZ, P6 ;  /* 0x000000ffa19a7208 */ /* 0x000fe20003000000 */
[----:B------:R-:W-:Y:S01]  /*4300*/  FADD.FTZ R160, R215, -R160 ;  /* 0x800000a0d7a07221 */ /* 0x000fe20000010000 */
[----:B------:R-:W-:Y:S02]  /*4310*/  FSEL R169, R168, RZ, P0 ;  /* 0x000000ffa8a97208 */ /* 0x000fe40000000000 */
[----:B------:R-:W-:Y:S01]  /*4320*/  F2FP.BF16.F32.PACK_AB R171, R152, R171 ;  /* 0x000000ab98ab723e */ /* 0x000fe200000010ff */
[----:B------:R-:W-:Y:S01]  /*4330*/  FADD.FTZ R152, R182, -R153 ;  /* 0x80000099b6987221 */ /* 0x000fe20000010000 */
[----:B------:R-:W-:Y:S01]  /*4340*/  F2FP.BF16.F32.PACK_AB R154, R169, R154 ;  /* 0x0000009aa99a723e */ /* 0x000fe200000010ff */
[----:B------:R-:W-:Y:S01]  /*4350*/  FMUL.FTZ R169, R213, R160 ;  /* 0x000000a0d5a97220 */ /* 0x000fe20000410000 */
[----:B------:R-:W-:Y:S01]  /*4360*/  LOP3.LUT P1, RZ, R239, 0xff, RZ, 0xc0, !PT ;  /* 0x000000ffefff7812 */ /* 0x000fe2000782c0ff */
[----:B------:R-:W-:Y:S01]  /*4370*/  FMUL.FTZ R152, R213, R152 ;  /* 0x00000098d5987220 */ /* 0x000fe20000410000 */
[----:B------:R-:W-:Y:S01]  /*4380*/  LOP3.LUT P6, RZ, R239, 0xff00, RZ, 0xc0, !PT ;  /* 0x0000ff00efff7812 */ /* 0x000fe200078cc0ff */
[----:B------:R-:W-:Y:S01]  /*4390*/  FMUL.FTZ R160, R169, UR13 ;  /* 0x0000000da9a07c20 */ /* 0x000fe20008410000 */
[----:B------:R-:W-:Y:S01]  /*43a0*/  FSEL R170, R161, RZ, P1 ;  /* 0x000000ffa1aa7208 */ /* 0x000fe20000800000 */
[----:B------:R-:W-:Y:S01]  /*43b0*/  FMUL.FTZ R153, R152, UR13 ;  /* 0x0000000d98997c20 */ /* 0x000fe20008410000 */
[----:B------:R-:W-:-:S02]  /*43c0*/  F2FP.BF16.F32.PACK_AB R161, R169, R152 ;  /* 0x00000098a9a1723e */ /* 0x000fc400000010ff */
[----:B------:R-:W-:Y:S02]  /*43d0*/  LOP3.LUT P1, RZ, R246, 0xff0000, RZ, 0xc0, !PT ;  /* 0x00ff0000f6ff7812 */ /* 0x000fe4000782c0ff */
[----:B------:R-:W-:Y:S02]  /*43e0*/  FSEL R169, R168, RZ, P6 ;  /* 0x000000ffa8a97208 */ /* 0x000fe40003000000 */
[----:B------:R-:W-:Y:S02]  /*43f0*/  LOP3.LUT P6, RZ, R246, 0xff000000, RZ, 0xc0, !PT ;  /* 0xff000000f6ff7812 */ /* 0x000fe400078cc0ff */
[C---:B------:R-:W-:Y:S02]  /*4400*/  LOP3.LUT P0, RZ, R238.reuse, 0xff0000, RZ, 0xc0, !PT ;  /* 0x00ff0000eeff7812 */ /* 0x040fe4000780c0ff */
[----:B------:R-:W-:Y:S02]  /*4410*/  FSEL R152, R153, RZ, P1 ;  /* 0x000000ff99987208 */ /* 0x000fe40000800000 */
[----:B------:R-:W-:-:S02]  /*4420*/  LOP3.LUT P1, RZ, R238, 0xff000000, RZ, 0xc0, !PT ;  /* 0xff000000eeff7812 */ /* 0x000fc4000782c0ff */
[C---:B------:R-:W-:Y:S02]  /*4430*/  FSEL R173, R160.reuse, RZ, P6 ;  /* 0x000000ffa0ad7208 */ /* 0x040fe40003000000 */
[----:B------:R-:W-:Y:S02]  /*4440*/  F2FP.BF16.F32.PACK_AB R170, R169, R170 ;  /* 0x000000aaa9aa723e */ /* 0x000fe400000010ff */
[----:B------:R-:W-:Y:S02]  /*4450*/  FSEL R169, R153, RZ, P0 ;  /* 0x000000ff99a97208 */ /* 0x000fe40000000000 */
[----:B------:R-:W-:Y:S02]  /*4460*/  FSEL R160, R160, RZ, P1 ;  /* 0x000000ffa0a07208 */ /* 0x000fe40000800000 */
[----:B------:R-:W-:Y:S01]  /*4470*/  F2FP.BF16.F32.PACK_AB R153, R173, R152 ;  /* 0x00000098ad99723e */ /* 0x000fe200000010ff */
[-CC-:B------:R-:W-:Y:S01]  /*4480*/  FFMA.FTZ R152, R208, R174.reuse, R175.reuse ;  /* 0x000000aed0987223 */ /* 0x180fe200000100af */
[----:B------:R-:W-:Y:S01]  /*4490*/  F2FP.BF16.F32.PACK_AB R169, R160, R169 ;  /* 0x000000a9a0a9723e */ /* 0x000fe200000010ff */
[----:B------:R-:W-:Y:S01]  /*44a0*/  FFMA.FTZ R173, R3, R174, R175 ;  /* 0x000000ae03ad7223 */ /* 0x000fe200000100af */
[----:B------:R-:W-:Y:S01]  /*44b0*/  LOP3.LUT P6, RZ, R238, 0xff00, RZ, 0xc0, !PT ;  /* 0x0000ff00eeff7812 */ /* 0x000fe200078cc0ff */
[----:B------:R-:W-:Y:S01]  /*44c0*/  FADD.FTZ R160, R207, -R152 ;  /* 0x80000098cfa07221 */ /* 0x000fe20000010000 */
[----:B------:R-:W-:Y:S01]  /*44d0*/  LOP3.LUT P0, RZ, R246, 0xff00, RZ, 0xc0, !PT ;  /* 0x0000ff00f6ff7812 */ /* 0x000fe2000780c0ff */
[----:B------:R-:W-:Y:S01]  /*44e0*/  FADD.FTZ R152, R180, -R173 ;  /* 0x800000adb4987221 */ /* 0x000fe20000010000 */
[----:B------:R-:W-:Y:S01]  /*44f0*/  LOP3.LUT P1, RZ, R246, 0xff, RZ, 0xc0, !PT ;  /* 0x000000fff6ff7812 */ /* 0x000fe2000782c0ff */
[----:B------:R-:W-:-:S02]  /*4500*/  FMUL.FTZ R173, R213, R160 ;  /* 0x000000a0d5ad7220 */ /* 0x000fc40000410000 */
[----:B------:R-:W-:Y:S02]  /*4510*/  FMUL.FTZ R152, R213, R152 ;  /* 0x00000098d5987220 */ /* 0x000fe40000410000 */
[----:B------:R-:W-:-:S03]  /*4520*/  FMUL.FTZ R168, R173, UR13 ;  /* 0x0000000dada87c20 */ /* 0x000fc60008410000 */
[----:B------:R-:W-:Y:S01]  /*4530*/  F2FP.BF16.F32.PACK_AB R160, R173, R152 ;  /* 0x00000098ada0723e */ /* 0x000fe200000010ff */
[----:B------:R-:W-:Y:S01]  /*4540*/  FMUL.FTZ R152, R152, UR13 ;  /* 0x0000000d98987c20 */ /* 0x000fe20008410000 */
[----:B------:R-:W-:Y:S02]  /*4550*/  FSEL R173, R168, RZ, P6 ;  /* 0x000000ffa8ad7208 */ /* 0x000fe40003000000 */
[----:B------:R-:W-:Y:S02]  /*4560*/  LOP3.LUT P6, RZ, R238, 0xff, RZ, 0xc0, !PT ;  /* 0x000000ffeeff7812 */ /* 0x000fe400078cc0ff */
[----:B------:R-:W-:Y:S02]  /*4570*/  FSEL R177, R168, RZ, P0 ;  /* 0x000000ffa8b17208 */ /* 0x000fe40000000000 */
[C---:B------:R-:W-:Y:S02]  /*4580*/  FSEL R172, R152.reuse, RZ, P1 ;  /* 0x000000ff98ac7208 */ /* 0x040fe40000800000 */
[----:B------:R-:W-:-:S02]  /*4590*/  FSEL R168, R152, RZ, P6 ;  /* 0x000000ff98a87208 */ /* 0x000fc40003000000 */
[----:B------:R-:W-:Y:S02]  /*45a0*/  F2FP.BF16.F32.PACK_AB R152, R177, R172 ;  /* 0x000000acb198723e */ /* 0x000fe400000010ff */
[----:B------:R-:W-:Y:S01]  /*45b0*/  F2FP.BF16.F32.PACK_AB R168, R173, R168 ;  /* 0x000000a8ada8723e */ /* 0x000fe200000010ff */
[----:B------:R-:W-:Y:S06]  /*45c0*/  BRA `(.L_x_219) ;  /* 0x0000000800d87947 */ /* 0x000fec0003800000 */
.L_x_221:
[----:B------:R-:W-:Y:S01]  /*45d0*/  UMOV UR4, UR6 ;  /* 0x0000000600047c82 */ /* 0x000fe20008000000 */
[----:B------:R-:W-:Y:S01]  /*45e0*/  UMOV UR5, UR7 ;  /* 0x0000000700057c82 */ /* 0x000fe20008000000 */
[----:B------:R-:W-:-:S04]  /*45f0*/  UISETP.NE.U32.AND UP0, UPT, UR4, URZ, UPT ;  /* 0x000000ff0400728c */ /* 0x000fc8000bf05070 */
[----:B------:R-:W-:-:S09]  /*4600*/  UISETP.NE.AND.EX UP0, UPT, UR5, URZ, UPT, UP0 ;  /* 0x000000ff0500728c */ /* 0x000fd2000bf05300 */
[----:B------:R-:W-:Y:S05]  /*4610*/  BRA.U UP0, `(.L_x_223) ;  /* 0x00000005005c7547 */ /* 0x000fea000b800000 */
[----:B------:R-:W-:Y:S01]  /*4620*/  PRMT R154, R159, 0x7632, R154 ;  /* 0x000076329f9a7816 */ /* 0x000fe2000000009a */
[-CC-:B------:R-:W-:Y:S01]  /*4630*/  FFMA.FTZ R168, R232, R174.reuse, R175.reuse ;  /* 0x000000aee8a87223 */ /* 0x180fe200000100af */
[-C--:B------:R-:W-:Y:S01]  /*4640*/  FFMA.FTZ R155, R224, R174.reuse, R175 ;  /* 0x000000aee09b7223 */ /* 0x080fe200000100af */
[----:B------:R-:W-:Y:S01]  /*4650*/  PRMT R153, R158, 0x7632, R153 ;  /* 0x000076329e997816 */ /* 0x000fe20000000099 */
[-CC-:B------:R-:W-:Y:S01]  /*4660*/  FFMA.FTZ R169, R195, R174.reuse, R175.reuse ;  /* 0x000000aec3a97223 */ /* 0x180fe200000100af */
        /* <DEDUP_REMOVED lines=8> */
[----:B------:R-:W-:-:S02]  /*46f0*/  IMAD.U32 R172, R159, 0x10000, RZ ;  /* 0x000100009fac7824 */ /* 0x000fc400078e00ff */
[----:B------:R-:W-:Y:S01]  /*4700*/  FADD.FTZ R170, R196, -R169 ;  /* 0x800000a9c4aa7221 */ /* 0x000fe20000010000 */
[C---:B-----5:R-:W-:Y:S01]  /*4710*/  FFMA.FTZ R154, R213.reuse, R168, R155 ;  /* 0x000000a8d59a7223 */ /* 0x060fe2000001009b */
[----:B------:R-:W-:Y:S01]  /*4720*/  FFMA.FTZ R153, R213, R152, R153 ;  /* 0x00000098d5997223 */ /* 0x000fe20000010099 */
[----:B------:R-:W-:Y:S01]  /*4730*/  FFMA.FTZ R155, R183, R174, R175 ;  /* 0x000000aeb79b7223 */ /* 0x000fe200000100af */
[----:B------:R-:W-:Y:S01]  /*4740*/  PRMT R152, R156, 0x7632, R152 ;  /* 0x000076329c987816 */ /* 0x000fe20000000098 */
[C---:B------:R-:W-:Y:S01]  /*4750*/  FFMA.FTZ R169, R213.reuse, R170, R172 ;  /* 0x000000aad5a97223 */ /* 0x040fe200000100ac */
[----:B------:R-:W-:Y:S01]  /*4760*/  FFMA.FTZ R176, R213, R176, R171 ;  /* 0x000000b0d5b07223 */ /* 0x000fe200000100ab */
[----:B------:R-:W-:Y:S01]  /*4770*/  FFMA.FTZ R168, R208, R174, R175 ;  /* 0x000000aed0a87223 */ /* 0x000fe200000100af */
[----:B------:R-:W-:Y:S01]  /*4780*/  ISETP.GE.U32.AND P0, PT, R246, RZ, PT ;  /* 0x000000fff600720c */ /* 0x000fe20003f06070 */
[----:B------:R-:W-:Y:S01]  /*4790*/  FADD.FTZ R170, R184, -R155 ;  /* 0x8000009bb8aa7221 */ /* 0x000fe20000010000 */
[----:B------:R-:W-:Y:S01]  /*47a0*/  SHF.L.U32 R155, R152, 0x10, RZ ;  /* 0x00000010989b7819 */ /* 0x000fe200000006ff */
[----:B------:R-:W-:Y:S01]  /*47b0*/  FADD.FTZ R168, R207, -R168 ;  /* 0x800000a8cfa87221 */ /* 0x000fe20000010000 */
[----:B------:R-:W-:Y:S01]  /*47c0*/  FMUL.FTZ R171, R169, UR13 ;  /* 0x0000000da9ab7c20 */ /* 0x000fe20008410000 */
[----:B------:R-:W-:Y:S01]  /*47d0*/  FMUL.FTZ R176, R176, UR13 ;  /* 0x0000000db0b07c20 */ /* 0x000fe20008410000 */
[C---:B------:R-:W-:Y:S01]  /*47e0*/  LOP3.LUT P1, RZ, R247.reuse, 0xff0000, RZ, 0xc0, !PT ;  /* 0x00ff0000f7ff7812 */ /* 0x040fe2000782c0ff */
[----:B------:R-:W-:Y:S01]  /*47f0*/  IMAD.U32 R172, R158, 0x10000, RZ ;  /* 0x000100009eac7824 */ /* 0x000fe200078e00ff */
[----:B------:R-:W-:Y:S01]  /*4800*/  ISETP.GE.U32.AND.EX P0, PT, R247, 0x1000000, PT, P0 ;  /* 0x01000000f700780c */ /* 0x000fe20003f06100 */
[----:B------:R-:W-:Y:S01]  /*4810*/  FFMA.FTZ R152, R213, R168, R155 ;  /* 0x000000a8d5987223 */ /* 0x000fe2000001009b */
[----:B------:R-:W-:Y:S01]  /*4820*/  FSEL R155, R171, RZ, P1 ;  /* 0x000000ffab9b7208 */ /* 0x000fe20000800000 */
[----:B------:R-:W-:Y:S01]  /*4830*/  FFMA.FTZ R172, R213, R170, R172 ;  /* 0x000000aad5ac7223 */ /* 0x000fe200000100ac */
[----:B------:R-:W-:Y:S01]  /*4840*/  FSEL R168, R176, RZ, P0 ;  /* 0x000000ffb0a87208 */ /* 0x000fe20000000000 */
[----:B------:R-:W-:Y:S01]  /*4850*/  FFMA.FTZ R169, R181, R174, R175 ;  /* 0x000000aeb5a97223 */ /* 0x000fe200000100af */
[----:B------:R-:W-:Y:S01]  /*4860*/  ISETP.GE.U32.AND P0, PT, R238, RZ, PT ;  /* 0x000000ffee00720c */ /* 0x000fe20003f06070 */
[----:B------:R-:W-:Y:S01]  /*4870*/  IMAD.U32 R170, R157, 0x10000, RZ ;  /* 0x000100009daa7824 */ /* 0x000fe200078e00ff */
[----:B------:R-:W-:Y:S01]  /*4880*/  F2FP.BF16.F32.PACK_AB R155, R168, R155 ;  /* 0x0000009ba89b723e */ /* 0x000fe200000010ff */
[----:B------:R-:W-:Y:S01]  /*4890*/  FADD.FTZ R168, R182, -R169 ;  /* 0x800000a9b6a87221 */ /* 0x000fe20000010000 */
[C---:B------:R-:W-:Y:S01]  /*48a0*/  ISETP.GE.U32.AND.EX P0, PT, R239.reuse, 0x1000000, PT, P0 ;  /* 0x01000000ef00780c */ /* 0x040fe20003f06100 */
[----:B------:R-:W-:Y:S01]  /*48b0*/  FMUL.FTZ R172, R172, UR13 ;  /* 0x0000000dacac7c20 */ /* 0x000fe20008410000 */
[----:B------:R-:W-:Y:S01]  /*48c0*/  LOP3.LUT P1, RZ, R239, 0xff0000, RZ, 0xc0, !PT ;  /* 0x00ff0000efff7812 */ /* 0x000fe2000782c0ff */
[----:B------:R-:W-:Y:S01]  /*48d0*/  FFMA.FTZ R168, R213, R168, R170 ;  /* 0x000000a8d5a87223 */ /* 0x000fe200000100aa */
[----:B------:R-:W-:Y:S01]  /*48e0*/  LOP3.LUT P6, RZ, R239, 0xff, RZ, 0xc0, !PT ;  /* 0x000000ffefff7812 */ /* 0x000fe200078cc0ff */
[----:B------:R-:W-:Y:S01]  /*48f0*/  FMUL.FTZ R173, R154, UR13 ;  /* 0x0000000d9aad7c20 */ /* 0x000fe20008410000 */
[----:B------:R-:W-:Y:S01]  /*4900*/  FSEL R176, R176, RZ, P0 ;  /* 0x000000ffb0b07208 */ /* 0x000fe20000000000 */
[----:B------:R-:W-:Y:S01]  /*4910*/  FMUL.FTZ R168, R168, UR13 ;  /* 0x0000000da8a87c20 */ /* 0x000fe20008410000 */
[----:B------:R-:W-:Y:S01]  /*4920*/  FSEL R171, R171, RZ, P1 ;  /* 0x000000ffabab7208 */ /* 0x000fe20000800000 */
[----:B------:R-:W-:Y:S01]  /*4930*/  FMUL.FTZ R152, R152, UR13 ;  /* 0x0000000d98987c20 */ /* 0x000fe20008410000 */
[----:B------:R-:W-:-:S02]  /*4940*/  LOP3.LUT P0, RZ, R247, 0xff00, RZ, 0xc0, !PT ;  /* 0x0000ff00f7ff7812 */ /* 0x000fc4000780c0ff */
[C---:B------:R-:W-:Y:S02]  /*4950*/  FSEL R170, R172.reuse, RZ, P6 ;  /* 0x000000ffacaa7208 */ /* 0x040fe40003000000 */
[----:B------:R-:W-:Y:S02]  /*4960*/  LOP3.LUT P1, RZ, R247, 0xff, RZ, 0xc0, !PT ;  /* 0x000000fff7ff7812 */ /* 0x000fe4000782c0ff */
[----:B------:R-:W-:Y:S02]  /*4970*/  LOP3.LUT P6, RZ, R239, 0xff00, RZ, 0xc0, !PT ;  /* 0x0000ff00efff7812 */ /* 0x000fe400078cc0ff */
[----:B------:R-:W-:Y:S02]  /*4980*/  FSEL R169, R173, RZ, P0 ;  /* 0x000000ffada97208 */ /* 0x000fe40000000000 */
[----:B------:R-:W-:Y:S01]  /*4990*/  FSEL R154, R172, RZ, P1 ;  /* 0x000000ffac9a7208 */ /* 0x000fe20000800000 */
[----:B------:R-:W-:Y:S01]  /*49a0*/  FMUL.FTZ R172, R153, UR13 ;  /* 0x0000000d99ac7c20 */ /* 0x000fe20008410000 */
[----:B------:R-:W-:-:S02]  /*49b0*/  FSEL R173, R173, RZ, P6 ;  /* 0x000000ffadad7208 */ /* 0x000fc40003000000 */
[----:B------:R-:W-:Y:S02]  /*49c0*/  LOP3.LUT P6, RZ, R238, 0xff0000, RZ, 0xc0, !PT ;  /* 0x00ff0000eeff7812 */ /* 0x000fe400078cc0ff */
[----:B------:R-:W-:Y:S02]  /*49d0*/  F2FP.BF16.F32.PACK_AB R154, R169, R154 ;  /* 0x0000009aa99a723e */ /* 0x000fe400000010ff */
[C---:B------:R-:W-:Y:S02]  /*49e0*/  LOP3.LUT P1, RZ, R246.reuse, 0xff0000, RZ, 0xc0, !PT ;  /* 0x00ff0000f6ff7812 */ /* 0x040fe4000782c0ff */
[----:B------:R-:W-:Y:S02]  /*49f0*/  LOP3.LUT P0, RZ, R246, 0xff000000, RZ, 0xc0, !PT ;  /* 0xff000000f6ff7812 */ /* 0x000fe4000780c0ff */
[----:B------:R-:W-:Y:S02]  /*4a00*/  FSEL R169, R168, RZ, P6 ;  /* 0x000000ffa8a97208 */ /* 0x000fe40003000000 */
[----:B------:R-:W-:-:S02]  /*4a10*/  LOP3.LUT P6, RZ, R238, 0xff000000, RZ, 0xc0, !PT ;  /* 0xff000000eeff7812 */ /* 0x000fc400078cc0ff */
[----:B------:R-:W-:Y:S02]  /*4a20*/  FSEL R153, R168, RZ, P1 ;  /* 0x000000ffa8997208 */ /* 0x000fe40000800000 */
[C---:B------:R-:W-:Y:S02]  /*4a30*/  FSEL R168, R172.reuse, RZ, P0 ;  /* 0x000000ffaca87208 */ /* 0x040fe40000000000 */
[----:B------:R-:W-:Y:S02]  /*4a40*/  FSEL R172, R172, RZ, P6 ;  /* 0x000000ffacac7208 */ /* 0x000fe40003000000 */
[----:B------:R-:W-:Y:S01]  /*4a50*/  F2FP.BF16.F32.PACK_AB R170, R173, R170 ;  /* 0x000000aaadaa723e */ /* 0x000fe200000010ff */
[----:B------:R-:W-:Y:S01]  /*4a60*/  FFMA.FTZ R173, R3, R174, R175 ;  /* 0x000000ae03ad7223 */ /* 0x000fe200000100af */
[----:B------:R-:W-:Y:S02]  /*4a70*/  F2FP.BF16.F32.PACK_AB R169, R172, R169 ;  /* 0x000000a9aca9723e */ /* 0x000fe400000010ff */
[----:B------:R-:W-:Y:S01]  /*4a80*/  F2FP.BF16.F32.PACK_AB R153, R168, R153 ;  /* 0x00000099a899723e */ /* 0x000fe200000010ff */
[----:B------:R-:W-:Y:S01]  /*4a90*/  FADD.FTZ R168, R180, -R173 ;  /* 0x800000adb4a87221 */ /* 0x000fe20000010000 */
[----:B------:R-:W-:-:S02]  /*4aa0*/  SHF.L.U32 R172, R156, 0x10, RZ ;  /* 0x000000109cac7819 */ /* 0x000fc400000006ff */
[----:B------:R-:W-:Y:S02]  /*4ab0*/  LOP3.LUT P6, RZ, R238, 0xff00, RZ, 0xc0, !PT ;  /* 0x0000ff00eeff7812 */ /* 0x000fe400078cc0ff */
[C---:B------:R-:W-:Y:S01]  /*4ac0*/  LOP3.LUT P0, RZ, R246.reuse, 0xff00, RZ, 0xc0, !PT ;  /* 0x0000ff00f6ff7812 */ /* 0x040fe2000780c0ff */
[----:B------:R-:W-:Y:S01]  /*4ad0*/  FFMA.FTZ R168, R213, R168, R172 ;  /* 0x000000a8d5a87223 */ /* 0x000fe200000100ac */
[----:B------:R-:W-:Y:S02]  /*4ae0*/  LOP3.LUT P1, RZ, R246, 0xff, RZ, 0xc0, !PT ;  /* 0x000000fff6ff7812 */ /* 0x000fe4000782c0ff */
[----:B------:R-:W-:Y:S01]  /*4af0*/  FSEL R177, R152, RZ, P6 ;  /* 0x000000ff98b17208 */ /* 0x000fe20003000000 */
[----:B------:R-:W-:Y:S01]  /*4b00*/  FMUL.FTZ R168, R168, UR13 ;  /* 0x0000000da8a87c20 */ /* 0x000fe20008410000 */
[----:B------:R-:W-:Y:S02]  /*4b10*/  LOP3.LUT P6, RZ, R238, 0xff, RZ, 0xc0, !PT ;  /* 0x000000ffeeff7812 */ /* 0x000fe400078cc0ff */
[----:B------:R-:W-:-:S02]  /*4b20*/  FSEL R173, R152, RZ, P0 ;  /* 0x000000ff98ad7208 */ /* 0x000fc40000000000 */
[C---:B------:R-:W-:Y:S02]  /*4b30*/  FSEL R152, R168.reuse, RZ, P1 ;  /* 0x000000ffa8987208 */ /* 0x040fe40000800000 */
[----:B------:R-:W-:Y:S02]  /*4b40*/  FSEL R168, R168, RZ, P6 ;  /* 0x000000ffa8a87208 */ /* 0x000fe40003000000 */
[----:B------:R-:W-:Y:S02]  /*4b50*/  F2FP.BF16.F32.PACK_AB R171, R176, R171 ;  /* 0x000000abb0ab723e */ /* 0x000fe400000010ff */
[----:B------:R-:W-:Y:S02]  /*4b60*/  F2FP.BF16.F32.PACK_AB R152, R173, R152 ;  /* 0x00000098ad98723e */ /* 0x000fe400000010ff */
[----:B------:R-:W-:Y:S01]  /*4b70*/  F2FP.BF16.F32.PACK_AB R168, R177, R168 ;  /* 0x000000a8b1a8723e */ /* 0x000fe200000010ff */
[----:B------:R-:W-:Y:S06]  /*4b80*/  BRA `(.L_x_219) ;  /* 0x0000000400687947 */ /* 0x000fec0003800000 */
.L_x_223:
[----:B------:R-:W-:Y:S01]  /*4b90*/  PRMT R154, R159, 0x7632, R154 ;  /* 0x000076329f9a7816 */ /* 0x000fe2000000009a */
[-CC-:B------:R-:W-:Y:S01]  /*4ba0*/  FFMA.FTZ R162, R232, R174.reuse, R175.reuse ;  /* 0x000000aee8a27223 */ /* 0x180fe200000100af */
[-CC-:B------:R-:W-:Y:S01]  /*4bb0*/  FFMA.FTZ R153, R195, R174.reuse, R175.reuse ;  /* 0x000000aec3997223 */ /* 0x180fe200000100af */
[----:B------:R-:W-:Y:S01]  /*4bc0*/  FFMA.FTZ R161, R224, R174, R175 ;  /* 0x000000aee0a17223 */ /* 0x000fe200000100af */
[----:B------:R-:W-:Y:S01]  /*4bd0*/  SHF.L.U32 R155, R154, 0x10, RZ ;  /* 0x000000109a9b7819 */ /* 0x000fe200000006ff */
[----:B------:R-:W-:Y:S01]  /*4be0*/  FADD.FTZ R162, R27, -R162 ;  /* 0x800000a21ba27221 */ /* 0x000fe20000010000 */
[----:B------:R-:W-:Y:S02]  /*4bf0*/  IMAD.U32 R160, R159, 0x10000, RZ ;  /* 0x000100009fa07824 */ /* 0x000fe400078e00ff */
[----:B------:R-:W-:Y:S01]  /*4c00*/  FADD.FTZ R152, R196, -R153 ;  /* 0x80000099c4987221 */ /* 0x000fe20000010000 */
[----:B------:R-:W-:Y:S01]  /*4c10*/  FADD.FTZ R168, R222, -R161 ;  /* 0x800000a1dea87221 */ /* 0x000fe20000010000 */
[C-C-:B-----5:R-:W-:Y:S01]  /*4c20*/  FFMA.FTZ R170, R213.reuse, R162, R155.reuse ;  /* 0x000000a2d5aa7223 */ /* 0x160fe2000001009b */
[----:B------:R-:W-:Y:S01]  /*4c30*/  PRMT R155, R158, 0x7632, R155 ;  /* 0x000076329e9b7816 */ /* 0x000fe2000000009b */
[----:B------:R-:W-:Y:S01]  /*4c40*/  FFMA.FTZ R163, R213, R152, R160 ;  /* 0x00000098d5a37223 */ /* 0x000fe200000100a0 */
[-CC-:B------:R-:W-:Y:S01]  /*4c50*/  FFMA.FTZ R153, R183, R174.reuse, R175.reuse ;  /* 0x000000aeb7997223 */ /* 0x180fe200000100af */
[----:B------:R-:W-:Y:S01]  /*4c60*/  PRMT R152, R157, 0x7632, R152 ;  /* 0x000076329d987816 */ /* 0x000fe20000000098 */
[----:B------:R-:W-:Y:S01]  /*4c70*/  FFMA.FTZ R154, R218, R174, R175 ;  /* 0x000000aeda9a7223 */ /* 0x000fe200000100af */
[----:B------:R-:W-:Y:S01]  /*4c80*/  SHF.L.U32 R155, R155, 0x10, RZ ;  /* 0x000000109b9b7819 */ /* 0x000fe200000006ff */
[----:B------:R-:W-:Y:S01]  /*4c90*/  FADD.FTZ R160, R184, -R153 ;  /* 0x80000099b8a07221 */ /* 0x000fe20000010000 */
[----:B------:R-:W-:Y:S01]  /*4ca0*/  LOP3.LUT P0, RZ, R239, 0xff0000, RZ, 0xc0, !PT ;  /* 0x00ff0000efff7812 */ /* 0x000fe2000780c0ff */
[----:B------:R-:W-:-:S02]  /*4cb0*/  IMAD.U32 R153, R152, 0x10000, RZ ;  /* 0x0001000098997824 */ /* 0x000fc400078e00ff */
[----:B------:R-:W-:Y:S01]  /*4cc0*/  FADD.FTZ R152, R215, -R154 ;  /* 0x8000009ad7987221 */ /* 0x000fe20000010000 */
[----:B------:R-:W-:Y:S01]  /*4cd0*/  FFMA.FTZ R161, R213, R168, R155 ;  /* 0x000000a8d5a17223 */ /* 0x000fe2000001009b */
[----:B------:R-:W-:Y:S01]  /*4ce0*/  FMUL.FTZ R155, R163, UR13 ;  /* 0x0000000da39b7c20 */ /* 0x000fe20008410000 */
[----:B------:R-:W-:Y:S01]  /*4cf0*/  ISETP.GE.U32.AND P1, PT, R238, RZ, PT ;  /* 0x000000ffee00720c */ /* 0x000fe20003f26070 */
[----:B------:R-:W-:Y:S01]  /*4d00*/  FMUL.FTZ R168, R170, UR13 ;  /* 0x0000000daaa87c20 */ /* 0x000fe20008410000 */
[----:B------:R-:W-:Y:S01]  /*4d10*/  LOP3.LUT P6, RZ, R247, 0xff0000, RZ, 0xc0, !PT ;  /* 0x00ff0000f7ff7812 */ /* 0x000fe200078cc0ff */
[----:B------:R-:W-:Y:S01]  /*4d20*/  IMAD.U32 R162, R158, 0x10000, RZ ;  /* 0x000100009ea27824 */ /* 0x000fe200078e00ff */
[----:B------:R-:W-:Y:S01]  /*4d30*/  FSEL R171, R155, RZ, P0 ;  /* 0x000000ff9bab7208 */ /* 0x000fe20000000000 */
[C---:B------:R-:W-:Y:S01]  /*4d40*/  FFMA.FTZ R152, R213.reuse, R152, R153 ;  /* 0x00000098d5987223 */ /* 0x040fe20000010099 */
[----:B------:R-:W-:Y:S01]  /*4d50*/  ISETP.GE.U32.AND P0, PT, R246, RZ, PT ;  /* 0x000000fff600720c */ /* 0x000fe20003f06070 */
[----:B------:R-:W-:Y:S01]  /*4d60*/  FFMA.FTZ R154, R208, R174, R175 ;  /* 0x000000aed09a7223 */ /* 0x000fe200000100af */
[----:B------:R-:W-:Y:S01]  /*4d70*/  PRMT R153, R156, 0x7632, R153 ;  /* 0x000076329c997816 */ /* 0x000fe20000000099 */
[----:B------:R-:W-:Y:S01]  /*4d80*/  FFMA.FTZ R162, R213, R160, R162 ;  /* 0x000000a0d5a27223 */ /* 0x000fe200000100a2 */
[----:B------:R-:W-:Y:S01]  /*4d90*/  ISETP.GE.U32.AND.EX P0, PT, R247, 0x1000000, PT, P0 ;  /* 0x01000000f700780c */ /* 0x000fe20003f06100 */
[----:B------:R-:W-:Y:S01]  /*4da0*/  FADD.FTZ R154, R207, -R154 ;  /* 0x8000009acf9a7221 */ /* 0x000fe20000010000 */
[----:B------:R-:W-:Y:S01]  /*4db0*/  ISETP.GE.U32.AND.EX P1, PT, R239, 0x1000000, PT, P1 ;  /* 0x01000000ef00780c */ /* 0x000fe20003f26110 */
[----:B------:R-:W-:Y:S01]  /*4dc0*/  FMUL.FTZ R169, R162, UR13 ;  /* 0x0000000da2a97c20 */ /* 0x000fe20008410000 */
[----:B------:R-:W-:-:S02]  /*4dd0*/  FSEL R155, R155, RZ, P6 ;  /* 0x000000ff9b9b7208 */ /* 0x000fc40003000000 */
[C---:B------:R-:W-:Y:S02]  /*4de0*/  FSEL R172, R168.reuse, RZ, P0 ;  /* 0x000000ffa8ac7208 */ /* 0x040fe40000000000 */
[----:B------:R-:W-:Y:S01]  /*4df0*/  SHF.L.U32 R160, R153, 0x10, RZ ;  /* 0x0000001099a07819 */ /* 0x000fe200000006ff */
[----:B------:R-:W-:Y:S01]  /*4e00*/  FFMA.FTZ R153, R181, R174, R175 ;  /* 0x000000aeb5997223 */ /* 0x000fe200000100af */
[----:B------:R-:W-:Y:S02]  /*4e10*/  FSEL R168, R168, RZ, P1 ;  /* 0x000000ffa8a87208 */ /* 0x000fe40000800000 */
[----:B------:R-:W-:Y:S01]  /*4e20*/  F2FP.BF16.F32.PACK_AB R155, R172, R155 ;  /* 0x0000009bac9b723e */ /* 0x000fe200000010ff */
[----:B------:R-:W-:Y:S01]  /*4e30*/  FMUL.FTZ R172, R161, UR13 ;  /* 0x0000000da1ac7c20 */ /* 0x000fe20008410000 */
[----:B------:R-:W-:Y:S01]  /*4e40*/  LOP3.LUT P0, RZ, R247, 0xff, RZ, 0xc0, !PT ;  /* 0x000000fff7ff7812 */ /* 0x000fe2000780c0ff */
[----:B------:R-:W-:Y:S01]  /*4e50*/  FFMA.FTZ R160, R213, R154, R160 ;  /* 0x0000009ad5a07223 */ /* 0x000fe200000100a0 */
[----:B------:R-:W-:Y:S01]  /*4e60*/  LOP3.LUT P1, RZ, R247, 0xff00, RZ, 0xc0, !PT ;  /* 0x0000ff00f7ff7812 */ /* 0x000fe2000782c0ff */
[----:B------:R-:W-:Y:S01]  /*4e70*/  FADD.FTZ R154, R182, -R153 ;  /* 0x80000099b69a7221 */ /* 0x000fe20000010000 */
[----:B------:R-:W-:Y:S01]  /*4e80*/  F2FP.BF16.F32.PACK_AB R171, R168, R171 ;  /* 0x000000aba8ab723e */ /* 0x000fe200000010ff */
[----:B------:R-:W-:Y:S01]  /*4e90*/  IMAD.U32 R168, R157, 0x10000, RZ ;  /* 0x000100009da87824 */ /* 0x000fe200078e00ff */
[----:B------:R-:W-:-:S02]  /*4ea0*/  F2FP.BF16.F32.PACK_AB R163, R170, R163 ;  /* 0x000000a3aaa3723e */ /* 0x000fc400000010ff */
[----:B------:R-:W-:Y:S02]  /*4eb0*/  FSEL R153, R169, RZ, P0 ;  /* 0x000000ffa9997208 */ /* 0x000fe40000000000 */
[----:B------:R-:W-:Y:S02]  /*4ec0*/  FSEL R170, R172, RZ, P1 ;  /* 0x000000ffacaa7208 */ /* 0x000fe40000800000 */
[----:B------:R-:W-:Y:S01]  /*4ed0*/  F2FP.BF16.F32.PACK_AB R162, R161, R162 ;  /* 0x000000a2a1a2723e */ /* 0x000fe200000010ff */
[----:B------:R-:W-:Y:S01]  /*4ee0*/  FFMA.FTZ R161, R213, R154, R168 ;  /* 0x0000009ad5a17223 */ /* 0x000fe200000100a8 */
[C---:B------:R-:W-:Y:S02]  /*4ef0*/  LOP3.LUT P6, RZ, R239.reuse, 0xff00, RZ, 0xc0, !PT ;  /* 0x0000ff00efff7812 */ /* 0x040fe400078cc0ff */
[----:B------:R-:W-:Y:S01]  /*4f00*/  LOP3.LUT P1, RZ, R239, 0xff, RZ, 0xc0, !PT ;  /* 0x000000ffefff7812 */ /* 0x000fe2000782c0ff */
[----:B------:R-:W-:Y:S01]  /*4f10*/  FMUL.FTZ R168, R161, UR13 ;  /* 0x0000000da1a87c20 */ /* 0x000fe20008410000 */
[----:B------:R-:W-:-:S02]  /*4f20*/  F2FP.BF16.F32.PACK_AB R154, R170, R153 ;  /* 0x00000099aa9a723e */ /* 0x000fc400000010ff */
[----:B------:R-:W-:Y:S01]  /*4f30*/  FSEL R153, R172, RZ, P6 ;  /* 0x000000ffac997208 */ /* 0x000fe20003000000 */
[----:B------:R-:W-:Y:S01]  /*4f40*/  FMUL.FTZ R172, R152, UR13 ;  /* 0x0000000d98ac7c20 */ /* 0x000fe20008410000 */
[----:B------:R-:W-:Y:S01]  /*4f50*/  FSEL R170, R169, RZ, P1 ;  /* 0x000000ffa9aa7208 */ /* 0x000fe20000800000 */
[----:B------:R-:W-:Y:S01]  /*4f60*/  FFMA.FTZ R169, R3, R174, R175 ;  /* 0x000000ae03a97223 */ /* 0x000fe200000100af */
[C---:B------:R-:W-:Y:S02]  /*4f70*/  LOP3.LUT P0, RZ, R246.reuse, 0xff0000, RZ, 0xc0, !PT ;  /* 0x00ff0000f6ff7812 */ /* 0x040fe4000780c0ff */
[----:B------:R-:W-:Y:S02]  /*4f80*/  LOP3.LUT P1, RZ, R246, 0xff000000, RZ, 0xc0, !PT ;  /* 0xff000000f6ff7812 */ /* 0x000fe4000782c0ff */
[----:B------:R-:W-:Y:S02]  /*4f90*/  F2FP.BF16.F32.PACK_AB R161, R152, R161 ;  /* 0x000000a198a1723e */ /* 0x000fe400000010ff */
[----:B------:R-:W-:-:S02]  /*4fa0*/  F2FP.BF16.F32.PACK_AB R170, R153, R170 ;  /* 0x000000aa99aa723e */ /* 0x000fc400000010ff */
[----:B------:R-:W-:Y:S02]  /*4fb0*/  FSEL R153, R168, RZ, P0 ;  /* 0x000000ffa8997208 */ /* 0x000fe40000000000 */
[----:B------:R-:W-:Y:S02]  /*4fc0*/  FSEL R152, R172, RZ, P1 ;  /* 0x000000ffac987208 */ /* 0x000fe40000800000 */
[----:B------:R-:W-:Y:S02]  /*4fd0*/  LOP3.LUT P0, RZ, R238, 0xff0000, RZ, 0xc0, !PT ;  /* 0x00ff0000eeff7812 */ /* 0x000fe4000780c0ff */
[----:B------:R-:W-:Y:S01]  /*4fe0*/  F2FP.BF16.F32.PACK_AB R153, R152, R153 ;  /* 0x000000999899723e */ /* 0x000fe200000010ff */
[----:B------:R-:W-:Y:S01]  /*4ff0*/  FADD.FTZ R152, R180, -R169 ;  /* 0x800000a9b4987221 */ /* 0x000fe20000010000 */
[----:B------:R-:W-:Y:S02]  /*5000*/  FSEL R169, R168, RZ, P0 ;  /* 0x000000ffa8a97208 */ /* 0x000fe40000000000 */
[----:B------:R-:W-:-:S02]  /*5010*/  SHF.L.U32 R168, R156, 0x10, RZ ;  /* 0x000000109ca87819 */ /* 0x000fc400000006ff */
[C---:B------:R-:W-:Y:S02]  /*5020*/  LOP3.LUT P1, RZ, R238.reuse, 0xff000000, RZ, 0xc0, !PT ;  /* 0xff000000eeff7812 */ /* 0x040fe4000782c0ff */
[----:B------:R-:W-:Y:S01]  /*5030*/  LOP3.LUT P6, RZ, R238, 0xff00, RZ, 0xc0, !PT ;  /* 0x0000ff00eeff7812 */ /* 0x000fe200078cc0ff */
[----:B------:R-:W-:Y:S01]  /*5040*/  FFMA.FTZ R173, R213, R152, R168 ;  /* 0x00000098d5ad7223 */ /* 0x000fe200000100a8 */
[----:B------:R-:W-:Y:S01]  /*5050*/  FMUL.FTZ R152, R160, UR13 ;  /* 0x0000000da0987c20 */ /* 0x000fe20008410000 */
[----:B------:R-:W-:Y:S02]  /*5060*/  FSEL R172, R172, RZ, P1 ;  /* 0x000000ffacac7208 */ /* 0x000fe40000800000 */
[----:B------:R-:W-:Y:S02]  /*5070*/  LOP3.LUT P0, RZ, R246, 0xff00, RZ, 0xc0, !PT ;  /* 0x0000ff00f6ff7812 */ /* 0x000fe4000780c0ff */
[----:B------:R-:W-:Y:S01]  /*5080*/  F2FP.BF16.F32.PACK_AB R160, R160, R173 ;  /* 0x000000ada0a0723e */ /* 0x000fe200000010ff */
[----:B------:R-:W-:Y:S01]  /*5090*/  FMUL.FTZ R173, R173, UR13 ;  /* 0x0000000dadad7c20 */ /* 0x000fe20008410000 */
[----:B------:R-:W-:-:S02]  /*50a0*/  FSEL R177, R152, RZ, P6 ;  /* 0x000000ff98b17208 */ /* 0x000fc40003000000 */
[----:B------:R-:W-:Y:S02]  /*50b0*/  LOP3.LUT P1, RZ, R246, 0xff, RZ, 0xc0, !PT ;  /* 0x000000fff6ff7812 */ /* 0x000fe4000782c0ff */
[----:B------:R-:W-:Y:S02]  /*50c0*/  LOP3.LUT P6, RZ, R238, 0xff, RZ, 0xc0, !PT ;  /* 0x000000ffeeff7812 */ /* 0x000fe400078cc0ff */
[----:B------:R-:W-:Y:S02]  /*50d0*/  FSEL R179, R152, RZ, P0 ;  /* 0x000000ff98b37208 */ /* 0x000fe40000000000 */
[C---:B------:R-:W-:Y:S02]  /*50e0*/  FSEL R152, R173.reuse, RZ, P1 ;  /* 0x000000ffad987208 */ /* 0x040fe40000800000 */
[----:B------:R-:W-:Y:S02]  /*50f0*/  FSEL R168, R173, RZ, P6 ;  /* 0x000000ffada87208 */ /* 0x000fe40003000000 */
[----:B------:R-:W-:-:S02]  /*5100*/  F2FP.BF16.F32.PACK_AB R169, R172, R169 ;  /* 0x000000a9aca9723e */ /* 0x000fc400000010ff */
[----:B------:R-:W-:Y:S02]  /*5110*/  F2FP.BF16.F32.PACK_AB R152, R179, R152 ;  /* 0x00000098b398723e */ /* 0x000fe400000010ff */
[----:B------:R-:W-:-:S07]  /*5120*/  F2FP.BF16.F32.PACK_AB R168, R177, R168 ;  /* 0x000000a8b1a8723e */ /* 0x000fce00000010ff */
.L_x_219:
        /* <DEDUP_REMOVED lines=14> */
.L_x_215:
[----:B------:R-:W-:Y:S05]  /*5210*/  BSYNC.RECONVERGENT B0 ;  /* 0x0000000000007941 */ /* 0x000fea0003800200 */
.L_x_214:
[----:B------:R-:W-:Y:S04]  /*5220*/  BSSY.RECONVERGENT B0, `(.L_x_224) ;  /* 0x0000268000007945 */ /* 0x000fe80003800200 */
[----:B------:R-:W-:Y:S05]  /*5230*/  @!P2 BRA `(.L_x_225) ;  /* 0x000000240098a947 */ /* 0x000fea0003800000 */
[----:B------:R-:W-:-:S04]  /*5240*/  ISETP.NE.U32.AND P0, PT, RZ, UR10, PT ;  /* 0x0000000aff007c0c */ /* 0x000fc8000bf05070 */
[----:B------:R-:W-:-:S13]  /*5250*/  ISETP.NE.AND.EX P0, PT, RZ, UR11, PT, P0 ;  /* 0x0000000bff007c0c */ /* 0x000fda000bf05300 */
        /* <DEDUP_REMOVED lines=8> */
[-CC-:B0-----:R-:W-:Y:S01]  /*52e0*/  FFMA.FTZ R153, R191, R174.reuse, R175.reuse ;  /* 0x000000aebf997223 */ /* 0x181fe200000100af */
[C---:B------:R-:W-:Y:S01]  /*52f0*/  PRMT R154, R63.reuse, 0x7632, R154 ;  /* 0x000076323f9a7816 */ /* 0x040fe2000000009a */
[-C--:B------:R-:W-:Y:S01]  /*5300*/  FFMA.FTZ R162, R230, R174.reuse, R175 ;  /* 0x000000aee6a27223 */ /* 0x080fe200000100af */
[----:B------:R-:W-:Y:S02]  /*5310*/  IMAD.U32 R160, R63, 0x10000, RZ ;  /* 0x000100003fa07824 */ /* 0x000fe400078e00ff */
[----:B------:R-:W-:Y:S01]  /*5320*/  FADD.FTZ R152, R192, -R153 ;  /* 0x80000099c0987221 */ /* 0x000fe20000010000 */
[----:B------:R-:W-:Y:S01]  /*5330*/  SHF.L.U32 R155, R154, 0x10, RZ ;  /* 0x000000109a9b7819 */ /* 0x000fe200000006ff */
[----:B------:R-:W-:Y:S01]  /*5340*/  FADD.FTZ R162, R221, -R162 ;  /* 0x800000a2dda27221 */ /* 0x000fe20000010000 */
[----:B------:R-:W-:Y:S01]  /*5350*/  FFMA.FTZ R153, R189, R174, R175 ;  /* 0x000000aebd997223 */ /* 0x000fe200000100af */
[----:B------:R-:W-:Y:S01]  /*5360*/  PRMT R154, R62, 0x7632, R154 ;  /* 0x000076323e9a7816 */ /* 0x000fe2000000009a */
[C---:B-----5:R-:W-:Y:S01]  /*5370*/  FFMA.FTZ R163, R213.reuse, R152, R160 ;  /* 0x00000098d5a37223 */ /* 0x060fe200000100a0 */
[----:B------:R-:W-:Y:S01]  /*5380*/  FFMA.FTZ R168, R213, R162, R155 ;  /* 0x000000a2d5a87223 */ /* 0x000fe2000001009b */
[----:B------:R-:W-:Y:S01]  /*5390*/  FADD.FTZ R152, R190, -R153 ;  /* 0x80000099be987221 */ /* 0x000fe20000010000 */
[----:B------:R-:W-:Y:S01]  /*53a0*/  FFMA.FTZ R162, R220, R174, R175 ;  /* 0x000000aedca27223 */ /* 0x000fe200000100af */
[----:B------:R-:W-:-:S02]  /*53b0*/  IMAD.U32 R153, R154, 0x10000, RZ ;  /* 0x000100009a997824 */ /* 0x000fc400078e00ff */
[----:B------:R-:W-:Y:S01]  /*53c0*/  FMUL.FTZ R154, R163, UR13 ;  /* 0x0000000da39a7c20 */ /* 0x000fe20008410000 */
[----:B------:R-:W-:Y:S01]  /*53d0*/  LOP3.LUT P2, RZ, R245, 0xff0000, RZ, 0xc0, !PT ;  /* 0x00ff0000f5ff7812 */ /* 0x000fe2000784c0ff */
[----:B------:R-:W-:Y:S01]  /*53e0*/  FADD.FTZ R162, R217, -R162 ;  /* 0x800000a2d9a27221 */ /* 0x000fe20000010000 */
[----:B------:R-:W-:Y:S01]  /*53f0*/  LOP3.LUT P6, RZ, R237, 0xff0000, RZ, 0xc0, !PT ;  /* 0x00ff0000edff7812 */ /* 0x000fe200078cc0ff */
[----:B------:R-:W-:Y:S01]  /*5400*/  FMUL.FTZ R172, R168, UR13 ;  /* 0x0000000da8ac7c20 */ /* 0x000fe20008410000 */
[----:B------:R-:W-:Y:S01]  /*5410*/  SHF.L.U32 R160, R62, 0x10, RZ ;  /* 0x000000103ea07819 */ /* 0x000fe200000006ff */
[C---:B------:R-:W-:Y:S01]  /*5420*/  FFMA.FTZ R170, R213.reuse, R162, R153 ;  /* 0x000000a2d5aa7223 */ /* 0x040fe20000010099 */
[C---:B------:R-:W-:Y:S02]  /*5430*/  FSEL R155, R154.reuse, RZ, P2 ;  /* 0x000000ff9a9b7208 */ /* 0x040fe40001000000 */
[----:B------:R-:W-:Y:S01]  /*5440*/  FSEL R171, R154, RZ, P6 ;  /* 0x000000ff9aab7208 */ /* 0x000fe20003000000 */
[----:B------:R-:W-:Y:S01]  /*5450*/  FFMA.FTZ R161, R213, R152, R160 ;  /* 0x00000098d5a17223 */ /* 0x000fe200000100a0 */
[----:B------:R-:W-:Y:S01]  /*5460*/  ISETP.GE.U32.AND P2, PT, R244, RZ, PT ;  /* 0x000000fff400720c */ /* 0x000fe20003f46070 */
[-CC-:B------:R-:W-:Y:S01]  /*5470*/  FFMA.FTZ R160, R212, R174.reuse, R175.reuse ;  /* 0x000000aed4a07223 */ /* 0x180fe200000100af */
[----:B------:R-:W-:Y:S01]  /*5480*/  ISETP.GE.U32.AND P6, PT, R236, RZ, PT ;  /* 0x000000ffec00720c */ /* 0x000fe20003fc6070 */
[----:B------:R-:W-:Y:S01]  /*5490*/  FFMA.FTZ R154, R198, R174, R175 ;  /* 0x000000aec69a7223 */ /* 0x000fe200000100af */
[----:B------:R-:W-:Y:S01]  /*54a0*/  PRMT R153, R61, 0x7632, R153 ;  /* 0x000076323d997816 */ /* 0x000fe20000000099 */
[----:B------:R-:W-:Y:S01]  /*54b0*/  FADD.FTZ R160, R211, -R160 ;  /* 0x800000a0d3a07221 */ /* 0x000fe20000010000 */
[----:B------:R-:W-:Y:S01]  /*54c0*/  PRMT R152, R60, 0x7632, R152 ;  /* 0x000076323c987816 */ /* 0x000fe20000000098 */
[----:B------:R-:W-:Y:S01]  /*54d0*/  FADD.FTZ R154, R197, -R154 ;  /* 0x8000009ac59a7221 */ /* 0x000fe20000010000 */
[----:B------:R-:W-:-:S02]  /*54e0*/  ISETP.GE.U32.AND.EX P2, PT, R245, 0x1000000, PT, P2 ;  /* 0x01000000f500780c */ /* 0x000fc40003f46120 */
[----:B------:R-:W-:Y:S02]  /*54f0*/  ISETP.GE.U32.AND.EX P6, PT, R237, 0x1000000, PT, P6 ;  /* 0x01000000ed00780c */ /* 0x000fe40003fc6160 */
[----:B------:R-:W-:Y:S02]  /*5500*/  SHF.L.U32 R162, R153, 0x10, RZ ;  /* 0x0000001099a27819 */ /* 0x000fe400000006ff */
[----:B------:R-:W-:Y:S02]  /*5510*/  SHF.L.U32 R153, R152, 0x10, RZ ;  /* 0x0000001098997819 */ /* 0x000fe400000006ff */
[C---:B------:R-:W-:Y:S01]  /*5520*/  FSEL R152, R172.reuse, RZ, P2 ;  /* 0x000000ffac987208 */ /* 0x040fe20001000000 */
[C---:B------:R-:W-:Y:S01]  /*5530*/  FFMA.FTZ R169, R213.reuse, R160, R162 ;  /* 0x000000a0d5a97223 */ /* 0x040fe200000100a2 */
[----:B------:R-:W-:Y:S01]  /*5540*/  FSEL R172, R172, RZ, P6 ;  /* 0x000000ffacac7208 */ /* 0x000fe20003000000 */
[----:B------:R-:W-:Y:S01]  /*5550*/  FFMA.FTZ R160, R213, R154, R153 ;  /* 0x0000009ad5a07223 */ /* 0x000fe20000010099 */
[----:B------:R-:W-:Y:S01]  /*5560*/  F2FP.BF16.F32.PACK_AB R163, R168, R163 ;  /* 0x000000a3a8a3723e */ /* 0x000fe200000010ff */
[----:B------:R-:W-:Y:S01]  /*5570*/  FFMA.FTZ R153, R187, R174, R175 ;  /* 0x000000aebb997223 */ /* 0x000fe200000100af */
[----:B------:R-:W-:Y:S01]  /*5580*/  F2FP.BF16.F32.PACK_AB R171, R172, R171 ;  /* 0x000000abacab723e */ /* 0x000fe200000010ff */
[----:B------:R-:W-:Y:S01]  /*5590*/  FMUL.FTZ R168, R161, UR13 ;  /* 0x0000000da1a87c20 */ /* 0x000fe20008410000 */
[----:B------:R-:W-:Y:S01]  /*55a0*/  FMUL.FTZ R172, R170, UR13 ;  /* 0x0000000daaac7c20 */ /* 0x000fe20008410000 */
[----:B------:R-:W-:Y:S01]  /*55b0*/  LOP3.LUT P2, RZ, R245, 0xff, RZ, 0xc0, !PT ;  /* 0x000000fff5ff7812 */ /* 0x000fe2000784c0ff */
[----:B------:R-:W-:Y:S01]  /*55c0*/  IMAD.U32 R154, R61, 0x10000, RZ ;  /* 0x000100003d9a7824 */ /* 0x000fe200078e00ff */
[----:B------:R-:W-:-:S02]  /*55d0*/  LOP3.LUT P6, RZ, R245, 0xff00, RZ, 0xc0, !PT ;  /* 0x0000ff00f5ff7812 */ /* 0x000fc400078cc0ff */
[----:B------:R-:W-:Y:S01]  /*55e0*/  F2FP.BF16.F32.PACK_AB R155, R152, R155 ;  /* 0x0000009b989b723e */ /* 0x000fe200000010ff */
[----:B------:R-:W-:Y:S01]  /*55f0*/  FADD.FTZ R152, R188, -R153 ;  /* 0x80000099bc987221 */ /* 0x000fe20000010000 */
[----:B------:R-:W-:Y:S02]  /*5600*/  F2FP.BF16.F32.PACK_AB R162, R170, R161 ;  /* 0x000000a1aaa2723e */ /* 0x000fe400000010ff */
[----:B------:R-:W-:Y:S01]  /*5610*/  FSEL R153, R168, RZ, P2 ;  /* 0x000000ffa8997208 */ /* 0x000fe20001000000 */
[----:B------:R-:W-:Y:S01]  /*5620*/  FFMA.FTZ R152, R213, R152, R154 ;  /* 0x00000098d5987223 */ /* 0x000fe2000001009a */
[----:B------:R-:W-:Y:S02]  /*5630*/  FSEL R170, R172, RZ, P6 ;  /* 0x000000ffacaa7208 */ /* 0x000fe40003000000 */
[C---:B------:R-:W-:Y:S02]  /*5640*/  LOP3.LUT P2, RZ, R237.reuse, 0xff, RZ, 0xc0, !PT ;  /* 0x000000ffedff7812 */ /* 0x040fe4000784c0ff */
[----:B------:R-:W-:-:S02]  /*5650*/  LOP3.LUT P6, RZ, R237, 0xff00, RZ, 0xc0, !PT ;  /* 0x0000ff00edff7812 */ /* 0x000fc400078cc0ff */
[----:B------:R-:W-:Y:S02]  /*5660*/  F2FP.BF16.F32.PACK_AB R154, R170, R153 ;  /* 0x00000099aa9a723e */ /* 0x000fe400000010ff */
[----:B------:R-:W-:Y:S01]  /*5670*/  FSEL R170, R168, RZ, P2 ;  /* 0x000000ffa8aa7208 */ /* 0x000fe20001000000 */
[----:B------:R-:W-:Y:S01]  /*5680*/  FMUL.FTZ R168, R152, UR13 ;  /* 0x0000000d98a87c20 */ /* 0x000fe20008410000 */
[----:B------:R-:W-:Y:S01]  /*5690*/  FSEL R153, R172, RZ, P6 ;  /* 0x000000ffac997208 */ /* 0x000fe20003000000 */
[C---:B------:R-:W-:Y:S01]  /*56a0*/  FMUL.FTZ R172, R169.reuse, UR13 ;  /* 0x0000000da9ac7c20 */ /* 0x040fe20008410000 */
[C---:B------:R-:W-:Y:S02]  /*56b0*/  LOP3.LUT P2, RZ, R244.reuse, 0xff0000, RZ, 0xc0, !PT ;  /* 0x00ff0000f4ff7812 */ /* 0x040fe4000784c0ff */
[----:B------:R-:W-:Y:S02]  /*56c0*/  LOP3.LUT P6, RZ, R244, 0xff000000, RZ, 0xc0, !PT ;  /* 0xff000000f4ff7812 */ /* 0x000fe400078cc0ff */
[----:B------:R-:W-:Y:S01]  /*56d0*/  F2FP.BF16.F32.PACK_AB R161, R169, R152 ;  /* 0x00000098a9a1723e */ /* 0x000fe200000010ff */
[----:B------:R-:W-:Y:S01]  /*56e0*/  FFMA.FTZ R169, R185, R174, R175 ;  /* 0x000000aeb9a97223 */ /* 0x000fe200000100af */
        /* <DEDUP_REMOVED lines=11> */
[----:B------:R-:W-:Y:S01]  /*57a0*/  FSEL R172, R172, RZ, P6 ;  /* 0x000000ffacac7208 */ /* 0x000fe20003000000 */
[----:B------:R-:W-:Y:S01]  /*57b0*/  FMUL.FTZ R152, R160, UR13 ;  /* 0x0000000da0987c20 */ /* 0x000fe20008410000 */
[----:B------:R-:W-:Y:S02]  /*57c0*/  LOP3.LUT P6, RZ, R244, 0xff00, RZ, 0xc0, !PT ;  /* 0x0000ff00f4ff7812 */ /* 0x000fe400078cc0ff */
[----:B------:R-:W-:Y:S01]  /*57d0*/  F2FP.BF16.F32.PACK_AB R160, R160, R173 ;  /* 0x000000ada0a0723e */ /* 0x000fe200000010ff */
[----:B------:R-:W-:Y:S01]  /*57e0*/  FMUL.FTZ R173, R173, UR13 ;  /* 0x0000000dadad7c20 */ /* 0x000fe20008410000 */
[----:B------:R-:W-:-:S02]  /*57f0*/  FSEL R177, R152, RZ, P2 ;  /* 0x000000ff98b17208 */ /* 0x000fc40001000000 */
[----:B------:R-:W-:Y:S02]  /*5800*/  FSEL R179, R152, RZ, P6 ;  /* 0x000000ff98b37208 */ /* 0x000fe40003000000 */
[----:B------:R-:W-:Y:S02]  /*5810*/  LOP3.LUT P2, RZ, R244, 0xff, RZ, 0xc0, !PT ;  /* 0x000000fff4ff7812 */ /* 0x000fe4000784c0ff */
[----:B------:R-:W-:Y:S02]  /*5820*/  LOP3.LUT P6, RZ, R236, 0xff, RZ, 0xc0, !PT ;  /* 0x000000ffecff7812 */ /* 0x000fe400078cc0ff */
[C---:B------:R-:W-:Y:S02]  /*5830*/  FSEL R152, R173.reuse, RZ, P2 ;  /* 0x000000ffad987208 */ /* 0x040fe40001000000 */
[----:B------:R-:W-:Y:S02]  /*5840*/  FSEL R168, R173, RZ, P6 ;  /* 0x000000ffada87208 */ /* 0x000fe40003000000 */
[----:B------:R-:W-:-:S02]  /*5850*/  F2FP.BF16.F32.PACK_AB R169, R172, R169 ;  /* 0x000000a9aca9723e */ /* 0x000fc400000010ff */
[----:B------:R-:W-:Y:S02]  /*5860*/  F2FP.BF16.F32.PACK_AB R152, R179, R152 ;  /* 0x00000098b398723e */ /* 0x000fe400000010ff */
[----:B------:R-:W-:Y:S01]  /*5870*/  F2FP.BF16.F32.PACK_AB R168, R177, R168 ;  /* 0x000000a8b1a8723e */ /* 0x000fe200000010ff */
[----:B------:R-:W-:Y:S06]  /*5880*/  BRA `(.L_x_229) ;  /* 0x0000001c00dc7947 */ /* 0x000fec0003800000 */
.L_x_228:
[----:B0-----:R-:W-:Y:S01]  /*5890*/  PRMT R153, R63, 0x7632, R153 ;  /* 0x000076323f997816 */ /* 0x001fe20000000099 */
[-CC-:B------:R-:W-:Y:S01]  /*58a0*/  FFMA.FTZ R168, R230, R174.reuse, R175.reuse ;  /* 0x000000aee6a87223 */ /* 0x180fe200000100af */
[----:B------:R-:W-:Y:S01]  /*58b0*/  PRMT R152, R62, 0x7632, R152 ;  /* 0x000076323e987816 */ /* 0x000fe20000000098 */
[-CC-:B------:R-:W-:Y:S01]  /*58c0*/  FFMA.FTZ R154, R220, R174.reuse, R175.reuse ;  /* 0x000000aedc9a7223 */ /* 0x180fe200000100af */
[----:B------:R-:W-:Y:S01]  /*58d0*/  SHF.L.U32 R170, R153, 0x10, RZ ;  /* 0x0000001099aa7819 */ /* 0x000fe200000006ff */
[----:B------:R-:W-:Y:S01]  /*58e0*/  FADD.FTZ R168, R221, -R168 ;  /* 0x800000a8dda87221 */ /* 0x000fe20000010000 */
[--C-:B------:R-:W-:Y:S01]  /*58f0*/  FFMA.FTZ R155, R191, R174, R175.reuse ;  /* 0x000000aebf9b7223 */ /* 0x100fe200000100af */
[----:B------:R-:W-:Y:S02]  /*5900*/  IMAD.U32 R153, R152, 0x10000, RZ ;  /* 0x0001000098997824 */ /* 0x000fe400078e00ff */
[----:B------:R-:W-:Y:S01]  /*5910*/  FADD.FTZ R154, R217, -R154 ;  /* 0x8000009ad99a7221 */ /* 0x000fe20000010000 */
[----:B------:R-:W-:Y:S01]  /*5920*/  PRMT R152, R60, 0x7632, R152 ;  /* 0x000076323c987816 */ /* 0x000fe20000000098 */
[----:B-----5:R-:W-:Y:S01]  /*5930*/  FFMA.FTZ R171, R213, R168, R170 ;  /* 0x000000a8d5ab7223 */ /* 0x020fe200000100aa */
[----:B------:R-:W-:Y:S01]  /*5940*/  FFMA.FTZ R168, R198, R174, R175 ;  /* 0x000000aec6a87223 */ /* 0x000fe200000100af */
[----:B------:R-:W-:Y:S01]  /*5950*/  SHF.L.U32 R176, R63, 0x10, RZ ;  /* 0x000000103fb07819 */ /* 0x000fe200000006ff */
[----:B------:R-:W-:Y:S01]  /*5960*/  FFMA.FTZ R154, R213, R154, R153 ;  /* 0x0000009ad59a7223 */ /* 0x000fe20000010099 */
[----:B------:R-:W-:Y:S01]  /*5970*/  FADD.FTZ R172, R192, -R155 ;  /* 0x8000009bc0ac7221 */ /* 0x000fe20000010000 */
[----:B------:R-:W-:Y:S01]  /*5980*/  PRMT R153, R61, 0x7632, R153 ;  /* 0x000076323d997816 */ /* 0x000fe20000000099 */
[----:B------:R-:W-:Y:S01]  /*5990*/  FFMA.FTZ R170, R212, R174, R175 ;  /* 0x000000aed4aa7223 */ /* 0x000fe200000100af */
[----:B------:R-:W-:-:S02]  /*59a0*/  IMAD.U32 R155, R152, 0x10000, RZ ;  /* 0x00010000989b7824 */ /* 0x000fc400078e00ff */
[----:B------:R-:W-:Y:S01]  /*59b0*/  FADD.FTZ R152, R197, -R168 ;  /* 0x800000a8c5987221 */ /* 0x000fe20000010000 */
[----:B------:R-:W-:Y:S01]  /*59c0*/  FFMA.FTZ R172, R213, R172, R176 ;  /* 0x000000acd5ac7223 */ /* 0x000fe200000100b0 */
[----:B------:R-:W-:Y:S01]  /*59d0*/  SHF.L.U32 R153, R153, 0x10, RZ ;  /* 0x0000001099997819 */ /* 0x000fe200000006ff */
[----:B------:R-:W-:Y:S01]  /*59e0*/  FADD.FTZ R170, R211, -R170 ;  /* 0x800000aad3aa7221 */ /* 0x000fe20000010000 */
[----:B------:R-:W-:Y:S01]  /*59f0*/  FFMA.FTZ R152, R213, R152, R155 ;  /* 0x00000098d5987223 */ /* 0x000fe2000001009b */
[----:B------:R-:W-:Y:S01]  /*5a00*/  FFMA.FTZ R155, R189, R174, R175 ;  /* 0x000000aebd9b7223 */ /* 0x000fe200000100af */
[----:B------:R-:W-:Y:S01]  /*5a10*/  FMUL.FTZ R169, R172, UR13 ;  /* 0x0000000daca97c20 */ /* 0x000fe20008410000 */
[----:B------:R-:W-:Y:S01]  /*5a20*/  LOP3.LUT P2, RZ, R245, 0xff0000, RZ, 0xc0, !PT ;  /* 0x00ff0000f5ff7812 */ /* 0x000fe2000784c0ff */
[----:B------:R-:W-:Y:S01]  /*5a30*/  FFMA.FTZ R153, R213, R170, R153 ;  /* 0x000000aad5997223 */ /* 0x000fe20000010099 */
[----:B------:R-:W-:Y:S01]  /*5a40*/  ISETP.GE.U32.AND P6, PT, R244, RZ, PT ;  /* 0x000000fff400720c */ /* 0x000fe20003fc6070 */
[----:B------:R-:W-:Y:S01]  /*5a50*/  FADD.FTZ R168, R190, -R155 ;  /* 0x8000009bbea87221 */ /* 0x000fe20000010000 */
[----:B------:R-:W-:Y:S01]  /*5a60*/  SHF.L.U32 R170, R62, 0x10, RZ ;  /* 0x000000103eaa7819 */ /* 0x000fe200000006ff */
[----:B------:R-:W-:Y:S01]  /*5a70*/  FMUL.FTZ R173, R171, UR13 ;  /* 0x0000000dabad7c20 */ /* 0x000fe20008410000 */
[----:B------:R-:W-:Y:S01]  /*5a80*/  ISETP.GE.U32.AND.EX P6, PT, R245, 0x1000000, PT, P6 ;  /* 0x01000000f500780c */ /* 0x000fe20003fc6160 */
[----:B------:R-:W-:Y:S01]  /*5a90*/  FMUL.FTZ R152, R152, UR13 ;  /* 0x0000000d98987c20 */ /* 0x000fe20008410000 */
[----:B------:R-:W-:Y:S01]  /*5aa0*/  FSEL R155, R169, RZ, P2 ;  /* 0x000000ffa99b7208 */ /* 0x000fe20001000000 */
[----:B------:R-:W-:Y:S01]  /*5ab0*/  FFMA.FTZ R172, R213, R168, R170 ;  /* 0x000000a8d5ac7223 */ /* 0x000fe200000100aa */
[----:B------:R-:W-:-:S02]  /*5ac0*/  ISETP.GE.U32.AND P2, PT, R236, RZ, PT ;  /* 0x000000ffec00720c */ /* 0x000fc40003f46070 */
[----:B------:R-:W-:Y:S01]  /*5ad0*/  FSEL R168, R173, RZ, P6 ;  /* 0x000000ffada87208 */ /* 0x000fe20003000000 */
[----:B------:R-:W-:Y:S01]  /*5ae0*/  FMUL.FTZ R172, R172, UR13 ;  /* 0x0000000dacac7c20 */ /* 0x000fe20008410000 */
[C---:B------:R-:W-:Y:S02]  /*5af0*/  LOP3.LUT P6, RZ, R237.reuse, 0xff0000, RZ, 0xc0, !PT ;  /* 0x00ff0000edff7812 */ /* 0x040fe400078cc0ff */
[----:B------:R-:W-:Y:S02]  /*5b00*/  ISETP.GE.U32.AND.EX P2, PT, R237, 0x1000000, PT, P2 ;  /* 0x01000000ed00780c */ /* 0x000fe40003f46120 */
[----:B------:R-:W-:Y:S02]  /*5b10*/  F2FP.BF16.F32.PACK_AB R155, R168, R155 ;  /* 0x0000009ba89b723e */ /* 0x000fe400000010ff */
[----:B------:R-:W-:Y:S01]  /*5b20*/  FSEL R171, R169, RZ, P6 ;  /* 0x000000ffa9ab7208 */ /* 0x000fe20003000000 */
[----:B------:R-:W-:Y:S01]  /*5b30*/  FFMA.FTZ R169, R187, R174, R175 ;  /* 0x000000aebba97223 */ /* 0x000fe200000100af */
[----:B------:R-:W-:-:S02]  /*5b40*/  FSEL R168, R173, RZ, P2 ;  /* 0x000000ffada87208 */ /* 0x000fc40001000000 */
[----:B------:R-:W-:Y:S02]  /*5b50*/  SHF.L.U32 R170, R61, 0x10, RZ ;  /* 0x000000103daa7819 */ /* 0x000fe400000006ff */
[----:B------:R-:W-:Y:S01]  /*5b60*/  F2FP.BF16.F32.PACK_AB R171, R168, R171 ;  /* 0x000000aba8ab723e */ /* 0x000fe200000010ff */
[----:B------:R-:W-:Y:S01]  /*5b70*/  FADD.FTZ R168, R188, -R169 ;  /* 0x800000a9bca87221 */ /* 0x000fe20000010000 */
[----:B------:R-:W-:Y:S01]  /*5b80*/  FMUL.FTZ R169, R154, UR13 ;  /* 0x0000000d9aa97c20 */ /* 0x000fe20008410000 */
[C---:B------:R-:W-:Y:S02]  /*5b90*/  LOP3.LUT P6, RZ, R245.reuse, 0xff, RZ, 0xc0, !PT ;  /* 0x000000fff5ff7812 */ /* 0x040fe400078cc0ff */
[----:B------:R-:W-:Y:S01]  /*5ba0*/  LOP3.LUT P2, RZ, R245, 0xff00, RZ, 0xc0, !PT ;  /* 0x0000ff00f5ff7812 */ /* 0x000fe2000784c0ff */
[----:B------:R-:W-:Y:S01]  /*5bb0*/  FFMA.FTZ R168, R213, R168, R170 ;  /* 0x000000a8d5a87223 */ /* 0x000fe200000100aa */
[----:B------:R-:W-:Y:S02]  /*5bc0*/  FSEL R154, R172, RZ, P6 ;  /* 0x000000ffac9a7208 */ /* 0x000fe40003000000 */
[----:B------:R-:W-:Y:S01]  /*5bd0*/  FSEL R173, R169, RZ, P2 ;  /* 0x000000ffa9ad7208 */ /* 0x000fe20001000000 */
[----:B------:R-:W-:Y:S01]  /*5be0*/  FMUL.FTZ R168, R168, UR13 ;  /* 0x0000000da8a87c20 */ /* 0x000fe20008410000 */
[----:B------:R-:W-:-:S02]  /*5bf0*/  LOP3.LUT P6, RZ, R237, 0xff, RZ, 0xc0, !PT ;  /* 0x000000ffedff7812 */ /* 0x000fc400078cc0ff */
[----:B------:R-:W-:Y:S02]  /*5c00*/  LOP3.LUT P2, RZ, R237, 0xff00, RZ, 0xc0, !PT ;  /* 0x0000ff00edff7812 */ /* 0x000fe4000784c0ff */
[----:B------:R-:W-:Y:S01]  /*5c10*/  FSEL R170, R172, RZ, P6 ;  /* 0x000000ffacaa7208 */ /* 0x000fe20003000000 */
[----:B------:R-:W-:Y:S01]  /*5c20*/  FMUL.FTZ R172, R153, UR13 ;  /* 0x0000000d99ac7c20 */ /* 0x000fe20008410000 */
[----:B------:R-:W-:Y:S02]  /*5c30*/  FSEL R169, R169, RZ, P2 ;  /* 0x000000ffa9a97208 */ /* 0x000fe40001000000 */
[----:B------:R-:W-:Y:S02]  /*5c40*/  LOP3.LUT P6, RZ, R236, 0xff0000, RZ, 0xc0, !PT ;  /* 0x00ff0000ecff7812 */ /* 0x000fe400078cc0ff */
[----:B------:R-:W-:Y:S02]  /*5c50*/  LOP3.LUT P2, RZ, R244, 0xff0000, RZ, 0xc0, !PT ;  /* 0x00ff0000f4ff7812 */ /* 0x000fe4000784c0ff */
[----:B------:R-:W-:-:S02]  /*5c60*/  F2FP.BF16.F32.PACK_AB R170, R169, R170 ;  /* 0x000000aaa9aa723e */ /* 0x000fc400000010ff */
[----:B------:R-:W-:Y:S02]  /*5c70*/  FSEL R169, R168, RZ, P6 ;  /* 0x000000ffa8a97208 */ /* 0x000fe40003000000 */
[----:B------:R-:W-:Y:S02]  /*5c80*/  LOP3.LUT P6, RZ, R244, 0xff000000, RZ, 0xc0, !PT ;  /* 0xff000000f4ff7812 */ /* 0x000fe400078cc0ff */
[----:B------:R-:W-:Y:S02]  /*5c90*/  FSEL R153, R168, RZ, P2 ;  /* 0x000000ffa8997208 */ /* 0x000fe40001000000 */
[----:B------:R-:W-:Y:S02]  /*5ca0*/  LOP3.LUT P2, RZ, R236, 0xff000000, RZ, 0xc0, !PT ;  /* 0xff000000ecff7812 */ /* 0x000fe4000784c0ff */
[C---:B------:R-:W-:Y:S02]  /*5cb0*/  FSEL R168, R172.reuse, RZ, P6 ;  /* 0x000000ffaca87208 */ /* 0x040fe40003000000 */
[----:B------:R-:W-:Y:S01]  /*5cc0*/  F2FP.BF16.F32.PACK_AB R154, R173, R154 ;  /* 0x0000009aad9a723e */ /* 0x000fe200000010ff */
[----:B------:R-:W-:Y:S01]  /*5cd0*/  FFMA.FTZ R173, R185, R174, R175 ;  /* 0x000000aeb9ad7223 */ /* 0x000fe200000100af */
[----:B------:R-:W-:-:S02]  /*5ce0*/  FSEL R172, R172, RZ, P2 ;  /* 0x000000ffacac7208 */ /* 0x000fc40001000000 */
[----:B------:R-:W-:Y:S01]  /*5cf0*/  F2FP.BF16.F32.PACK_AB R153, R168, R153 ;  /* 0x00000099a899723e */ /* 0x000fe200000010ff */
[----:B------:R-:W-:Y:S01]  /*5d00*/  FADD.FTZ R168, R186, -R173 ;  /* 0x800000adbaa87221 */ /* 0x000fe20000010000 */
[----:B------:R-:W-:Y:S01]  /*5d10*/  F2FP.BF16.F32.PACK_AB R169, R172, R169 ;  /* 0x000000a9aca9723e */ /* 0x000fe200000010ff */
[----:B------:R-:W-:Y:S01]  /*5d20*/  IMAD.U32 R172, R60, 0x10000, RZ ;  /* 0x000100003cac7824 */ /* 0x000fe200078e00ff */
[----:B------:R-:W-:Y:S02]  /*5d30*/  LOP3.LUT P2, RZ, R236, 0xff00, RZ, 0xc0, !PT ;  /* 0x0000ff00ecff7812 */ /* 0x000fe4000784c0ff */
[----:B------:R-:W-:Y:S01]  /*5d40*/  LOP3.LUT P6, RZ, R244, 0xff00, RZ, 0xc0, !PT ;  /* 0x0000ff00f4ff7812 */ /* 0x000fe200078cc0ff */
[----:B------:R-:W-:Y:S01]  /*5d50*/  FFMA.FTZ R168, R213, R168, R172 ;  /* 0x000000a8d5a87223 */ /* 0x000fe200000100ac */
[----:B------:R-:W-:Y:S02]  /*5d60*/  FSEL R173, R152, RZ, P2 ;  /* 0x000000ff98ad7208 */ /* 0x000fe40001000000 */
[----:B------:R-:W-:Y:S01]  /*5d70*/  LOP3.LUT P2, RZ, R244, 0xff, RZ, 0xc0, !PT ;  /* 0x000000fff4ff7812 */ /* 0x000fe2000784c0ff */
[----:B------:R-:W-:Y:S01]  /*5d80*/  FMUL.FTZ R168, R168, UR13 ;  /* 0x0000000da8a87c20 */ /* 0x000fe20008410000 */
[----:B------:R-:W-:-:S02]  /*5d90*/  FSEL R177, R152, RZ, P6 ;  /* 0x000000ff98b17208 */ /* 0x000fc40003000000 */
[----:B------:R-:W-:Y:S02]  /*5da0*/  LOP3.LUT P6, RZ, R236, 0xff, RZ, 0xc0, !PT ;  /* 0x000000ffecff7812 */ /* 0x000fe400078cc0ff */
[C---:B------:R-:W-:Y:S02]  /*5db0*/  FSEL R152, R168.reuse, RZ, P2 ;  /* 0x000000ffa8987208 */ /* 0x040fe40001000000 */
[----:B------:R-:W-:Y:S02]  /*5dc0*/  FSEL R168, R168, RZ, P6 ;  /* 0x000000ffa8a87208 */ /* 0x000fe40003000000 */
[----:B------:R-:W-:Y:S02]  /*5dd0*/  F2FP.BF16.F32.PACK_AB R152, R177, R152 ;  /* 0x00000098b198723e */ /* 0x000fe400000010ff */
[----:B------:R-:W-:Y:S01]  /*5de0*/  F2FP.BF16.F32.PACK_AB R168, R173, R168 ;  /* 0x000000a8ada8723e */ /* 0x000fe200000010ff */
[----:B------:R-:W-:Y:S06]  /*5df0*/  BRA `(.L_x_229) ;  /* 0x0000001800807947 */ /* 0x000fec0003800000 */
.L_x_227:
[----:B0-----:R-:W0:Y:S02]  /*5e00*/  LDC.64 R152, c[0x0][0x478] ;  /* 0x00011e00ff987b82 */ /* 0x001e240000000a00 */
[----:B0-----:R-:W-:-:S04]  /*5e10*/  ISETP.NE.U32.AND P1, PT, R152, RZ, PT ;  /* 0x000000ff9800720c */ /* 0x001fc80003f25070 */
[----:B------:R-:W-:-:S13]  /*5e20*/  ISETP.NE.AND.EX P1, PT, R153, RZ, PT, P1 ;  /* 0x000000ff9900720c */ /* 0x000fda0003f25310 */
[----:B------:R-:W-:Y:S05]  /*5e30*/  @!P1 BRA `(.L_x_230) ;  /* 0x00000004003c9947 */ /* 0x000fea0003800000 */
[-CC-:B------:R-:W-:Y:S01]  /*5e40*/  FFMA.FTZ R153, R191, R174.reuse, R175.reuse ;  /* 0x000000aebf997223 */ /* 0x180fe200000100af */
[-CC-:B------:R-:W-:Y:S01]  /*5e50*/  FFMA.FTZ R154, R230, R174.reuse, R175.reuse ;  /* 0x000000aee69a7223 */ /* 0x180fe200000100af */
[----:B------:R-:W-:Y:S01]  /*5e60*/  LOP3.LUT P2, RZ, R237, 0xff0000, RZ, 0xc0, !PT ;  /* 0x00ff0000edff7812 */ /* 0x000fe2000784c0ff */
[-C--:B------:R-:W-:Y:S01]  /*5e70*/  FFMA.FTZ R160, R220, R174.reuse, R175 ;  /* 0x000000aedca07223 */ /* 0x080fe200000100af */
[----:B------:R-:W-:Y:S01]  /*5e80*/  FADD.FTZ R152, R192, -R153 ;  /* 0x80000099c0987221 */ /* 0x000fe20000010000 */
[----:B------:R-:W-:Y:S01]  /*5e90*/  FADD.FTZ R154, R221, -R154 ;  /* 0x8000009add9a7221 */ /* 0x000fe20000010000 */
[----:B------:R-:W-:Y:S01]  /*5ea0*/  LOP3.LUT P6, RZ, R245, 0xff0000, RZ, 0xc0, !PT ;  /* 0x00ff0000f5ff7812 */ /* 0x000fe200078cc0ff */
[----:B------:R-:W-:Y:S01]  /*5eb0*/  FFMA.FTZ R153, R189, R174, R175 ;  /* 0x000000aebd997223 */ /* 0x000fe200000100af */
[C---:B-----5:R-:W-:Y:S01]  /*5ec0*/  FMUL.FTZ R163, R213.reuse, R152 ;  /* 0x00000098d5a37220 */ /* 0x060fe20000410000 */
[----:B------:R-:W-:Y:S01]  /*5ed0*/  FMUL.FTZ R154, R213, R154 ;  /* 0x0000009ad59a7220 */ /* 0x000fe20000410000 */
[----:B------:R-:W-:Y:S01]  /*5ee0*/  FADD.FTZ R160, R217, -R160 ;  /* 0x800000a0d9a07221 */ /* 0x000fe20000010000 */
[----:B------:R-:W-:Y:S01]  /*5ef0*/  FADD.FTZ R162, R190, -R153 ;  /* 0x80000099bea27221 */ /* 0x000fe20000010000 */
[----:B------:R-:W-:Y:S01]  /*5f00*/  FMUL.FTZ R152, R163, UR13 ;  /* 0x0000000da3987c20 */ /* 0x000fe20008410000 */
[--C-:B------:R-:W-:Y:S01]  /*5f10*/  FFMA.FTZ R161, R187, R174, R175.reuse ;  /* 0x000000aebba17223 */ /* 0x100fe200000100af */
[C---:B------:R-:W-:Y:S01]  /*5f20*/  F2FP.BF16.F32.PACK_AB R163, R154.reuse, R163 ;  /* 0x000000a39aa3723e */ /* 0x040fe200000010ff */
[----:B------:R-:W-:Y:S01]  /*5f30*/  FMUL.FTZ R154, R154, UR13 ;  /* 0x0000000d9a9a7c20 */ /* 0x000fe20008410000 */
[C---:B------:R-:W-:Y:S01]  /*5f40*/  FMUL.FTZ R153, R213.reuse, R160 ;  /* 0x000000a0d5997220 */ /* 0x040fe20000410000 */
[----:B------:R-:W-:Y:S01]  /*5f50*/  FSEL R171, R152, RZ, P2 ;  /* 0x000000ff98ab7208 */ /* 0x000fe20001000000 */
[----:B------:R-:W-:Y:S01]  /*5f60*/  FMUL.FTZ R162, R213, R162 ;  /* 0x000000a2d5a27220 */ /* 0x000fe20000410000 */
[----:B------:R-:W-:Y:S01]  /*5f70*/  ISETP.GE.U32.AND P2, PT, R236, RZ, PT ;  /* 0x000000ffec00720c */ /* 0x000fe20003f46070 */
[----:B------:R-:W-:Y:S01]  /*5f80*/  FMUL.FTZ R168, R153, UR13 ;  /* 0x0000000d99a87c20 */ /* 0x000fe20008410000 */
[----:B------:R-:W-:Y:S01]  /*5f90*/  FSEL R155, R152, RZ, P6 ;  /* 0x000000ff989b7208 */ /* 0x000fe20003000000 */
[-CC-:B------:R-:W-:Y:S01]  /*5fa0*/  FFMA.FTZ R170, R212, R174.reuse, R175.reuse ;  /* 0x000000aed4aa7223 */ /* 0x180fe200000100af */
[----:B------:R-:W-:Y:S01]  /*5fb0*/  ISETP.GE.U32.AND P6, PT, R244, RZ, PT ;  /* 0x000000fff400720c */ /* 0x000fe20003fc6070 */
[----:B------:R-:W-:Y:S01]  /*5fc0*/  FMUL.FTZ R152, R162, UR13 ;  /* 0x0000000da2987c20 */ /* 0x000fe20008410000 */
[----:B------:R-:W-:Y:S01]  /*5fd0*/  ISETP.GE.U32.AND.EX P2, PT, R237, 0x1000000, PT, P2 ;  /* 0x01000000ed00780c */ /* 0x000fe20003f46120 */
[----:B------:R-:W-:Y:S01]  /*5fe0*/  FADD.FTZ R170, R211, -R170 ;  /* 0x800000aad3aa7221 */ /* 0x000fe20000010000 */
[----:B------:R-:W-:Y:S01]  /*5ff0*/  ISETP.GE.U32.AND.EX P6, PT, R245, 0x1000000, PT, P6 ;  /* 0x01000000f500780c */ /* 0x000fe20003fc6160 */
[----:B------:R-:W-:Y:S01]  /*6000*/  FFMA.FTZ R177, R185, R174, R175 ;  /* 0x000000aeb9b17223 */ /* 0x000fe200000100af */
[----:B------:R-:W-:-:S02]  /*6010*/  FSEL R160, R154, RZ, P2 ;  /* 0x000000ff9aa07208 */ /* 0x000fc40001000000 */
[----:B------:R-:W-:Y:S02]  /*6020*/  FSEL R154, R154, RZ, P6 ;  /* 0x000000ff9a9a7208 */ /* 0x000fe40003000000 */
[----:B------:R-:W-:Y:S02]  /*6030*/  LOP3.LUT P6, RZ, R245, 0xff00, RZ, 0xc0, !PT ;  /* 0x0000ff00f5ff7812 */ /* 0x000fe400078cc0ff */
[----:B------:R-:W-:Y:S01]  /*6040*/  F2FP.BF16.F32.PACK_AB R171, R160, R171 ;  /* 0x000000aba0ab723e */ /* 0x000fe200000010ff */
[----:B------:R-:W-:Y:S01]  /*6050*/  FADD.FTZ R160, R188, -R161 ;  /* 0x800000a1bca07221 */ /* 0x000fe20000010000 */
[----:B------:R-:W-:Y:S02]  /*6060*/  F2FP.BF16.F32.PACK_AB R162, R153, R162 ;  /* 0x000000a299a2723e */ /* 0x000fe400000010ff */
[----:B------:R-:W-:Y:S01]  /*6070*/  FSEL R153, R168, RZ, P6 ;  /* 0x000000ffa8997208 */ /* 0x000fe20003000000 */
[----:B------:R-:W-:Y:S01]  /*6080*/  FMUL.FTZ R161, R213, R160 ;  /* 0x000000a0d5a17220 */ /* 0x000fe20000410000 */
[----:B------:R-:W-:Y:S01]  /*6090*/  LOP3.LUT P2, RZ, R245, 0xff, RZ, 0xc0, !PT ;  /* 0x000000fff5ff7812 */ /* 0x000fe2000784c0ff */
[----:B------:R-:W-:Y:S01]  /*60a0*/  FMUL.FTZ R160, R213, R170 ;  /* 0x000000aad5a07220 */ /* 0x000fe20000410000 */
[----:B------:R-:W-:-:S02]  /*60b0*/  LOP3.LUT P6, RZ, R237, 0xff, RZ, 0xc0, !PT ;  /* 0x000000ffedff7812 */ /* 0x000fc400078cc0ff */
[----:B------:R-:W-:Y:S02]  /*60c0*/  F2FP.BF16.F32.PACK_AB R155, R154, R155 ;  /* 0x0000009b9a9b723e */ /* 0x000fe400000010ff */
[C---:B------:R-:W-:Y:S02]  /*60d0*/  FSEL R154, R152.reuse, RZ, P2 ;  /* 0x000000ff989a7208 */ /* 0x040fe40001000000 */
[----:B------:R-:W-:Y:S01]  /*60e0*/  FSEL R170, R152, RZ, P6 ;  /* 0x000000ff98aa7208 */ /* 0x000fe20003000000 */
[----:B------:R-:W-:Y:S01]  /*60f0*/  FMUL.FTZ R152, R161, UR13 ;  /* 0x0000000da1987c20 */ /* 0x000fe20008410000 */
[----:B------:R-:W-:Y:S02]  /*6100*/  LOP3.LUT P2, RZ, R237, 0xff00, RZ, 0xc0, !PT ;  /* 0x0000ff00edff7812 */ /* 0x000fe4000784c0ff */
[----:B------:R-:W-:Y:S02]  /*6110*/  LOP3.LUT P6, RZ, R236, 0xff0000, RZ, 0xc0, !PT ;  /* 0x00ff0000ecff7812 */ /* 0x000fe400078cc0ff */
[----:B------:R-:W-:Y:S01]  /*6120*/  FSEL R173, R168, RZ, P2 ;  /* 0x000000ffa8ad7208 */ /* 0x000fe20001000000 */
[----:B------:R-:W-:Y:S01]  /*6130*/  FFMA.FTZ R168, R198, R174, R175 ;  /* 0x000000aec6a87223 */ /* 0x000fe200000100af */
[C---:B------:R-:W-:Y:S01]  /*6140*/  F2FP.BF16.F32.PACK_AB R161, R160.reuse, R161 ;  /* 0x000000a1a0a1723e */ /* 0x040fe200000010ff */
[----:B------:R-:W-:Y:S01]  /*6150*/  FMUL.FTZ R160, R160, UR13 ;  /* 0x0000000da0a07c20 */ /* 0x000fe20008410000 */
[----:B------:R-:W-:Y:S01]  /*6160*/  LOP3.LUT P2, RZ, R244, 0xff0000, RZ, 0xc0, !PT ;  /* 0x00ff0000f4ff7812 */ /* 0x000fe2000784c0ff */
[----:B------:R-:W-:Y:S01]  /*6170*/  FADD.FTZ R168, R197, -R168 ;  /* 0x800000a8c5a87221 */ /* 0x000fe20000010000 */
[----:B------:R-:W-:-:S02]  /*6180*/  FSEL R169, R152, RZ, P6 ;  /* 0x000000ff98a97208 */ /* 0x000fc40003000000 */
[----:B------:R-:W-:Y:S02]  /*6190*/  LOP3.LUT P6, RZ, R244, 0xff000000, RZ, 0xc0, !PT ;  /* 0xff000000f4ff7812 */ /* 0x000fe400078cc0ff */
[----:B------:R-:W-:Y:S02]  /*61a0*/  F2FP.BF16.F32.PACK_AB R154, R153, R154 ;  /* 0x0000009a999a723e */ /* 0x000fe400000010ff */
[----:B------:R-:W-:Y:S02]  /*61b0*/  FSEL R153, R152, RZ, P2 ;  /* 0x000000ff98997208 */ /* 0x000fe40001000000 */
[----:B------:R-:W-:Y:S02]  /*61c0*/  FSEL R152, R160, RZ, P6 ;  /* 0x000000ffa0987208 */ /* 0x000fe40003000000 */
[----:B------:R-:W-:Y:S02]  /*61d0*/  LOP3.LUT P2, RZ, R236, 0xff000000, RZ, 0xc0, !PT ;  /* 0xff000000ecff7812 */ /* 0x000fe4000784c0ff */
[----:B------:R-:W-:Y:S01]  /*61e0*/  F2FP.BF16.F32.PACK_AB R153, R152, R153 ;  /* 0x000000999899723e */ /* 0x000fe200000010ff */
[----:B------:R-:W-:Y:S01]  /*61f0*/  FADD.FTZ R152, R186, -R177 ;  /* 0x800000b1ba987221 */ /* 0x000fe20000010000 */
[----:B------:R-:W-:Y:S01]  /*6200*/  F2FP.BF16.F32.PACK_AB R170, R173, R170 ;  /* 0x000000aaadaa723e */ /* 0x000fe200000010ff */
[C---:B------:R-:W-:Y:S01]  /*6210*/  FMUL.FTZ R173, R213.reuse, R168 ;  /* 0x000000a8d5ad7220 */ /* 0x040fe20000410000 */
[----:B------:R-:W-:Y:S01]  /*6220*/  FSEL R160, R160, RZ, P2 ;  /* 0x000000ffa0a07208 */ /* 0x000fe20001000000 */
[----:B------:R-:W-:Y:S01]  /*6230*/  FMUL.FTZ R152, R213, R152 ;  /* 0x00000098d5987220 */ /* 0x000fe20000410000 */
[----:B------:R-:W-:Y:S01]  /*6240*/  LOP3.LUT P2, RZ, R236, 0xff00, RZ, 0xc0, !PT ;  /* 0x0000ff00ecff7812 */ /* 0x000fe2000784c0ff */
[----:B------:R-:W-:Y:S01]  /*6250*/  FMUL.FTZ R168, R173, UR13 ;  /* 0x0000000dada87c20 */ /* 0x000fe20008410000 */
[----:B------:R-:W-:-:S02]  /*6260*/  LOP3.LUT P6, RZ, R244, 0xff00, RZ, 0xc0, !PT ;  /* 0x0000ff00f4ff7812 */ /* 0x000fc400078cc0ff */
[----:B------:R-:W-:Y:S02]  /*6270*/  F2FP.BF16.F32.PACK_AB R169, R160, R169 ;  /* 0x000000a9a0a9723e */ /* 0x000fe400000010ff */
[----:B------:R-:W-:Y:S01]  /*6280*/  F2FP.BF16.F32.PACK_AB R160, R173, R152 ;  /* 0x00000098ada0723e */ /* 0x000fe200000010ff */
[----:B------:R-:W-:Y:S01]  /*6290*/  FMUL.FTZ R152, R152, UR13 ;  /* 0x0000000d98987c20 */ /* 0x000fe20008410000 */
[C---:B------:R-:W-:Y:S02]  /*62a0*/  FSEL R177, R168.reuse, RZ, P2 ;  /* 0x000000ffa8b17208 */ /* 0x040fe40001000000 */
[----:B------:R-:W-:Y:S02]  /*62b0*/  FSEL R173, R168, RZ, P6 ;  /* 0x000000ffa8ad7208 */ /* 0x000fe40003000000 */
[----:B------:R-:W-:Y:S02]  /*62c0*/  LOP3.LUT P2, RZ, R244, 0xff, RZ, 0xc0, !PT ;  /* 0x000000fff4ff7812 */ /* 0x000fe4000784c0ff */
[----:B------:R-:W-:-:S02]  /*62d0*/  LOP3.LUT P6, RZ, R236, 0xff, RZ, 0xc0, !PT ;  /* 0x000000ffecff7812 */ /* 0x000fc400078cc0ff */
[C---:B------:R-:W-:Y:S02]  /*62e0*/  FSEL R172, R152.reuse, RZ, P2 ;  /* 0x000000ff98ac7208 */ /* 0x040fe40001000000 */
[----:B------:R-:W-:Y:S02]  /*62f0*/  FSEL R168, R152, RZ, P6 ;  /* 0x000000ff98a87208 */ /* 0x000fe40003000000 */
[----:B------:R-:W-:Y:S02]  /*6300*/  F2FP.BF16.F32.PACK_AB R152, R173, R172 ;  /* 0x000000acad98723e */ /* 0x000fe400000010ff */
[----:B------:R-:W-:Y:S01]  /*6310*/  F2FP.BF16.F32.PACK_AB R168, R177, R168 ;  /* 0x000000a8b1a8723e */ /* 0x000fe200000010ff */
[----:B------:R-:W-:Y:S06]  /*6320*/  BRA `(.L_x_229) ;  /* 0x0000001400347947 */ /* 0x000fec0003800000 */
.L_x_230:
[-CC-:B------:R-:W-:Y:S01]  /*6330*/  FFMA.FTZ R153, R191, R174.reuse, R175.reuse ;  /* 0x000000aebf997223 */ /* 0x180fe200000100af */
[-C--:B------:R-:W-:Y:S01]  /*6340*/  FFMA.FTZ R154, R230, R174.reuse, R175 ;  /* 0x000000aee69a7223 */ /* 0x080fe200000100af */
[----:B------:R-:W-:Y:S02]  /*6350*/  LOP3.LUT P2, RZ, R237, 0xff0000, RZ, 0xc0, !PT ;  /* 0x00ff0000edff7812 */ /* 0x000fe4000784c0ff */
[----:B------:R-:W-:Y:S01]  /*6360*/  FADD.FTZ R152, R192, -R153 ;  /* 0x80000099c0987221 */ /* 0x000fe20000010000 */
[----:B------:R-:W-:Y:S01]  /*6370*/  FADD.FTZ R168, R221, -R154 ;  /* 0x8000009adda87221 */ /* 0x000fe20000010000 */
[----:B------:R-:W-:Y:S01]  /*6380*/  LOP3.LUT P6, RZ, R245, 0xff0000, RZ, 0xc0, !PT ;  /* 0x00ff0000f5ff7812 */ /* 0x000fe200078cc0ff */
[--C-:B------:R-:W-:Y:S01]  /*6390*/  FFMA.FTZ R153, R189, R174, R175.reuse ;  /* 0x000000aebd997223 */ /* 0x100fe200000100af */
[C---:B-----5:R-:W-:Y:S01]  /*63a0*/  FMUL.FTZ R152, R213.reuse, R152 ;  /* 0x00000098d5987220 */ /* 0x060fe20000410000 */
[----:B------:R-:W-:Y:S01]  /*63b0*/  FMUL.FTZ R168, R213, R168 ;  /* 0x000000a8d5a87220 */ /* 0x000fe20000410000 */
[----:B------:R-:W-:-:S02]  /*63c0*/  FFMA.FTZ R154, R220, R174, R175 ;  /* 0x000000aedc9a7223 */ /* 0x000fc400000100af */
[----:B------:R-:W-:Y:S01]  /*63d0*/  FMUL.FTZ R152, R152, UR13 ;  /* 0x0000000d98987c20 */ /* 0x000fe20008410000 */
[----:B------:R-:W-:Y:S01]  /*63e0*/  FMUL.FTZ R168, R168, UR13 ;  /* 0x0000000da8a87c20 */ /* 0x000fe20008410000 */
[----:B------:R-:W-:-:S03]  /*63f0*/  FADD.FTZ R154, R217, -R154 ;  /* 0x8000009ad99a7221 */ /* 0x000fc60000010000 */
[----:B------:R-:W-:Y:S01]  /*6400*/  FSEL R171, R152, RZ, P2 ;  /* 0x000000ff98ab7208 */ /* 0x000fe20001000000 */
[----:B------:R-:W-:Y:S01]  /*6410*/  FMUL.FTZ R154, R213, R154 ;  /* 0x0000009ad59a7220 */ /* 0x000fe20000410000 */
[----:B------:R-:W-:Y:S02]  /*6420*/  ISETP.GE.U32.AND P2, PT, R236, RZ, PT ;  /* 0x000000ffec00720c */ /* 0x000fe40003f46070 */
[----:B------:R-:W-:Y:S01]  /*6430*/  FSEL R155, R152, RZ, P6 ;  /* 0x000000ff989b7208 */ /* 0x000fe20003000000 */
[----:B------:R-:W-:Y:S01]  /*6440*/  FADD.FTZ R152, R190, -R153 ;  /* 0x80000099be987221 */ /* 0x000fe20000010000 */
[----:B------:R-:W-:Y:S01]  /*6450*/  ISETP.GE.U32.AND P6, PT, R244, RZ, PT ;  /* 0x000000fff400720c */ /* 0x000fe20003fc6070 */
[----:B------:R-:W-:Y:S01]  /*6460*/  FFMA.FTZ R153, R187, R174, R175 ;  /* 0x000000aebb997223 */ /* 0x000fe200000100af */
[----:B------:R-:W-:Y:S01]  /*6470*/  ISETP.GE.U32.AND.EX P2, PT, R237, 0x1000000, PT, P2 ;  /* 0x01000000ed00780c */ /* 0x000fe20003f46120 */
[----:B------:R-:W-:Y:S01]  /*6480*/  FMUL.FTZ R152, R213, R152 ;  /* 0x00000098d5987220 */ /* 0x000fe20000410000 */
[C---:B------:R-:W-:Y:S01]  /*6490*/  ISETP.GE.U32.AND.EX P6, PT, R245.reuse, 0x1000000, PT, P6 ;  /* 0x01000000f500780c */ /* 0x040fe20003fc6160 */
[----:B------:R-:W-:Y:S01]  /*64a0*/  FMUL.FTZ R172, R154, UR13 ;  /* 0x0000000d9aac7c20 */ /* 0x000fe20008410000 */
[----:B------:R-:W-:Y:S01]  /*64b0*/  FSEL R170, R168, RZ, P2 ;  /* 0x000000ffa8aa7208 */ /* 0x000fe20001000000 */
[----:B------:R-:W-:Y:S01]  /*64c0*/  FMUL.FTZ R169, R152, UR13 ;  /* 0x0000000d98a97c20 */ /* 0x000fe20008410000 */
[----:B------:R-:W-:Y:S01]  /*64d0*/  FSEL R168, R168, RZ, P6 ;  /* 0x000000ffa8a87208 */ /* 0x000fe20003000000 */
[----:B------:R-:W-:Y:S01]  /*64e0*/  FADD.FTZ R152, R188, -R153 ;  /* 0x80000099bc987221 */ /* 0x000fe20000010000 */
[----:B------:R-:W-:-:S02]  /*64f0*/  LOP3.LUT P2, RZ, R245, 0xff, RZ, 0xc0, !PT ;  /* 0x000000fff5ff7812 */ /* 0x000fc4000784c0ff */
[----:B------:R-:W-:Y:S01]  /*6500*/  F2FP.BF16.F32.PACK_AB R155, R168, R155 ;  /* 0x0000009ba89b723e */ /* 0x000fe200000010ff */
[----:B------:R-:W-:Y:S01]  /*6510*/  FFMA.FTZ R168, R212, R174, R175 ;  /* 0x000000aed4a87223 */ /* 0x000fe200000100af */
[----:B------:R-:W-:Y:S01]  /*6520*/  LOP3.LUT P6, RZ, R245, 0xff00, RZ, 0xc0, !PT ;  /* 0x0000ff00f5ff7812 */ /* 0x000fe200078cc0ff */
[----:B------:R-:W-:Y:S01]  /*6530*/  FMUL.FTZ R152, R213, R152 ;  /* 0x00000098d5987220 */ /* 0x000fe20000410000 */
[----:B------:R-:W-:Y:S01]  /*6540*/  FSEL R154, R169, RZ, P2 ;  /* 0x000000ffa99a7208 */ /* 0x000fe20001000000 */
[----:B------:R-:W-:Y:S01]  /*6550*/  FADD.FTZ R168, R211, -R168 ;  /* 0x800000a8d3a87221 */ /* 0x000fe20000010000 */
[----:B------:R-:W-:Y:S02]  /*6560*/  FSEL R173, R172, RZ, P6 ;  /* 0x000000ffacad7208 */ /* 0x000fe40003000000 */
[----:B------:R-:W-:Y:S01]  /*6570*/  LOP3.LUT P2, RZ, R237, 0xff, RZ, 0xc0, !PT ;  /* 0x000000ffedff7812 */ /* 0x000fe2000784c0ff */
[----:B------:R-:W-:Y:S01]  /*6580*/  FMUL.FTZ R153, R213, R168 ;  /* 0x000000a8d5997220 */ /* 0x000fe20000410000 */
[----:B------:R-:W-:Y:S01]  /*6590*/  LOP3.LUT P6, RZ, R237, 0xff00, RZ, 0xc0, !PT ;  /* 0x0000ff00edff7812 */ /* 0x000fe200078cc0ff */
[----:B------:R-:W-:Y:S01]  /*65a0*/  FMUL.FTZ R168, R152, UR13 ;  /* 0x0000000d98a87c20 */ /* 0x000fe20008410000 */
[----:B------:R-:W-:-:S02]  /*65b0*/  F2FP.BF16.F32.PACK_AB R171, R170, R171 ;  /* 0x000000abaaab723e */ /* 0x000fc400000010ff */
[----:B------:R-:W-:Y:S02]  /*65c0*/  FSEL R170, R169, RZ, P2 ;  /* 0x000000ffa9aa7208 */ /* 0x000fe40001000000 */
[----:B------:R-:W-:Y:S01]  /*65d0*/  FSEL R169, R172, RZ, P6 ;  /* 0x000000ffaca97208 */ /* 0x000fe20003000000 */
[----:B------:R-:W-:Y:S01]  /*65e0*/  FMUL.FTZ R172, R153, UR13 ;  /* 0x0000000d99ac7c20 */ /* 0x000fe20008410000 */
[C---:B------:R-:W-:Y:S02]  /*65f0*/  LOP3.LUT P2, RZ, R244.reuse, 0xff0000, RZ, 0xc0, !PT ;  /* 0x00ff0000f4ff7812 */ /* 0x040fe4000784c0ff */
[----:B------:R-:W-:Y:S02]  /*6600*/  LOP3.LUT P6, RZ, R244, 0xff000000, RZ, 0xc0, !PT ;  /* 0xff000000f4ff7812 */ /* 0x000fe400078cc0ff */
[----:B------:R-:W-:Y:S02]  /*6610*/  FSEL R153, R168, RZ, P2 ;  /* 0x000000ffa8997208 */ /* 0x000fe40001000000 */
[----:B------:R-:W-:-:S02]  /*6620*/  FSEL R152, R172, RZ, P6 ;  /* 0x000000ffac987208 */ /* 0x000fc40003000000 */
[----:B------:R-:W-:Y:S02]  /*6630*/  LOP3.LUT P2, RZ, R236, 0xff0000, RZ, 0xc0, !PT ;  /* 0x00ff0000ecff7812 */ /* 0x000fe4000784c0ff */
[----:B------:R-:W-:Y:S01]  /*6640*/  F2FP.BF16.F32.PACK_AB R153, R152, R153 ;  /* 0x000000999899723e */ /* 0x000fe200000010ff */
[--C-:B------:R-:W-:Y:S01]  /*6650*/  FFMA.FTZ R152, R198, R174, R175.reuse ;  /* 0x000000aec6987223 */ /* 0x100fe200000100af */
[----:B------:R-:W-:Y:S01]  /*6660*/  F2FP.BF16.F32.PACK_AB R154, R173, R154 ;  /* 0x0000009aad9a723e */ /* 0x000fe200000010ff */
[----:B------:R-:W-:Y:S01]  /*6670*/  FFMA.FTZ R173, R185, R174, R175 ;  /* 0x000000aeb9ad7223 */ /* 0x000fe200000100af */
[----:B------:R-:W-:Y:S01]  /*6680*/  F2FP.BF16.F32.PACK_AB R170, R169, R170 ;  /* 0x000000aaa9aa723e */ /* 0x000fe200000010ff */
[----:B------:R-:W-:Y:S01]  /*6690*/  FADD.FTZ R152, R197, -R152 ;  /* 0x80000098c5987221 */ /* 0x000fe20000010000 */
[----:B------:R-:W-:Y:S02]  /*66a0*/  FSEL R169, R168, RZ, P2 ;  /* 0x000000ffa8a97208 */ /* 0x000fe40001000000 */
[----:B------:R-:W-:Y:S01]  /*66b0*/  LOP3.LUT P6, RZ, R236, 0xff000000, RZ, 0xc0, !PT ;  /* 0xff000000ecff7812 */ /* 0x000fe200078cc0ff */
[----:B------:R-:W-:Y:S01]  /*66c0*/  FMUL.FTZ R168, R213, R152 ;  /* 0x00000098d5a87220 */ /* 0x000fe20000410000 */
[----:B------:R-:W-:Y:S01]  /*66d0*/  FADD.FTZ R152, R186, -R173 ;  /* 0x800000adba987221 */ /* 0x000fe20000010000 */
[----:B------:R-:W-:-:S02]  /*66e0*/  LOP3.LUT P2, RZ, R236, 0xff00, RZ, 0xc0, !PT ;  /* 0x0000ff00ecff7812 */ /* 0x000fc4000784c0ff */
[----:B------:R-:W-:Y:S01]  /*66f0*/  FSEL R172, R172, RZ, P6 ;  /* 0x000000ffacac7208 */ /* 0x000fe20003000000 */
[----:B------:R-:W-:Y:S01]  /*6700*/  FMUL.FTZ R168, R168, UR13 ;  /* 0x0000000da8a87c20 */ /* 0x000fe20008410000 */
[----:B------:R-:W-:Y:S01]  /*6710*/  FMUL.FTZ R152, R213, R152 ;  /* 0x00000098d5987220 */ /* 0x000fe20000410000 */
[----:B------:R-:W-:Y:S02]  /*6720*/  LOP3.LUT P6, RZ, R244, 0xff00, RZ, 0xc0, !PT ;  /* 0x0000ff00f4ff7812 */ /* 0x000fe400078cc0ff */
[----:B------:R-:W-:Y:S01]  /*6730*/  F2FP.BF16.F32.PACK_AB R169, R172, R169 ;  /* 0x000000a9aca9723e */ /* 0x000fe200000010ff */
[----:B------:R-:W-:Y:S01]  /*6740*/  FMUL.FTZ R152, R152, UR13 ;  /* 0x0000000d98987c20 */ /* 0x000fe20008410000 */
[C---:B------:R-:W-:Y:S02]  /*6750*/  FSEL R173, R168.reuse, RZ, P2 ;  /* 0x000000ffa8ad7208 */ /* 0x040fe40001000000 */
[----:B------:R-:W-:Y:S02]  /*6760*/  FSEL R177, R168, RZ, P6 ;  /* 0x000000ffa8b17208 */ /* 0x000fe40003000000 */
[----:B------:R-:W-:-:S02]  /*6770*/  LOP3.LUT P2, RZ, R244, 0xff, RZ, 0xc0, !PT ;  /* 0x000000fff4ff7812 */ /* 0x000fc4000784c0ff */
[----:B------:R-:W-:Y:S02]  /*6780*/  LOP3.LUT P6, RZ, R236, 0xff, RZ, 0xc0, !PT ;  /* 0x000000ffecff7812 */ /* 0x000fe400078cc0ff */
[C---:B------:R-:W-:Y:S02]  /*6790*/  FSEL R172, R152.reuse, RZ, P2 ;  /* 0x000000ff98ac7208 */ /* 0x040fe40001000000 */
[----:B------:R-:W-:Y:S02]  /*67a0*/  FSEL R168, R152, RZ, P6 ;  /* 0x000000ff98a87208 */ /* 0x000fe40003000000 */
[----:B------:R-:W-:Y:S02]  /*67b0*/  F2FP.BF16.F32.PACK_AB R152, R177, R172 ;  /* 0x000000acb198723e */ /* 0x000fe400000010ff */
[----:B------:R-:W-:Y:S01]  /*67c0*/  F2FP.BF16.F32.PACK_AB R168, R173, R168 ;  /* 0x000000a8ada8723e */ /* 0x000fe200000010ff */
[----:B------:R-:W-:Y:S06]  /*67d0*/  BRA `(.L_x_229) ;  /* 0x0000001000087947 */ /* 0x000fec0003800000 */
.L_x_226:
[----:B------:R-:W-:-:S04]  /*67e0*/  UISETP.NE.U32.AND UP0, UPT, UR24, URZ, UPT ;  /* 0x000000ff1800728c */ /* 0x000fc8000bf05070 */
[----:B------:R-:W-:-:S09]  /*67f0*/  UISETP.NE.AND.EX UP0, UPT, UR25, URZ, UPT, UP0 ;  /* 0x000000ff1900728c */ /* 0x000fd2000bf05300 */
[----:B------:R-:W-:Y:S05]  /*6800*/  BRA.U !UP0, `(.L_x_231) ;  /* 0x0000000908307547 */ /* 0x000fea000b800000 */
[----:B0-----:R-:W0:Y:S02]  /*6810*/  LDC.64 R168, c[0x0][0x478] ;  /* 0x00011e00ffa87b82 */ /* 0x001e240000000a00 */
[----:B0-----:R-:W-:-:S04]  /*6820*/  ISETP.NE.U32.AND P1, PT, R168, RZ, PT ;  /* 0x000000ffa800720c */ /* 0x001fc80003f25070 */
[----:B------:R-:W-:-:S13]  /*6830*/  ISETP.NE.AND.EX P1, PT, R169, RZ, PT, P1 ;  /* 0x000000ffa900720c */ /* 0x000fda0003f25310 */
[----:B------:R-:W-:Y:S05]  /*6840*/  @!P1 BRA `(.L_x_232) ;  /* 0x0000000400189947 */ /* 0x000fea0003800000 */
[-CC-:B------:R-:W-:Y:S01]  /*6850*/  FFMA.FTZ R161, R191, R174.reuse, R175.reuse ;  /* 0x000000aebfa17223 */ /* 0x180fe200000100af */
[C---:B------:R-:W-:Y:S01]  /*6860*/  SHF.L.U32 R162, R63.reuse, 0x10, RZ ;  /* 0x000000103fa27819 */ /* 0x040fe200000006ff */
[-C--:B------:R-:W-:Y:S01]  /*6870*/  FFMA.FTZ R168, R220, R174.reuse, R175 ;  /* 0x000000aedca87223 */ /* 0x080fe200000100af */
[----:B------:R-:W-:Y:S01]  /*6880*/  PRMT R169, R63, 0x7632, R169 ;  /* 0x000076323fa97816 */ /* 0x000fe200000000a9 */
[----:B------:R-:W-:Y:S01]  /*6890*/  FADD.FTZ R160, R192, -R161 ;  /* 0x800000a1c0a07221 */ /* 0x000fe20000010000 */
[----:B------:R-:W-:Y:S01]  /*68a0*/  PRMT R163, R62, 0x7632, R163 ;  /* 0x000076323ea37816 */ /* 0x000fe200000000a3 */
[--C-:B------:R-:W-:Y:S01]  /*68b0*/  FFMA.FTZ R170, R230, R174, R175.reuse ;  /* 0x000000aee6aa7223 */ /* 0x100fe200000100af */
[----:B------:R-:W-:Y:S01]  /*68c0*/  SHF.L.U32 R172, R169, 0x10, RZ ;  /* 0x00000010a9ac7819 */ /* 0x000fe200000006ff */
[----:B-----5:R-:W-:Y:S01]  /*68d0*/  FFMA.FTZ R161, R213, R160, R162 ;  /* 0x000000a0d5a17223 */ /* 0x020fe200000100a2 */
[----:B------:R-:W-:Y:S01]  /*68e0*/  FADD.FTZ R168, R217, -R168 ;  /* 0x800000a8d9a87221 */ /* 0x000fe20000010000 */
[----:B------:R-:W-:Y:S01]  /*68f0*/  IMAD.U32 R169, R163, 0x10000, RZ ;  /* 0x00010000a3a97824 */ /* 0x000fe200078e00ff */
[----:B------:R-:W-:Y:S01]  /*6900*/  PRMT R160, R61, 0x7632, R160 ;  /* 0x000076323da07816 */ /* 0x000fe200000000a0 */
[----:B------:R-:W-:Y:S01]  /*6910*/  FFMA.FTZ R162, R212, R174, R175 ;  /* 0x000000aed4a27223 */ /* 0x000fe200000100af */
[----:B------:R-:W-:Y:S01]  /*6920*/  FADD.FTZ R170, R221, -R170 ;  /* 0x800000aaddaa7221 */ /* 0x000fe20000010000 */
[----:B------:R-:W-:Y:S01]  /*6930*/  FFMA.FTZ R171, R213, R168, R169 ;  /* 0x000000a8d5ab7223 */ /* 0x000fe200000100a9 */
[----:B------:R-:W-:Y:S01]  /*6940*/  SHF.L.U32 R163, R160, 0x10, RZ ;  /* 0x00000010a0a37819 */ /* 0x000fe200000006ff */
[----:B------:R-:W-:Y:S01]  /*6950*/  FFMA.FTZ R169, R189, R174, R175 ;  /* 0x000000aebda97223 */ /* 0x000fe200000100af */
[----:B------:R-:W-:Y:S01]  /*6960*/  FADD.FTZ R160, R211, -R162 ;  /* 0x800000a2d3a07221 */ /* 0x000fe20000010000 */
[C---:B------:R-:W-:Y:S01]  /*6970*/  FFMA.FTZ R176, R213.reuse, R170, R172 ;  /* 0x000000aad5b07223 */ /* 0x040fe200000100ac */
[----:B------:R-:W-:Y:S01]  /*6980*/  PRMT R162, R60, 0x7632, R162 ;  /* 0x000076323ca27816 */ /* 0x000fe200000000a2 */
[----:B------:R-:W-:Y:S01]  /*6990*/  FADD.FTZ R170, R190, -R169 ;  /* 0x800000a9beaa7221 */ /* 0x000fe20000010000 */
[----:B------:R-:W-:Y:S01]  /*69a0*/  SHF.L.U32 R172, R62, 0x10, RZ ;  /* 0x000000103eac7819 */ /* 0x000fe200000006ff */
[----:B------:R-:W-:Y:S01]  /*69b0*/  FFMA.FTZ R168, R198, R174, R175 ;  /* 0x000000aec6a87223 */ /* 0x000fe200000100af */
[----:B------:R-:W-:Y:S01]  /*69c0*/  FFMA.FTZ R160, R213, R160, R163 ;  /* 0x000000a0d5a07223 */ /* 0x000fe200000100a3 */
[----:B------:R-:W-:Y:S01]  /*69d0*/  ISETP.GE.U32.AND P2, PT, R236, RZ, PT ;  /* 0x000000ffec00720c */ /* 0x000fe20003f46070 */
[----:B------:R-:W-:-:S02]  /*69e0*/  IMAD.U32 R163, R162, 0x10000, RZ ;  /* 0x00010000a2a37824 */ /* 0x000fc400078e00ff */
[----:B------:R-:W-:Y:S01]  /*69f0*/  FFMA.FTZ R162, R213, R170, R172 ;  /* 0x000000aad5a27223 */ /* 0x000fe200000100ac */
[----:B------:R-:W-:Y:S01]  /*6a00*/  FADD.FTZ R168, R197, -R168 ;  /* 0x800000a8c5a87221 */ /* 0x000fe20000010000 */
[C---:B------:R-:W-:Y:S01]  /*6a10*/  FMUL.FTZ R170, R176.reuse, UR13 ;  /* 0x0000000db0aa7c20 */ /* 0x040fe20008410000 */
[----:B------:R-:W-:Y:S01]  /*6a20*/  ISETP.GE.U32.AND.EX P2, PT, R237, 0x1000000, PT, P2 ;  /* 0x01000000ed00780c */ /* 0x000fe20003f46120 */
[----:B------:R-:W-:Y:S01]  /*6a30*/  FMUL.FTZ R169, R161, UR13 ;  /* 0x0000000da1a97c20 */ /* 0x000fe20008410000 */
[----:B------:R-:W-:Y:S01]  /*6a40*/  LOP3.LUT P6, RZ, R237, 0xff0000, RZ, 0xc0, !PT ;  /* 0x00ff0000edff7812 */ /* 0x000fe200078cc0ff */
[----:B------:R-:W-:Y:S01]  /*6a50*/  FFMA.FTZ R168, R213, R168, R163 ;  /* 0x000000a8d5a87223 */ /* 0x000fe200000100a3 */
[----:B------:R-:W-:Y:S01]  /*6a60*/  F2FP.BF16.F32.PACK_AB R163, R176, R161 ;  /* 0x000000a1b0a3723e */ /* 0x000fe200000010ff */
[----:B------:R-:W-:Y:S01]  /*6a70*/  FMUL.FTZ R161, R162, UR13 ;  /* 0x0000000da2a17c20 */ /* 0x000fe20008410000 */
[----:B------:R-:W-:Y:S02]  /*6a80*/  FSEL R173, R170, RZ, P2 ;  /* 0x000000ffaaad7208 */ /* 0x000fe40001000000 */
[----:B------:R-:W-:Y:S01]  /*6a90*/  FSEL R170, R169, RZ, P6 ;  /* 0x000000ffa9aa7208 */ /* 0x000fe20003000000 */
[----:B------:R-:W-:Y:S01]  /*6aa0*/  FMUL.FTZ R169, R171, UR13 ;  /* 0x0000000daba97c20 */ /* 0x000fe20008410000 */
[----:B------:R-:W-:-:S02]  /*6ab0*/  LOP3.LUT P2, RZ, R237, 0xff, RZ, 0xc0, !PT ;  /* 0x000000ffedff7812 */ /* 0x000fc4000784c0ff */
[----:B------:R-:W-:Y:S02]  /*6ac0*/  F2FP.BF16.F32.PACK_AB R162, R171, R162 ;  /* 0x000000a2aba2723e */ /* 0x000fe400000010ff */
[----:B------:R-:W-:Y:S02]  /*6ad0*/  F2FP.BF16.F32.PACK_AB R171, R173, R170 ;  /* 0x000000aaadab723e */ /* 0x000fe400000010ff */
[----:B------:R-:W-:Y:S01]  /*6ae0*/  FSEL R170, R161, RZ, P2 ;  /* 0x000000ffa1aa7208 */ /* 0x000fe20001000000 */
[-C--:B------:R-:W-:Y:S01]  /*6af0*/  FFMA.FTZ R161, R187, R174.reuse, R175 ;  /* 0x000000aebba17223 */ /* 0x080fe200000100af */
[----:B------:R-:W-:Y:S02]  /*6b00*/  SHF.L.U32 R176, R61, 0x10, RZ ;  /* 0x000000103db07819 */ /* 0x000fe400000006ff */
[----:B------:R-:W-:Y:S01]  /*6b10*/  LOP3.LUT P6, RZ, R237, 0xff00, RZ, 0xc0, !PT ;  /* 0x0000ff00edff7812 */ /* 0x000fe200078cc0ff */
[----:B------:R-:W-:Y:S01]  /*6b20*/  FADD.FTZ R172, R188, -R161 ;  /* 0x800000a1bcac7221 */ /* 0x000fe20000010000 */
[----:B------:R-:W-:Y:S01]  /*6b30*/  FFMA.FTZ R161, R185, R174, R175 ;  /* 0x000000aeb9a17223 */ /* 0x000fe200000100af */
[----:B------:R-:W-:-:S02]  /*6b40*/  LOP3.LUT P2, RZ, R236, 0xff0000, RZ, 0xc0, !PT ;  /* 0x00ff0000ecff7812 */ /* 0x000fc4000784c0ff */
[----:B------:R-:W-:Y:S01]  /*6b50*/  FFMA.FTZ R173, R213, R172, R176 ;  /* 0x000000acd5ad7223 */ /* 0x000fe200000100b0 */
[----:B------:R-:W-:Y:S01]  /*6b60*/  FADD.FTZ R172, R186, -R161 ;  /* 0x800000a1baac7221 */ /* 0x000fe20000010000 */
[----:B------:R-:W-:Y:S02]  /*6b70*/  FSEL R169, R169, RZ, P6 ;  /* 0x000000ffa9a97208 */ /* 0x000fe40003000000 */
[----:B------:R-:W-:Y:S02]  /*6b80*/  SHF.L.U32 R161, R60, 0x10, RZ ;  /* 0x000000103ca17819 */ /* 0x000fe400000006ff */
[----:B------:R-:W-:Y:S02]  /*6b90*/  F2FP.BF16.F32.PACK_AB R170, R169, R170 ;  /* 0x000000aaa9aa723e */ /* 0x000fe400000010ff */
[----:B------:R-:W-:Y:S01]  /*6ba0*/  LOP3.LUT P6, RZ, R236, 0xff000000, RZ, 0xc0, !PT ;  /* 0xff000000ecff7812 */ /* 0x000fe200078cc0ff */
[----:B------:R-:W-:Y:S01]  /*6bb0*/  FFMA.FTZ R169, R213, R172, R161 ;  /* 0x000000acd5a97223 */ /* 0x000fe200000100a1 */
[----:B------:R-:W-:Y:S01]  /*6bc0*/  FMUL.FTZ R172, R173, UR13 ;  /* 0x0000000dadac7c20 */ /* 0x000fe20008410000 */
[C---:B------:R-:W-:Y:S01]  /*6bd0*/  F2FP.BF16.F32.PACK_AB R161, R160.reuse, R173 ;  /* 0x000000ada0a1723e */ /* 0x040fe200000010ff */
[----:B------:R-:W-:-:S02]  /*6be0*/  FMUL.FTZ R173, R160, UR13 ;  /* 0x0000000da0ad7c20 */ /* 0x000fc40008410000 */
[----:B------:R-:W-:Y:S02]  /*6bf0*/  F2FP.BF16.F32.PACK_AB R160, R168, R169 ;  /* 0x000000a9a8a0723e */ /* 0x000fe400000010ff */
[----:B------:R-:W-:Y:S01]  /*6c00*/  FSEL R176, R172, RZ, P2 ;  /* 0x000000ffacb07208 */ /* 0x000fe20001000000 */
[----:B------:R-:W-:Y:S01]  /*6c10*/  FMUL.FTZ R172, R169, UR13 ;  /* 0x0000000da9ac7c20 */ /* 0x000fe20008410000 */
[----:B------:R-:W-:Y:S01]  /*6c20*/  FMUL.FTZ R169, R168, UR13 ;  /* 0x0000000da8a97c20 */ /* 0x000fe20008410000 */
[----:B------:R-:W-:Y:S02]  /*6c30*/  FSEL R177, R173, RZ, P6 ;  /* 0x000000ffadb17208 */ /* 0x000fe40003000000 */
[C---:B------:R-:W-:Y:S02]  /*6c40*/  LOP3.LUT P2, RZ, R236.reuse, 0xff, RZ, 0xc0, !PT ;  /* 0x000000ffecff7812 */ /* 0x040fe4000784c0ff */
[----:B------:R-:W-:Y:S02]  /*6c50*/  LOP3.LUT P6, RZ, R236, 0xff00, RZ, 0xc0, !PT ;  /* 0x0000ff00ecff7812 */ /* 0x000fe400078cc0ff */
[----:B------:R-:W-:-:S02]  /*6c60*/  FSEL R168, R172, RZ, P2 ;  /* 0x000000ffaca87208 */ /* 0x000fc40001000000 */
[----:B------:R-:W-:Y:S02]  /*6c70*/  FSEL R173, R169, RZ, P6 ;  /* 0x000000ffa9ad7208 */ /* 0x000fe40003000000 */
[----:B------:R-:W-:Y:S02]  /*6c80*/  F2FP.BF16.F32.PACK_AB R169, R177, R176 ;  /* 0x000000b0b1a9723e */ /* 0x000fe400000010ff */
[----:B------:R-:W-:Y:S01]  /*6c90*/  F2FP.BF16.F32.PACK_AB R168, R173, R168 ;  /* 0x000000a8ada8723e */ /* 0x000fe200000010ff */
[----:B------:R-:W-:Y:S06]  /*6ca0*/  BRA `(.L_x_229) ;  /* 0x0000000800d47947 */ /* 0x000fec0003800000 */
.L_x_232:
[----:B------:R-:W-:Y:S01]  /*6cb0*/  PRMT R168, R63, 0x7632, R168 ;  /* 0x000076323fa87816 */ /* 0x000fe200000000a8 */
[-CC-:B------:R-:W-:Y:S01]  /*6cc0*/  FFMA.FTZ R170, R230, R174.reuse, R175.reuse ;  /* 0x000000aee6aa7223 */ /* 0x180fe200000100af */
[----:B------:R-:W-:Y:S01]  /*6cd0*/  FFMA.FTZ R172, R220, R174, R175 ;  /* 0x000000aedcac7223 */ /* 0x000fe200000100af */
[----:B------:R-:W-:Y:S02]  /*6ce0*/  PRMT R169, R61, 0x7632, R169 ;  /* 0x000076323da97816 */ /* 0x000fe400000000a9 */
[----:B------:R-:W-:Y:S02]  /*6cf0*/  IMAD.U32 R176, R168, 0x10000, RZ ;  /* 0x00010000a8b07824 */ /* 0x000fe400078e00ff */
[----:B------:R-:W-:Y:S01]  /*6d00*/  FADD.FTZ R170, R221, -R170 ;  /* 0x800000aaddaa7221 */ /* 0x000fe20000010000 */
[----:B------:R-:W-:Y:S01]  /*6d10*/  PRMT R168, R62, 0x7632, R168 ;  /* 0x000076323ea87816 */ /* 0x000fe200000000a8 */
[----:B------:R-:W-:Y:S01]  /*6d20*/  FADD.FTZ R172, R217, -R172 ;  /* 0x800000acd9ac7221 */ /* 0x000fe20000010000 */
[----:B------:R-:W-:Y:S01]  /*6d30*/  SHF.L.U32 R178, R169, 0x10, RZ ;  /* 0x00000010a9b27819 */ /* 0x000fe200000006ff */
[----:B-----5:R-:W-:Y:S01]  /*6d40*/  FFMA.FTZ R170, R213, R170, R176 ;  /* 0x000000aad5aa7223 */ /* 0x020fe200000100b0 */
[----:B------:R-:W-:Y:S01]  /*6d50*/  SHF.L.U32 R176, R168, 0x10, RZ ;  /* 0x00000010a8b07819 */ /* 0x000fe200000006ff */
[--C-:B------:R-:W-:Y:S01]  /*6d60*/  FFMA.FTZ R168, R212, R174, R175.reuse ;  /* 0x000000aed4a87223 */ /* 0x100fe200000100af */
[----:B------:R-:W-:Y:S01]  /*6d70*/  ISETP.GE.U32.AND P2, PT, R236, RZ, PT ;  /* 0x000000ffec00720c */ /* 0x000fe20003f46070 */
[----:B------:R-:W-:Y:S01]  /*6d80*/  FMUL.FTZ R170, R170, UR13 ;  /* 0x0000000daaaa7c20 */ /* 0x000fe20008410000 */
[----:B------:R-:W-:Y:S01]  /*6d90*/  LOP3.LUT P6, RZ, R237, 0xff0000, RZ, 0xc0, !PT ;  /* 0x00ff0000edff7812 */ /* 0x000fe200078cc0ff */
[----:B------:R-:W-:Y:S01]  /*6da0*/  FFMA.FTZ R171, R213, R172, R176 ;  /* 0x000000acd5ab7223 */ /* 0x000fe200000100b0 */
[--C-:B------:R-:W-:Y:S01]  /*6db0*/  FADD.FTZ R176, R211, -R168.reuse ;  /* 0x800000a8d3b07221 */ /* 0x100fe20000010000 */
[----:B------:R-:W-:Y:S01]  /*6dc0*/  PRMT R168, R60, 0x7632, R168 ;  /* 0x000076323ca87816 */ /* 0x000fe200000000a8 */
[----:B------:R-:W-:Y:S01]  /*6dd0*/  FFMA.FTZ R172, R198, R174, R175 ;  /* 0x000000aec6ac7223 */ /* 0x000fe200000100af */
[----:B------:R-:W-:Y:S01]  /*6de0*/  ISETP.GE.U32.AND.EX P2, PT, R237, 0x1000000, PT, P2 ;  /* 0x01000000ed00780c */ /* 0x000fe20003f46120 */
[----:B------:R-:W-:Y:S01]  /*6df0*/  FFMA.FTZ R169, R213, R176, R178 ;  /* 0x000000b0d5a97223 */ /* 0x000fe200000100b2 */
[----:B------:R-:W-:Y:S01]  /*6e00*/  SHF.L.U32 R176, R63, 0x10, RZ ;  /* 0x000000103fb07819 */ /* 0x000fe200000006ff */
[----:B------:R-:W-:-:S02]  /*6e10*/  IMAD.U32 R173, R168, 0x10000, RZ ;  /* 0x00010000a8ad7824 */ /* 0x000fc400078e00ff */
[----:B------:R-:W-:Y:S01]  /*6e20*/  FADD.FTZ R168, R197, -R172 ;  /* 0x800000acc5a87221 */ /* 0x000fe20000010000 */
[----:B------:R-:W-:-:S03]  /*6e30*/  FMUL.FTZ R171, R171, UR13 ;  /* 0x0000000dabab7c20 */ /* 0x000fc60008410000 */
[----:B------:R-:W-:Y:S01]  /*6e40*/  FFMA.FTZ R168, R213, R168, R173 ;  /* 0x000000a8d5a87223 */ /* 0x000fe200000100ad */
[----:B------:R-:W-:-:S03]  /*6e50*/  FFMA.FTZ R173, R191, R174, R175 ;  /* 0x000000aebfad7223 */ /* 0x000fc600000100af */
[----:B------:R-:W-:Y:S01]  /*6e60*/  FMUL.FTZ R168, R168, UR13 ;  /* 0x0000000da8a87c20 */ /* 0x000fe20008410000 */
[----:B------:R-:W-:Y:S01]  /*6e70*/  FADD.FTZ R172, R192, -R173 ;  /* 0x800000adc0ac7221 */ /* 0x000fe20000010000 */
[----:B------:R-:W-:-:S03]  /*6e80*/  FFMA.FTZ R173, R189, R174, R175 ;  /* 0x000000aebdad7223 */ /* 0x000fc600000100af */
[----:B------:R-:W-:Y:S01]  /*6e90*/  FFMA.FTZ R177, R213, R172, R176 ;  /* 0x000000acd5b17223 */ /* 0x000fe200000100b0 */
[----:B------:R-:W-:Y:S01]  /*6ea0*/  SHF.L.U32 R176, R62, 0x10, RZ ;  /* 0x000000103eb07819 */ /* 0x000fe200000006ff */
[----:B------:R-:W-:Y:S02]  /*6eb0*/  FADD.FTZ R172, R190, -R173 ;  /* 0x800000adbeac7221 */ /* 0x000fe40000010000 */
[----:B------:R-:W-:Y:S02]  /*6ec0*/  FMUL.FTZ R177, R177, UR13 ;  /* 0x0000000db1b17c20 */ /* 0x000fe40008410000 */
[----:B------:R-:W-:Y:S01]  /*6ed0*/  FFMA.FTZ R172, R213, R172, R176 ;  /* 0x000000acd5ac7223 */ /* 0x000fe200000100b0 */
[----:B------:R-:W-:Y:S02]  /*6ee0*/  FSEL R176, R170, RZ, P2 ;  /* 0x000000ffaab07208 */ /* 0x000fe40001000000 */
[----:B------:R-:W-:Y:S01]  /*6ef0*/  FSEL R177, R177, RZ, P6 ;  /* 0x000000ffb1b17208 */ /* 0x000fe20003000000 */
[----:B------:R-:W-:Y:S01]  /*6f00*/  FMUL.FTZ R172, R172, UR13 ;  /* 0x0000000dacac7c20 */ /* 0x000fe20008410000 */
[----:B------:R-:W-:-:S02]  /*6f10*/  LOP3.LUT P6, RZ, R237, 0xff, RZ, 0xc0, !PT ;  /* 0x000000ffedff7812 */ /* 0x000fc400078cc0ff */
[----:B------:R-:W-:Y:S02]  /*6f20*/  LOP3.LUT P2, RZ, R237, 0xff00, RZ, 0xc0, !PT ;  /* 0x0000ff00edff7812 */ /* 0x000fe4000784c0ff */
[----:B------:R-:W-:Y:S02]  /*6f30*/  FSEL R170, R172, RZ, P6 ;  /* 0x000000ffacaa7208 */ /* 0x000fe40003000000 */
[----:B------:R-:W-:Y:S02]  /*6f40*/  FSEL R173, R171, RZ, P2 ;  /* 0x000000ffabad7208 */ /* 0x000fe40001000000 */
[----:B------:R-:W-:Y:S01]  /*6f50*/  F2FP.BF16.F32.PACK_AB R171, R176, R177 ;  /* 0x000000b1b0ab723e */ /* 0x000fe200000010ff */
[----:B------:R-:W-:Y:S01]  /*6f60*/  IMAD.U32 R176, R61, 0x10000, RZ ;  /* 0x000100003db07824 */ /* 0x000fe200078e00ff */
[----:B------:R-:W-:Y:S01]  /*6f70*/  F2FP.BF16.F32.PACK_AB R170, R173, R170 ;  /* 0x000000aaadaa723e */ /* 0x000fe200000010ff */
[----:B------:R-:W-:Y:S01]  /*6f80*/  FFMA.FTZ R173, R187, R174, R175 ;  /* 0x000000aebbad7223 */ /* 0x000fe200000100af */
[----:B------:R-:W-:-:S02]  /*6f90*/  LOP3.LUT P2, RZ, R236, 0xff0000, RZ, 0xc0, !PT ;  /* 0x00ff0000ecff7812 */ /* 0x000fc4000784c0ff */
[----:B------:R-:W-:Y:S01]  /*6fa0*/  LOP3.LUT P6, RZ, R236, 0xff000000, RZ, 0xc0, !PT ;  /* 0xff000000ecff7812 */ /* 0x000fe200078cc0ff */
[----:B------:R-:W-:Y:S01]  /*6fb0*/  FADD.FTZ R172, R188, -R173 ;  /* 0x800000adbcac7221 */ /* 0x000fe20000010000 */
[----:B------:R-:W-:-:S03]  /*6fc0*/  FFMA.FTZ R173, R185, R174, R175 ;  /* 0x000000aeb9ad7223 */ /* 0x000fc600000100af */
[----:B------:R-:W-:Y:S01]  /*6fd0*/  FFMA.FTZ R177, R213, R172, R176 ;  /* 0x000000acd5b17223 */ /* 0x000fe200000100b0 */
[----:B------:R-:W-:Y:S01]  /*6fe0*/  SHF.L.U32 R176, R60, 0x10, RZ ;  /* 0x000000103cb07819 */ /* 0x000fe200000006ff */
[----:B------:R-:W-:Y:S01]  /*6ff0*/  FADD.FTZ R172, R186, -R173 ;  /* 0x800000adbaac7221 */ /* 0x000fe20000010000 */
[----:B------:R-:W-:Y:S01]  /*7000*/  FMUL.FTZ R173, R169, UR13 ;  /* 0x0000000da9ad7c20 */ /* 0x000fe20008410000 */
[----:B------:R-:W-:Y:S02]  /*7010*/  FMUL.FTZ R177, R177, UR13 ;  /* 0x0000000db1b17c20 */ /* 0x000fe40008410000 */
[----:B------:R-:W-:Y:S02]  /*7020*/  FFMA.FTZ R172, R213, R172, R176 ;  /* 0x000000acd5ac7223 */ /* 0x000fe400000100b0 */
[----:B------:R-:W-:Y:S02]  /*7030*/  FSEL R176, R173, RZ, P6 ;  /* 0x000000ffadb07208 */ /* 0x000fe40003000000 */
[----:B------:R-:W-:Y:S01]  /*7040*/  FSEL R169, R177, RZ, P2 ;  /* 0x000000ffb1a97208 */ /* 0x000fe20001000000 */
[----:B------:R-:W-:Y:S01]  /*7050*/  FMUL.FTZ R172, R172, UR13 ;  /* 0x0000000dacac7c20 */ /* 0x000fe20008410000 */
[----:B------:R-:W-:-:S02]  /*7060*/  LOP3.LUT P2, RZ, R236, 0xff00, RZ, 0xc0, !PT ;  /* 0x0000ff00ecff7812 */ /* 0x000fc4000784c0ff */
[----:B------:R-:W-:Y:S02]  /*7070*/  LOP3.LUT P6, RZ, R236, 0xff, RZ, 0xc0, !PT ;  /* 0x000000ffecff7812 */ /* 0x000fe400078cc0ff */
[----:B------:R-:W-:Y:S02]  /*7080*/  FSEL R173, R168, RZ, P2 ;  /* 0x000000ffa8ad7208 */ /* 0x000fe40001000000 */
[----:B------:R-:W-:Y:S02]  /*7090*/  FSEL R168, R172, RZ, P6 ;  /* 0x000000ffaca87208 */ /* 0x000fe40003000000 */
[----:B------:R-:W-:Y:S02]  /*70a0*/  F2FP.BF16.F32.PACK_AB R169, R176, R169 ;  /* 0x000000a9b0a9723e */ /* 0x000fe400000010ff */
[----:B------:R-:W-:Y:S01]  /*70b0*/  F2FP.BF16.F32.PACK_AB R168, R173, R168 ;  /* 0x000000a8ada8723e */ /* 0x000fe200000010ff */
[----:B------:R-:W-:Y:S06]  /*70c0*/  BRA `(.L_x_229) ;  /* 0x0000000400cc7947 */ /* 0x000fec0003800000 */
.L_x_231:
[----:B0-----:R-:W0:Y:S02]  /*70d0*/  LDC.64 R168, c[0x0][0x478] ;  /* 0x00011e00ffa87b82 */ /* 0x001e240000000a00 */
[----:B0-----:R-:W-:-:S04]  /*70e0*/  ISETP.NE.U32.AND P1, PT, R168, RZ, PT ;  /* 0x000000ffa800720c */ /* 0x001fc80003f25070 */
[----:B------:R-:W-:-:S13]  /*70f0*/  ISETP.NE.AND.EX P1, PT, R169, RZ, PT, P1 ;  /* 0x000000ffa900720c */ /* 0x000fda0003f25310 */
[----:B------:R-:W-:Y:S05]  /*7100*/  @!P1 BRA `(.L_x_233) ;  /* 0x0000000000e89947 */ /* 0x000fea0003800000 */
[-CC-:B------:R-:W-:Y:S01]  /*7110*/  FFMA.FTZ R161, R191, R174.reuse, R175.reuse ;  /* 0x000000aebfa17223 */ /* 0x180fe200000100af */
[-CC-:B------:R-:W-:Y:S01]  /*7120*/  FFMA.FTZ R168, R230, R174.reuse, R175.reuse ;  /* 0x000000aee6a87223 */ /* 0x180fe200000100af */
[-C--:B------:R-:W-:Y:S01]  /*7130*/  FFMA.FTZ R162, R220, R174.reuse, R175 ;  /* 0x000000aedca27223 */ /* 0x080fe200000100af */
[----:B------:R-:W-:Y:S01]  /*7140*/  ISETP.GE.U32.AND P2, PT, R236, RZ, PT ;  /* 0x000000ffec00720c */ /* 0x000fe20003f46070 */
[----:B------:R-:W-:Y:S01]  /*7150*/  FADD.FTZ R160, R192, -R161 ;  /* 0x800000a1c0a07221 */ /* 0x000fe20000010000 */
[----:B------:R-:W-:Y:S01]  /*7160*/  FADD.FTZ R168, R221, -R168 ;  /* 0x800000a8dda87221 */ /* 0x000fe20000010000 */
[----:B------:R-:W-:Y:S01]  /*7170*/  FFMA.FTZ R161, R189, R174, R175 ;  /* 0x000000aebda17223 */ /* 0x000fe200000100af */
[----:B------:R-:W-:Y:S01]  /*7180*/  FADD.FTZ R162, R217, -R162 ;  /* 0x800000a2d9a27221 */ /* 0x000fe20000010000 */
[C---:B-----5:R-:W-:Y:S01]  /*7190*/  FMUL.FTZ R163, R213.reuse, R160 ;  /* 0x000000a0d5a37220 */ /* 0x060fe20000410000 */
[----:B------:R-:W-:Y:S01]  /*71a0*/  FMUL.FTZ R168, R213, R168 ;  /* 0x000000a8d5a87220 */ /* 0x000fe20000410000 */
[----:B------:R-:W-:Y:S01]  /*71b0*/  FADD.FTZ R160, R190, -R161 ;  /* 0x800000a1bea07221 */ /* 0x000fe20000010000 */
[----:B------:R-:W-:Y:S01]  /*71c0*/  LOP3.LUT P6, RZ, R237, 0xff0000, RZ, 0xc0, !PT ;  /* 0x00ff0000edff7812 */ /* 0x000fe200078cc0ff */
[----:B------:R-:W-:Y:S01]  /*71d0*/  FMUL.FTZ R161, R163, UR13 ;  /* 0x0000000da3a17c20 */ /* 0x000fe20008410000 */
[----:B------:R-:W-:Y:S01]  /*71e0*/  FMUL.FTZ R170, R168, UR13 ;  /* 0x0000000da8aa7c20 */ /* 0x000fe20008410000 */
[----:B------:R-:W-:Y:S01]  /*71f0*/  ISETP.GE.U32.AND.EX P2, PT, R237, 0x1000000, PT, P2 ;  /* 0x01000000ed00780c */ /* 0x000fe20003f46120 */
[C---:B------:R-:W-:Y:S01]  /*7200*/  FMUL.FTZ R160, R213.reuse, R160 ;  /* 0x000000a0d5a07220 */ /* 0x040fe20000410000 */
[----:B------:R-:W-:Y:S01]  /*7210*/  FMUL.FTZ R169, R213, R162 ;  /* 0x000000a2d5a97220 */ /* 0x000fe20000410000 */
[----:B------:R-:W-:-:S02]  /*7220*/  FSEL R171, R161, RZ, P6 ;  /* 0x000000ffa1ab7208 */ /* 0x000fc40003000000 */
[----:B------:R-:W-:Y:S01]  /*7230*/  FMUL.FTZ R161, R160, UR13 ;  /* 0x0000000da0a17c20 */ /* 0x000fe20008410000 */
[----:B------:R-:W-:Y:S01]  /*7240*/  FSEL R172, R170, RZ, P2 ;  /* 0x000000ffaaac7208 */ /* 0x000fe20001000000 */
[----:B------:R-:W-:Y:S01]  /*7250*/  FMUL.FTZ R162, R169, UR13 ;  /* 0x0000000da9a27c20 */ /* 0x000fe20008410000 */
[C---:B------:R-:W-:Y:S02]  /*7260*/  LOP3.LUT P6, RZ, R237.reuse, 0xff, RZ, 0xc0, !PT ;  /* 0x000000ffedff7812 */ /* 0x040fe400078cc0ff */
[----:B------:R-:W-:Y:S02]  /*7270*/  LOP3.LUT P2, RZ, R237, 0xff00, RZ, 0xc0, !PT ;  /* 0x0000ff00edff7812 */ /* 0x000fe4000784c0ff */
[----:B------:R-:W-:Y:S02]  /*7280*/  FSEL R161, R161, RZ, P6 ;  /* 0x000000ffa1a17208 */ /* 0x000fe40003000000 */
[----:B------:R-:W-:Y:S02]  /*7290*/  FSEL R170, R162, RZ, P2 ;  /* 0x000000ffa2aa7208 */ /* 0x000fe40001000000 */
[----:B------:R-:W-:Y:S01]  /*72a0*/  F2FP.BF16.F32.PACK_AB R162, R169, R160 ;  /* 0x000000a0a9a2723e */ /* 0x000fe200000010ff */
[-CC-:B------:R-:W-:Y:S01]  /*72b0*/  FFMA.FTZ R169, R187, R174.reuse, R175.reuse ;  /* 0x000000aebba97223 */ /* 0x180fe200000100af */
[-CC-:B------:R-:W-:Y:S01]  /*72c0*/  FFMA.FTZ R160, R212, R174.reuse, R175.reuse ;  /* 0x000000aed4a07223 */ /* 0x180fe200000100af */
[----:B------:R-:W-:Y:S01]  /*72d0*/  F2FP.BF16.F32.PACK_AB R170, R170, R161 ;  /* 0x000000a1aaaa723e */ /* 0x000fe200000010ff */
[-C--:B------:R-:W-:Y:S01]  /*72e0*/  FFMA.FTZ R161, R185, R174.reuse, R175 ;  /* 0x000000aeb9a17223 */ /* 0x080fe200000100af */
[----:B------:R-:W-:Y:S01]  /*72f0*/  F2FP.BF16.F32.PACK_AB R171, R172, R171 ;  /* 0x000000abacab723e */ /* 0x000fe200000010ff */
[----:B------:R-:W-:Y:S01]  /*7300*/  FADD.FTZ R172, R188, -R169 ;  /* 0x800000a9bcac7221 */ /* 0x000fe20000010000 */
[----:B------:R-:W-:Y:S01]  /*7310*/  F2FP.BF16.F32.PACK_AB R163, R168, R163 ;  /* 0x000000a3a8a3723e */ /* 0x000fe200000010ff */
[----:B------:R-:W-:Y:S01]  /*7320*/  FADD.FTZ R176, R211, -R160 ;  /* 0x800000a0d3b07221 */ /* 0x000fe20000010000 */
[----:B------:R-:W-:Y:S01]  /*7330*/  FFMA.FTZ R168, R198, R174, R175 ;  /* 0x000000aec6a87223 */ /* 0x000fe200000100af */
[----:B------:R-:W-:Y:S01]  /*7340*/  FADD.FTZ R160, R186, -R161 ;  /* 0x800000a1baa07221 */ /* 0x000fe20000010000 */
[C---:B------:R-:W-:Y:S01]  /*7350*/  FMUL.FTZ R161, R213.reuse, R172 ;  /* 0x000000acd5a17220 */ /* 0x040fe20000410000 */
[----:B------:R-:W-:Y:S01]  /*7360*/  FMUL.FTZ R176, R213, R176 ;  /* 0x000000b0d5b07220 */ /* 0x000fe20000410000 */
[----:B------:R-:W-:Y:S01]  /*7370*/  FADD.FTZ R168, R197, -R168 ;  /* 0x800000a8c5a87221 */ /* 0x000fe20000010000 */
[----:B------:R-:W-:Y:S01]  /*7380*/  FMUL.FTZ R160, R213, R160 ;  /* 0x000000a0d5a07220 */ /* 0x000fe20000410000 */
[----:B------:R-:W-:Y:S01]  /*7390*/  FMUL.FTZ R172, R161, UR13 ;  /* 0x0000000da1ac7c20 */ /* 0x000fe20008410000 */
[----:B------:R-:W-:Y:S01]  /*73a0*/  LOP3.LUT P2, RZ, R236, 0xff0000, RZ, 0xc0, !PT ;  /* 0x00ff0000ecff7812 */ /* 0x000fe2000784c0ff */
[----:B------:R-:W-:Y:S01]  /*73b0*/  FMUL.FTZ R169, R213, R168 ;  /* 0x000000a8d5a97220 */ /* 0x000fe20000410000 */
[C---:B------:R-:W-:Y:S01]  /*73c0*/  F2FP.BF16.F32.PACK_AB R161, R176.reuse, R161 ;  /* 0x000000a1b0a1723e */ /* 0x040fe200000010ff */
[----:B------:R-:W-:Y:S01]  /*73d0*/  FMUL.FTZ R176, R176, UR13 ;  /* 0x0000000db0b07c20 */ /* 0x000fe20008410000 */
[----:B------:R-:W-:Y:S01]  /*73e0*/  LOP3.LUT P6, RZ, R236, 0xff000000, RZ, 0xc0, !PT ;  /* 0xff000000ecff7812 */ /* 0x000fe200078cc0ff */
[----:B------:R-:W-:Y:S01]  /*73f0*/  FMUL.FTZ R168, R160, UR13 ;  /* 0x0000000da0a87c20 */ /* 0x000fe20008410000 */
[C---:B------:R-:W-:Y:S01]  /*7400*/  F2FP.BF16.F32.PACK_AB R160, R169.reuse, R160 ;  /* 0x000000a0a9a0723e */ /* 0x040fe200000010ff */
[----:B------:R-:W-:Y:S01]  /*7410*/  FMUL.FTZ R169, R169, UR13 ;  /* 0x0000000da9a97c20 */ /* 0x000fe20008410000 */
[----:B------:R-:W-:-:S02]  /*7420*/  FSEL R172, R172, RZ, P2 ;  /* 0x000000ffacac7208 */ /* 0x000fc40001000000 */
[----:B------:R-:W-:Y:S02]  /*7430*/  FSEL R177, R176, RZ, P6 ;  /* 0x000000ffb0b17208 */ /* 0x000fe40003000000 */
[C---:B------:R-:W-:Y:S02]  /*7440*/  LOP3.LUT P2, RZ, R236.reuse, 0xff, RZ, 0xc0, !PT ;  /* 0x000000ffecff7812 */ /* 0x040fe4000784c0ff */
[----:B------:R-:W-:Y:S02]  /*7450*/  LOP3.LUT P6, RZ, R236, 0xff00, RZ, 0xc0, !PT ;  /* 0x0000ff00ecff7812 */ /* 0x000fe400078cc0ff */
[----:B------:R-:W-:Y:S02]  /*7460*/  FSEL R168, R168, RZ, P2 ;  /* 0x000000ffa8a87208 */ /* 0x000fe40001000000 */
[----:B------:R-:W-:Y:S02]  /*7470*/  FSEL R173, R169, RZ, P6 ;  /* 0x000000ffa9ad7208 */ /* 0x000fe40003000000 */
[----:B------:R-:W-:-:S02]  /*7480*/  F2FP.BF16.F32.PACK_AB R169, R177, R172 ;  /* 0x000000acb1a9723e */ /* 0x000fc400000010ff */
[----:B------:R-:W-:Y:S01]  /*7490*/  F2FP.BF16.F32.PACK_AB R168, R173, R168 ;  /* 0x000000a8ada8723e */ /* 0x000fe200000010ff */
[----:B------:R-:W-:Y:S06]  /*74a0*/  BRA `(.L_x_229) ;  /* 0x0000000000d47947 */ /* 0x000fec0003800000 */
.L_x_233:
        /* <DEDUP_REMOVED lines=19> */
[----:B------:R-:W-:Y:S01]  /*75e0*/  FMUL.FTZ R170, R170, UR13 ;  /* 0x0000000daaaa7c20 */ /* 0x000fe20008410000 */
[----:B------:R-:W-:Y:S02]  /*75f0*/  FSEL R172, R172, RZ, P2 ;  /* 0x000000ffacac7208 */ /* 0x000fe40001000000 */
[C---:B------:R-:W-:Y:S02]  /*7600*/  LOP3.LUT P6, RZ, R237.reuse, 0xff, RZ, 0xc0, !PT ;  /* 0x000000ffedff7812 */ /* 0x040fe400078cc0ff */
[----:B------:R-:W-:Y:S02]  /*7610*/  LOP3.LUT P2, RZ, R237, 0xff00, RZ, 0xc0, !PT ;  /* 0x0000ff00edff7812 */ /* 0x000fe4000784c0ff */
[----:B------:R-:W-:Y:S02]  /*7620*/  FSEL R168, R168, RZ, P6 ;  /* 0x000000ffa8a87208 */ /* 0x000fe40003000000 */
[----:B------:R-:W-:-:S02]  /*7630*/  FSEL R169, R170, RZ, P2 ;  /* 0x000000ffaaa97208 */ /* 0x000fc40001000000 */
[----:B------:R-:W-:Y:S02]  /*7640*/  F2FP.BF16.F32.PACK_AB R171, R172, R171 ;  /* 0x000000abacab723e */ /* 0x000fe400000010ff */
[----:B------:R-:W-:Y:S01]  /*7650*/  F2FP.BF16.F32.PACK_AB R170, R169, R168 ;  /* 0x000000a8a9aa723e */ /* 0x000fe200000010ff */
[-CC-:B------:R-:W-:Y:S01]  /*7660*/  FFMA.FTZ R169, R187, R174.reuse, R175.reuse ;  /* 0x000000aebba97223 */ /* 0x180fe200000100af */
[-C--:B------:R-:W-:Y:S01]  /*7670*/  FFMA.FTZ R168, R212, R174.reuse, R175 ;  /* 0x000000aed4a87223 */ /* 0x080fe200000100af */
[----:B------:R-:W-:Y:S02]  /*7680*/  LOP3.LUT P2, RZ, R236, 0xff0000, RZ, 0xc0, !PT ;  /* 0x00ff0000ecff7812 */ /* 0x000fe4000784c0ff */
[----:B------:R-:W-:Y:S01]  /*7690*/  FADD.FTZ R172, R188, -R169 ;  /* 0x800000a9bcac7221 */ /* 0x000fe20000010000 */
[----:B------:R-:W-:Y:S01]  /*76a0*/  FADD.FTZ R176, R211, -R168 ;  /* 0x800000a8d3b07221 */ /* 0x000fe20000010000 */
[-CC-:B------:R-:W-:Y:S01]  /*76b0*/  FFMA.FTZ R168, R198, R174.reuse, R175.reuse ;  /* 0x000000aec6a87223 */ /* 0x180fe200000100af */
[----:B------:R-:W-:Y:S01]  /*76c0*/  FFMA.FTZ R169, R185, R174, R175 ;  /* 0x000000aeb9a97223 */ /* 0x000fe200000100af */
[C---:B------:R-:W-:Y:S01]  /*76d0*/  FMUL.FTZ R173, R213.reuse, R172 ;  /* 0x000000acd5ad7220 */ /* 0x040fe20000410000 */
[----:B------:R-:W-:Y:S01]  /*76e0*/  FMUL.FTZ R176, R213, R176 ;  /* 0x000000b0d5b07220 */ /* 0x000fe20000410000 */
[----:B------:R-:W-:Y:S01]  /*76f0*/  FADD.FTZ R172, R197, -R168 ;  /* 0x800000a8c5ac7221 */ /* 0x000fe20000010000 */
[----:B------:R-:W-:Y:S01]  /*7700*/  FADD.FTZ R168, R186, -R169 ;  /* 0x800000a9baa87221 */ /* 0x000fe20000010000 */
[----:B------:R-:W-:Y:S01]  /*7710*/  FMUL.FTZ R173, R173, UR13 ;  /* 0x0000000dadad7c20 */ /* 0x000fe20008410000 */
[----:B------:R-:W-:Y:S01]  /*7720*/  FMUL.FTZ R176, R176, UR13 ;  /* 0x0000000db0b07c20 */ /* 0x000fe20008410000 */
[----:B------:R-:W-:Y:S01]  /*7730*/  LOP3.LUT P6, RZ, R236, 0xff000000, RZ, 0xc0, !PT ;  /* 0xff000000ecff7812 */ /* 0x000fe200078cc0ff */
        /* <DEDUP_REMOVED lines=11> */
[----:B------:R-:W-:-:S07]  /*77f0*/  F2FP.BF16.F32.PACK_AB R168, R173, R168 ;  /* 0x000000a8ada8723e */ /* 0x000fce00000010ff */
.L_x_229:
        /* <DEDUP_REMOVED lines=10> */
.L_x_225:
[----:B------:R-:W-:Y:S05]  /*78a0*/  BSYNC.RECONVERGENT B0 ;  /* 0x0000000000007941 */ /* 0x000fea0003800200 */
.L_x_224:
        /* <DEDUP_REMOVED lines=12> */
[----:B0--3--:R-:W-:Y:S01]  /*7970*/  PRMT R152, R167, 0x7632, R152 ;  /* 0x00007632a7987816 */ /* 0x009fe20000000098 */
[-CC-:B------:R-:W-:Y:S01]  /*7980*/  FFMA.FTZ R154, R226, R174.reuse, R175.reuse ;  /* 0x000000aee29a7223 */ /* 0x180fe200000100af */
[-CC-:B------:R-:W-:Y:S01]  /*7990*/  FFMA.FTZ R163, R205, R174.reuse, R175.reuse ;  /* 0x000000aecda37223 */ /* 0x180fe200000100af */
[-CC-:B------:R-:W-:Y:S01]  /*79a0*/  FFMA.FTZ R161, R203, R174.reuse, R175.reuse ;  /* 0x000000aecba17223 */ /* 0x180fe200000100af */
[----:B------:R-:W-:Y:S01]  /*79b0*/  SHF.L.U32 R170, R152, 0x10, RZ ;  /* 0x0000001098aa7819 */ /* 0x000fe200000006ff */
[----:B------:R-:W-:Y:S01]  /*79c0*/  FADD.FTZ R168, R223, -R154 ;  /* 0x8000009adfa87221 */ /* 0x000fe20000010000 */
[----:B------:R-:W-:Y:S01]  /*79d0*/  FFMA.FTZ R160, R228, R174, R175 ;  /* 0x000000aee4a07223 */ /* 0x000fe200000100af */
[----:B------:R-:W-:Y:S01]  /*79e0*/  FADD.FTZ R154, R206, -R163 ;  /* 0x800000a3ce9a7221 */ /* 0x000fe20000010000 */
[----:B------:R-:W-:Y:S01]  /*79f0*/  IMAD.U32 R173, R167, 0x10000, RZ ;  /* 0x00010000a7ad7824 */ /* 0x000fe200078e00ff */
[----:B------:R-:W-:Y:S01]  /*7a00*/  SHF.L.U32 R171, R166, 0x10, RZ ;  /* 0x00000010a6ab7819 */ /* 0x000fe200000006ff */
[----:B-----5:R-:W-:Y:S01]  /*7a10*/  FFMA.FTZ R163, R213, R168, R170 ;  /* 0x000000a8d5a37223 */ /* 0x020fe200000100aa */
[----:B------:R-:W-:Y:S01]  /*7a20*/  FADD.FTZ R162, R204, -R161 ;  /* 0x800000a1cca27221 */ /* 0x000fe20000010000 */
[----:B------:R-:W-:Y:S01]  /*7a30*/  FADD.FTZ R168, R219, -R160 ;  /* 0x800000a0dba87221 */ /* 0x000fe20000010000 */
[----:B------:R-:W-:Y:S01]  /*7a40*/  PRMT R152, R166, 0x7632, R152 ;  /* 0x00007632a6987816 */ /* 0x000fe20000000098 */
[----:B------:R-:W-:Y:S01]  /*7a50*/  FFMA.FTZ R169, R216, R174, R175 ;  /* 0x000000aed8a97223 */ /* 0x000fe200000100af */
[----:B------:R-:W-:Y:S01]  /*7a60*/  PRMT R160, R165, 0x7632, R160 ;  /* 0x00007632a5a07816 */ /* 0x000fe200000000a0 */
[C---:B------:R-:W-:Y:S01]  /*7a70*/  FFMA.FTZ R154, R213.reuse, R154, R173 ;  /* 0x0000009ad59a7223 */ /* 0x040fe200000100ad */
[----:B------:R-:W-:Y:S01]  /*7a80*/  FFMA.FTZ R162, R213, R162, R171 ;  /* 0x000000a2d5a27223 */ /* 0x000fe200000100ab */
[----:B------:R-:W-:Y:S01]  /*7a90*/  IMAD.U32 R170, R152, 0x10000, RZ ;  /* 0x0001000098aa7824 */ /* 0x000fe200078e00ff */
[----:B------:R-:W-:Y:S01]  /*7aa0*/  SHF.L.U32 R171, R160, 0x10, RZ ;  /* 0x00000010a0ab7819 */ /* 0x000fe200000006ff */
[----:B------:R-:W-:Y:S01]  /*7ab0*/  FADD.FTZ R160, R214, -R169 ;  /* 0x800000a9d6a07221 */ /* 0x000fe20000010000 */
[----:B------:R-:W-:Y:S01]  /*7ac0*/  FFMA.FTZ R155, R201, R174, R175 ;  /* 0x000000aec99b7223 */ /* 0x000fe200000100af */
[----:B------:R-:W-:Y:S01]  /*7ad0*/  FMUL.FTZ R169, R154, UR13 ;  /* 0x0000000d9aa97c20 */ /* 0x000fe20008410000 */
[----:B------:R-:W-:Y:S01]  /*7ae0*/  LOP3.LUT P2, RZ, R235, 0xff0000, RZ, 0xc0, !PT ;  /* 0x00ff0000ebff7812 */ /* 0x000fe2000784c0ff */
[----:B------:R-:W-:Y:S01]  /*7af0*/  FFMA.FTZ R173, R213, R168, R170 ;  /* 0x000000a8d5ad7223 */ /* 0x000fe200000100aa */
[----:B------:R-:W-:Y:S01]  /*7b00*/  SHF.L.U32 R161, R165, 0x10, RZ ;  /* 0x00000010a5a17819 */ /* 0x000fe200000006ff */
[----:B------:R-:W-:Y:S01]  /*7b10*/  FADD.FTZ R152, R202, -R155 ;  /* 0x8000009bca987221 */ /* 0x000fe20000010000 */
[----:B------:R-:W-:Y:S01]  /*7b20*/  FFMA.FTZ R168, R213, R160, R171 ;  /* 0x000000a0d5a87223 */ /* 0x000fe200000100ab */
[----:B------:R-:W-:Y:S01]  /*7b30*/  FFMA.FTZ R153, R199, R174, R175 ;  /* 0x000000aec7997223 */ /* 0x000fe200000100af */
[----:B------:R-:W-:Y:S01]  /*7b40*/  FSEL R171, R169, RZ, P2 ;  /* 0x000000ffa9ab7208 */ /* 0x000fe20001000000 */
[----:B------:R-:W-:Y:S01]  /*7b50*/  FFMA.FTZ R161, R213, R152, R161 ;  /* 0x00000098d5a17223 */ /* 0x000fe200000100a1 */
[----:B------:R-:W-:Y:S01]  /*7b60*/  ISETP.GE.U32.AND P2, PT, R240, RZ, PT ;  /* 0x000000fff000720c */ /* 0x000fe20003f46070 */
[--C-:B------:R-:W-:Y:S01]  /*7b70*/  FADD.FTZ R152, R200, -R153.reuse ;  /* 0x80000099c8987221 */ /* 0x100fe20000010000 */
[----:B------:R-:W-:Y:S01]  /*7b80*/  ISETP.GE.U32.AND P5, PT, R234, RZ, PT ;  /* 0x000000ffea00720c */ /* 0x000fe20003fa6070 */
[----:B------:R-:W-:Y:S01]  /*7b90*/  FMUL.FTZ R170, R163, UR13 ;  /* 0x0000000da3aa7c20 */ /* 0x000fe20008410000 */
[C---:B------:R-:W-:Y:S01]  /*7ba0*/  PRMT R153, R164.reuse, 0x7632, R153 ;  /* 0x00007632a4997816 */ /* 0x040fe20000000099 */
[----:B------:R-:W-:Y:S01]  /*7bb0*/  IMAD.U32 R155, R164, 0x10000, RZ ;  /* 0x00010000a49b7824 */ /* 0x000fe200078e00ff */
[----:B------:R-:W-:Y:S01]  /*7bc0*/  ISETP.GE.U32.AND.EX P2, PT, R241, 0x1000000, PT, P2 ;  /* 0x01000000f100780c */ /* 0x000fe20003f46120 */
[----:B------:R-:W-:Y:S01]  /*7bd0*/  FFMA.FTZ R174, R210, R174, R175 ;  /* 0x000000aed2ae7223 */ /* 0x000fe200000100af */
[----:B------:R-:W-:Y:S01]  /*7be0*/  ISETP.GE.U32.AND.EX P5, PT, R235, 0x1000000, PT, P5 ;  /* 0x01000000eb00780c */ /* 0x000fe20003fa6150 */
[----:B------:R-:W-:Y:S01]  /*7bf0*/  FFMA.FTZ R152, R213, R152, R155 ;  /* 0x00000098d5987223 */ /* 0x000fe2000001009b */
[----:B------:R-:W-:Y:S01]  /*7c00*/  SHF.L.U32 R160, R153, 0x10, RZ ;  /* 0x0000001099a07819 */ /* 0x000fe200000006ff */
[----:B------:R-:W-:Y:S01]  /*7c10*/  FMUL.FTZ R153, R162, UR13 ;  /* 0x0000000da2997c20 */ /* 0x000fe20008410000 */
[----:B------:R-:W-:Y:S01]  /*7c20*/  FSEL R172, R170, RZ, P2 ;  /* 0x000000ffaaac7208 */ /* 0x000fe20001000000 */
[----:B------:R-:W-:Y:S01]  /*7c30*/  FADD.FTZ R174, R209, -R174 ;  /* 0x800000aed1ae7221 */ /* 0x000fe20000010000 */
[----:B------:R-:W-:-:S02]  /*7c40*/  LOP3.LUT P6, RZ, R241, 0xff0000, RZ, 0xc0, !PT ;  /* 0x00ff0000f1ff7812 */ /* 0x000fc400078cc0ff */
[----:B------:R-:W-:Y:S01]  /*7c50*/  FSEL R170, R170, RZ, P5 ;  /* 0x000000ffaaaa7208 */ /* 0x000fe20002800000 */
[----:B------:R-:W-:Y:S01]  /*7c60*/  FFMA.FTZ R213, R213, R174, R160 ;  /* 0x000000aed5d57223 */ /* 0x000fe200000100a0 */
[----:B------:R-:W-:Y:S01]  /*7c70*/  LOP3.LUT P5, RZ, R235, 0xff, RZ, 0xc0, !PT ;  /* 0x000000ffebff7812 */ /* 0x000fe200078ac0ff */
[----:B------:R-:W-:Y:S01]  /*7c80*/  FMUL.FTZ R160, R161, UR13 ;  /* 0x0000000da1a07c20 */ /* 0x000fe20008410000 */
[----:B------:R-:W-:Y:S02]  /*7c90*/  FSEL R155, R169, RZ, P6 ;  /* 0x000000ffa99b7208 */ /* 0x000fe40003000000 */
[----:B------:R-:W-:Y:S02]  /*7ca0*/  F2FP.BF16.F32.PACK_AB R171, R170, R171 ;  /* 0x000000abaaab723e */ /* 0x000fe400000010ff */
[C---:B------:R-:W-:Y:S01]  /*7cb0*/  F2FP.BF16.F32.PACK_AB R162, R173.reuse, R162 ;  /* 0x000000a2ada2723e */ /* 0x040fe200000010ff */
[----:B------:R-:W-:Y:S01]  /*7cc0*/  FMUL.FTZ R173, R173, UR13 ;  /* 0x0000000dadad7c20 */ /* 0x000fe20008410000 */
[----:B------:R-:W-:-:S02]  /*7cd0*/  LOP3.LUT P6, RZ, R241, 0xff, RZ, 0xc0, !PT ;  /* 0x000000fff1ff7812 */ /* 0x000fc400078cc0ff */
[----:B------:R-:W-:Y:S02]  /*7ce0*/  FSEL R170, R153, RZ, P5 ;  /* 0x000000ff99aa7208 */ /* 0x000fe40002800000 */
[----:B------:R-:W-:Y:S02]  /*7cf0*/  LOP3.LUT P5, RZ, R241, 0xff00, RZ, 0xc0, !PT ;  /* 0x0000ff00f1ff7812 */ /* 0x000fe400078ac0ff */
[----:B------:R-:W-:Y:S02]  /*7d00*/  F2FP.BF16.F32.PACK_AB R163, R163, R154 ;  /* 0x0000009aa3a3723e */ /* 0x000fe400000010ff */
[----:B------:R-:W-:Y:S01]  /*7d10*/  F2FP.BF16.F32.PACK_AB R155, R172, R155 ;  /* 0x0000009bac9b723e */ /* 0x000fe200000010ff */
[----:B------:R-:W-:Y:S01]  /*7d20*/  FMUL.FTZ R172, R168, UR13 ;  /* 0x0000000da8ac7c20 */ /* 0x000fe20008410000 */
[----:B------:R-:W-:Y:S02]  /*7d30*/  FSEL R154, R153, RZ, P6 ;  /* 0x000000ff999a7208 */ /* 0x000fe40003000000 */
[----:B------:R-:W-:-:S02]  /*7d40*/  FSEL R153, R173, RZ, P5 ;  /* 0x000000ffad997208 */ /* 0x000fc40002800000 */
[C---:B------:R-:W-:Y:S02]  /*7d50*/  LOP3.LUT P6, RZ, R240.reuse, 0xff0000, RZ, 0xc0, !PT ;  /* 0x00ff0000f0ff7812 */ /* 0x040fe400078cc0ff */
[----:B------:R-:W-:Y:S02]  /*7d60*/  LOP3.LUT P5, RZ, R240, 0xff000000, RZ, 0xc0, !PT ;  /* 0xff000000f0ff7812 */ /* 0x000fe400078ac0ff */
[----:B------:R-:W-:Y:S02]  /*7d70*/  F2FP.BF16.F32.PACK_AB R161, R168, R161 ;  /* 0x000000a1a8a1723e */ /* 0x000fe400000010ff */
[----:B------:R-:W-:Y:S02]  /*7d80*/  F2FP.BF16.F32.PACK_AB R154, R153, R154 ;  /* 0x0000009a999a723e */ /* 0x000fe400000010ff */
[----:B------:R-:W-:Y:S02]  /*7d90*/  FSEL R153, R160, RZ, P6 ;  /* 0x000000ffa0997208 */ /* 0x000fe40003000000 */
[----:B------:R-:W-:-:S02]  /*7da0*/  FSEL R168, R172, RZ, P5 ;  /* 0x000000ffaca87208 */ /* 0x000fc40002800000 */
[----:B------:R-:W-:Y:S02]  /*7db0*/  LOP3.LUT P2, RZ, R235, 0xff00, RZ, 0xc0, !PT ;  /* 0x0000ff00ebff7812 */ /* 0x000fe4000784c0ff */
[----:B------:R-:W-:Y:S02]  /*7dc0*/  LOP3.LUT P5, RZ, R234, 0xff0000, RZ, 0xc0, !PT ;  /* 0x00ff0000eaff7812 */ /* 0x000fe400078ac0ff */
[----:B------:R-:W-:Y:S01]  /*7dd0*/  F2FP.BF16.F32.PACK_AB R153, R168, R153 ;  /* 0x00000099a899723e */ /* 0x000fe200000010ff */
[----:B------:R-:W-:Y:S01]  /*7de0*/  FMUL.FTZ R168, R213, UR13 ;  /* 0x0000000dd5a87c20 */ /* 0x000fe20008410000 */
[----:B------:R-:W-:Y:S02]  /*7df0*/  FSEL R173, R173, RZ, P2 ;  /* 0x000000ffadad7208 */ /* 0x000fe40001000000 */
[C---:B------:R-:W-:Y:S02]  /*7e00*/  LOP3.LUT P6, RZ, R234.reuse, 0xff000000, RZ, 0xc0, !PT ;  /* 0xff000000eaff7812 */ /* 0x040fe400078cc0ff */
[----:B------:R-:W-:-:S02]  /*7e10*/  LOP3.LUT P2, RZ, R234, 0xff00, RZ, 0xc0, !PT ;  /* 0x0000ff00eaff7812 */ /* 0x000fc4000784c0ff */
[----:B------:R-:W-:Y:S02]  /*7e20*/  FSEL R169, R160, RZ, P5 ;  /* 0x000000ffa0a97208 */ /* 0x000fe40002800000 */
[----:B------:R-:W-:Y:S02]  /*7e30*/  F2FP.BF16.F32.PACK_AB R170, R173, R170 ;  /* 0x000000aaadaa723e */ /* 0x000fe400000010ff */
[----:B------:R-:W-:Y:S01]  /*7e40*/  F2FP.BF16.F32.PACK_AB R160, R213, R152 ;  /* 0x00000098d5a0723e */ /* 0x000fe200000010ff */
[----:B------:R-:W-:Y:S01]  /*7e50*/  FMUL.FTZ R152, R152, UR13 ;  /* 0x0000000d98987c20 */ /* 0x000fe20008410000 */
[----:B------:R-:W-:Y:S02]  /*7e60*/  LOP3.LUT P5, RZ, R240, 0xff00, RZ, 0xc0, !PT ;  /* 0x0000ff00f0ff7812 */ /* 0x000fe400078ac0ff */
[----:B------:R-:W-:Y:S02]  /*7e70*/  FSEL R174, R172, RZ, P6 ;  /* 0x000000ffacae7208 */ /* 0x000fe40003000000 */
        /* <DEDUP_REMOVED lines=8> */
[----:B------:R-:W-:Y:S01]  /*7f00*/  F2FP.BF16.F32.PACK_AB R168, R173, R168 ;  /* 0x000000a8ada8723e */ /* 0x000fe200000010ff */
[----:B------:R-:W-:Y:S06]  /*7f10*/  BRA `(.L_x_239) ;  /* 0x0000001c00dc7947 */ /* 0x000fec0003800000 */
.L_x_238:
[----:B0--3--:R-:W-:Y:S01]  /*7f20*/  PRMT R152, R167, 0x7632, R152 ;  /* 0x00007632a7987816 */ /* 0x009fe20000000098 */
[-CC-:B------:R-:W-:Y:S01]  /*7f30*/  FFMA.FTZ R154, R226, R174.reuse, R175.reuse ;  /* 0x000000aee29a7223 */ /* 0x180fe200000100af */
[-CC-:B------:R-:W-:Y:S01]  /*7f40*/  FFMA.FTZ R168, R228, R174.reuse, R175.reuse ;  /* 0x000000aee4a87223 */ /* 0x180fe200000100af */
[-CC-:B------:R-:W-:Y:S01]  /*7f50*/  FFMA.FTZ R169, R205, R174.reuse, R175.reuse ;  /* 0x000000aecda97223 */ /* 0x180fe200000100af */
[----:B------:R-:W-:Y:S01]  /*7f60*/  SHF.L.U32 R170, R152, 0x10, RZ ;  /* 0x0000001098aa7819 */ /* 0x000fe200000006ff */
[--C-:B------:R-:W-:Y:S01]  /*7f70*/  FADD.FTZ R152, R223, -R154.reuse ;  /* 0x8000009adf987221 */ /* 0x100fe20000010000 */
[----:B------:R-:W-:Y:S01]  /*7f80*/  PRMT R154, R166, 0x7632, R154 ;  /* 0x00007632a69a7816 */ /* 0x000fe2000000009a */
[-CC-:B------:R-:W-:Y:S01]  /*7f90*/  FFMA.FTZ R173, R203, R174.reuse, R175.reuse ;  /* 0x000000aecbad7223 */ /* 0x180fe200000100af */
[-CC-:B------:R-:W-:Y:S01]  /*7fa0*/  FFMA.FTZ R155, R201, R174.reuse, R175.reuse ;  /* 0x000000aec99b7223 */ /* 0x180fe200000100af */
[-CC-:B------:R-:W-:Y:S01]  /*7fb0*/  FFMA.FTZ R171, R216, R174.reuse, R175.reuse ;  /* 0x000000aed8ab7223 */ /* 0x180fe200000100af */
[--C-:B------:R-:W-:Y:S01]  /*7fc0*/  FFMA.FTZ R153, R199, R174, R175.reuse ;  /* 0x000000aec7997223 */ /* 0x100fe200000100af */
[----:B-----5:R-:W-:Y:S01]  /*7fd0*/  FFMA.FTZ R152, R213, R152, R170 ;  /* 0x00000098d5987223 */ /* 0x020fe200000100aa */
[----:B------:R-:W-:Y:S01]  /*7fe0*/  FFMA.FTZ R174, R210, R174, R175 ;  /* 0x000000aed2ae7223 */ /* 0x000fe200000100af */
[----:B------:R-:W-:-:S02]  /*7ff0*/  IMAD.U32 R170, R154, 0x10000, RZ ;  /* 0x000100009aaa7824 */ /* 0x000fc400078e00ff */
[----:B------:R-:W-:Y:S01]  /*8000*/  FADD.FTZ R154, R219, -R168 ;  /* 0x800000a8db9a7221 */ /* 0x000fe20000010000 */
[----:B------:R-:W-:Y:S01]  /*8010*/  SHF.L.U32 R175, R167, 0x10, RZ ;  /* 0x00000010a7af7819 */ /* 0x000fe200000006ff */
[--C-:B------:R-:W-:Y:S01]  /*8020*/  FADD.FTZ R168, R206, -R169.reuse ;  /* 0x800000a9cea87221 */ /* 0x100fe20000010000 */
[----:B------:R-:W-:Y:S01]  /*8030*/  PRMT R169, R165, 0x7632, R169 ;  /* 0x00007632a5a97816 */ /* 0x000fe200000000a9 */
[C---:B------:R-:W-:Y:S01]  /*8040*/  FFMA.FTZ R154, R213.reuse, R154, R170 ;  /* 0x0000009ad59a7223 */ /* 0x040fe200000100aa */
[----:B------:R-:W-:Y:S01]  /*8050*/  FADD.FTZ R170, R214, -R171 ;  /* 0x800000abd6aa7221 */ /* 0x000fe20000010000 */
[----:B------:R-:W-:Y:S01]  /*8060*/  FFMA.FTZ R175, R213, R168, R175 ;  /* 0x000000a8d5af7223 */ /* 0x000fe200000100af */
[----:B------:R-:W-:Y:S01]  /*8070*/  FADD.FTZ R168, R202, -R155 ;  /* 0x8000009bcaa87221 */ /* 0x000fe20000010000 */
[----:B------:R-:W-:Y:S01]  /*8080*/  SHF.L.U32 R155, R169, 0x10, RZ ;  /* 0x00000010a99b7819 */ /* 0x000fe200000006ff */
[----:B------:R-:W-:Y:S01]  /*8090*/  FADD.FTZ R172, R204, -R173 ;  /* 0x800000adccac7221 */ /* 0x000fe20000010000 */
[----:B------:R-:W-:Y:S01]  /*80a0*/  IMAD.U32 R176, R166, 0x10000, RZ ;  /* 0x00010000a6b07824 */ /* 0x000fe200078e00ff */
[----:B------:R-:W-:Y:S01]  /*80b0*/  SHF.L.U32 R169, R165, 0x10, RZ ;  /* 0x00000010a5a97819 */ /* 0x000fe200000006ff */
[----:B------:R-:W-:Y:S01]  /*80c0*/  FMUL.FTZ R175, R175, UR13 ;  /* 0x0000000dafaf7c20 */ /* 0x000fe20008410000 */
[C-C-:B------:R-:W-:Y:S01]  /*80d0*/  FFMA.FTZ R170, R213.reuse, R170, R155.reuse ;  /* 0x000000aad5aa7223 */ /* 0x140fe2000001009b */
[----:B------:R-:W-:Y:S01]  /*80e0*/  PRMT R155, R164, 0x7632, R155 ;  /* 0x00007632a49b7816 */ /* 0x000fe2000000009b */
[----:B------:R-:W-:Y:S01]  /*80f0*/  FFMA.FTZ R176, R213, R172, R176 ;  /* 0x000000acd5b07223 */ /* 0x000fe200000100b0 */
[----:B------:R-:W-:Y:S01]  /*8100*/  LOP3.LUT P6, RZ, R235, 0xff0000, RZ, 0xc0, !PT ;  /* 0x00ff0000ebff7812 */ /* 0x000fe200078cc0ff */
[----:B------:R-:W-:Y:S01]  /*8110*/  FFMA.FTZ R169, R213, R168, R169 ;  /* 0x000000a8d5a97223 */ /* 0x000fe200000100a9 */
[----:B------:R-:W-:Y:S01]  /*8120*/  ISETP.GE.U32.AND P5, PT, R240, RZ, PT ;  /* 0x000000fff000720c */ /* 0x000fe20003fa6070 */
[----:B------:R-:W-:Y:S01]  /*8130*/  FADD.FTZ R168, R200, -R153 ;  /* 0x80000099c8a87221 */ /* 0x000fe20000010000 */
[----:B------:R-:W-:Y:S01]  /*8140*/  ISETP.GE.U32.AND P2, PT, R234, RZ, PT ;  /* 0x000000ffea00720c */ /* 0x000fe20003f46070 */
[----:B------:R-:W-:Y:S01]  /*8150*/  FMUL.FTZ R152, R152, UR13 ;  /* 0x0000000d98987c20 */ /* 0x000fe20008410000 */
[----:B------:R-:W-:Y:S01]  /*8160*/  SHF.L.U32 R172, R164, 0x10, RZ ;  /* 0x00000010a4ac7819 */ /* 0x000fe200000006ff */
[----:B------:R-:W-:-:S02]  /*8170*/  IMAD.U32 R155, R155, 0x10000, RZ ;  /* 0x000100009b9b7824 */ /* 0x000fc400078e00ff */
[----:B------:R-:W-:Y:S01]  /*8180*/  FADD.FTZ R174, R209, -R174 ;  /* 0x800000aed1ae7221 */ /* 0x000fe20000010000 */
[----:B------:R-:W-:Y:S01]  /*8190*/  FSEL R171, R175, RZ, P6 ;  /* 0x000000ffafab7208 */ /* 0x000fe20003000000 */
[----:B------:R-:W-:Y:S01]  /*81a0*/  FMUL.FTZ R176, R176, UR13 ;  /* 0x0000000db0b07c20 */ /* 0x000fe20008410000 */
[----:B------:R-:W-:Y:S01]  /*81b0*/  ISETP.GE.U32.AND.EX P5, PT, R241, 0x1000000, PT, P5 ;  /* 0x01000000f100780c */ /* 0x000fe20003fa6150 */
[----:B------:R-:W-:Y:S01]  /*81c0*/  FFMA.FTZ R168, R213, R168, R172 ;  /* 0x000000a8d5a87223 */ /* 0x000fe200000100ac */
[----:B------:R-:W-:Y:S01]  /*81d0*/  LOP3.LUT P6, RZ, R241, 0xff0000, RZ, 0xc0, !PT ;  /* 0x00ff0000f1ff7812 */ /* 0x000fe200078cc0ff */
[----:B------:R-:W-:Y:S01]  /*81e0*/  FFMA.FTZ R174, R213, R174, R155 ;  /* 0x000000aed5ae7223 */ /* 0x000fe2000001009b */
[----:B------:R-:W-:Y:S01]  /*81f0*/  ISETP.GE.U32.AND.EX P2, PT, R235, 0x1000000, PT, P2 ;  /* 0x01000000eb00780c */ /* 0x000fe20003f46120 */
[----:B------:R-:W-:Y:S01]  /*8200*/  FMUL.FTZ R153, R154, UR13 ;  /* 0x0000000d9a997c20 */ /* 0x000fe20008410000 */
[----:B------:R-:W-:Y:S01]  /*8210*/  FSEL R172, R152, RZ, P5 ;  /* 0x000000ff98ac7208 */ /* 0x000fe20002800000 */
[----:B------:R-:W-:Y:S01]  /*8220*/  FMUL.FTZ R169, R169, UR13 ;  /* 0x0000000da9a97c20 */ /* 0x000fe20008410000 */
[----:B------:R-:W-:Y:S01]  /*8230*/  FSEL R155, R175, RZ, P6 ;  /* 0x000000ffaf9b7208 */ /* 0x000fe20003000000 */
[----:B------:R-:W-:Y:S01]  /*8240*/  FMUL.FTZ R174, R174, UR13 ;  /* 0x0000000daeae7c20 */ /* 0x000fe20008410000 */
[----:B------:R-:W-:Y:S01]  /*8250*/  FSEL R152, R152, RZ, P2 ;  /* 0x000000ff98987208 */ /* 0x000fe20001000000 */
[----:B------:R-:W-:Y:S01]  /*8260*/  FMUL.FTZ R168, R168, UR13 ;  /* 0x0000000da8a87c20 */ /* 0x000fe20008410000 */
[----:B------:R-:W-:-:S02]  /*8270*/  LOP3.LUT P5, RZ, R235, 0xff, RZ, 0xc0, !PT ;  /* 0x000000ffebff7812 */ /* 0x000fc400078ac0ff */
[C---:B------:R-:W-:Y:S02]  /*8280*/  LOP3.LUT P6, RZ, R241.reuse, 0xff, RZ, 0xc0, !PT ;  /* 0x000000fff1ff7812 */ /* 0x040fe400078cc0ff */
[----:B------:R-:W-:Y:S02]  /*8290*/  LOP3.LUT P2, RZ, R241, 0xff00, RZ, 0xc0, !PT ;  /* 0x0000ff00f1ff7812 */ /* 0x000fe4000784c0ff */
[----:B------:R-:W-:Y:S01]  /*82a0*/  F2FP.BF16.F32.PACK_AB R171, R152, R171 ;  /* 0x000000ab98ab723e */ /* 0x000fe200000010ff */
[----:B------:R-:W-:Y:S01]  /*82b0*/  FMUL.FTZ R152, R170, UR13 ;  /* 0x0000000daa987c20 */ /* 0x000fe20008410000 */
[C---:B------:R-:W-:Y:S02]  /*82c0*/  FSEL R173, R176.reuse, RZ, P5 ;  /* 0x000000ffb0ad7208 */ /* 0x040fe40002800000 */
[----:B------:R-:W-:Y:S02]  /*82d0*/  LOP3.LUT P5, RZ, R235, 0xff00, RZ, 0xc0, !PT ;  /* 0x0000ff00ebff7812 */ /* 0x000fe400078ac0ff */
[----:B------:R-:W-:-:S02]  /*82e0*/  FSEL R154, R176, RZ, P6 ;  /* 0x000000ffb09a7208 */ /* 0x000fc40003000000 */
[C---:B------:R-:W-:Y:S02]  /*82f0*/  FSEL R175, R153.reuse, RZ, P2 ;  /* 0x000000ff99af7208 */ /* 0x040fe40001000000 */
[C---:B------:R-:W-:Y:S02]  /*8300*/  LOP3.LUT P6, RZ, R240.reuse, 0xff0000, RZ, 0xc0, !PT ;  /* 0x00ff0000f0ff7812 */ /* 0x040fe400078cc0ff */
[----:B------:R-:W-:Y:S02]  /*8310*/  LOP3.LUT P2, RZ, R240, 0xff000000, RZ, 0xc0, !PT ;  /* 0xff000000f0ff7812 */ /* 0x000fe4000784c0ff */
[----:B------:R-:W-:Y:S02]  /*8320*/  F2FP.BF16.F32.PACK_AB R155, R172, R155 ;  /* 0x0000009bac9b723e */ /* 0x000fe400000010ff */
[----:B------:R-:W-:Y:S02]  /*8330*/  FSEL R170, R153, RZ, P5 ;  /* 0x000000ff99aa7208 */ /* 0x000fe40002800000 */
[----:B------:R-:W-:-:S02]  /*8340*/  FSEL R153, R169, RZ, P6 ;  /* 0x000000ffa9997208 */ /* 0x000fc40003000000 */
[----:B------:R-:W-:Y:S02]  /*8350*/  FSEL R172, R152, RZ, P2 ;  /* 0x000000ff98ac7208 */ /* 0x000fe40001000000 */
[C---:B------:R-:W-:Y:S02]  /*8360*/  LOP3.LUT P6, RZ, R234.reuse, 0xff000000, RZ, 0xc0, !PT ;  /* 0xff000000eaff7812 */ /* 0x040fe400078cc0ff */
[C---:B------:R-:W-:Y:S02]  /*8370*/  LOP3.LUT P5, RZ, R234.reuse, 0xff0000, RZ, 0xc0, !PT ;  /* 0x00ff0000eaff7812 */ /* 0x040fe400078ac0ff */
[----:B------:R-:W-:Y:S02]  /*8380*/  LOP3.LUT P2, RZ, R234, 0xff00, RZ, 0xc0, !PT ;  /* 0x0000ff00eaff7812 */ /* 0x000fe4000784c0ff */
[----:B------:R-:W-:Y:S02]  /*8390*/  F2FP.BF16.F32.PACK_AB R153, R172, R153 ;  /* 0x00000099ac99723e */ /* 0x000fe400000010ff */
[----:B------:R-:W-:-:S02]  /*83a0*/  F2FP.BF16.F32.PACK_AB R170, R170, R173 ;  /* 0x000000adaaaa723e */ /* 0x000fc400000010ff */
[----:B------:R-:W-:Y:S02]  /*83b0*/  FSEL R172, R152, RZ, P6 ;  /* 0x000000ff98ac7208 */ /* 0x000fe40003000000 */
[----:B------:R-:W-:Y:S02]  /*83c0*/  FSEL R169, R169, RZ, P5 ;  /* 0x000000ffa9a97208 */ /* 0x000fe40002800000 */
[----:B------:R-:W-:Y:S02]  /*83d0*/  LOP3.LUT P6, RZ, R240, 0xff, RZ, 0xc0, !PT ;  /* 0x000000fff0ff7812 */ /* 0x000fe400078cc0ff */
[----:B------:R-:W-:Y:S02]  /*83e0*/  FSEL R173, R174, RZ, P2 ;  /* 0x000000ffaead7208 */ /* 0x000fe40001000000 */
[----:B------:R-:W-:Y:S02]  /*83f0*/  LOP3.LUT P5, RZ, R240, 0xff00, RZ, 0xc0, !PT ;  /* 0x0000ff00f0ff7812 */ /* 0x000fe400078ac0ff */
[----:B------:R-:W-:-:S02]  /*8400*/  LOP3.LUT P2, RZ, R234, 0xff, RZ, 0xc0, !PT ;  /* 0x000000ffeaff7812 */ /* 0x000fc4000784c0ff */
[----:B------:R-:W-:Y:S02]  /*8410*/  F2FP.BF16.F32.PACK_AB R154, R175, R154 ;  /* 0x0000009aaf9a723e */ /* 0x000fe400000010ff */
[----:B------:R-:W-:Y:S02]  /*8420*/  FSEL R152, R168, RZ, P6 ;  /* 0x000000ffa8987208 */ /* 0x000fe40003000000 */
[----:B------:R-:W-:Y:S02]  /*8430*/  FSEL R175, R174, RZ, P5 ;  /* 0x000000ffaeaf7208 */ /* 0x000fe40002800000 */
[----:B------:R-:W-:Y:S02]  /*8440*/  FSEL R168, R168, RZ, P2 ;  /* 0x000000ffa8a87208 */ /* 0x000fe40001000000 */
[----:B------:R-:W-:Y:S02]  /*8450*/  F2FP.BF16.F32.PACK_AB R169, R172, R169 ;  /* 0x000000a9aca9723e */ /* 0x000fe400000010ff */
[----:B------:R-:W-:-:S02]  /*8460*/  F2FP.BF16.F32.PACK_AB R152, R175, R152 ;  /* 0x00000098af98723e */ /* 0x000fc400000010ff */
[----:B------:R-:W-:Y:S01]  /*8470*/  F2FP.BF16.F32.PACK_AB R168, R173, R168 ;  /* 0x000000a8ada8723e */ /* 0x000fe200000010ff */
[----:B------:R-:W-:Y:S06]  /*8480*/  BRA `(.L_x_239) ;  /* 0x0000001800807947 */ /* 0x000fec0003800000 */
.L_x_237:
[----:B0--3--:R-:W0:Y:S02]  /*8490*/  LDC.64 R152, c[0x0][0x478] ;  /* 0x00011e00ff987b82 */ /* 0x009e240000000a00 */
[----:B0-----:R-:W-:-:S04]  /*84a0*/  ISETP.NE.U32.AND P1, PT, R152, RZ, PT ;  /* 0x000000ff9800720c */ /* 0x001fc80003f25070 */
[----:B------:R-:W-:-:S13]  /*84b0*/  ISETP.NE.AND.EX P1, PT, R153, RZ, PT, P1 ;  /* 0x000000ff9900720c */ /* 0x000fda0003f25310 */
[----:B------:R-:W-:Y:S05]  /*84c0*/  @!P1 BRA `(.L_x_240) ;  /* 0x00000004003c9947 */ /* 0x000fea0003800000 */
[-CC-:B------:R-:W-:Y:S01]  /*84d0*/  FFMA.FTZ R152, R226, R174.reuse, R175.reuse ;  /* 0x000000aee2987223 */ /* 0x180fe200000100af */
[-CC-:B------:R-:W-:Y:S01]  /*84e0*/  FFMA.FTZ R169, R205, R174.reuse, R175.reuse ;  /* 0x000000aecda97223 */ /* 0x180fe200000100af */
[-CC-:B------:R-:W-:Y:S01]  /*84f0*/  FFMA.FTZ R163, R203, R174.reuse, R175.reuse ;  /* 0x000000aecba37223 */ /* 0x180fe200000100af */
[-CC-:B------:R-:W-:Y:S01]  /*8500*/  FFMA.FTZ R154, R228, R174.reuse, R175.reuse ;  /* 0x000000aee49a7223 */ /* 0x180fe200000100af */
[----:B------:R-:W-:Y:S01]  /*8510*/  FADD.FTZ R152, R223, -R152 ;  /* 0x80000098df987221 */ /* 0x000fe20000010000 */
[-CC-:B------:R-:W-:Y:S01]  /*8520*/  FFMA.FTZ R153, R201, R174.reuse, R175.reuse ;  /* 0x000000aec9997223 */ /* 0x180fe200000100af */
[--C-:B------:R-:W-:Y:S01]  /*8530*/  FFMA.FTZ R161, R216, R174, R175.reuse ;  /* 0x000000aed8a17223 */ /* 0x100fe200000100af */
[----:B------:R-:W-:Y:S01]  /*8540*/  ISETP.GE.U32.AND P2, PT, R234, RZ, PT ;  /* 0x000000ffea00720c */ /* 0x000fe20003f46070 */
[----:B-----5:R-:W-:Y:S01]  /*8550*/  FMUL.FTZ R168, R213, R152 ;  /* 0x00000098d5a87220 */ /* 0x020fe20000410000 */
[-CC-:B------:R-:W-:Y:S01]  /*8560*/  FFMA.FTZ R152, R210, R174.reuse, R175.reuse ;  /* 0x000000aed2987223 */ /* 0x180fe200000100af */
[----:B------:R-:W-:Y:S01]  /*8570*/  FFMA.FTZ R175, R199, R174, R175 ;  /* 0x000000aec7af7223 */ /* 0x000fe200000100af */
[----:B------:R-:W-:Y:S01]  /*8580*/  FADD.FTZ R174, R206, -R169 ;  /* 0x800000a9ceae7221 */ /* 0x000fe20000010000 */
[----:B------:R-:W-:Y:S01]  /*8590*/  FMUL.FTZ R155, R168, UR13 ;  /* 0x0000000da89b7c20 */ /* 0x000fe20008410000 */
[----:B------:R-:W-:Y:S01]  /*85a0*/  ISETP.GE.U32.AND.EX P5, PT, R235, 0x1000000, PT, P2 ;  /* 0x01000000eb00780c */ /* 0x000fe20003fa6120 */
[----:B------:R-:W-:Y:S01]  /*85b0*/  FADD.FTZ R162, R204, -R163 ;  /* 0x800000a3cca27221 */ /* 0x000fe20000010000 */
[----:B------:R-:W-:Y:S01]  /*85c0*/  ISETP.GE.U32.AND P2, PT, R240, RZ, PT ;  /* 0x000000fff000720c */ /* 0x000fe20003f46070 */
[----:B------:R-:W-:Y:S01]  /*85d0*/  FMUL.FTZ R163, R213, R174 ;  /* 0x000000aed5a37220 */ /* 0x000fe20000410000 */
[----:B------:R-:W-:Y:S01]  /*85e0*/  FADD.FTZ R176, R219, -R154 ;  /* 0x8000009adbb07221 */ /* 0x000fe20000010000 */
[----:B------:R-:W-:Y:S01]  /*85f0*/  FADD.FTZ R154, R202, -R153 ;  /* 0x80000099ca9a7221 */ /* 0x000fe20000010000 */
[----:B------:R-:W-:Y:S01]  /*8600*/  FADD.FTZ R172, R214, -R161 ;  /* 0x800000a1d6ac7221 */ /* 0x000fe20000010000 */
[----:B------:R-:W-:Y:S01]  /*8610*/  FADD.FTZ R160, R209, -R152 ;  /* 0x80000098d1a07221 */ /* 0x000fe20000010000 */
[----:B------:R-:W-:Y:S01]  /*8620*/  FSEL R170, R155, RZ, P5 ;  /* 0x000000ff9baa7208 */ /* 0x000fe20002800000 */
[----:B------:R-:W-:Y:S01]  /*8630*/  FMUL.FTZ R152, R163, UR13 ;  /* 0x0000000da3987c20 */ /* 0x000fe20008410000 */
[----:B------:R-:W-:Y:S01]  /*8640*/  ISETP.GE.U32.AND.EX P2, PT, R241, 0x1000000, PT, P2 ;  /* 0x01000000f100780c */ /* 0x000fe20003f46120 */
[----:B------:R-:W-:Y:S01]  /*8650*/  FMUL.FTZ R162, R213, R162 ;  /* 0x000000a2d5a27220 */ /* 0x000fe20000410000 */
[----:B------:R-:W-:Y:S01]  /*8660*/  LOP3.LUT P6, RZ, R235, 0xff0000, RZ, 0xc0, !PT ;  /* 0x00ff0000ebff7812 */ /* 0x000fe200078cc0ff */
[----:B------:R-:W-:Y:S01]  /*8670*/  FMUL.FTZ R161, R213, R154 ;  /* 0x0000009ad5a17220 */ /* 0x000fe20000410000 */
[----:B------:R-:W-:Y:S01]  /*8680*/  LOP3.LUT P5, RZ, R241, 0xff0000, RZ, 0xc0, !PT ;  /* 0x00ff0000f1ff7812 */ /* 0x000fe200078ac0ff */
[----:B------:R-:W-:Y:S01]  /*8690*/  FMUL.FTZ R154, R213, R172 ;  /* 0x000000acd59a7220 */ /* 0x000fe20000410000 */
[----:B------:R-:W-:Y:S01]  /*86a0*/  FSEL R172, R155, RZ, P2 ;  /* 0x000000ff9bac7208 */ /* 0x000fe20001000000 */
[----:B------:R-:W-:Y:S01]  /*86b0*/  FMUL.FTZ R153, R213, R176 ;  /* 0x000000b0d5997220 */ /* 0x000fe20000410000 */
[----:B------:R-:W-:Y:S01]  /*86c0*/  FSEL R155, R152, RZ, P5 ;  /* 0x000000ff989b7208 */ /* 0x000fe20002800000 */
[----:B------:R-:W-:Y:S01]  /*86d0*/  FADD.FTZ R174, R200, -R175 ;  /* 0x800000afc8ae7221 */ /* 0x000fe20000010000 */
[----:B------:R-:W-:Y:S01]  /*86e0*/  FSEL R171, R152, RZ, P6 ;  /* 0x000000ff98ab7208 */ /* 0x000fe20003000000 */
[----:B------:R-:W-:Y:S01]  /*86f0*/  FMUL.FTZ R152, R162, UR13 ;  /* 0x0000000da2987c20 */ /* 0x000fe20008410000 */
[----:B------:R-:W-:Y:S01]  /*8700*/  LOP3.LUT P5, RZ, R235, 0xff, RZ, 0xc0, !PT ;  /* 0x000000ffebff7812 */ /* 0x000fe200078ac0ff */
[----:B------:R-:W-:Y:S01]  /*8710*/  FMUL.FTZ R169, R153, UR13 ;  /* 0x0000000d99a97c20 */ /* 0x000fe20008410000 */
[----:B------:R-:W-:Y:S01]  /*8720*/  F2FP.BF16.F32.PACK_AB R171, R170, R171 ;  /* 0x000000abaaab723e */ /* 0x000fe200000010ff */
[C---:B------:R-:W-:Y:S01]  /*8730*/  FMUL.FTZ R160, R213.reuse, R160 ;  /* 0x000000a0d5a07220 */ /* 0x040fe20000410000 */
[----:B------:R-:W-:Y:S01]  /*8740*/  FSEL R170, R152, RZ, P5 ;  /* 0x000000ff98aa7208 */ /* 0x000fe20002800000 */
[----:B------:R-:W-:Y:S01]  /*8750*/  FMUL.FTZ R213, R213, R174 ;  /* 0x000000aed5d57220 */ /* 0x000fe20000410000 */
[----:B------:R-:W-:-:S02]  /*8760*/  LOP3.LUT P6, RZ, R241, 0xff, RZ, 0xc0, !PT ;  /* 0x000000fff1ff7812 */ /* 0x000fc400078cc0ff */
[----:B------:R-:W-:Y:S02]  /*8770*/  LOP3.LUT P5, RZ, R241, 0xff00, RZ, 0xc0, !PT ;  /* 0x0000ff00f1ff7812 */ /* 0x000fe400078ac0ff */
[----:B------:R-:W-:Y:S01]  /*8780*/  F2FP.BF16.F32.PACK_AB R163, R168, R163 ;  /* 0x000000a3a8a3723e */ /* 0x000fe200000010ff */
[----:B------:R-:W-:Y:S01]  /*8790*/  FMUL.FTZ R168, R154, UR13 ;  /* 0x0000000d9aa87c20 */ /* 0x000fe20008410000 */
[----:B------:R-:W-:Y:S02]  /*87a0*/  F2FP.BF16.F32.PACK_AB R155, R172, R155 ;  /* 0x0000009bac9b723e */ /* 0x000fe400000010ff */
[----:B------:R-:W-:Y:S02]  /*87b0*/  F2FP.BF16.F32.PACK_AB R162, R153, R162 ;  /* 0x000000a299a2723e */ /* 0x000fe400000010ff */
[----:B------:R-:W-:Y:S01]  /*87c0*/  FSEL R153, R152, RZ, P6 ;  /* 0x000000ff98997208 */ /* 0x000fe20003000000 */
[----:B------:R-:W-:Y:S01]  /*87d0*/  FMUL.FTZ R152, R161, UR13 ;  /* 0x0000000da1987c20 */ /* 0x000fe20008410000 */
[----:B------:R-:W-:-:S02]  /*87e0*/  FSEL R172, R169, RZ, P5 ;  /* 0x000000ffa9ac7208 */ /* 0x000fc40002800000 */
[----:B------:R-:W-:Y:S02]  /*87f0*/  LOP3.LUT P2, RZ, R235, 0xff00, RZ, 0xc0, !PT ;  /* 0x0000ff00ebff7812 */ /* 0x000fe4000784c0ff */
[----:B------:R-:W-:Y:S02]  /*8800*/  LOP3.LUT P5, RZ, R240, 0xff000000, RZ, 0xc0, !PT ;  /* 0xff000000f0ff7812 */ /* 0x000fe400078ac0ff */
[----:B------:R-:W-:Y:S02]  /*8810*/  F2FP.BF16.F32.PACK_AB R161, R154, R161 ;  /* 0x000000a19aa1723e */ /* 0x000fe400000010ff */
[----:B------:R-:W-:Y:S02]  /*8820*/  F2FP.BF16.F32.PACK_AB R154, R172, R153 ;  /* 0x00000099ac9a723e */ /* 0x000fe400000010ff */
[----:B------:R-:W-:Y:S02]  /*8830*/  FSEL R169, R169, RZ, P2 ;  /* 0x000000ffa9a97208 */ /* 0x000fe40001000000 */
[----:B------:R-:W-:-:S02]  /*8840*/  FSEL R172, R168, RZ, P5 ;  /* 0x000000ffa8ac7208 */ /* 0x000fc40002800000 */
[----:B------:R-:W-:Y:S02]  /*8850*/  LOP3.LUT P6, RZ, R240, 0xff0000, RZ, 0xc0, !PT ;  /* 0x00ff0000f0ff7812 */ /* 0x000fe400078cc0ff */
[----:B------:R-:W-:Y:S02]  /*8860*/  LOP3.LUT P5, RZ, R234, 0xff0000, RZ, 0xc0, !PT ;  /* 0x00ff0000eaff7812 */ /* 0x000fe400078ac0ff */
[----:B------:R-:W-:Y:S02]  /*8870*/  F2FP.BF16.F32.PACK_AB R170, R169, R170 ;  /* 0x000000aaa9aa723e */ /* 0x000fe400000010ff */
[C---:B------:R-:W-:Y:S02]  /*8880*/  FSEL R153, R152.reuse, RZ, P6 ;  /* 0x000000ff98997208 */ /* 0x040fe40003000000 */
[----:B------:R-:W-:Y:S01]  /*8890*/  FSEL R169, R152, RZ, P5 ;  /* 0x000000ff98a97208 */ /* 0x000fe20002800000 */
[----:B------:R-:W-:Y:S01]  /*88a0*/  FMUL.FTZ R152, R160, UR13 ;  /* 0x0000000da0987c20 */ /* 0x000fe20008410000 */
[----:B------:R-:W-:-:S02]  /*88b0*/  LOP3.LUT P6, RZ, R234, 0xff000000, RZ, 0xc0, !PT ;  /* 0xff000000eaff7812 */ /* 0x000fc400078cc0ff */
[----:B------:R-:W-:Y:S02]  /*88c0*/  LOP3.LUT P2, RZ, R234, 0xff00, RZ, 0xc0, !PT ;  /* 0x0000ff00eaff7812 */ /* 0x000fe4000784c0ff */
        /* <DEDUP_REMOVED lines=15> */
.L_x_240:
[-CC-:B------:R-:W-:Y:S01]  /*89c0*/  FFMA.FTZ R153, R205, R174.reuse, R175.reuse ;  /* 0x000000aecd997223 */ /* 0x180fe200000100af */
[-CC-:B------:R-:W-:Y:S01]  /*89d0*/  FFMA.FTZ R168, R226, R174.reuse, R175.reuse ;  /* 0x000000aee2a87223 */ /* 0x180fe200000100af */
[-CC-:B------:R-:W-:Y:S01]  /*89e0*/  FFMA.FTZ R169, R203, R174.reuse, R175.reuse ;  /* 0x000000aecba97223 */ /* 0x180fe200000100af */
[-C--:B------:R-:W-:Y:S01]  /*89f0*/  FFMA.FTZ R154, R228, R174.reuse, R175 ;  /* 0x000000aee49a7223 */ /* 0x080fe200000100af */
[----:B------:R-:W-:Y:S01]  /*8a00*/  FADD.FTZ R152, R206, -R153 ;  /* 0x80000099ce987221 */ /* 0x000fe20000010000 */
[----:B------:R-:W-:Y:S01]  /*8a10*/  FADD.FTZ R176, R223, -R168 ;  /* 0x800000a8dfb07221 */ /* 0x000fe20000010000 */
[----:B------:R-:W-:Y:S01]  /*8a20*/  LOP3.LUT P6, RZ, R235, 0xff0000, RZ, 0xc0, !PT ;  /* 0x00ff0000ebff7812 */ /* 0x000fe200078cc0ff */
[--C-:B------:R-:W-:Y:S01]  /*8a30*/  FFMA.FTZ R153, R201, R174, R175.reuse ;  /* 0x000000aec9997223 */ /* 0x100fe200000100af */
[C---:B-----5:R-:W-:Y:S01]  /*8a40*/  FMUL.FTZ R152, R213.reuse, R152 ;  /* 0x00000098d5987220 */ /* 0x060fe20000410000 */
[----:B------:R-:W-:Y:S01]  /*8a50*/  FMUL.FTZ R176, R213, R176 ;  /* 0x000000b0d5b07220 */ /* 0x000fe20000410000 */
[-CC-:B------:R-:W-:Y:S01]  /*8a60*/  FFMA.FTZ R155, R216, R174.reuse, R175.reuse ;  /* 0x000000aed89b7223 */ /* 0x180fe200000100af */
[----:B------:R-:W-:Y:S01]  /*8a70*/  ISETP.GE.U32.AND P2, PT, R240, RZ, PT ;  /* 0x000000fff000720c */ /* 0x000fe20003f46070 */
[----:B------:R-:W-:Y:S01]  /*8a80*/  FMUL.FTZ R171, R152, UR13 ;  /* 0x0000000d98ab7c20 */ /* 0x000fe20008410000 */
[-CC-:B------:R-:W-:Y:S01]  /*8a90*/  FFMA.FTZ R152, R210, R174.reuse, R175.reuse ;  /* 0x000000aed2987223 */ /* 0x180fe200000100af */
[----:B------:R-:W-:Y:S01]  /*8aa0*/  FFMA.FTZ R175, R199, R174, R175 ;  /* 0x000000aec7af7223 */ /* 0x000fe200000100af */
[----:B------:R-:W-:Y:S01]  /*8ab0*/  ISETP.GE.U32.AND P5, PT, R234, RZ, PT ;  /* 0x000000ffea00720c */ /* 0x000fe20003fa6070 */
[----:B------:R-:W-:Y:S01]  /*8ac0*/  FADD.FTZ R172, R204, -R169 ;  /* 0x800000a9ccac7221 */ /* 0x000fe20000010000 */
[----:B------:R-:W-:Y:S01]  /*8ad0*/  FADD.FTZ R174, R219, -R154 ;  /* 0x8000009adbae7221 */ /* 0x000fe20000010000 */
[----:B------:R-:W-:Y:S01]  /*8ae0*/  FMUL.FTZ R176, R176, UR13 ;  /* 0x0000000db0b07c20 */ /* 0x000fe20008410000 */
[----:B------:R-:W-:Y:S01]  /*8af0*/  FSEL R173, R171, RZ, P6 ;  /* 0x000000ffabad7208 */ /* 0x000fe20003000000 */
[----:B------:R-:W-:Y:S01]  /*8b00*/  FMUL.FTZ R172, R213, R172 ;  /* 0x000000acd5ac7220 */ /* 0x000fe20000410000 */
[----:B------:R-:W-:Y:S01]  /*8b10*/  ISETP.GE.U32.AND.EX P2, PT, R241, 0x1000000, PT, P2 ;  /* 0x01000000f100780c */ /* 0x000fe20003f46120 */
[----:B------:R-:W-:Y:S01]  /*8b20*/  FMUL.FTZ R174, R213, R174 ;  /* 0x000000aed5ae7220 */ /* 0x000fe20000410000 */
[----:B------:R-:W-:Y:S01]  /*8b30*/  LOP3.LUT P6, RZ, R241, 0xff0000, RZ, 0xc0, !PT ;  /* 0x00ff0000f1ff7812 */ /* 0x000fe200078cc0ff */
[----:B------:R-:W-:Y:S01]  /*8b40*/  FADD.FTZ R168, R202, -R153 ;  /* 0x80000099caa87221 */ /* 0x000fe20000010000 */
[----:B------:R-:W-:Y:S01]  /*8b50*/  ISETP.GE.U32.AND.EX P5, PT, R235, 0x1000000, PT, P5 ;  /* 0x01000000eb00780c */ /* 0x000fe20003fa6150 */
[----:B------:R-:W-:Y:S01]  /*8b60*/  FADD.FTZ R170, R214, -R155 ;  /* 0x8000009bd6aa7221 */ /* 0x000fe20000010000 */
[----:B------:R-:W-:Y:S01]  /*8b70*/  FSEL R178, R176, RZ, P2 ;  /* 0x000000ffb0b27208 */ /* 0x000fe20001000000 */
[----:B------:R-:W-:Y:S01]  /*8b80*/  FADD.FTZ R154, R209, -R152 ;  /* 0x80000098d19a7221 */ /* 0x000fe20000010000 */
[----:B------:R-:W-:Y:S01]  /*8b90*/  FSEL R155, R171, RZ, P6 ;  /* 0x000000ffab9b7208 */ /* 0x000fe20003000000 */
[----:B------:R-:W-:Y:S01]  /*8ba0*/  FMUL.FTZ R172, R172, UR13 ;  /* 0x0000000dacac7c20 */ /* 0x000fe20008410000 */
[----:B------:R-:W-:Y:S01]  /*8bb0*/  FSEL R176, R176, RZ, P5 ;  /* 0x000000ffb0b07208 */ /* 0x000fe20002800000 */
[----:B------:R-:W-:Y:S01]  /*8bc0*/  FMUL.FTZ R174, R174, UR13 ;  /* 0x0000000daeae7c20 */ /* 0x000fe20008410000 */
[----:B------:R-:W-:Y:S01]  /*8bd0*/  LOP3.LUT P5, RZ, R235, 0xff, RZ, 0xc0, !PT ;  /* 0x000000ffebff7812 */ /* 0x000fe200078ac0ff */
[----:B------:R-:W-:Y:S01]  /*8be0*/  FMUL.FTZ R153, R213, R168 ;  /* 0x000000a8d5997220 */ /* 0x000fe20000410000 */
[----:B------:R-:W-:Y:S01]  /*8bf0*/  LOP3.LUT P6, RZ, R241, 0xff, RZ, 0xc0, !PT ;  /* 0x000000fff1ff7812 */ /* 0x000fe200078cc0ff */
[----:B------:R-:W-:Y:S01]  /*8c00*/  FMUL.FTZ R170, R213, R170 ;  /* 0x000000aad5aa7220 */ /* 0x000fe20000410000 */
[----:B------:R-:W-:Y:S01]  /*8c10*/  LOP3.LUT P2, RZ, R241, 0xff00, RZ, 0xc0, !PT ;  /* 0x0000ff00f1ff7812 */ /* 0x000fe2000784c0ff */
[----:B------:R-:W-:Y:S01]  /*8c20*/  FMUL.FTZ R168, R213, R154 ;  /* 0x0000009ad5a87220 */ /* 0x000fe20000410000 */
[----:B------:R-:W-:Y:S01]  /*8c30*/  F2FP.BF16.F32.PACK_AB R171, R176, R173 ;  /* 0x000000adb0ab723e */ /* 0x000fe200000010ff */
[----:B------:R-:W-:Y:S01]  /*8c40*/  FADD.FTZ R152, R200, -R175 ;  /* 0x800000afc8987221 */ /* 0x000fe20000010000 */
[C---:B------:R-:W-:Y:S01]  /*8c50*/  FSEL R173, R172.reuse, RZ, P5 ;  /* 0x000000ffacad7208 */ /* 0x040fe20002800000 */
[----:B------:R-:W-:Y:S01]  /*8c60*/  FMUL.FTZ R169, R153, UR13 ;  /* 0x0000000d99a97c20 */ /* 0x000fe20008410000 */
[----:B------:R-:W-:Y:S01]  /*8c70*/  FSEL R154, R172, RZ, P6 ;  /* 0x000000ffac9a7208 */ /* 0x000fe20003000000 */
[----:B------:R-:W-:Y:S01]  /*8c80*/  FMUL.FTZ R172, R170, UR13 ;  /* 0x0000000daaac7c20 */ /* 0x000fe20008410000 */
[----:B------:R-:W-:Y:S01]  /*8c90*/  LOP3.LUT P5, RZ, R235, 0xff00, RZ, 0xc0, !PT ;  /* 0x0000ff00ebff7812 */ /* 0x000fe200078ac0ff */
[----:B------:R-:W-:Y:S01]  /*8ca0*/  FMUL.FTZ R168, R168, UR13 ;  /* 0x0000000da8a87c20 */ /* 0x000fe20008410000 */
[----:B------:R-:W-:Y:S01]  /*8cb0*/  FSEL R175, R174, RZ, P2 ;  /* 0x000000ffaeaf7208 */ /* 0x000fe20001000000 */
[----:B------:R-:W-:Y:S01]  /*8cc0*/  FMUL.FTZ R152, R213, R152 ;  /* 0x00000098d5987220 */ /* 0x000fe20000410000 */
[----:B------:R-:W-:-:S02]  /*8cd0*/  LOP3.LUT P6, RZ, R240, 0xff0000, RZ, 0xc0, !PT ;  /* 0x00ff0000f0ff7812 */ /* 0x000fc400078cc0ff */
[----:B------:R-:W-:Y:S01]  /*8ce0*/  LOP3.LUT P2, RZ, R240, 0xff000000, RZ, 0xc0, !PT ;  /* 0xff000000f0ff7812 */ /* 0x000fe2000784c0ff */
[----:B------:R-:W-:Y:S01]  /*8cf0*/  FMUL.FTZ R152, R152, UR13 ;  /* 0x0000000d98987c20 */ /* 0x000fe20008410000 */
[----:B------:R-:W-:Y:S02]  /*8d00*/  FSEL R170, R174, RZ, P5 ;  /* 0x000000ffaeaa7208 */ /* 0x000fe40002800000 */
[----:B------:R-:W-:Y:S02]  /*8d10*/  FSEL R153, R169, RZ, P6 ;  /* 0x000000ffa9997208 */ /* 0x000fe40003000000 */
[----:B------:R-:W-:Y:S02]  /*8d20*/  FSEL R174, R172, RZ, P2 ;  /* 0x000000ffacae7208 */ /* 0x000fe40001000000 */
[C---:B------:R-:W-:Y:S02]  /*8d30*/  LOP3.LUT P5, RZ, R234.reuse, 0xff0000, RZ, 0xc0, !PT ;  /* 0x00ff0000eaff7812 */ /* 0x040fe400078ac0ff */
[----:B------:R-:W-:-:S02]  /*8d40*/  LOP3.LUT P6, RZ, R234, 0xff000000, RZ, 0xc0, !PT ;  /* 0xff000000eaff7812 */ /* 0x000fc400078cc0ff */
[----:B------:R-:W-:Y:S02]  /*8d50*/  LOP3.LUT P2, RZ, R234, 0xff00, RZ, 0xc0, !PT ;  /* 0x0000ff00eaff7812 */ /* 0x000fe4000784c0ff */
[----:B------:R-:W-:Y:S02]  /*8d60*/  F2FP.BF16.F32.PACK_AB R170, R170, R173 ;  /* 0x000000adaaaa723e */ /* 0x000fe400000010ff */
[----:B------:R-:W-:Y:S02]  /*8d70*/  F2FP.BF16.F32.PACK_AB R153, R174, R153 ;  /* 0x00000099ae99723e */ /* 0x000fe400000010ff */
[----:B------:R-:W-:Y:S02]  /*8d80*/  FSEL R169, R169, RZ, P5 ;  /* 0x000000ffa9a97208 */ /* 0x000fe40002800000 */
[----:B------:R-:W-:Y:S02]  /*8d90*/  LOP3.LUT P5, RZ, R240, 0xff00, RZ, 0xc0, !PT ;  /* 0x0000ff00f0ff7812 */ /* 0x000fe400078ac0ff */
[----:B------:R-:W-:-:S02]  /*8da0*/  FSEL R174, R172, RZ, P6 ;  /* 0x000000ffacae7208 */ /* 0x000fc40003000000 */
[----:B------:R-:W-:Y:S02]  /*8db0*/  FSEL R173, R168, RZ, P2 ;  /* 0x000000ffa8ad7208 */ /* 0x000fe40001000000 */
[----:B------:R-:W-:Y:S02]  /*8dc0*/  LOP3.LUT P6, RZ, R240, 0xff, RZ, 0xc0, !PT ;  /* 0x000000fff0ff7812 */ /* 0x000fe400078cc0ff */
[----:B------:R-:W-:Y:S02]  /*8dd0*/  LOP3.LUT P2, RZ, R234, 0xff, RZ, 0xc0, !PT ;  /* 0x000000ffeaff7812 */ /* 0x000fe4000784c0ff */
[----:B------:R-:W-:Y:S02]  /*8de0*/  F2FP.BF16.F32.PACK_AB R154, R175, R154 ;  /* 0x0000009aaf9a723e */ /* 0x000fe400000010ff */
[----:B------:R-:W-:Y:S02]  /*8df0*/  FSEL R175, R168, RZ, P5 ;  /* 0x000000ffa8af7208 */ /* 0x000fe40002800000 */
[----:B------:R-:W-:-:S02]  /*8e00*/  FSEL R172, R152, RZ, P6 ;  /* 0x000000ff98ac7208 */ /* 0x000fc40003000000 */
[----:B------:R-:W-:Y:S02]  /*8e10*/  FSEL R168, R152, RZ, P2 ;  /* 0x000000ff98a87208 */ /* 0x000fe40001000000 */
[----:B------:R-:W-:Y:S02]  /*8e20*/  F2FP.BF16.F32.PACK_AB R155, R178, R155 ;  /* 0x0000009bb29b723e */ /* 0x000fe400000010ff */
[----:B------:R-:W-:Y:S02]  /*8e30*/  F2FP.BF16.F32.PACK_AB R169, R174, R169 ;  /* 0x000000a9aea9723e */ /* 0x000fe400000010ff */
[----:B------:R-:W-:Y:S02]  /*8e40*/  F2FP.BF16.F32.PACK_AB R152, R175, R172 ;  /* 0x000000acaf98723e */ /* 0x000fe400000010ff */
[----:B------:R-:W-:Y:S01]  /*8e50*/  F2FP.BF16.F32.PACK_AB R168, R173, R168 ;  /* 0x000000a8ada8723e */ /* 0x000fe200000010ff */
[----:B------:R-:W-:Y:S06]  /*8e60*/  BRA `(.L_x_239) ;  /* 0x0000001000087947 */ /* 0x000fec0003800000 */
.L_x_236:
[----:B------:R-:W-:-:S04]  /*8e70*/  UISETP.NE.U32.AND UP0, UPT, UR24, URZ, UPT ;  /* 0x000000ff1800728c */ /* 0x000fc8000bf05070 */
[----:B------:R-:W-:-:S09]  /*8e80*/  UISETP.NE.AND.EX UP0, UPT, UR25, URZ, UPT, UP0 ;  /* 0x000000ff1900728c */ /* 0x000fd2000bf05300 */
[----:B------:R-:W-:Y:S05]  /*8e90*/  BRA.U !UP0, `(.L_x_241) ;  /* 0x0000000908307547 */ /* 0x000fea000b800000 */
[----:B0--3--:R-:W0:Y:S02]  /*8ea0*/  LDC.64 R168, c[0x0][0x478] ;  /* 0x00011e00ffa87b82 */ /* 0x009e240000000a00 */
[----:B0-----:R-:W-:-:S04]  /*8eb0*/  ISETP.NE.U32.AND P1, PT, R168, RZ, PT ;  /* 0x000000ffa800720c */ /* 0x001fc80003f25070 */
[----:B------:R-:W-:-:S13]  /*8ec0*/  ISETP.NE.AND.EX P1, PT, R169, RZ, PT, P1 ;  /* 0x000000ffa900720c */ /* 0x000fda0003f25310 */
[----:B------:R-:W-:Y:S05]  /*8ed0*/  @!P1 BRA `(.L_x_242) ;  /* 0x0000000400189947 */ /* 0x000fea0003800000 */
[----:B------:R-:W-:Y:S01]  /*8ee0*/  PRMT R161, R167, 0x7632, R161 ;  /* 0x00007632a7a17816 */ /* 0x000fe200000000a1 */
[-CC-:B------:R-:W-:Y:S01]  /*8ef0*/  FFMA.FTZ R168, R226, R174.reuse, R175.reuse ;  /* 0x000000aee2a87223 */ /* 0x180fe200000100af */
[----:B------:R-:W-:Y:S01]  /*8f00*/  PRMT R160, R166, 0x7632, R160 ;  /* 0x00007632a6a07816 */ /* 0x000fe200000000a0 */
[-CC-:B------:R-:W-:Y:S01]  /*8f10*/  FFMA.FTZ R162, R228, R174.reuse, R175.reuse ;  /* 0x000000aee4a27223 */ /* 0x180fe200000100af */
[----:B------:R-:W-:Y:S01]  /*8f20*/  SHF.L.U32 R170, R161, 0x10, RZ ;  /* 0x00000010a1aa7819 */ /* 0x000fe200000006ff */
[----:B------:R-:W-:Y:S01]  /*8f30*/  FADD.FTZ R168, R223, -R168 ;  /* 0x800000a8dfa87221 */ /* 0x000fe20000010000 */
[----:B------:R-:W-:Y:S01]  /*8f40*/  SHF.L.U32 R161, R160, 0x10, RZ ;  /* 0x00000010a0a17819 */ /* 0x000fe200000006ff */
[----:B------:R-:W-:Y:S01]  /*8f50*/  FADD.FTZ R162, R219, -R162 ;  /* 0x800000a2dba27221 */ /* 0x000fe20000010000 */
[----:B------:R-:W-:Y:S01]  /*8f60*/  FFMA.FTZ R179, R205, R174, R175 ;  /* 0x000000aecdb37223 */ /* 0x000fe200000100af */
[----:B-----5:R-:W-:Y:S01]  /*8f70*/  FFMA.FTZ R163, R213, R168, R170 ;  /* 0x000000a8d5a37223 */ /* 0x020fe200000100aa */
[----:B------:R-:W-:Y:S01]  /*8f80*/  PRMT R160, R165, 0x7632, R160 ;  /* 0x00007632a5a07816 */ /* 0x000fe200000000a0 */
[----:B------:R-:W-:Y:S01]  /*8f90*/  FFMA.FTZ R161, R213, R162, R161 ;  /* 0x000000a2d5a17223 */ /* 0x000fe200000100a1 */
[----:B------:R-:W-:Y:S01]  /*8fa0*/  FADD.FTZ R162, R206, -R179 ;  /* 0x800000b3cea27221 */ /* 0x000fe20000010000 */
[----:B------:R-:W-:-:S02]  /*8fb0*/  IMAD.U32 R168, R167, 0x10000, RZ ;  /* 0x00010000a7a87824 */ /* 0x000fc400078e00ff */
[-CC-:B------:R-:W-:Y:S01]  /*8fc0*/  FFMA.FTZ R177, R203, R174.reuse, R175.reuse ;  /* 0x000000aecbb17223 */ /* 0x180fe200000100af */
[-CC-:B------:R-:W-:Y:S01]  /*8fd0*/  FFMA.FTZ R173, R216, R174.reuse, R175.reuse ;  /* 0x000000aed8ad7223 */ /* 0x180fe200000100af */
[-CC-:B------:R-:W-:Y:S01]  /*8fe0*/  FFMA.FTZ R171, R201, R174.reuse, R175.reuse ;  /* 0x000000aec9ab7223 */ /* 0x180fe200000100af */
[-CC-:B------:R-:W-:Y:S01]  /*8ff0*/  FFMA.FTZ R169, R199, R174.reuse, R175.reuse ;  /* 0x000000aec7a97223 */ /* 0x180fe200000100af */
[----:B------:R-:W-:Y:S01]  /*9000*/  FFMA.FTZ R174, R210, R174, R175 ;  /* 0x000000aed2ae7223 */ /* 0x000fe200000100af */
[----:B------:R-:W-:Y:S01]  /*9010*/  SHF.L.U32 R175, R160, 0x10, RZ ;  /* 0x00000010a0af7819 */ /* 0x000fe200000006ff */
[----:B------:R-:W-:Y:S01]  /*9020*/  FFMA.FTZ R176, R213, R162, R168 ;  /* 0x000000a2d5b07223 */ /* 0x000fe200000100a8 */
[----:B------:R-:W-:Y:S01]  /*9030*/  SHF.L.U32 R170, R166, 0x10, RZ ;  /* 0x00000010a6aa7819 */ /* 0x000fe200000006ff */
[----:B------:R-:W-:Y:S01]  /*9040*/  FADD.FTZ R160, R214, -R173 ;  /* 0x800000add6a07221 */ /* 0x000fe20000010000 */
[----:B------:R-:W-:Y:S01]  /*9050*/  FADD.FTZ R168, R204, -R177 ;  /* 0x800000b1cca87221 */ /* 0x000fe20000010000 */
[----:B------:R-:W-:-:S02]  /*9060*/  IMAD.U32 R173, R165, 0x10000, RZ ;  /* 0x00010000a5ad7824 */ /* 0x000fc400078e00ff */
[----:B------:R-:W-:Y:S01]  /*9070*/  FADD.FTZ R162, R202, -R171 ;  /* 0x800000abcaa27221 */ /* 0x000fe20000010000 */
[----:B------:R-:W-:Y:S01]  /*9080*/  ISETP.GE.U32.AND P2, PT, R234, RZ, PT ;  /* 0x000000ffea00720c */ /* 0x000fe20003f46070 */
[C---:B------:R-:W-:Y:S01]  /*9090*/  FFMA.FTZ R172, R213.reuse, R168, R170 ;  /* 0x000000a8d5ac7223 */ /* 0x040fe200000100aa */
[C---:B------:R-:W-:Y:S01]  /*90a0*/  SHF.L.U32 R170, R164.reuse, 0x10, RZ ;  /* 0x00000010a4aa7819 */ /* 0x040fe200000006ff */
[----:B------:R-:W-:Y:S01]  /*90b0*/  FFMA.FTZ R173, R213, R162, R173 ;  /* 0x000000a2d5ad7223 */ /* 0x000fe200000100ad */
[----:B------:R-:W-:Y:S01]  /*90c0*/  PRMT R168, R164, 0x7632, R168 ;  /* 0x00007632a4a87816 */ /* 0x000fe200000000a8 */
[----:B------:R-:W-:Y:S01]  /*90d0*/  FADD.FTZ R162, R200, -R169 ;  /* 0x800000a9c8a27221 */ /* 0x000fe20000010000 */
[----:B------:R-:W-:Y:S01]  /*90e0*/  ISETP.GE.U32.AND.EX P2, PT, R235, 0x1000000, PT, P2 ;  /* 0x01000000eb00780c */ /* 0x000fe20003f46120 */
[----:B------:R-:W-:Y:S01]  /*90f0*/  FADD.FTZ R174, R209, -R174 ;  /* 0x800000aed1ae7221 */ /* 0x000fe20000010000 */
[----:B------:R-:W-:Y:S01]  /*9100*/  SHF.L.U32 R169, R168, 0x10, RZ ;  /* 0x00000010a8a97819 */ /* 0x000fe200000006ff */
[----:B------:R-:W-:Y:S01]  /*9110*/  FFMA.FTZ R170, R213, R162, R170 ;  /* 0x000000a2d5aa7223 */ /* 0x000fe200000100aa */
[----:B------:R-:W-:Y:S01]  /*9120*/  FMUL.FTZ R168, R163, UR13 ;  /* 0x0000000da3a87c20 */ /* 0x000fe20008410000 */
[----:B------:R-:W-:Y:S01]  /*9130*/  FMUL.FTZ R162, R176, UR13 ;  /* 0x0000000db0a27c20 */ /* 0x000fe20008410000 */
[----:B------:R-:W-:Y:S01]  /*9140*/  LOP3.LUT P5, RZ, R235, 0xff0000, RZ, 0xc0, !PT ;  /* 0x00ff0000ebff7812 */ /* 0x000fe200078ac0ff */
[----:B------:R-:W-:Y:S01]  /*9150*/  FFMA.FTZ R160, R213, R160, R175 ;  /* 0x000000a0d5a07223 */ /* 0x000fe200000100af */
[----:B------:R-:W-:Y:S01]  /*9160*/  LOP3.LUT P6, RZ, R235, 0xff00, RZ, 0xc0, !PT ;  /* 0x0000ff00ebff7812 */ /* 0x000fe200078cc0ff */
[----:B------:R-:W-:Y:S01]  /*9170*/  FFMA.FTZ R169, R213, R174, R169 ;  /* 0x000000aed5a97223 */ /* 0x000fe200000100a9 */
[----:B------:R-:W-:Y:S01]  /*9180*/  FSEL R171, R168, RZ, P2 ;  /* 0x000000ffa8ab7208 */ /* 0x000fe20001000000 */
[----:B------:R-:W-:Y:S01]  /*9190*/  FMUL.FTZ R168, R172, UR13 ;  /* 0x0000000daca87c20 */ /* 0x000fe20008410000 */
[----:B------:R-:W-:-:S02]  /*91a0*/  FSEL R162, R162, RZ, P5 ;  /* 0x000000ffa2a27208 */ /* 0x000fc40002800000 */
[----:B------:R-:W-:Y:S02]  /*91b0*/  LOP3.LUT P5, RZ, R235, 0xff, RZ, 0xc0, !PT ;  /* 0x000000ffebff7812 */ /* 0x000fe400078ac0ff */
[----:B------:R-:W-:Y:S02]  /*91c0*/  F2FP.BF16.F32.PACK_AB R171, R171, R162 ;  /* 0x000000a2abab723e */ /* 0x000fe400000010ff */
[C---:B------:R-:W-:Y:S01]  /*91d0*/  F2FP.BF16.F32.PACK_AB R162, R161.reuse, R172 ;  /* 0x000000aca1a2723e */ /* 0x040fe200000010ff */
[----:B------:R-:W-:Y:S01]  /*91e0*/  FMUL.FTZ R161, R161, UR13 ;  /* 0x0000000da1a17c20 */ /* 0x000fe20008410000 */
[----:B------:R-:W-:Y:S01]  /*91f0*/  FMUL.FTZ R172, R173, UR13 ;  /* 0x0000000dadac7c20 */ /* 0x000fe20008410000 */
[----:B------:R-:W-:Y:S02]  /*9200*/  LOP3.LUT P2, RZ, R234, 0xff0000, RZ, 0xc0, !PT ;  /* 0x00ff0000eaff7812 */ /* 0x000fe4000784c0ff */
[----:B------:R-:W-:Y:S01]  /*9210*/  FSEL R174, R168, RZ, P5 ;  /* 0x000000ffa8ae7208 */ /* 0x000fe20002800000 */
[----:B------:R-:W-:Y:S01]  /*9220*/  FMUL.FTZ R168, R170, UR13 ;  /* 0x0000000daaa87c20 */ /* 0x000fe20008410000 */
[----:B------:R-:W-:-:S02]  /*9230*/  FSEL R177, R161, RZ, P6 ;  /* 0x000000ffa1b17208 */ /* 0x000fc40003000000 */
[C---:B------:R-:W-:Y:S01]  /*9240*/  F2FP.BF16.F32.PACK_AB R161, R160.reuse, R173 ;  /* 0x000000ada0a1723e */ /* 0x040fe200000010ff */
[----:B------:R-:W-:Y:S01]  /*9250*/  FMUL.FTZ R173, R160, UR13 ;  /* 0x0000000da0ad7c20 */ /* 0x000fe20008410000 */
[C---:B------:R-:W-:Y:S01]  /*9260*/  F2FP.BF16.F32.PACK_AB R160, R169.reuse, R170 ;  /* 0x000000aaa9a0723e */ /* 0x040fe200000010ff */
[----:B------:R-:W-:Y:S01]  /*9270*/  FMUL.FTZ R169, R169, UR13 ;  /* 0x0000000da9a97c20 */ /* 0x000fe20008410000 */
[----:B------:R-:W-:Y:S02]  /*9280*/  LOP3.LUT P5, RZ, R234, 0xff000000, RZ, 0xc0, !PT ;  /* 0xff000000eaff7812 */ /* 0x000fe400078ac0ff */
[----:B------:R-:W-:Y:S02]  /*9290*/  FSEL R172, R172, RZ, P2 ;  /* 0x000000ffacac7208 */ /* 0x000fe40001000000 */
[C---:B------:R-:W-:Y:S02]  /*92a0*/  LOP3.LUT P6, RZ, R234.reuse, 0xff, RZ, 0xc0, !PT ;  /* 0x000000ffeaff7812 */ /* 0x040fe400078cc0ff */
[----:B------:R-:W-:-:S02]  /*92b0*/  LOP3.LUT P2, RZ, R234, 0xff00, RZ, 0xc0, !PT ;  /* 0x0000ff00eaff7812 */ /* 0x000fc4000784c0ff */
[----:B------:R-:W-:Y:S02]  /*92c0*/  FSEL R175, R173, RZ, P5 ;  /* 0x000000ffadaf7208 */ /* 0x000fe40002800000 */
[----:B------:R-:W-:Y:S02]  /*92d0*/  FSEL R168, R168, RZ, P6 ;  /* 0x000000ffa8a87208 */ /* 0x000fe40003000000 */
[----:B------:R-:W-:Y:S02]  /*92e0*/  FSEL R173, R169, RZ, P2 ;  /* 0x000000ffa9ad7208 */ /* 0x000fe40001000000 */
[----:B------:R-:W-:Y:S02]  /*92f0*/  F2FP.BF16.F32.PACK_AB R163, R163, R176 ;  /* 0x000000b0a3a3723e */ /* 0x000fe400000010ff */
[----:B------:R-:W-:Y:S02]  /*9300*/  F2FP.BF16.F32.PACK_AB R170, R177, R174 ;  /* 0x000000aeb1aa723e */ /* 0x000fe400000010ff */
[----:B------:R-:W-:-:S02]  /*9310*/  F2FP.BF16.F32.PACK_AB R169, R175, R172 ;  /* 0x000000acafa9723e */ /* 0x000fc400000010ff */
[----:B------:R-:W-:Y:S01]  /*9320*/  F2FP.BF16.F32.PACK_AB R168, R173, R168 ;  /* 0x000000a8ada8723e */ /* 0x000fe200000010ff */
[----:B------:R-:W-:Y:S06]  /*9330*/  BRA `(.L_x_239) ;  /* 0x0000000800d47947 */ /* 0x000fec0003800000 */
.L_x_242:
[----:B------:R-:W-:Y:S01]  /*9340*/  PRMT R168, R167, 0x7632, R168 ;  /* 0x00007632a7a87816 */ /* 0x000fe200000000a8 */
[-CC-:B------:R-:W-:Y:S01]  /*9350*/  FFMA.FTZ R170, R226, R174.reuse, R175.reuse ;  /* 0x000000aee2aa7223 */ /* 0x180fe200000100af */
[-C--:B------:R-:W-:Y:S01]  /*9360*/  FFMA.FTZ R172, R228, R174.reuse, R175 ;  /* 0x000000aee4ac7223 */ /* 0x080fe200000100af */
[----:B------:R-:W-:Y:S01]  /*9370*/  PRMT R169, R165, 0x7632, R169 ;  /* 0x00007632a5a97816 */ /* 0x000fe200000000a9 */
[-CC-:B------:R-:W-:Y:S01]  /*9380*/  FFMA.FTZ R177, R216, R174.reuse, R175.reuse ;  /* 0x000000aed8b17223 */ /* 0x180fe200000100af */
[----:B------:R-:W-:Y:S01]  /*9390*/  FADD.FTZ R170, R223, -R170 ;  /* 0x800000aadfaa7221 */ /* 0x000fe20000010000 */
[----:B------:R-:W-:Y:S02]  /*93a0*/  IMAD.U32 R168, R168, 0x10000, RZ ;  /* 0x00010000a8a87824 */ /* 0x000fe400078e00ff */
[----:B------:R-:W-:Y:S01]  /*93b0*/  FADD.FTZ R176, R219, -R172 ;  /* 0x800000acdbb07221 */ /* 0x000fe20000010000 */
[----:B------:R-:W-:Y:S01]  /*93c0*/  SHF.L.U32 R169, R169, 0x10, RZ ;  /* 0x00000010a9a97819 */ /* 0x000fe200000006ff */
[----:B------:R-:W-:Y:S01]  /*93d0*/  FFMA.FTZ R225, R205, R174, R175 ;  /* 0x000000aecde17223 */ /* 0x000fe200000100af */
[----:B-----5:R-:W-:Y:S01]  /*93e0*/  FFMA.FTZ R168, R213, R170, R168 ;  /* 0x000000aad5a87223 */ /* 0x020fe200000100a8 */
[----:B------:R-:W-:Y:S01]  /*93f0*/  PRMT R170, R166, 0x7632, R170 ;  /* 0x00007632a6aa7816 */ /* 0x000fe200000000aa */
[----:B------:R-:W-:Y:S01]  /*9400*/  FADD.FTZ R172, R214, -R177 ;  /* 0x800000b1d6ac7221 */ /* 0x000fe20000010000 */
[-CC-:B------:R-:W-:Y:S01]  /*9410*/  FFMA.FTZ R179, R203, R174.reuse, R175.reuse ;  /* 0x000000aecbb37223 */ /* 0x180fe200000100af */
[-CC-:B------:R-:W-:Y:S01]  /*9420*/  FFMA.FTZ R173, R201, R174.reuse, R175.reuse ;  /* 0x000000aec9ad7223 */ /* 0x180fe200000100af */
[----:B------:R-:W-:Y:S01]  /*9430*/  SHF.L.U32 R170, R170, 0x10, RZ ;  /* 0x00000010aaaa7819 */ /* 0x000fe200000006ff */
[-CC-:B------:R-:W-:Y:S01]  /*9440*/  FFMA.FTZ R171, R199, R174.reuse, R175.reuse ;  /* 0x000000aec7ab7223 */ /* 0x180fe200000100af */
[----:B------:R-:W-:Y:S01]  /*9450*/  FFMA.FTZ R174, R210, R174, R175 ;  /* 0x000000aed2ae7223 */ /* 0x000fe200000100af */
[----:B------:R-:W-:Y:S01]  /*9460*/  FFMA.FTZ R169, R213, R172, R169 ;  /* 0x000000acd5a97223 */ /* 0x000fe200000100a9 */
[----:B------:R-:W-:-:S02]  /*9470*/  IMAD.U32 R178, R167, 0x10000, RZ ;  /* 0x00010000a7b27824 */ /* 0x000fc400078e00ff */
[C---:B------:R-:W-:Y:S01]  /*9480*/  FFMA.FTZ R170, R213.reuse, R176, R170 ;  /* 0x000000b0d5aa7223 */ /* 0x040fe200000100aa */
[----:B------:R-:W-:Y:S01]  /*9490*/  FADD.FTZ R176, R206, -R225 ;  /* 0x800000e1ceb07221 */ /* 0x000fe20000010000 */
[----:B------:R-:W-:Y:S01]  /*94a0*/  SHF.L.U32 R175, R166, 0x10, RZ ;  /* 0x00000010a6af7819 */ /* 0x000fe200000006ff */
[----:B------:R-:W-:Y:S01]  /*94b0*/  FADD.FTZ R172, R204, -R179 ;  /* 0x800000b3ccac7221 */ /* 0x000fe20000010000 */
[----:B------:R-:W-:Y:S01]  /*94c0*/  ISETP.GE.U32.AND P2, PT, R234, RZ, PT ;  /* 0x000000ffea00720c */ /* 0x000fe20003f46070 */
[C---:B------:R-:W-:Y:S01]  /*94d0*/  FFMA.FTZ R179, R213.reuse, R176, R178 ;  /* 0x000000b0d5b37223 */ /* 0x040fe200000100b2 */
[----:B------:R-:W-:Y:S01]  /*94e0*/  FMUL.FTZ R168, R168, UR13 ;  /* 0x0000000da8a87c20 */ /* 0x000fe20008410000 */
[----:B------:R-:W-:Y:S01]  /*94f0*/  FFMA.FTZ R177, R213, R172, R175 ;  /* 0x000000acd5b17223 */ /* 0x000fe200000100af */
[----:B------:R-:W-:Y:S01]  /*9500*/  FADD.FTZ R172, R200, -R171 ;  /* 0x800000abc8ac7221 */ /* 0x000fe20000010000 */
[----:B------:R-:W-:Y:S01]  /*9510*/  SHF.L.U32 R171, R164, 0x10, RZ ;  /* 0x00000010a4ab7819 */ /* 0x000fe200000006ff */
[----:B------:R-:W-:Y:S01]  /*9520*/  FMUL.FTZ R179, R179, UR13 ;  /* 0x0000000db3b37c20 */ /* 0x000fe20008410000 */
[C---:B------:R-:W-:Y:S01]  /*9530*/  LOP3.LUT P5, RZ, R235.reuse, 0xff0000, RZ, 0xc0, !PT ;  /* 0x00ff0000ebff7812 */ /* 0x040fe200078ac0ff */
[----:B------:R-:W-:Y:S01]  /*9540*/  FADD.FTZ R176, R202, -R173 ;  /* 0x800000adcab07221 */ /* 0x000fe20000010000 */
[----:B------:R-:W-:Y:S01]  /*9550*/  ISETP.GE.U32.AND.EX P2, PT, R235, 0x1000000, PT, P2 ;  /* 0x01000000eb00780c */ /* 0x000fe20003f46120 */
[----:B------:R-:W-:Y:S01]  /*9560*/  IMAD.U32 R178, R165, 0x10000, RZ ;  /* 0x00010000a5b27824 */ /* 0x000fe200078e00ff */
[----:B------:R-:W-:Y:S01]  /*9570*/  PRMT R175, R164, 0x7632, R175 ;  /* 0x00007632a4af7816 */ /* 0x000fe200000000af */
[----:B------:R-:W-:Y:S01]  /*9580*/  FFMA.FTZ R172, R213, R172, R171 ;  /* 0x000000acd5ac7223 */ /* 0x000fe200000100ab */
[----:B------:R-:W-:Y:S01]  /*9590*/  FSEL R171, R179, RZ, P5 ;  /* 0x000000ffb3ab7208 */ /* 0x000fe20002800000 */
[----:B------:R-:W-:Y:S01]  /*95a0*/  FFMA.FTZ R176, R213, R176, R178 ;  /* 0x000000b0d5b07223 */ /* 0x000fe200000100b2 */
[----:B------:R-:W-:Y:S01]  /*95b0*/  FSEL R168, R168, RZ, P2 ;  /* 0x000000ffa8a87208 */ /* 0x000fe20001000000 */
[----:B------:R-:W-:Y:S01]  /*95c0*/  FADD.FTZ R174, R209, -R174 ;  /* 0x800000aed1ae7221 */ /* 0x000fe20000010000 */
[----:B------:R-:W-:Y:S01]  /*95d0*/  SHF.L.U32 R175, R175, 0x10, RZ ;  /* 0x00000010afaf7819 */ /* 0x000fe200000006ff */
[----:B------:R-:W-:Y:S01]  /*95e0*/  FMUL.FTZ R177, R177, UR13 ;  /* 0x0000000db1b17c20 */ /* 0x000fe20008410000 */
[----:B------:R-:W-:Y:S01]  /*95f0*/  F2FP.BF16.F32.PACK_AB R171, R168, R171 ;  /* 0x000000aba8ab723e */ /* 0x000fe200000010ff */
[----:B------:R-:W-:Y:S01]  /*9600*/  FMUL.FTZ R168, R170, UR13 ;  /* 0x0000000daaa87c20 */ /* 0x000fe20008410000 */
[C---:B------:R-:W-:Y:S01]  /*9610*/  LOP3.LUT P6, RZ, R235.reuse, 0xff00, RZ, 0xc0, !PT ;  /* 0x0000ff00ebff7812 */ /* 0x040fe200078cc0ff */
        /* <DEDUP_REMOVED lines=10> */
[----:B------:R-:W-:Y:S02]  /*96c0*/  FSEL R169, R176, RZ, P2 ;  /* 0x000000ffb0a97208 */ /* 0x000fe40001000000 */
[C---:B------:R-:W-:Y:S02]  /*96d0*/  LOP3.LUT P6, RZ, R234.reuse, 0xff00, RZ, 0xc0, !PT ;  /* 0x0000ff00eaff7812 */ /* 0x040fe400078cc0ff */
[----:B------:R-:W-:Y:S02]  /*96e0*/  LOP3.LUT P2, RZ, R234, 0xff, RZ, 0xc0, !PT ;  /* 0x000000ffeaff7812 */ /* 0x000fe4000784c0ff */
[----:B------:R-:W-:Y:S02]  /*96f0*/  FSEL R176, R168, RZ, P5 ;  /* 0x000000ffa8b07208 */ /* 0x000fe40002800000 */
[----:B------:R-:W-:Y:S02]  /*9700*/  FSEL R173, R174, RZ, P6 ;  /* 0x000000ffaead7208 */ /* 0x000fe40003000000 */
[----:B------:R-:W-:-:S02]  /*9710*/  FSEL R168, R172, RZ, P2 ;  /* 0x000000ffaca87208 */ /* 0x000fc40001000000 */
[----:B------:R-:W-:Y:S02]  /*9720*/  F2FP.BF16.F32.PACK_AB R170, R175, R170 ;  /* 0x000000aaafaa723e */ /* 0x000fe400000010ff */
[----:B------:R-:W-:Y:S02]  /*9730*/  F2FP.BF16.F32.PACK_AB R169, R176, R169 ;  /* 0x000000a9b0a9723e */ /* 0x000fe400000010ff */
[----:B------:R-:W-:Y:S01]  /*9740*/  F2FP.BF16.F32.PACK_AB R168, R173, R168 ;  /* 0x000000a8ada8723e */ /* 0x000fe200000010ff */
[----:B------:R-:W-:Y:S06]  /*9750*/  BRA `(.L_x_239) ;  /* 0x0000000400cc7947 */ /* 0x000fec0003800000 */
.L_x_241:
[----:B0--3--:R-:W0:Y:S02]  /*9760*/  LDC.64 R168, c[0x0][0x478] ;  /* 0x00011e00ffa87b82 */ /* 0x009e240000000a00 */
[----:B0-----:R-:W-:-:S04]  /*9770*/  ISETP.NE.U32.AND P1, PT, R168, RZ, PT ;  /* 0x000000ffa800720c */ /* 0x001fc80003f25070 */
[----:B------:R-:W-:-:S13]  /*9780*/  ISETP.NE.AND.EX P1, PT, R169, RZ, PT, P1 ;  /* 0x000000ffa900720c */ /* 0x000fda0003f25310 */
[----:B------:R-:W-:Y:S05]  /*9790*/  @!P1 BRA `(.L_x_243) ;  /* 0x0000000000e89947 */ /* 0x000fea0003800000 */
[-CC-:B------:R-:W-:Y:S01]  /*97a0*/  FFMA.FTZ R162, R226, R174.reuse, R175.reuse ;  /* 0x000000aee2a27223 */ /* 0x180fe200000100af */
[-CC-:B------:R-:W-:Y:S01]  /*97b0*/  FFMA.FTZ R173, R205, R174.reuse, R175.reuse ;  /* 0x000000aecdad7223 */ /* 0x180fe200000100af */
[-CC-:B------:R-:W-:Y:S01]  /*97c0*/  FFMA.FTZ R163, R201, R174.reuse, R175.reuse ;  /* 0x000000aec9a37223 */ /* 0x180fe200000100af */
[-C--:B------:R-:W-:Y:S01]  /*97d0*/  FFMA.FTZ R171, R203, R174.reuse, R175 ;  /* 0x000000aecbab7223 */ /* 0x080fe200000100af */
[----:B------:R-:W-:Y:S01]  /*97e0*/  FADD.FTZ R178, R223, -R162 ;  /* 0x800000a2dfb27221 */ /* 0x000fe20000010000 */
[----:B------:R-:W-:Y:S01]  /*97f0*/  FADD.FTZ R176, R206, -R173 ;  /* 0x800000adceb07221 */ /* 0x000fe20000010000 */
[----:B------:R-:W-:Y:S01]  /*9800*/  FFMA.FTZ R169, R216, R174, R175 ;  /* 0x000000aed8a97223 */ /* 0x000fe200000100af */
[----:B------:R-:W-:Y:S01]  /*9810*/  FADD.FTZ R162, R202, -R163 ;  /* 0x800000a3caa27221 */ /* 0x000fe20000010000 */
[C---:B-----5:R-:W-:Y:S01]  /*9820*/  FMUL.FTZ R178, R213.reuse, R178 ;  /* 0x000000b2d5b27220 */ /* 0x060fe20000410000 */
[----:B------:R-:W-:Y:S01]  /*9830*/  FMUL.FTZ R163, R213, R176 ;  /* 0x000000b0d5a37220 */ /* 0x000fe20000410000 */
[----:B------:R-:W-:Y:S01]  /*9840*/  ISETP.GE.U32.AND P2, PT, R234, RZ, PT ;  /* 0x000000ffea00720c */ /* 0x000fe20003f46070 */
[-CC-:B------:R-:W-:Y:S01]  /*9850*/  FFMA.FTZ R160, R228, R174.reuse, R175.reuse ;  /* 0x000000aee4a07223 */ /* 0x180fe200000100af */
[----:B------:R-:W-:Y:S01]  /*9860*/  FFMA.FTZ R161, R199, R174, R175 ;  /* 0x000000aec7a17223 */ /* 0x000fe200000100af */
[----:B------:R-:W-:Y:S01]  /*9870*/  FADD.FTZ R170, R204, -R171 ;  /* 0x800000abccaa7221 */ /* 0x000fe20000010000 */
[----:B------:R-:W-:Y:S01]  /*9880*/  FADD.FTZ R168, R214, -R169 ;  /* 0x800000a9d6a87221 */ /* 0x000fe20000010000 */
[----:B------:R-:W-:Y:S01]  /*9890*/  FMUL.FTZ R171, R178, UR13 ;  /* 0x0000000db2ab7c20 */ /* 0x000fe20008410000 */
[----:B------:R-:W-:Y:S01]  /*98a0*/  FMUL.FTZ R169, R163, UR13 ;  /* 0x0000000da3a97c20 */ /* 0x000fe20008410000 */
[----:B------:R-:W-:Y:S01]  /*98b0*/  LOP3.LUT P5, RZ, R235, 0xff0000, RZ, 0xc0, !PT ;  /* 0x00ff0000ebff7812 */ /* 0x000fe200078ac0ff */
[----:B------:R-:W-:Y:S01]  /*98c0*/  FADD.FTZ R172, R219, -R160 ;  /* 0x800000a0dbac7221 */ /* 0x000fe20000010000 */
[----:B------:R-:W-:Y:S01]  /*98d0*/  ISETP.GE.U32.AND.EX P2, PT, R235, 0x1000000, PT, P2 ;  /* 0x01000000eb00780c */ /* 0x000fe20003f46120 */
[----:B------:R-:W-:Y:S01]  /*98e0*/  FADD.FTZ R160, R200, -R161 ;  /* 0x800000a1c8a07221 */ /* 0x000fe20000010000 */
[----:B------:R-:W-:Y:S01]  /*98f0*/  FMUL.FTZ R161, R213, R162 ;  /* 0x000000a2d5a17220 */ /* 0x000fe20000410000 */
[----:B------:R-:W-:Y:S01]  /*9900*/  FSEL R169, R169, RZ, P5 ;  /* 0x000000ffa9a97208 */ /* 0x000fe20002800000 */
[----:B------:R-:W-:Y:S01]  /*9910*/  FMUL.FTZ R170, R213, R170 ;  /* 0x000000aad5aa7220 */ /* 0x000fe20000410000 */
[----:B------:R-:W-:Y:S01]  /*9920*/  FSEL R162, R171, RZ, P2 ;  /* 0x000000ffaba27208 */ /* 0x000fe20001000000 */
[----:B------:R-:W-:Y:S01]  /*9930*/  FMUL.FTZ R173, R213, R172 ;  /* 0x000000acd5ad7220 */ /* 0x000fe20000410000 */
[----:B------:R-:W-:Y:S01]  /*9940*/  FFMA.FTZ R174, R210, R174, R175 ;  /* 0x000000aed2ae7223 */ /* 0x000fe200000100af */
[----:B------:R-:W-:Y:S01]  /*9950*/  LOP3.LUT P5, RZ, R235, 0xff, RZ, 0xc0, !PT ;  /* 0x000000ffebff7812 */ /* 0x000fe200078ac0ff */
[----:B------:R-:W-:Y:S01]  /*9960*/  FMUL.FTZ R168, R213, R168 ;  /* 0x000000a8d5a87220 */ /* 0x000fe20000410000 */
[----:B------:R-:W-:Y:S01]  /*9970*/  F2FP.BF16.F32.PACK_AB R171, R162, R169 ;  /* 0x000000a9a2ab723e */ /* 0x000fe200000010ff */
[----:B------:R-:W-:Y:S01]  /*9980*/  FMUL.FTZ R169, R170, UR13 ;  /* 0x0000000daaa97c20 */ /* 0x000fe20008410000 */
[----:B------:R-:W-:Y:S01]  /*9990*/  FADD.FTZ R174, R209, -R174 ;  /* 0x800000aed1ae7221 */ /* 0x000fe20000010000 */
[C---:B------:R-:W-:Y:S01]  /*99a0*/  F2FP.BF16.F32.PACK_AB R162, R173.reuse, R170 ;  /* 0x000000aaada2723e */ /* 0x040fe200000010ff */
[----:B------:R-:W-:Y:S01]  /*99b0*/  FMUL.FTZ R170, R173, UR13 ;  /* 0x0000000dadaa7c20 */ /* 0x000fe20008410000 */
[----:B------:R-:W-:Y:S01]  /*99c0*/  LOP3.LUT P6, RZ, R235, 0xff00, RZ, 0xc0, !PT ;  /* 0x0000ff00ebff7812 */ /* 0x000fe200078cc0ff */
[C---:B------:R-:W-:Y:S01]  /*99d0*/  FMUL.FTZ R160, R213.reuse, R160 ;  /* 0x000000a0d5a07220 */ /* 0x040fe20000410000 */
[----:B------:R-:W-:Y:S01]  /*99e0*/  FMUL.FTZ R213, R213, R174 ;  /* 0x000000aed5d57220 */ /* 0x000fe20000410000 */
[----:B------:R-:W-:Y:S01]  /*99f0*/  FSEL R173, R169, RZ, P5 ;  /* 0x000000ffa9ad7208 */ /* 0x000fe20002800000 */
[----:B------:R-:W-:Y:S01]  /*9a00*/  FMUL.FTZ R169, R161, UR13 ;  /* 0x0000000da1a97c20 */ /* 0x000fe20008410000 */
[----:B------:R-:W-:-:S02]  /*9a10*/  LOP3.LUT P2, RZ, R234, 0xff0000, RZ, 0xc0, !PT ;  /* 0x00ff0000eaff7812 */ /* 0x000fc4000784c0ff */
[----:B------:R-:W-:Y:S01]  /*9a20*/  FSEL R174, R170, RZ, P6 ;  /* 0x000000ffaaae7208 */ /* 0x000fe20003000000 */
[C---:B------:R-:W-:Y:S01]  /*9a30*/  FMUL.FTZ R170, R168.reuse, UR13 ;  /* 0x0000000da8aa7c20 */ /* 0x040fe20008410000 */
[----:B------:R-:W-:Y:S01]  /*9a40*/  F2FP.BF16.F32.PACK_AB R161, R168, R161 ;  /* 0x000000a1a8a1723e */ /* 0x000fe200000010ff */
[----:B------:R-:W-:Y:S01]  /*9a50*/  FMUL.FTZ R168, R160, UR13 ;  /* 0x0000000da0a87c20 */ /* 0x000fe20008410000 */
[C---:B------:R-:W-:Y:S01]  /*9a60*/  F2FP.BF16.F32.PACK_AB R160, R213.reuse, R160 ;  /* 0x000000a0d5a0723e */ /* 0x040fe200000010ff */
[----:B------:R-:W-:Y:S01]  /*9a70*/  FMUL.FTZ R213, R213, UR13 ;  /* 0x0000000dd5d57c20 */ /* 0x000fe20008410000 */
[----:B------:R-:W-:Y:S02]  /*9a80*/  FSEL R169, R169, RZ, P2 ;  /* 0x000000ffa9a97208 */ /* 0x000fe40001000000 */
[C---:B------:R-:W-:Y:S02]  /*9a90*/  LOP3.LUT P5, RZ, R234.reuse, 0xff000000, RZ, 0xc0, !PT ;  /* 0xff000000eaff7812 */ /* 0x040fe400078ac0ff */
[----:B------:R-:W-:-:S02]  /*9aa0*/  LOP3.LUT P6, RZ, R234, 0xff, RZ, 0xc0, !PT ;  /* 0x000000ffeaff7812 */ /* 0x000fc400078cc0ff */
[----:B------:R-:W-:Y:S02]  /*9ab0*/  LOP3.LUT P2, RZ, R234, 0xff00, RZ, 0xc0, !PT ;  /* 0x0000ff00eaff7812 */ /* 0x000fe4000784c0ff */
[----:B------:R-:W-:Y:S02]  /*9ac0*/  FSEL R172, R170, RZ, P5 ;  /* 0x000000ffaaac7208 */ /* 0x000fe40002800000 */
[----:B------:R-:W-:Y:S02]  /*9ad0*/  FSEL R168, R168, RZ, P6 ;  /* 0x000000ffa8a87208 */ /* 0x000fe40003000000 */
[----:B------:R-:W-:Y:S02]  /*9ae0*/  FSEL R213, R213, RZ, P2 ;  /* 0x000000ffd5d57208 */ /* 0x000fe40001000000 */
[----:B------:R-:W-:Y:S02]  /*9af0*/  F2FP.BF16.F32.PACK_AB R163, R178, R163 ;  /* 0x000000a3b2a3723e */ /* 0x000fe400000010ff */
[----:B------:R-:W-:-:S02]  /*9b00*/  F2FP.BF16.F32.PACK_AB R170, R174, R173 ;  /* 0x000000adaeaa723e */ /* 0x000fc400000010ff */
[----:B------:R-:W-:Y:S02]  /*9b10*/  F2FP.BF16.F32.PACK_AB R169, R172, R169 ;  /* 0x000000a9aca9723e */ /* 0x000fe400000010ff */
[----:B------:R-:W-:Y:S01]  /*9b20*/  F2FP.BF16.F32.PACK_AB R168, R213, R168 ;  /* 0x000000a8d5a8723e */ /* 0x000fe200000010ff */
[----:B------:R-:W-:Y:S06]  /*9b30*/  BRA `(.L_x_239) ;  /* 0x0000000000d47947 */ /* 0x000fec0003800000 */
.L_x_243:
[-CC-:B------:R-:W-:Y:S01]  /*9b40*/  FFMA.FTZ R172, R226, R174.reuse, R175.reuse ;  /* 0x000000aee2ac7223 */ /* 0x180fe200000100af */
[-CC-:B------:R-:W-:Y:S01]  /*9b50*/  FFMA.FTZ R177, R205, R174.reuse, R175.reuse ;  /* 0x000000aecdb17223 */ /* 0x180fe200000100af */
[-CC-:B------:R-:W-:Y:S01]  /*9b60*/  FFMA.FTZ R173, R203, R174.reuse, R175.reuse ;  /* 0x000000aecbad7223 */ /* 0x180fe200000100af */
[-C--:B------:R-:W-:Y:S01]  /*9b70*/  FFMA.FTZ R170, R228, R174.reuse, R175 ;  /* 0x000000aee4aa7223 */ /* 0x080fe200000100af */
[----:B------:R-:W-:Y:S01]  /*9b80*/  FADD.FTZ R248, R223, -R172 ;  /* 0x800000acdff87221 */ /* 0x000fe20000010000 */
[----:B------:R-:W-:Y:S01]  /*9b90*/  FADD.FTZ R242, R206, -R177 ;  /* 0x800000b1cef27221 */ /* 0x000fe20000010000 */
[-CC-:B------:R-:W-:Y:S01]  /*9ba0*/  FFMA.FTZ R169, R201, R174.reuse, R175.reuse ;  /* 0x000000aec9a97223 */ /* 0x180fe200000100af */
[--C-:B------:R-:W-:Y:S01]  /*9bb0*/  FFMA.FTZ R171, R216, R174, R175.reuse ;  /* 0x000000aed8ab7223 */ /* 0x100fe200000100af */
[C---:B-----5:R-:W-:Y:S01]  /*9bc0*/  FMUL.FTZ R248, R213.reuse, R248 ;  /* 0x000000f8d5f87220 */ /* 0x060fe20000410000 */
[----:B------:R-:W-:Y:S01]  /*9bd0*/  FMUL.FTZ R242, R213, R242 ;  /* 0x000000f2d5f27220 */ /* 0x000fe20000410000 */
[-C--:B------:R-:W-:Y:S01]  /*9be0*/  FFMA.FTZ R168, R210, R174.reuse, R175 ;  /* 0x000000aed2a87223 */ /* 0x080fe200000100af */
[----:B------:R-:W-:Y:S01]  /*9bf0*/  ISETP.GE.U32.AND P2, PT, R234, RZ, PT ;  /* 0x000000ffea00720c */ /* 0x000fe20003f46070 */
[----:B------:R-:W-:Y:S01]  /*9c00*/  FADD.FTZ R176, R204, -R173 ;  /* 0x800000adccb07221 */ /* 0x000fe20000010000 */
[----:B------:R-:W-:Y:S01]  /*9c10*/  FADD.FTZ R178, R219, -R170 ;  /* 0x800000aadbb27221 */ /* 0x000fe20000010000 */
[----:B------:R-:W-:Y:S01]  /*9c20*/  FADD.FTZ R172, R202, -R169 ;  /* 0x800000a9caac7221 */ /* 0x000fe20000010000 */
[----:B------:R-:W-:Y:S01]  /*9c30*/  FFMA.FTZ R175, R199, R174, R175 ;  /* 0x000000aec7af7223 */ /* 0x000fe200000100af */
[----:B------:R-:W-:Y:S01]  /*9c40*/  FMUL.FTZ R242, R242, UR13 ;  /* 0x0000000df2f27c20 */ /* 0x000fe20008410000 */
[----:B------:R-:W-:Y:S01]  /*9c50*/  FMUL.FTZ R248, R248, UR13 ;  /* 0x0000000df8f87c20 */ /* 0x000fe20008410000 */
[----:B------:R-:W-:Y:S01]  /*9c60*/  LOP3.LUT P5, RZ, R235, 0xff0000, RZ, 0xc0, !PT ;  /* 0x00ff0000ebff7812 */ /* 0x000fe200078ac0ff */
[----:B------:R-:W-:Y:S01]  /*9c70*/  FADD.FTZ R170, R209, -R168 ;  /* 0x800000a8d1aa7221 */ /* 0x000fe20000010000 */
[----:B------:R-:W-:Y:S01]  /*9c80*/  ISETP.GE.U32.AND.EX P2, PT, R235, 0x1000000, PT, P2 ;  /* 0x01000000eb00780c */ /* 0x000fe20003f46120 */
[C---:B------:R-:W-:Y:S01]  /*9c90*/  FMUL.FTZ R176, R213.reuse, R176 ;  /* 0x000000b0d5b07220 */ /* 0x040fe20000410000 */
[C---:B------:R-:W-:Y:S01]  /*9ca0*/  FMUL.FTZ R178, R213.reuse, R178 ;  /* 0x000000b2d5b27220 */ /* 0x040fe20000410000 */
[C---:B------:R-:W-:Y:S01]  /*9cb0*/  FMUL.FTZ R172, R213.reuse, R172 ;  /* 0x000000acd5ac7220 */ /* 0x040fe20000410000 */
[----:B------:R-:W-:Y:S01]  /*9cc0*/  FADD.FTZ R174, R214, -R171 ;  /* 0x800000abd6ae7221 */ /* 0x000fe20000010000 */
[----:B------:R-:W-:Y:S01]  /*9cd0*/  FADD.FTZ R168, R200, -R175 ;  /* 0x800000afc8a87221 */ /* 0x000fe20000010000 */
[----:B------:R-:W-:Y:S01]  /*9ce0*/  FSEL R171, R242, RZ, P5 ;  /* 0x000000fff2ab7208 */ /* 0x000fe20002800000 */
[----:B------:R-:W-:Y:S01]  /*9cf0*/  FMUL.FTZ R176, R176, UR13 ;  /* 0x0000000db0b07c20 */ /* 0x000fe20008410000 */
[----:B------:R-:W-:Y:S01]  /*9d00*/  FSEL R248, R248, RZ, P2 ;  /* 0x000000fff8f87208 */ /* 0x000fe20001000000 */
[----:B------:R-:W-:Y:S01]  /*9d10*/  FMUL.FTZ R178, R178, UR13 ;  /* 0x0000000db2b27c20 */ /* 0x000fe20008410000 */
[----:B------:R-:W-:Y:S01]  /*9d20*/  FMUL.FTZ R172, R172, UR13 ;  /* 0x0000000dacac7c20 */ /* 0x000fe20008410000 */
[C---:B------:R-:W-:Y:S01]  /*9d30*/  FMUL.FTZ R174, R213.reuse, R174 ;  /* 0x000000aed5ae7220 */ /* 0x040fe20000410000 */
[C---:B------:R-:W-:Y:S01]  /*9d40*/  FMUL.FTZ R170, R213.reuse, R170 ;  /* 0x000000aad5aa7220 */ /* 0x040fe20000410000 */
[----:B------:R-:W-:Y:S01]  /*9d50*/  FMUL.FTZ R168, R213, R168 ;  /* 0x000000a8d5a87220 */ /* 0x000fe20000410000 */
[C---:B------:R-:W-:Y:S01]  /*9d60*/  LOP3.LUT P5, RZ, R235.reuse, 0xff, RZ, 0xc0, !PT ;  /* 0x000000ffebff7812 */ /* 0x040fe200078ac0ff */
[----:B------:R-:W-:Y:S01]  /*9d70*/  FMUL.FTZ R174, R174, UR13 ;  /* 0x0000000daeae7c20 */ /* 0x000fe20008410000 */
[----:B------:R-:W-:Y:S01]  /*9d80*/  LOP3.LUT P6, RZ, R235, 0xff00, RZ, 0xc0, !PT ;  /* 0x0000ff00ebff7812 */ /* 0x000fe200078cc0ff */
[----:B------:R-:W-:Y:S01]  /*9d90*/  FMUL.FTZ R170, R170, UR13 ;  /* 0x0000000daaaa7c20 */ /* 0x000fe20008410000 */
[----:B------:R-:W-:Y:S01]  /*9da0*/  LOP3.LUT P2, RZ, R234, 0xff0000, RZ, 0xc0, !PT ;  /* 0x00ff0000eaff7812 */ /* 0x000fe2000784c0ff */
[----:B------:R-:W-:Y:S01]  /*9db0*/  FMUL.FTZ R168, R168, UR13 ;  /* 0x0000000da8a87c20 */ /* 0x000fe20008410000 */
[----:B------:R-:W-:-:S02]  /*9dc0*/  FSEL R176, R176, RZ, P5 ;  /* 0x000000ffb0b07208 */ /* 0x000fc40002800000 */
[----:B------:R-:W-:Y:S02]  /*9dd0*/  FSEL R175, R178, RZ, P6 ;  /* 0x000000ffb2af7208 */ /* 0x000fe40003000000 */
[----:B------:R-:W-:Y:S02]  /*9de0*/  FSEL R169, R172, RZ, P2 ;  /* 0x000000ffaca97208 */ /* 0x000fe40001000000 */
[C---:B------:R-:W-:Y:S02]  /*9df0*/  LOP3.LUT P5, RZ, R234.reuse, 0xff000000, RZ, 0xc0, !PT ;  /* 0xff000000eaff7812 */ /* 0x040fe400078ac0ff */
[C---:B------:R-:W-:Y:S02]  /*9e00*/  LOP3.LUT P6, RZ, R234.reuse, 0xff00, RZ, 0xc0, !PT ;  /* 0x0000ff00eaff7812 */ /* 0x040fe400078cc0ff */
[----:B------:R-:W-:Y:S02]  /*9e10*/  LOP3.LUT P2, RZ, R234, 0xff, RZ, 0xc0, !PT ;  /* 0x000000ffeaff7812 */ /* 0x000fe4000784c0ff */
[----:B------:R-:W-:-:S02]  /*9e20*/  FSEL R174, R174, RZ, P5 ;  /* 0x000000ffaeae7208 */ /* 0x000fc40002800000 */
[----:B------:R-:W-:Y:S02]  /*9e30*/  FSEL R173, R170, RZ, P6 ;  /* 0x000000ffaaad7208 */ /* 0x000fe40003000000 */
[----:B------:R-:W-:Y:S02]  /*9e40*/  FSEL R168, R168, RZ, P2 ;  /* 0x000000ffa8a87208 */ /* 0x000fe40001000000 */
[----:B------:R-:W-:Y:S02]  /*9e50*/  F2FP.BF16.F32.PACK_AB R171, R248, R171 ;  /* 0x000000abf8ab723e */ /* 0x000fe400000010ff */
[----:B------:R-:W-:Y:S02]  /*9e60*/  F2FP.BF16.F32.PACK_AB R170, R175, R176 ;  /* 0x000000b0afaa723e */ /* 0x000fe400000010ff */
[----:B------:R-:W-:Y:S02]  /*9e70*/  F2FP.BF16.F32.PACK_AB R169, R174, R169 ;  /* 0x000000a9aea9723e */ /* 0x000fe400000010ff */
[----:B------:R-:W-:-:S07]  /*9e80*/  F2FP.BF16.F32.PACK_AB R168, R173, R168 ;  /* 0x000000a8ada8723e */ /* 0x000fce00000010ff */
.L_x_239:
        /* <DEDUP_REMOVED lines=9> */
.L_x_235:
[----:B------:R-:W-:Y:S05]  /*9f20*/  BSYNC.RECONVERGENT B0 ;  /* 0x0000000000007941 */ /* 0x000fea0003800200 */
.L_x_234:
[----:B0--34-:R-:W0:Y:S02]  /*9f30*/  LDC.64 R168, c[0x0][0x380] ;  /* 0x0000e000ffa87b82 */ /* 0x019e240000000a00 */
[----:B0-----:R-:W-:-:S04]  /*9f40*/  LEA R193, R168, R193, 0x2 ;  /* 0x000000c1a8c17211 */ /* 0x001fc800078e10ff */
[----:B------:R-:W-:-:S13]  /*9f50*/  ISETP.GE.AND P0, PT, R193, R169, PT ;  /* 0x000000a9c100720c */ /* 0x000fda0003f06270 */
[----:B------:R-:W-:Y:S05]  /*9f60*/  @!P0 BRA `(.L_x_244) ;  /* 0xffffff6800c88947 */ /* 0x000fea000383ffff */
.L_x_206:
[----:B------:R-:W0:Y:S01]  /*9f70*/  S2R R8, SR_TID.X ;  /* 0x0000000000087919 */ /* 0x000e220000002100 */
[----:B------:R-:W-:Y:S01]  /*9f80*/  MOV R3, 0x400 ;  /* 0x0000040000037802 */ /* 0x000fe20000000f00 */
[----:B------:R-:W-:Y:S05]  /*9f90*/  WARPSYNC.ALL ;  /* 0x0000000000007948 */ /* 0x000fea0003800000 */
[----:B------:R-:W1:Y:S01]  /*9fa0*/  S2R R4, SR_CgaCtaId ;  /* 0x0000000000047919 */ /* 0x000e620000008800 */
[----:B------:R-:W2:Y:S01]  /*9fb0*/  S2UR UR4, SR_CTAID.X ;  /* 0x00000000000479c3 */ /* 0x000ea20000002500 */
[----:B------:R-:W3:Y:S01]  /*9fc0*/  LDCU.128 UR16, c[0x0][0x440] ;  /* 0x00008800ff1077ac */ /* 0x000ee20008000c00 */
[----:B------:R-:W-:Y:S01]  /*9fd0*/  BSSY.RECONVERGENT B0, `(.L_x_245) ;  /* 0x000010d000007945 */ /* 0x000fe20003800200 */
[----:B------:R-:W4:Y:S01]  /*9fe0*/  LDCU.128 UR20, c[0x0][0x450] ;  /* 0x00008a00ff1477ac */ /* 0x000f220008000c00 */
[----:B0-----:R-:W-:Y:S01]  /*9ff0*/  SHF.R.U32.HI R2, RZ, 0x5, R8 ;  /* 0x00000005ff027819 */ /* 0x001fe20000011608 */
[----:B--2---:R-:W-:Y:S01]  /*a000*/  IMAD R9, R0, UR4, RZ ;  /* 0x0000000400097c24 */ /* 0x004fe2000f8e02ff */
[----:B------:R-:W-:-:S05]  /*a010*/  LOP3.LUT R5, R8, 0x1f, RZ, 0xc0, !PT ;  /* 0x0000001f08057812 */ /* 0x000fca00078ec0ff */
[----:B------:R-:W-:Y:S01]  /*a020*/  IMAD R2, R2, 0x60, R5 ;  /* 0x0000006002027824 */ /* 0x000fe200078e0205 */
[----:B-1----:R-:W-:Y:S02]  /*a030*/  LEA R3, R4, R3, 0x18 ;  /* 0x0000000304037211 */ /* 0x002fe400078ec0ff */
[----:B------:R-:W-:Y:S02]  /*a040*/  LOP3.LUT R5, R8, 0x7f, RZ, 0x3c, !PT ;  /* 0x0000007f08057812 */ /* 0x000fe400078e3cff */
[----:B------:R-:W-:-:S03]  /*a050*/  LEA R7, R2, R3, 0x5 ;  /* 0x0000000302077211 */ /* 0x000fc600078e28ff */
[----:B------:R-:W-:Y:S01]  /*a060*/  IMAD.IADD R5, R5, 0x1, R0 ;  /* 0x0000000105057824 */ /* 0x000fe200078e0200 */
[----:B------:R-:W-:Y:S01]  /*a070*/  LEA R0, R8, R3, 0x2 ;  /* 0x0000000308007211 */ /* 0x000fe200078e10ff */
[----:B------:R-:W-:Y:S01]  /*a080*/  STS.128 [R7], R104 ;  /* 0x0000006807007388 */ /* 0x000fe20000000c00 */
[----:B------:R-:W-:Y:S02]  /*a090*/  IADD3 R8, P6, PT, R9, R8, RZ ;  /* 0x0000000809087210 */ /* 0x000fe40007fde0ff */
[C---:B------:R-:W-:Y:S01]  /*a0a0*/  ISETP.GE.U32.AND P5, PT, R5.reuse, 0x80, PT ;  /* 0x000000800500780c */ /* 0x040fe20003fa6070 */
[----:B------:R-:W-:Y:S01]  /*a0b0*/  STS.128 [R7+0x10], R108 ;  /* 0x0000106c07007388 */ /* 0x000fe20000000c00 */
[C---:B------:R-:W-:Y:S01]  /*a0c0*/  ISETP.GE.U32.AND P0, PT, R5.reuse, 0x100, PT ;  /* 0x000001000500780c */ /* 0x040fe20003f06070 */
[----:B------:R-:W-:Y:S01]  /*a0d0*/  IMAD.X R3, RZ, RZ, RZ, P6 ;  /* 0x000000ffff037224 */ /* 0x000fe200030e06ff */
[C---:B------:R-:W-:Y:S01]  /*a0e0*/  ISETP.GE.U32.AND P1, PT, R5.reuse, 0x180, PT ;  /* 0x000001800500780c */ /* 0x040fe20003f26070 */
[----:B------:R-:W-:Y:S01]  /*a0f0*/  STS.128 [R7+0x400], R56 ;  /* 0x0004003807007388 */ /* 0x000fe20000000c00 */
[----:B------:R-:W-:-:S02]  /*a100*/  ISETP.GE.U32.AND P2, PT, R5, 0x200, PT ;  /* 0x000002000500780c */ /* 0x000fc40003f46070 */
[C---:B------:R-:W-:Y:S01]  /*a110*/  ISETP.GE.U32.AND P3, PT, R5.reuse, 0x280, PT ;  /* 0x000002800500780c */ /* 0x040fe20003f66070 */
[----:B------:R-:W-:Y:S01]  /*a120*/  STS.128 [R7+0x410], R40 ;  /* 0x0004102807007388 */ /* 0x000fe20000000c00 */
[----:B------:R-:W-:-:S03]  /*a130*/  ISETP.GE.U32.AND P4, PT, R5, 0x300, PT ;  /* 0x000003000500780c */ /* 0x000fc60003f86070 */
        /* <DEDUP_REMOVED lines=48> */
[----:B------:R2:W-:Y:S04]  /*a440*/  STS.128 [R7], R88 ;  /* 0x0000005807007388 */ /* 0x0005e80000000c00 */
[----:B------:R-:W-:Y:S01]  /*a450*/  STS.128 [R7+0x10], R92 ;  /* 0x0000105c07007388 */ /* 0x000fe20000000c00 */
[----:B------:R-:W-:-:S03]  /*a460*/  FADD.FTZ R41, R12, R41 ;  /* 0x000000290c297221 */ /* 0x000fc60000010000 */
[----:B------:R-:W-:Y:S01]  /*a470*/  STS.128 [R7+0x400], R52 ;  /* 0x0004003407007388 */ /* 0x000fe20000000c00 */
[----:B0-----:R-:W-:-:S03]  /*a480*/  FADD.FTZ R17, R13, R56 ;  /* 0x000000380d117221 */ /* 0x001fc60000010000 */
[----:B------:R-:W-:Y:S01]  /*a490*/  STS.128 [R7+0x410], R36 ;  /* 0x0004102407007388 */ /* 0x000fe20000000c00 */
[----:B-1----:R-:W-:-:S03]  /*a4a0*/  FADD.FTZ R43, R14, R43 ;  /* 0x0000002b0e2b7221 */ /* 0x002fc60000010000 */
[----:B------:R-:W-:Y:S01]  /*a4b0*/  STS.128 [R7+0x800], R96 ;  /* 0x0008006007007388 */ /* 0x000fe20000000c00 */
[C---:B--2---:R-:W-:Y:S02]  /*a4c0*/  SHF.L.U64.HI R89, R8.reuse, 0x2, R3 ;  /* 0x0000000208597819 */ /* 0x044fe40000010203 */
[----:B------:R-:W-:Y:S01]  /*a4d0*/  SHF.L.U32 R8, R8, 0x2, RZ ;  /* 0x0000000208087819 */ /* 0x000fe200000006ff */
[----:B------:R-:W-:Y:S01]  /*a4e0*/  STS.128 [R7+0x810], R100 ;  /* 0x0008106407007388 */ /* 0x000fe20000000c00 */
[----:B------:R-:W-:Y:S02]  /*a4f0*/  BAR.SYNC.DEFER_BLOCKING 0x0 ;  /* 0x0000000000007b1d */ /* 0x000fe40000010000 */
[----:B------:R-:W-:-:S04]  /*a500*/  IADD3 R2, P6, PT, R8, UR18, RZ ;  /* 0x0000001208027c10 */ /* 0x000fc8000ffde0ff */
[----:B------:R-:W-:Y:S02]  /*a510*/  IADD3.X R3, PT, PT, R89, UR19, RZ, P6, !PT ;  /* 0x0000001359037c10 */ /* 0x000fe4000b7fe4ff */
[----:B------:R-:W-:-:S04]  /*a520*/  IADD3 R4, P6, PT, R8, UR16, RZ ;  /* 0x0000001008047c10 */ /* 0x000fc8000ffde0ff */
[----:B------:R-:W-:Y:S02]  /*a530*/  IADD3.X R5, PT, PT, R89, UR17, RZ, P6, !PT ;  /* 0x0000001159057c10 */ /* 0x000fe4000b7fe4ff */
[----:B------:R-:W-:-:S04]  /*a540*/  IADD3 R6, P6, PT, R8, UR22, RZ ;  /* 0x0000001608067c10 */ /* 0x000fc8000ffde0ff */
[----:B------:R-:W-:Y:S02]  /*a550*/  IADD3.X R91, PT, PT, R89, UR23, RZ, P6, !PT ;  /* 0x00000017595b7c10 */ /* 0x000fe4000b7fe4ff */
[----:B------:R-:W-:-:S04]  /*a560*/  IADD3 R8, P6, PT, R8, UR20, RZ ;  /* 0x0000001408087c10 */ /* 0x000fc8000ffde0ff */
[----:B------:R-:W-:Y:S01]  /*a570*/  IADD3.X R89, PT, PT, R89, UR21, RZ, P6, !PT ;  /* 0x0000001559597c10 */ /* 0x000fe2000b7fe4ff */
        /* <DEDUP_REMOVED lines=18> */
[----:B-----5:R-:W3:Y:S01]  /*a6a0*/  LDS R64, [R0+0x1c00] ;  /* 0x001c000000407984 */ /* 0x020ee20000000800 */
        /* <DEDUP_REMOVED lines=139> */
[----:B------:R-:W-:Y:S01]  /*af60*/  MOV R10, R2 ;  /* 0x00000002000a7202 */ /* 0x000fe20000000f00 */
[----:B------:R-:W-:Y:S01]  /*af70*/  IMAD.MOV.U32 R11, RZ, RZ, R3 ;  /* 0x000000ffff0b7224 */ /* 0x000fe200078e0003 */
[----:B------:R-:W-:Y:S01]  /*af80*/  MOV R12, R4 ;  /* 0x00000004000c7202 */ /* 0x000fe20000000f00 */
[----:B------:R-:W-:Y:S01]  /*af90*/  IMAD.MOV.U32 R14, RZ, RZ, R6 ;  /* 0x000000ffff0e7224 */ /* 0x000fe200078e0006 */
[----:B------:R-:W-:Y:S02]  /*afa0*/  MOV R13, R5 ;  /* 0x00000005000d7202 */ /* 0x000fe40000000f00 */
[----:B------:R-:W-:Y:S01]  /*afb0*/  MOV R15, R91 ;  /* 0x0000005b000f7202 */ /* 0x000fe20000000f00 */
[----:B------:R1:W-:Y:S01]  /*afc0*/  STG.E desc[UR8][R10.64], R57 ;  /* 0x000000390a007986 */ /* 0x0003e2000c101908 */
[----:B------:R-:W-:Y:S02]  /*afd0*/  IADD3 R2, P6, PT, R2, 0x200, RZ ;  /* 0x0000020002027810 */ /* 0x000fe40007fde0ff */
[----:B------:R-:W-:Y:S01]  /*afe0*/  IADD3 R4, P5, PT, R4, 0x200, RZ ;  /* 0x0000020004047810 */ /* 0x000fe20007fbe0ff */
[----:B------:R2:W-:Y:S01]  /*aff0*/  STG.E desc[UR8][R12.64], R9 ;  /* 0x000000090c007986 */ /* 0x0005e2000c101908 */
[----:B------:R-:W-:-:S02]  /*b000*/  IADD3.X R3, PT, PT, RZ, R3, RZ, P6, !PT ;  /* 0x00000003ff037210 */ /* 0x000fc400037fe4ff */
[----:B------:R-:W-:Y:S01]  /*b010*/  IADD3 R6, P6, PT, R6, 0x200, RZ ;  /* 0x0000020006067810 */ /* 0x000fe20007fde0ff */
[----:B------:R2:W-:Y:S01]  /*b020*/  STG.E desc[UR8][R14.64], R45 ;  /* 0x0000002d0e007986 */ /* 0x0005e2000c101908 */
[----:B------:R-:W-:Y:S02]  /*b030*/  IADD3.X R5, PT, PT, RZ, R5, RZ, P5, !PT ;  /* 0x00000005ff057210 */ /* 0x000fe40002ffe4ff */
[----:B-1----:R-:W-:Y:S01]  /*b040*/  MOV R10, R8 ;  /* 0x00000008000a7202 */ /* 0x002fe20000000f00 */
[----:B------:R-:W-:Y:S01]  /*b050*/  IMAD.MOV.U32 R11, RZ, RZ, R89 ;  /* 0x000000ffff0b7224 */ /* 0x000fe200078e0059 */
[----:B------:R-:W-:Y:S01]  /*b060*/  IADD3 R8, P5, PT, R8, 0x200, RZ ;  /* 0x0000020008087810 */ /* 0x000fe20007fbe0ff */
[----:B------:R-:W-:-:S03]  /*b070*/  IMAD.X R91, RZ, RZ, R91, P6 ;  /* 0x000000ffff5b7224 */ /* 0x000fc600030e065b */
[----:B------:R2:W-:Y:S01]  /*b080*/  STG.E desc[UR8][R10.64], R73 ;  /* 0x000000490a007986 */ /* 0x0005e2000c101908 */
[----:B------:R-:W-:-:S08]  /*b090*/  IADD3.X R89, PT, PT, RZ, R89, RZ, P5, !PT ;  /* 0x00000059ff597210 */ /* 0x000fd00002ffe4ff */
.L_x_246:
[----:B------:R-:W-:Y:S05]  /*b0a0*/  BSYNC.RECONVERGENT B0 ;  /* 0x0000000000007941 */ /* 0x000fea0003800200 */
.L_x_245:
[----:B------:R-:W-:Y:S01]  /*b0b0*/  BSSY.RECONVERGENT B0, `(.L_x_247) ;  /* 0x0000017000007945 */ /* 0x000fe20003800200 */
[----:B------:R-:W-:-:S03]  /*b0c0*/  FADD.FTZ R47, R22, R47 ;  /* 0x0000002f162f7221 */ /* 0x000fc60000010000 */
[----:B------:R-:W-:Y:S05]  /*b0d0*/  @!P0 BRA `(.L_x_248) ;  /* 0x0000000000508947 */ /* 0x000fea0003800000 */
[----:B--2---:R-:W-:Y:S01]  /*b0e0*/  MOV R10, R2 ;  /* 0x00000002000a7202 */ /* 0x004fe20000000f00 */
        /* <DEDUP_REMOVED lines=12> */
[----:B------:R-:W-:Y:S02]  /*b1b0*/  IMAD.X R91, RZ, RZ, R91, P0 ;  /* 0x000000ffff5b7224 */ /* 0x000fe400000e065b */
[----:B------:R-:W-:Y:S01]  /*b1c0*/  IADD3.X R5, PT, PT, RZ, R5, RZ, P5, !PT ;  /* 0x00000005ff057210 */ /* 0x000fe20002ffe4ff */
[----:B-1----:R-:W-:Y:S01]  /*b1d0*/  IMAD.MOV.U32 R11, RZ, RZ, R89 ;  /* 0x000000ffff0b7224 */ /* 0x002fe200078e0059 */
[----:B------:R-:W-:Y:S02]  /*b1e0*/  MOV R10, R8 ;  /* 0x00000008000a7202 */ /* 0x000fe40000000f00 */
[----:B------:R-:W-:-:S03]  /*b1f0*/  IADD3 R8, P6, PT, R8, 0x200, RZ ;  /* 0x0000020008087810 */ /* 0x000fc60007fde0ff */
[----:B------:R3:W-:Y:S01]  /*b200*/  STG.E desc[UR8][R10.64], R83 ;  /* 0x000000530a007986 */ /* 0x0007e2000c101908 */
[----:B------:R-:W-:-:S09]  /*b210*/  IADD3.X R89, PT, PT, RZ, R89, RZ, P6, !PT ;  /* 0x00000059ff597210 */ /* 0x000fd200037fe4ff */
.L_x_248:
[----:B------:R-:W-:Y:S05]  /*b220*/  BSYNC.RECONVERGENT B0 ;  /* 0x0000000000007941 */ /* 0x000fea0003800200 */
.L_x_247:
[----:B------:R-:W-:Y:S01]  /*b230*/  BSSY.RECONVERGENT B0, `(.L_x_249) ;  /* 0x0000017000007945 */ /* 0x000fe20003800200 */
[----:B------:R-:W-:-:S03]  /*b240*/  FADD.FTZ R29, R29, R28 ;  /* 0x0000001c1d1d7221 */ /* 0x000fc60000010000 */
[----:B------:R-:W-:Y:S05]  /*b250*/  @!P1 BRA `(.L_x_250) ;  /* 0x0000000000509947 */ /* 0x000fea0003800000 */
[----:B--23--:R-:W-:Y:S01]  /*b260*/  MOV R10, R2 ;  /* 0x00000002000a7202 */ /* 0x00cfe20000000f00 */
        /* <DEDUP_REMOVED lines=9> */
[----:B------:R-:W-:Y:S01]  /*b300*/  IADD3 R4, P1, PT, R4, 0x200, RZ ;  /* 0x0000020004047810 */ /* 0x000fe20007f3e0ff */
[----:B------:R-:W-:Y:S01]  /*b310*/  IMAD.X R91, RZ, RZ, R91, P5 ;  /* 0x000000ffff5b7224 */ /* 0x000fe200028e065b */
[----:B------:R-:W-:Y:S01]  /*b320*/  IADD3.X R3, PT, PT, RZ, R3, RZ, P0, !PT ;  /* 0x00000003ff037210 */ /* 0x000fe200007fe4ff */
[----:B------:R4:W-:Y:S01]  /*b330*/  STG.E desc[UR8][R14.64], R29 ;  /* 0x0000001d0e007986 */ /* 0x0009e2000c101908 */
[----:B------:R-:W-:-:S02]  /*b340*/  IADD3.X R5, PT, PT, RZ, R5, RZ, P1, !PT ;  /* 0x00000005ff057210 */ /* 0x000fc40000ffe4ff */
[----:B-1----:R-:W-:Y:S01]  /*b350*/  MOV R10, R8 ;  /* 0x00000008000a7202 */ /* 0x002fe20000000f00 */
[----:B------:R-:W-:Y:S01]  /*b360*/  IMAD.MOV.U32 R11, RZ, RZ, R89 ;  /* 0x000000ffff0b7224 */ /* 0x000fe200078e0059 */
[----:B------:R-:W-:-:S04]  /*b370*/  IADD3 R8, P6, PT, R8, 0x200, RZ ;  /* 0x0000020008087810 */ /* 0x000fc80007fde0ff */
[----:B------:R4:W-:Y:S01]  /*b380*/  STG.E desc[UR8][R10.64], R85 ;  /* 0x000000550a007986 */ /* 0x0009e2000c101908 */
[----:B------:R-:W-:-:S08]  /*b390*/  IADD3.X R89, PT, PT, RZ, R89, RZ, P6, !PT ;  /* 0x00000059ff597210 */ /* 0x000fd000037fe4ff */
.L_x_250:
[----:B------:R-:W-:Y:S05]  /*b3a0*/  BSYNC.RECONVERGENT B0 ;  /* 0x0000000000007941 */ /* 0x000fea0003800200 */
.L_x_249:
[----:B------:R-:W-:Y:S01]  /*b3b0*/  BSSY.RECONVERGENT B0, `(.L_x_251) ;  /* 0x0000017000007945 */ /* 0x000fe20003800200 */
[----:B0-----:R-:W-:-:S03]  /*b3c0*/  FADD.FTZ R49, R24, R49 ;  /* 0x0000003118317221 */ /* 0x001fc60000010000 */
[----:B------:R-:W-:Y:S05]  /*b3d0*/  @!P2 BRA `(.L_x_252) ;  /* 0x000000000050a947 */ /* 0x000fea0003800000 */
[----:B--234-:R-:W-:Y:S01]  /*b3e0*/  MOV R10, R2 ;  /* 0x00000002000a7202 */ /* 0x01cfe20000000f00 */
        /* <DEDUP_REMOVED lines=14> */
[----:B0-----:R-:W-:Y:S01]  /*b4d0*/  MOV R10, R8 ;  /* 0x00000008000a7202 */ /* 0x001fe20000000f00 */
[----:B------:R-:W-:Y:S01]  /*b4e0*/  IMAD.MOV.U32 R11, RZ, RZ, R89 ;  /* 0x000000ffff0b7224 */ /* 0x000fe200078e0059 */
[----:B------:R-:W-:-:S04]  /*b4f0*/  IADD3 R8, P5, PT, R8, 0x200, RZ ;  /* 0x0000020008087810 */ /* 0x000fc80007fbe0ff */
[----:B------:R1:W-:Y:S01]  /*b500*/  STG.E desc[UR8][R10.64], R33 ;  /* 0x000000210a007986 */ /* 0x0003e2000c101908 */
[----:B------:R-:W-:-:S08]  /*b510*/  IADD3.X R89, PT, PT, RZ, R89, RZ, P5, !PT ;  /* 0x00000059ff597210 */ /* 0x000fd00002ffe4ff */
.L_x_252:
[----:B------:R-:W-:Y:S05]  /*b520*/  BSYNC.RECONVERGENT B0 ;  /* 0x0000000000007941 */ /* 0x000fea0003800200 */
.L_x_251:
[----:B------:R-:W-:Y:S01]  /*b530*/  BSSY.RECONVERGENT B0, `(.L_x_253) ;  /* 0x0000017000007945 */ /* 0x000fe20003800200 */
[----:B------:R-:W-:-:S03]  /*b540*/  FADD.FTZ R31, R31, R30 ;  /* 0x0000001e1f1f7221 */ /* 0x000fc60000010000 */
[----:B------:R-:W-:Y:S05]  /*b550*/  @!P3 BRA `(.L_x_254) ;  /* 0x000000000050b947 */ /* 0x000fea0003800000 */
[----:B-1234-:R-:W-:Y:S01]  /*b560*/  MOV R10, R2 ;  /* 0x00000002000a7202 */ /* 0x01efe20000000f00 */
        /* <DEDUP_REMOVED lines=19> */
.L_x_254:
[----:B------:R-:W-:Y:S05]  /*b6a0*/  BSYNC.RECONVERGENT B0 ;  /* 0x0000000000007941 */ /* 0x000fea0003800200 */
.L_x_253:
[----:B------:R-:W-:Y:S05]  /*b6b0*/  @!P4 EXIT ;  /* 0x000000000000c94d */ /* 0x000fea0003800000 */
[----:B----4-:R-:W-:Y:S01]  /*b6c0*/  MOV R7, R91 ;  /* 0x0000005b00077202 */ /* 0x010fe20000000f00 */
[----:B--2---:R-:W-:Y:S01]  /*b6d0*/  IMAD.MOV.U32 R9, RZ, RZ, R89 ;  /* 0x000000ffff097224 */ /* 0x004fe200078e0059 */
[----:B------:R-:W-:Y:S04]  /*b6e0*/  STG.E desc[UR8][R2.64], R71 ;  /* 0x0000004702007986 */ /* 0x000fe8000c101908 */
[----:B------:R-:W-:Y:S04]  /*b6f0*/  STG.E desc[UR8][R4.64], R43 ;  /* 0x0000002b04007986 */ /* 0x000fe8000c101908 */
[----:B------:R-:W-:Y:S04]  /*b700*/  STG.E desc[UR8][R6.64], R51 ;  /* 0x0000003306007986 */ /* 0x000fe8000c101908 */
[----:B------:R-:W-:Y:S01]  /*b710*/  STG.E desc[UR8][R8.64], R35 ;  /* 0x0000002308007986 */ /* 0x000fe2000c101908 */
[----:B------:R-:W-:Y:S05]  /*b720*/  EXIT ;  /* 0x000000000000794d */ /* 0x000fea0003800000 */
.L_x_213:
[----:B------:R-:W-:Y:S01]  /*b730*/  HFMA2 R178, -RZ, RZ, 0, 5.9604644775390625e-08 ;  /* 0x00000001ffb27431 */ /* 0x000fe200000001ff */
[----:B------:R-:W-:Y:S01]  /*b740*/  BSSY B0, `(.L_x_255) ;  /* 0x0000006000007945 */ /* 0x000fe20003800000 */
[----:B------:R-:W-:Y:S01]  /*b750*/  MOV R179, 0x1f ;  /* 0x0000001f00b37802 */ /* 0x000fe20000000f00 */
[----:B------:R-:W-:-:S07]  /*b760*/  IMAD.MOV.U32 R176, RZ, RZ, -0x1 ;  /* 0xffffffffffb07424 */ /* 0x000fce00078e00ff */
[----:B-----5:R-:W-:Y:S05]  /*b770*/  WARPSYNC.COLLECTIVE R176, `(.L_x_256) ;  /* 0x00000000b0087348 */ /* 0x020fea0003c00000 */
[----:B------:R0:W1:Y:S02]  /*b780*/  SHFL.BFLY P0, R177, R229, R178, R179 ;  /* 0x0c0000b2e5b17389 */ /* 0x00006400000000b3 */
[----:B01---5:R-:W-:Y:S05]  /*b790*/  ENDCOLLECTIVE ;  /* 0x000000000000791b */ /* 0x023fea0003800000 */
.L_x_256:
[----:B------:R-:W-:Y:S05]  /*b7a0*/  BSYNC B0 ;  /* 0x0000000000007941 */ /* 0x000fea0003800000 */
.L_x_255:
[----:B------:R-:W-:Y:S01]  /*b7b0*/  MOV R168, R177 ;  /* 0x000000b100a87202 */ /* 0x000fe20000000f00 */
[----:B------:R-:W-:Y:S02]  /*b7c0*/  HFMA2 R179, -RZ, RZ, 0, 1.847743988037109375e-06 ;  /* 0x0000001fffb37431 */ /* 0x000fe400000001ff */
[----:B------:R-:W-:Y:S01]  /*b7d0*/  IMAD.MOV.U32 R178, RZ, RZ, 0x1 ;  /* 0x00000001ffb27424 */ /* 0x000fe200078e00ff */
[----:B------:R-:W-:Y:S01]  /*b7e0*/  MOV R176, 0xffffffff ;  /* 0xffffffff00b07802 */ /* 0x000fe20000000f00 */
[----:B------:R-:W-:Y:S01]  /*b7f0*/  FADD.FTZ R168, R168, R229 ;  /* 0x000000e5a8a87221 */ /* 0x000fe20000010000 */
[----:B------:R-:W-:-:S07]  /*b800*/  MOV R229, R242 ;  /* 0x000000f200e57202 */ /* 0x000fce0000000f00 */
[----:B------:R-:W-:Y:S05]  /*b810*/  WARPSYNC.COLLECTIVE R176, `(.L_x_257) ;  /* 0x00000000b0087348 */ /* 0x000fea0003c00000 */
[----:B------:R0:W1:Y:S02]  /*b820*/  SHFL.BFLY P0, R177, R229, R178, R179 ;  /* 0x0c0000b2e5b17389 */ /* 0x00006400000000b3 */
[----:B01----:R-:W-:Y:S05]  /*b830*/  ENDCOLLECTIVE ;  /* 0x000000000000791b */ /* 0x003fea0003800000 */
.L_x_257:
[----:B------:R-:W-:Y:S01]  /*b840*/  HFMA2 R178, -RZ, RZ, 0, 1.1920928955078125e-07 ;  /* 0x00000002ffb27431 */ /* 0x000fe200000001ff */
[----:B------:R-:W-:Y:S01]  /*b850*/  MOV R229, R168 ;  /* 0x000000a800e57202 */ /* 0x000fe20000000f00 */
[----:B------:R-:W-:-:S07]  /*b860*/  IMAD.MOV.U32 R169, RZ, RZ, R177 ;  /* 0x000000ffffa97224 */ /* 0x000fce00078e00b1 */
[----:B------:R-:W-:Y:S05]  /*b870*/  WARPSYNC.COLLECTIVE R176, `(.L_x_258) ;  /* 0x00000000b0087348 */ /* 0x000fea0003c00000 */
[----:B------:R0:W1:Y:S02]  /*b880*/  SHFL.BFLY P0, R177, R229, R178, R179 ;  /* 0x0c0000b2e5b17389 */ /* 0x00006400000000b3 */
[----:B01----:R-:W-:Y:S05]  /*b890*/  ENDCOLLECTIVE ;  /* 0x000000000000791b */ /* 0x003fea0003800000 */
.L_x_258:
[----:B------:R-:W-:-:S05]  /*b8a0*/  FADD.FTZ R169, R169, R242 ;  /* 0x000000f2a9a97221 */ /* 0x000fca0000010000 */
[----:B------:R-:W-:Y:S01]  /*b8b0*/  MOV R229, R169 ;  /* 0x000000a900e57202 */ /* 0x000fe20000000f00 */
[----:B------:R-:W-:-:S07]  /*b8c0*/  IMAD.MOV.U32 R171, RZ, RZ, R177 ;  /* 0x000000ffffab7224 */ /* 0x000fce00078e00b1 */
[----:B------:R-:W-:Y:S05]  /*b8d0*/  WARPSYNC.COLLECTIVE R176, `(.L_x_259) ;  /* 0x00000000b0087348 */ /* 0x000fea0003c00000 */
[----:B------:R0:W1:Y:S02]  /*b8e0*/  SHFL.BFLY P0, R177, R229, R178, R179 ;  /* 0x0c0000b2e5b17389 */ /* 0x00006400000000b3 */
[----:B01----:R-:W-:Y:S05]  /*b8f0*/  ENDCOLLECTIVE ;  /* 0x000000000000791b */ /* 0x003fea0003800000 */
.L_x_259:
[----:B------:R-:W-:Y:S01]  /*b900*/  FADD.FTZ R171, R168, R171 ;  /* 0x000000aba8ab7221 */ /* 0x000fe20000010000 */
[----:B------:R-:W-:-:S03]  /*b910*/  HFMA2 R178, -RZ, RZ, 0, 2.384185791015625e-07 ;  /* 0x00000004ffb27431 */ /* 0x000fc600000001ff */
[----:B------:R-:W-:Y:S01]  /*b920*/  IMAD.MOV.U32 R229, RZ, RZ, R171 ;  /* 0x000000ffffe57224 */ /* 0x000fe200078e00ab */
[----:B------:R-:W-:-:S07]  /*b930*/  MOV R170, R177 ;  /* 0x000000b100aa7202 */ /* 0x000fce0000000f00 */
[----:B------:R-:W-:Y:S05]  /*b940*/  WARPSYNC.COLLECTIVE R176, `(.L_x_260) ;  /* 0x00000000b0087348 */ /* 0x000fea0003c00000 */
[----:B------:R0:W1:Y:S02]  /*b950*/  SHFL.BFLY P0, R177, R229, R178, R179 ;  /* 0x0c0000b2e5b17389 */ /* 0x00006400000000b3 */
[----:B01----:R-:W-:Y:S05]  /*b960*/  ENDCOLLECTIVE ;  /* 0x000000000000791b */ /* 0x003fea0003800000 */
.L_x_260:
[----:B------:R-:W-:-:S04]  /*b970*/  FADD.FTZ R170, R169, R170 ;  /* 0x000000aaa9aa7221 */ /* 0x000fc80000010000 */
[----:B------:R-:W-:Y:S01]  /*b980*/  IMAD.MOV.U32 R229, RZ, RZ, R170 ;  /* 0x000000ffffe57224 */ /* 0x000fe200078e00aa */
[----:B------:R-:W-:-:S07]  /*b990*/  MOV R172, R177 ;  /* 0x000000b100ac7202 */ /* 0x000fce0000000f00 */
[----:B------:R-:W-:Y:S05]  /*b9a0*/  WARPSYNC.COLLECTIVE R176, `(.L_x_261) ;  /* 0x00000000b0087348 */ /* 0x000fea0003c00000 */
[----:B------:R0:W1:Y:S02]  /*b9b0*/  SHFL.BFLY P0, R177, R229, R178, R179 ;  /* 0x0c0000b2e5b17389 */ /* 0x00006400000000b3 */
[----:B01----:R-:W-:Y:S05]  /*b9c0*/  ENDCOLLECTIVE ;  /* 0x000000000000791b */ /* 0x003fea0003800000 */
.L_x_261:
[----:B------:R-:W-:-:S05]  /*b9d0*/  FADD.FTZ R172, R171, R172 ;  /* 0x000000acabac7221 */ /* 0x000fca0000010000 */
[----:B------:R-:W-:Y:S01]  /*b9e0*/  MOV R229, R172 ;  /* 0x000000ac00e57202 */ /* 0x000fe20000000f00 */
[----:B------:R-:W-:Y:S01]  /*b9f0*/  IMAD.MOV.U32 R178, RZ, RZ, 0x8 ;  /* 0x00000008ffb27424 */ /* 0x000fe200078e00ff */
[----:B------:R-:W-:-:S07]  /*ba00*/  MOV R173, R177 ;  /* 0x000000b100ad7202 */ /* 0x000fce0000000f00 */
[----:B------:R-:W-:Y:S05]  /*ba10*/  WARPSYNC.COLLECTIVE R176, `(.L_x_262) ;  /* 0x00000000b0087348 */ /* 0x000fea0003c00000 */
[----:B------:R0:W1:Y:S02]  /*ba20*/  SHFL.BFLY P0, R177, R229, R178, R179 ;  /* 0x0c0000b2e5b17389 */ /* 0x00006400000000b3 */
[----:B01----:R-:W-:Y:S05]  /*ba30*/  ENDCOLLECTIVE ;  /* 0x000000000000791b */ /* 0x003fea0003800000 */
.L_x_262:
[----:B------:R-:W-:-:S05]  /*ba40*/  FADD.FTZ R173, R170, R173 ;  /* 0x000000adaaad7221 */ /* 0x000fca0000010000 */
[----:B------:R-:W-:Y:S02]  /*ba50*/  MOV R229, R173 ;  /* 0x000000ad00e57202 */ /* 0x000fe40000000f00 */
[----:B------:R-:W-:-:S07]  /*ba60*/  MOV R175, R177 ;  /* 0x000000b100af7202 */ /* 0x000fce0000000f00 */
[----:B------:R-:W-:Y:S05]  /*ba70*/  WARPSYNC.COLLECTIVE R176, `(.L_x_263) ;  /* 0x00000000b0087348 */ /* 0x000fea0003c00000 */
[----:B------:R0:W1:Y:S02]  /*ba80*/  SHFL.BFLY P0, R177, R229, R178, R179 ;  /* 0x0c0000b2e5b17389 */ /* 0x00006400000000b3 */
[----:B01----:R-:W-:Y:S05]  /*ba90*/  ENDCOLLECTIVE ;  /* 0x000000000000791b */ /* 0x003fea0003800000 */
.L_x_263:
[----:B------:R-:W-:Y:S01]  /*baa0*/  FADD.FTZ R175, R172, R175 ;  /* 0x000000afacaf7221 */ /* 0x000fe20000010000 */
[----:B------:R-:W-:-:S04]  /*bab0*/  HFMA2 R178, -RZ, RZ, 0, 9.5367431640625e-07 ;  /* 0x00000010ffb27431 */ /* 0x000fc800000001ff */
[----:B------:R-:W-:Y:S01]  /*bac0*/  MOV R229, R175 ;  /* 0x000000af00e57202 */ /* 0x000fe20000000f00 */
[----:B------:R-:W-:-:S07]  /*bad0*/  IMAD.MOV.U32 R174, RZ, RZ, R177 ;  /* 0x000000ffffae7224 */ /* 0x000fce00078e00b1 */
[----:B------:R-:W-:Y:S05]  /*bae0*/  WARPSYNC.COLLECTIVE R176, `(.L_x_264) ;  /* 0x00000000b0087348 */ /* 0x000fea0003c00000 */
[----:B------:R0:W1:Y:S02]  /*baf0*/  SHFL.BFLY P0, R177, R229, R178, R179 ;  /* 0x0c0000b2e5b17389 */ /* 0x00006400000000b3 */
[----:B01----:R-:W-:Y:S05]  /*bb00*/  ENDCOLLECTIVE ;  /* 0x000000000000791b */ /* 0x003fea0003800000 */
.L_x_264:
[----:B------:R-:W-:-:S05]  /*bb10*/  FADD.FTZ R174, R173, R174 ;  /* 0x000000aeadae7221 */ /* 0x000fca0000010000 */
[----:B------:R-:W-:Y:S01]  /*bb20*/  MOV R229, R174 ;  /* 0x000000ae00e57202 */ /* 0x000fe20000000f00 */
[----:B------:R-:W-:-:S07]  /*bb30*/  IMAD.MOV.U32 R168, RZ, RZ, R177 ;  /* 0x000000ffffa87224 */ /* 0x000fce00078e00b1 */
[----:B------:R-:W-:Y:S05]  /*bb40*/  WARPSYNC.COLLECTIVE R176, `(.L_x_265) ;  /* 0x00000000b0087348 */ /* 0x000fea0003c00000 */
[----:B------:R0:W1:Y:S02]  /*bb50*/  SHFL.BFLY P0, R177, R229, R178, R179 ;  /* 0x0c0000b2e5b17389 */ /* 0x00006400000000b3 */
[----:B01----:R-:W-:Y:S05]  /*bb60*/  ENDCOLLECTIVE ;  /* 0x000000000000791b */ /* 0x003fea0003800000 */
.L_x_265:
[----:B------:R-:W-:Y:S01]  /*bb70*/  MOV R169, R177 ;  /* 0x000000b100a97202 */ /* 0x000fe20000000f00 */
[----:B------:R-:W-:Y:S06]  /*bb80*/  BRA `(.L_x_266) ;  /* 0xffffff6c00cc7947 */ /* 0x000fec000383ffff */
.L_x_267:
        /* <DEDUP_REMOVED lines=15> */
.L_x_4926:


//--------------------- .text._ZN10layer_norm31ln_parallel_residual_bwd_kernelINS_13Kernel_traitsI13__nv_bfloat16S2_S2_S2_fjLj768ELj1ELj4ELj1ELj16ENS_18Kernel_traits_baseILj768ES2_S2_S2_S2_fjLj128EEEEELb1ELb0ELb1EEEvNS_9BwdParamsE --------------------------
	.section	.text._ZN10layer_norm31ln_parallel_residual_bwd_kernelINS_13Kernel_traitsI13__nv_bfloat16S2_S2_S2_fjLj768ELj1ELj4ELj1ELj16ENS_18Kernel_traits_baseILj768ES2_S2_S2_S2_fjLj128EEEEELb1ELb0ELb1EEEvNS_9BwdParamsE,"ax",@progbits
	.align	128
        .global         _ZN10layer_norm31ln_parallel_residual_bwd_kernelINS_13Kernel_traitsI13__nv_bfloat16S2_S2_S2_fjLj768ELj1ELj4ELj1ELj16ENS_18Kernel_traits_baseILj768ES2_S2_S2_S2_fjLj128EEEEELb1ELb0ELb1EEEvNS_9BwdParamsE
        .type           _ZN10layer_norm31ln_parallel_residual_bwd_kernelINS_13Kernel_traitsI13__nv_bfloat16S2_S2_S2_fjLj768ELj1ELj4ELj1ELj16ENS_18Kernel_traits_baseILj768ES2_S2_S2_S2_fjLj128EEEEELb1ELb0ELb1EEEvNS_9BwdParamsE,@function
        .size           _ZN10layer_norm31ln_parallel_residual_bwd_kernelINS_13Kernel_traitsI13__nv_bfloat16S2_S2_S2_fjLj768ELj1ELj4ELj1ELj16ENS_18Kernel_traits_baseILj768ES2_S2_S2_S2_fjLj128EEEEELb1ELb0ELb1EEEvNS_9BwdParamsE,(.L_x_4927 - _ZN10layer_norm31ln_parallel_residual_bwd_kernelINS_13Kernel_traitsI13__nv_bfloat16S2_S2_S2_fjLj768ELj1ELj4ELj1ELj16ENS_18Kernel_traits_baseILj768ES2_S2_S2_S2_fjLj128EEEEELb1ELb0ELb1EEEvNS_9BwdParamsE)
        .other          _ZN10layer_norm31ln_parallel_residual_bwd_kernelINS_13Kernel_traitsI13__nv_bfloat16S2_S2_S2_fjLj768ELj1ELj4ELj1ELj16ENS_18Kernel_traits_baseILj768ES2_S2_S2_S2_fjLj128EEEEELb1ELb0ELb1EEEvNS_9BwdParamsE,@"STO_CUDA_ENTRY STV_DEFAULT"
_ZN10layer_norm31ln_parallel_residual_bwd_kernelINS_13Kernel_traitsI13__nv_bfloat16S2_S2_S2_fjLj768ELj1ELj4ELj1ELj16ENS_18Kernel_traits_baseILj768ES2_S2_S2_S2_fjLj128EEEEELb1ELb0ELb1EEEvNS_9BwdParamsE:
.text._ZN10layer_norm31ln_parallel_residual_bwd_kernelINS_13Kernel_traitsI13__nv_bfloat16S2_S2_S2_fjLj768ELj1ELj4ELj1ELj16ENS_18Kernel_traits_baseILj768ES2_S2_S2_S2_fjLj128EEEEELb1ELb0ELb1EEEvNS_9BwdParamsE:
        /* <DEDUP_REMOVED lines=15> */
[----:B------:R-:W0:Y:S01]  /*00f0*/  LDCU UR12, c[0x0][0x388] ;  /* 0x00007100ff0c77ac */ /* 0x000e220008000800 */
[----:B------:R-:W-:Y:S02]  /*0100*/  CS2R R118, SRZ ;  /* 0x0000000000767805 */ /* 0x000fe4000001ff00 */
[----:B------:R-:W-:Y:S02]  /*0110*/  CS2R R20, SRZ ;  /* 0x0000000000147805 */ /* 0x000fe4000001ff00 */
[----:B------:R-:W-:Y:S01]  /*0120*/  CS2R R22, SRZ ;  /* 0x0000000000167805 */ /* 0x000fe2000001ff00 */
[----:B------:R-:W0:Y:S01]  /*0130*/  LDCU.U8 UR7, c[0x0][0x410] ;  /* 0x00008200ff0777ac */ /* 0x000e220008000000 */
[----:B------:R-:W-:Y:S02]  /*0140*/  CS2R R96, SRZ ;  /* 0x0000000000607805 */ /* 0x000fe4000001ff00 */
[----:B------:R-:W-:-:S02]  /*0150*/  CS2R R10, SRZ ;  /* 0x00000000000a7805 */ /* 0x000fc4000001ff00 */
[----:B------:R-:W-:Y:S01]  /*0160*/  CS2R R8, SRZ ;  /* 0x0000000000087805 */ /* 0x000fe2000001ff00 */
[----:B------:R-:W2:Y:S01]  /*0170*/  LDCU UR13, c[0x0][0x400] ;  /* 0x00008000ff0d77ac */ /* 0x000ea20008000800 */
        /* <DEDUP_REMOVED lines=50> */
[----:B------:R0:W5:Y:S04]  /*04a0*/  LDG.E.128 R12, desc[UR10][R2.64+0x400] ;  /* 0x0004000a020c7981 */ /* 0x000168000c1e1d00 */
        /* <DEDUP_REMOVED lines=12> */
[----:B0-----:R-:W-:Y:S02]  /*0570*/  CS2R R2, SRZ ;  /* 0x0000000000027805 */ /* 0x001fe4000001ff00 */
[----:B-1----:R-:W-:Y:S02]  /*0580*/  CS2R R4, SRZ ;  /* 0x0000000000047805 */ /* 0x002fe4000001ff00 */
        /* <DEDUP_REMOVED lines=17> */
[----:B------:R-:W-:Y:S01]  /*06a0*/  CS2R R154, SRZ ;  /* 0x00000000009a7805 */ /* 0x000fe2000001ff00 */
[----:B------:R-:W-:Y:S01]  /*06b0*/  IMAD.MOV.U32 R158, RZ, RZ, RZ ;  /* 0x000000ffff9e7224 */ /* 0x000fe200078e00ff */
[----:B------:R-:W-:Y:S02]  /*06c0*/  CS2R R38, SRZ ;  /* 0x0000000000267805 */ /* 0x000fe4000001ff00 */
[----:B------:R-:W-:-:S02]  /*06d0*/  CS2R R40, SRZ ;  /* 0x0000000000287805 */ /* 0x000fc4000001ff00 */
[----:B------:R-:W-:Y:S02]  /*06e0*/  CS2R R42, SRZ ;  /* 0x00000000002a7805 */ /* 0x000fe4000001ff00 */
[----:B------:R-:W-:Y:S02]  /*06f0*/  CS2R R44, SRZ ;  /* 0x00000000002c7805 */ /* 0x000fe4000001ff00 */
[----:B------:R-:W-:Y:S02]  /*0700*/  CS2R R46, SRZ ;  /* 0x00000000002e7805 */ /* 0x000fe4000001ff00 */
[----:B------:R-:W-:Y:S02]  /*0710*/  CS2R R48, SRZ ;  /* 0x0000000000307805 */ /* 0x000fe4000001ff00 */
[----:B--2---:R-:W-:Y:S02]  /*0720*/  PRMT R182, R29, 0x7632, R182 ;  /* 0x000076321db67816 */ /* 0x004fe400000000b6 */
[----:B------:R-:W-:-:S02]  /*0730*/  PRMT R183, R28, 0x7632, R183 ;  /* 0x000076321cb77816 */ /* 0x000fc400000000b7 */
[----:B---3--:R-:W-:Y:S02]  /*0740*/  PRMT R173, R22, 0x7632, R173 ;  /* 0x0000763216ad7816 */ /* 0x008fe400000000ad */
[----:B------:R-:W-:Y:S02]  /*0750*/  PRMT R181, R30, 0x7632, R181 ;  /* 0x000076321eb57816 */ /* 0x000fe400000000b5 */
[----:B----4-:R-:W-:Y:S02]  /*0760*/  PRMT R179, R24, 0x7632, R179 ;  /* 0x0000763218b37816 */ /* 0x010fe400000000b3 */
[----:B------:R-:W-:Y:S02]  /*0770*/  PRMT R176, R27, 0x7632, R176 ;  /* 0x000076321bb07816 */ /* 0x000fe400000000b0 */
[----:B-----5:R-:W-:Y:S02]  /*0780*/  PRMT R170, R17, 0x7632, R170 ;  /* 0x0000763211aa7816 */ /* 0x020fe400000000aa */
[----:B------:R-:W-:-:S02]  /*0790*/  PRMT R180, R31, 0x7632, R180 ;  /* 0x000076321fb47816 */ /* 0x000fc400000000b4 */
        /* <DEDUP_REMOVED lines=15> */
[----:B------:R-:W-:Y:S01]  /*0890*/  PRMT R160, R11, 0x7632, R160 ;  /* 0x000076320ba07816 */ /* 0x000fe200000000a0 */
[----:B------:R-:W-:Y:S01]  /*08a0*/  IMAD.U32 R207, R30, 0x10000, RZ ;  /* 0x000100001ecf7824 */ /* 0x000fe200078e00ff */
[----:B------:R-:W-:Y:S01]  /*08b0*/  SHF.L.U32 R209, R28, 0x10, RZ ;  /* 0x000000101cd17819 */ /* 0x000fe200000006ff */
        /* <DEDUP_REMOVED lines=13> */
[----:B------:R-:W-:-:S02]  /*0990*/  SHF.L.U32 R198, R23, 0x10, RZ ;  /* 0x0000001017c67819 */ /* 0x000fc400000006ff */
[----:B------:R-:W-:Y:S02]  /*09a0*/  CS2R R20, SRZ ;  /* 0x0000000000147805 */ /* 0x000fe4000001ff00 */
[----:B------:R-:W-:Y:S02]  /*09b0*/  SHF.L.U32 R196, R17, 0x10, RZ ;  /* 0x0000001011c47819 */ /* 0x000fe400000006ff */
[----:B------:R-:W-:Y:S02]  /*09c0*/  CS2R R16, SRZ ;  /* 0x0000000000107805 */ /* 0x000fe4000001ff00 */
[----:B------:R-:W-:Y:S02]  /*09d0*/  SHF.L.U32 R195, R18, 0x10, RZ ;  /* 0x0000001012c37819 */ /* 0x000fe400000006ff */
[----:B------:R-:W-:Y:S02]  /*09e0*/  CS2R R18, SRZ ;  /* 0x0000000000127805 */ /* 0x000fe4000001ff00 */
        /* <DEDUP_REMOVED lines=12> */
[----:B------:R-:W-:-:S02]  /*0ab0*/  CS2R R26, SRZ ;  /* 0x00000000001a7805 */ /* 0x000fc4000001ff00 */
[----:B------:R-:W-:Y:S02]  /*0ac0*/  CS2R R28, SRZ ;  /* 0x00000000001c7805 */ /* 0x000fe4000001ff00 */
[----:B------:R-:W-:Y:S02]  /*0ad0*/  CS2R R30, SRZ ;  /* 0x00000000001e7805 */ /* 0x000fe4000001ff00 */
        /* <DEDUP_REMOVED lines=17> */
[----:B------:R-:W-:Y:S02]  /*0bf0*/  SHF.L.U32 R169, R169, 0x10, RZ ;  /* 0x00000010a9a97819 */ /* 0x000fe400000006ff */
[----:B------:R-:W-:Y:S02]  /*0c00*/  SHF.L.U32 R168, R168, 0x10, RZ ;  /* 0x00000010a8a87819 */ /* 0x000fe400000006ff */
[----:B------:R-:W-:Y:S02]  /*0c10*/  SHF.L.U32 R166, R166, 0x10, RZ ;  /* 0x00000010a6a67819 */ /* 0x000fe400000006ff */
[----:B------:R-:W-:Y:S02]  /*0c20*/  SHF.L.U32 R165, R165, 0x10, RZ ;  /* 0x00000010a5a57819 */ /* 0x000fe400000006ff */
[----:B------:R-:W-:Y:S02]  /*0c30*/  SHF.L.U32 R163, R163, 0x10, RZ ;  /* 0x00000010a3a37819 */ /* 0x000fe400000006ff */
[----:B------:R-:W-:-:S02]  /*0c40*/  SHF.L.U32 R162, R162, 0x10, RZ ;  /* 0x00000010a2a27819 */ /* 0x000fc400000006ff */
[----:B------:R-:W-:-:S07]  /*0c50*/  SHF.L.U32 R160, R160, 0x10, RZ ;  /* 0x00000010a0a07819 */ /* 0x000fce00000006ff */
.L_x_296:
[----:B------:R-:W-:Y:S01]  /*0c60*/  IMAD R0, R184, UR12, RZ ;  /* 0x0000000cb8007c24 */ /* 0x000fe2000f8e02ff */
[----:B------:R-:W0:Y:S04]  /*0c70*/  LDC.64 R84, c[0x0][0x3a8] ;  /* 0x0000ea00ff547b82 */ /* 0x000e280000000a00 */
[----:B------:R-:W-:-:S04]  /*0c80*/  SHF.R.S32.HI R73, RZ, 0x1f, R0 ;  /* 0x0000001fff497819 */ /* 0x000fc80000011400 */
[----:B------:R-:W1:Y:S01]  /*0c90*/  LDC.64 R86, c[0x0][0x3c0] ;  /* 0x0000f000ff567b82 */ /* 0x000e620000000a00 */
[----:B------:R-:W-:-:S04]  /*0ca0*/  LEA.HI R73, R73, R0, RZ, 0x3 ;  /* 0x0000000049497211 */ /* 0x000fc800078f18ff */
[----:B------:R-:W-:-:S03]  /*0cb0*/  LEA.HI.SX32 R213, R73, R210, 0x1d ;  /* 0x000000d249d57211 */ /* 0x000fc600078feaff */
        /* <DEDUP_REMOVED lines=14> */
[----:B------:R-:W-:-:S04]  /*0da0*/  IMAD.WIDE.U32 R72, R211, 0x10, R84 ;  /* 0x00000010d3487825 */ /* 0x000fc800078e0054 */
[C---:B------:R-:W-:Y:S02]  /*0db0*/  IMAD.WIDE.U32 R76, R211.reuse, 0x10, R88 ;  /* 0x00000010d34c7825 */ /* 0x040fe400078e0058 */
[----:B------:R-:W3:Y:S04]  /*0dc0*/  LDG.E.128 R72, desc[UR10][R72.64] ;  /* 0x0000000a48487981 */ /* 0x000ee8000c1e1d00 */
[----:B------:R-:W3:Y:S01]  /*0dd0*/  LDG.E.128 R76, desc[UR10][R76.64] ;  /* 0x0000000a4c4c7981 */ /* 0x000ee2000c1e1d00 */
[----:B------:R-:W-:-:S06]  /*0de0*/  IMAD.WIDE.U32 R80, R211, 0x10, R92 ;  /* 0x00000010d3507825 */ /* 0x000fcc00078e005c */
[----:B------:R-:W3:Y:S01]  /*0df0*/  LDG.E.128 R80, desc[UR10][R80.64] ;  /* 0x0000000a50507981 */ /* 0x000ee2000c1e1d00 */
[----:B------:R-:W-:-:S04]  /*0e00*/  VIADD R159, R213, 0x40 ;  /* 0x00000040d59f7836 */ /* 0x000fc80000000000 */
[----:B------:R-:W-:-:S06]  /*0e10*/  IMAD.WIDE.U32 R84, R159, 0x10, R84 ;  /* 0x000000109f547825 */ /* 0x000fcc00078e0054 */
[----:B------:R-:W3:Y:S01]  /*0e20*/  LDG.E.128 R84, desc[UR10][R84.64] ;  /* 0x0000000a54547981 */ /* 0x000ee2000c1e1d00 */
[----:B------:R-:W-:-:S04]  /*0e30*/  IMAD.WIDE.U32 R88, R159, 0x10, R88 ;  /* 0x000000109f587825 */ /* 0x000fc800078e0058 */
[----:B------:R-:W-:Y:S02]  /*0e40*/  IMAD.WIDE.U32 R92, R159, 0x10, R92 ;  /* 0x000000109f5c7825 */ /* 0x000fe400078e005c */
[----:B------:R-:W3:Y:S04]  /*0e50*/  LDG.E.128 R88, desc[UR10][R88.64] ;  /* 0x0000000a58587981 */ /* 0x000ee8000c1e1d00 */
[----:B------:R-:W3:Y:S01]  /*0e60*/  LDG.E.128 R92, desc[UR10][R92.64] ;  /* 0x0000000a5c5c7981 */ /* 0x000ee2000c1e1d00 */
[----:B------:R-:W-:Y:S02]  /*0e70*/  ISETP.NE.AND P3, PT, RZ, UR7, PT ;  /* 0x00000007ff007c0c */ /* 0x000fe4000bf65270 */
[----:B------:R-:W-:-:S04]  /*0e80*/  ISETP.NE.U32.AND P0, PT, RZ, UR14, PT ;  /* 0x0000000eff007c0c */ /* 0x000fc8000bf05070 */
[----:B------:R-:W-:Y:S02]  /*0e90*/  ISETP.NE.AND.EX P0, PT, RZ, UR15, PT, P0 ;  /* 0x0000000fff007c0c */ /* 0x000fe4000bf05300 */
[----:B----4-:R-:W-:Y:S02]  /*0ea0*/  SHF.L.U32 R0, R96, 0x10, RZ ;  /* 0x0000001060007819 */ /* 0x010fe400000006ff */
[C---:B------:R-:W-:Y:S02]  /*0eb0*/  PRMT R215, R97.reuse, 0x7632, R215 ;  /* 0x0000763261d77816 */ /* 0x040fe400000000d7 */
[----:B------:R-:W-:Y:S02]  /*0ec0*/  SHF.L.U32 R220, R97, 0x10, RZ ;  /* 0x0000001061dc7819 */ /* 0x000fe400000006ff */
[----:B------:R-:W-:Y:S02]  /*0ed0*/  FSEL R229, R229, RZ, !P3 ;  /* 0x000000ffe5e57208 */ /* 0x000fe40005800000 */
[----:B--2---:R-:W-:-:S02]  /*0ee0*/  PRMT R97, R103, 0x7632, R97 ;  /* 0x0000763267617816 */ /* 0x004fc40000000061 */
[----:B------:R-:W-:Y:S01]  /*0ef0*/  SHF.L.U32 R221, R103, 0x10, RZ ;  /* 0x0000001067dd7819 */ /* 0x000fe200000006ff */
[----:B------:R-:W-:Y:S01]  /*0f00*/  FADD.FTZ R103, -R229, R0 ;  /* 0x00000000e5677221 */ /* 0x000fe20000010100 */
[C---:B---3--:R-:W-:Y:S02]  /*0f10*/  PRMT R231, R105.reuse, 0x7632, R231 ;  /* 0x0000763269e77816 */ /* 0x048fe400000000e7 */
[----:B------:R-:W-:Y:S01]  /*0f20*/  SHF.L.U32 R105, R105, 0x10, RZ ;  /* 0x0000001069697819 */ /* 0x000fe200000006ff */
[C---:B------:R-:W-:Y:S01]  /*0f30*/  FMUL.FTZ R0, R212.reuse, R103 ;  /* 0x00000067d4007220 */ /* 0x040fe20000410000 */
[----:B------:R-:W-:Y:S01]  /*0f40*/  FADD.FTZ R103, -R229, R220 ;  /* 0x000000dce5677221 */ /* 0x000fe20000010100 */
[----:B------:R-:W-:Y:S01]  /*0f50*/  IMAD.U32 R225, R101, 0x10000, RZ ;  /* 0x0001000065e17824 */ /* 0x000fe200078e00ff */
[----:B------:R-:W-:Y:S02]  /*0f60*/  SHF.L.U32 R224, R99, 0x10, RZ ;  /* 0x0000001063e07819 */ /* 0x000fe400000006ff */
[----:B------:R-:W-:Y:S01]  /*0f70*/  FMUL.FTZ R228, R212, R103 ;  /* 0x00000067d4e47220 */ /* 0x000fe20000410000 */
[----:B------:R-:W-:Y:S01]  /*0f80*/  FMUL.FTZ R103, R204, R105 ;  /* 0x00000069cc677220 */ /* 0x000fe20000410000 */
[C---:B------:R-:W-:Y:S01]  /*0f90*/  PRMT R214, R98.reuse, 0x7632, R214 ;  /* 0x0000763262d67816 */ /* 0x040fe200000000d6 */
[----:B------:R-:W-:Y:S01]  /*0fa0*/  IMAD.U32 R222, R98, 0x10000, RZ ;  /* 0x0001000062de7824 */ /* 0x000fe200078e00ff */
[C---:B------:R-:W-:Y:S01]  /*0fb0*/  PRMT R98, R102.reuse, 0x7632, R98 ;  /* 0x0000763266627816 */ /* 0x040fe20000000062 */
[----:B------:R-:W-:Y:S01]  /*0fc0*/  FADD.FTZ R144, R225, R144 ;  /* 0x00000090e1907221 */ /* 0x000fe20000010000 */
[----:B------:R-:W-:Y:S01]  /*0fd0*/  SHF.L.U32 R223, R102, 0x10, RZ ;  /* 0x0000001066df7819 */ /* 0x000fe200000006ff */
[-C--:B------:R-:W-:Y:S01]  /*0fe0*/  FFMA.FTZ R145, R228, R225.reuse, R145 ;  /* 0x000000e1e4917223 */ /* 0x080fe20000010091 */
[C---:B------:R-:W-:Y:S01]  /*0ff0*/  PRMT R102, R104.reuse, 0x7632, R102 ;  /* 0x0000763268667816 */ /* 0x040fe20000000066 */
[----:B------:R-:W-:Y:S01]  /*1000*/  IMAD.U32 R104, R104, 0x10000, RZ ;  /* 0x0001000068687824 */ /* 0x000fe200078e00ff */
[----:B------:R-:W-:Y:S01]  /*1010*/  PRMT R217, R96, 0x7632, R217 ;  /* 0x0000763260d97816 */ /* 0x000fe200000000d9 */
[----:B------:R-:W-:Y:S01]  /*1020*/  FFMA.FTZ R225, R208, R225, R103 ;  /* 0x000000e1d0e17223 */ /* 0x000fe20000010067 */
[----:B------:R-:W-:Y:S01]  /*1030*/  PRMT R96, R99, 0x7632, R96 ;  /* 0x0000763263607816 */ /* 0x000fe20000000060 */
[----:B------:R-:W-:Y:S01]  /*1040*/  FADD.FTZ R103, -R229, R224 ;  /* 0x000000e0e5677221 */ /* 0x000fe20000010100 */
[----:B------:R-:W-:-:S02]  /*1050*/  SHF.L.U32 R227, R100, 0x10, RZ ;  /* 0x0000001064e37819 */ /* 0x000fc400000006ff */
[----:B------:R-:W-:Y:S01]  /*1060*/  PRMT R99, R101, 0x7632, R99 ;  /* 0x0000763265637816 */ /* 0x000fe20000000063 */
[----:B------:R-:W-:Y:S01]  /*1070*/  FMUL.FTZ R218, R205, R104 ;  /* 0x00000068cdda7220 */ /* 0x000fe20000410000 */
[----:B------:R-:W-:Y:S01]  /*1080*/  PRMT R216, R100, 0x7632, R216 ;  /* 0x0000763264d87816 */ /* 0x000fe200000000d8 */
[----:B------:R-:W-:Y:S01]  /*1090*/  FADD.FTZ R219, -R229, R222 ;  /* 0x000000dee5db7221 */ /* 0x000fe20000010100 */
[----:B------:R-:W-:Y:S01]  /*10a0*/  PRMT R101, R106, 0x7632, R101 ;  /* 0x000076326a657816 */ /* 0x000fe20000000065 */
[----:B------:R-:W-:Y:S01]  /*10b0*/  FMUL.FTZ R224, R212, R103 ;  /* 0x00000067d4e07220 */ /* 0x000fe20000410000 */
[----:B------:R-:W-:Y:S02]  /*10c0*/  SHF.L.U32 R106, R106, 0x10, RZ ;  /* 0x000000106a6a7819 */ /* 0x000fe400000006ff */
[C---:B------:R-:W-:Y:S01]  /*10d0*/  PRMT R100, R107.reuse, 0x7632, R100 ;  /* 0x000076326b647816 */ /* 0x040fe20000000064 */
[----:B------:R-:W-:Y:S01]  /*10e0*/  IMAD.U32 R107, R107, 0x10000, RZ ;  /* 0x000100006b6b7824 */ /* 0x000fe200078e00ff */
[----:B------:R-:W-:Y:S01]  /*10f0*/  SHF.L.U32 R96, R96, 0x10, RZ ;  /* 0x0000001060607819 */ /* 0x000fe200000006ff */
[----:B------:R-:W-:Y:S01]  /*1100*/  FADD.FTZ R158, R227, R158 ;  /* 0x0000009ee39e7221 */ /* 0x000fe20000010000 */
[-C--:B------:R-:W-:Y:S01]  /*1110*/  FFMA.FTZ R185, R0, R227.reuse, R185 ;  /* 0x000000e300b97223 */ /* 0x080fe200000100b9 */
[----:B------:R-:W-:Y:S01]  /*1120*/  FFMA.FTZ R227, R209, R227, R218 ;  /* 0x000000e3d1e37223 */ /* 0x000fe200000100da */
[----:B------:R-:W-:Y:S01]  /*1130*/  FMUL.FTZ R226, R212, R219 ;  /* 0x000000dbd4e27220 */ /* 0x000fe20000410000 */
[----:B------:R-:W-:Y:S01]  /*1140*/  FMUL.FTZ R218, R203, R106 ;  /* 0x0000006acbda7220 */ /* 0x000fe20000410000 */
[-C--:B------:R-:W-:Y:S01]  /*1150*/  FMUL.FTZ R103, R202, R107.reuse ;  /* 0x0000006bca677220 */ /* 0x080fe20000410000 */
[----:B------:R-:W-:Y:S01]  /*1160*/  FADD.FTZ R126, R107, R126 ;  /* 0x0000007e6b7e7221 */ /* 0x000fe20000010000 */
[----:B------:R-:W-:Y:S01]  /*1170*/  FFMA.FTZ R127, R224, R107, R127 ;  /* 0x0000006be07f7223 */ /* 0x000fe2000001007f */
[----:B------:R-:W-:Y:S01]  /*1180*/  FADD.FTZ R107, -R229, R96 ;  /* 0x00000060e56b7221 */ /* 0x000fe20000010100 */
[----:B------:R-:W-:-:S02]  /*1190*/  IMAD.U32 R233, R97, 0x10000, RZ ;  /* 0x0001000061e97824 */ /* 0x000fc400078e00ff */
[----:B------:R-:W-:Y:S01]  /*11a0*/  FADD.FTZ R136, R223, R136 ;  /* 0x00000088df887221 */ /* 0x000fe20000010000 */
[----:B------:R-:W0:Y:S01]  /*11b0*/  @P0 LDC.64 R96, c[0x0][0x3b8] ;  /* 0x0000ee00ff600b82 */ /* 0x000e220000000a00 */
[-C--:B------:R-:W-:Y:S01]  /*11c0*/  FFMA.FTZ R137, R226, R223.reuse, R137 ;  /* 0x000000dfe2897223 */ /* 0x080fe20000010089 */
[----:B------:R-:W-:Y:S01]  /*11d0*/  FFMA.FTZ R223, R207, R223, R218 ;  /* 0x000000dfcfdf7223 */ /* 0x000fe200000100da */
[----:B------:R-:W-:Y:S01]  /*11e0*/  SHF.L.U32 R218, R217, 0x10, RZ ;  /* 0x00000010d9da7819 */ /* 0x000fe200000006ff */
[----:B------:R-:W-:Y:S01]  /*11f0*/  FADD.FTZ R156, R104, R156 ;  /* 0x0000009c689c7221 */ /* 0x000fe20000010000 */
[----:B------:R-:W-:Y:S01]  /*1200*/  FFMA.FTZ R157, R0, R104, R157 ;  /* 0x00000068009d7223 */ /* 0x000fe2000001009d */
[----:B------:R-:W-:Y:S01]  /*1210*/  SHF.L.U32 R104, R102, 0x10, RZ ;  /* 0x0000001066687819 */ /* 0x000fe200000006ff */
[----:B------:R-:W-:Y:S01]  /*1220*/  FADD.FTZ R128, R221, R128 ;  /* 0x00000080dd807221 */ /* 0x000fe20000010000 */
[----:B------:R-:W-:Y:S01]  /*1230*/  SHF.L.U32 R214, R214, 0x10, RZ ;  /* 0x00000010d6d67819 */ /* 0x000fe200000006ff */
[-C--:B------:R-:W-:Y:S01]  /*1240*/  FFMA.FTZ R129, R224, R221.reuse, R129 ;  /* 0x000000dde0817223 */ /* 0x080fe20000010081 */
[----:B------:R-:W-:Y:S01]  /*1250*/  FFMA.FTZ R221, R206, R221, R103 ;  /* 0x000000ddcedd7223 */ /* 0x000fe20000010067 */
[----:B------:R-:W-:Y:S01]  /*1260*/  FADD.FTZ R103, -R229, R218 ;  /* 0x000000dae5677221 */ /* 0x000fe20000010100 */
[----:B------:R-:W-:Y:S01]  /*1270*/  SHF.L.U32 R216, R216, 0x10, RZ ;  /* 0x00000010d8d87819 */ /* 0x000fe200000006ff */
[----:B------:R-:W-:Y:S01]  /*1280*/  FADD.FTZ R142, R105, R142 ;  /* 0x0000008e698e7221 */ /* 0x000fe20000010000 */
[----:B------:R-:W-:Y:S01]  /*1290*/  FFMA.FTZ R143, R228, R105, R143 ;  /* 0x00000069e48f7223 */ /* 0x000fe2000001008f */
[----:B------:R-:W-:-:S02]  /*12a0*/  IMAD.U32 R218, R215, 0x10000, RZ ;  /* 0x00010000d7da7824 */ /* 0x000fc400078e00ff */
[----:B------:R-:W-:Y:S01]  /*12b0*/  FMUL.FTZ R102, R179, R104 ;  /* 0x00000068b3667220 */ /* 0x000fe20000410000 */
[----:B------:R-:W-:Y:S01]  /*12c0*/  SHF.L.U32 R105, R101, 0x10, RZ ;  /* 0x0000001065697819 */ /* 0x000fe200000006ff */
[C---:B------:R-:W-:Y:S01]  /*12d0*/  FADD.FTZ R101, -R229.reuse, R214 ;  /* 0x000000d6e5657221 */ /* 0x040fe20000010100 */
[----:B------:R-:W-:Y:S01]  /*12e0*/  FMUL.FTZ R222, R212, R103 ;  /* 0x00000067d4de7220 */ /* 0x000fe20000410000 */
[----:B------:R-:W-:Y:S01]  /*12f0*/  FADD.FTZ R103, -R229, R218 ;  /* 0x000000dae5677221 */ /* 0x000fe20000010100 */
[-C--:B------:R-:W-:Y:S01]  /*1300*/  FFMA.FTZ R219, R183, R216.reuse, R102 ;  /* 0x000000d8b7db7223 */ /* 0x080fe20000010066 */
[----:B------:R-:W-:Y:S02]  /*1310*/  IMAD.U32 R215, R98, 0x10000, RZ ;  /* 0x0001000062d77824 */ /* 0x000fe400078e00ff */
[----:B------:R-:W-:Y:S01]  /*1320*/  FMUL.FTZ R218, R212, R101 ;  /* 0x00000065d4da7220 */ /* 0x000fe20000410000 */
[----:B------:R-:W-:Y:S01]  /*1330*/  FMUL.FTZ R102, R177, R105 ;  /* 0x00000069b1667220 */ /* 0x000fe20000410000 */
[----:B------:R-:W-:Y:S01]  /*1340*/  FADD.FTZ R154, R216, R154 ;  /* 0x0000009ad89a7221 */ /* 0x000fe20000010000 */
[----:B------:R-:W-:Y:S01]  /*1350*/  FFMA.FTZ R155, R222, R216, R155 ;  /* 0x000000d8de9b7223 */ /* 0x000fe2000001009b */
[----:B------:R-:W-:Y:S01]  /*1360*/  FADD.FTZ R132, R215, R132 ;  /* 0x00000084d7847221 */ /* 0x000fe20000010000 */
[----:B------:R-:W-:Y:S01]  /*1370*/  FFMA.FTZ R133, R218, R215, R133 ;  /* 0x000000d7da857223 */ /* 0x000fe20000010085 */
[----:B------:R-:W-:Y:S01]  /*1380*/  SHF.L.U32 R235, R100, 0x10, RZ ;  /* 0x0000001064eb7819 */ /* 0x000fe200000006ff */
[C---:B------:R-:W-:Y:S01]  /*1390*/  FMUL.FTZ R220, R212.reuse, R103 ;  /* 0x00000067d4dc7220 */ /* 0x040fe20000410000 */
[----:B------:R-:W-:Y:S01]  /*13a0*/  FFMA.FTZ R215, R181, R215, R102 ;  /* 0x000000d7b5d77223 */ /* 0x000fe20000010066 */
[----:B------:R-:W1:Y:S01]  /*13b0*/  @P0 LDC.64 R100, c[0x0][0x3b8] ;  /* 0x0000ee00ff640b82 */ /* 0x000e620000000a00 */
[----:B------:R-:W-:Y:S01]  /*13c0*/  FMUL.FTZ R216, R212, R107 ;  /* 0x0000006bd4d87220 */ /* 0x000fe20000410000 */
[----:B------:R-:W-:Y:S01]  /*13d0*/  FADD.FTZ R152, R104, R152 ;  /* 0x0000009868987221 */ /* 0x000fe20000010000 */
[----:B------:R-:W-:Y:S01]  /*13e0*/  FFMA.FTZ R153, R222, R104, R153 ;  /* 0x00000068de997223 */ /* 0x000fe20000010099 */
[----:B------:R-:W-:Y:S01]  /*13f0*/  SHF.L.U32 R104, R72, 0x10, RZ ;  /* 0x0000001048687819 */ /* 0x000fe200000006ff */
[----:B------:R-:W-:-:S03]  /*1400*/  FMUL.FTZ R107, R176, R235 ;  /* 0x000000ebb06b7220 */ /* 0x000fc60000410000 */
[----:B------:R-:W2:Y:S01]  /*1410*/  @P0 LDC.64 R102, c[0x0][0x3b8] ;  /* 0x0000ee00ff660b82 */ /* 0x000ea20000000a00 */
[----:B------:R-:W-:Y:S01]  /*1420*/  FADD.FTZ R122, R235, R122 ;  /* 0x0000007aeb7a7221 */ /* 0x000fe20000010000 */
[----:B------:R-:W-:Y:S01]  /*1430*/  FFMA.FTZ R123, R216, R235, R123 ;  /* 0x000000ebd87b7223 */ /* 0x000fe2000001007b */
[----:B0-----:R-:W-:-:S04]  /*1440*/  @P0 IMAD.WIDE.U32 R234, R159, 0x8, R96 ;  /* 0x000000089fea0825 */ /* 0x001fc800078e0060 */
[----:B------:R-:W-:Y:S01]  /*1450*/  FADD.FTZ R130, R105, R130 ;  /* 0x0000008269827221 */ /* 0x000fe20000010000 */
[----:B------:R-:W-:Y:S01]  /*1460*/  FFMA.FTZ R131, R218, R105, R131 ;  /* 0x00000069da837223 */ /* 0x000fe20000010083 */
[----:B------:R-:W-:Y:S01]  /*1470*/  SHF.L.U32 R96, R73, 0x10, RZ ;  /* 0x0000001049607819 */ /* 0x000fe200000006ff */
[C---:B------:R-:W-:Y:S01]  /*1480*/  FADD.FTZ R105, -R229.reuse, R104 ;  /* 0x00000068e5697221 */ /* 0x040fe20000010100 */
[----:B------:R-:W-:Y:S01]  /*1490*/  FADD.FTZ R134, R106, R134 ;  /* 0x000000866a867221 */ /* 0x000fe20000010000 */
[----:B------:R-:W-:Y:S01]  /*14a0*/  FFMA.FTZ R135, R226, R106, R135 ;  /* 0x0000006ae2877223 */ /* 0x000fe20000010087 */
[----:B------:R-:W-:Y:S01]  /*14b0*/  SHF.L.U32 R106, R76, 0x10, RZ ;  /* 0x000000104c6a7819 */ /* 0x000fe200000006ff */
[----:B------:R-:W-:Y:S01]  /*14c0*/  FMUL.FTZ R214, R212, R105 ;  /* 0x00000069d4d67220 */ /* 0x000fe20000410000 */
[----:B------:R-:W-:Y:S01]  /*14d0*/  FADD.FTZ R97, -R229, R96 ;  /* 0x00000060e5617221 */ /* 0x000fe20000010100 */
[----:B------:R-:W-:Y:S01]  /*14e0*/  SHF.L.U32 R241, R77, 0x10, RZ ;  /* 0x000000104df17819 */ /* 0x000fe200000006ff */
[----:B------:R-:W5:Y:S01]  /*14f0*/  @P0 LDG.E.64 R150, desc[UR10][R234.64] ;  /* 0x0000000aea960981 */ /* 0x000f62000c1e1b00 */
[-C--:B------:R-:W-:Y:S01]  /*1500*/  FMUL.FTZ R230, R197, R106.reuse ;  /* 0x0000006ac5e67220 */ /* 0x080fe20000410000 */
[----:B------:R-:W-:Y:S01]  /*1510*/  FADD.FTZ R118, R106, R118 ;  /* 0x000000766a767221 */ /* 0x000fe20000010000 */
[----:B------:R-:W-:Y:S01]  /*1520*/  FFMA.FTZ R119, R214, R106, R119 ;  /* 0x0000006ad6777223 */ /* 0x000fe20000010077 */
[----:B------:R-:W-:-:S02]  /*1530*/  FMUL.FTZ R106, R212, R97 ;  /* 0x00000061d46a7220 */ /* 0x000fc40000410000 */
[----:B------:R-:W0:Y:S01]  /*1540*/  LDC.64 R96, c[0x0][0x3b0] ;  /* 0x0000ec00ff607b82 */ /* 0x000e220000000a00 */
[----:B-1----:R-:W-:-:S04]  /*1550*/  @P0 IMAD.WIDE.U32 R100, R211, 0x8, R100 ;  /* 0x00000008d3640825 */ /* 0x002fc800078e0064 */
[----:B--2---:R-:W-:Y:S01]  /*1560*/  @P0 IMAD.WIDE.U32 R102, R213, 0x8, R102 ;  /* 0x00000008d5660825 */ /* 0x004fe200078e0066 */
[----:B------:R1:W5:Y:S04]  /*1570*/  @P0 LDG.E.64 R148, desc[UR10][R100.64] ;  /* 0x0000000a64940981 */ /* 0x000368000c1e1b00 */
[----:B------:R2:W5:Y:S01]  /*1580*/  @P0 LDG.E.64 R146, desc[UR10][R102.64] ;  /* 0x0000000a66920981 */ /* 0x000562000c1e1b00 */
[----:B------:R-:W-:Y:S01]  /*1590*/  IMAD.U32 R104, R80, 0x10000, RZ ;  /* 0x0001000050687824 */ /* 0x000fe200078e00ff */
[----:B-1----:R-:W-:Y:S02]  /*15a0*/  SHF.L.U32 R100, R74, 0x10, RZ ;  /* 0x000000104a647819 */ /* 0x002fe400000006ff */
[----:B--2---:R-:W-:-:S03]  /*15b0*/  SHF.L.U32 R102, R78, 0x10, RZ ;  /* 0x000000104e667819 */ /* 0x004fc600000006ff */
[----:B------:R-:W-:Y:S01]  /*15c0*/  FADD.FTZ R101, -R229, R100 ;  /* 0x00000064e5657221 */ /* 0x000fe20000010100 */
[----:B------:R-:W-:Y:S02]  /*15d0*/  IMAD.U32 R237, R81, 0x10000, RZ ;  /* 0x0001000051ed7824 */ /* 0x000fe400078e00ff */
[----:B------:R-:W-:Y:S01]  /*15e0*/  FMUL.FTZ R103, R196, R241 ;  /* 0x000000f1c4677220 */ /* 0x000fe20000410000 */
[----:B------:R-:W-:Y:S02]  /*15f0*/  IMAD.U32 R100, R82, 0x10000, RZ ;  /* 0x0001000052647824 */ /* 0x000fe400078e00ff */
[----:B------:R-:W-:Y:S01]  /*1600*/  FMUL.FTZ R234, R195, R102 ;  /* 0x00000066c3ea7220 */ /* 0x000fe20000410000 */
[----:B------:R-:W-:Y:S01]  /*1610*/  FADD.FTZ R120, R104, R120 ;  /* 0x0000007868787221 */ /* 0x000fe20000010000 */
[-C--:B------:R-:W-:Y:S01]  /*1620*/  FFMA.FTZ R121, R214, R104.reuse, R121 ;  /* 0x00000068d6797223 */ /* 0x080fe20000010079 */
[----:B------:R-:W-:Y:S01]  /*1630*/  FFMA.FTZ R105, R201, R104, R230 ;  /* 0x00000068c9697223 */ /* 0x000fe200000100e6 */
[----:B------:R-:W-:Y:S01]  /*1640*/  FMUL.FTZ R104, R212, R101 ;  /* 0x00000065d4687220 */ /* 0x000fe20000410000 */
[----:B------:R-:W-:Y:S01]  /*1650*/  FADD.FTZ R112, R237, R112 ;  /* 0x00000070ed707221 */ /* 0x000fe20000010000 */
[-C--:B------:R-:W-:Y:S01]  /*1660*/  FFMA.FTZ R113, R106, R237.reuse, R113 ;  /* 0x000000ed6a717223 */ /* 0x080fe20000010071 */
[----:B------:R-:W-:Y:S01]  /*1670*/  FFMA.FTZ R103, R200, R237, R103 ;  /* 0x000000edc8677223 */ /* 0x000fe20000010067 */
[----:B------:R-:W-:Y:S01]  /*1680*/  FFMA.FTZ R101, R199, R100, R234 ;  /* 0x00000064c7657223 */ /* 0x000fe200000100ea */
[----:B0-----:R-:W-:-:S04]  /*1690*/  IMAD.WIDE.U32 R236, R213, 0x8, R96 ;  /* 0x00000008d5ec7825 */ /* 0x001fc800078e0060 */
[--C-:B------:R-:W-:Y:S02]  /*16a0*/  IMAD.WIDE.U32 R234, R211, 0x8, R96.reuse ;  /* 0x00000008d3ea7825 */ /* 0x100fe400078e0060 */
[----:B------:R-:W5:Y:S02]  /*16b0*/  LDG.E.64 R236, desc[UR10][R236.64] ;  /* 0x0000000aecec7981 */ /* 0x000f64000c1e1b00 */
[----:B------:R-:W-:Y:S02]  /*16c0*/  IMAD.WIDE.U32 R96, R159, 0x8, R96 ;  /* 0x000000089f607825 */ /* 0x000fe400078e0060 */
[----:B------:R-:W5:Y:S04]  /*16d0*/  LDG.E.64 R234, desc[UR10][R234.64] ;  /* 0x0000000aeaea7981 */ /* 0x000f68000c1e1b00 */
[----:B------:R-:W5:Y:S01]  /*16e0*/  LDG.E.64 R96, desc[UR10][R96.64] ;  /* 0x0000000a60607981 */ /* 0x000f62000c1e1b00 */
[----:B------:R-:W-:Y:S01]  /*16f0*/  SHF.L.U32 R231, R231, 0x10, RZ ;  /* 0x00000010e7e77819 */ /* 0x000fe200000006ff */
[----:B------:R-:W-:-:S04]  /*1700*/  IMAD.U32 R99, R99, 0x10000, RZ ;  /* 0x0001000063637824 */ /* 0x000fc800078e00ff */
[----:B------:R-:W-:Y:S01]  /*1710*/  FMUL.FTZ R217, R178, R231 ;  /* 0x000000e7b2d97220 */ /* 0x000fe20000410000 */
[----:B------:R-:W-:Y:S01]  /*1720*/  FADD.FTZ R140, R99, R140 ;  /* 0x0000008c638c7221 */ /* 0x000fe20000010000 */
[-C--:B------:R-:W-:Y:S02]  /*1730*/  FFMA.FTZ R141, R220, R99.reuse, R141 ;  /* 0x00000063dc8d7223 */ /* 0x080fe4000001008d */
[----:B------:R-:W-:Y:S02]  /*1740*/  FFMA.FTZ R217, R182, R99, R217 ;  /* 0x00000063b6d97223 */ /* 0x000fe400000100d9 */
[----:B------:R-:W0:Y:S01]  /*1750*/  LDC.64 R98, c[0x0][0x438] ;  /* 0x00010e00ff627b82 */ /* 0x000e220000000a00 */
[----:B------:R-:W-:Y:S01]  /*1760*/  FADD.FTZ R138, R231, R138 ;  /* 0x0000008ae78a7221 */ /* 0x000fe20000010000 */
[----:B------:R-:W-:Y:S01]  /*1770*/  FFMA.FTZ R139, R220, R231, R139 ;  /* 0x000000e7dc8b7223 */ /* 0x000fe2000001008b */
[----:B------:R-:W-:Y:S01]  /*1780*/  FADD.FTZ R124, R233, R124 ;  /* 0x0000007ce97c7221 */ /* 0x000fe20000010000 */
[----:B0-----:R-:W-:-:S04]  /*1790*/  ISETP.NE.U32.AND P1, PT, R98, RZ, PT ;  /* 0x000000ff6200720c */ /* 0x001fc80003f25070 */
[----:B------:R-:W-:Y:S01]  /*17a0*/  ISETP.NE.AND.EX P1, PT, R99, RZ, PT, P1 ;  /* 0x000000ff6300720c */ /* 0x000fe20003f25310 */
[-C--:B------:R-:W-:Y:S01]  /*17b0*/  FFMA.FTZ R125, R216, R233.reuse, R125 ;  /* 0x000000e9d87d7223 */ /* 0x080fe2000001007d */
[----:B------:R-:W-:-:S11]  /*17c0*/  FFMA.FTZ R107, R180, R233, R107 ;  /* 0x000000e9b46b7223 */ /* 0x000fd6000001006b */
[----:B------:R-:W0:Y:S08]  /*17d0*/  @P1 LDC.64 R230, c[0x0][0x438] ;  /* 0x00010e00ffe61b82 */ /* 0x000e300000000a00 */
[----:B------:R-:W1:Y:S01]  /*17e0*/  @P1 LDC.64 R232, c[0x0][0x438] ;  /* 0x00010e00ffe81b82 */ /* 0x000e620000000a00 */
[----:B------:R-:W-:Y:S02]  /*17f0*/  PRMT R72, R72, 0x7632, R72 ;  /* 0x0000763248487816 */ /* 0x000fe40000000048 */
[----:B------:R-:W-:-:S02]  /*1800*/  PRMT R76, R76, 0x7632, R76 ;  /* 0x000076324c4c7816 */ /* 0x000fc4000000004c */
[----:B------:R-:W-:Y:S02]  /*1810*/  PRMT R73, R73, 0x7632, R73 ;  /* 0x0000763249497816 */ /* 0x000fe40000000049 */
[----:B------:R-:W-:Y:S01]  /*1820*/  PRMT R80, R80, 0x7632, R80 ;  /* 0x0000763250507816 */ /* 0x000fe20000000050 */
[----:B------:R-:W2:Y:S01]  /*1830*/  @P1 LDC.64 R238, c[0x0][0x438] ;  /* 0x00010e00ffee1b82 */ /* 0x000ea20000000a00 */
[----:B0-----:R-:W-:-:S05]  /*1840*/  @P1 IMAD.WIDE.U32 R230, R159, 0x10, R230 ;  /* 0x000000109fe61825 */ /* 0x001fca00078e00e6 */
[----:B------:R0:W5:Y:S01]  /*1850*/  @P1 LDG.E.128 R68, desc[UR10][R230.64] ;  /* 0x0000000ae6441981 */ /* 0x000162000c1e1d00 */
[----:B-1----:R-:W-:Y:S01]  /*1860*/  @P1 IMAD.WIDE.U32 R232, R211, 0x10, R232 ;  /* 0x00000010d3e81825 */ /* 0x002fe200078e00e8 */
[----:B------:R-:W-:Y:S02]  /*1870*/  PRMT R74, R77, 0x7632, R74 ;  /* 0x000076324d4a7816 */ /* 0x000fe4000000004a */
[----:B------:R-:W-:Y:S02]  /*1880*/  PRMT R81, R81, 0x7632, R81 ;  /* 0x0000763251517816 */ /* 0x000fe40000000051 */
[----:B------:R1:W5:Y:S01]  /*1890*/  @P1 LDG.E.128 R64, desc[UR10][R232.64] ;  /* 0x0000000ae8401981 */ /* 0x000362000c1e1d00 */
[----:B0-----:R-:W-:Y:S01]  /*18a0*/  SHF.L.U32 R230, R72, 0x10, RZ ;  /* 0x0000001048e67819 */ /* 0x001fe200000006ff */
[----:B------:R-:W-:Y:S01]  /*18b0*/  IMAD.U32 R72, R76, 0x10000, RZ ;  /* 0x000100004c487824 */ /* 0x000fe200078e00ff */
[----:B------:R-:W-:-:S03]  /*18c0*/  SHF.L.U32 R80, R80, 0x10, RZ ;  /* 0x0000001050507819 */ /* 0x000fc600000006ff */
[----:B------:R-:W-:Y:S01]  /*18d0*/  FADD.FTZ R77, -R229, R230 ;  /* 0x000000e6e54d7221 */ /* 0x000fe20000010100 */
[----:B-1----:R-:W-:-:S03]  /*18e0*/  SHF.L.U32 R232, R73, 0x10, RZ ;  /* 0x0000001049e87819 */ /* 0x002fc600000006ff */
[----:B------:R-:W-:Y:S01]  /*18f0*/  FMUL.FTZ R230, R212, R77 ;  /* 0x0000004dd4e67220 */ /* 0x000fe20000410000 */
[----:B------:R-:W-:Y:S01]  /*1900*/  SHF.L.U32 R231, R81, 0x10, RZ ;  /* 0x0000001051e77819 */ /* 0x000fe200000006ff */
[----:B------:R-:W-:Y:S01]  /*1910*/  FMUL.FTZ R76, R171, R72 ;  /* 0x00000048ab4c7220 */ /* 0x000fe20000410000 */
[----:B------:R-:W-:Y:S02]  /*1920*/  IMAD.U32 R73, R74, 0x10000, RZ ;  /* 0x000100004a497824 */ /* 0x000fe400078e00ff */
[----:B------:R-:W-:Y:S01]  /*1930*/  FADD.FTZ R81, -R229, R232 ;  /* 0x000000e8e5517221 */ /* 0x000fe20000010100 */
[----:B------:R-:W-:Y:S01]  /*1940*/  FADD.FTZ R116, R80, R116 ;  /* 0x0000007450747221 */ /* 0x000fe20000010000 */
[-C--:B------:R-:W-:Y:S01]  /*1950*/  FFMA.FTZ R117, R230, R80.reuse, R117 ;  /* 0x00000050e6757223 */ /* 0x080fe20000010075 */
[----:B------:R-:W-:Y:S01]  /*1960*/  FFMA.FTZ R77, R175, R80, R76 ;  /* 0x00000050af4d7223 */ /* 0x000fe2000001004c */
[----:B------:R-:W-:Y:S01]  /*1970*/  PRMT R74, R74, 0x7632, R74 ;  /* 0x000076324a4a7816 */ /* 0x000fe2000000004a */
[----:B------:R-:W-:Y:S01]  /*1980*/  FADD.FTZ R37, R100, R37 ;  /* 0x0000002564257221 */ /* 0x000fe20000010000 */
[----:B------:R-:W-:Y:S01]  /*1990*/  FFMA.FTZ R49, R104, R100, R49 ;  /* 0x0000006468317223 */ /* 0x000fe20000010031 */
[----:B------:R-:W-:Y:S01]  /*19a0*/  FMUL.FTZ R80, R212, R81 ;  /* 0x00000051d4507220 */ /* 0x000fe20000410000 */
[----:B------:R-:W-:Y:S01]  /*19b0*/  SHF.L.U32 R100, R75, 0x10, RZ ;  /* 0x000000104b647819 */ /* 0x000fe200000006ff */
[----:B------:R-:W-:Y:S01]  /*19c0*/  FMUL.FTZ R81, R170, R73 ;  /* 0x00000049aa517220 */ /* 0x000fe20000410000 */
[----:B------:R-:W-:-:S02]  /*19d0*/  SHF.L.U32 R240, R79, 0x10, RZ ;  /* 0x000000104ff07819 */ /* 0x000fc400000006ff */
[----:B------:R-:W-:Y:S02]  /*19e0*/  PRMT R79, R83, 0x7632, R79 ;  /* 0x00007632534f7816 */ /* 0x000fe4000000004f */
[----:B------:R-:W-:Y:S02]  /*19f0*/  PRMT R75, R75, 0x7632, R75 ;  /* 0x000076324b4b7816 */ /* 0x000fe4000000004b */
[----:B------:R-:W-:Y:S01]  /*1a00*/  SHF.L.U32 R74, R74, 0x10, RZ ;  /* 0x000000104a4a7819 */ /* 0x000fe200000006ff */
[----:B------:R-:W-:Y:S01]  /*1a10*/  FADD.FTZ R110, R241, R110 ;  /* 0x0000006ef16e7221 */ /* 0x000fe20000010000 */
[----:B------:R-:W-:Y:S01]  /*1a20*/  PRMT R78, R78, 0x7632, R78 ;  /* 0x000076324e4e7816 */ /* 0x000fe2000000004e */
[----:B------:R-:W-:Y:S01]  /*1a30*/  FFMA.FTZ R111, R106, R241, R111 ;  /* 0x000000f16a6f7223 */ /* 0x000fe2000001006f */
[--C-:B------:R-:W-:Y:S01]  /*1a40*/  FFMA.FTZ R76, R174, R231, R81.reuse ;  /* 0x000000e7ae4c7223 */ /* 0x100fe20000010051 */
[----:B------:R-:W-:Y:S01]  /*1a50*/  FADD.FTZ R241, -R229, R100 ;  /* 0x00000064e5f17221 */ /* 0x000fe20000010100 */
[----:B------:R-:W-:Y:S01]  /*1a60*/  PRMT R81, R79, 0x7632, R81 ;  /* 0x000076324f517816 */ /* 0x000fe20000000051 */
[----:B------:R-:W-:Y:S01]  /*1a70*/  IMAD.U32 R100, R83, 0x10000, RZ ;  /* 0x0001000053647824 */ /* 0x000fe200078e00ff */
[----:B------:R-:W-:Y:S01]  /*1a80*/  PRMT R82, R82, 0x7632, R82 ;  /* 0x0000763252527816 */ /* 0x000fe20000000052 */
[----:B------:R-:W-:Y:S01]  /*1a90*/  FADD.FTZ R83, -R229, R74 ;  /* 0x0000004ae5537221 */ /* 0x000fe20000010100 */
[----:B------:R-:W-:Y:S01]  /*1aa0*/  SHF.L.U32 R232, R75, 0x10, RZ ;  /* 0x000000104be87819 */ /* 0x000fe200000006ff */
[----:B------:R-:W-:Y:S01]  /*1ab0*/  IMAD.U32 R78, R78, 0x10000, RZ ;  /* 0x000100004e4e7824 */ /* 0x000fe200078e00ff */
[----:B------:R-:W-:Y:S01]  /*1ac0*/  SHF.L.U32 R82, R82, 0x10, RZ ;  /* 0x0000001052527819 */ /* 0x000fe200000006ff */
[----:B------:R-:W-:-:S02]  /*1ad0*/  IMAD.U32 R75, R81, 0x10000, RZ ;  /* 0x00010000514b7824 */ /* 0x000fc400078e00ff */
[----:B------:R-:W-:Y:S01]  /*1ae0*/  FMUL.FTZ R83, R212, R83 ;  /* 0x00000053d4537220 */ /* 0x000fe20000410000 */
[----:B------:R-:W-:Y:S01]  /*1af0*/  FADD.FTZ R81, -R229, R232 ;  /* 0x000000e8e5517221 */ /* 0x000fe20000010100 */
[----:B------:R-:W-:Y:S01]  /*1b00*/  FMUL.FTZ R74, R169, R78 ;  /* 0x0000004ea94a7220 */ /* 0x000fe20000410000 */
[----:B------:R-:W-:Y:S01]  /*1b10*/  SHF.L.U32 R79, R79, 0x10, RZ ;  /* 0x000000104f4f7819 */ /* 0x000fe200000006ff */
[----:B------:R-:W-:Y:S01]  /*1b20*/  FADD.FTZ R108, R231, R108 ;  /* 0x0000006ce76c7221 */ /* 0x000fe20000010000 */
[----:B------:R-:W-:Y:S01]  /*1b30*/  FFMA.FTZ R109, R80, R231, R109 ;  /* 0x000000e7506d7223 */ /* 0x000fe2000001006d */
[----:B------:R-:W-:Y:S01]  /*1b40*/  FADD.FTZ R36, R82, R36 ;  /* 0x0000002452247221 */ /* 0x000fe20000010000 */
[-C--:B------:R-:W-:Y:S01]  /*1b50*/  FFMA.FTZ R48, R83, R82.reuse, R48 ;  /* 0x0000005253307223 */ /* 0x080fe20000010030 */
[----:B------:R-:W-:Y:S01]  /*1b60*/  FMUL.FTZ R81, R212, R81 ;  /* 0x00000051d4517220 */ /* 0x000fe20000410000 */
[----:B------:R-:W-:Y:S01]  /*1b70*/  FFMA.FTZ R82, R173, R82, R74 ;  /* 0x00000052ad527223 */ /* 0x000fe2000001004a */
[----:B------:R-:W-:Y:S01]  /*1b80*/  FMUL.FTZ R231, R168, R75 ;  /* 0x0000004ba8e77220 */ /* 0x000fe20000410000 */
[----:B------:R-:W-:Y:S01]  /*1b90*/  FADD.FTZ R50, R73, R50 ;  /* 0x0000003249327221 */ /* 0x000fe20000010000 */
[----:B------:R-:W-:Y:S01]  /*1ba0*/  FFMA.FTZ R51, R80, R73, R51 ;  /* 0x0000004950337223 */ /* 0x000fe20000010033 */
[C---:B------:R-:W-:Y:S01]  /*1bb0*/  SHF.L.U32 R74, R85.reuse, 0x10, RZ ;  /* 0x00000010554a7819 */ /* 0x040fe200000006ff */
[----:B------:R-:W-:Y:S01]  /*1bc0*/  FADD.FTZ R114, R72, R114 ;  /* 0x0000007248727221 */ /* 0x000fe20000010000 */
[----:B------:R-:W-:Y:S01]  /*1bd0*/  FFMA.FTZ R115, R230, R72, R115 ;  /* 0x00000048e6737223 */ /* 0x000fe20000010073 */
[----:B------:R-:W-:Y:S01]  /*1be0*/  PRMT R73, R85, 0x7632, R73 ;  /* 0x0000763255497816 */ /* 0x000fe20000000049 */
[----:B------:R-:W-:Y:S01]  /*1bf0*/  FADD.FTZ R34, R79, R34 ;  /* 0x000000224f227221 */ /* 0x000fe20000010000 */
[-C--:B------:R-:W-:Y:S01]  /*1c00*/  FFMA.FTZ R46, R81, R79.reuse, R46 ;  /* 0x0000004f512e7223 */ /* 0x080fe2000001002e */
[----:B------:R-:W-:Y:S01]  /*1c10*/  PRMT R72, R84, 0x7632, R72 ;  /* 0x0000763254487816 */ /* 0x000fe20000000048 */
[----:B------:R-:W-:Y:S01]  /*1c20*/  FFMA.FTZ R79, R172, R79, R231 ;  /* 0x0000004fac4f7223 */ /* 0x000fe200000100e7 */
[----:B------:R-:W-:Y:S01]  /*1c30*/  FADD.FTZ R5, R75, R5 ;  /* 0x000000054b057221 */ /* 0x000fe20000010000 */
[----:B------:R-:W-:Y:S01]  /*1c40*/  FFMA.FTZ R22, R81, R75, R22 ;  /* 0x0000004b51167223 */ /* 0x000fe20000010016 */
[----:B------:R-:W-:Y:S01]  /*1c50*/  SHF.L.U32 R84, R84, 0x10, RZ ;  /* 0x0000001054547819 */ /* 0x000fe200000006ff */
[----:B--2---:R-:W-:Y:S01]  /*1c60*/  @P1 IMAD.WIDE.U32 R238, R213, 0x10, R238 ;  /* 0x00000010d5ee1825 */ /* 0x004fe200078e00ee */
[----:B------:R-:W-:-:S02]  /*1c70*/  PRMT R75, R86, 0x7632, R75 ;  /* 0x00007632564b7816 */ /* 0x000fc4000000004b */
[C---:B------:R-:W-:Y:S02]  /*1c80*/  PRMT R231, R87.reuse, 0x7632, R231 ;  /* 0x0000763257e77816 */ /* 0x040fe400000000e7 */
[----:B------:R-:W-:Y:S01]  /*1c90*/  SHF.L.U32 R232, R87, 0x10, RZ ;  /* 0x0000001057e87819 */ /* 0x000fe200000006ff */
[----:B------:R-:W-:Y:S01]  /*1ca0*/  FADD.FTZ R87, -R229, R74 ;  /* 0x0000004ae5577221 */ /* 0x000fe20000010100 */
[----:B------:R-:W-:Y:S01]  /*1cb0*/  FADD.FTZ R2, R102, R2 ;  /* 0x0000000266027221 */ /* 0x000fe20000010000 */
[----:B------:R-:W-:Y:S01]  /*1cc0*/  FFMA.FTZ R25, R104, R102, R25 ;  /* 0x0000006668197223 */ /* 0x000fe20000010019 */
[----:B------:R-:W-:Y:S02]  /*1cd0*/  IMAD.U32 R74, R73, 0x10000, RZ ;  /* 0x00010000494a7824 */ /* 0x000fe400078e00ff */
[----:B------:R-:W-:Y:S01]  /*1ce0*/  FMUL.FTZ R102, R212, R241 ;  /* 0x000000f1d4667220 */ /* 0x000fe20000410000 */
[----:B------:R-:W-:Y:S01]  /*1cf0*/  FADD.FTZ R3, R78, R3 ;  /* 0x000000034e037221 */ /* 0x000fe20000010000 */
[----:B------:R-:W-:Y:S01]  /*1d00*/  FFMA.FTZ R24, R83, R78, R24 ;  /* 0x0000004e53187223 */ /* 0x000fe20000010018 */
[----:B------:R-:W-:Y:S01]  /*1d10*/  FMUL.FTZ R233, R194, R240 ;  /* 0x000000f0c2e97220 */ /* 0x000fe20000410000 */
[----:B------:R-:W-:Y:S01]  /*1d20*/  FADD.FTZ R85, -R229, R84 ;  /* 0x00000054e5557221 */ /* 0x000fe20000010100 */
[----:B------:R-:W-:Y:S01]  /*1d30*/  SHF.L.U32 R72, R72, 0x10, RZ ;  /* 0x0000001048487819 */ /* 0x000fe200000006ff */
[----:B------:R0:W5:Y:S01]  /*1d40*/  @P1 LDG.E.128 R60, desc[UR10][R238.64] ;  /* 0x0000000aee3c1981 */ /* 0x000162000c1e1d00 */
[----:B------:R-:W-:-:S02]  /*1d50*/  SHF.L.U32 R78, R75, 0x10, RZ ;  /* 0x000000104b4e7819 */ /* 0x000fc400000006ff */
[----:B------:R-:W-:Y:S01]  /*1d60*/  SHF.L.U32 R84, R231, 0x10, RZ ;  /* 0x00000010e7547819 */ /* 0x000fe200000006ff */
[----:B------:R-:W-:Y:S01]  /*1d70*/  FADD.FTZ R35, R100, R35 ;  /* 0x0000002364237221 */ /* 0x000fe20000010000 */
[-C--:B------:R-:W-:Y:S01]  /*1d80*/  FFMA.FTZ R47, R102, R100.reuse, R47 ;  /* 0x00000064662f7223 */ /* 0x080fe2000001002f */
[----:B------:R-:W-:Y:S01]  /*1d90*/  FFMA.FTZ R100, R198, R100, R233 ;  /* 0x00000064c6647223 */ /* 0x000fe200000100e9 */
[C---:B------:R-:W-:Y:S01]  /*1da0*/  FADD.FTZ R233, -R229.reuse, R72 ;  /* 0x00000048e5e97221 */ /* 0x040fe20000010100 */
[C---:B0-----:R-:W-:Y:S01]  /*1db0*/  FADD.FTZ R239, -R229.reuse, R74 ;  /* 0x0000004ae5ef7221 */ /* 0x041fe20000010100 */
[----:B------:R-:W-:Y:S02]  /*1dc0*/  IMAD.U32 R74, R88, 0x10000, RZ ;  /* 0x00010000584a7824 */ /* 0x000fe400078e00ff */
[C---:B------:R-:W-:Y:S01]  /*1dd0*/  FADD.FTZ R75, -R229.reuse, R78 ;  /* 0x0000004ee54b7221 */ /* 0x040fe20000010100 */
[----:B------:R-:W-:Y:S01]  /*1de0*/  FADD.FTZ R73, -R229, R84 ;  /* 0x00000054e5497221 */ /* 0x000fe20000010100 */
[----:B------:R-:W-:Y:S01]  /*1df0*/  SHF.L.U32 R72, R92, 0x10, RZ ;  /* 0x000000105c487819 */ /* 0x000fe200000006ff */
[----:B------:R-:W-:Y:S01]  /*1e00*/  FMUL.FTZ R78, R212, R85 ;  /* 0x00000055d44e7220 */ /* 0x000fe20000410000 */
[----:B------:R-:W-:Y:S01]  /*1e10*/  FMUL.FTZ R84, R189, R74 ;  /* 0x0000004abd547220 */ /* 0x000fe20000410000 */
[----:B------:R-:W-:Y:S01]  /*1e20*/  FADD.FTZ R6, R74, R6 ;  /* 0x000000064a067221 */ /* 0x000fe20000010000 */
[----:B------:R-:W-:-:S02]  /*1e30*/  IMAD.U32 R86, R86, 0x10000, RZ ;  /* 0x0001000056567824 */ /* 0x000fc400078e00ff */
[----:B------:R-:W-:Y:S01]  /*1e40*/  FFMA.FTZ R21, R78, R74, R21 ;  /* 0x0000004a4e157223 */ /* 0x000fe20000010015 */
[-C--:B------:R-:W-:Y:S01]  /*1e50*/  FFMA.FTZ R85, R193, R72.reuse, R84 ;  /* 0x00000048c1557223 */ /* 0x080fe20000010054 */
[----:B------:R-:W-:Y:S01]  /*1e60*/  SHF.L.U32 R74, R89, 0x10, RZ ;  /* 0x00000010594a7819 */ /* 0x000fe200000006ff */
[----:B------:R-:W-:Y:S01]  /*1e70*/  FMUL.FTZ R84, R212, R87 ;  /* 0x00000057d4547220 */ /* 0x000fe20000410000 */
[----:B------:R-:W-:Y:S01]  /*1e80*/  FADD.FTZ R241, -R229, R86 ;  /* 0x00000056e5f17221 */ /* 0x000fe20000010100 */
[----:B------:R-:W-:Y:S01]  /*1e90*/  FADD.FTZ R33, R72, R33 ;  /* 0x0000002148217221 */ /* 0x000fe20000010000 */
[----:B------:R-:W-:Y:S01]  /*1ea0*/  FFMA.FTZ R45, R78, R72, R45 ;  /* 0x000000484e2d7223 */ /* 0x000fe2000001002d */
[----:B------:R-:W-:Y:S02]  /*1eb0*/  IMAD.U32 R72, R93, 0x10000, RZ ;  /* 0x000100005d487824 */ /* 0x000fe400078e00ff */
[-C--:B------:R-:W-:Y:S01]  /*1ec0*/  FMUL.FTZ R87, R188, R74.reuse ;  /* 0x0000004abc577220 */ /* 0x080fe20000410000 */
[----:B------:R-:W-:Y:S01]  /*1ed0*/  FADD.FTZ R8, R74, R8 ;  /* 0x000000084a087221 */ /* 0x000fe20000010000 */
[----:B------:R-:W-:Y:S01]  /*1ee0*/  FFMA.FTZ R19, R84, R74, R19 ;  /* 0x0000004a54137223 */ /* 0x000fe20000010013 */
[----:B------:R-:W-:Y:S01]  /*1ef0*/  SHF.L.U32 R74, R90, 0x10, RZ ;  /* 0x000000105a4a7819 */ /* 0x000fe200000006ff */
[----:B------:R-:W-:Y:S01]  /*1f00*/  FMUL.FTZ R86, R212, R241 ;  /* 0x000000f1d4567220 */ /* 0x000fe20000410000 */
[----:B------:R-:W-:Y:S01]  /*1f10*/  FADD.FTZ R31, R72, R31 ;  /* 0x0000001f481f7221 */ /* 0x000fe20000010000 */
[-C--:B------:R-:W-:Y:S01]  /*1f20*/  FFMA.FTZ R43, R84, R72.reuse, R43 ;  /* 0x00000048542b7223 */ /* 0x080fe2000001002b */
[----:B------:R-:W-:Y:S01]  /*1f30*/  FFMA.FTZ R87, R192, R72, R87 ;  /* 0x00000048c0577223 */ /* 0x000fe20000010057 */
[----:B------:R-:W-:Y:S01]  /*1f40*/  FADD.FTZ R231, -R229, R232 ;  /* 0x000000e8e5e77221 */ /* 0x000fe20000010100 */
[----:B------:R-:W-:Y:S01]  /*1f50*/  SHF.L.U32 R72, R94, 0x10, RZ ;  /* 0x000000105e487819 */ /* 0x000fe200000006ff */
[-C--:B------:R-:W-:Y:S01]  /*1f60*/  FMUL.FTZ R232, R187, R74.reuse ;  /* 0x0000004abbe87220 */ /* 0x080fe20000410000 */
[----:B------:R-:W-:Y:S01]  /*1f70*/  FADD.FTZ R10, R74, R10 ;  /* 0x0000000a4a0a7221 */ /* 0x000fe20000010000 */
[----:B------:R-:W-:Y:S01]  /*1f80*/  FFMA.FTZ R17, R86, R74, R17 ;  /* 0x0000004a56117223 */ /* 0x000fe20000010011 */
[----:B------:R-:W-:-:S02]  /*1f90*/  IMAD.U32 R74, R91, 0x10000, RZ ;  /* 0x000100005b4a7824 */ /* 0x000fc400078e00ff */
[----:B------:R-:W-:Y:S01]  /*1fa0*/  FADD.FTZ R29, R72, R29 ;  /* 0x0000001d481d7221 */ /* 0x000fe20000010000 */
[-C--:B------:R-:W-:Y:S01]  /*1fb0*/  FFMA.FTZ R41, R86, R72.reuse, R41 ;  /* 0x0000004856297223 */ /* 0x080fe20000010029 */
[----:B------:R-:W-:Y:S01]  /*1fc0*/  FFMA.FTZ R229, R191, R72, R232 ;  /* 0x00000048bfe57223 */ /* 0x000fe200000100e8 */
[----:B------:R-:W-:Y:S01]  /*1fd0*/  SHF.L.U32 R72, R95, 0x10, RZ ;  /* 0x000000105f487819 */ /* 0x000fe200000006ff */
[----:B------:R-:W-:Y:S01]  /*1fe0*/  FMUL.FTZ R232, R212, R231 ;  /* 0x000000e7d4e87220 */ /* 0x000fe20000410000 */
[----:B------:R-:W-:Y:S01]  /*1ff0*/  FMUL.FTZ R231, R186, R74 ;  /* 0x0000004abae77220 */ /* 0x000fe20000410000 */
[----:B------:R-:W-:Y:S02]  /*2000*/  PRMT R88, R88, 0x7632, R88 ;  /* 0x0000763258587816 */ /* 0x000fe40000000058 */
[----:B------:R-:W-:Y:S01]  /*2010*/  PRMT R89, R89, 0x7632, R89 ;  /* 0x0000763259597816 */ /* 0x000fe20000000059 */
[----:B------:R-:W-:Y:S01]  /*2020*/  FADD.FTZ R27, R72, R27 ;  /* 0x0000001b481b7221 */ /* 0x000fe20000010000 */
[-C--:B------:R-:W-:Y:S01]  /*2030*/  FFMA.FTZ R39, R232, R72.reuse, R39 ;  /* 0x00000048e8277223 */ /* 0x080fe20000010027 */
[----:B------:R-:W-:Y:S01]  /*2040*/  FFMA.FTZ R231, R190, R72, R231 ;  /* 0x00000048bee77223 */ /* 0x000fe200000100e7 */
[----:B------:R-:W-:-:S02]  /*2050*/  PRMT R92, R92, 0x7632, R92 ;  /* 0x000076325c5c7816 */ /* 0x000fc4000000005c */
[----:B------:R-:W-:Y:S02]  /*2060*/  SHF.L.U32 R72, R88, 0x10, RZ ;  /* 0x0000001058487819 */ /* 0x000fe400000006ff */
[----:B------:R-:W-:Y:S02]  /*2070*/  PRMT R93, R93, 0x7632, R93 ;  /* 0x000076325d5d7816 */ /* 0x000fe4000000005d */
[----:B------:R-:W-:Y:S01]  /*2080*/  SHF.L.U32 R241, R89, 0x10, RZ ;  /* 0x0000001059f17819 */ /* 0x000fe200000006ff */
[----:B------:R-:W-:Y:S02]  /*2090*/  IMAD.U32 R92, R92, 0x10000, RZ ;  /* 0x000100005c5c7824 */ /* 0x000fe400078e00ff */
[C---:B------:R-:W-:Y:S01]  /*20a0*/  FMUL.FTZ R233, R212.reuse, R233 ;  /* 0x000000e9d4e97220 */ /* 0x040fe20000410000 */
[----:B------:R-:W-:Y:S01]  /*20b0*/  FMUL.FTZ R88, R163, R72 ;  /* 0x00000048a3587220 */ /* 0x000fe20000410000 */
[----:B------:R-:W-:Y:S01]  /*20c0*/  SHF.L.U32 R93, R93, 0x10, RZ ;  /* 0x000000105d5d7819 */ /* 0x000fe200000006ff */
[----:B------:R-:W-:Y:S01]  /*20d0*/  FMUL.FTZ R89, R212, R239 ;  /* 0x000000efd4597220 */ /* 0x000fe20000410000 */
[----:B------:R-:W-:Y:S01]  /*20e0*/  FMUL.FTZ R239, R162, R241 ;  /* 0x000000f1a2ef7220 */ /* 0x000fe20000410000 */
[----:B------:R-:W-:Y:S01]  /*20f0*/  PRMT R90, R90, 0x7632, R90 ;  /* 0x000076325a5a7816 */ /* 0x000fe2000000005a */
[----:B------:R-:W-:Y:S01]  /*2100*/  FADD.FTZ R32, R92, R32 ;  /* 0x000000205c207221 */ /* 0x000fe20000010000 */
[----:B------:R-:W-:Y:S01]  /*2110*/  PRMT R91, R91, 0x7632, R91 ;  /* 0x000076325b5b7816 */ /* 0x000fe2000000005b */
[-C--:B------:R-:W-:Y:S01]  /*2120*/  FFMA.FTZ R44, R233, R92.reuse, R44 ;  /* 0x0000005ce92c7223 */ /* 0x080fe2000001002c */
[----:B------:R-:W-:Y:S01]  /*2130*/  FFMA.FTZ R88, R167, R92, R88 ;  /* 0x0000005ca7587223 */ /* 0x000fe20000010058 */
[----:B------:R-:W-:Y:S01]  /*2140*/  FADD.FTZ R30, R93, R30 ;  /* 0x0000001e5d1e7221 */ /* 0x000fe20000010000 */
[-C--:B------:R-:W-:Y:S01]  /*2150*/  FFMA.FTZ R42, R89, R93.reuse, R42 ;  /* 0x0000005d592a7223 */ /* 0x080fe2000001002a */
[----:B------:R-:W-:Y:S01]  /*2160*/  FFMA.FTZ R92, R166, R93, R239 ;  /* 0x0000005da65c7223 */ /* 0x000fe200000100ef */
[----:B------:R-:W-:Y:S01]  /*2170*/  FADD.FTZ R7, R72, R7 ;  /* 0x0000000748077221 */ /* 0x000fe20000010000 */
[----:B------:R-:W-:Y:S01]  /*2180*/  FFMA.FTZ R20, R233, R72, R20 ;  /* 0x00000048e9147223 */ /* 0x000fe20000010014 */
[----:B------:R-:W-:Y:S01]  /*2190*/  PRMT R94, R94, 0x7632, R94 ;  /* 0x000076325e5e7816 */ /* 0x000fe2000000005e */
[----:B------:R-:W-:Y:S01]  /*21a0*/  FMUL.FTZ R93, R212, R75 ;  /* 0x0000004bd45d7220 */ /* 0x000fe20000410000 */
[----:B------:R-:W-:Y:S01]  /*21b0*/  IMAD.U32 R72, R90, 0x10000, RZ ;  /* 0x000100005a487824 */ /* 0x000fe200078e00ff */
[----:B------:R-:W-:-:S02]  /*21c0*/  PRMT R95, R95, 0x7632, R95 ;  /* 0x000076325f5f7816 */ /* 0x000fc4000000005f */
[----:B------:R-:W-:Y:S01]  /*21d0*/  SHF.L.U32 R75, R91, 0x10, RZ ;  /* 0x000000105b4b7819 */ /* 0x000fe200000006ff */
[----:B------:R-:W-:Y:S01]  /*21e0*/  FMUL.FTZ R90, R161, R72 ;  /* 0x00000048a15a7220 */ /* 0x000fe20000410000 */
[----:B------:R-:W-:Y:S01]  /*21f0*/  SHF.L.U32 R94, R94, 0x10, RZ ;  /* 0x000000105e5e7819 */ /* 0x000fe200000006ff */
[----:B------:R-:W-:Y:S01]  /*2200*/  FMUL.FTZ R91, R212, R73 ;  /* 0x00000049d45b7220 */ /* 0x000fe20000410000 */
[----:B------:R-:W-:Y:S02]  /*2210*/  IMAD.U32 R95, R95, 0x10000, RZ ;  /* 0x000100005f5f7824 */ /* 0x000fe400078e00ff */
[----:B------:R-:W-:Y:S01]  /*2220*/  FMUL.FTZ R73, R160, R75 ;  /* 0x0000004ba0497220 */ /* 0x000fe20000410000 */
[----:B------:R-:W-:Y:S01]  /*2230*/  FADD.FTZ R28, R94, R28 ;  /* 0x0000001c5e1c7221 */ /* 0x000fe20000010000 */
[-C--:B------:R-:W-:Y:S01]  /*2240*/  FFMA.FTZ R40, R93, R94.reuse, R40 ;  /* 0x0000005e5d287223 */ /* 0x080fe20000010028 */
[----:B------:R-:W-:Y:S01]  /*2250*/  FFMA.FTZ R90, R165, R94, R90 ;  /* 0x0000005ea55a7223 */ /* 0x000fe2000001005a */
[----:B------:R-:W-:Y:S01]  /*2260*/  FFMA.FTZ R94, R164, R95, R73 ;  /* 0x0000005fa45e7223 */ /* 0x000fe20000010049 */
[----:B------:R-:W-:Y:S01]  /*2270*/  FADD.FTZ R11, R72, R11 ;  /* 0x0000000b480b7221 */ /* 0x000fe20000010000 */
        /* <DEDUP_REMOVED lines=21> */
[----:B------:R-:W-:Y:S01]  /*23d0*/  FADD.FTZ R13, R75, R13 ;  /* 0x0000000d4b0d7221 */ /* 0x000fe20000010000 */
[----:B------:R-:W-:Y:S01]  /*23e0*/  FFMA.FTZ R14, R91, R75, R14 ;  /* 0x0000004b5b0e7223 */ /* 0x000fe2000001000e */
[----:B------:R-:W-:Y:S01]  /*23f0*/  FFMA.FTZ R73, R106, R103, R73 ;  /* 0x000000676a497223 */ /* 0x000fe20000010049 */
[----:B------:R-:W-:Y:S01]  /*2400*/  FADD.FTZ R75, R103, R72 ;  /* 0x00000048674b7221 */ /* 0x000fe20000010000 */
[----:B------:R-:W-:Y:S01]  /*2410*/  FADD.FTZ R12, R74, R12 ;  /* 0x0000000c4a0c7221 */ /* 0x000fe20000010000 */
[----:B------:R-:W-:Y:S01]  /*2420*/  FFMA.FTZ R15, R232, R74, R15 ;  /* 0x0000004ae80f7223 */ /* 0x000fe2000001000f */
        /* <DEDUP_REMOVED lines=22> */
[----:B------:R-:W-:Y:S01]  /*2590*/  UMOV UR4, 0xffffffff ;  /* 0xffffffff00047882 */ /* 0x000fe20000000000 */
[----:B------:R-:W-:Y:S01]  /*25a0*/  ISETP.NE.U32.AND P2, PT, RZ, UR14, PT ;  /* 0x0000000eff007c0c */ /* 0x000fe2000bf45070 */
[----:B------:R-:W-:Y:S01]  /*25b0*/  FFMA.FTZ R74, R232, R231, R75 ;  /* 0x000000e7e84a7223 */ /* 0x000fe2000001004b */
[----:B------:R-:W-:Y:S01]  /*25c0*/  FADD.FTZ R73, R72, R231 ;  /* 0x000000e748497221 */ /* 0x000fe20000010000 */
[----:B------:R-:W-:Y:S01]  /*25d0*/  FADD.FTZ R26, R95, R26 ;  /* 0x0000001a5f1a7221 */ /* 0x000fe20000010000 */
[----:B------:R-:W-:Y:S01]  /*25e0*/  FFMA.FTZ R38, R91, R95, R38 ;  /* 0x0000005f5b267223 */ /* 0x000fe20000010026 */
[----:B------:R-:W-:Y:S01]  /*25f0*/  FADD.FTZ R4, R240, R4 ;  /* 0x00000004f0047221 */ /* 0x000fe20000010000 */
[----:B------:R-:W-:Y:S01]  /*2600*/  FFMA.FTZ R23, R102, R240, R23 ;  /* 0x000000f066177223 */ /* 0x000fe20000010017 */
[----:B------:R-:W-:Y:S01]  /*2610*/  FADD.FTZ R9, R241, R9 ;  /* 0x00000009f1097221 */ /* 0x000fe20000010000 */
[----:B------:R-:W-:Y:S01]  /*2620*/  FFMA.FTZ R18, R89, R241, R18 ;  /* 0x000000f159127223 */ /* 0x000fe20000010012 */
[----:B------:R-:W-:Y:S01]  /*2630*/  ISETP.NE.AND.EX P2, PT, RZ, UR15, PT, P2 ;  /* 0x0000000fff007c0c */ /* 0x000fe2000bf45320 */
[----:B------:R-:W-:Y:S01]  /*2640*/  FFMA.FTZ R72, R91, R94, R74 ;  /* 0x0000005e5b487223 */ /* 0x000fe2000001004a */
[----:B------:R-:W-:Y:S01]  /*2650*/  FADD.FTZ R95, R73, R94 ;  /* 0x0000005e495f7221 */ /* 0x000fe20000010000 */
[----:B------:R-:W-:Y:S10]  /*2660*/  BRA.DIV UR4, `(.L_x_271) ;  /* 0x0000008a04747947 */ /* 0x000ff4000b800000 */
        /* <DEDUP_REMOVED lines=18> */
.L_x_308:
[----:B-1----:R-:W-:Y:S01]  /*2790*/  FADD.FTZ R239, R72, R239 ;  /* 0x000000ef48ef7221 */ /* 0x002fe20000010000 */
[----:B--2---:R-:W-:-:S03]  /*27a0*/  FADD.FTZ R95, R73, R240 ;  /* 0x000000f0495f7221 */ /* 0x004fc60000010000 */
[----:B------:R-:W-:Y:S01]  /*27b0*/  FMUL.FTZ R239, R239, UR13 ;  /* 0x0000000defef7c20 */ /* 0x000fe20008410000 */
[----:B------:R-:W-:-:S04]  /*27c0*/  FMUL.FTZ R95, R95, UR13 ;  /* 0x0000000d5f5f7c20 */ /* 0x000fc80008410000 */
[----:B------:R-:W-:Y:S01]  /*27d0*/  FSEL R239, R239, RZ, !P3 ;  /* 0x000000ffefef7208 */ /* 0x000fe20005800000 */
[----:B------:R-:W-:Y:S06]  /*27e0*/  @P2 BRA `(.L_x_272) ;  /* 0x0000001000142947 */ /* 0x000fec0003800000 */
[----:B------:R-:W-:-:S04]  /*27f0*/  ISETP.NE.U32.AND P2, PT, R98, RZ, PT ;  /* 0x000000ff6200720c */ /* 0x000fc80003f45070 */
[----:B------:R-:W-:-:S13]  /*2800*/  ISETP.NE.AND.EX P2, PT, R99, RZ, PT, P2 ;  /* 0x000000ff6300720c */ /* 0x000fda0003f45320 */
[----:B------:R-:W-:Y:S05]  /*2810*/  @P2 BRA `(.L_x_273) ;  /* 0x0000000400d42947 */ /* 0x000fea0003800000 */
        /* <DEDUP_REMOVED lines=8> */
[-CC-:B------:R-:W-:Y:S01]  /*28a0*/  FFMA.FTZ R222, R222, R95.reuse, R239.reuse ;  /* 0x0000005fdede7223 */ /* 0x180fe200000100ef */
[----:B------:R-:W-:Y:S01]  /*28b0*/  FADD.FTZ R223, R223, -R226 ;  /* 0x800000e2dfdf7221 */ /* 0x000fe20000010000 */
[----:B------:R-:W-:Y:S01]  /*28c0*/  FADD.FTZ R221, R221, -R224 ;  /* 0x800000e0dddd7221 */ /* 0x000fe20000010000 */
[----:B------:R-:W-:Y:S01]  /*28d0*/  FADD.FTZ R107, R107, -R216 ;  /* 0x800000d86b6b7221 */ /* 0x000fe20000010000 */
[-CC-:B------:R-:W-:Y:S01]  /*28e0*/  FFMA.FTZ R228, R228, R95.reuse, R239.reuse ;  /* 0x0000005fe4e47223 */ /* 0x180fe200000100ef */
[-CC-:B------:R-:W-:Y:S01]  /*28f0*/  FFMA.FTZ R218, R218, R95.reuse, R239.reuse ;  /* 0x0000005fdada7223 */ /* 0x180fe200000100ef */
[-CC-:B------:R-:W-:Y:S01]  /*2900*/  FFMA.FTZ R220, R220, R95.reuse, R239.reuse ;  /* 0x0000005fdcdc7223 */ /* 0x180fe200000100ef */
[----:B------:R-:W-:Y:S01]  /*2910*/  FFMA.FTZ R0, R0, R95, R239 ;  /* 0x0000005f00007223 */ /* 0x000fe200000100ef */
[C---:B------:R-:W-:Y:S01]  /*2920*/  FMUL.FTZ R107, R212.reuse, R107 ;  /* 0x0000006bd46b7220 */ /* 0x040fe20000410000 */
[C---:B------:R-:W-:Y:S01]  /*2930*/  FMUL.FTZ R221, R212.reuse, R221 ;  /* 0x000000ddd4dd7220 */ /* 0x040fe20000410000 */
[----:B------:R-:W-:Y:S01]  /*2940*/  FMUL.FTZ R223, R212, R223 ;  /* 0x000000dfd4df7220 */ /* 0x000fe20000410000 */
[----:B-----5:R-:W-:Y:S01]  /*2950*/  ISETP.GE.U32.AND P2, PT, R236, RZ, PT ;  /* 0x000000ffec00720c */ /* 0x020fe20003f46070 */
[----:B------:R-:W-:Y:S01]  /*2960*/  FADD.FTZ R219, R219, -R222 ;  /* 0x800000dedbdb7221 */ /* 0x000fe20000010000 */
[----:B------:R-:W-:Y:S01]  /*2970*/  FADD.FTZ R225, R225, -R228 ;  /* 0x800000e4e1e17221 */ /* 0x000fe20000010000 */
[----:B------:R-:W-:Y:S01]  /*2980*/  FADD.FTZ R215, R215, -R218 ;  /* 0x800000dad7d77221 */ /* 0x000fe20000010000 */
[----:B------:R-:W-:Y:S01]  /*2990*/  FADD.FTZ R217, R217, -R220 ;  /* 0x800000dcd9d97221 */ /* 0x000fe20000010000 */
[----:B------:R-:W-:Y:S01]  /*29a0*/  FADD.FTZ R227, R227, -R0 ;  /* 0x80000000e3e37221 */ /* 0x000fe20000010000 */
[----:B------:R-:W-:Y:S01]  /*29b0*/  FMUL.FTZ R75, R107, UR6 ;  /* 0x000000066b4b7c20 */ /* 0x000fe20008410000 */
[----:B0-----:R-:W-:Y:S01]  /*29c0*/  FMUL.FTZ R72, R221, UR6 ;  /* 0x00000006dd487c20 */ /* 0x001fe20008410000 */
[----:B------:R-:W-:Y:S01]  /*29d0*/  FMUL.FTZ R74, R223, UR6 ;  /* 0x00000006df4a7c20 */ /* 0x000fe20008410000 */
[C---:B------:R-:W-:Y:S01]  /*29e0*/  LOP3.LUT P5, RZ, R237.reuse, 0xff0000, RZ, 0xc0, !PT ;  /* 0x00ff0000edff7812 */ /* 0x040fe200078ac0ff */
[C---:B------:R-:W-:Y:S01]  /*29f0*/  FMUL.FTZ R219, R212.reuse, R219 ;  /* 0x000000dbd4db7220 */ /* 0x040fe20000410000 */
[C---:B------:R-:W-:Y:S01]  /*2a00*/  LOP3.LUT P4, RZ, R237.reuse, 0xff, RZ, 0xc0, !PT ;  /* 0x000000ffedff7812 */ /* 0x040fe2000788c0ff */
[C---:B------:R-:W-:Y:S01]  /*2a10*/  FMUL.FTZ R215, R212.reuse, R215 ;  /* 0x000000d7d4d77220 */ /* 0x040fe20000410000 */
[----:B------:R-:W-:Y:S01]  /*2a20*/  ISETP.GE.U32.AND.EX P2, PT, R237, 0x1000000, PT, P2 ;  /* 0x01000000ed00780c */ /* 0x000fe20003f46120 */
[C---:B------:R-:W-:Y:S01]  /*2a30*/  FMUL.FTZ R225, R212.reuse, R225 ;  /* 0x000000e1d4e17220 */ /* 0x040fe20000410000 */
[C---:B------:R-:W-:Y:S01]  /*2a40*/  FMUL.FTZ R217, R212.reuse, R217 ;  /* 0x000000d9d4d97220 */ /* 0x040fe20000410000 */
[----:B------:R-:W-:Y:S01]  /*2a50*/  FMUL.FTZ R227, R212, R227 ;  /* 0x000000e3d4e37220 */ /* 0x000fe20000410000 */
[----:B------:R-:W-:Y:S01]  /*2a60*/  FSEL R75, R75, RZ, P2 ;  /* 0x000000ff4b4b7208 */ /* 0x000fe20001000000 */
[----:B------:R-:W-:Y:S01]  /*2a70*/  FMUL.FTZ R215, R215, UR6 ;  /* 0x00000006d7d77c20 */ /* 0x000fe20008410000 */
[----:B------:R-:W-:Y:S01]  /*2a80*/  FSEL R72, R72, RZ, P5 ;  /* 0x000000ff48487208 */ /* 0x000fe20002800000 */
[----:B------:R-:W-:Y:S01]  /*2a90*/  FMUL.FTZ R225, R225, UR6 ;  /* 0x00000006e1e17c20 */ /* 0x000fe20008410000 */
[----:B------:R-:W-:Y:S01]  /*2aa0*/  FSEL R74, R74, RZ, P4 ;  /* 0x000000ff4a4a7208 */ /* 0x000fe20002000000 */
[----:B------:R-:W-:Y:S01]  /*2ab0*/  FMUL.FTZ R217, R217, UR6 ;  /* 0x00000006d9d97c20 */ /* 0x000fe20008410000 */
[----:B------:R-:W-:Y:S01]  /*2ac0*/  FMUL.FTZ R227, R227, UR6 ;  /* 0x00000006e3e37c20 */ /* 0x000fe20008410000 */
[----:B------:R-:W-:Y:S01]  /*2ad0*/  FMUL.FTZ R219, R219, UR6 ;  /* 0x00000006dbdb7c20 */ /* 0x000fe20008410000 */
[----:B------:R-:W-:-:S02]  /*2ae0*/  LOP3.LUT P3, RZ, R237, 0xff00, RZ, 0xc0, !PT ;  /* 0x0000ff00edff7812 */ /* 0x000fc4000786c0ff */
[C---:B------:R-:W-:Y:S02]  /*2af0*/  LOP3.LUT P6, RZ, R236.reuse, 0xff0000, RZ, 0xc0, !PT ;  /* 0x00ff0000ecff7812 */ /* 0x040fe400078cc0ff */
[C---:B------:R-:W-:Y:S02]  /*2b00*/  LOP3.LUT P2, RZ, R236.reuse, 0xff000000, RZ, 0xc0, !PT ;  /* 0xff000000ecff7812 */ /* 0x040fe4000784c0ff */
[C---:B------:R-:W-:Y:S02]  /*2b10*/  LOP3.LUT P5, RZ, R236.reuse, 0xff, RZ, 0xc0, !PT ;  /* 0x000000ffecff7812 */ /* 0x040fe400078ac0ff */
[----:B------:R-:W-:Y:S02]  /*2b20*/  LOP3.LUT P4, RZ, R236, 0xff00, RZ, 0xc0, !PT ;  /* 0x0000ff00ecff7812 */ /* 0x000fe4000788c0ff */
[----:B------:R-:W-:Y:S02]  /*2b30*/  FSEL R215, R215, RZ, P3 ;  /* 0x000000ffd7d77208 */ /* 0x000fe40001800000 */
[----:B------:R-:W-:-:S02]  /*2b40*/  FSEL R73, R225, RZ, P6 ;  /* 0x000000ffe1497208 */ /* 0x000fc40003000000 */
        /* <DEDUP_REMOVED lines=8> */
.L_x_274:
[-CC-:B------:R-:W-:Y:S01]  /*2bd0*/  FFMA.FTZ R224, R224, R95.reuse, R239.reuse ;  /* 0x0000005fe0e07223 */ /* 0x180fe200000100ef */
[-CC-:B------:R-:W-:Y:S01]  /*2be0*/  FFMA.FTZ R216, R216, R95.reuse, R239.reuse ;  /* 0x0000005fd8d87223 */ /* 0x180fe200000100ef */
[-CC-:B------:R-:W-:Y:S01]  /*2bf0*/  FFMA.FTZ R226, R226, R95.reuse, R239.reuse ;  /* 0x0000005fe2e27223 */ /* 0x180fe200000100ef */
[-CC-:B------:R-:W-:Y:S01]  /*2c00*/  FFMA.FTZ R228, R228, R95.reuse, R239.reuse ;  /* 0x0000005fe4e47223 */ /* 0x180fe200000100ef */
[----:B------:R-:W-:Y:S01]  /*2c10*/  FADD.FTZ R221, R221, -R224 ;  /* 0x800000e0dddd7221 */ /* 0x000fe20000010000 */
[----:B------:R-:W-:Y:S01]  /*2c20*/  FADD.FTZ R107, R107, -R216 ;  /* 0x800000d86b6b7221 */ /* 0x000fe20000010000 */
[-CC-:B------:R-:W-:Y:S01]  /*2c30*/  FFMA.FTZ R220, R220, R95.reuse, R239.reuse ;  /* 0x0000005fdcdc7223 */ /* 0x180fe200000100ef */
[-CC-:B------:R-:W-:Y:S01]  /*2c40*/  FFMA.FTZ R222, R222, R95.reuse, R239.reuse ;  /* 0x0000005fdede7223 */ /* 0x180fe200000100ef */
[-CC-:B------:R-:W-:Y:S01]  /*2c50*/  FFMA.FTZ R218, R218, R95.reuse, R239.reuse ;  /* 0x0000005fdada7223 */ /* 0x180fe200000100ef */
[----:B------:R-:W-:Y:S01]  /*2c60*/  FFMA.FTZ R0, R0, R95, R239 ;  /* 0x0000005f00007223 */ /* 0x000fe200000100ef */
[----:B------:R-:W-:Y:S01]  /*2c70*/  FADD.FTZ R223, R223, -R226 ;  /* 0x800000e2dfdf7221 */ /* 0x000fe20000010000 */
[C---:B------:R-:W-:Y:S01]  /*2c80*/  FMUL.FTZ R52, R212.reuse, R107 ;  /* 0x0000006bd4347220 */ /* 0x040fe20000410000 */
[C---:B------:R-:W-:Y:S01]  /*2c90*/  FMUL.FTZ R55, R212.reuse, R221 ;  /* 0x000000ddd4377220 */ /* 0x040fe20000410000 */
[----:B------:R-:W-:Y:S01]  /*2ca0*/  FADD.FTZ R225, R225, -R228 ;  /* 0x800000e4e1e17221 */ /* 0x000fe20000010000 */
[----:B------:R-:W-:Y:S01]  /*2cb0*/  FADD.FTZ R217, R217, -R220 ;  /* 0x800000dcd9d97221 */ /* 0x000fe20000010000 */
[----:B------:R-:W-:Y:S01]  /*2cc0*/  FADD.FTZ R219, R219, -R222 ;  /* 0x800000dedbdb7221 */ /* 0x000fe20000010000 */
[----:B------:R-:W-:Y:S01]  /*2cd0*/  FADD.FTZ R215, R215, -R218 ;  /* 0x800000dad7d77221 */ /* 0x000fe20000010000 */
[----:B------:R-:W-:Y:S01]  /*2ce0*/  FADD.FTZ R227, R227, -R0 ;  /* 0x80000000e3e37221 */ /* 0x000fe20000010000 */
[----:B------:R-:W-:Y:S01]  /*2cf0*/  FMUL.FTZ R54, R212, R223 ;  /* 0x000000dfd4367220 */ /* 0x000fe20000410000 */
[----:B-----5:R-:W-:Y:S01]  /*2d00*/  ISETP.GE.U32.AND P2, PT, R236, RZ, PT ;  /* 0x000000ffec00720c */ /* 0x020fe20003f46070 */
[----:B0-----:R-:W-:Y:S01]  /*2d10*/  FMUL.FTZ R72, R55, UR6 ;  /* 0x0000000637487c20 */ /* 0x001fe20008410000 */
[C---:B------:R-:W-:Y:S01]  /*2d20*/  FMUL.FTZ R53, R212.reuse, R225 ;  /* 0x000000e1d4357220 */ /* 0x040fe20000410000 */
[----:B------:R-:W-:Y:S01]  /*2d30*/  FMUL.FTZ R0, R212, R217 ;  /* 0x000000d9d4007220 */ /* 0x000fe20000410000 */
[C---:B------:R-:W-:Y:S01]  /*2d40*/  FMUL.FTZ R75, R52.reuse, UR6 ;  /* 0x00000006344b7c20 */ /* 0x040fe20008410000 */
[----:B------:R-:W-:Y:S01]  /*2d50*/  F2FP.BF16.F32.PACK_AB R55, R52, R55 ;  /* 0x000000373437723e */ /* 0x000fe200000010ff */
[C---:B------:R-:W-:Y:S01]  /*2d60*/  FMUL.FTZ R215, R212.reuse, R215 ;  /* 0x000000d7d4d77220 */ /* 0x040fe20000410000 */
[C---:B------:R-:W-:Y:S01]  /*2d70*/  FMUL.FTZ R219, R212.reuse, R219 ;  /* 0x000000dbd4db7220 */ /* 0x040fe20000410000 */
[----:B------:R-:W-:Y:S01]  /*2d80*/  FMUL.FTZ R52, R212, R227 ;  /* 0x000000e3d4347220 */ /* 0x000fe20000410000 */
[----:B------:R-:W-:Y:S01]  /*2d90*/  FMUL.FTZ R74, R54, UR6 ;  /* 0x00000006364a7c20 */ /* 0x000fe20008410000 */
[----:B------:R-:W-:Y:S01]  /*2da0*/  LOP3.LUT P5, RZ, R237, 0xff0000, RZ, 0xc0, !PT ;  /* 0x00ff0000edff7812 */ /* 0x000fe200078ac0ff */
[----:B------:R-:W-:Y:S01]  /*2db0*/  FMUL.FTZ R73, R53, UR6 ;  /* 0x0000000635497c20 */ /* 0x000fe20008410000 */
[C---:B------:R-:W-:Y:S01]  /*2dc0*/  LOP3.LUT P4, RZ, R237.reuse, 0xff, RZ, 0xc0, !PT ;  /* 0x000000ffedff7812 */ /* 0x040fe2000788c0ff */
[----:B------:R-:W-:Y:S01]  /*2dd0*/  FMUL.FTZ R98, R0, UR6 ;  /* 0x0000000600627c20 */ /* 0x000fe20008410000 */
[----:B------:R-:W-:-:S02]  /*2de0*/  ISETP.GE.U32.AND.EX P2, PT, R237, 0x1000000, PT, P2 ;  /* 0x01000000ed00780c */ /* 0x000fc40003f46120 */
[----:B------:R-:W-:Y:S01]  /*2df0*/  F2FP.BF16.F32.PACK_AB R53, R0, R53 ;  /* 0x000000350035723e */ /* 0x000fe200000010ff */
[----:B------:R-:W-:Y:S01]  /*2e00*/  FMUL.FTZ R0, R52, UR6 ;  /* 0x0000000634007c20 */ /* 0x000fe20008410000 */
[C---:B------:R-:W-:Y:S01]  /*2e10*/  F2FP.BF16.F32.PACK_AB R54, R215.reuse, R54 ;  /* 0x00000036d736723e */ /* 0x040fe200000010ff */
[----:B------:R-:W-:Y:S01]  /*2e20*/  FMUL.FTZ R215, R215, UR6 ;  /* 0x00000006d7d77c20 */ /* 0x000fe20008410000 */
[C---:B------:R-:W-:Y:S01]  /*2e30*/  F2FP.BF16.F32.PACK_AB R52, R219.reuse, R52 ;  /* 0x00000034db34723e */ /* 0x040fe200000010ff */
[----:B------:R-:W-:Y:S01]  /*2e40*/  FMUL.FTZ R219, R219, UR6 ;  /* 0x00000006dbdb7c20 */ /* 0x000fe20008410000 */
[----:B------:R-:W-:Y:S02]  /*2e50*/  FSEL R75, R75, RZ, P2 ;  /* 0x000000ff4b4b7208 */ /* 0x000fe40001000000 */
[----:B------:R-:W-:Y:S02]  /*2e60*/  FSEL R72, R72, RZ, P5 ;  /* 0x000000ff48487208 */ /* 0x000fe40002800000 */
[----:B------:R-:W-:-:S02]  /*2e70*/  FSEL R74, R74, RZ, P4 ;  /* 0x000000ff4a4a7208 */ /* 0x000fc40002000000 */
[----:B------:R-:W-:Y:S02]  /*2e80*/  LOP3.LUT P3, RZ, R237, 0xff00, RZ, 0xc0, !PT ;  /* 0x0000ff00edff7812 */ /* 0x000fe4000786c0ff */
[C---:B------:R-:W-:Y:S02]  /*2e90*/  LOP3.LUT P6, RZ, R236.reuse, 0xff0000, RZ, 0xc0, !PT ;  /* 0x00ff0000ecff7812 */ /* 0x040fe400078cc0ff */
[C---:B------:R-:W-:Y:S02]  /*2ea0*/  LOP3.LUT P2, RZ, R236.reuse, 0xff000000, RZ, 0xc0, !PT ;  /* 0xff000000ecff7812 */ /* 0x040fe4000784c0ff */
[C---:B------:R-:W-:Y:S02]  /*2eb0*/  LOP3.LUT P5, RZ, R236.reuse, 0xff, RZ, 0xc0, !PT ;  /* 0x000000ffecff7812 */ /* 0x040fe400078ac0ff */
[----:B------:R-:W-:Y:S02]  /*2ec0*/  LOP3.LUT P4, RZ, R236, 0xff00, RZ, 0xc0, !PT ;  /* 0x0000ff00ecff7812 */ /* 0x000fe4000788c0ff */
[----:B------:R-:W-:-:S02]  /*2ed0*/  FSEL R215, R215, RZ, P3 ;  /* 0x000000ffd7d77208 */ /* 0x000fc40001800000 */
[----:B------:R-:W-:Y:S02]  /*2ee0*/  FSEL R73, R73, RZ, P6 ;  /* 0x000000ff49497208 */ /* 0x000fe40003000000 */
        /* <DEDUP_REMOVED lines=8> */
.L_x_273:
[----:B------:R-:W-:Y:S01]  /*2f70*/  UMOV UR4, UR8 ;  /* 0x0000000800047c82 */ /* 0x000fe20008000000 */
[----:B------:R-:W-:Y:S01]  /*2f80*/  UMOV UR5, UR9 ;  /* 0x0000000900057c82 */ /* 0x000fe20008000000 */
[----:B------:R-:W-:-:S04]  /*2f90*/  UISETP.NE.U32.AND UP0, UPT, UR4, URZ, UPT ;  /* 0x000000ff0400728c */ /* 0x000fc8000bf05070 */
[----:B------:R-:W-:-:S09]  /*2fa0*/  UISETP.NE.AND.EX UP0, UPT, UR5, URZ, UPT, UP0 ;  /* 0x000000ff0500728c */ /* 0x000fd2000bf05300 */
[----:B------:R-:W-:Y:S05]  /*2fb0*/  BRA.U UP0, `(.L_x_276) ;  /* 0x0000000500087547 */ /* 0x000fea000b800000 */
[-CC-:B------:R-:W-:Y:S01]  /*2fc0*/  FFMA.FTZ R226, R226, R95.reuse, R239.reuse ;  /* 0x0000005fe2e27223 */ /* 0x180fe200000100ef */
[----:B0----5:R-:W-:Y:S01]  /*2fd0*/  IMAD.U32 R73, R62, 0x10000, RZ ;  /* 0x000100003e497824 */ /* 0x021fe200078e00ff */
[----:B------:R-:W-:Y:S01]  /*2fe0*/  PRMT R72, R63, 0x7632, R72 ;  /* 0x000076323f487816 */ /* 0x000fe20000000048 */
[-CC-:B------:R-:W-:Y:S01]  /*2ff0*/  FFMA.FTZ R216, R216, R95.reuse, R239.reuse ;  /* 0x0000005fd8d87223 */ /* 0x180fe200000100ef */
[----:B------:R-:W-:Y:S01]  /*3000*/  FADD.FTZ R226, R223, -R226 ;  /* 0x800000e2dfe27221 */ /* 0x000fe20000010000 */
[-C--:B------:R-:W-:Y:S01]  /*3010*/  FFMA.FTZ R224, R224, R95.reuse, R239 ;  /* 0x0000005fe0e07223 */ /* 0x080fe200000100ef */
[----:B------:R-:W-:Y:S01]  /*3020*/  SHF.L.U32 R99, R72, 0x10, RZ ;  /* 0x0000001048637819 */ /* 0x000fe200000006ff */
[----:B------:R-:W-:Y:S01]  /*3030*/  FADD.FTZ R216, R107, -R216 ;  /* 0x800000d86bd87221 */ /* 0x000fe20000010000 */
[C---:B------:R-:W-:Y:S01]  /*3040*/  FFMA.FTZ R73, R212.reuse, R226, R73 ;  /* 0x000000e2d4497223 */ /* 0x040fe20000010049 */
[----:B------:R-:W-:Y:S01]  /*3050*/  SHF.L.U32 R75, R63, 0x10, RZ ;  /* 0x000000103f4b7819 */ /* 0x000fe200000006ff */
[----:B------:R-:W-:Y:S01]  /*3060*/  FADD.FTZ R224, R221, -R224 ;  /* 0x800000e0dde07221 */ /* 0x000fe20000010000 */
[----:B------:R-:W-:Y:S01]  /*3070*/  LOP3.LUT P4, RZ, R237, 0xff, RZ, 0xc0, !PT ;  /* 0x000000ffedff7812 */ /* 0x000fe2000788c0ff */
[----:B------:R-:W-:Y:S01]  /*3080*/  FMUL.FTZ R73, R73, UR6 ;  /* 0x0000000649497c20 */ /* 0x000fe20008410000 */
[----:B------:R-:W-:Y:S01]  /*3090*/  FFMA.FTZ R99, R212, R216, R99 ;  /* 0x000000d8d4637223 */ /* 0x000fe20000010063 */
[----:B------:R-:W-:Y:S01]  /*30a0*/  ISETP.GE.U32.AND P2, PT, R236, RZ, PT ;  /* 0x000000ffec00720c */ /* 0x000fe20003f46070 */
[-C--:B------:R-:W-:Y:S01]  /*30b0*/  FFMA.FTZ R0, R0, R95.reuse, R239 ;  /* 0x0000005f00007223 */ /* 0x080fe200000100ef */
[----:B------:R-:W-:Y:S01]  /*30c0*/  FFMA.FTZ R75, R212, R224, R75 ;  /* 0x000000e0d44b7223 */ /* 0x000fe2000001004b */
[----:B------:R-:W-:Y:S01]  /*30d0*/  FSEL R74, R73, RZ, P4 ;  /* 0x000000ff494a7208 */ /* 0x000fe20002000000 */
[----:B------:R-:W-:Y:S01]  /*30e0*/  FMUL.FTZ R99, R99, UR6 ;  /* 0x0000000663637c20 */ /* 0x000fe20008410000 */
[-C--:B------:R-:W-:Y:S01]  /*30f0*/  FFMA.FTZ R218, R218, R95.reuse, R239 ;  /* 0x0000005fdada7223 */ /* 0x080fe200000100ef */
[----:B------:R-:W-:Y:S01]  /*3100*/  PRMT R73, R61, 0x7632, R73 ;  /* 0x000076323d497816 */ /* 0x000fe20000000049 */
[-CC-:B------:R-:W-:Y:S01]  /*3110*/  FFMA.FTZ R220, R220, R95.reuse, R239.reuse ;  /* 0x0000005fdcdc7223 */ /* 0x180fe200000100ef */
[----:B------:R-:W-:Y:S01]  /*3120*/  ISETP.GE.U32.AND.EX P2, PT, R237, 0x1000000, PT, P2 ;  /* 0x01000000ed00780c */ /* 0x000fe20003f46120 */
[----:B------:R-:W-:Y:S01]  /*3130*/  FADD.FTZ R216, R227, -R0 ;  /* 0x80000000e3d87221 */ /* 0x000fe20000010000 */
[----:B------:R-:W-:Y:S01]  /*3140*/  PRMT R98, R62, 0x7632, R98 ;  /* 0x000076323e627816 */ /* 0x000fe20000000062 */
[-CC-:B------:R-:W-:Y:S01]  /*3150*/  FFMA.FTZ R222, R222, R95.reuse, R239.reuse ;  /* 0x0000005fdede7223 */ /* 0x180fe200000100ef */
[----:B------:R-:W-:Y:S01]  /*3160*/  PRMT R0, R60, 0x7632, R0 ;  /* 0x000076323c007816 */ /* 0x000fe20000000000 */
[----:B------:R-:W-:Y:S01]  /*3170*/  FFMA.FTZ R228, R228, R95, R239 ;  /* 0x0000005fe4e47223 */ /* 0x000fe200000100ef */
[----:B------:R-:W-:Y:S01]  /*3180*/  FMUL.FTZ R72, R75, UR6 ;  /* 0x000000064b487c20 */ /* 0x000fe20008410000 */
[----:B------:R-:W-:Y:S01]  /*3190*/  FADD.FTZ R218, R215, -R218 ;  /* 0x800000dad7da7221 */ /* 0x000fe20000010000 */
[----:B------:R-:W-:Y:S01]  /*31a0*/  FSEL R75, R99, RZ, P2 ;  /* 0x000000ff634b7208 */ /* 0x000fe20001000000 */
[----:B------:R-:W-:Y:S01]  /*31b0*/  FADD.FTZ R220, R217, -R220 ;  /* 0x800000dcd9dc7221 */ /* 0x000fe20000010000 */
[----:B------:R-:W-:Y:S01]  /*31c0*/  IMAD.U32 R215, R73, 0x10000, RZ ;  /* 0x0001000049d77824 */ /* 0x000fe200078e00ff */
        /* <DEDUP_REMOVED lines=8> */
[----:B------:R-:W-:Y:S01]  /*3250*/  LOP3.LUT P5, RZ, R237, 0xff0000, RZ, 0xc0, !PT ;  /* 0x00ff0000edff7812 */ /* 0x000fe200078ac0ff */
[C---:B------:R-:W-:Y:S01]  /*3260*/  FFMA.FTZ R215, R212.reuse, R220, R215 ;  /* 0x000000dcd4d77223 */ /* 0x040fe200000100d7 */
[C---:B------:R-:W-:Y:S01]  /*3270*/  FFMA.FTZ R73, R212.reuse, R216, R73 ;  /* 0x000000d8d4497223 */ /* 0x040fe20000010049 */
[----:B------:R-:W-:Y:S01]  /*3280*/  FFMA.FTZ R99, R212, R222, R99 ;  /* 0x000000ded4637223 */ /* 0x000fe20000010063 */
[----:B------:R-:W-:Y:S01]  /*3290*/  FSEL R72, R72, RZ, P5 ;  /* 0x000000ff48487208 */ /* 0x000fe20002800000 */
[----:B------:R-:W-:Y:S01]  /*32a0*/  FMUL.FTZ R217, R217, UR6 ;  /* 0x00000006d9d97c20 */ /* 0x000fe20008410000 */
[----:B------:R-:W-:Y:S01]  /*32b0*/  FMUL.FTZ R107, R107, UR6 ;  /* 0x000000066b6b7c20 */ /* 0x000fe20008410000 */
        /* <DEDUP_REMOVED lines=18> */
.L_x_276:
[-CC-:B------:R-:W-:Y:S01]  /*33e0*/  FFMA.FTZ R224, R224, R95.reuse, R239.reuse ;  /* 0x0000005fe0e07223 */ /* 0x180fe200000100ef */
[C---:B-----5:R-:W-:Y:S01]  /*33f0*/  PRMT R52, R63.reuse, 0x7632, R52 ;  /* 0x000076323f347816 */ /* 0x060fe20000000034 */
[----:B------:R-:W-:Y:S02]  /*3400*/  IMAD.U32 R53, R63, 0x10000, RZ ;  /* 0x000100003f357824 */ /* 0x000fe400078e00ff */
[-CC-:B------:R-:W-:Y:S01]  /*3410*/  FFMA.FTZ R0, R0, R95.reuse, R239.reuse ;  /* 0x0000005f00007223 */ /* 0x180fe200000100ef */
[----:B------:R-:W-:Y:S01]  /*3420*/  FADD.FTZ R221, R221, -R224 ;  /* 0x800000e0dddd7221 */ /* 0x000fe20000010000 */
[-CC-:B------:R-:W-:Y:S01]  /*3430*/  FFMA.FTZ R216, R216, R95.reuse, R239.reuse ;  /* 0x0000005fd8d87223 */ /* 0x180fe200000100ef */
[----:B------:R-:W-:Y:S01]  /*3440*/  FFMA.FTZ R226, R226, R95, R239 ;  /* 0x0000005fe2e27223 */ /* 0x000fe200000100ef */
[----:B0-----:R-:W-:Y:S01]  /*3450*/  SHF.L.U32 R72, R52, 0x10, RZ ;  /* 0x0000001034487819 */ /* 0x001fe200000006ff */
[----:B------:R-:W-:Y:S01]  /*3460*/  FFMA.FTZ R52, R212, R221, R53 ;  /* 0x000000ddd4347223 */ /* 0x000fe20000010035 */
[----:B------:R-:W-:Y:S01]  /*3470*/  PRMT R73, R62, 0x7632, R73 ;  /* 0x000076323e497816 */ /* 0x000fe20000000049 */
[-C--:B------:R-:W-:Y:S01]  /*3480*/  FFMA.FTZ R218, R218, R95.reuse, R239 ;  /* 0x0000005fdada7223 */ /* 0x080fe200000100ef */
[--C-:B------:R-:W-:Y:S01]  /*3490*/  FADD.FTZ R227, R227, -R0.reuse ;  /* 0x80000000e3e37221 */ /* 0x100fe20000010000 */
[----:B------:R-:W-:Y:S01]  /*34a0*/  PRMT R53, R61, 0x7632, R53 ;  /* 0x000076323d357816 */ /* 0x000fe20000000035 */
[-CC-:B------:R-:W-:Y:S01]  /*34b0*/  FFMA.FTZ R222, R222, R95.reuse, R239.reuse ;  /* 0x0000005fdede7223 */ /* 0x180fe200000100ef */
[----:B------:R-:W-:Y:S01]  /*34c0*/  PRMT R0, R60, 0x7632, R0 ;  /* 0x000076323c007816 */ /* 0x000fe20000000000 */
[-CC-:B------:R-:W-:Y:S01]  /*34d0*/  FFMA.FTZ R228, R228, R95.reuse, R239.reuse ;  /* 0x0000005fe4e47223 */ /* 0x180fe200000100ef */
[----:B------:R-:W-:Y:S01]  /*34e0*/  SHF.L.U32 R54, R62, 0x10, RZ ;  /* 0x000000103e367819 */ /* 0x000fe200000006ff */
[----:B------:R-:W-:Y:S01]  /*34f0*/  FFMA.FTZ R220, R220, R95, R239 ;  /* 0x0000005fdcdc7223 */ /* 0x000fe200000100ef */
[----:B------:R-:W-:Y:S01]  /*3500*/  FADD.FTZ R55, R107, -R216 ;  /* 0x800000d86b377221 */ /* 0x000fe20000010000 */
[----:B------:R-:W-:Y:S01]  /*3510*/  FADD.FTZ R223, R223, -R226 ;  /* 0x800000e2dfdf7221 */ /* 0x000fe20000010000 */
[----:B------:R-:W-:Y:S01]  /*3520*/  FADD.FTZ R215, R215, -R218 ;  /* 0x800000dad7d77221 */ /* 0x000fe20000010000 */
[----:B------:R-:W-:Y:S01]  /*3530*/  IMAD.U32 R73, R73, 0x10000, RZ ;  /* 0x0001000049497824 */ /* 0x000fe200078e00ff */
[----:B------:R-:W-:Y:S01]  /*3540*/  SHF.L.U32 R216, R61, 0x10, RZ ;  /* 0x000000103dd87819 */ /* 0x000fe200000006ff */
[----:B------:R-:W-:Y:S01]  /*3550*/  FADD.FTZ R219, R219, -R222 ;  /* 0x800000dedbdb7221 */ /* 0x000fe20000010000 */
[----:B------:R-:W-:Y:S01]  /*3560*/  SHF.L.U32 R218, R53, 0x10, RZ ;  /* 0x0000001035da7819 */ /* 0x000fe200000006ff */
[----:B------:R-:W-:Y:S01]  /*3570*/  FADD.FTZ R225, R225, -R228 ;  /* 0x800000e4e1e17221 */ /* 0x000fe20000010000 */
[----:B------:R-:W-:Y:S01]  /*3580*/  SHF.L.U32 R0, R0, 0x10, RZ ;  /* 0x0000001000007819 */ /* 0x000fe200000006ff */
[----:B------:R-:W-:Y:S01]  /*3590*/  FADD.FTZ R217, R217, -R220 ;  /* 0x800000dcd9d97221 */ /* 0x000fe20000010000 */
[----:B------:R-:W-:-:S02]  /*35a0*/  IMAD.U32 R98, R60, 0x10000, RZ ;  /* 0x000100003c627824 */ /* 0x000fc400078e00ff */
[C---:B------:R-:W-:Y:S01]  /*35b0*/  FFMA.FTZ R55, R212.reuse, R55, R72 ;  /* 0x00000037d4377223 */ /* 0x040fe20000010048 */
[----:B------:R-:W-:Y:S01]  /*35c0*/  FFMA.FTZ R54, R212, R223, R54 ;  /* 0x000000dfd4367223 */ /* 0x000fe20000010036 */
[----:B------:R-:W-:Y:S01]  /*35d0*/  ISETP.GE.U32.AND P2, PT, R236, RZ, PT ;  /* 0x000000ffec00720c */ /* 0x000fe20003f46070 */
[C---:B------:R-:W-:Y:S01]  /*35e0*/  FFMA.FTZ R73, R212.reuse, R215, R73 ;  /* 0x000000d7d4497223 */ /* 0x040fe20000010049 */
[C---:B------:R-:W-:Y:S01]  /*35f0*/  FFMA.FTZ R53, R212.reuse, R225, R216 ;  /* 0x000000e1d4357223 */ /* 0x040fe200000100d8 */
[C---:B------:R-:W-:Y:S01]  /*3600*/  FFMA.FTZ R218, R212.reuse, R217, R218 ;  /* 0x000000d9d4da7223 */ /* 0x040fe200000100da */
[C---:B------:R-:W-:Y:S01]  /*3610*/  FFMA.FTZ R98, R212.reuse, R227, R98 ;  /* 0x000000e3d4627223 */ /* 0x040fe20000010062 */
[----:B------:R-:W-:Y:S01]  /*3620*/  FFMA.FTZ R219, R212, R219, R0 ;  /* 0x000000dbd4db7223 */ /* 0x000fe20000010000 */
[----:B------:R-:W-:Y:S01]  /*3630*/  FMUL.FTZ R75, R55, UR6 ;  /* 0x00000006374b7c20 */ /* 0x000fe20008410000 */
[----:B------:R-:W-:Y:S01]  /*3640*/  FMUL.FTZ R72, R52, UR6 ;  /* 0x0000000634487c20 */ /* 0x000fe20008410000 */
        /* <DEDUP_REMOVED lines=8> */
[----:B------:R-:W-:Y:S02]  /*36d0*/  F2FP.BF16.F32.PACK_AB R55, R55, R52 ;  /* 0x000000343737723e */ /* 0x000fe400000010ff */
[C---:B------:R-:W-:Y:S01]  /*36e0*/  F2FP.BF16.F32.PACK_AB R53, R218.reuse, R53 ;  /* 0x00000035da35723e */ /* 0x040fe200000010ff */
[----:B------:R-:W-:Y:S01]  /*36f0*/  FMUL.FTZ R218, R218, UR6 ;  /* 0x00000006dada7c20 */ /* 0x000fe20008410000 */
[C---:B------:R-:W-:Y:S01]  /*3700*/  F2FP.BF16.F32.PACK_AB R52, R219.reuse, R98 ;  /* 0x00000062db34723e */ /* 0x040fe200000010ff */
[----:B------:R-:W-:Y:S01]  /*3710*/  FMUL.FTZ R219, R219, UR6 ;  /* 0x00000006dbdb7c20 */ /* 0x000fe20008410000 */
[----:B------:R-:W-:Y:S02]  /*3720*/  FSEL R75, R75, RZ, P2 ;  /* 0x000000ff4b4b7208 */ /* 0x000fe40001000000 */
[----:B------:R-:W-:-:S02]  /*3730*/  FSEL R72, R72, RZ, P5 ;  /* 0x000000ff48487208 */ /* 0x000fc40002800000 */
[----:B------:R-:W-:Y:S02]  /*3740*/  FSEL R74, R74, RZ, P4 ;  /* 0x000000ff4a4a7208 */ /* 0x000fe40002000000 */
[----:B------:R-:W-:Y:S02]  /*3750*/  LOP3.LUT P3, RZ, R237, 0xff00, RZ, 0xc0, !PT ;  /* 0x0000ff00edff7812 */ /* 0x000fe4000786c0ff */
[C---:B------:R-:W-:Y:S02]  /*3760*/  LOP3.LUT P6, RZ, R236.reuse, 0xff0000, RZ, 0xc0, !PT ;  /* 0x00ff0000ecff7812 */ /* 0x040fe400078cc0ff */
[C---:B------:R-:W-:Y:S02]  /*3770*/  LOP3.LUT P2, RZ, R236.reuse, 0xff000000, RZ, 0xc0, !PT ;  /* 0xff000000ecff7812 */ /* 0x040fe4000784c0ff */
[C---:B------:R-:W-:Y:S02]  /*3780*/  LOP3.LUT P5, RZ, R236.reuse, 0xff, RZ, 0xc0, !PT ;  /* 0x000000ffecff7812 */ /* 0x040fe400078ac0ff */
[----:B------:R-:W-:-:S02]  /*3790*/  LOP3.LUT P4, RZ, R236, 0xff00, RZ, 0xc0, !PT ;  /* 0x0000ff00ecff7812 */ /* 0x000fc4000788c0ff */
[----:B------:R-:W-:Y:S02]  /*37a0*/  FSEL R99, R99, RZ, P3 ;  /* 0x000000ff63637208 */ /* 0x000fe40001800000 */
[----:B------:R-:W-:Y:S02]  /*37b0*/  FSEL R73, R73, RZ, P6 ;  /* 0x000000ff49497208 */ /* 0x000fe40003000000 */
[----:B------:R-:W-:Y:S02]  /*37c0*/  FSEL R218, R218, RZ, P2 ;  /* 0x000000ffdada7208 */ /* 0x000fe40001000000 */
[----:B------:R-:W-:Y:S02]  /*37d0*/  FSEL R0, R0, RZ, P5 ;  /* 0x000000ff00007208 */ /* 0x000fe40002800000 */
[----:B------:R-:W-:Y:S02]  /*37e0*/  FSEL R219, R219, RZ, P4 ;  /* 0x000000ffdbdb7208 */ /* 0x000fe40002000000 */
[----:B------:R-:W-:-:S02]  /*37f0*/  F2FP.BF16.F32.PACK_AB R75, R75, R72 ;  /* 0x000000484b4b723e */ /* 0x000fc400000010ff */
[----:B------:R-:W-:Y:S02]  /*3800*/  F2FP.BF16.F32.PACK_AB R74, R99, R74 ;  /* 0x0000004a634a723e */ /* 0x000fe400000010ff */
[----:B------:R-:W-:Y:S02]  /*3810*/  F2FP.BF16.F32.PACK_AB R73, R218, R73 ;  /* 0x00000049da49723e */ /* 0x000fe400000010ff */
[----:B------:R-:W-:Y:S01]  /*3820*/  F2FP.BF16.F32.PACK_AB R72, R219, R0 ;  /* 0x00000000db48723e */ /* 0x000fe200000010ff */
[----:B------:R-:W-:Y:S06]  /*3830*/  BRA `(.L_x_275) ;  /* 0x0000001400607947 */ /* 0x000fec0003800000 */
.L_x_272:
        /* <DEDUP_REMOVED lines=11> */
[--C-:B------:R-:W-:Y:S01]  /*38f0*/  FFMA.FTZ R226, R226, R95, R239.reuse ;  /* 0x0000005fe2e27223 */ /* 0x100fe200000100ef */
[----:B------:R-:W-:Y:S01]  /*3900*/  FADD.FTZ R221, R221, -R224 ;  /* 0x800000e0dddd7221 */ /* 0x000fe20000010000 */
[----:B------:R-:W-:Y:S01]  /*3910*/  FADD.FTZ R215, R215, -R218 ;  /* 0x800000dad7d77221 */ /* 0x000fe20000010000 */
[----:B------:R-:W-:Y:S01]  /*3920*/  FADD.FTZ R107, R107, -R216 ;  /* 0x800000d86b6b7221 */ /* 0x000fe20000010000 */
[----:B-----5:R-:W-:Y:S01]  /*3930*/  LOP3.LUT P3, RZ, R237, 0xff0000, RZ, 0xc0, !PT ;  /* 0x00ff0000edff7812 */ /* 0x020fe2000786c0ff */
[C---:B------:R-:W-:Y:S01]  /*3940*/  FMUL.FTZ R221, R212.reuse, R221 ;  /* 0x000000ddd4dd7220 */ /* 0x040fe20000410000 */
[C---:B------:R-:W-:Y:S01]  /*3950*/  FMUL.FTZ R215, R212.reuse, R215 ;  /* 0x000000d7d4d77220 */ /* 0x040fe20000410000 */
[----:B------:R-:W-:Y:S01]  /*3960*/  FMUL.FTZ R107, R212, R107 ;  /* 0x0000006bd46b7220 */ /* 0x000fe20000410000 */
[----:B------:R-:W-:Y:S01]  /*3970*/  FADD.FTZ R223, R223, -R226 ;  /* 0x800000e2dfdf7221 */ /* 0x000fe20000010000 */
[----:B------:R-:W-:Y:S01]  /*3980*/  FMUL.FTZ R221, R221, UR6 ;  /* 0x00000006dddd7c20 */ /* 0x000fe20008410000 */
[----:B------:R-:W-:Y:S01]  /*3990*/  ISETP.GE.U32.AND P2, PT, R236, RZ, PT ;  /* 0x000000ffec00720c */ /* 0x000fe20003f46070 */
[-CC-:B------:R-:W-:Y:S01]  /*39a0*/  FFMA.FTZ R228, R228, R95.reuse, R239.reuse ;  /* 0x0000005fe4e47223 */ /* 0x180fe200000100ef */
[--C-:B------:R-:W-:Y:S01]  /*39b0*/  FFMA.FTZ R220, R220, R95, R239.reuse ;  /* 0x0000005fdcdc7223 */ /* 0x100fe200000100ef */
[----:B------:R-:W-:Y:S01]  /*39c0*/  FMUL.FTZ R107, R107, UR6 ;  /* 0x000000066b6b7c20 */ /* 0x000fe20008410000 */
[----:B------:R-:W-:Y:S01]  /*39d0*/  FSEL R75, R221, RZ, P3 ;  /* 0x000000ffdd4b7208 */ /* 0x000fe20001800000 */
[----:B------:R-:W-:Y:S01]  /*39e0*/  FMUL.FTZ R215, R215, UR6 ;  /* 0x00000006d7d77c20 */ /* 0x000fe20008410000 */
[C---:B------:R-:W-:Y:S01]  /*39f0*/  ISETP.GE.U32.AND.EX P5, PT, R237.reuse, 0x1000000, PT, P2 ;  /* 0x01000000ed00780c */ /* 0x040fe20003fa6120 */
[----:B------:R-:W-:Y:S01]  /*3a00*/  FMUL.FTZ R223, R212, R223 ;  /* 0x000000dfd4df7220 */ /* 0x000fe20000410000 */
[----:B------:R-:W-:Y:S01]  /*3a10*/  LOP3.LUT P3, RZ, R237, 0xff00, RZ, 0xc0, !PT ;  /* 0x0000ff00edff7812 */ /* 0x000fe2000786c0ff */
[----:B------:R-:W-:Y:S01]  /*3a20*/  FADD.FTZ R225, R225, -R228 ;  /* 0x800000e4e1e17221 */ /* 0x000fe20000010000 */
[----:B------:R-:W-:Y:S01]  /*3a30*/  ISETP.GE.U32.AND P2, PT, R146, RZ, PT ;  /* 0x000000ff9200720c */ /* 0x000fe20003f46070 */
[----:B------:R-:W-:Y:S01]  /*3a40*/  FADD.FTZ R217, R217, -R220 ;  /* 0x800000dcd9d97221 */ /* 0x000fe20000010000 */
[-CC-:B------:R-:W-:Y:S01]  /*3a50*/  FFMA.FTZ R222, R222, R95.reuse, R239.reuse ;  /* 0x0000005fdede7223 */ /* 0x180fe200000100ef */
[----:B------:R-:W-:Y:S01]  /*3a60*/  FFMA.FTZ R0, R0, R95, R239 ;  /* 0x0000005f00007223 */ /* 0x000fe200000100ef */
[----:B0-----:R-:W-:Y:S01]  /*3a70*/  FSEL R72, R107, RZ, P5 ;  /* 0x000000ff6b487208 */ /* 0x001fe20002800000 */
[----:B------:R-:W-:Y:S01]  /*3a80*/  FMUL.FTZ R223, R223, UR6 ;  /* 0x00000006dfdf7c20 */ /* 0x000fe20008410000 */
[----:B------:R-:W-:Y:S01]  /*3a90*/  FSEL R73, R215, RZ, P3 ;  /* 0x000000ffd7497208 */ /* 0x000fe20001800000 */
[C---:B------:R-:W-:Y:S01]  /*3aa0*/  FMUL.FTZ R225, R212.reuse, R225 ;  /* 0x000000e1d4e17220 */ /* 0x040fe20000410000 */
[----:B------:R-:W-:Y:S01]  /*3ab0*/  LOP3.LUT P6, RZ, R147, 0xff0000, RZ, 0xc0, !PT ;  /* 0x00ff000093ff7812 */ /* 0x000fe200078cc0ff */
[C---:B------:R-:W-:Y:S01]  /*3ac0*/  FMUL.FTZ R217, R212.reuse, R217 ;  /* 0x000000d9d4d97220 */ /* 0x040fe20000410000 */
[----:B------:R-:W-:Y:S01]  /*3ad0*/  LOP3.LUT P4, RZ, R237, 0xff, RZ, 0xc0, !PT ;  /* 0x000000ffedff7812 */ /* 0x000fe2000788c0ff */
[----:B------:R-:W-:Y:S01]  /*3ae0*/  FADD.FTZ R219, R219, -R222 ;  /* 0x800000dedbdb7221 */ /* 0x000fe20000010000 */
[----:B------:R-:W-:Y:S01]  /*3af0*/  LOP3.LUT P5, RZ, R147, 0xff, RZ, 0xc0, !PT ;  /* 0x000000ff93ff7812 */ /* 0x000fe200078ac0ff */
[----:B------:R-:W-:Y:S01]  /*3b00*/  FADD.FTZ R227, R227, -R0 ;  /* 0x80000000e3e37221 */ /* 0x000fe20000010000 */
[----:B------:R-:W-:Y:S01]  /*3b10*/  ISETP.GE.U32.AND.EX P2, PT, R147, 0x1000000, PT, P2 ;  /* 0x010000009300780c */ /* 0x000fe20003f46120 */
[----:B------:R-:W-:Y:S01]  /*3b20*/  FMUL.FTZ R225, R225, UR6 ;  /* 0x00000006e1e17c20 */ /* 0x000fe20008410000 */
[----:B------:R-:W-:Y:S01]  /*3b30*/  LOP3.LUT P3, RZ, R147, 0xff00, RZ, 0xc0, !PT ;  /* 0x0000ff0093ff7812 */ /* 0x000fe2000786c0ff */
[----:B------:R-:W-:Y:S01]  /*3b40*/  FMUL.FTZ R217, R217, UR6 ;  /* 0x00000006d9d97c20 */ /* 0x000fe20008410000 */
[----:B------:R-:W-:Y:S01]  /*3b50*/  FSEL R59, R221, RZ, P6 ;  /* 0x000000ffdd3b7208 */ /* 0x000fe20003000000 */
[C---:B------:R-:W-:Y:S01]  /*3b60*/  FMUL.FTZ R219, R212.reuse, R219 ;  /* 0x000000dbd4db7220 */ /* 0x040fe20000410000 */
[----:B------:R-:W-:Y:S01]  /*3b70*/  FSEL R56, R107, RZ, P2 ;  /* 0x000000ff6b387208 */ /* 0x000fe20001000000 */
[----:B------:R-:W-:Y:S01]  /*3b80*/  FMUL.FTZ R227, R212, R227 ;  /* 0x000000e3d4e37220 */ /* 0x000fe20000410000 */
[----:B------:R-:W-:Y:S01]  /*3b90*/  FSEL R74, R223, RZ, P4 ;  /* 0x000000ffdf4a7208 */ /* 0x000fe20002000000 */
[----:B------:R-:W-:Y:S01]  /*3ba0*/  FMUL.FTZ R219, R219, UR6 ;  /* 0x00000006dbdb7c20 */ /* 0x000fe20008410000 */
[----:B------:R-:W-:Y:S01]  /*3bb0*/  FSEL R58, R223, RZ, P5 ;  /* 0x000000ffdf3a7208 */ /* 0x000fe20002800000 */
[----:B------:R-:W-:Y:S01]  /*3bc0*/  FMUL.FTZ R227, R227, UR6 ;  /* 0x00000006e3e37c20 */ /* 0x000fe20008410000 */
[----:B------:R-:W-:-:S02]  /*3bd0*/  FSEL R57, R215, RZ, P3 ;  /* 0x000000ffd7397208 */ /* 0x000fc40001800000 */
[C---:B------:R-:W-:Y:S02]  /*3be0*/  LOP3.LUT P6, RZ, R236.reuse, 0xff0000, RZ, 0xc0, !PT ;  /* 0x00ff0000ecff7812 */ /* 0x040fe400078cc0ff */
[----:B------:R-:W-:Y:S02]  /*3bf0*/  LOP3.LUT P2, RZ, R236, 0xff000000, RZ, 0xc0, !PT ;  /* 0xff000000ecff7812 */ /* 0x000fe4000784c0ff */
[----:B------:R-:W-:Y:S02]  /*3c00*/  LOP3.LUT P3, RZ, R146, 0xff0000, RZ, 0xc0, !PT ;  /* 0x00ff000092ff7812 */ /* 0x000fe4000786c0ff */
[----:B------:R-:W-:Y:S02]  /*3c10*/  F2FP.BF16.F32.PACK_AB R58, R57, R58 ;  /* 0x0000003a393a723e */ /* 0x000fe400000010ff */
[----:B------:R-:W-:Y:S02]  /*3c20*/  F2FP.BF16.F32.PACK_AB R74, R73, R74 ;  /* 0x0000004a494a723e */ /* 0x000fe400000010ff */
[----:B------:R-:W-:-:S02]  /*3c30*/  FSEL R73, R225, RZ, P6 ;  /* 0x000000ffe1497208 */ /* 0x000fc40003000000 */
[----:B------:R-:W-:Y:S02]  /*3c40*/  FSEL R57, R225, RZ, P3 ;  /* 0x000000ffe1397208 */ /* 0x000fe40001800000 */
[----:B------:R-:W-:Y:S02]  /*3c50*/  FSEL R98, R217, RZ, P2 ;  /* 0x000000ffd9627208 */ /* 0x000fe40001000000 */
[C---:B------:R-:W-:Y:S02]  /*3c60*/  LOP3.LUT P4, RZ, R236.reuse, 0xff00, RZ, 0xc0, !PT ;  /* 0x0000ff00ecff7812 */ /* 0x040fe4000788c0ff */
[----:B------:R-:W-:Y:S02]  /*3c70*/  LOP3.LUT P5, RZ, R236, 0xff, RZ, 0xc0, !PT ;  /* 0x000000ffecff7812 */ /* 0x000fe400078ac0ff */
[C---:B------:R-:W-:Y:S02]  /*3c80*/  LOP3.LUT P6, RZ, R146.reuse, 0xff000000, RZ, 0xc0, !PT ;  /* 0xff00000092ff7812 */ /* 0x040fe400078cc0ff */
[----:B------:R-:W-:-:S02]  /*3c90*/  LOP3.LUT P3, RZ, R146, 0xff00, RZ, 0xc0, !PT ;  /* 0x0000ff0092ff7812 */ /* 0x000fc4000786c0ff */
[----:B------:R-:W-:Y:S02]  /*3ca0*/  LOP3.LUT P2, RZ, R146, 0xff, RZ, 0xc0, !PT ;  /* 0x000000ff92ff7812 */ /* 0x000fe4000784c0ff */
[----:B------:R-:W-:Y:S02]  /*3cb0*/  F2FP.BF16.F32.PACK_AB R59, R56, R59 ;  /* 0x0000003b383b723e */ /* 0x000fe400000010ff */
[----:B------:R-:W-:Y:S02]  /*3cc0*/  F2FP.BF16.F32.PACK_AB R75, R72, R75 ;  /* 0x0000004b484b723e */ /* 0x000fe400000010ff */
[----:B------:R-:W-:Y:S02]  /*3cd0*/  FSEL R0, R217, RZ, P6 ;  /* 0x000000ffd9007208 */ /* 0x000fe40003000000 */
[C---:B------:R-:W-:Y:S02]  /*3ce0*/  FSEL R107, R219.reuse, RZ, P4 ;  /* 0x000000ffdb6b7208 */ /* 0x040fe40002000000 */
[----:B------:R-:W-:-:S02]  /*3cf0*/  FSEL R99, R219, RZ, P3 ;  /* 0x000000ffdb637208 */ /* 0x000fc40001800000 */
[C---:B------:R-:W-:Y:S02]  /*3d00*/  FSEL R56, R227.reuse, RZ, P2 ;  /* 0x000000ffe3387208 */ /* 0x040fe40001000000 */
[----:B------:R-:W-:Y:S02]  /*3d10*/  FSEL R72, R227, RZ, P5 ;  /* 0x000000ffe3487208 */ /* 0x000fe40002800000 */
[----:B------:R-:W-:Y:S02]  /*3d20*/  F2FP.BF16.F32.PACK_AB R57, R0, R57 ;  /* 0x000000390039723e */ /* 0x000fe400000010ff */
[----:B------:R-:W-:Y:S02]  /*3d30*/  F2FP.BF16.F32.PACK_AB R73, R98, R73 ;  /* 0x000000496249723e */ /* 0x000fe400000010ff */
[----:B------:R-:W-:Y:S02]  /*3d40*/  F2FP.BF16.F32.PACK_AB R56, R99, R56 ;  /* 0x000000386338723e */ /* 0x000fe400000010ff */
[----:B------:R-:W-:Y:S01]  /*3d50*/  F2FP.BF16.F32.PACK_AB R72, R107, R72 ;  /* 0x000000486b48723e */ /* 0x000fe200000010ff */
[----:B------:R-:W-:Y:S06]  /*3d60*/  BRA `(.L_x_275) ;  /* 0x0000001000147947 */ /* 0x000fec0003800000 */
.L_x_278:
[-CC-:B------:R-:W-:Y:S01]  /*3d70*/  FFMA.FTZ R224, R224, R95.reuse, R239.reuse ;  /* 0x0000005fe0e07223 */ /* 0x180fe200000100ef */
[-CC-:B------:R-:W-:Y:S01]  /*3d80*/  FFMA.FTZ R226, R226, R95.reuse, R239.reuse ;  /* 0x0000005fe2e27223 */ /* 0x180fe200000100ef */
[-CC-:B------:R-:W-:Y:S01]  /*3d90*/  FFMA.FTZ R218, R218, R95.reuse, R239.reuse ;  /* 0x0000005fdada7223 */ /* 0x180fe200000100ef */
[--C-:B------:R-:W-:Y:S01]  /*3da0*/  FFMA.FTZ R216, R216, R95, R239.reuse ;  /* 0x0000005fd8d87223 */ /* 0x100fe200000100ef */
[----:B------:R-:W-:Y:S01]  /*3db0*/  FADD.FTZ R221, R221, -R224 ;  /* 0x800000e0dddd7221 */ /* 0x000fe20000010000 */
[----:B------:R-:W-:Y:S01]  /*3dc0*/  FADD.FTZ R223, R223, -R226 ;  /* 0x800000e2dfdf7221 */ /* 0x000fe20000010000 */
[----:B-----5:R-:W-:Y:S01]  /*3dd0*/  LOP3.LUT P6, RZ, R237, 0xff0000, RZ, 0xc0, !PT ;  /* 0x00ff0000edff7812 */ /* 0x020fe200078cc0ff */
[----:B------:R-:W-:Y:S01]  /*3de0*/  FADD.FTZ R215, R215, -R218 ;  /* 0x800000dad7d77221 */ /* 0x000fe20000010000 */
[C---:B------:R-:W-:Y:S01]  /*3df0*/  FMUL.FTZ R55, R212.reuse, R221 ;  /* 0x000000ddd4377220 */ /* 0x040fe20000410000 */
[----:B------:R-:W-:Y:S01]  /*3e00*/  LOP3.LUT P4, RZ, R147, 0xff0000, RZ, 0xc0, !PT ;  /* 0x00ff000093ff7812 */ /* 0x000fe2000788c0ff */
[C---:B------:R-:W-:Y:S01]  /*3e10*/  FMUL.FTZ R54, R212.reuse, R223 ;  /* 0x000000dfd4367220 */ /* 0x040fe20000410000 */
[----:B------:R-:W-:Y:S01]  /*3e20*/  FADD.FTZ R107, R107, -R216 ;  /* 0x800000d86b6b7221 */ /* 0x000fe20000010000 */
[----:B------:R-:W-:Y:S01]  /*3e30*/  FMUL.FTZ R52, R55, UR6 ;  /* 0x0000000637347c20 */ /* 0x000fe20008410000 */
[----:B------:R-:W-:Y:S01]  /*3e40*/  LOP3.LUT P5, RZ, R237, 0xff, RZ, 0xc0, !PT ;  /* 0x000000ffedff7812 */ /* 0x000fe200078ac0ff */
[C---:B------:R-:W-:Y:S01]  /*3e50*/  FMUL.FTZ R215, R212.reuse, R215 ;  /* 0x000000d7d4d77220 */ /* 0x040fe20000410000 */
[----:B------:R-:W-:Y:S01]  /*3e60*/  FMUL.FTZ R56, R212, R107 ;  /* 0x0000006bd4387220 */ /* 0x000fe20000410000 */
[----:B------:R-:W-:Y:S01]  /*3e70*/  ISETP.GE.U32.AND P2, PT, R236, RZ, PT ;  /* 0x000000ffec00720c */ /* 0x000fe20003f46070 */
[-CC-:B------:R-:W-:Y:S01]  /*3e80*/  FFMA.FTZ R228, R228, R95.reuse, R239.reuse ;  /* 0x0000005fe4e47223 */ /* 0x180fe200000100ef */
[----:B------:R-:W-:Y:S01]  /*3e90*/  FSEL R75, R52, RZ, P6 ;  /* 0x000000ff344b7208 */ /* 0x000fe20003000000 */
[-CC-:B------:R-:W-:Y:S01]  /*3ea0*/  FFMA.FTZ R220, R220, R95.reuse, R239.reuse ;  /* 0x0000005fdcdc7223 */ /* 0x180fe200000100ef */
[----:B------:R-:W-:Y:S01]  /*3eb0*/  FSEL R59, R52, RZ, P4 ;  /* 0x000000ff343b7208 */ /* 0x000fe20002000000 */
[----:B------:R-:W-:Y:S01]  /*3ec0*/  FMUL.FTZ R52, R54, UR6 ;  /* 0x0000000636347c20 */ /* 0x000fe20008410000 */
[----:B------:R-:W-:Y:S01]  /*3ed0*/  LOP3.LUT P6, RZ, R147, 0xff, RZ, 0xc0, !PT ;  /* 0x000000ff93ff7812 */ /* 0x000fe200078cc0ff */
[----:B------:R-:W-:Y:S01]  /*3ee0*/  FMUL.FTZ R53, R56, UR6 ;  /* 0x0000000638357c20 */ /* 0x000fe20008410000 */
[----:B------:R-:W-:Y:S01]  /*3ef0*/  ISETP.GE.U32.AND P3, PT, R146, RZ, PT ;  /* 0x000000ff9200720c */ /* 0x000fe20003f66070 */
[----:B------:R-:W-:Y:S01]  /*3f00*/  FADD.FTZ R225, R225, -R228 ;  /* 0x800000e4e1e17221 */ /* 0x000fe20000010000 */
[C---:B------:R-:W-:Y:S01]  /*3f10*/  FSEL R74, R52.reuse, RZ, P5 ;  /* 0x000000ff344a7208 */ /* 0x040fe20002800000 */
[----:B------:R-:W-:Y:S01]  /*3f20*/  FADD.FTZ R217, R217, -R220 ;  /* 0x800000dcd9d97221 */ /* 0x000fe20000010000 */
[----:B------:R-:W-:Y:S01]  /*3f30*/  FSEL R58, R52, RZ, P6 ;  /* 0x000000ff343a7208 */ /* 0x000fe20003000000 */
[----:B------:R-:W-:Y:S01]  /*3f40*/  FMUL.FTZ R52, R215, UR6 ;  /* 0x00000006d7347c20 */ /* 0x000fe20008410000 */
[C---:B------:R-:W-:Y:S01]  /*3f50*/  ISETP.GE.U32.AND.EX P2, PT, R237.reuse, 0x1000000, PT, P2 ;  /* 0x01000000ed00780c */ /* 0x040fe20003f46120 */
[-CC-:B------:R-:W-:Y:S01]  /*3f60*/  FFMA.FTZ R222, R222, R95.reuse, R239.reuse ;  /* 0x0000005fdede7223 */ /* 0x180fe200000100ef */
[----:B------:R-:W-:Y:S01]  /*3f70*/  LOP3.LUT P4, RZ, R237, 0xff00, RZ, 0xc0, !PT ;  /* 0x0000ff00edff7812 */ /* 0x000fe2000788c0ff */
[----:B------:R-:W-:Y:S01]  /*3f80*/  FFMA.FTZ R0, R0, R95, R239 ;  /* 0x0000005f00007223 */ /* 0x000fe200000100ef */
[----:B------:R-:W-:Y:S01]  /*3f90*/  ISETP.GE.U32.AND.EX P3, PT, R147, 0x1000000, PT, P3 ;  /* 0x010000009300780c */ /* 0x000fe20003f66130 */
[----:B------:R-:W-:Y:S01]  /*3fa0*/  FADD.FTZ R219, R219, -R222 ;  /* 0x800000dedbdb7221 */ /* 0x000fe20000010000 */
[----:B0-----:R-:W-:Y:S01]  /*3fb0*/  FSEL R72, R53, RZ, P2 ;  /* 0x000000ff35487208 */ /* 0x001fe20001000000 */
[----:B------:R-:W-:Y:S01]  /*3fc0*/  FADD.FTZ R227, R227, -R0 ;  /* 0x80000000e3e37221 */ /* 0x000fe20000010000 */
[----:B------:R-:W-:Y:S01]  /*3fd0*/  FSEL R98, R53, RZ, P3 ;  /* 0x000000ff35627208 */ /* 0x000fe20001800000 */
[----:B------:R-:W-:Y:S01]  /*3fe0*/  FMUL.FTZ R53, R212, R225 ;  /* 0x000000e1d4357220 */ /* 0x000fe20000410000 */
[----:B------:R-:W-:Y:S01]  /*3ff0*/  FSEL R57, R52, RZ, P4 ;  /* 0x000000ff34397208 */ /* 0x000fe20002000000 */
[----:B------:R-:W-:Y:S01]  /*4000*/  FMUL.FTZ R227, R212, R227 ;  /* 0x000000e3d4e37220 */ /* 0x000fe20000410000 */
[----:B------:R-:W-:Y:S01]  /*4010*/  LOP3.LUT P4, RZ, R147, 0xff00, RZ, 0xc0, !PT ;  /* 0x0000ff0093ff7812 */ /* 0x000fe2000788c0ff */
[----:B------:R-:W-:Y:S01]  /*4020*/  FMUL.FTZ R0, R53, UR6 ;  /* 0x0000000635007c20 */ /* 0x000fe20008410000 */
[----:B------:R-:W-:Y:S01]  /*4030*/  F2FP.BF16.F32.PACK_AB R55, R56, R55 ;  /* 0x000000373837723e */ /* 0x000fe200000010ff */
[----:B------:R-:W-:Y:S01]  /*4040*/  FMUL.FTZ R56, R212, R217 ;  /* 0x000000d9d4387220 */ /* 0x000fe20000410000 */
[----:B------:R-:W-:Y:S01]  /*4050*/  FSEL R73, R52, RZ, P4 ;  /* 0x000000ff34497208 */ /* 0x000fe20002000000 */
[----:B------:R-:W-:Y:S01]  /*4060*/  FMUL.FTZ R52, R212, R219 ;  /* 0x000000dbd4347220 */ /* 0x000fe20000410000 */
[----:B------:R-:W-:-:S02]  /*4070*/  LOP3.LUT P2, RZ, R236, 0xff0000, RZ, 0xc0, !PT ;  /* 0x00ff0000ecff7812 */ /* 0x000fc4000784c0ff */
[----:B------:R-:W-:Y:S02]  /*4080*/  LOP3.LUT P4, RZ, R146, 0xff0000, RZ, 0xc0, !PT ;  /* 0x00ff000092ff7812 */ /* 0x000fe4000788c0ff */
[C---:B------:R-:W-:Y:S01]  /*4090*/  F2FP.BF16.F32.PACK_AB R53, R56.reuse, R53 ;  /* 0x000000353835723e */ /* 0x040fe200000010ff */
[----:B------:R-:W-:Y:S01]  /*40a0*/  FMUL.FTZ R56, R56, UR6 ;  /* 0x0000000638387c20 */ /* 0x000fe20008410000 */
[----:B------:R-:W-:Y:S02]  /*40b0*/  LOP3.LUT P3, RZ, R236, 0xff000000, RZ, 0xc0, !PT ;  /* 0xff000000ecff7812 */ /* 0x000fe4000786c0ff */
[----:B------:R-:W-:Y:S02]  /*40c0*/  F2FP.BF16.F32.PACK_AB R58, R73, R58 ;  /* 0x0000003a493a723e */ /* 0x000fe400000010ff */
[----:B------:R-:W-:Y:S02]  /*40d0*/  F2FP.BF16.F32.PACK_AB R74, R57, R74 ;  /* 0x0000004a394a723e */ /* 0x000fe400000010ff */
[----:B------:R-:W-:-:S02]  /*40e0*/  FSEL R73, R0, RZ, P2 ;  /* 0x000000ff00497208 */ /* 0x000fc40001000000 */
[----:B------:R-:W-:Y:S01]  /*40f0*/  FSEL R57, R0, RZ, P4 ;  /* 0x000000ff00397208 */ /* 0x000fe20002000000 */
[----:B------:R-:W-:Y:S01]  /*4100*/  FMUL.FTZ R0, R52, UR6 ;  /* 0x0000000634007c20 */ /* 0x000fe20008410000 */
[----:B------:R-:W-:Y:S02]  /*4110*/  F2FP.BF16.F32.PACK_AB R59, R98, R59 ;  /* 0x0000003b623b723e */ /* 0x000fe400000010ff */
[----:B------:R-:W-:Y:S01]  /*4120*/  F2FP.BF16.F32.PACK_AB R52, R52, R227 ;  /* 0x000000e33434723e */ /* 0x000fe200000010ff */
[----:B------:R-:W-:Y:S01]  /*4130*/  FMUL.FTZ R227, R227, UR6 ;  /* 0x00000006e3e37c20 */ /* 0x000fe20008410000 */
[----:B------:R-:W-:Y:S02]  /*4140*/  LOP3.LUT P2, RZ, R146, 0xff000000, RZ, 0xc0, !PT ;  /* 0xff00000092ff7812 */ /* 0x000fe4000784c0ff */
[----:B------:R-:W-:Y:S02]  /*4150*/  FSEL R98, R56, RZ, P3 ;  /* 0x000000ff38627208 */ /* 0x000fe40001800000 */
[----:B------:R-:W-:-:S02]  /*4160*/  LOP3.LUT P5, RZ, R236, 0xff00, RZ, 0xc0, !PT ;  /* 0x0000ff00ecff7812 */ /* 0x000fc400078ac0ff */
[----:B------:R-:W-:Y:S02]  /*4170*/  LOP3.LUT P6, RZ, R236, 0xff, RZ, 0xc0, !PT ;  /* 0x000000ffecff7812 */ /* 0x000fe400078cc0ff */
[C---:B------:R-:W-:Y:S02]  /*4180*/  LOP3.LUT P4, RZ, R146.reuse, 0xff00, RZ, 0xc0, !PT ;  /* 0x0000ff0092ff7812 */ /* 0x040fe4000788c0ff */
[----:B------:R-:W-:Y:S02]  /*4190*/  LOP3.LUT P3, RZ, R146, 0xff, RZ, 0xc0, !PT ;  /* 0x000000ff92ff7812 */ /* 0x000fe4000786c0ff */
[----:B------:R-:W-:Y:S02]  /*41a0*/  F2FP.BF16.F32.PACK_AB R75, R72, R75 ;  /* 0x0000004b484b723e */ /* 0x000fe400000010ff */
[----:B------:R-:W-:Y:S02]  /*41b0*/  FSEL R216, R56, RZ, P2 ;  /* 0x000000ff38d87208 */ /* 0x000fe40001000000 */
[----:B------:R-:W-:-:S02]  /*41c0*/  FSEL R99, R0, RZ, P5 ;  /* 0x000000ff00637208 */ /* 0x000fc40002800000 */
[----:B------:R-:W-:Y:S02]  /*41d0*/  FSEL R107, R0, RZ, P4 ;  /* 0x000000ff006b7208 */ /* 0x000fe40002000000 */
[C---:B------:R-:W-:Y:S02]  /*41e0*/  FSEL R56, R227.reuse, RZ, P3 ;  /* 0x000000ffe3387208 */ /* 0x040fe40001800000 */
[----:B------:R-:W-:Y:S02]  /*41f0*/  FSEL R72, R227, RZ, P6 ;  /* 0x000000ffe3487208 */ /* 0x000fe40003000000 */
[----:B------:R-:W-:Y:S02]  /*4200*/  F2FP.BF16.F32.PACK_AB R54, R215, R54 ;  /* 0x00000036d736723e */ /* 0x000fe400000010ff */
[----:B------:R-:W-:Y:S02]  /*4210*/  F2FP.BF16.F32.PACK_AB R57, R216, R57 ;  /* 0x00000039d839723e */ /* 0x000fe400000010ff */
[----:B------:R-:W-:-:S02]  /*4220*/  F2FP.BF16.F32.PACK_AB R73, R98, R73 ;  /* 0x000000496249723e */ /* 0x000fc400000010ff */
[----:B------:R-:W-:Y:S02]  /*4230*/  F2FP.BF16.F32.PACK_AB R56, R107, R56 ;  /* 0x000000386b38723e */ /* 0x000fe400000010ff */
[----:B------:R-:W-:Y:S01]  /*4240*/  F2FP.BF16.F32.PACK_AB R72, R99, R72 ;  /* 0x000000486348723e */ /* 0x000fe200000010ff */
[----:B------:R-:W-:Y:S06]  /*4250*/  BRA `(.L_x_275) ;  /* 0x0000000800d87947 */ /* 0x000fec0003800000 */
.L_x_277:
[----:B------:R-:W-:Y:S01]  /*4260*/  UMOV UR4, UR8 ;  /* 0x0000000800047c82 */ /* 0x000fe20008000000 */
[----:B------:R-:W-:Y:S01]  /*4270*/  UMOV UR5, UR9 ;  /* 0x0000000900057c82 */ /* 0x000fe20008000000 */
[----:B------:R-:W-:-:S04]  /*4280*/  UISETP.NE.U32.AND UP0, UPT, UR4, URZ, UPT ;  /* 0x000000ff0400728c */ /* 0x000fc8000bf05070 */
[----:B------:R-:W-:-:S09]  /*4290*/  UISETP.NE.AND.EX UP0, UPT, UR5, URZ, UPT, UP0 ;  /* 0x000000ff0500728c */ /* 0x000fd2000bf05300 */
[----:B------:R-:W-:Y:S05]  /*42a0*/  BRA.U UP0, `(.L_x_279) ;  /* 0x00000005005c7547 */ /* 0x000fea000b800000 */
[-CC-:B------:R-:W-:Y:S01]  /*42b0*/  FFMA.FTZ R224, R224, R95.reuse, R239.reuse ;  /* 0x0000005fe0e07223 */ /* 0x180fe200000100ef */
[----:B-----5:R-:W-:Y:S01]  /*42c0*/  SHF.L.U32 R57, R63, 0x10, RZ ;  /* 0x000000103f397819 */ /* 0x020fe200000006ff */
[-CC-:B------:R-:W-:Y:S01]  /*42d0*/  FFMA.FTZ R218, R218, R95.reuse, R239.reuse ;  /* 0x0000005fdada7223 */ /* 0x180fe200000100ef */
[----:B------:R-:W-:Y:S01]  /*42e0*/  LOP3.LUT P6, RZ, R237, 0xff0000, RZ, 0xc0, !PT ;  /* 0x00ff0000edff7812 */ /* 0x000fe200078cc0ff */
[----:B------:R-:W-:Y:S01]  /*42f0*/  FADD.FTZ R221, R221, -R224 ;  /* 0x800000e0dddd7221 */ /* 0x000fe20000010000 */
[----:B------:R-:W-:Y:S01]  /*4300*/  LOP3.LUT P4, RZ, R147, 0xff0000, RZ, 0xc0, !PT ;  /* 0x00ff000093ff7812 */ /* 0x000fe2000788c0ff */
[----:B------:R-:W-:Y:S01]  /*4310*/  FFMA.FTZ R216, R216, R95, R239 ;  /* 0x0000005fd8d87223 */ /* 0x000fe200000100ef */
[----:B------:R-:W-:Y:S01]  /*4320*/  PRMT R56, R63, 0x7632, R56 ;  /* 0x000076323f387816 */ /* 0x000fe20000000038 */
[----:B------:R-:W-:Y:S01]  /*4330*/  FFMA.FTZ R57, R212, R221, R57 ;  /* 0x000000ddd4397223 */ /* 0x000fe20000010039 */
[-CC-:B------:R-:W-:Y:S01]  /*4340*/  FFMA.FTZ R226, R226, R95.reuse, R239.reuse ;  /* 0x0000005fe2e27223 */ /* 0x180fe200000100ef */
[----:B------:R-:W-:Y:S01]  /*4350*/  FADD.FTZ R215, R215, -R218 ;  /* 0x800000dad7d77221 */ /* 0x000fe20000010000 */
[----:B------:R-:W-:Y:S01]  /*4360*/  FADD.FTZ R107, R107, -R216 ;  /* 0x800000d86b6b7221 */ /* 0x000fe20000010000 */
[----:B------:R-:W-:Y:S01]  /*4370*/  FMUL.FTZ R57, R57, UR6 ;  /* 0x0000000639397c20 */ /* 0x000fe20008410000 */
[----:B------:R-:W-:Y:S01]  /*4380*/  IMAD.U32 R58, R56, 0x10000, RZ ;  /* 0x00010000383a7824 */ /* 0x000fe200078e00ff */
[----:B------:R-:W-:Y:S01]  /*4390*/  SHF.L.U32 R56, R62, 0x10, RZ ;  /* 0x000000103e387819 */ /* 0x000fe200000006ff */
[----:B------:R-:W-:Y:S01]  /*43a0*/  FADD.FTZ R223, R223, -R226 ;  /* 0x800000e2dfdf7221 */ /* 0x000fe20000010000 */
[-CC-:B------:R-:W-:Y:S01]  /*43b0*/  FFMA.FTZ R0, R0, R95.reuse, R239.reuse ;  /* 0x0000005f00007223 */ /* 0x180fe200000100ef */
[C---:B------:R-:W-:Y:S01]  /*43c0*/  FSEL R75, R57.reuse, RZ, P6 ;  /* 0x000000ff394b7208 */ /* 0x040fe20003000000 */
[-CC-:B------:R-:W-:Y:S01]  /*43d0*/  FFMA.FTZ R228, R228, R95.reuse, R239.reuse ;  /* 0x0000005fe4e47223 */ /* 0x180fe200000100ef */
[----:B------:R-:W-:Y:S01]  /*43e0*/  FSEL R59, R57, RZ, P4 ;  /* 0x000000ff393b7208 */ /* 0x000fe20002000000 */
[----:B------:R-:W-:Y:S01]  /*43f0*/  FFMA.FTZ R220, R220, R95, R239 ;  /* 0x0000005fdcdc7223 */ /* 0x000fe200000100ef */
[----:B------:R-:W-:Y:S01]  /*4400*/  PRMT R57, R62, 0x7632, R57 ;  /* 0x000076323e397816 */ /* 0x000fe20000000039 */
[C---:B------:R-:W-:Y:S01]  /*4410*/  FFMA.FTZ R58, R212.reuse, R107, R58 ;  /* 0x0000006bd43a7223 */ /* 0x040fe2000001003a */
[----:B------:R-:W-:Y:S01]  /*4420*/  FFMA.FTZ R56, R212, R223, R56 ;  /* 0x000000dfd4387223 */ /* 0x000fe20000010038 */
[----:B------:R-:W-:Y:S01]  /*4430*/  FADD.FTZ R227, R227, -R0 ;  /* 0x80000000e3e37221 */ /* 0x000fe20000010000 */
[----:B------:R-:W-:Y:S01]  /*4440*/  SHF.L.U32 R57, R57, 0x10, RZ ;  /* 0x0000001039397819 */ /* 0x000fe200000006ff */
[----:B------:R-:W-:Y:S01]  /*4450*/  FFMA.FTZ R222, R222, R95, R239 ;  /* 0x0000005fdede7223 */ /* 0x000fe200000100ef */
[----:B------:R-:W-:Y:S01]  /*4460*/  ISETP.GE.U32.AND P2, PT, R236, RZ, PT ;  /* 0x000000ffec00720c */ /* 0x000fe20003f46070 */
[----:B------:R-:W-:Y:S01]  /*4470*/  FADD.FTZ R225, R225, -R228 ;  /* 0x800000e4e1e17221 */ /* 0x000fe20000010000 */
[----:B------:R-:W-:Y:S01]  /*4480*/  LOP3.LUT P4, RZ, R237, 0xff00, RZ, 0xc0, !PT ;  /* 0x0000ff00edff7812 */ /* 0x000fe2000788c0ff */
[--C-:B------:R-:W-:Y:S01]  /*4490*/  FFMA.FTZ R215, R212, R215, R57.reuse ;  /* 0x000000d7d4d77223 */ /* 0x100fe20000010039 */
[----:B------:R-:W-:Y:S01]  /*44a0*/  PRMT R57, R61, 0x7632, R57 ;  /* 0x000076323d397816 */ /* 0x000fe20000000039 */
[----:B------:R-:W-:Y:S01]  /*44b0*/  FADD.FTZ R217, R217, -R220 ;  /* 0x800000dcd9d97221 */ /* 0x000fe20000010000 */
[----:B------:R-:W-:Y:S01]  /*44c0*/  PRMT R0, R60, 0x7632, R0 ;  /* 0x000076323c007816 */ /* 0x000fe20000000000 */
[----:B------:R-:W-:Y:S01]  /*44d0*/  FMUL.FTZ R215, R215, UR6 ;  /* 0x00000006d7d77c20 */ /* 0x000fe20008410000 */
[----:B------:R-:W-:Y:S01]  /*44e0*/  SHF.L.U32 R57, R57, 0x10, RZ ;  /* 0x0000001039397819 */ /* 0x000fe200000006ff */
[----:B0-----:R-:W-:Y:S01]  /*44f0*/  IMAD.U32 R73, R61, 0x10000, RZ ;  /* 0x000100003d497824 */ /* 0x001fe200078e00ff */
[----:B------:R-:W-:Y:S01]  /*4500*/  ISETP.GE.U32.AND P3, PT, R146, RZ, PT ;  /* 0x000000ff9200720c */ /* 0x000fe20003f66070 */
[----:B------:R-:W-:Y:S01]  /*4510*/  FMUL.FTZ R72, R58, UR6 ;  /* 0x000000063a487c20 */ /* 0x000fe20008410000 */
[----:B------:R-:W-:Y:S01]  /*4520*/  FMUL.FTZ R58, R56, UR6 ;  /* 0x00000006383a7c20 */ /* 0x000fe20008410000 */
[----:B------:R-:W-:Y:S01]  /*4530*/  LOP3.LUT P5, RZ, R237, 0xff, RZ, 0xc0, !PT ;  /* 0x000000ffedff7812 */ /* 0x000fe200078ac0ff */
[----:B------:R-:W-:Y:S01]  /*4540*/  FADD.FTZ R219, R219, -R222 ;  /* 0x800000dedbdb7221 */ /* 0x000fe20000010000 */
[----:B------:R-:W-:Y:S01]  /*4550*/  ISETP.GE.U32.AND.EX P2, PT, R237, 0x1000000, PT, P2 ;  /* 0x01000000ed00780c */ /* 0x000fe20003f46120 */
[----:B------:R-:W-:Y:S01]  /*4560*/  FFMA.FTZ R73, R212, R225, R73 ;  /* 0x000000e1d4497223 */ /* 0x000fe20000010049 */
[----:B------:R-:W-:Y:S01]  /*4570*/  FSEL R99, R215, RZ, P4 ;  /* 0x000000ffd7637208 */ /* 0x000fe20002000000 */
[----:B------:R-:W-:Y:S01]  /*4580*/  IMAD.U32 R0, R0, 0x10000, RZ ;  /* 0x0001000000007824 */ /* 0x000fe200078e00ff */
[C---:B------:R-:W-:Y:S01]  /*4590*/  LOP3.LUT P6, RZ, R147.reuse, 0xff, RZ, 0xc0, !PT ;  /* 0x000000ff93ff7812 */ /* 0x040fe200078cc0ff */
[C---:B------:R-:W-:Y:S01]  /*45a0*/  FFMA.FTZ R217, R212.reuse, R217, R57 ;  /* 0x000000d9d4d97223 */ /* 0x040fe20000010039 */
[----:B------:R-:W-:Y:S01]  /*45b0*/  ISETP.GE.U32.AND.EX P3, PT, R147, 0x1000000, PT, P3 ;  /* 0x010000009300780c */ /* 0x000fe20003f66130 */
[----:B------:R-:W-:Y:S01]  /*45c0*/  FFMA.FTZ R0, R212, R219, R0 ;  /* 0x000000dbd4007223 */ /* 0x000fe20000010000 */
[----:B------:R-:W-:Y:S01]  /*45d0*/  SHF.L.U32 R98, R60, 0x10, RZ ;  /* 0x000000103c627819 */ /* 0x000fe200000006ff */
[----:B------:R-:W-:Y:S01]  /*45e0*/  FMUL.FTZ R73, R73, UR6 ;  /* 0x0000000649497c20 */ /* 0x000fe20008410000 */
[----:B------:R-:W-:Y:S01]  /*45f0*/  LOP3.LUT P4, RZ, R147, 0xff00, RZ, 0xc0, !PT ;  /* 0x0000ff0093ff7812 */ /* 0x000fe2000788c0ff */
[----:B------:R-:W-:Y:S01]  /*4600*/  FMUL.FTZ R217, R217, UR6 ;  /* 0x00000006d9d97c20 */ /* 0x000fe20008410000 */
[----:B------:R-:W-:Y:S01]  /*4610*/  FSEL R56, R72, RZ, P2 ;  /* 0x000000ff48387208 */ /* 0x000fe20001000000 */
[----:B------:R-:W-:Y:S01]  /*4620*/  FFMA.FTZ R98, R212, R227, R98 ;  /* 0x000000e3d4627223 */ /* 0x000fe20000010062 */
[----:B------:R-:W-:-:S02]  /*4630*/  FSEL R74, R58, RZ, P5 ;  /* 0x000000ff3a4a7208 */ /* 0x000fc40002800000 */
[----:B------:R-:W-:Y:S01]  /*4640*/  FSEL R72, R72, RZ, P3 ;  /* 0x000000ff48487208 */ /* 0x000fe20001800000 */
[----:B------:R-:W-:Y:S01]  /*4650*/  FMUL.FTZ R98, R98, UR6 ;  /* 0x0000000662627c20 */ /* 0x000fe20008410000 */
[----:B------:R-:W-:Y:S02]  /*4660*/  FSEL R58, R58, RZ, P6 ;  /* 0x000000ff3a3a7208 */ /* 0x000fe40003000000 */
[----:B------:R-:W-:Y:S02]  /*4670*/  FSEL R57, R215, RZ, P4 ;  /* 0x000000ffd7397208 */ /* 0x000fe40002000000 */
[C---:B------:R-:W-:Y:S02]  /*4680*/  LOP3.LUT P2, RZ, R236.reuse, 0xff0000, RZ, 0xc0, !PT ;  /* 0x00ff0000ecff7812 */ /* 0x040fe4000784c0ff */
[----:B------:R-:W-:Y:S02]  /*4690*/  LOP3.LUT P3, RZ, R236, 0xff000000, RZ, 0xc0, !PT ;  /* 0xff000000ecff7812 */ /* 0x000fe4000786c0ff */
[----:B------:R-:W-:-:S02]  /*46a0*/  LOP3.LUT P4, RZ, R146, 0xff0000, RZ, 0xc0, !PT ;  /* 0x00ff000092ff7812 */ /* 0x000fc4000788c0ff */
[----:B------:R-:W-:Y:S01]  /*46b0*/  F2FP.BF16.F32.PACK_AB R74, R99, R74 ;  /* 0x0000004a634a723e */ /* 0x000fe200000010ff */
[----:B------:R-:W-:Y:S01]  /*46c0*/  FMUL.FTZ R99, R0, UR6 ;  /* 0x0000000600637c20 */ /* 0x000fe20008410000 */
[----:B------:R-:W-:Y:S02]  /*46d0*/  F2FP.BF16.F32.PACK_AB R58, R57, R58 ;  /* 0x0000003a393a723e */ /* 0x000fe400000010ff */
[----:B------:R-:W-:Y:S02]  /*46e0*/  LOP3.LUT P5, RZ, R236, 0xff00, RZ, 0xc0, !PT ;  /* 0x0000ff00ecff7812 */ /* 0x000fe400078ac0ff */
[C---:B------:R-:W-:Y:S02]  /*46f0*/  FSEL R215, R73.reuse, RZ, P2 ;  /* 0x000000ff49d77208 */ /* 0x040fe40001000000 */
[----:B------:R-:W-:Y:S02]  /*4700*/  FSEL R57, R73, RZ, P4 ;  /* 0x000000ff49397208 */ /* 0x000fe40002000000 */
[----:B------:R-:W-:-:S02]  /*4710*/  FSEL R216, R217, RZ, P3 ;  /* 0x000000ffd9d87208 */ /* 0x000fc40001800000 */
[----:B------:R-:W-:Y:S02]  /*4720*/  LOP3.LUT P6, RZ, R236, 0xff, RZ, 0xc0, !PT ;  /* 0x000000ffecff7812 */ /* 0x000fe400078cc0ff */
[C---:B------:R-:W-:Y:S02]  /*4730*/  LOP3.LUT P2, RZ, R146.reuse, 0xff000000, RZ, 0xc0, !PT ;  /* 0xff00000092ff7812 */ /* 0x040fe4000784c0ff */
[C---:B------:R-:W-:Y:S02]  /*4740*/  LOP3.LUT P4, RZ, R146.reuse, 0xff00, RZ, 0xc0, !PT ;  /* 0x0000ff0092ff7812 */ /* 0x040fe4000788c0ff */
[----:B------:R-:W-:Y:S02]  /*4750*/  LOP3.LUT P3, RZ, R146, 0xff, RZ, 0xc0, !PT ;  /* 0x000000ff92ff7812 */ /* 0x000fe4000786c0ff */
[----:B------:R-:W-:Y:S02]  /*4760*/  F2FP.BF16.F32.PACK_AB R59, R72, R59 ;  /* 0x0000003b483b723e */ /* 0x000fe400000010ff */
[----:B------:R-:W-:-:S02]  /*4770*/  F2FP.BF16.F32.PACK_AB R75, R56, R75 ;  /* 0x0000004b384b723e */ /* 0x000fc400000010ff */
[----:B------:R-:W-:Y:S02]  /*4780*/  FSEL R107, R99, RZ, P5 ;  /* 0x000000ff636b7208 */ /* 0x000fe40002800000 */
[----:B------:R-:W-:Y:S02]  /*4790*/  FSEL R0, R217, RZ, P2 ;  /* 0x000000ffd9007208 */ /* 0x000fe40001000000 */
[----:B------:R-:W-:Y:S02]  /*47a0*/  FSEL R99, R99, RZ, P4 ;  /* 0x000000ff63637208 */ /* 0x000fe40002000000 */
[C---:B------:R-:W-:Y:S02]  /*47b0*/  FSEL R56, R98.reuse, RZ, P3 ;  /* 0x000000ff62387208 */ /* 0x040fe40001800000 */
[----:B------:R-:W-:Y:S02]  /*47c0*/  FSEL R72, R98, RZ, P6 ;  /* 0x000000ff62487208 */ /* 0x000fe40003000000 */
[----:B------:R-:W-:-:S02]  /*47d0*/  F2FP.BF16.F32.PACK_AB R57, R0, R57 ;  /* 0x000000390039723e */ /* 0x000fc400000010ff */
[----:B------:R-:W-:Y:S02]  /*47e0*/  F2FP.BF16.F32.PACK_AB R73, R216, R215 ;  /* 0x000000d7d849723e */ /* 0x000fe400000010ff */
[----:B------:R-:W-:Y:S02]  /*47f0*/  F2FP.BF16.F32.PACK_AB R56, R99, R56 ;  /* 0x000000386338723e */ /* 0x000fe400000010ff */
[----:B------:R-:W-:Y:S01]  /*4800*/  F2FP.BF16.F32.PACK_AB R72, R107, R72 ;  /* 0x000000486b48723e */ /* 0x000fe200000010ff */
[----:B------:R-:W-:Y:S06]  /*4810*/  BRA `(.L_x_275) ;  /* 0x0000000400687947 */ /* 0x000fec0003800000 */
.L_x_279:
[-CC-:B------:R-:W-:Y:S01]  /*4820*/  FFMA.FTZ R224, R224, R95.reuse, R239.reuse ;  /* 0x0000005fe0e07223 */ /* 0x180fe200000100ef */
[C---:B-----5:R-:W-:Y:S01]  /*4830*/  PRMT R52, R63.reuse, 0x7632, R52 ;  /* 0x000076323f347816 */ /* 0x060fe20000000034 */
[-C--:B------:R-:W-:Y:S01]  /*4840*/  FFMA.FTZ R216, R216, R95.reuse, R239 ;  /* 0x0000005fd8d87223 */ /* 0x080fe200000100ef */
[----:B------:R-:W-:Y:S01]  /*4850*/  SHF.L.U32 R55, R63, 0x10, RZ ;  /* 0x000000103f377819 */ /* 0x000fe200000006ff */
[----:B------:R-:W-:Y:S01]  /*4860*/  FADD.FTZ R221, R221, -R224 ;  /* 0x800000e0dddd7221 */ /* 0x000fe20000010000 */
[----:B------:R-:W-:Y:S01]  /*4870*/  PRMT R57, R62, 0x7632, R57 ;  /* 0x000076323e397816 */ /* 0x000fe20000000039 */
[-CC-:B------:R-:W-:Y:S01]  /*4880*/  FFMA.FTZ R218, R218, R95.reuse, R239.reuse ;  /* 0x0000005fdada7223 */ /* 0x180fe200000100ef */
[----:B------:R-:W-:Y:S01]  /*4890*/  SHF.L.U32 R56, R52, 0x10, RZ ;  /* 0x0000001034387819 */ /* 0x000fe200000006ff */
[----:B------:R-:W-:Y:S01]  /*48a0*/  FADD.FTZ R107, R107, -R216 ;  /* 0x800000d86b6b7221 */ /* 0x000fe20000010000 */
[----:B------:R-:W-:Y:S01]  /*48b0*/  FFMA.FTZ R226, R226, R95, R239 ;  /* 0x0000005fe2e27223 */ /* 0x000fe200000100ef */
[C---:B------:R-:W-:Y:S01]  /*48c0*/  FFMA.FTZ R54, R212.reuse, R221, R55 ;  /* 0x000000ddd4367223 */ /* 0x040fe20000010037 */
[----:B0-----:R-:W-:Y:S01]  /*48d0*/  SHF.L.U32 R73, R57, 0x10, RZ ;  /* 0x0000001039497819 */ /* 0x001fe200000006ff */
[----:B------:R-:W-:Y:S01]  /*48e0*/  FADD.FTZ R215, R215, -R218 ;  /* 0x800000dad7d77221 */ /* 0x000fe20000010000 */
[----:B------:R-:W-:Y:S01]  /*48f0*/  FFMA.FTZ R55, R212, R107, R56 ;  /* 0x0000006bd4377223 */ /* 0x000fe20000010038 */
[----:B------:R-:W-:-:S02]  /*4900*/  IMAD.U32 R52, R62, 0x10000, RZ ;  /* 0x000100003e347824 */ /* 0x000fc400078e00ff */
[----:B------:R-:W-:Y:S01]  /*4910*/  FADD.FTZ R53, R223, -R226 ;  /* 0x800000e2df357221 */ /* 0x000fe20000010000 */
[----:B------:R-:W-:Y:S01]  /*4920*/  FMUL.FTZ R56, R54, UR6 ;  /* 0x0000000636387c20 */ /* 0x000fe20008410000 */
[----:B------:R-:W-:Y:S01]  /*4930*/  PRMT R57, R61, 0x7632, R57 ;  /* 0x000076323d397816 */ /* 0x000fe20000000039 */
[-CC-:B------:R-:W-:Y:S01]  /*4940*/  FFMA.FTZ R0, R0, R95.reuse, R239.reuse ;  /* 0x0000005f00007223 */ /* 0x180fe200000100ef */
[----:B------:R-:W-:Y:S01]  /*4950*/  LOP3.LUT P6, RZ, R237, 0xff0000, RZ, 0xc0, !PT ;  /* 0x00ff0000edff7812 */ /* 0x000fe200078cc0ff */
[-CC-:B------:R-:W-:Y:S01]  /*4960*/  FFMA.FTZ R228, R228, R95.reuse, R239.reuse ;  /* 0x0000005fe4e47223 */ /* 0x180fe200000100ef */
[----:B------:R-:W-:Y:S01]  /*4970*/  LOP3.LUT P4, RZ, R147, 0xff0000, RZ, 0xc0, !PT ;  /* 0x00ff000093ff7812 */ /* 0x000fe2000788c0ff */
[----:B------:R-:W-:Y:S01]  /*4980*/  FFMA.FTZ R220, R220, R95, R239 ;  /* 0x0000005fdcdc7223 */ /* 0x000fe200000100ef */
[C---:B------:R-:W-:Y:S01]  /*4990*/  FFMA.FTZ R218, R212.reuse, R215, R73 ;  /* 0x000000d7d4da7223 */ /* 0x040fe20000010049 */
[----:B------:R-:W-:Y:S01]  /*49a0*/  FFMA.FTZ R53, R212, R53, R52 ;  /* 0x00000035d4357223 */ /* 0x000fe20000010034 */
[C---:B------:R-:W-:Y:S01]  /*49b0*/  FSEL R52, R56.reuse, RZ, P6 ;  /* 0x000000ff38347208 */ /* 0x040fe20003000000 */
[----:B------:R-:W-:Y:S01]  /*49c0*/  FADD.FTZ R227, R227, -R0 ;  /* 0x80000000e3e37221 */ /* 0x000fe20000010000 */
[----:B------:R-:W-:Y:S01]  /*49d0*/  SHF.L.U32 R73, R61, 0x10, RZ ;  /* 0x000000103d497819 */ /* 0x000fe200000006ff */
[----:B------:R-:W-:Y:S01]  /*49e0*/  IMAD.U32 R98, R57, 0x10000, RZ ;  /* 0x0001000039627824 */ /* 0x000fe200078e00ff */
[----:B------:R-:W-:Y:S01]  /*49f0*/  FSEL R56, R56, RZ, P4 ;  /* 0x000000ff38387208 */ /* 0x000fe20002000000 */
[----:B------:R-:W-:Y:S01]  /*4a00*/  FADD.FTZ R225, R225, -R228 ;  /* 0x800000e4e1e17221 */ /* 0x000fe20000010000 */
[----:B------:R-:W-:Y:S01]  /*4a10*/  FADD.FTZ R217, R217, -R220 ;  /* 0x800000dcd9d97221 */ /* 0x000fe20000010000 */
[----:B------:R-:W-:Y:S01]  /*4a20*/  PRMT R0, R60, 0x7632, R0 ;  /* 0x000076323c007816 */ /* 0x000fe20000000000 */
[----:B------:R-:W-:Y:S01]  /*4a30*/  FMUL.FTZ R57, R218, UR6 ;  /* 0x00000006da397c20 */ /* 0x000fe20008410000 */
[----:B------:R-:W-:Y:S01]  /*4a40*/  FFMA.FTZ R222, R222, R95, R239 ;  /* 0x0000005fdede7223 */ /* 0x000fe200000100ef */
[----:B------:R-:W-:Y:S01]  /*4a50*/  ISETP.GE.U32.AND P2, PT, R236, RZ, PT ;  /* 0x000000ffec00720c */ /* 0x000fe20003f46070 */
[----:B------:R-:W-:Y:S01]  /*4a60*/  FMUL.FTZ R59, R55, UR6 ;  /* 0x00000006373b7c20 */ /* 0x000fe20008410000 */
[----:B------:R-:W-:Y:S01]  /*4a70*/  LOP3.LUT P4, RZ, R237, 0xff00, RZ, 0xc0, !PT ;  /* 0x0000ff00edff7812 */ /* 0x000fe2000788c0ff */
[----:B------:R-:W-:Y:S01]  /*4a80*/  FMUL.FTZ R58, R53, UR6 ;  /* 0x00000006353a7c20 */ /* 0x000fe20008410000 */
[----:B------:R-:W-:Y:S01]  /*4a90*/  ISETP.GE.U32.AND P3, PT, R146, RZ, PT ;  /* 0x000000ff9200720c */ /* 0x000fe20003f66070 */
[----:B------:R-:W-:Y:S01]  /*4aa0*/  FFMA.FTZ R73, R212, R225, R73 ;  /* 0x000000e1d4497223 */ /* 0x000fe20000010049 */
[----:B------:R-:W-:Y:S01]  /*4ab0*/  SHF.L.U32 R72, R60, 0x10, RZ ;  /* 0x000000103c487819 */ /* 0x000fe200000006ff */
[----:B------:R-:W-:Y:S01]  /*4ac0*/  FFMA.FTZ R216, R212, R217, R98 ;  /* 0x000000d9d4d87223 */ /* 0x000fe20000010062 */
[----:B------:R-:W-:Y:S01]  /*4ad0*/  SHF.L.U32 R0, R0, 0x10, RZ ;  /* 0x0000001000007819 */ /* 0x000fe200000006ff */
[----:B------:R-:W-:Y:S01]  /*4ae0*/  FADD.FTZ R219, R219, -R222 ;  /* 0x800000dedbdb7221 */ /* 0x000fe20000010000 */
[C---:B------:R-:W-:Y:S01]  /*4af0*/  LOP3.LUT P5, RZ, R237.reuse, 0xff, RZ, 0xc0, !PT ;  /* 0x000000ffedff7812 */ /* 0x040fe200078ac0ff */
[C---:B------:R-:W-:Y:S01]  /*4b00*/  FFMA.FTZ R72, R212.reuse, R227, R72 ;  /* 0x000000e3d4487223 */ /* 0x040fe20000010048 */
[----:B------:R-:W-:Y:S01]  /*4b10*/  ISETP.GE.U32.AND.EX P2, PT, R237, 0x1000000, PT, P2 ;  /* 0x01000000ed00780c */ /* 0x000fe20003f46120 */
[----:B------:R-:W-:Y:S01]  /*4b20*/  FFMA.FTZ R219, R212, R219, R0 ;  /* 0x000000dbd4db7223 */ /* 0x000fe20000010000 */
[----:B------:R-:W-:Y:S01]  /*4b30*/  FSEL R99, R57, RZ, P4 ;  /* 0x000000ff39637208 */ /* 0x000fe20002000000 */
[----:B------:R-:W-:Y:S01]  /*4b40*/  FMUL.FTZ R0, R73, UR6 ;  /* 0x0000000649007c20 */ /* 0x000fe20008410000 */
[----:B------:R-:W-:-:S02]  /*4b50*/  LOP3.LUT P6, RZ, R147, 0xff, RZ, 0xc0, !PT ;  /* 0x000000ff93ff7812 */ /* 0x000fc400078cc0ff */
[C---:B------:R-:W-:Y:S02]  /*4b60*/  ISETP.GE.U32.AND.EX P3, PT, R147.reuse, 0x1000000, PT, P3 ;  /* 0x010000009300780c */ /* 0x040fe40003f66130 */
[----:B------:R-:W-:Y:S02]  /*4b70*/  LOP3.LUT P4, RZ, R147, 0xff00, RZ, 0xc0, !PT ;  /* 0x0000ff0093ff7812 */ /* 0x000fe4000788c0ff */
[----:B------:R-:W-:Y:S02]  /*4b80*/  F2FP.BF16.F32.PACK_AB R55, R55, R54 ;  /* 0x000000363737723e */ /* 0x000fe400000010ff */
[----:B------:R-:W-:Y:S02]  /*4b90*/  F2FP.BF16.F32.PACK_AB R54, R218, R53 ;  /* 0x00000035da36723e */ /* 0x000fe400000010ff */
[----:B------:R-:W-:Y:S02]  /*4ba0*/  FSEL R75, R59, RZ, P2 ;  /* 0x000000ff3b4b7208 */ /* 0x000fe40001000000 */
[----:B------:R-:W-:-:S02]  /*4bb0*/  FSEL R74, R58, RZ, P5 ;  /* 0x000000ff3a4a7208 */ /* 0x000fc40002800000 */
[C---:B------:R-:W-:Y:S01]  /*4bc0*/  F2FP.BF16.F32.PACK_AB R53, R216.reuse, R73 ;  /* 0x00000049d835723e */ /* 0x040fe200000010ff */
        /* <DEDUP_REMOVED lines=9> */
[C---:B------:R-:W-:Y:S01]  /*4c60*/  F2FP.BF16.F32.PACK_AB R52, R219.reuse, R72 ;  /* 0x00000048db34723e */ /* 0x040fe200000010ff */
[----:B------:R-:W-:Y:S01]  /*4c70*/  FMUL.FTZ R72, R72, UR6 ;  /* 0x0000000648487c20 */ /* 0x000fe20008410000 */
[C---:B------:R-:W-:Y:S02]  /*4c80*/  FSEL R98, R0.reuse, RZ, P2 ;  /* 0x000000ff00627208 */ /* 0x040fe40001000000 */
[----:B------:R-:W-:Y:S01]  /*4c90*/  FSEL R57, R0, RZ, P4 ;  /* 0x000000ff00397208 */ /* 0x000fe20002000000 */
[----:B------:R-:W-:Y:S01]  /*4ca0*/  FMUL.FTZ R0, R219, UR6 ;  /* 0x00000006db007c20 */ /* 0x000fe20008410000 */
[----:B------:R-:W-:-:S02]  /*4cb0*/  FSEL R73, R216, RZ, P3 ;  /* 0x000000ffd8497208 */ /* 0x000fc40001800000 */
[----:B------:R-:W-:Y:S02]  /*4cc0*/  LOP3.LUT P3, RZ, R146, 0xff, RZ, 0xc0, !PT ;  /* 0x000000ff92ff7812 */ /* 0x000fe4000786c0ff */
[C---:B------:R-:W-:Y:S02]  /*4cd0*/  LOP3.LUT P5, RZ, R236.reuse, 0xff00, RZ, 0xc0, !PT ;  /* 0x0000ff00ecff7812 */ /* 0x040fe400078ac0ff */
[----:B------:R-:W-:Y:S02]  /*4ce0*/  LOP3.LUT P6, RZ, R236, 0xff, RZ, 0xc0, !PT ;  /* 0x000000ffecff7812 */ /* 0x000fe400078cc0ff */
[C---:B------:R-:W-:Y:S02]  /*4cf0*/  LOP3.LUT P2, RZ, R146.reuse, 0xff000000, RZ, 0xc0, !PT ;  /* 0xff00000092ff7812 */ /* 0x040fe4000784c0ff */
[----:B------:R-:W-:Y:S02]  /*4d00*/  LOP3.LUT P4, RZ, R146, 0xff00, RZ, 0xc0, !PT ;  /* 0x0000ff0092ff7812 */ /* 0x000fe4000788c0ff */
[----:B------:R-:W-:-:S02]  /*4d10*/  F2FP.BF16.F32.PACK_AB R59, R59, R56 ;  /* 0x000000383b3b723e */ /* 0x000fc400000010ff */
[----:B------:R-:W-:Y:S02]  /*4d20*/  F2FP.BF16.F32.PACK_AB R74, R99, R74 ;  /* 0x0000004a634a723e */ /* 0x000fe400000010ff */
[----:B------:R-:W-:Y:S02]  /*4d30*/  FSEL R56, R72, RZ, P3 ;  /* 0x000000ff48387208 */ /* 0x000fe40001800000 */
[----:B------:R-:W-:Y:S02]  /*4d40*/  FSEL R216, R216, RZ, P2 ;  /* 0x000000ffd8d87208 */ /* 0x000fe40001000000 */
[C---:B------:R-:W-:Y:S02]  /*4d50*/  FSEL R99, R0.reuse, RZ, P5 ;  /* 0x000000ff00637208 */ /* 0x040fe40002800000 */
[----:B------:R-:W-:Y:S02]  /*4d60*/  FSEL R107, R0, RZ, P4 ;  /* 0x000000ff006b7208 */ /* 0x000fe40002000000 */
[----:B------:R-:W-:-:S02]  /*4d70*/  FSEL R72, R72, RZ, P6 ;  /* 0x000000ff48487208 */ /* 0x000fc40003000000 */
[----:B------:R-:W-:Y:S02]  /*4d80*/  F2FP.BF16.F32.PACK_AB R57, R216, R57 ;  /* 0x00000039d839723e */ /* 0x000fe400000010ff */
[----:B------:R-:W-:Y:S02]  /*4d90*/  F2FP.BF16.F32.PACK_AB R73, R73, R98 ;  /* 0x000000624949723e */ /* 0x000fe400000010ff */
[----:B------:R-:W-:Y:S02]  /*4da0*/  F2FP.BF16.F32.PACK_AB R56, R107, R56 ;  /* 0x000000386b38723e */ /* 0x000fe400000010ff */
[----:B------:R-:W-:-:S07]  /*4db0*/  F2FP.BF16.F32.PACK_AB R72, R99, R72 ;  /* 0x000000486348723e */ /* 0x000fce00000010ff */
.L_x_275:
[----:B------:R-:W-:Y:S01]  /*4dc0*/  ISETP.NE.U32.AND P2, PT, RZ, UR4, PT ;  /* 0x00000004ff007c0c */ /* 0x000fe2000bf45070 */
[----:B------:R-:W0:Y:S03]  /*4dd0*/  LDC.64 R98, c[0x0][0x468] ;  /* 0x00011a00ff627b82 */ /* 0x000e260000000a00 */
[----:B------:R-:W-:-:S05]  /*4de0*/  ISETP.NE.AND.EX P2, PT, RZ, UR5, PT, P2 ;  /* 0x00000005ff007c0c */ /* 0x000fca000bf45320 */
[----:B------:R-:W1:Y:S08]  /*4df0*/  @P0 LDC.64 R216, c[0x0][0x470] ;  /* 0x00011c00ffd80b82 */ /* 0x000e700000000a00 */
[----:B------:R-:W2:Y:S01]  /*4e00*/  @P2 LDC.64 R220, c[0x0][0x478] ;  /* 0x00011e00ffdc2b82 */ /* 0x000ea20000000a00 */
[----:B0-----:R-:W-:-:S04]  /*4e10*/  IMAD.WIDE.U32 R218, R213, 0x10, R98 ;  /* 0x00000010d5da7825 */ /* 0x001fc800078e0062 */
[----:B-1----:R-:W-:-:S04]  /*4e20*/  @P0 IMAD.WIDE.U32 R216, R213, 0x10, R216 ;  /* 0x00000010d5d80825 */ /* 0x002fc800078e00d8 */
[----:B--2---:R-:W-:-:S05]  /*4e30*/  @P2 IMAD.WIDE.U32 R220, R213, 0x10, R220 ;  /* 0x00000010d5dc2825 */ /* 0x004fca00078e00dc */
[----:B------:R0:W-:Y:S04]  /*4e40*/  @P2 STG.E.128 desc[UR10][R220.64], R52 ;  /* 0x00000034dc002986 */ /* 0x0001e8000c101d0a */
[----:B------:R0:W-:Y:S04]  /*4e50*/  STG.E.128 desc[UR10][R218.64], R72 ;  /* 0x00000048da007986 */ /* 0x0001e8000c101d0a */
[----:B------:R0:W-:Y:S01]  /*4e60*/  @P0 STG.E.128 desc[UR10][R216.64], R56 ;  /* 0x00000038d8000986 */ /* 0x0001e2000c101d0a */
[----:B------:R-:W-:Y:S05]  /*4e70*/  @!P0 BRA `(.L_x_280) ;  /* 0x00000014003c8947 */ /* 0x000fea0003800000 */
[----:B------:R-:W-:Y:S05]  /*4e80*/  @!P1 BRA `(.L_x_281) ;  /* 0x0000000800cc9947 */ /* 0x000fea0003800000 */
[----:B------:R-:W-:Y:S05]  /*4e90*/  @!P2 BRA `(.L_x_282) ;  /* 0x00000004006ca947 */ /* 0x000fea0003800000 */
[----:B0-----:R-:W-:Y:S01]  /*4ea0*/  PRMT R52, R67, 0x7632, R52 ;  /* 0x0000763243347816 */ /* 0x001fe20000000034 */
[-CC-:B------:R-:W-:Y:S01]  /*4eb0*/  FFMA.FTZ R0, R81, R95.reuse, R239.reuse ;  /* 0x0000005f51007223 */ /* 0x180fe200000100ef */
[-CC-:B------:R-:W-:Y:S01]  /*4ec0*/  FFMA.FTZ R104, R104, R95.reuse, R239.reuse ;  /* 0x0000005f68687223 */ /* 0x180fe200000100ef */
[-CC-:B------:R-:W-:Y:S01]  /*4ed0*/  FFMA.FTZ R83, R83, R95.reuse, R239.reuse ;  /* 0x0000005f53537223 */ /* 0x180fe200000100ef */
[----:B------:R-:W-:Y:S01]  /*4ee0*/  SHF.L.U32 R54, R52, 0x10, RZ ;  /* 0x0000001034367819 */ /* 0x000fe200000006ff */
[--C-:B------:R-:W-:Y:S01]  /*4ef0*/  FADD.FTZ R79, R79, -R0.reuse ;  /* 0x800000004f4f7221 */ /* 0x100fe20000010000 */
[----:B------:R-:W-:Y:S01]  /*4f00*/  PRMT R0, R66, 0x7632, R0 ;  /* 0x0000763242007816 */ /* 0x000fe20000000000 */
[----:B------:R-:W-:Y:S01]  /*4f10*/  FFMA.FTZ R53, R102, R95, R239 ;  /* 0x0000005f66357223 */ /* 0x000fe200000100ef */
[----:B------:R-:W-:Y:S01]  /*4f20*/  SHF.L.U32 R52, R66, 0x10, RZ ;  /* 0x0000001042347819 */ /* 0x000fe200000006ff */
[----:B------:R-:W-:Y:S01]  /*4f30*/  FADD.FTZ R101, R101, -R104 ;  /* 0x8000006865657221 */ /* 0x000fe20000010000 */
[----:B------:R-:W-:Y:S01]  /*4f40*/  FADD.FTZ R83, R82, -R83 ;  /* 0x8000005352537221 */ /* 0x000fe20000010000 */
[----:B------:R-:W-:Y:S01]  /*4f50*/  FFMA.FTZ R82, R212, R79, R54 ;  /* 0x0000004fd4527223 */ /* 0x000fe20000010036 */
[----:B------:R-:W-:Y:S01]  /*4f60*/  ISETP.GE.U32.AND P3, PT, R234, RZ, PT ;  /* 0x000000ffea00720c */ /* 0x000fe20003f66070 */
[----:B------:R-:W-:Y:S01]  /*4f70*/  IMAD.U32 R0, R0, 0x10000, RZ ;  /* 0x0001000000007824 */ /* 0x000fe200078e00ff */
[----:B------:R-:W-:Y:S01]  /*4f80*/  ISETP.GE.U32.AND P4, PT, R148, RZ, PT ;  /* 0x000000ff9400720c */ /* 0x000fe20003f86070 */
[----:B------:R-:W-:Y:S01]  /*4f90*/  FADD.FTZ R53, R100, -R53 ;  /* 0x8000003564357221 */ /* 0x000fe20000010000 */
[----:B------:R-:W-:-:S02]  /*4fa0*/  IMAD.U32 R55, R67, 0x10000, RZ ;  /* 0x0001000043377824 */ /* 0x000fc400078e00ff */
[----:B------:R-:W-:Y:S01]  /*4fb0*/  FFMA.FTZ R101, R212, R101, R52 ;  /* 0x00000065d4657223 */ /* 0x000fe20000010034 */
[----:B------:R-:W-:Y:S01]  /*4fc0*/  FMUL.FTZ R52, R82, UR6 ;  /* 0x0000000652347c20 */ /* 0x000fe20008410000 */
[----:B------:R-:W-:Y:S01]  /*4fd0*/  ISETP.GE.U32.AND.EX P3, PT, R235, 0x1000000, PT, P3 ;  /* 0x01000000eb00780c */ /* 0x000fe20003f66130 */
[C---:B------:R-:W-:Y:S01]  /*4fe0*/  FFMA.FTZ R72, R212.reuse, R83, R0 ;  /* 0x00000053d4487223 */ /* 0x040fe20000010000 */
[----:B------:R-:W-:Y:S01]  /*4ff0*/  ISETP.GE.U32.AND.EX P4, PT, R149, 0x1000000, PT, P4 ;  /* 0x010000009500780c */ /* 0x000fe20003f86140 */
[----:B------:R-:W-:Y:S01]  /*5000*/  FFMA.FTZ R59, R212, R53, R55 ;  /* 0x00000035d43b7223 */ /* 0x000fe20000010037 */
[-CC-:B------:R-:W-:Y:S01]  /*5010*/  FFMA.FTZ R53, R80, R95.reuse, R239.reuse ;  /* 0x0000005f50357223 */ /* 0x180fe200000100ef */
[----:B------:R-:W-:Y:S01]  /*5020*/  FSEL R80, R52, RZ, P3 ;  /* 0x000000ff34507208 */ /* 0x000fe20001800000 */
[-C--:B------:R-:W-:Y:S01]  /*5030*/  FFMA.FTZ R106, R106, R95.reuse, R239 ;  /* 0x0000005f6a6a7223 */ /* 0x080fe200000100ef */
[----:B------:R-:W-:Y:S01]  /*5040*/  FSEL R100, R52, RZ, P4 ;  /* 0x000000ff34647208 */ /* 0x000fe20002000000 */
[----:B------:R-:W-:Y:S01]  /*5050*/  FMUL.FTZ R52, R72, UR6 ;  /* 0x0000000648347c20 */ /* 0x000fe20008410000 */
[----:B------:R-:W-:Y:S01]  /*5060*/  LOP3.LUT P3, RZ, R235, 0xff00, RZ, 0xc0, !PT ;  /* 0x0000ff00ebff7812 */ /* 0x000fe2000786c0ff */
[----:B------:R-:W-:Y:S01]  /*5070*/  FMUL.FTZ R0, R59, UR6 ;  /* 0x000000063b007c20 */ /* 0x000fe20008410000 */
[----:B------:R-:W-:Y:S01]  /*5080*/  LOP3.LUT P4, RZ, R149, 0xff00, RZ, 0xc0, !PT ;  /* 0x0000ff0095ff7812 */ /* 0x000fe2000788c0ff */
[----:B------:R-:W-:Y:S01]  /*5090*/  FADD.FTZ R55, R76, -R53 ;  /* 0x800000354c377221 */ /* 0x000fe20000010000 */
[----:B------:R-:W-:Y:S01]  /*50a0*/  LOP3.LUT P6, RZ, R235, 0xff0000, RZ, 0xc0, !PT ;  /* 0x00ff0000ebff7812 */ /* 0x000fe200078cc0ff */
[-CC-:B------:R-:W-:Y:S01]  /*50b0*/  FFMA.FTZ R214, R214, R95.reuse, R239.reuse ;  /* 0x0000005fd6d67223 */ /* 0x180fe200000100ef */
[----:B------:R-:W-:Y:S01]  /*50c0*/  LOP3.LUT P5, RZ, R149, 0xff0000, RZ, 0xc0, !PT ;  /* 0x00ff000095ff7812 */ /* 0x000fe200078ac0ff */
[----:B------:R-:W-:Y:S01]  /*50d0*/  FADD.FTZ R103, R103, -R106 ;  /* 0x8000006a67677221 */ /* 0x000fe20000010000 */
[C---:B------:R-:W-:Y:S01]  /*50e0*/  FSEL R79, R52.reuse, RZ, P3 ;  /* 0x000000ff344f7208 */ /* 0x040fe20001800000 */
[----:B------:R-:W-:Y:S01]  /*50f0*/  FADD.FTZ R105, R105, -R214 ;  /* 0x800000d669697221 */ /* 0x000fe20000010000 */
[----:B------:R-:W-:Y:S01]  /*5100*/  FSEL R57, R52, RZ, P4 ;  /* 0x000000ff34397208 */ /* 0x000fe20002000000 */
[----:B------:R-:W-:Y:S01]  /*5110*/  FFMA.FTZ R230, R230, R95, R239 ;  /* 0x0000005fe6e67223 */ /* 0x000fe200000100ef */
[----:B------:R-:W-:-:S02]  /*5120*/  PRMT R52, R65, 0x7632, R52 ;  /* 0x0000763241347816 */ /* 0x000fc40000000034 */
[----:B------:R-:W-:Y:S01]  /*5130*/  SHF.L.U32 R53, R65, 0x10, RZ ;  /* 0x0000001041357819 */ /* 0x000fe200000006ff */
[----:B------:R-:W-:Y:S01]  /*5140*/  FADD.FTZ R77, R77, -R230 ;  /* 0x800000e64d4d7221 */ /* 0x000fe20000010000 */
[C---:B------:R-:W-:Y:S02]  /*5150*/  FSEL R75, R0.reuse, RZ, P6 ;  /* 0x000000ff004b7208 */ /* 0x040fe40003000000 */
[----:B------:R-:W-:Y:S01]  /*5160*/  FSEL R73, R0, RZ, P5 ;  /* 0x000000ff00497208 */ /* 0x000fe20002800000 */
[----:B------:R-:W-:Y:S01]  /*5170*/  FMUL.FTZ R0, R101, UR6 ;  /* 0x0000000665007c20 */ /* 0x000fe20008410000 */
[----:B------:R-:W-:Y:S01]  /*5180*/  SHF.L.U32 R54, R52, 0x10, RZ ;  /* 0x0000001034367819 */ /* 0x000fe200000006ff */
[----:B------:R-:W-:Y:S01]  /*5190*/  IMAD.U32 R52, R64, 0x10000, RZ ;  /* 0x0001000040347824 */ /* 0x000fe200078e00ff */
[----:B------:R-:W-:Y:S01]  /*51a0*/  LOP3.LUT P6, RZ, R235, 0xff, RZ, 0xc0, !PT ;  /* 0x000000ffebff7812 */ /* 0x000fe200078cc0ff */
[C---:B------:R-:W-:Y:S01]  /*51b0*/  FFMA.FTZ R53, R212.reuse, R103, R53 ;  /* 0x00000067d4357223 */ /* 0x040fe20000010035 */
[----:B------:R-:W-:Y:S01]  /*51c0*/  LOP3.LUT P5, RZ, R149, 0xff, RZ, 0xc0, !PT ;  /* 0x000000ff95ff7812 */ /* 0x000fe200078ac0ff */
[----:B------:R-:W-:Y:S01]  /*51d0*/  FFMA.FTZ R105, R212, R105, R52 ;  /* 0x00000069d4697223 */ /* 0x000fe20000010034 */
[C---:B------:R-:W-:Y:S01]  /*51e0*/  FSEL R74, R0.reuse, RZ, P6 ;  /* 0x000000ff004a7208 */ /* 0x040fe20003000000 */
[----:B------:R-:W-:Y:S01]  /*51f0*/  FMUL.FTZ R52, R53, UR6 ;  /* 0x0000000635347c20 */ /* 0x000fe20008410000 */
[----:B------:R-:W-:Y:S01]  /*5200*/  FSEL R58, R0, RZ, P5 ;  /* 0x000000ff003a7208 */ /* 0x000fe20002800000 */
[----:B------:R-:W-:Y:S01]  /*5210*/  FFMA.FTZ R56, R212, R55, R54 ;  /* 0x00000037d4387223 */ /* 0x000fe20000010036 */
[----:B------:R-:W-:-:S02]  /*5220*/  PRMT R0, R64, 0x7632, R0 ;  /* 0x0000763240007816 */ /* 0x000fc40000000000 */
[----:B------:R-:W-:Y:S02]  /*5230*/  LOP3.LUT P6, RZ, R234, 0xff0000, RZ, 0xc0, !PT ;  /* 0x00ff0000eaff7812 */ /* 0x000fe400078cc0ff */
[----:B------:R-:W-:Y:S02]  /*5240*/  F2FP.BF16.F32.PACK_AB R55, R82, R59 ;  /* 0x0000003b5237723e */ /* 0x000fe400000010ff */
[----:B------:R-:W-:Y:S02]  /*5250*/  SHF.L.U32 R0, R0, 0x10, RZ ;  /* 0x0000001000007819 */ /* 0x000fe400000006ff */
[----:B------:R-:W-:Y:S02]  /*5260*/  F2FP.BF16.F32.PACK_AB R59, R100, R73 ;  /* 0x00000049643b723e */ /* 0x000fe400000010ff */
[----:B------:R-:W-:Y:S01]  /*5270*/  FSEL R73, R52, RZ, P6 ;  /* 0x000000ff34497208 */ /* 0x000fe20003000000 */
[----:B------:R-:W-:Y:S01]  /*5280*/  FFMA.FTZ R0, R212, R77, R0 ;  /* 0x0000004dd4007223 */ /* 0x000fe20000010000 */
[----:B------:R-:W-:-:S02]  /*5290*/  LOP3.LUT P6, RZ, R148, 0xff0000, RZ, 0xc0, !PT ;  /* 0x00ff000094ff7812 */ /* 0x000fc400078cc0ff */
[----:B------:R-:W-:Y:S01]  /*52a0*/  F2FP.BF16.F32.PACK_AB R54, R72, R101 ;  /* 0x000000654836723e */ /* 0x000fe200000010ff */
[----:B------:R-:W-:Y:S01]  /*52b0*/  FMUL.FTZ R72, R56, UR6 ;  /* 0x0000000638487c20 */ /* 0x000fe20008410000 */
[----:B------:R-:W-:Y:S02]  /*52c0*/  F2FP.BF16.F32.PACK_AB R58, R57, R58 ;  /* 0x0000003a393a723e */ /* 0x000fe400000010ff */
[----:B------:R-:W-:Y:S02]  /*52d0*/  LOP3.LUT P5, RZ, R234, 0xff000000, RZ, 0xc0, !PT ;  /* 0xff000000eaff7812 */ /* 0x000fe400078ac0ff */
[----:B------:R-:W-:Y:S02]  /*52e0*/  FSEL R57, R52, RZ, P6 ;  /* 0x000000ff34397208 */ /* 0x000fe40003000000 */
[----:B------:R-:W-:Y:S02]  /*52f0*/  LOP3.LUT P6, RZ, R148, 0xff000000, RZ, 0xc0, !PT ;  /* 0xff00000094ff7812 */ /* 0x000fe400078cc0ff */
[----:B------:R-:W-:Y:S01]  /*5300*/  F2FP.BF16.F32.PACK_AB R53, R56, R53 ;  /* 0x000000353835723e */ /* 0x000fe200000010ff */
[----:B------:R-:W-:Y:S01]  /*5310*/  FMUL.FTZ R56, R0, UR6 ;  /* 0x0000000600387c20 */ /* 0x000fe20008410000 */
[----:B------:R-:W-:-:S02]  /*5320*/  FSEL R76, R72, RZ, P5 ;  /* 0x000000ff484c7208 */ /* 0x000fc40002800000 */
[----:B------:R-:W-:Y:S01]  /*5330*/  F2FP.BF16.F32.PACK_AB R52, R0, R105 ;  /* 0x000000690034723e */ /* 0x000fe200000010ff */
[----:B------:R-:W-:Y:S01]  /*5340*/  FMUL.FTZ R105, R105, UR6 ;  /* 0x0000000669697c20 */ /* 0x000fe20008410000 */
[----:B------:R-:W-:Y:S02]  /*5350*/  LOP3.LUT P3, RZ, R234, 0xff00, RZ, 0xc0, !PT ;  /* 0x0000ff00eaff7812 */ /* 0x000fe4000786c0ff */
[----:B------:R-:W-:Y:S02]  /*5360*/  LOP3.LUT P5, RZ, R148, 0xff00, RZ, 0xc0, !PT ;  /* 0x0000ff0094ff7812 */ /* 0x000fe400078ac0ff */
[----:B------:R-:W-:Y:S02]  /*5370*/  FSEL R0, R72, RZ, P6 ;  /* 0x000000ff48007208 */ /* 0x000fe40003000000 */
[----:B------:R-:W-:Y:S02]  /*5380*/  LOP3.LUT P4, RZ, R234, 0xff, RZ, 0xc0, !PT ;  /* 0x000000ffeaff7812 */ /* 0x000fe4000788c0ff */
[----:B------:R-:W-:-:S02]  /*5390*/  LOP3.LUT P6, RZ, R148, 0xff, RZ, 0xc0, !PT ;  /* 0x000000ff94ff7812 */ /* 0x000fc400078cc0ff */
[----:B------:R-:W-:Y:S02]  /*53a0*/  F2FP.BF16.F32.PACK_AB R74, R79, R74 ;  /* 0x0000004a4f4a723e */ /* 0x000fe400000010ff */
[C---:B------:R-:W-:Y:S02]  /*53b0*/  FSEL R77, R56.reuse, RZ, P3 ;  /* 0x000000ff384d7208 */ /* 0x040fe40001800000 */
[----:B------:R-:W-:Y:S02]  /*53c0*/  FSEL R79, R56, RZ, P5 ;  /* 0x000000ff384f7208 */ /* 0x000fe40002800000 */
[C---:B------:R-:W-:Y:S02]  /*53d0*/  FSEL R56, R105.reuse, RZ, P6 ;  /* 0x000000ff69387208 */ /* 0x040fe40003000000 */
[----:B------:R-:W-:Y:S02]  /*53e0*/  FSEL R72, R105, RZ, P4 ;  /* 0x000000ff69487208 */ /* 0x000fe40002000000 */
[----:B------:R-:W-:-:S02]  /*53f0*/  F2FP.BF16.F32.PACK_AB R75, R80, R75 ;  /* 0x0000004b504b723e */ /* 0x000fc400000010ff */
[----:B------:R-:W-:Y:S02]  /*5400*/  F2FP.BF16.F32.PACK_AB R57, R0, R57 ;  /* 0x000000390039723e */ /* 0x000fe400000010ff */
[----:B------:R-:W-:Y:S02]  /*5410*/  F2FP.BF16.F32.PACK_AB R73, R76, R73 ;  /* 0x000000494c49723e */ /* 0x000fe400000010ff */
[----:B------:R-:W-:Y:S02]  /*5420*/  F2FP.BF16.F32.PACK_AB R56, R79, R56 ;  /* 0x000000384f38723e */ /* 0x000fe400000010ff */
[----:B------:R-:W-:Y:S01]  /*5430*/  F2FP.BF16.F32.PACK_AB R72, R77, R72 ;  /* 0x000000484d48723e */ /* 0x000fe200000010ff */
[----:B------:R-:W-:Y:S06]  /*5440*/  BRA `(.L_x_283) ;  /* 0x0000001c00b07947 */ /* 0x000fec0003800000 */
.L_x_282:
[-CC-:B0-----:R-:W-:Y:S01]  /*5450*/  FFMA.FTZ R57, R102, R95.reuse, R239.reuse ;  /* 0x0000005f66397223 */ /* 0x181fe200000100ef */
[C---:B------:R-:W-:Y:S01]  /*5460*/  PRMT R56, R67.reuse, 0x7632, R56 ;  /* 0x0000763243387816 */ /* 0x040fe20000000038 */
[-C--:B------:R-:W-:Y:S01]  /*5470*/  FFMA.FTZ R104, R104, R95.reuse, R239 ;  /* 0x0000005f68687223 */ /* 0x080fe200000100ef */
[----:B------:R-:W-:Y:S01]  /*5480*/  SHF.L.U32 R59, R67, 0x10, RZ ;  /* 0x00000010433b7819 */ /* 0x000fe200000006ff */
[----:B------:R-:W-:Y:S01]  /*5490*/  FADD.FTZ R57, R100, -R57 ;  /* 0x8000003964397221 */ /* 0x000fe20000010000 */
[----:B------:R-:W-:Y:S01]  /*54a0*/  FFMA.FTZ R0, R81, R95, R239 ;  /* 0x0000005f51007223 */ /* 0x000fe200000100ef */
[----:B------:R-:W-:Y:S01]  /*54b0*/  IMAD.U32 R58, R56, 0x10000, RZ ;  /* 0x00010000383a7824 */ /* 0x000fe200078e00ff */
[----:B------:R-:W-:Y:S01]  /*54c0*/  SHF.L.U32 R56, R66, 0x10, RZ ;  /* 0x0000001042387819 */ /* 0x000fe200000006ff */
[----:B------:R-:W-:Y:S01]  /*54d0*/  FFMA.FTZ R57, R212, R57, R59 ;  /* 0x00000039d4397223 */ /* 0x000fe2000001003b */
[----:B------:R-:W-:Y:S01]  /*54e0*/  FADD.FTZ R101, R101, -R104 ;  /* 0x8000006865657221 */ /* 0x000fe20000010000 */
[--C-:B------:R-:W-:Y:S01]  /*54f0*/  FADD.FTZ R79, R79, -R0.reuse ;  /* 0x800000004f4f7221 */ /* 0x100fe20000010000 */
[----:B------:R-:W-:Y:S01]  /*5500*/  PRMT R0, R66, 0x7632, R0 ;  /* 0x0000763242007816 */ /* 0x000fe20000000000 */
[----:B------:R-:W-:Y:S01]  /*5510*/  FFMA.FTZ R83, R83, R95, R239 ;  /* 0x0000005f53537223 */ /* 0x000fe200000100ef */
[----:B------:R-:W-:Y:S01]  /*5520*/  FMUL.FTZ R57, R57, UR6 ;  /* 0x0000000639397c20 */ /* 0x000fe20008410000 */
[C---:B------:R-:W-:Y:S01]  /*5530*/  FFMA.FTZ R56, R212.reuse, R101, R56 ;  /* 0x00000065d4387223 */ /* 0x040fe20000010038 */
[----:B------:R-:W-:Y:S01]  /*5540*/  LOP3.LUT P6, RZ, R235, 0xff0000, RZ, 0xc0, !PT ;  /* 0x00ff0000ebff7812 */ /* 0x000fe200078cc0ff */
[----:B------:R-:W-:Y:S01]  /*5550*/  FFMA.FTZ R58, R212, R79, R58 ;  /* 0x0000004fd43a7223 */ /* 0x000fe2000001003a */
[----:B------:R-:W-:Y:S01]  /*5560*/  LOP3.LUT P5, RZ, R149, 0xff0000, RZ, 0xc0, !PT ;  /* 0x00ff000095ff7812 */ /* 0x000fe200078ac0ff */
[----:B------:R-:W-:Y:S01]  /*5570*/  FADD.FTZ R83, R82, -R83 ;  /* 0x8000005352537221 */ /* 0x000fe20000010000 */
[----:B------:R-:W-:Y:S01]  /*5580*/  SHF.L.U32 R0, R0, 0x10, RZ ;  /* 0x0000001000007819 */ /* 0x000fe200000006ff */
[--C-:B------:R-:W-:Y:S01]  /*5590*/  FFMA.FTZ R106, R106, R95, R239.reuse ;  /* 0x0000005f6a6a7223 */ /* 0x100fe200000100ef */
[----:B------:R-:W-:Y:S01]  /*55a0*/  ISETP.GE.U32.AND P3, PT, R234, RZ, PT ;  /* 0x000000ffea00720c */ /* 0x000fe20003f66070 */
[----:B------:R-:W-:Y:S01]  /*55b0*/  FMUL.FTZ R56, R56, UR6 ;  /* 0x0000000638387c20 */ /* 0x000fe20008410000 */
[----:B------:R-:W-:Y:S01]  /*55c0*/  ISETP.GE.U32.AND P4, PT, R148, RZ, PT ;  /* 0x000000ff9400720c */ /* 0x000fe20003f86070 */
[----:B------:R-:W-:Y:S01]  /*55d0*/  FMUL.FTZ R58, R58, UR6 ;  /* 0x000000063a3a7c20 */ /* 0x000fe20008410000 */
[C---:B------:R-:W-:Y:S01]  /*55e0*/  FSEL R75, R57.reuse, RZ, P6 ;  /* 0x000000ff394b7208 */ /* 0x040fe20003000000 */
[----:B------:R-:W-:Y:S01]  /*55f0*/  FFMA.FTZ R0, R212, R83, R0 ;  /* 0x00000053d4007223 */ /* 0x000fe20000010000 */
[----:B------:R-:W-:Y:S01]  /*5600*/  FSEL R72, R57, RZ, P5 ;  /* 0x000000ff39487208 */ /* 0x000fe20002800000 */
[----:B------:R-:W-:Y:S01]  /*5610*/  IMAD.U32 R57, R65, 0x10000, RZ ;  /* 0x0001000041397824 */ /* 0x000fe200078e00ff */
[----:B------:R-:W-:Y:S01]  /*5620*/  LOP3.LUT P6, RZ, R235, 0xff, RZ, 0xc0, !PT ;  /* 0x000000ffebff7812 */ /* 0x000fe200078cc0ff */
[----:B------:R-:W-:Y:S01]  /*5630*/  FADD.FTZ R103, R103, -R106 ;  /* 0x8000006a67677221 */ /* 0x000fe20000010000 */
[----:B------:R-:W-:Y:S01]  /*5640*/  LOP3.LUT P5, RZ, R149, 0xff, RZ, 0xc0, !PT ;  /* 0x000000ff95ff7812 */ /* 0x000fe200078ac0ff */
[----:B------:R-:W-:Y:S01]  /*5650*/  FMUL.FTZ R0, R0, UR6 ;  /* 0x0000000600007c20 */ /* 0x000fe20008410000 */
[----:B------:R-:W-:Y:S01]  /*5660*/  ISETP.GE.U32.AND.EX P3, PT, R235, 0x1000000, PT, P3 ;  /* 0x01000000eb00780c */ /* 0x000fe20003f66130 */
[----:B------:R-:W-:Y:S01]  /*5670*/  FFMA.FTZ R59, R80, R95, R239 ;  /* 0x0000005f503b7223 */ /* 0x000fe200000100ef */
[----:B------:R-:W-:Y:S01]  /*5680*/  ISETP.GE.U32.AND.EX P4, PT, R149, 0x1000000, PT, P4 ;  /* 0x010000009500780c */ /* 0x000fe20003f86140 */
[----:B------:R-:W-:Y:S01]  /*5690*/  FFMA.FTZ R57, R212, R103, R57 ;  /* 0x00000067d4397223 */ /* 0x000fe20000010039 */
[----:B------:R-:W-:Y:S01]  /*56a0*/  FSEL R74, R56, RZ, P6 ;  /* 0x000000ff384a7208 */ /* 0x000fe20003000000 */
[----:B------:R-:W-:Y:S01]  /*56b0*/  FADD.FTZ R59, R76, -R59 ;  /* 0x8000003b4c3b7221 */ /* 0x000fe20000010000 */
[----:B------:R-:W-:Y:S01]  /*56c0*/  FSEL R79, R56, RZ, P5 ;  /* 0x000000ff384f7208 */ /* 0x000fe20002800000 */
[----:B------:R-:W-:Y:S01]  /*56d0*/  FMUL.FTZ R57, R57, UR6 ;  /* 0x0000000639397c20 */ /* 0x000fe20008410000 */
[----:B------:R-:W-:Y:S01]  /*56e0*/  FSEL R100, R58, RZ, P3 ;  /* 0x000000ff3a647208 */ /* 0x000fe20001800000 */
[-CC-:B------:R-:W-:Y:S01]  /*56f0*/  FFMA.FTZ R230, R230, R95.reuse, R239.reuse ;  /* 0x0000005fe6e67223 */ /* 0x180fe200000100ef */
[----:B------:R-:W-:Y:S01]  /*5700*/  FSEL R83, R58, RZ, P4 ;  /* 0x000000ff3a537208 */ /* 0x000fe20002000000 */
[----:B------:R-:W-:Y:S01]  /*5710*/  FFMA.FTZ R214, R214, R95, R239 ;  /* 0x0000005fd6d67223 */ /* 0x000fe200000100ef */
[----:B------:R-:W-:Y:S01]  /*5720*/  PRMT R56, R65, 0x7632, R56 ;  /* 0x0000763241387816 */ /* 0x000fe20000000038 */
[----:B------:R-:W-:Y:S01]  /*5730*/  FADD.FTZ R77, R77, -R230 ;  /* 0x800000e64d4d7221 */ /* 0x000fe20000010000 */
[----:B------:R-:W-:Y:S01]  /*5740*/  LOP3.LUT P3, RZ, R235, 0xff00, RZ, 0xc0, !PT ;  /* 0x0000ff00ebff7812 */ /* 0x000fe2000786c0ff */
[----:B------:R-:W-:Y:S01]  /*5750*/  FADD.FTZ R105, R105, -R214 ;  /* 0x800000d669697221 */ /* 0x000fe20000010000 */
[----:B------:R-:W-:-:S02]  /*5760*/  LOP3.LUT P4, RZ, R149, 0xff00, RZ, 0xc0, !PT ;  /* 0x0000ff0095ff7812 */ /* 0x000fc4000788c0ff */
[----:B------:R-:W-:Y:S02]  /*5770*/  SHF.L.U32 R73, R56, 0x10, RZ ;  /* 0x0000001038497819 */ /* 0x000fe400000006ff */
[C---:B------:R-:W-:Y:S02]  /*5780*/  FSEL R81, R0.reuse, RZ, P3 ;  /* 0x000000ff00517208 */ /* 0x040fe40001800000 */
[----:B------:R-:W-:Y:S01]  /*5790*/  FSEL R82, R0, RZ, P4 ;  /* 0x000000ff00527208 */ /* 0x000fe20002000000 */
[----:B------:R-:W-:Y:S01]  /*57a0*/  FFMA.FTZ R58, R212, R59, R73 ;  /* 0x0000003bd43a7223 */ /* 0x000fe20000010049 */
[----:B------:R-:W-:Y:S02]  /*57b0*/  LOP3.LUT P6, RZ, R234, 0xff0000, RZ, 0xc0, !PT ;  /* 0x00ff0000eaff7812 */ /* 0x000fe400078cc0ff */
[----:B------:R-:W-:Y:S02]  /*57c0*/  PRMT R0, R64, 0x7632, R0 ;  /* 0x0000763240007816 */ /* 0x000fe40000000000 */
[----:B------:R-:W-:-:S02]  /*57d0*/  FSEL R73, R57, RZ, P6 ;  /* 0x000000ff39497208 */ /* 0x000fc40003000000 */
[----:B------:R-:W-:Y:S01]  /*57e0*/  SHF.L.U32 R56, R64, 0x10, RZ ;  /* 0x0000001040387819 */ /* 0x000fe200000006ff */
[----:B------:R-:W-:Y:S01]  /*57f0*/  IMAD.U32 R0, R0, 0x10000, RZ ;  /* 0x0001000000007824 */ /* 0x000fe200078e00ff */
[----:B------:R-:W-:Y:S02]  /*5800*/  LOP3.LUT P6, RZ, R148, 0xff0000, RZ, 0xc0, !PT ;  /* 0x00ff000094ff7812 */ /* 0x000fe400078cc0ff */
[----:B------:R-:W-:Y:S01]  /*5810*/  F2FP.BF16.F32.PACK_AB R59, R83, R72 ;  /* 0x00000048533b723e */ /* 0x000fe200000010ff */
[----:B------:R-:W-:Y:S01]  /*5820*/  FMUL.FTZ R72, R58, UR6 ;  /* 0x000000063a487c20 */ /* 0x000fe20008410000 */
[----:B------:R-:W-:Y:S01]  /*5830*/  LOP3.LUT P5, RZ, R234, 0xff000000, RZ, 0xc0, !PT ;  /* 0xff000000eaff7812 */ /* 0x000fe200078ac0ff */
[C---:B------:R-:W-:Y:S01]  /*5840*/  FFMA.FTZ R0, R212.reuse, R77, R0 ;  /* 0x0000004dd4007223 */ /* 0x040fe20000010000 */
[----:B------:R-:W-:Y:S01]  /*5850*/  FSEL R57, R57, RZ, P6 ;  /* 0x000000ff39397208 */ /* 0x000fe20003000000 */
[----:B------:R-:W-:Y:S01]  /*5860*/  FFMA.FTZ R56, R212, R105, R56 ;  /* 0x00000069d4387223 */ /* 0x000fe20000010038 */
[----:B------:R-:W-:Y:S01]  /*5870*/  LOP3.LUT P6, RZ, R148, 0xff000000, RZ, 0xc0, !PT ;  /* 0xff00000094ff7812 */ /* 0x000fe200078cc0ff */
[----:B------:R-:W-:Y:S01]  /*5880*/  FMUL.FTZ R0, R0, UR6 ;  /* 0x0000000600007c20 */ /* 0x000fe20008410000 */
[----:B------:R-:W-:Y:S01]  /*5890*/  FSEL R76, R72, RZ, P5 ;  /* 0x000000ff484c7208 */ /* 0x000fe20002800000 */
[----:B------:R-:W-:Y:S01]  /*58a0*/  FMUL.FTZ R56, R56, UR6 ;  /* 0x0000000638387c20 */ /* 0x000fe20008410000 */
[----:B------:R-:W-:-:S02]  /*58b0*/  LOP3.LUT P3, RZ, R234, 0xff00, RZ, 0xc0, !PT ;  /* 0x0000ff00eaff7812 */ /* 0x000fc4000786c0ff */
[----:B------:R-:W-:Y:S02]  /*58c0*/  LOP3.LUT P5, RZ, R148, 0xff00, RZ, 0xc0, !PT ;  /* 0x0000ff0094ff7812 */ /* 0x000fe400078ac0ff */
[----:B------:R-:W-:Y:S02]  /*58d0*/  FSEL R80, R72, RZ, P6 ;  /* 0x000000ff48507208 */ /* 0x000fe40003000000 */
[----:B------:R-:W-:Y:S02]  /*58e0*/  LOP3.LUT P4, RZ, R234, 0xff, RZ, 0xc0, !PT ;  /* 0x000000ffeaff7812 */ /* 0x000fe4000788c0ff */
[----:B------:R-:W-:Y:S02]  /*58f0*/  LOP3.LUT P6, RZ, R148, 0xff, RZ, 0xc0, !PT ;  /* 0x000000ff94ff7812 */ /* 0x000fe400078cc0ff */
[----:B------:R-:W-:Y:S02]  /*5900*/  F2FP.BF16.F32.PACK_AB R58, R82, R79 ;  /* 0x0000004f523a723e */ /* 0x000fe400000010ff */
        /* <DEDUP_REMOVED lines=8> */
[----:B------:R-:W-:Y:S02]  /*5990*/  F2FP.BF16.F32.PACK_AB R56, R79, R0 ;  /* 0x000000004f38723e */ /* 0x000fe400000010ff */
[----:B------:R-:W-:Y:S01]  /*59a0*/  F2FP.BF16.F32.PACK_AB R72, R77, R72 ;  /* 0x000000484d48723e */ /* 0x000fe200000010ff */
[----:B------:R-:W-:Y:S06]  /*59b0*/  BRA `(.L_x_283) ;  /* 0x0000001800547947 */ /* 0x000fec0003800000 */
.L_x_281:
[----:B------:R-:W-:Y:S05]  /*59c0*/  @!P2 BRA `(.L_x_284) ;  /* 0x00000004003ca947 */ /* 0x000fea0003800000 */
[-CC-:B------:R-:W-:Y:S01]  /*59d0*/  FFMA.FTZ R0, R81, R95.reuse, R239.reuse ;  /* 0x0000005f51007223 */ /* 0x180fe200000100ef */
[-CC-:B0-----:R-:W-:Y:S01]  /*59e0*/  FFMA.FTZ R53, R102, R95.reuse, R239.reuse ;  /* 0x0000005f66357223 */ /* 0x181fe200000100ef */
[-CC-:B------:R-:W-:Y:S01]  /*59f0*/  FFMA.FTZ R83, R83, R95.reuse, R239.reuse ;  /* 0x0000005f53537223 */ /* 0x180fe200000100ef */
[----:B------:R-:W-:Y:S01]  /*5a00*/  FFMA.FTZ R104, R104, R95, R239 ;  /* 0x0000005f68687223 */ /* 0x000fe200000100ef */
[----:B------:R-:W-:Y:S01]  /*5a10*/  FADD.FTZ R79, R79, -R0 ;  /* 0x800000004f4f7221 */ /* 0x000fe20000010000 */
[----:B------:R-:W-:Y:S01]  /*5a20*/  FADD.FTZ R53, R100, -R53 ;  /* 0x8000003564357221 */ /* 0x000fe20000010000 */
[----:B------:R-:W-:Y:S01]  /*5a30*/  ISETP.GE.U32.AND P3, PT, R234, RZ, PT ;  /* 0x000000ffea00720c */ /* 0x000fe20003f66070 */
[----:B------:R-:W-:Y:S01]  /*5a40*/  FADD.FTZ R57, R82, -R83 ;  /* 0x8000005352397221 */ /* 0x000fe20000010000 */
[C---:B------:R-:W-:Y:S01]  /*5a50*/  FMUL.FTZ R56, R212.reuse, R79 ;  /* 0x0000004fd4387220 */ /* 0x040fe20000410000 */
[----:B------:R-:W-:Y:S01]  /*5a60*/  FMUL.FTZ R55, R212, R53 ;  /* 0x00000035d4377220 */ /* 0x000fe20000410000 */
[----:B------:R-:W-:Y:S01]  /*5a70*/  ISETP.GE.U32.AND P4, PT, R148, RZ, PT ;  /* 0x000000ff9400720c */ /* 0x000fe20003f86070 */
[----:B------:R-:W-:Y:S01]  /*5a80*/  FADD.FTZ R101, R101, -R104 ;  /* 0x8000006865657221 */ /* 0x000fe20000010000 */
[--C-:B------:R-:W-:Y:S01]  /*5a90*/  FFMA.FTZ R106, R106, R95, R239.reuse ;  /* 0x0000005f6a6a7223 */ /* 0x100fe200000100ef */
[----:B------:R-:W-:Y:S01]  /*5aa0*/  FMUL.FTZ R52, R56, UR6 ;  /* 0x0000000638347c20 */ /* 0x000fe20008410000 */
[----:B------:R-:W-:Y:S01]  /*5ab0*/  FMUL.FTZ R0, R55, UR6 ;  /* 0x0000000637007c20 */ /* 0x000fe20008410000 */
[----:B------:R-:W-:Y:S01]  /*5ac0*/  ISETP.GE.U32.AND.EX P3, PT, R235, 0x1000000, PT, P3 ;  /* 0x01000000eb00780c */ /* 0x000fe20003f66130 */
[C---:B------:R-:W-:Y:S01]  /*5ad0*/  FMUL.FTZ R57, R212.reuse, R57 ;  /* 0x00000039d4397220 */ /* 0x040fe20000410000 */
[----:B------:R-:W-:Y:S01]  /*5ae0*/  ISETP.GE.U32.AND.EX P4, PT, R149, 0x1000000, PT, P4 ;  /* 0x010000009500780c */ /* 0x000fe20003f86140 */
[----:B------:R-:W-:Y:S01]  /*5af0*/  FMUL.FTZ R54, R212, R101 ;  /* 0x00000065d4367220 */ /* 0x000fe20000410000 */
[----:B------:R-:W-:Y:S01]  /*5b00*/  LOP3.LUT P6, RZ, R235, 0xff0000, RZ, 0xc0, !PT ;  /* 0x00ff0000ebff7812 */ /* 0x000fe200078cc0ff */
[----:B------:R-:W-:Y:S01]  /*5b10*/  FADD.FTZ R53, R103, -R106 ;  /* 0x8000006a67357221 */ /* 0x000fe20000010000 */
[----:B------:R-:W-:Y:S01]  /*5b20*/  LOP3.LUT P5, RZ, R149, 0xff0000, RZ, 0xc0, !PT ;  /* 0x00ff000095ff7812 */ /* 0x000fe200078ac0ff */
[----:B------:R-:W-:Y:S01]  /*5b30*/  FFMA.FTZ R81, R80, R95, R239 ;  /* 0x0000005f50517223 */ /* 0x000fe200000100ef */
[----:B------:R-:W-:Y:S01]  /*5b40*/  FSEL R72, R52, RZ, P3 ;  /* 0x000000ff34487208 */ /* 0x000fe20001800000 */
[----:B------:R-:W-:Y:S01]  /*5b50*/  FMUL.FTZ R53, R212, R53 ;  /* 0x00000035d4357220 */ /* 0x000fe20000410000 */
[----:B------:R-:W-:Y:S01]  /*5b60*/  FSEL R82, R52, RZ, P4 ;  /* 0x000000ff34527208 */ /* 0x000fe20002000000 */
[----:B------:R-:W-:Y:S01]  /*5b70*/  FMUL.FTZ R52, R57, UR6 ;  /* 0x0000000639347c20 */ /* 0x000fe20008410000 */
[----:B------:R-:W-:Y:S01]  /*5b80*/  FSEL R75, R0, RZ, P6 ;  /* 0x000000ff004b7208 */ /* 0x000fe20003000000 */
[----:B------:R-:W-:Y:S01]  /*5b90*/  FADD.FTZ R81, R76, -R81 ;  /* 0x800000514c517221 */ /* 0x000fe20000010000 */
[----:B------:R-:W-:Y:S01]  /*5ba0*/  FSEL R59, R0, RZ, P5 ;  /* 0x000000ff003b7208 */ /* 0x000fe20002800000 */
[----:B------:R-:W-:Y:S01]  /*5bb0*/  FMUL.FTZ R0, R54, UR6 ;  /* 0x0000000636007c20 */ /* 0x000fe20008410000 */
[----:B------:R-:W-:Y:S01]  /*5bc0*/  LOP3.LUT P3, RZ, R235, 0xff00, RZ, 0xc0, !PT ;  /* 0x0000ff00ebff7812 */ /* 0x000fe2000786c0ff */
[-CC-:B------:R-:W-:Y:S01]  /*5bd0*/  FFMA.FTZ R230, R230, R95.reuse, R239.reuse ;  /* 0x0000005fe6e67223 */ /* 0x180fe200000100ef */
[----:B------:R-:W-:Y:S01]  /*5be0*/  LOP3.LUT P4, RZ, R149, 0xff00, RZ, 0xc0, !PT ;  /* 0x0000ff0095ff7812 */ /* 0x000fe2000788c0ff */
[----:B------:R-:W-:Y:S01]  /*5bf0*/  FFMA.FTZ R214, R214, R95, R239 ;  /* 0x0000005fd6d67223 */ /* 0x000fe200000100ef */
[----:B------:R-:W-:Y:S01]  /*5c00*/  LOP3.LUT P6, RZ, R235, 0xff, RZ, 0xc0, !PT ;  /* 0x000000ffebff7812 */ /* 0x000fe200078cc0ff */
[----:B------:R-:W-:Y:S01]  /*5c10*/  FADD.FTZ R77, R77, -R230 ;  /* 0x800000e64d4d7221 */ /* 0x000fe20000010000 */
[----:B------:R-:W-:Y:S01]  /*5c20*/  LOP3.LUT P5, RZ, R149, 0xff, RZ, 0xc0, !PT ;  /* 0x000000ff95ff7812 */ /* 0x000fe200078ac0ff */
[----:B------:R-:W-:Y:S01]  /*5c30*/  FADD.FTZ R105, R105, -R214 ;  /* 0x800000d669697221 */ /* 0x000fe20000010000 */
[----:B------:R-:W-:-:S02]  /*5c40*/  FSEL R79, R52, RZ, P3 ;  /* 0x000000ff344f7208 */ /* 0x000fc40001800000 */
[----:B------:R-:W-:Y:S01]  /*5c50*/  FSEL R73, R52, RZ, P4 ;  /* 0x000000ff34497208 */ /* 0x000fe20002000000 */
[----:B------:R-:W-:Y:S01]  /*5c60*/  FMUL.FTZ R52, R53, UR6 ;  /* 0x0000000635347c20 */ /* 0x000fe20008410000 */
[C---:B------:R-:W-:Y:S02]  /*5c70*/  FSEL R74, R0.reuse, RZ, P6 ;  /* 0x000000ff004a7208 */ /* 0x040fe40003000000 */
[----:B------:R-:W-:Y:S01]  /*5c80*/  FSEL R58, R0, RZ, P5 ;  /* 0x000000ff003a7208 */ /* 0x000fe20002800000 */
[----:B------:R-:W-:Y:S01]  /*5c90*/  FMUL.FTZ R0, R212, R81 ;  /* 0x00000051d4007220 */ /* 0x000fe20000410000 */
[----:B------:R-:W-:Y:S02]  /*5ca0*/  LOP3.LUT P6, RZ, R234, 0xff0000, RZ, 0xc0, !PT ;  /* 0x00ff0000eaff7812 */ /* 0x000fe400078cc0ff */
[----:B------:R-:W-:Y:S02]  /*5cb0*/  F2FP.BF16.F32.PACK_AB R58, R73, R58 ;  /* 0x0000003a493a723e */ /* 0x000fe400000010ff */
[----:B------:R-:W-:-:S02]  /*5cc0*/  FSEL R73, R52, RZ, P6 ;  /* 0x000000ff34497208 */ /* 0x000fc40003000000 */
[----:B------:R-:W-:Y:S02]  /*5cd0*/  LOP3.LUT P6, RZ, R148, 0xff0000, RZ, 0xc0, !PT ;  /* 0x00ff000094ff7812 */ /* 0x000fe400078cc0ff */
[----:B------:R-:W-:Y:S01]  /*5ce0*/  F2FP.BF16.F32.PACK_AB R75, R72, R75 ;  /* 0x0000004b484b723e */ /* 0x000fe200000010ff */
[----:B------:R-:W-:Y:S01]  /*5cf0*/  FMUL.FTZ R72, R0, UR6 ;  /* 0x0000000600487c20 */ /* 0x000fe20008410000 */
[----:B------:R-:W-:Y:S01]  /*5d00*/  F2FP.BF16.F32.PACK_AB R54, R57, R54 ;  /* 0x000000363936723e */ /* 0x000fe200000010ff */
[----:B------:R-:W-:Y:S01]  /*5d10*/  FMUL.FTZ R57, R212, R77 ;  /* 0x0000004dd4397220 */ /* 0x000fe20000410000 */
[----:B------:R-:W-:Y:S01]  /*5d20*/  F2FP.BF16.F32.PACK_AB R53, R0, R53 ;  /* 0x000000350035723e */ /* 0x000fe200000010ff */
[----:B------:R-:W-:Y:S01]  /*5d30*/  FMUL.FTZ R0, R212, R105 ;  /* 0x00000069d4007220 */ /* 0x000fe20000410000 */
[----:B------:R-:W-:Y:S02]  /*5d40*/  LOP3.LUT P5, RZ, R234, 0xff000000, RZ, 0xc0, !PT ;  /* 0xff000000eaff7812 */ /* 0x000fe400078ac0ff */
[----:B------:R-:W-:-:S02]  /*5d50*/  FSEL R76, R52, RZ, P6 ;  /* 0x000000ff344c7208 */ /* 0x000fc40003000000 */
[----:B------:R-:W-:Y:S02]  /*5d60*/  LOP3.LUT P6, RZ, R148, 0xff000000, RZ, 0xc0, !PT ;  /* 0xff00000094ff7812 */ /* 0x000fe400078cc0ff */
[----:B------:R-:W-:Y:S01]  /*5d70*/  F2FP.BF16.F32.PACK_AB R55, R56, R55 ;  /* 0x000000373837723e */ /* 0x000fe200000010ff */
[C---:B------:R-:W-:Y:S01]  /*5d80*/  FMUL.FTZ R56, R57.reuse, UR6 ;  /* 0x0000000639387c20 */ /* 0x040fe20008410000 */
[----:B------:R-:W-:Y:S02]  /*5d90*/  FSEL R80, R72, RZ, P5 ;  /* 0x000000ff48507208 */ /* 0x000fe40002800000 */
[----:B------:R-:W-:Y:S01]  /*5da0*/  F2FP.BF16.F32.PACK_AB R52, R57, R0 ;  /* 0x000000003934723e */ /* 0x000fe200000010ff */
[----:B------:R-:W-:Y:S01]  /*5db0*/  FMUL.FTZ R0, R0, UR6 ;  /* 0x0000000600007c20 */ /* 0x000fe20008410000 */
[----:B------:R-:W-:Y:S02]  /*5dc0*/  LOP3.LUT P3, RZ, R234, 0xff00, RZ, 0xc0, !PT ;  /* 0x0000ff00eaff7812 */ /* 0x000fe4000786c0ff */
[----:B------:R-:W-:-:S02]  /*5dd0*/  LOP3.LUT P5, RZ, R148, 0xff00, RZ, 0xc0, !PT ;  /* 0x0000ff0094ff7812 */ /* 0x000fc400078ac0ff */
[----:B------:R-:W-:Y:S02]  /*5de0*/  FSEL R57, R72, RZ, P6 ;  /* 0x000000ff48397208 */ /* 0x000fe40003000000 */
[----:B------:R-:W-:Y:S02]  /*5df0*/  LOP3.LUT P4, RZ, R234, 0xff, RZ, 0xc0, !PT ;  /* 0x000000ffeaff7812 */ /* 0x000fe4000788c0ff */
[----:B------:R-:W-:Y:S02]  /*5e00*/  LOP3.LUT P6, RZ, R148, 0xff, RZ, 0xc0, !PT ;  /* 0x000000ff94ff7812 */ /* 0x000fe400078cc0ff */
[----:B------:R-:W-:Y:S02]  /*5e10*/  F2FP.BF16.F32.PACK_AB R74, R79, R74 ;  /* 0x0000004a4f4a723e */ /* 0x000fe400000010ff */
[C---:B------:R-:W-:Y:S02]  /*5e20*/  FSEL R77, R56.reuse, RZ, P3 ;  /* 0x000000ff384d7208 */ /* 0x040fe40001800000 */
[----:B------:R-:W-:-:S02]  /*5e30*/  FSEL R79, R56, RZ, P5 ;  /* 0x000000ff384f7208 */ /* 0x000fc40002800000 */
[C---:B------:R-:W-:Y:S02]  /*5e40*/  FSEL R56, R0.reuse, RZ, P6 ;  /* 0x000000ff00387208 */ /* 0x040fe40003000000 */
[----:B------:R-:W-:Y:S02]  /*5e50*/  FSEL R72, R0, RZ, P4 ;  /* 0x000000ff00487208 */ /* 0x000fe40002000000 */
[----:B------:R-:W-:Y:S02]  /*5e60*/  F2FP.BF16.F32.PACK_AB R59, R82, R59 ;  /* 0x0000003b523b723e */ /* 0x000fe400000010ff */
[----:B------:R-:W-:Y:S02]  /*5e70*/  F2FP.BF16.F32.PACK_AB R57, R57, R76 ;  /* 0x0000004c3939723e */ /* 0x000fe400000010ff */
[----:B------:R-:W-:Y:S02]  /*5e80*/  F2FP.BF16.F32.PACK_AB R73, R80, R73 ;  /* 0x000000495049723e */ /* 0x000fe400000010ff */
[----:B------:R-:W-:-:S02]  /*5e90*/  F2FP.BF16.F32.PACK_AB R56, R79, R56 ;  /* 0x000000384f38723e */ /* 0x000fc400000010ff */
[----:B------:R-:W-:Y:S01]  /*5ea0*/  F2FP.BF16.F32.PACK_AB R72, R77, R72 ;  /* 0x000000484d48723e */ /* 0x000fe200000010ff */
[----:B------:R-:W-:Y:S06]  /*5eb0*/  BRA `(.L_x_283) ;  /* 0x0000001400147947 */ /* 0x000fec0003800000 */
.L_x_284:
[-CC-:B------:R-:W-:Y:S01]  /*5ec0*/  FFMA.FTZ R0, R81, R95.reuse, R239.reuse ;  /* 0x0000005f51007223 */ /* 0x180fe200000100ef */
[-CC-:B0-----:R-:W-:Y:S01]  /*5ed0*/  FFMA.FTZ R57, R102, R95.reuse, R239.reuse ;  /* 0x0000005f66397223 */ /* 0x181fe200000100ef */
[-C--:B------:R-:W-:Y:S01]  /*5ee0*/  FFMA.FTZ R104, R104, R95.reuse, R239 ;  /* 0x0000005f68687223 */ /* 0x080fe200000100ef */
[----:B------:R-:W-:Y:S01]  /*5ef0*/  ISETP.GE.U32.AND P3, PT, R234, RZ, PT ;  /* 0x000000ffea00720c */ /* 0x000fe20003f66070 */
[----:B------:R-:W-:Y:S01]  /*5f00*/  FADD.FTZ R79, R79, -R0 ;  /* 0x800000004f4f7221 */ /* 0x000fe20000010000 */
[----:B------:R-:W-:Y:S01]  /*5f10*/  FADD.FTZ R57, R100, -R57 ;  /* 0x8000003964397221 */ /* 0x000fe20000010000 */
[----:B------:R-:W-:Y:S01]  /*5f20*/  FADD.FTZ R101, R101, -R104 ;  /* 0x8000006865657221 */ /* 0x000fe20000010000 */
[--C-:B------:R-:W-:Y:S01]  /*5f30*/  FFMA.FTZ R106, R106, R95, R239.reuse ;  /* 0x0000005f6a6a7223 */ /* 0x100fe200000100ef */
[C---:B------:R-:W-:Y:S01]  /*5f40*/  FMUL.FTZ R79, R212.reuse, R79 ;  /* 0x0000004fd44f7220 */ /* 0x040fe20000410000 */
[C---:B------:R-:W-:Y:S01]  /*5f50*/  FMUL.FTZ R57, R212.reuse, R57 ;  /* 0x00000039d4397220 */ /* 0x040fe20000410000 */
[----:B------:R-:W-:Y:S01]  /*5f60*/  ISETP.GE.U32.AND.EX P5, PT, R235, 0x1000000, PT, P3 ;  /* 0x01000000eb00780c */ /* 0x000fe20003fa6130 */
[C---:B------:R-:W-:Y:S01]  /*5f70*/  FMUL.FTZ R101, R212.reuse, R101 ;  /* 0x00000065d4657220 */ /* 0x040fe20000410000 */
[----:B------:R-:W-:Y:S01]  /*5f80*/  FMUL.FTZ R79, R79, UR6 ;  /* 0x000000064f4f7c20 */ /* 0x000fe20008410000 */
[----:B------:R-:W-:Y:S01]  /*5f90*/  FMUL.FTZ R57, R57, UR6 ;  /* 0x0000000639397c20 */ /* 0x000fe20008410000 */
[----:B------:R-:W-:Y:S01]  /*5fa0*/  FADD.FTZ R103, R103, -R106 ;  /* 0x8000006a67677221 */ /* 0x000fe20000010000 */
[----:B------:R-:W-:Y:S01]  /*5fb0*/  LOP3.LUT P4, RZ, R235, 0xff0000, RZ, 0xc0, !PT ;  /* 0x00ff0000ebff7812 */ /* 0x000fe2000788c0ff */
[----:B------:R-:W-:Y:S01]  /*5fc0*/  FMUL.FTZ R101, R101, UR6 ;  /* 0x0000000665657c20 */ /* 0x000fe20008410000 */
[----:B------:R-:W-:Y:S01]  /*5fd0*/  LOP3.LUT P6, RZ, R149, 0xff0000, RZ, 0xc0, !PT ;  /* 0x00ff000095ff7812 */ /* 0x000fe200078cc0ff */
[----:B------:R-:W-:Y:S01]  /*5fe0*/  FMUL.FTZ R103, R212, R103 ;  /* 0x00000067d4677220 */ /* 0x000fe20000410000 */
[----:B------:R-:W-:Y:S01]  /*5ff0*/  FSEL R0, R79, RZ, P5 ;  /* 0x000000ff4f007208 */ /* 0x000fe20002800000 */
[-C--:B------:R-:W-:Y:S01]  /*6000*/  FFMA.FTZ R83, R83, R95.reuse, R239 ;  /* 0x0000005f53537223 */ /* 0x080fe200000100ef */
[----:B------:R-:W-:Y:S01]  /*6010*/  LOP3.LUT P5, RZ, R235, 0xff, RZ, 0xc0, !PT ;  /* 0x000000ffebff7812 */ /* 0x000fe200078ac0ff */
[----:B------:R-:W-:Y:S01]  /*6020*/  FMUL.FTZ R103, R103, UR6 ;  /* 0x0000000667677c20 */ /* 0x000fe20008410000 */
[C---:B------:R-:W-:Y:S01]  /*6030*/  FSEL R75, R57.reuse, RZ, P4 ;  /* 0x000000ff394b7208 */ /* 0x040fe20002000000 */
[----:B------:R-:W-:Y:S01]  /*6040*/  FADD.FTZ R83, R82, -R83 ;  /* 0x8000005352537221 */ /* 0x000fe20000010000 */
[----:B------:R-:W-:Y:S01]  /*6050*/  FSEL R59, R57, RZ, P6 ;  /* 0x000000ff393b7208 */ /* 0x000fe20003000000 */
[-CC-:B------:R-:W-:Y:S01]  /*6060*/  FFMA.FTZ R57, R80, R95.reuse, R239.reuse ;  /* 0x0000005f50397223 */ /* 0x180fe200000100ef */
[----:B------:R-:W-:Y:S01]  /*6070*/  FSEL R74, R101, RZ, P5 ;  /* 0x000000ff654a7208 */ /* 0x000fe20002800000 */
[-C--:B------:R-:W-:Y:S01]  /*6080*/  FFMA.FTZ R230, R230, R95.reuse, R239 ;  /* 0x0000005fe6e67223 */ /* 0x080fe200000100ef */
[----:B------:R-:W-:Y:S01]  /*6090*/  LOP3.LUT P5, RZ, R234, 0xff0000, RZ, 0xc0, !PT ;  /* 0x00ff0000eaff7812 */ /* 0x000fe200078ac0ff */
[----:B------:R-:W-:Y:S01]  /*60a0*/  FADD.FTZ R57, R76, -R57 ;  /* 0x800000394c397221 */ /* 0x000fe20000010000 */
[----:B------:R-:W-:Y:S01]  /*60b0*/  ISETP.GE.U32.AND P3, PT, R148, RZ, PT ;  /* 0x000000ff9400720c */ /* 0x000fe20003f66070 */
[----:B------:R-:W-:Y:S01]  /*60c0*/  FFMA.FTZ R214, R214, R95, R239 ;  /* 0x0000005fd6d67223 */ /* 0x000fe200000100ef */
[----:B------:R-:W-:Y:S01]  /*60d0*/  LOP3.LUT P4, RZ, R149, 0xff, RZ, 0xc0, !PT ;  /* 0x000000ff95ff7812 */ /* 0x000fe2000788c0ff */
[C---:B------:R-:W-:Y:S01]  /*60e0*/  FMUL.FTZ R83, R212.reuse, R83 ;  /* 0x00000053d4537220 */ /* 0x040fe20000410000 */
[----:B------:R-:W-:Y:S01]  /*60f0*/  FMUL.FTZ R57, R212, R57 ;  /* 0x00000039d4397220 */ /* 0x000fe20000410000 */
[----:B------:R-:W-:Y:S01]  /*6100*/  FSEL R73, R103, RZ, P5 ;  /* 0x000000ff67497208 */ /* 0x000fe20002800000 */
[----:B------:R-:W-:Y:S01]  /*6110*/  FADD.FTZ R77, R77, -R230 ;  /* 0x800000e64d4d7221 */ /* 0x000fe20000010000 */
[----:B------:R-:W-:Y:S01]  /*6120*/  ISETP.GE.U32.AND.EX P3, PT, R149, 0x1000000, PT, P3 ;  /* 0x010000009500780c */ /* 0x000fe20003f66130 */
[----:B------:R-:W-:Y:S01]  /*6130*/  FADD.FTZ R105, R105, -R214 ;  /* 0x800000d669697221 */ /* 0x000fe20000010000 */
[----:B------:R-:W-:Y:S01]  /*6140*/  LOP3.LUT P5, RZ, R148, 0xff0000, RZ, 0xc0, !PT ;  /* 0x00ff000094ff7812 */ /* 0x000fe200078ac0ff */
[----:B------:R-:W-:Y:S01]  /*6150*/  FMUL.FTZ R83, R83, UR6 ;  /* 0x0000000653537c20 */ /* 0x000fe20008410000 */
[----:B------:R-:W-:Y:S01]  /*6160*/  F2FP.BF16.F32.PACK_AB R75, R0, R75 ;  /* 0x0000004b004b723e */ /* 0x000fe200000010ff */
[----:B------:R-:W-:Y:S01]  /*6170*/  FMUL.FTZ R0, R57, UR6 ;  /* 0x0000000639007c20 */ /* 0x000fe20008410000 */
[----:B------:R-:W-:Y:S01]  /*6180*/  FSEL R58, R101, RZ, P4 ;  /* 0x000000ff653a7208 */ /* 0x000fe20002000000 */
[C---:B------:R-:W-:Y:S01]  /*6190*/  FMUL.FTZ R77, R212.reuse, R77 ;  /* 0x0000004dd44d7220 */ /* 0x040fe20000410000 */
[----:B------:R-:W-:Y:S01]  /*61a0*/  LOP3.LUT P6, RZ, R235, 0xff00, RZ, 0xc0, !PT ;  /* 0x0000ff00ebff7812 */ /* 0x000fe200078cc0ff */
[----:B------:R-:W-:Y:S01]  /*61b0*/  FMUL.FTZ R105, R212, R105 ;  /* 0x00000069d4697220 */ /* 0x000fe20000410000 */
[----:B------:R-:W-:Y:S01]  /*61c0*/  FSEL R56, R79, RZ, P3 ;  /* 0x000000ff4f387208 */ /* 0x000fe20001800000 */
[----:B------:R-:W-:Y:S01]  /*61d0*/  FMUL.FTZ R77, R77, UR6 ;  /* 0x000000064d4d7c20 */ /* 0x000fe20008410000 */
[----:B------:R-:W-:Y:S01]  /*61e0*/  LOP3.LUT P4, RZ, R234, 0xff000000, RZ, 0xc0, !PT ;  /* 0xff000000eaff7812 */ /* 0x000fe2000788c0ff */
[----:B------:R-:W-:Y:S01]  /*61f0*/  FMUL.FTZ R105, R105, UR6 ;  /* 0x0000000669697c20 */ /* 0x000fe20008410000 */
[----:B------:R-:W-:-:S02]  /*6200*/  FSEL R57, R103, RZ, P5 ;  /* 0x000000ff67397208 */ /* 0x000fc40002800000 */
[----:B------:R-:W-:Y:S02]  /*6210*/  LOP3.LUT P3, RZ, R149, 0xff00, RZ, 0xc0, !PT ;  /* 0x0000ff0095ff7812 */ /* 0x000fe4000786c0ff */
[----:B------:R-:W-:Y:S02]  /*6220*/  LOP3.LUT P5, RZ, R148, 0xff000000, RZ, 0xc0, !PT ;  /* 0xff00000094ff7812 */ /* 0x000fe400078ac0ff */
[C---:B------:R-:W-:Y:S02]  /*6230*/  FSEL R79, R83.reuse, RZ, P6 ;  /* 0x000000ff534f7208 */ /* 0x040fe40003000000 */
[----:B------:R-:W-:Y:S02]  /*6240*/  FSEL R76, R0, RZ, P4 ;  /* 0x000000ff004c7208 */ /* 0x000fe40002000000 */
[----:B------:R-:W-:Y:S02]  /*6250*/  LOP3.LUT P6, RZ, R234, 0xff00, RZ, 0xc0, !PT ;  /* 0x0000ff00eaff7812 */ /* 0x000fe400078cc0ff */
[----:B------:R-:W-:-:S02]  /*6260*/  FSEL R83, R83, RZ, P3 ;  /* 0x000000ff53537208 */ /* 0x000fc40001800000 */
[----:B------:R-:W-:Y:S02]  /*6270*/  FSEL R0, R0, RZ, P5 ;  /* 0x000000ff00007208 */ /* 0x000fe40002800000 */
[----:B------:R-:W-:Y:S02]  /*6280*/  LOP3.LUT P3, RZ, R234, 0xff, RZ, 0xc0, !PT ;  /* 0x000000ffeaff7812 */ /* 0x000fe4000786c0ff */
[C---:B------:R-:W-:Y:S02]  /*6290*/  LOP3.LUT P4, RZ, R148.reuse, 0xff00, RZ, 0xc0, !PT ;  /* 0x0000ff0094ff7812 */ /* 0x040fe4000788c0ff */
[----:B------:R-:W-:Y:S02]  /*62a0*/  LOP3.LUT P5, RZ, R148, 0xff, RZ, 0xc0, !PT ;  /* 0x000000ff94ff7812 */ /* 0x000fe400078ac0ff */
[----:B------:R-:W-:Y:S02]  /*62b0*/  F2FP.BF16.F32.PACK_AB R74, R79, R74 ;  /* 0x0000004a4f4a723e */ /* 0x000fe400000010ff */
[----:B------:R-:W-:-:S02]  /*62c0*/  F2FP.BF16.F32.PACK_AB R59, R56, R59 ;  /* 0x0000003b383b723e */ /* 0x000fc400000010ff */
[C---:B------:R-:W-:Y:S02]  /*62d0*/  FSEL R79, R77.reuse, RZ, P6 ;  /* 0x000000ff4d4f7208 */ /* 0x040fe40003000000 */
[----:B------:R-:W-:Y:S02]  /*62e0*/  FSEL R77, R77, RZ, P4 ;  /* 0x000000ff4d4d7208 */ /* 0x000fe40002000000 */
[C---:B------:R-:W-:Y:S02]  /*62f0*/  FSEL R56, R105.reuse, RZ, P5 ;  /* 0x000000ff69387208 */ /* 0x040fe40002800000 */
[----:B------:R-:W-:Y:S02]  /*6300*/  FSEL R72, R105, RZ, P3 ;  /* 0x000000ff69487208 */ /* 0x000fe40001800000 */
[----:B------:R-:W-:Y:S02]  /*6310*/  F2FP.BF16.F32.PACK_AB R58, R83, R58 ;  /* 0x0000003a533a723e */ /* 0x000fe400000010ff */
[----:B------:R-:W-:-:S02]  /*6320*/  F2FP.BF16.F32.PACK_AB R57, R0, R57 ;  /* 0x000000390039723e */ /* 0x000fc400000010ff */
[----:B------:R-:W-:Y:S02]  /*6330*/  F2FP.BF16.F32.PACK_AB R73, R76, R73 ;  /* 0x000000494c49723e */ /* 0x000fe400000010ff */
[----:B------:R-:W-:Y:S02]  /*6340*/  F2FP.BF16.F32.PACK_AB R56, R77, R56 ;  /* 0x000000384d38723e */ /* 0x000fe400000010ff */
[----:B------:R-:W-:Y:S01]  /*6350*/  F2FP.BF16.F32.PACK_AB R72, R79, R72 ;  /* 0x000000484f48723e */ /* 0x000fe200000010ff */
[----:B------:R-:W-:Y:S06]  /*6360*/  BRA `(.L_x_283) ;  /* 0x0000000c00e87947 */ /* 0x000fec0003800000 */
.L_x_280:
[----:B------:R-:W-:Y:S05]  /*6370*/  @!P1 BRA `(.L_x_285) ;  /* 0x0000000800249947 */ /* 0x000fea0003800000 */
[----:B------:R-:W-:Y:S05]  /*6380*/  @!P2 BRA `(.L_x_286) ;  /* 0x000000040018a947 */ /* 0x000fea0003800000 */
[-CC-:B------:R-:W-:Y:S01]  /*6390*/  FFMA.FTZ R0, R81, R95.reuse, R239.reuse ;  /* 0x0000005f51007223 */ /* 0x180fe200000100ef */
[----:B0-----:R-:W-:Y:S01]  /*63a0*/  PRMT R52, R67, 0x7632, R52 ;  /* 0x0000763243347816 */ /* 0x001fe20000000034 */
[-CC-:B------:R-:W-:Y:S01]  /*63b0*/  FFMA.FTZ R83, R83, R95.reuse, R239.reuse ;  /* 0x0000005f53537223 */ /* 0x180fe200000100ef */
[-C--:B------:R-:W-:Y:S01]  /*63c0*/  FFMA.FTZ R104, R104, R95.reuse, R239 ;  /* 0x0000005f68687223 */ /* 0x080fe200000100ef */
[--C-:B------:R-:W-:Y:S01]  /*63d0*/  FADD.FTZ R79, R79, -R0.reuse ;  /* 0x800000004f4f7221 */ /* 0x100fe20000010000 */
[----:B------:R-:W-:Y:S01]  /*63e0*/  PRMT R0, R66, 0x7632, R0 ;  /* 0x0000763242007816 */ /* 0x000fe20000000000 */
[----:B------:R-:W-:Y:S01]  /*63f0*/  FADD.FTZ R83, R82, -R83 ;  /* 0x8000005352537221 */ /* 0x000fe20000010000 */
[----:B------:R-:W-:Y:S01]  /*6400*/  SHF.L.U32 R54, R52, 0x10, RZ ;  /* 0x0000001034367819 */ /* 0x000fe200000006ff */
[----:B------:R-:W-:Y:S01]  /*6410*/  FFMA.FTZ R53, R102, R95, R239 ;  /* 0x0000005f66357223 */ /* 0x000fe200000100ef */
[----:B------:R-:W-:Y:S01]  /*6420*/  SHF.L.U32 R0, R0, 0x10, RZ ;  /* 0x0000001000007819 */ /* 0x000fe200000006ff */
[----:B------:R-:W-:Y:S01]  /*6430*/  FADD.FTZ R101, R101, -R104 ;  /* 0x8000006865657221 */ /* 0x000fe20000010000 */
[----:B------:R-:W-:Y:S01]  /*6440*/  ISETP.GE.U32.AND P3, PT, R234, RZ, PT ;  /* 0x000000ffea00720c */ /* 0x000fe20003f66070 */
[----:B------:R-:W-:Y:S01]  /*6450*/  FFMA.FTZ R82, R212, R79, R54 ;  /* 0x0000004fd4527223 */ /* 0x000fe20000010036 */
[----:B------:R-:W-:-:S02]  /*6460*/  IMAD.U32 R52, R66, 0x10000, RZ ;  /* 0x0001000042347824 */ /* 0x000fc400078e00ff */
[----:B------:R-:W-:Y:S01]  /*6470*/  FFMA.FTZ R74, R212, R83, R0 ;  /* 0x00000053d44a7223 */ /* 0x000fe20000010000 */
[----:B------:R-:W-:Y:S01]  /*6480*/  SHF.L.U32 R55, R67, 0x10, RZ ;  /* 0x0000001043377819 */ /* 0x000fe200000006ff */
[----:B------:R-:W-:Y:S01]  /*6490*/  FMUL.FTZ R0, R82, UR6 ;  /* 0x0000000652007c20 */ /* 0x000fe20008410000 */
[----:B------:R-:W-:Y:S01]  /*64a0*/  FADD.FTZ R53, R100, -R53 ;  /* 0x8000003564357221 */ /* 0x000fe20000010000 */
[C---:B------:R-:W-:Y:S01]  /*64b0*/  ISETP.GE.U32.AND.EX P3, PT, R235.reuse, 0x1000000, PT, P3 ;  /* 0x01000000eb00780c */ /* 0x040fe20003f66130 */
[----:B------:R-:W-:Y:S01]  /*64c0*/  FFMA.FTZ R101, R212, R101, R52 ;  /* 0x00000065d4657223 */ /* 0x000fe20000010034 */
[----:B------:R-:W-:Y:S01]  /*64d0*/  FMUL.FTZ R52, R74, UR6 ;  /* 0x000000064a347c20 */ /* 0x000fe20008410000 */
[----:B------:R-:W-:Y:S01]  /*64e0*/  FFMA.FTZ R73, R212, R53, R55 ;  /* 0x00000035d4497223 */ /* 0x000fe20000010037 */
[----:B------:R-:W-:Y:S01]  /*64f0*/  LOP3.LUT P5, RZ, R235, 0xff00, RZ, 0xc0, !PT ;  /* 0x0000ff00ebff7812 */ /* 0x000fe200078ac0ff */
[-CC-:B------:R-:W-:Y:S01]  /*6500*/  FFMA.FTZ R53, R80, R95.reuse, R239.reuse ;  /* 0x0000005f50357223 */ /* 0x180fe200000100ef */
[----:B------:R-:W-:Y:S01]  /*6510*/  FSEL R100, R0, RZ, P3 ;  /* 0x000000ff00647208 */ /* 0x000fe20001800000 */
[----:B------:R-:W-:Y:S01]  /*6520*/  FMUL.FTZ R0, R101, UR6 ;  /* 0x0000000665007c20 */ /* 0x000fe20008410000 */
[----:B------:R-:W-:Y:S01]  /*6530*/  LOP3.LUT P6, RZ, R235, 0xff, RZ, 0xc0, !PT ;  /* 0x000000ffebff7812 */ /* 0x000fe200078cc0ff */
[----:B------:R-:W-:Y:S01]  /*6540*/  FMUL.FTZ R54, R73, UR6 ;  /* 0x0000000649367c20 */ /* 0x000fe20008410000 */
[----:B------:R-:W-:Y:S01]  /*6550*/  FSEL R80, R52, RZ, P5 ;  /* 0x000000ff34507208 */ /* 0x000fe20002800000 */
[-CC-:B------:R-:W-:Y:S01]  /*6560*/  FFMA.FTZ R106, R106, R95.reuse, R239.reuse ;  /* 0x0000005f6a6a7223 */ /* 0x180fe200000100ef */
[----:B------:R-:W-:Y:S01]  /*6570*/  LOP3.LUT P4, RZ, R235, 0xff0000, RZ, 0xc0, !PT ;  /* 0x00ff0000ebff7812 */ /* 0x000fe2000788c0ff */
[-C--:B------:R-:W-:Y:S01]  /*6580*/  FFMA.FTZ R214, R214, R95.reuse, R239 ;  /* 0x0000005fd6d67223 */ /* 0x080fe200000100ef */
[----:B------:R-:W-:Y:S01]  /*6590*/  PRMT R52, R65, 0x7632, R52 ;  /* 0x0000763241347816 */ /* 0x000fe20000000034 */
[----:B------:R-:W-:Y:S01]  /*65a0*/  FADD.FTZ R55, R76, -R53 ;  /* 0x800000354c377221 */ /* 0x000fe20000010000 */
[----:B------:R-:W-:Y:S01]  /*65b0*/  FSEL R79, R0, RZ, P6 ;  /* 0x000000ff004f7208 */ /* 0x000fe20003000000 */
[----:B------:R-:W-:Y:S01]  /*65c0*/  FFMA.FTZ R230, R230, R95, R239 ;  /* 0x0000005fe6e67223 */ /* 0x000fe200000100ef */
[----:B------:R-:W-:Y:S01]  /*65d0*/  PRMT R0, R64, 0x7632, R0 ;  /* 0x0000763240007816 */ /* 0x000fe20000000000 */
[----:B------:R-:W-:Y:S01]  /*65e0*/  FADD.FTZ R103, R103, -R106 ;  /* 0x8000006a67677221 */ /* 0x000fe20000010000 */
[----:B------:R-:W-:Y:S01]  /*65f0*/  FSEL R75, R54, RZ, P4 ;  /* 0x000000ff364b7208 */ /* 0x000fe20002000000 */
[----:B------:R-:W-:Y:S01]  /*6600*/  IMAD.U32 R54, R52, 0x10000, RZ ;  /* 0x0001000034367824 */ /* 0x000fe200078e00ff */
[----:B------:R-:W-:Y:S01]  /*6610*/  SHF.L.U32 R53, R65, 0x10, RZ ;  /* 0x0000001041357819 */ /* 0x000fe200000006ff */
[----:B------:R-:W-:Y:S01]  /*6620*/  FADD.FTZ R105, R105, -R214 ;  /* 0x800000d669697221 */ /* 0x000fe20000010000 */
[----:B------:R-:W-:Y:S01]  /*6630*/  SHF.L.U32 R52, R64, 0x10, RZ ;  /* 0x0000001040347819 */ /* 0x000fe200000006ff */
[----:B------:R-:W-:Y:S01]  /*6640*/  FADD.FTZ R77, R77, -R230 ;  /* 0x800000e64d4d7221 */ /* 0x000fe20000010000 */
[----:B------:R-:W-:Y:S01]  /*6650*/  SHF.L.U32 R0, R0, 0x10, RZ ;  /* 0x0000001000007819 */ /* 0x000fe200000006ff */
[C---:B------:R-:W-:Y:S01]  /*6660*/  FFMA.FTZ R53, R212.reuse, R103, R53 ;  /* 0x00000067d4357223 */ /* 0x040fe20000010035 */
[C---:B------:R-:W-:Y:S01]  /*6670*/  FFMA.FTZ R72, R212.reuse, R55, R54 ;  /* 0x00000037d4487223 */ /* 0x040fe20000010036 */
[----:B------:R-:W-:Y:S01]  /*6680*/  FFMA.FTZ R52, R212, R105, R52 ;  /* 0x00000069d4347223 */ /* 0x000fe20000010034 */
[----:B------:R-:W-:Y:S01]  /*6690*/  F2FP.BF16.F32.PACK_AB R55, R82, R73 ;  /* 0x000000495237723e */ /* 0x000fe200000010ff */
[----:B------:R-:W-:Y:S01]  /*66a0*/  FFMA.FTZ R77, R212, R77, R0 ;  /* 0x0000004dd44d7223 */ /* 0x000fe20000010000 */
[----:B------:R-:W-:Y:S01]  /*66b0*/  F2FP.BF16.F32.PACK_AB R54, R74, R101 ;  /* 0x000000654a36723e */ /* 0x000fe200000010ff */
[----:B------:R-:W-:Y:S01]  /*66c0*/  FMUL.FTZ R73, R53, UR6 ;  /* 0x0000000635497c20 */ /* 0x000fe20008410000 */
[C---:B------:R-:W-:Y:S01]  /*66d0*/  F2FP.BF16.F32.PACK_AB R53, R72.reuse, R53 ;  /* 0x000000354835723e */ /* 0x040fe200000010ff */
[----:B------:R-:W-:Y:S01]  /*66e0*/  FMUL.FTZ R74, R72, UR6 ;  /* 0x00000006484a7c20 */ /* 0x000fe20008410000 */
[----:B------:R-:W-:Y:S01]  /*66f0*/  FMUL.FTZ R0, R52, UR6 ;  /* 0x0000000634007c20 */ /* 0x000fe20008410000 */
[----:B------:R-:W-:Y:S01]  /*6700*/  FMUL.FTZ R72, R77, UR6 ;  /* 0x000000064d487c20 */ /* 0x000fe20008410000 */
[----:B------:R-:W-:-:S02]  /*6710*/  LOP3.LUT P3, RZ, R234, 0xff0000, RZ, 0xc0, !PT ;  /* 0x00ff0000eaff7812 */ /* 0x000fc4000786c0ff */
[C---:B------:R-:W-:Y:S02]  /*6720*/  LOP3.LUT P4, RZ, R234.reuse, 0xff000000, RZ, 0xc0, !PT ;  /* 0xff000000eaff7812 */ /* 0x040fe4000788c0ff */
[C---:B------:R-:W-:Y:S02]  /*6730*/  LOP3.LUT P6, RZ, R234.reuse, 0xff, RZ, 0xc0, !PT ;  /* 0x000000ffeaff7812 */ /* 0x040fe400078cc0ff */
[----:B------:R-:W-:Y:S02]  /*6740*/  LOP3.LUT P5, RZ, R234, 0xff00, RZ, 0xc0, !PT ;  /* 0x0000ff00eaff7812 */ /* 0x000fe400078ac0ff */
[----:B------:R-:W-:Y:S02]  /*6750*/  F2FP.BF16.F32.PACK_AB R52, R77, R52 ;  /* 0x000000344d34723e */ /* 0x000fe400000010ff */
[----:B------:R-:W-:Y:S02]  /*6760*/  FSEL R73, R73, RZ, P3 ;  /* 0x000000ff49497208 */ /* 0x000fe40001800000 */
[----:B------:R-:W-:-:S02]  /*6770*/  FSEL R76, R74, RZ, P4 ;  /* 0x000000ff4a4c7208 */ /* 0x000fc40002000000 */
[----:B------:R-:W-:Y:S02]  /*6780*/  FSEL R0, R0, RZ, P6 ;  /* 0x000000ff00007208 */ /* 0x000fe40003000000 */
[----:B------:R-:W-:Y:S02]  /*6790*/  FSEL R77, R72, RZ, P5 ;  /* 0x000000ff484d7208 */ /* 0x000fe40002800000 */
[----:B------:R-:W-:Y:S02]  /*67a0*/  F2FP.BF16.F32.PACK_AB R75, R100, R75 ;  /* 0x0000004b644b723e */ /* 0x000fe400000010ff */
[----:B------:R-:W-:Y:S02]  /*67b0*/  F2FP.BF16.F32.PACK_AB R74, R80, R79 ;  /* 0x0000004f504a723e */ /* 0x000fe400000010ff */
[----:B------:R-:W-:Y:S02]  /*67c0*/  F2FP.BF16.F32.PACK_AB R73, R76, R73 ;  /* 0x000000494c49723e */ /* 0x000fe400000010ff */
[----:B------:R-:W-:Y:S01]  /*67d0*/  F2FP.BF16.F32.PACK_AB R72, R77, R0 ;  /* 0x000000004d48723e */ /* 0x000fe200000010ff */
[----:B------:R-:W-:Y:S06]  /*67e0*/  BRA `(.L_x_283) ;  /* 0x0000000800c87947 */ /* 0x000fec0003800000 */
.L_x_286:
[-CC-:B0-----:R-:W-:Y:S01]  /*67f0*/  FFMA.FTZ R72, R81, R95.reuse, R239.reuse ;  /* 0x0000005f51487223 */ /* 0x181fe200000100ef */
[----:B------:R-:W-:Y:S01]  /*6800*/  PRMT R0, R67, 0x7632, R0 ;  /* 0x0000763243007816 */ /* 0x000fe20000000000 */
[-CC-:B------:R-:W-:Y:S01]  /*6810*/  FFMA.FTZ R75, R102, R95.reuse, R239.reuse ;  /* 0x0000005f664b7223 */ /* 0x180fe200000100ef */
[-C--:B------:R-:W-:Y:S01]  /*6820*/  FFMA.FTZ R104, R104, R95.reuse, R239 ;  /* 0x0000005f68687223 */ /* 0x080fe200000100ef */
[----:B------:R-:W-:Y:S01]  /*6830*/  FADD.FTZ R79, R79, -R72 ;  /* 0x800000484f4f7221 */ /* 0x000fe20000010000 */
[----:B------:R-:W-:Y:S01]  /*6840*/  SHF.L.U32 R72, R67, 0x10, RZ ;  /* 0x0000001043487819 */ /* 0x000fe200000006ff */
[----:B------:R-:W-:Y:S02]  /*6850*/  IMAD.U32 R81, R0, 0x10000, RZ ;  /* 0x0001000000517824 */ /* 0x000fe400078e00ff */
[----:B------:R-:W-:Y:S01]  /*6860*/  FADD.FTZ R75, R100, -R75 ;  /* 0x8000004b644b7221 */ /* 0x000fe20000010000 */
[C---:B------:R-:W-:Y:S01]  /*6870*/  SHF.L.U32 R0, R66.reuse, 0x10, RZ ;  /* 0x0000001042007819 */ /* 0x040fe200000006ff */
[----:B------:R-:W-:Y:S01]  /*6880*/  FADD.FTZ R101, R101, -R104 ;  /* 0x8000006865657221 */ /* 0x000fe20000010000 */
[----:B------:R-:W-:Y:S01]  /*6890*/  PRMT R74, R66, 0x7632, R74 ;  /* 0x00007632424a7816 */ /* 0x000fe2000000004a */
[----:B------:R-:W-:Y:S01]  /*68a0*/  FFMA.FTZ R83, R83, R95, R239 ;  /* 0x0000005f53537223 */ /* 0x000fe200000100ef */
[----:B------:R-:W-:Y:S01]  /*68b0*/  FFMA.FTZ R81, R212, R79, R81 ;  /* 0x0000004fd4517223 */ /* 0x000fe20000010051 */
[----:B------:R-:W-:Y:S01]  /*68c0*/  FFMA.FTZ R73, R80, R95, R239 ;  /* 0x0000005f50497223 */ /* 0x000fe200000100ef */
[C-C-:B------:R-:W-:Y:S01]  /*68d0*/  FFMA.FTZ R79, R212.reuse, R75, R72.reuse ;  /* 0x0000004bd44f7223 */ /* 0x140fe20000010048 */
[----:B------:R-:W-:Y:S01]  /*68e0*/  PRMT R72, R65, 0x7632, R72 ;  /* 0x0000763241487816 */ /* 0x000fe20000000048 */
[--C-:B------:R-:W-:Y:S01]  /*68f0*/  FFMA.FTZ R101, R212, R101, R0.reuse ;  /* 0x00000065d4657223 */ /* 0x100fe20000010000 */
[----:B------:R-:W-:Y:S01]  /*6900*/  FADD.FTZ R83, R82, -R83 ;  /* 0x8000005352537221 */ /* 0x000fe20000010000 */
[----:B------:R-:W-:Y:S01]  /*6910*/  PRMT R0, R64, 0x7632, R0 ;  /* 0x0000763240007816 */ /* 0x000fe20000000000 */
[----:B------:R-:W-:-:S02]  /*6920*/  IMAD.U32 R75, R74, 0x10000, RZ ;  /* 0x000100004a4b7824 */ /* 0x000fc400078e00ff */
[-CC-:B------:R-:W-:Y:S01]  /*6930*/  FFMA.FTZ R230, R230, R95.reuse, R239.reuse ;  /* 0x0000005fe6e67223 */ /* 0x180fe200000100ef */
[-C--:B------:R-:W-:Y:S01]  /*6940*/  FFMA.FTZ R106, R106, R95.reuse, R239 ;  /* 0x0000005f6a6a7223 */ /* 0x080fe200000100ef */
[----:B------:R-:W-:Y:S01]  /*6950*/  FADD.FTZ R73, R76, -R73 ;  /* 0x800000494c497221 */ /* 0x000fe20000010000 */
        /* <DEDUP_REMOVED lines=8> */
[----:B------:R-:W-:Y:S01]  /*69e0*/  IMAD.U32 R72, R64, 0x10000, RZ ;  /* 0x0001000040487824 */ /* 0x000fe200078e00ff */
[----:B------:R-:W-:Y:S01]  /*69f0*/  ISETP.GE.U32.AND P3, PT, R234, RZ, PT ;  /* 0x000000ffea00720c */ /* 0x000fe20003f66070 */
[C---:B------:R-:W-:Y:S01]  /*6a00*/  FFMA.FTZ R73, R212.reuse, R73, R76 ;  /* 0x00000049d4497223 */ /* 0x040fe2000001004c */
[----:B------:R-:W-:Y:S01]  /*6a10*/  FMUL.FTZ R81, R81, UR6 ;  /* 0x0000000651517c20 */ /* 0x000fe20008410000 */
[----:B------:R-:W-:Y:S01]  /*6a20*/  FMUL.FTZ R79, R79, UR6 ;  /* 0x000000064f4f7c20 */ /* 0x000fe20008410000 */
[----:B------:R-:W-:Y:S01]  /*6a30*/  FMUL.FTZ R101, R101, UR6 ;  /* 0x0000000665657c20 */ /* 0x000fe20008410000 */
[----:B------:R-:W-:Y:S01]  /*6a40*/  FMUL.FTZ R76, R75, UR6 ;  /* 0x000000064b4c7c20 */ /* 0x000fe20008410000 */
[C---:B------:R-:W-:Y:S01]  /*6a50*/  FFMA.FTZ R74, R212.reuse, R103, R74 ;  /* 0x00000067d44a7223 */ /* 0x040fe2000001004a */
[C---:B------:R-:W-:Y:S01]  /*6a60*/  FFMA.FTZ R72, R212.reuse, R105, R72 ;  /* 0x00000069d4487223 */ /* 0x040fe20000010048 */
[----:B------:R-:W-:Y:S01]  /*6a70*/  FFMA.FTZ R0, R212, R77, R0 ;  /* 0x0000004dd4007223 */ /* 0x000fe20000010000 */
[C---:B------:R-:W-:Y:S01]  /*6a80*/  LOP3.LUT P4, RZ, R235.reuse, 0xff0000, RZ, 0xc0, !PT ;  /* 0x00ff0000ebff7812 */ /* 0x040fe2000788c0ff */
[----:B------:R-:W-:Y:S01]  /*6a90*/  FMUL.FTZ R74, R74, UR6 ;  /* 0x000000064a4a7c20 */ /* 0x000fe20008410000 */
[----:B------:R-:W-:Y:S01]  /*6aa0*/  LOP3.LUT P5, RZ, R235, 0xff, RZ, 0xc0, !PT ;  /* 0x000000ffebff7812 */ /* 0x000fe200078ac0ff */
[----:B------:R-:W-:Y:S01]  /*6ab0*/  FMUL.FTZ R75, R73, UR6 ;  /* 0x00000006494b7c20 */ /* 0x000fe20008410000 */
[C---:B------:R-:W-:Y:S01]  /*6ac0*/  ISETP.GE.U32.AND.EX P3, PT, R235.reuse, 0x1000000, PT, P3 ;  /* 0x01000000eb00780c */ /* 0x040fe20003f66130 */
[----:B------:R-:W-:Y:S01]  /*6ad0*/  FMUL.FTZ R72, R72, UR6 ;  /* 0x0000000648487c20 */ /* 0x000fe20008410000 */
[----:B------:R-:W-:Y:S01]  /*6ae0*/  LOP3.LUT P6, RZ, R235, 0xff00, RZ, 0xc0, !PT ;  /* 0x0000ff00ebff7812 */ /* 0x000fe200078cc0ff */
[----:B------:R-:W-:Y:S01]  /*6af0*/  FMUL.FTZ R0, R0, UR6 ;  /* 0x0000000600007c20 */ /* 0x000fe20008410000 */
[----:B------:R-:W-:-:S02]  /*6b00*/  FSEL R82, R81, RZ, P3 ;  /* 0x000000ff51527208 */ /* 0x000fc40001800000 */
[----:B------:R-:W-:Y:S02]  /*6b10*/  FSEL R79, R79, RZ, P4 ;  /* 0x000000ff4f4f7208 */ /* 0x000fe40002000000 */
[----:B------:R-:W-:Y:S02]  /*6b20*/  FSEL R101, R101, RZ, P5 ;  /* 0x000000ff65657208 */ /* 0x000fe40002800000 */
[----:B------:R-:W-:Y:S02]  /*6b30*/  FSEL R80, R76, RZ, P6 ;  /* 0x000000ff4c507208 */ /* 0x000fe40003000000 */
[C---:B------:R-:W-:Y:S02]  /*6b40*/  LOP3.LUT P3, RZ, R234.reuse, 0xff0000, RZ, 0xc0, !PT ;  /* 0x00ff0000eaff7812 */ /* 0x040fe4000786c0ff */
[C---:B------:R-:W-:Y:S02]  /*6b50*/  LOP3.LUT P4, RZ, R234.reuse, 0xff000000, RZ, 0xc0, !PT ;  /* 0xff000000eaff7812 */ /* 0x040fe4000788c0ff */
[----:B------:R-:W-:-:S02]  /*6b60*/  LOP3.LUT P5, RZ, R234, 0xff, RZ, 0xc0, !PT ;  /* 0x000000ffeaff7812 */ /* 0x000fc400078ac0ff */
[----:B------:R-:W-:Y:S02]  /*6b70*/  LOP3.LUT P6, RZ, R234, 0xff00, RZ, 0xc0, !PT ;  /* 0x0000ff00eaff7812 */ /* 0x000fe400078cc0ff */
        /* <DEDUP_REMOVED lines=9> */
.L_x_285:
[----:B------:R-:W-:Y:S05]  /*6c10*/  @!P2 BRA `(.L_x_287) ;  /* 0x0000000000e8a947 */ /* 0x000fea0003800000 */
[-CC-:B0-----:R-:W-:Y:S01]  /*6c20*/  FFMA.FTZ R53, R102, R95.reuse, R239.reuse ;  /* 0x0000005f66357223 */ /* 0x181fe200000100ef */
[-CC-:B------:R-:W-:Y:S01]  /*6c30*/  FFMA.FTZ R0, R81, R95.reuse, R239.reuse ;  /* 0x0000005f51007223 */ /* 0x180fe200000100ef */
[-CC-:B------:R-:W-:Y:S01]  /*6c40*/  FFMA.FTZ R104, R104, R95.reuse, R239.reuse ;  /* 0x0000005f68687223 */ /* 0x180fe200000100ef */
[----:B------:R-:W-:Y:S01]  /*6c50*/  FFMA.FTZ R83, R83, R95, R239 ;  /* 0x0000005f53537223 */ /* 0x000fe200000100ef */
[----:B------:R-:W-:Y:S01]  /*6c60*/  FADD.FTZ R53, R100, -R53 ;  /* 0x8000003564357221 */ /* 0x000fe20000010000 */
[----:B------:R-:W-:Y:S01]  /*6c70*/  FADD.FTZ R79, R79, -R0 ;  /* 0x800000004f4f7221 */ /* 0x000fe20000010000 */
[----:B------:R-:W-:Y:S01]  /*6c80*/  FADD.FTZ R101, R101, -R104 ;  /* 0x8000006865657221 */ /* 0x000fe20000010000 */
[----:B------:R-:W-:Y:S01]  /*6c90*/  ISETP.GE.U32.AND P3, PT, R234, RZ, PT ;  /* 0x000000ffea00720c */ /* 0x000fe20003f66070 */
[C---:B------:R-:W-:Y:S01]  /*6ca0*/  FMUL.FTZ R55, R212.reuse, R53 ;  /* 0x00000035d4377220 */ /* 0x040fe20000410000 */
[----:B------:R-:W-:Y:S01]  /*6cb0*/  FMUL.FTZ R72, R212, R79 ;  /* 0x0000004fd4487220 */ /* 0x000fe20000410000 */
[----:B------:R-:W-:Y:S01]  /*6cc0*/  LOP3.LUT P4, RZ, R235, 0xff0000, RZ, 0xc0, !PT ;  /* 0x00ff0000ebff7812 */ /* 0x000fe2000788c0ff */
[----:B------:R-:W-:Y:S01]  /*6cd0*/  FADD.FTZ R83, R82, -R83 ;  /* 0x8000005352537221 */ /* 0x000fe20000010000 */
[----:B------:R-:W-:Y:S01]  /*6ce0*/  FMUL.FTZ R53, R55, UR6 ;  /* 0x0000000637357c20 */ /* 0x000fe20008410000 */
[----:B------:R-:W-:Y:S01]  /*6cf0*/  FMUL.FTZ R54, R212, R101 ;  /* 0x00000065d4367220 */ /* 0x000fe20000410000 */
[----:B------:R-:W-:Y:S01]  /*6d00*/  FMUL.FTZ R52, R72, UR6 ;  /* 0x0000000648347c20 */ /* 0x000fe20008410000 */
[----:B------:R-:W-:Y:S01]  /*6d10*/  ISETP.GE.U32.AND.EX P3, PT, R235, 0x1000000, PT, P3 ;  /* 0x01000000eb00780c */ /* 0x000fe20003f66130 */
[----:B------:R-:W-:Y:S01]  /*6d20*/  FMUL.FTZ R83, R212, R83 ;  /* 0x00000053d4537220 */ /* 0x000fe20000410000 */
[----:B------:R-:W-:Y:S01]  /*6d30*/  FSEL R75, R53, RZ, P4 ;  /* 0x000000ff354b7208 */ /* 0x000fe20002000000 */
[-CC-:B------:R-:W-:Y:S01]  /*6d40*/  FFMA.FTZ R106, R106, R95.reuse, R239.reuse ;  /* 0x0000005f6a6a7223 */ /* 0x180fe200000100ef */
[-CC-:B------:R-:W-:Y:S01]  /*6d50*/  FFMA.FTZ R53, R80, R95.reuse, R239.reuse ;  /* 0x0000005f50357223 */ /* 0x180fe200000100ef */
[----:B------:R-:W-:Y:S01]  /*6d60*/  FMUL.FTZ R0, R54, UR6 ;  /* 0x0000000636007c20 */ /* 0x000fe20008410000 */
[-CC-:B------:R-:W-:Y:S01]  /*6d70*/  FFMA.FTZ R230, R230, R95.reuse, R239.reuse ;  /* 0x0000005fe6e67223 */ /* 0x180fe200000100ef */
[----:B------:R-:W-:Y:S01]  /*6d80*/  FFMA.FTZ R214, R214, R95, R239 ;  /* 0x0000005fd6d67223 */ /* 0x000fe200000100ef */
[----:B------:R-:W-:Y:S01]  /*6d90*/  LOP3.LUT P6, RZ, R235, 0xff, RZ, 0xc0, !PT ;  /* 0x000000ffebff7812 */ /* 0x000fe200078cc0ff */
[----:B------:R-:W-:Y:S01]  /*6da0*/  FADD.FTZ R103, R103, -R106 ;  /* 0x8000006a67677221 */ /* 0x000fe20000010000 */
[----:B------:R-:W-:Y:S01]  /*6db0*/  FSEL R100, R52, RZ, P3 ;  /* 0x000000ff34647208 */ /* 0x000fe20001800000 */
[----:B------:R-:W-:Y:S01]  /*6dc0*/  FMUL.FTZ R52, R83, UR6 ;  /* 0x0000000653347c20 */ /* 0x000fe20008410000 */
[----:B------:R-:W-:Y:S01]  /*6dd0*/  FADD.FTZ R73, R76, -R53 ;  /* 0x800000354c497221 */ /* 0x000fe20000010000 */
[----:B------:R-:W-:Y:S01]  /*6de0*/  LOP3.LUT P5, RZ, R235, 0xff00, RZ, 0xc0, !PT ;  /* 0x0000ff00ebff7812 */ /* 0x000fe200078ac0ff */
[----:B------:R-:W-:Y:S01]  /*6df0*/  FADD.FTZ R77, R77, -R230 ;  /* 0x800000e64d4d7221 */ /* 0x000fe20000010000 */
[----:B------:R-:W-:Y:S01]  /*6e00*/  FADD.FTZ R105, R105, -R214 ;  /* 0x800000d669697221 */ /* 0x000fe20000010000 */
[----:B------:R-:W-:Y:S01]  /*6e10*/  FSEL R79, R0, RZ, P6 ;  /* 0x000000ff004f7208 */ /* 0x000fe20003000000 */
[C---:B------:R-:W-:Y:S01]  /*6e20*/  FMUL.FTZ R53, R212.reuse, R103 ;  /* 0x00000067d4357220 */ /* 0x040fe20000410000 */
[----:B------:R-:W-:Y:S01]  /*6e30*/  FMUL.FTZ R0, R212, R73 ;  /* 0x00000049d4007220 */ /* 0x000fe20000410000 */
[----:B------:R-:W-:Y:S01]  /*6e40*/  FSEL R82, R52, RZ, P5 ;  /* 0x000000ff34527208 */ /* 0x000fe20002800000 */
[C---:B------:R-:W-:Y:S01]  /*6e50*/  FMUL.FTZ R77, R212.reuse, R77 ;  /* 0x0000004dd44d7220 */ /* 0x040fe20000410000 */
[----:B------:R-:W-:Y:S01]  /*6e60*/  FMUL.FTZ R52, R212, R105 ;  /* 0x00000069d4347220 */ /* 0x000fe20000410000 */
[----:B------:R-:W-:Y:S01]  /*6e70*/  FMUL.FTZ R73, R53, UR6 ;  /* 0x0000000635497c20 */ /* 0x000fe20008410000 */
[----:B------:R-:W-:Y:S01]  /*6e80*/  F2FP.BF16.F32.PACK_AB R55, R72, R55 ;  /* 0x000000374837723e */ /* 0x000fe200000010ff */
[C---:B------:R-:W-:Y:S01]  /*6e90*/  FMUL.FTZ R74, R0.reuse, UR6 ;  /* 0x00000006004a7c20 */ /* 0x040fe20008410000 */
[----:B------:R-:W-:Y:S01]  /*6ea0*/  F2FP.BF16.F32.PACK_AB R53, R0, R53 ;  /* 0x000000350035723e */ /* 0x000fe200000010ff */
        /* <DEDUP_REMOVED lines=14> */
[----:B------:R-:W-:-:S02]  /*6f90*/  F2FP.BF16.F32.PACK_AB R73, R76, R73 ;  /* 0x000000494c49723e */ /* 0x000fc400000010ff */
[----:B------:R-:W-:Y:S01]  /*6fa0*/  F2FP.BF16.F32.PACK_AB R72, R77, R0 ;  /* 0x000000004d48723e */ /* 0x000fe200000010ff */
[----:B------:R-:W-:Y:S06]  /*6fb0*/  BRA `(.L_x_283) ;  /* 0x0000000000d47947 */ /* 0x000fec0003800000 */
.L_x_287:
[-CC-:B------:R-:W-:Y:S01]  /*6fc0*/  FFMA.FTZ R104, R104, R95.reuse, R239.reuse ;  /* 0x0000005f68687223 */ /* 0x180fe200000100ef */
[-CC-:B------:R-:W-:Y:S01]  /*6fd0*/  FFMA.FTZ R83, R83, R95.reuse, R239.reuse ;  /* 0x0000005f53537223 */ /* 0x180fe200000100ef */
[-CC-:B0-----:R-:W-:Y:S01]  /*6fe0*/  FFMA.FTZ R75, R102, R95.reuse, R239.reuse ;  /* 0x0000005f664b7223 */ /* 0x181fe200000100ef */
[-C--:B------:R-:W-:Y:S01]  /*6ff0*/  FFMA.FTZ R0, R81, R95.reuse, R239 ;  /* 0x0000005f51007223 */ /* 0x080fe200000100ef */
[----:B------:R-:W-:Y:S01]  /*7000*/  FADD.FTZ R101, R101, -R104 ;  /* 0x8000006865657221 */ /* 0x000fe20000010000 */
        /* <DEDUP_REMOVED lines=9> */
[C---:B------:R-:W-:Y:S01]  /*70a0*/  FMUL.FTZ R101, R212.reuse, R101 ;  /* 0x00000065d4657220 */ /* 0x040fe20000410000 */
[----:B------:R-:W-:Y:S01]  /*70b0*/  FMUL.FTZ R83, R212, R83 ;  /* 0x00000053d4537220 */ /* 0x000fe20000410000 */
[----:B------:R-:W-:Y:S01]  /*70c0*/  FADD.FTZ R77, R77, -R230 ;  /* 0x800000e64d4d7221 */ /* 0x000fe20000010000 */
[----:B------:R-:W-:Y:S01]  /*70d0*/  FADD.FTZ R103, R103, -R106 ;  /* 0x8000006a67677221 */ /* 0x000fe20000010000 */
[----:B------:R-:W-:Y:S01]  /*70e0*/  FADD.FTZ R73, R76, -R73 ;  /* 0x800000494c497221 */ /* 0x000fe20000010000 */
[----:B------:R-:W-:Y:S01]  /*70f0*/  FADD.FTZ R105, R105, -R214 ;  /* 0x800000d669697221 */ /* 0x000fe20000010000 */
[----:B------:R-:W-:Y:S01]  /*7100*/  ISETP.GE.U32.AND P3, PT, R234, RZ, PT ;  /* 0x000000ffea00720c */ /* 0x000fe20003f66070 */
[----:B------:R-:W-:Y:S01]  /*7110*/  FMUL.FTZ R79, R79, UR6 ;  /* 0x000000064f4f7c20 */ /* 0x000fe20008410000 */
[----:B------:R-:W-:Y:S01]  /*7120*/  FMUL.FTZ R75, R75, UR6 ;  /* 0x000000064b4b7c20 */ /* 0x000fe20008410000 */
[----:B------:R-:W-:Y:S01]  /*7130*/  FMUL.FTZ R101, R101, UR6 ;  /* 0x0000000665657c20 */ /* 0x000fe20008410000 */
[----:B------:R-:W-:Y:S01]  /*7140*/  FMUL.FTZ R83, R83, UR6 ;  /* 0x0000000653537c20 */ /* 0x000fe20008410000 */
[C---:B------:R-:W-:Y:S01]  /*7150*/  LOP3.LUT P4, RZ, R235.reuse, 0xff0000, RZ, 0xc0, !PT ;  /* 0x00ff0000ebff7812 */ /* 0x040fe2000788c0ff */
[C---:B------:R-:W-:Y:S01]  /*7160*/  FMUL.FTZ R77, R212.reuse, R77 ;  /* 0x0000004dd44d7220 */ /* 0x040fe20000410000 */
[C---:B------:R-:W-:Y:S01]  /*7170*/  LOP3.LUT P5, RZ, R235.reuse, 0xff, RZ, 0xc0, !PT ;  /* 0x000000ffebff7812 */ /* 0x040fe200078ac0ff */
[C---:B------:R-:W-:Y:S01]  /*7180*/  FMUL.FTZ R103, R212.reuse, R103 ;  /* 0x00000067d4677220 */ /* 0x040fe20000410000 */
[C---:B------:R-:W-:Y:S01]  /*7190*/  ISETP.GE.U32.AND.EX P3, PT, R235.reuse, 0x1000000, PT, P3 ;  /* 0x01000000eb00780c */ /* 0x040fe20003f66130 */
[C---:B------:R-:W-:Y:S01]  /*71a0*/  FMUL.FTZ R73, R212.reuse, R73 ;  /* 0x00000049d4497220 */ /* 0x040fe20000410000 */
[----:B------:R-:W-:Y:S01]  /*71b0*/  LOP3.LUT P6, RZ, R235, 0xff00, RZ, 0xc0, !PT ;  /* 0x0000ff00ebff7812 */ /* 0x000fe200078cc0ff */
        /* <DEDUP_REMOVED lines=8> */
[----:B------:R-:W-:-:S02]  /*7240*/  FSEL R83, R83, RZ, P6 ;  /* 0x000000ff53537208 */ /* 0x000fc40003000000 */
        /* <DEDUP_REMOVED lines=8> */
[----:B------:R-:W-:Y:S02]  /*72d0*/  F2FP.BF16.F32.PACK_AB R75, R76, R75 ;  /* 0x0000004b4c4b723e */ /* 0x000fe400000010ff */
[----:B------:R-:W-:Y:S02]  /*72e0*/  F2FP.BF16.F32.PACK_AB R74, R83, R74 ;  /* 0x0000004a534a723e */ /* 0x000fe400000010ff */
[----:B------:R-:W-:Y:S02]  /*72f0*/  F2FP.BF16.F32.PACK_AB R73, R0, R73 ;  /* 0x000000490049723e */ /* 0x000fe400000010ff */
[----:B------:R-:W-:-:S07]  /*7300*/  F2FP.BF16.F32.PACK_AB R72, R77, R72 ;  /* 0x000000484d48723e */ /* 0x000fce00000010ff */
.L_x_283:
        /* <DEDUP_REMOVED lines=11> */
[-CC-:B------:R-:W-:Y:S01]  /*73c0*/  FFMA.FTZ R232, R232, R95.reuse, R239.reuse ;  /* 0x0000005fe8e87223 */ /* 0x180fe200000100ef */
[C---:B------:R-:W-:Y:S01]  /*73d0*/  PRMT R0, R71.reuse, 0x7632, R0 ;  /* 0x0000763247007816 */ /* 0x040fe20000000000 */
[-CC-:B------:R-:W-:Y:S01]  /*73e0*/  FFMA.FTZ R86, R86, R95.reuse, R239.reuse ;  /* 0x0000005f56567223 */ /* 0x180fe200000100ef */
[----:B0-----:R-:W-:Y:S01]  /*73f0*/  SHF.L.U32 R53, R71, 0x10, RZ ;  /* 0x0000001047357819 */ /* 0x001fe200000006ff */
[----:B------:R-:W-:Y:S01]  /*7400*/  FFMA.FTZ R91, R91, R95, R239 ;  /* 0x0000005f5b5b7223 */ /* 0x000fe200000100ef */
[----:B------:R-:W-:Y:S01]  /*7410*/  FADD.FTZ R231, R231, -R232 ;  /* 0x800000e8e7e77221 */ /* 0x000fe20000010000 */
[----:B------:R-:W-:Y:S01]  /*7420*/  IMAD.U32 R52, R0, 0x10000, RZ ;  /* 0x0001000000347824 */ /* 0x000fe200078e00ff */
[----:B------:R-:W-:Y:S01]  /*7430*/  SHF.L.U32 R0, R70, 0x10, RZ ;  /* 0x0000001046007819 */ /* 0x000fe200000006ff */
[----:B------:R-:W-:Y:S01]  /*7440*/  FADD.FTZ R229, R229, -R86 ;  /* 0x80000056e5e57221 */ /* 0x000fe20000010000 */
[----:B------:R-:W-:Y:S01]  /*7450*/  FADD.FTZ R91, R94, -R91 ;  /* 0x8000005b5e5b7221 */ /* 0x000fe20000010000 */
[----:B------:R-:W-:Y:S01]  /*7460*/  FFMA.FTZ R55, R212, R231, R53 ;  /* 0x000000e7d4377223 */ /* 0x000fe20000010035 */
[----:B------:R-:W-:Y:S01]  /*7470*/  ISETP.GE.U32.AND P1, PT, R96, RZ, PT ;  /* 0x000000ff6000720c */ /* 0x000fe20003f26070 */
[C---:B------:R-:W-:Y:S01]  /*7480*/  FFMA.FTZ R229, R212.reuse, R229, R0 ;  /* 0x000000e5d4e57223 */ /* 0x040fe20000010000 */
[----:B------:R-:W-:Y:S01]  /*7490*/  FFMA.FTZ R76, R212, R91, R52 ;  /* 0x0000005bd44c7223 */ /* 0x000fe20000010034 */
[----:B------:R-:W-:Y:S01]  /*74a0*/  FMUL.FTZ R0, R55, UR6 ;  /* 0x0000000637007c20 */ /* 0x000fe20008410000 */
[----:B------:R-:W-:Y:S01]  /*74b0*/  LOP3.LUT P6, RZ, R97, 0xff0000, RZ, 0xc0, !PT ;  /* 0x00ff000061ff7812 */ /* 0x000fe200078cc0ff */
[-C--:B------:R-:W-:Y:S01]  /*74c0*/  FFMA.FTZ R93, R93, R95.reuse, R239 ;  /* 0x0000005f5d5d7223 */ /* 0x080fe200000100ef */
[----:B------:R-:W-:Y:S01]  /*74d0*/  LOP3.LUT P4, RZ, R151, 0xff0000, RZ, 0xc0, !PT ;  /* 0x00ff000097ff7812 */ /* 0x000fe2000788c0ff */
[----:B------:R-:W-:Y:S01]  /*74e0*/  FMUL.FTZ R53, R76, UR6 ;  /* 0x000000064c357c20 */ /* 0x000fe20008410000 */
[----:B------:R-:W-:Y:S01]  /*74f0*/  ISETP.GE.U32.AND P3, PT, R150, RZ, PT ;  /* 0x000000ff9600720c */ /* 0x000fe20003f66070 */
[----:B------:R-:W-:Y:S01]  /*7500*/  FADD.FTZ R93, R90, -R93 ;  /* 0x8000005d5a5d7221 */ /* 0x000fe20000010000 */
[----:B------:R-:W-:Y:S01]  /*7510*/  FSEL R75, R0, RZ, P6 ;  /* 0x000000ff004b7208 */ /* 0x000fe20003000000 */
[----:B------:R-:W-:Y:S01]  /*7520*/  FMUL.FTZ R52, R229, UR6 ;  /* 0x00000006e5347c20 */ /* 0x000fe20008410000 */
[----:B------:R-:W-:Y:S01]  /*7530*/  ISETP.GE.U32.AND.EX P1, PT, R97, 0x1000000, PT, P1 ;  /* 0x010000006100780c */ /* 0x000fe20003f26110 */
[-CC-:B------:R-:W-:Y:S01]  /*7540*/  FFMA.FTZ R84, R84, R95.reuse, R239.reuse ;  /* 0x0000005f54547223 */ /* 0x180fe200000100ef */
[----:B------:R-:W-:Y:S01]  /*7550*/  FSEL R59, R0, RZ, P4 ;  /* 0x000000ff003b7208 */ /* 0x000fe20002000000 */
[-CC-:B------:R-:W-:Y:S01]  /*7560*/  FFMA.FTZ R89, R89, R95.reuse, R239.reuse ;  /* 0x0000005f59597223 */ /* 0x180fe200000100ef */
[----:B------:R-:W-:Y:S01]  /*7570*/  ISETP.GE.U32.AND.EX P3, PT, R151, 0x1000000, PT, P3 ;  /* 0x010000009700780c */ /* 0x000fe20003f66130 */
[-CC-:B------:R-:W-:Y:S01]  /*7580*/  FFMA.FTZ R78, R78, R95.reuse, R239.reuse ;  /* 0x0000005f4e4e7223 */ /* 0x180fe200000100ef */
[----:B------:R-:W-:Y:S01]  /*7590*/  PRMT R0, R70, 0x7632, R0 ;  /* 0x0000763246007816 */ /* 0x000fe20000000000 */
[----:B------:R-:W-:Y:S01]  /*75a0*/  FADD.FTZ R87, R87, -R84 ;  /* 0x8000005457577221 */ /* 0x000fe20000010000 */
[----:B------:R-:W-:Y:S01]  /*75b0*/  FSEL R80, R53, RZ, P1 ;  /* 0x000000ff35507208 */ /* 0x000fe20000800000 */
[----:B------:R-:W-:Y:S01]  /*75c0*/  FFMA.FTZ R233, R233, R95, R239 ;  /* 0x0000005fe9e97223 */ /* 0x000fe200000100ef */
[----:B------:R-:W-:Y:S01]  /*75d0*/  FSEL R82, R53, RZ, P3 ;  /* 0x000000ff35527208 */ /* 0x000fe20001800000 */
[----:B------:R-:W-:Y:S01]  /*75e0*/  FADD.FTZ R89, R92, -R89 ;  /* 0x800000595c597221 */ /* 0x000fe20000010000 */
[----:B------:R-:W-:Y:S01]  /*75f0*/  SHF.L.U32 R53, R0, 0x10, RZ ;  /* 0x0000001000357819 */ /* 0x000fe200000006ff */
[----:B------:R-:W-:Y:S01]  /*7600*/  FADD.FTZ R85, R85, -R78 ;  /* 0x8000004e55557221 */ /* 0x000fe20000010000 */
[----:B------:R-:W-:Y:S01]  /*7610*/  LOP3.LUT P5, RZ, R97, 0xff, RZ, 0xc0, !PT ;  /* 0x000000ff61ff7812 */ /* 0x000fe200078ac0ff */
[----:B------:R-:W-:Y:S01]  /*7620*/  FADD.FTZ R233, R88, -R233 ;  /* 0x800000e958e97221 */ /* 0x000fe20000010000 */
[----:B------:R-:W-:Y:S01]  /*7630*/  LOP3.LUT P6, RZ, R151, 0xff, RZ, 0xc0, !PT ;  /* 0x000000ff97ff7812 */ /* 0x000fe200078cc0ff */
[----:B------:R-:W-:Y:S01]  /*7640*/  FFMA.FTZ R72, R212, R93, R53 ;  /* 0x0000005dd4487223 */ /* 0x000fe20000010035 */
[C---:B------:R-:W-:Y:S01]  /*7650*/  FSEL R74, R52.reuse, RZ, P5 ;  /* 0x000000ff344a7208 */ /* 0x040fe20002800000 */
[C---:B------:R-:W-:Y:S01]  /*7660*/  IMAD.U32 R53, R69.reuse, 0x10000, RZ ;  /* 0x0001000045357824 */ /* 0x040fe200078e00ff */
[----:B------:R-:W-:Y:S01]  /*7670*/  FSEL R58, R52, RZ, P6 ;  /* 0x000000ff343a7208 */ /* 0x000fe20003000000 */
[----:B------:R-:W-:Y:S01]  /*7680*/  FMUL.FTZ R57, R72, UR6 ;  /* 0x0000000648397c20 */ /* 0x000fe20008410000 */
[----:B------:R-:W-:Y:S01]  /*7690*/  PRMT R52, R69, 0x7632, R52 ;  /* 0x0000763245347816 */ /* 0x000fe20000000034 */
[----:B------:R-:W-:Y:S01]  /*76a0*/  FFMA.FTZ R53, R212, R87, R53 ;  /* 0x00000057d4357223 */ /* 0x000fe20000010035 */
[----:B------:R-:W-:-:S02]  /*76b0*/  LOP3.LUT P4, RZ, R97, 0xff00, RZ, 0xc0, !PT ;  /* 0x0000ff0061ff7812 */ /* 0x000fc4000788c0ff */
[----:B------:R-:W-:Y:S02]  /*76c0*/  PRMT R0, R68, 0x7632, R0 ;  /* 0x0000763244007816 */ /* 0x000fe40000000000 */
[----:B------:R-:W-:Y:S02]  /*76d0*/  SHF.L.U32 R54, R52, 0x10, RZ ;  /* 0x0000001034367819 */ /* 0x000fe400000006ff */
[----:B------:R-:W-:Y:S01]  /*76e0*/  SHF.L.U32 R52, R68, 0x10, RZ ;  /* 0x0000001044347819 */ /* 0x000fe200000006ff */
[----:B------:R-:W-:Y:S01]  /*76f0*/  IMAD.U32 R0, R0, 0x10000, RZ ;  /* 0x0001000000007824 */ /* 0x000fe200078e00ff */
[----:B------:R-:W-:Y:S01]  /*7700*/  FSEL R73, R57, RZ, P4 ;  /* 0x000000ff39497208 */ /* 0x000fe20002000000 */
[C---:B------:R-:W-:Y:S01]  /*7710*/  FFMA.FTZ R56, R212.reuse, R89, R54 ;  /* 0x00000059d4387223 */ /* 0x040fe20000010036 */
[----:B------:R-:W-:Y:S01]  /*7720*/  LOP3.LUT P4, RZ, R151, 0xff00, RZ, 0xc0, !PT ;  /* 0x0000ff0097ff7812 */ /* 0x000fe2000788c0ff */
[----:B------:R-:W-:Y:S01]  /*7730*/  FFMA.FTZ R85, R212, R85, R52 ;  /* 0x00000055d4557223 */ /* 0x000fe20000010034 */
[----:B------:R-:W-:Y:S01]  /*7740*/  FMUL.FTZ R52, R53, UR6 ;  /* 0x0000000635347c20 */ /* 0x000fe20008410000 */
[----:B------:R-:W-:Y:S01]  /*7750*/  LOP3.LUT P1, RZ, R96, 0xff0000, RZ, 0xc0, !PT ;  /* 0x00ff000060ff7812 */ /* 0x000fe2000782c0ff */
[----:B------:R-:W-:Y:S01]  /*7760*/  FFMA.FTZ R0, R212, R233, R0 ;  /* 0x000000e9d4007223 */ /* 0x000fe20000010000 */
[----:B------:R-:W-:-:S02]  /*7770*/  FSEL R57, R57, RZ, P4 ;  /* 0x000000ff39397208 */ /* 0x000fc40002000000 */
[----:B------:R-:W-:Y:S01]  /*7780*/  F2FP.BF16.F32.PACK_AB R54, R72, R229 ;  /* 0x000000e54836723e */ /* 0x000fe200000010ff */
[----:B------:R-:W-:Y:S01]  /*7790*/  FMUL.FTZ R72, R56, UR6 ;  /* 0x0000000638487c20 */ /* 0x000fe20008410000 */
[----:B------:R-:W-:Y:S02]  /*77a0*/  LOP3.LUT P4, RZ, R150, 0xff0000, RZ, 0xc0, !PT ;  /* 0x00ff000096ff7812 */ /* 0x000fe4000788c0ff */
[----:B------:R-:W-:Y:S02]  /*77b0*/  LOP3.LUT P3, RZ, R96, 0xff000000, RZ, 0xc0, !PT ;  /* 0xff00000060ff7812 */ /* 0x000fe4000786c0ff */
[----:B------:R-:W-:Y:S02]  /*77c0*/  F2FP.BF16.F32.PACK_AB R58, R57, R58 ;  /* 0x0000003a393a723e */ /* 0x000fe400000010ff */
[----:B------:R-:W-:Y:S02]  /*77d0*/  F2FP.BF16.F32.PACK_AB R74, R73, R74 ;  /* 0x0000004a494a723e */ /* 0x000fe400000010ff */
[----:B------:R-:W-:-:S02]  /*77e0*/  FSEL R73, R52, RZ, P1 ;  /* 0x000000ff34497208 */ /* 0x000fc40000800000 */
[----:B------:R-:W-:Y:S01]  /*77f0*/  F2FP.BF16.F32.PACK_AB R53, R56, R53 ;  /* 0x000000353835723e */ /* 0x000fe200000010ff */
[----:B------:R-:W-:Y:S01]  /*7800*/  FMUL.FTZ R56, R0, UR6 ;  /* 0x0000000600387c20 */ /* 0x000fe20008410000 */
[----:B------:R-:W-:Y:S02]  /*7810*/  FSEL R57, R52, RZ, P4 ;  /* 0x000000ff34397208 */ /* 0x000fe40002000000 */
[----:B------:R-:W-:Y:S01]  /*7820*/  F2FP.BF16.F32.PACK_AB R52, R0, R85 ;  /* 0x000000550034723e */ /* 0x000fe200000010ff */
[----:B------:R-:W-:Y:S01]  /*7830*/  FMUL.FTZ R85, R85, UR6 ;  /* 0x0000000655557c20 */ /* 0x000fe20008410000 */
[----:B------:R-:W-:Y:S02]  /*7840*/  LOP3.LUT P5, RZ, R96, 0xff00, RZ, 0xc0, !PT ;  /* 0x0000ff0060ff7812 */ /* 0x000fe400078ac0ff */
[C---:B------:R-:W-:Y:S02]  /*7850*/  LOP3.LUT P1, RZ, R150.reuse, 0xff000000, RZ, 0xc0, !PT ;  /* 0xff00000096ff7812 */ /* 0x040fe4000782c0ff */
[----:B------:R-:W-:-:S02]  /*7860*/  LOP3.LUT P4, RZ, R150, 0xff00, RZ, 0xc0, !PT ;  /* 0x0000ff0096ff7812 */ /* 0x000fc4000788c0ff */
[----:B------:R-:W-:Y:S02]  /*7870*/  FSEL R0, R72, RZ, P3 ;  /* 0x000000ff48007208 */ /* 0x000fe40001800000 */
[----:B------:R-:W-:Y:S02]  /*7880*/  LOP3.LUT P6, RZ, R96, 0xff, RZ, 0xc0, !PT ;  /* 0x000000ff60ff7812 */ /* 0x000fe400078cc0ff */
        /* <DEDUP_REMOVED lines=14> */
.L_x_290:
[----:B------:R-:W-:Y:S01]  /*7970*/  PRMT R0, R71, 0x7632, R0 ;  /* 0x0000763247007816 */ /* 0x000fe20000000000 */
[-CC-:B------:R-:W-:Y:S01]  /*7980*/  FFMA.FTZ R91, R91, R95.reuse, R239.reuse ;  /* 0x0000005f5b5b7223 */ /* 0x180fe200000100ef */
[-CC-:B------:R-:W-:Y:S01]  /*7990*/  FFMA.FTZ R232, R232, R95.reuse, R239.reuse ;  /* 0x0000005fe8e87223 */ /* 0x180fe200000100ef */
[----:B------:R-:W-:Y:S01]  /*79a0*/  FFMA.FTZ R86, R86, R95, R239 ;  /* 0x0000005f56567223 */ /* 0x000fe200000100ef */
[----:B0-----:R-:W-:Y:S01]  /*79b0*/  SHF.L.U32 R57, R0, 0x10, RZ ;  /* 0x0000001000397819 */ /* 0x001fe200000006ff */
[----:B------:R-:W-:Y:S01]  /*79c0*/  FADD.FTZ R91, R94, -R91 ;  /* 0x8000005b5e5b7221 */ /* 0x000fe20000010000 */
[----:B------:R-:W-:Y:S01]  /*79d0*/  SHF.L.U32 R56, R71, 0x10, RZ ;  /* 0x0000001047387819 */ /* 0x000fe200000006ff */
[----:B------:R-:W-:Y:S01]  /*79e0*/  FADD.FTZ R231, R231, -R232 ;  /* 0x800000e8e7e77221 */ /* 0x000fe20000010000 */
[----:B------:R-:W-:Y:S01]  /*79f0*/  FADD.FTZ R229, R229, -R86 ;  /* 0x80000056e5e57221 */ /* 0x000fe20000010000 */
[----:B------:R-:W-:Y:S02]  /*7a00*/  IMAD.U32 R0, R70, 0x10000, RZ ;  /* 0x0001000046007824 */ /* 0x000fe400078e00ff */
[C---:B------:R-:W-:Y:S01]  /*7a10*/  FFMA.FTZ R57, R212.reuse, R91, R57 ;  /* 0x0000005bd4397223 */ /* 0x040fe20000010039 */
[----:B------:R-:W-:Y:S01]  /*7a20*/  FFMA.FTZ R56, R212, R231, R56 ;  /* 0x000000e7d4387223 */ /* 0x000fe20000010038 */
[----:B------:R-:W-:Y:S01]  /*7a30*/  ISETP.GE.U32.AND P1, PT, R96, RZ, PT ;  /* 0x000000ff6000720c */ /* 0x000fe20003f26070 */
[----:B------:R-:W-:Y:S01]  /*7a40*/  FFMA.FTZ R0, R212, R229, R0 ;  /* 0x000000e5d4007223 */ /* 0x000fe20000010000 */
[----:B------:R-:W-:Y:S01]  /*7a50*/  FMUL.FTZ R58, R57, UR6 ;  /* 0x00000006393a7c20 */ /* 0x000fe20008410000 */
[----:B------:R-:W-:Y:S01]  /*7a60*/  FMUL.FTZ R57, R56, UR6 ;  /* 0x0000000638397c20 */ /* 0x000fe20008410000 */
[----:B------:R-:W-:Y:S01]  /*7a70*/  LOP3.LUT P3, RZ, R97, 0xff0000, RZ, 0xc0, !PT ;  /* 0x00ff000061ff7812 */ /* 0x000fe2000786c0ff */
[----:B------:R-:W-:Y:S01]  /*7a80*/  FMUL.FTZ R56, R0, UR6 ;  /* 0x0000000600387c20 */ /* 0x000fe20008410000 */
[----:B------:R-:W-:Y:S01]  /*7a90*/  LOP3.LUT P6, RZ, R151, 0xff0000, RZ, 0xc0, !PT ;  /* 0x00ff000097ff7812 */ /* 0x000fe200078cc0ff */
[-CC-:B------:R-:W-:Y:S01]  /*7aa0*/  FFMA.FTZ R93, R93, R95.reuse, R239.reuse ;  /* 0x0000005f5d5d7223 */ /* 0x180fe200000100ef */
[----:B------:R-:W-:Y:S01]  /*7ab0*/  ISETP.GE.U32.AND.EX P5, PT, R97, 0x1000000, PT, P1 ;  /* 0x010000006100780c */ /* 0x000fe20003fa6110 */
[-C--:B------:R-:W-:Y:S01]  /*7ac0*/  FFMA.FTZ R84, R84, R95.reuse, R239 ;  /* 0x0000005f54547223 */ /* 0x080fe200000100ef */
[----:B------:R-:W-:Y:S01]  /*7ad0*/  PRMT R0, R70, 0x7632, R0 ;  /* 0x0000763246007816 */ /* 0x000fe20000000000 */
[----:B------:R-:W-:Y:S01]  /*7ae0*/  FADD.FTZ R93, R90, -R93 ;  /* 0x8000005d5a5d7221 */ /* 0x000fe20000010000 */
[----:B------:R-:W-:Y:S01]  /*7af0*/  ISETP.GE.U32.AND P1, PT, R150, RZ, PT ;  /* 0x000000ff9600720c */ /* 0x000fe20003f26070 */
[-CC-:B------:R-:W-:Y:S01]  /*7b00*/  FFMA.FTZ R89, R89, R95.reuse, R239.reuse ;  /* 0x0000005f59597223 */ /* 0x180fe200000100ef */
[----:B------:R-:W-:Y:S01]  /*7b10*/  FSEL R75, R57, RZ, P3 ;  /* 0x000000ff394b7208 */ /* 0x000fe20001800000 */
[----:B------:R-:W-:Y:S01]  /*7b20*/  FADD.FTZ R87, R87, -R84 ;  /* 0x8000005457577221 */ /* 0x000fe20000010000 */
[----:B------:R-:W-:Y:S01]  /*7b30*/  FSEL R72, R57, RZ, P6 ;  /* 0x000000ff39487208 */ /* 0x000fe20003000000 */
[-C--:B------:R-:W-:Y:S01]  /*7b40*/  FFMA.FTZ R233, R233, R95.reuse, R239 ;  /* 0x0000005fe9e97223 */ /* 0x080fe200000100ef */
[----:B------:R-:W-:Y:S01]  /*7b50*/  SHF.L.U32 R57, R0, 0x10, RZ ;  /* 0x0000001000397819 */ /* 0x000fe200000006ff */
[----:B------:R-:W-:Y:S01]  /*7b60*/  FADD.FTZ R89, R92, -R89 ;  /* 0x800000595c597221 */ /* 0x000fe20000010000 */
[----:B------:R-:W-:Y:S01]  /*7b70*/  FSEL R76, R58, RZ, P5 ;  /* 0x000000ff3a4c7208 */ /* 0x000fe20002800000 */
[----:B------:R-:W-:Y:S01]  /*7b80*/  FFMA.FTZ R78, R78, R95, R239 ;  /* 0x0000005f4e4e7223 */ /* 0x000fe200000100ef */
[----:B------:R-:W-:Y:S01]  /*7b90*/  ISETP.GE.U32.AND.EX P1, PT, R151, 0x1000000, PT, P1 ;  /* 0x010000009700780c */ /* 0x000fe20003f26110 */
[----:B------:R-:W-:Y:S01]  /*7ba0*/  FFMA.FTZ R93, R212, R93, R57 ;  /* 0x0000005dd45d7223 */ /* 0x000fe20000010039 */
[----:B------:R-:W-:Y:S01]  /*7bb0*/  LOP3.LUT P4, RZ, R97, 0xff, RZ, 0xc0, !PT ;  /* 0x000000ff61ff7812 */ /* 0x000fe2000788c0ff */
[----:B------:R-:W-:Y:S01]  /*7bc0*/  FADD.FTZ R233, R88, -R233 ;  /* 0x800000e958e97221 */ /* 0x000fe20000010000 */
[----:B------:R-:W-:Y:S01]  /*7bd0*/  LOP3.LUT P5, RZ, R151, 0xff, RZ, 0xc0, !PT ;  /* 0x000000ff97ff7812 */ /* 0x000fe200078ac0ff */
[----:B------:R-:W-:Y:S01]  /*7be0*/  FMUL.FTZ R93, R93, UR6 ;  /* 0x000000065d5d7c20 */ /* 0x000fe20008410000 */
[----:B------:R-:W-:Y:S01]  /*7bf0*/  FSEL R77, R58, RZ, P1 ;  /* 0x000000ff3a4d7208 */ /* 0x000fe20000800000 */
[----:B------:R-:W-:Y:S01]  /*7c00*/  FADD.FTZ R85, R85, -R78 ;  /* 0x8000004e55557221 */ /* 0x000fe20000010000 */
[----:B------:R-:W-:-:S02]  /*7c10*/  FSEL R74, R56, RZ, P4 ;  /* 0x000000ff384a7208 */ /* 0x000fc40002000000 */
[----:B------:R-:W-:Y:S02]  /*7c20*/  FSEL R58, R56, RZ, P5 ;  /* 0x000000ff383a7208 */ /* 0x000fe40002800000 */
[C---:B------:R-:W-:Y:S02]  /*7c30*/  PRMT R56, R69.reuse, 0x7632, R56 ;  /* 0x0000763245387816 */ /* 0x040fe40000000038 */
[----:B------:R-:W-:Y:S02]  /*7c40*/  SHF.L.U32 R57, R69, 0x10, RZ ;  /* 0x0000001045397819 */ /* 0x000fe400000006ff */
[----:B------:R-:W-:Y:S01]  /*7c50*/  LOP3.LUT P3, RZ, R97, 0xff00, RZ, 0xc0, !PT ;  /* 0x0000ff0061ff7812 */ /* 0x000fe2000786c0ff */
[----:B------:R-:W-:Y:S01]  /*7c60*/  IMAD.U32 R59, R56, 0x10000, RZ ;  /* 0x00010000383b7824 */ /* 0x000fe200078e00ff */
[----:B------:R-:W-:Y:S01]  /*7c70*/  PRMT R0, R68, 0x7632, R0 ;  /* 0x0000763244007816 */ /* 0x000fe20000000000 */
[C---:B------:R-:W-:Y:S01]  /*7c80*/  FFMA.FTZ R57, R212.reuse, R87, R57 ;  /* 0x00000057d4397223 */ /* 0x040fe20000010039 */
[----:B------:R-:W-:Y:S01]  /*7c90*/  FSEL R73, R93, RZ, P3 ;  /* 0x000000ff5d497208 */ /* 0x000fe20001800000 */
[----:B------:R-:W-:Y:S01]  /*7ca0*/  FFMA.FTZ R89, R212, R89, R59 ;  /* 0x00000059d4597223 */ /* 0x000fe2000001003b */
[----:B------:R-:W-:Y:S01]  /*7cb0*/  SHF.L.U32 R0, R0, 0x10, RZ ;  /* 0x0000001000007819 */ /* 0x000fe200000006ff */
[----:B------:R-:W-:Y:S01]  /*7cc0*/  FMUL.FTZ R57, R57, UR6 ;  /* 0x0000000639397c20 */ /* 0x000fe20008410000 */
[----:B------:R-:W-:Y:S01]  /*7cd0*/  LOP3.LUT P3, RZ, R151, 0xff00, RZ, 0xc0, !PT ;  /* 0x0000ff0097ff7812 */ /* 0x000fe2000786c0ff */
[----:B------:R-:W-:Y:S01]  /*7ce0*/  FMUL.FTZ R89, R89, UR6 ;  /* 0x0000000659597c20 */ /* 0x000fe20008410000 */
[----:B------:R-:W-:Y:S01]  /*7cf0*/  SHF.L.U32 R56, R68, 0x10, RZ ;  /* 0x0000001044387819 */ /* 0x000fe200000006ff */
[----:B------:R-:W-:Y:S01]  /*7d00*/  FFMA.FTZ R0, R212, R233, R0 ;  /* 0x000000e9d4007223 */ /* 0x000fe20000010000 */
[----:B------:R-:W-:-:S02]  /*7d10*/  LOP3.LUT P6, RZ, R96, 0xff0000, RZ, 0xc0, !PT ;  /* 0x00ff000060ff7812 */ /* 0x000fc400078cc0ff */
[----:B------:R-:W-:Y:S01]  /*7d20*/  FSEL R93, R93, RZ, P3 ;  /* 0x000000ff5d5d7208 */ /* 0x000fe20001800000 */
[----:B------:R-:W-:Y:S01]  /*7d30*/  FFMA.FTZ R56, R212, R85, R56 ;  /* 0x00000055d4387223 */ /* 0x000fe20000010038 */
[----:B------:R-:W-:Y:S01]  /*7d40*/  LOP3.LUT P3, RZ, R150, 0xff0000, RZ, 0xc0, !PT ;  /* 0x00ff000096ff7812 */ /* 0x000fe2000786c0ff */
[----:B------:R-:W-:Y:S01]  /*7d50*/  FMUL.FTZ R0, R0, UR6 ;  /* 0x0000000600007c20 */ /* 0x000fe20008410000 */
[----:B------:R-:W-:Y:S01]  /*7d60*/  LOP3.LUT P1, RZ, R96, 0xff000000, RZ, 0xc0, !PT ;  /* 0xff00000060ff7812 */ /* 0x000fe2000782c0ff */
[----:B------:R-:W-:Y:S01]  /*7d70*/  FMUL.FTZ R56, R56, UR6 ;  /* 0x0000000638387c20 */ /* 0x000fe20008410000 */
[----:B------:R-:W-:Y:S02]  /*7d80*/  F2FP.BF16.F32.PACK_AB R74, R73, R74 ;  /* 0x0000004a494a723e */ /* 0x000fe400000010ff */
[----:B------:R-:W-:Y:S02]  /*7d90*/  FSEL R73, R57, RZ, P6 ;  /* 0x000000ff39497208 */ /* 0x000fe40003000000 */
[----:B------:R-:W-:-:S02]  /*7da0*/  F2FP.BF16.F32.PACK_AB R75, R76, R75 ;  /* 0x0000004b4c4b723e */ /* 0x000fc400000010ff */
[----:B------:R-:W-:Y:S02]  /*7db0*/  FSEL R57, R57, RZ, P3 ;  /* 0x000000ff39397208 */ /* 0x000fe40001800000 */
[----:B------:R-:W-:Y:S02]  /*7dc0*/  LOP3.LUT P4, RZ, R96, 0xff00, RZ, 0xc0, !PT ;  /* 0x0000ff0060ff7812 */ /* 0x000fe4000788c0ff */
[----:B------:R-:W-:Y:S02]  /*7dd0*/  LOP3.LUT P3, RZ, R150, 0xff00, RZ, 0xc0, !PT ;  /* 0x0000ff0096ff7812 */ /* 0x000fe4000786c0ff */
[----:B------:R-:W-:Y:S02]  /*7de0*/  FSEL R76, R89, RZ, P1 ;  /* 0x000000ff594c7208 */ /* 0x000fe40000800000 */
[----:B------:R-:W-:Y:S02]  /*7df0*/  LOP3.LUT P5, RZ, R96, 0xff, RZ, 0xc0, !PT ;  /* 0x000000ff60ff7812 */ /* 0x000fe400078ac0ff */
[----:B------:R-:W-:-:S02]  /*7e00*/  LOP3.LUT P6, RZ, R150, 0xff000000, RZ, 0xc0, !PT ;  /* 0xff00000096ff7812 */ /* 0x000fc400078cc0ff */
[----:B------:R-:W-:Y:S02]  /*7e10*/  LOP3.LUT P1, RZ, R150, 0xff, RZ, 0xc0, !PT ;  /* 0x000000ff96ff7812 */ /* 0x000fe4000782c0ff */
[----:B------:R-:W-:Y:S02]  /*7e20*/  F2FP.BF16.F32.PACK_AB R59, R77, R72 ;  /* 0x000000484d3b723e */ /* 0x000fe400000010ff */
[C---:B------:R-:W-:Y:S02]  /*7e30*/  FSEL R77, R0.reuse, RZ, P4 ;  /* 0x000000ff004d7208 */ /* 0x040fe40002000000 */
[----:B------:R-:W-:Y:S02]  /*7e40*/  FSEL R79, R0, RZ, P3 ;  /* 0x000000ff004f7208 */ /* 0x000fe40001800000 */
[----:B------:R-:W-:Y:S02]  /*7e50*/  FSEL R78, R89, RZ, P6 ;  /* 0x000000ff594e7208 */ /* 0x000fe40003000000 */
[----:B------:R-:W-:-:S02]  /*7e60*/  FSEL R0, R56, RZ, P1 ;  /* 0x000000ff38007208 */ /* 0x000fc40000800000 */
[----:B------:R-:W-:Y:S02]  /*7e70*/  FSEL R72, R56, RZ, P5 ;  /* 0x000000ff38487208 */ /* 0x000fe40002800000 */
[----:B------:R-:W-:Y:S02]  /*7e80*/  F2FP.BF16.F32.PACK_AB R58, R93, R58 ;  /* 0x0000003a5d3a723e */ /* 0x000fe400000010ff */
[----:B------:R-:W-:Y:S02]  /*7e90*/  F2FP.BF16.F32.PACK_AB R57, R78, R57 ;  /* 0x000000394e39723e */ /* 0x000fe400000010ff */
[----:B------:R-:W-:Y:S02]  /*7ea0*/  F2FP.BF16.F32.PACK_AB R73, R76, R73 ;  /* 0x000000494c49723e */ /* 0x000fe400000010ff */
[----:B------:R-:W-:Y:S02]  /*7eb0*/  F2FP.BF16.F32.PACK_AB R56, R79, R0 ;  /* 0x000000004f38723e */ /* 0x000fe400000010ff */
[----:B------:R-:W-:Y:S01]  /*7ec0*/  F2FP.BF16.F32.PACK_AB R72, R77, R72 ;  /* 0x000000484d48723e */ /* 0x000fe200000010ff */
[----:B------:R-:W-:Y:S06]  /*7ed0*/  BRA `(.L_x_291) ;  /* 0x0000001800547947 */ /* 0x000fec0003800000 */
.L_x_289:
[----:B------:R-:W-:Y:S05]  /*7ee0*/  @!P2 BRA `(.L_x_292) ;  /* 0x00000004003ca947 */ /* 0x000fea0003800000 */
[-CC-:B------:R-:W-:Y:S01]  /*7ef0*/  FFMA.FTZ R232, R232, R95.reuse, R239.reuse ;  /* 0x0000005fe8e87223 */ /* 0x180fe200000100ef */
[-CC-:B------:R-:W-:Y:S01]  /*7f00*/  FFMA.FTZ R86, R86, R95.reuse, R239.reuse ;  /* 0x0000005f56567223 */ /* 0x180fe200000100ef */
[-CC-:B------:R-:W-:Y:S01]  /*7f10*/  FFMA.FTZ R93, R93, R95.reuse, R239.reuse ;  /* 0x0000005f5d5d7223 */ /* 0x180fe200000100ef */
[----:B------:R-:W-:Y:S01]  /*7f20*/  LOP3.LUT P6, RZ, R97, 0xff0000, RZ, 0xc0, !PT ;  /* 0x00ff000061ff7812 */ /* 0x000fe200078cc0ff */
[----:B0-----:R-:W-:Y:S01]  /*7f30*/  FADD.FTZ R55, R231, -R232 ;  /* 0x800000e8e7377221 */ /* 0x001fe20000010000 */
[----:B------:R-:W-:Y:S01]  /*7f40*/  FADD.FTZ R229, R229, -R86 ;  /* 0x80000056e5e57221 */ /* 0x000fe20000010000 */
[----:B------:R-:W-:Y:S01]  /*7f50*/  LOP3.LUT P4, RZ, R151, 0xff0000, RZ, 0xc0, !PT ;  /* 0x00ff000097ff7812 */ /* 0x000fe2000788c0ff */
[----:B------:R-:W-:Y:S01]  /*7f60*/  FFMA.FTZ R91, R91, R95, R239 ;  /* 0x0000005f5b5b7223 */ /* 0x000fe200000100ef */
[C---:B------:R-:W-:Y:S01]  /*7f70*/  FMUL.FTZ R55, R212.reuse, R55 ;  /* 0x00000037d4377220 */ /* 0x040fe20000410000 */
[----:B------:R-:W-:Y:S01]  /*7f80*/  FMUL.FTZ R54, R212, R229 ;  /* 0x000000e5d4367220 */ /* 0x000fe20000410000 */
[----:B------:R-:W-:Y:S01]  /*7f90*/  FADD.FTZ R59, R90, -R93 ;  /* 0x8000005d5a3b7221 */ /* 0x000fe20000010000 */
[----:B------:R-:W-:Y:S01]  /*7fa0*/  FADD.FTZ R91, R94, -R91 ;  /* 0x8000005b5e5b7221 */ /* 0x000fe20000010000 */
[----:B------:R-:W-:Y:S01]  /*7fb0*/  FMUL.FTZ R0, R55, UR6 ;  /* 0x0000000637007c20 */ /* 0x000fe20008410000 */
[----:B------:R-:W-:Y:S01]  /*7fc0*/  LOP3.LUT P5, RZ, R97, 0xff, RZ, 0xc0, !PT ;  /* 0x000000ff61ff7812 */ /* 0x000fe200078ac0ff */
[C---:B------:R-:W-:Y:S01]  /*7fd0*/  FMUL.FTZ R59, R212.reuse, R59 ;  /* 0x0000003bd43b7220 */ /* 0x040fe20000410000 */
[----:B------:R-:W-:Y:S01]  /*7fe0*/  FMUL.FTZ R72, R212, R91 ;  /* 0x0000005bd4487220 */ /* 0x000fe20000410000 */
[-CC-:B------:R-:W-:Y:S01]  /*7ff0*/  FFMA.FTZ R84, R84, R95.reuse, R239.reuse ;  /* 0x0000005f54547223 */ /* 0x180fe200000100ef */
[C---:B------:R-:W-:Y:S01]  /*8000*/  FSEL R75, R0.reuse, RZ, P6 ;  /* 0x000000ff004b7208 */ /* 0x040fe20003000000 */
[-CC-:B------:R-:W-:Y:S01]  /*8010*/  FFMA.FTZ R89, R89, R95.reuse, R239.reuse ;  /* 0x0000005f59597223 */ /* 0x180fe200000100ef */
[----:B------:R-:W-:Y:S01]  /*8020*/  FSEL R56, R0, RZ, P4 ;  /* 0x000000ff00387208 */ /* 0x000fe20002000000 */
[----:B------:R-:W-:Y:S01]  /*8030*/  FMUL.FTZ R0, R54, UR6 ;  /* 0x0000000636007c20 */ /* 0x000fe20008410000 */
[----:B------:R-:W-:Y:S01]  /*8040*/  LOP3.LUT P6, RZ, R151, 0xff, RZ, 0xc0, !PT ;  /* 0x000000ff97ff7812 */ /* 0x000fe200078cc0ff */
[-CC-:B------:R-:W-:Y:S01]  /*8050*/  FFMA.FTZ R233, R233, R95.reuse, R239.reuse ;  /* 0x0000005fe9e97223 */ /* 0x180fe200000100ef */
[----:B------:R-:W-:Y:S01]  /*8060*/  ISETP.GE.U32.AND P1, PT, R96, RZ, PT ;  /* 0x000000ff6000720c */ /* 0x000fe20003f26070 */
[----:B------:R-:W-:Y:S01]  /*8070*/  FMUL.FTZ R52, R72, UR6 ;  /* 0x0000000648347c20 */ /* 0x000fe20008410000 */
[----:B------:R-:W-:Y:S01]  /*8080*/  ISETP.GE.U32.AND P3, PT, R150, RZ, PT ;  /* 0x000000ff9600720c */ /* 0x000fe20003f66070 */
[----:B------:R-:W-:Y:S01]  /*8090*/  FFMA.FTZ R78, R78, R95, R239 ;  /* 0x0000005f4e4e7223 */ /* 0x000fe200000100ef */
[C---:B------:R-:W-:Y:S01]  /*80a0*/  FSEL R74, R0.reuse, RZ, P5 ;  /* 0x000000ff004a7208 */ /* 0x040fe20002800000 */
[----:B------:R-:W-:Y:S01]  /*80b0*/  FADD.FTZ R53, R87, -R84 ;  /* 0x8000005457357221 */ /* 0x000fe20000010000 */
[----:B------:R-:W-:Y:S01]  /*80c0*/  FSEL R58, R0, RZ, P6 ;  /* 0x000000ff003a7208 */ /* 0x000fe20003000000 */
[----:B------:R-:W-:Y:S01]  /*80d0*/  FMUL.FTZ R0, R59, UR6 ;  /* 0x000000063b007c20 */ /* 0x000fe20008410000 */
[C---:B------:R-:W-:Y:S01]  /*80e0*/  LOP3.LUT P4, RZ, R97.reuse, 0xff00, RZ, 0xc0, !PT ;  /* 0x0000ff0061ff7812 */ /* 0x040fe2000788c0ff */
[----:B------:R-:W-:Y:S01]  /*80f0*/  FADD.FTZ R89, R92, -R89 ;  /* 0x800000595c597221 */ /* 0x000fe20000010000 */
[----:B------:R-:W-:Y:S01]  /*8100*/  ISETP.GE.U32.AND.EX P1, PT, R97, 0x1000000, PT, P1 ;  /* 0x010000006100780c */ /* 0x000fe20003f26110 */
[----:B------:R-:W-:Y:S01]  /*8110*/  FADD.FTZ R57, R88, -R233 ;  /* 0x800000e958397221 */ /* 0x000fe20000010000 */
[----:B------:R-:W-:Y:S01]  /*8120*/  ISETP.GE.U32.AND.EX P3, PT, R151, 0x1000000, PT, P3 ;  /* 0x010000009700780c */ /* 0x000fe20003f66130 */
[----:B------:R-:W-:Y:S01]  /*8130*/  FADD.FTZ R85, R85, -R78 ;  /* 0x8000004e55557221 */ /* 0x000fe20000010000 */
[----:B------:R-:W-:Y:S01]  /*8140*/  FSEL R73, R0, RZ, P4 ;  /* 0x000000ff00497208 */ /* 0x000fe20002000000 */
[C---:B------:R-:W-:Y:S01]  /*8150*/  FMUL.FTZ R53, R212.reuse, R53 ;  /* 0x00000035d4357220 */ /* 0x040fe20000410000 */
[----:B------:R-:W-:Y:S01]  /*8160*/  LOP3.LUT P4, RZ, R151, 0xff00, RZ, 0xc0, !PT ;  /* 0x0000ff0097ff7812 */ /* 0x000fe2000788c0ff */
[----:B------:R-:W-:Y:S01]  /*8170*/  FMUL.FTZ R57, R212, R57 ;  /* 0x00000039d4397220 */ /* 0x000fe20000410000 */
[----:B------:R-:W-:-:S02]  /*8180*/  FSEL R76, R52, RZ, P1 ;  /* 0x000000ff344c7208 */ /* 0x000fc40000800000 */
[----:B------:R-:W-:Y:S01]  /*8190*/  FSEL R79, R52, RZ, P3 ;  /* 0x000000ff344f7208 */ /* 0x000fe20001800000 */
[C---:B------:R-:W-:Y:S01]  /*81a0*/  FMUL.FTZ R52, R212.reuse, R89 ;  /* 0x00000059d4347220 */ /* 0x040fe20000410000 */
[----:B------:R-:W-:Y:S01]  /*81b0*/  F2FP.BF16.F32.PACK_AB R54, R59, R54 ;  /* 0x000000363b36723e */ /* 0x000fe200000010ff */
[----:B------:R-:W-:Y:S01]  /*81c0*/  FMUL.FTZ R212, R212, R85 ;  /* 0x00000055d4d47220 */ /* 0x000fe20000410000 */
[----:B------:R-:W-:Y:S01]  /*81d0*/  FSEL R77, R0, RZ, P4 ;  /* 0x000000ff004d7208 */ /* 0x000fe20002000000 */
[----:B------:R-:W-:Y:S01]  /*81e0*/  FMUL.FTZ R0, R53, UR6 ;  /* 0x0000000635007c20 */ /* 0x000fe20008410000 */
[----:B------:R-:W-:Y:S01]  /*81f0*/  F2FP.BF16.F32.PACK_AB R59, R79, R56 ;  /* 0x000000384f3b723e */ /* 0x000fe200000010ff */
[----:B------:R-:W-:Y:S01]  /*8200*/  FMUL.FTZ R56, R52, UR6 ;  /* 0x0000000634387c20 */ /* 0x000fe20008410000 */
[----:B------:R-:W-:Y:S02]  /*8210*/  LOP3.LUT P1, RZ, R96, 0xff0000, RZ, 0xc0, !PT ;  /* 0x00ff000060ff7812 */ /* 0x000fe4000782c0ff */
[----:B------:R-:W-:-:S02]  /*8220*/  LOP3.LUT P4, RZ, R150, 0xff0000, RZ, 0xc0, !PT ;  /* 0x00ff000096ff7812 */ /* 0x000fc4000788c0ff */
[----:B------:R-:W-:Y:S02]  /*8230*/  LOP3.LUT P3, RZ, R96, 0xff000000, RZ, 0xc0, !PT ;  /* 0xff00000060ff7812 */ /* 0x000fe4000786c0ff */
[----:B------:R-:W-:Y:S02]  /*8240*/  F2FP.BF16.F32.PACK_AB R75, R76, R75 ;  /* 0x0000004b4c4b723e */ /* 0x000fe400000010ff */
[----:B------:R-:W-:Y:S02]  /*8250*/  F2FP.BF16.F32.PACK_AB R74, R73, R74 ;  /* 0x0000004a494a723e */ /* 0x000fe400000010ff */
[----:B------:R-:W-:Y:S02]  /*8260*/  F2FP.BF16.F32.PACK_AB R53, R52, R53 ;  /* 0x000000353435723e */ /* 0x000fe400000010ff */
[C---:B------:R-:W-:Y:S02]  /*8270*/  FSEL R73, R0.reuse, RZ, P1 ;  /* 0x000000ff00497208 */ /* 0x040fe40000800000 */
[----:B------:R-:W-:Y:S01]  /*8280*/  FSEL R76, R0, RZ, P4 ;  /* 0x000000ff004c7208 */ /* 0x000fe20002000000 */
[C---:B------:R-:W-:Y:S01]  /*8290*/  FMUL.FTZ R0, R57.reuse, UR6 ;  /* 0x0000000639007c20 */ /* 0x040fe20008410000 */
[----:B------:R-:W-:Y:S01]  /*82a0*/  F2FP.BF16.F32.PACK_AB R52, R57, R212 ;  /* 0x000000d43934723e */ /* 0x000fe200000010ff */
[----:B------:R-:W-:Y:S01]  /*82b0*/  FMUL.FTZ R212, R212, UR6 ;  /* 0x00000006d4d47c20 */ /* 0x000fe20008410000 */
[----:B------:R-:W-:-:S02]  /*82c0*/  LOP3.LUT P1, RZ, R150, 0xff000000, RZ, 0xc0, !PT ;  /* 0xff00000096ff7812 */ /* 0x000fc4000782c0ff */
[----:B------:R-:W-:Y:S02]  /*82d0*/  FSEL R78, R56, RZ, P3 ;  /* 0x000000ff384e7208 */ /* 0x000fe40001800000 */
[C---:B------:R-:W-:Y:S02]  /*82e0*/  LOP3.LUT P5, RZ, R96.reuse, 0xff00, RZ, 0xc0, !PT ;  /* 0x0000ff0060ff7812 */ /* 0x040fe400078ac0ff */
[----:B------:R-:W-:Y:S02]  /*82f0*/  LOP3.LUT P6, RZ, R96, 0xff, RZ, 0xc0, !PT ;  /* 0x000000ff60ff7812 */ /* 0x000fe400078cc0ff */
[C---:B------:R-:W-:Y:S02]  /*8300*/  LOP3.LUT P4, RZ, R150.reuse, 0xff00, RZ, 0xc0, !PT ;  /* 0x0000ff0096ff7812 */ /* 0x040fe4000788c0ff */
[----:B------:R-:W-:Y:S02]  /*8310*/  LOP3.LUT P3, RZ, R150, 0xff, RZ, 0xc0, !PT ;  /* 0x000000ff96ff7812 */ /* 0x000fe4000786c0ff */
[----:B------:R-:W-:-:S02]  /*8320*/  F2FP.BF16.F32.PACK_AB R55, R72, R55 ;  /* 0x000000374837723e */ /* 0x000fc400000010ff */
[----:B------:R-:W-:Y:S02]  /*8330*/  F2FP.BF16.F32.PACK_AB R58, R77, R58 ;  /* 0x0000003a4d3a723e */ /* 0x000fe400000010ff */
[----:B------:R-:W-:Y:S02]  /*8340*/  FSEL R57, R56, RZ, P1 ;  /* 0x000000ff38397208 */ /* 0x000fe40000800000 */
[C---:B------:R-:W-:Y:S02]  /*8350*/  FSEL R77, R0.reuse, RZ, P5 ;  /* 0x000000ff004d7208 */ /* 0x040fe40002800000 */
[----:B------:R-:W-:Y:S02]  /*8360*/  FSEL R79, R0, RZ, P4 ;  /* 0x000000ff004f7208 */ /* 0x000fe40002000000 */
[C---:B------:R-:W-:Y:S02]  /*8370*/  FSEL R56, R212.reuse, RZ, P3 ;  /* 0x000000ffd4387208 */ /* 0x040fe40001800000 */
[----:B------:R-:W-:-:S02]  /*8380*/  FSEL R72, R212, RZ, P6 ;  /* 0x000000ffd4487208 */ /* 0x000fc40003000000 */
[----:B------:R-:W-:Y:S02]  /*8390*/  F2FP.BF16.F32.PACK_AB R57, R57, R76 ;  /* 0x0000004c3939723e */ /* 0x000fe400000010ff */
[----:B------:R-:W-:Y:S02]  /*83a0*/  F2FP.BF16.F32.PACK_AB R73, R78, R73 ;  /* 0x000000494e49723e */ /* 0x000fe400000010ff */
[----:B------:R-:W-:Y:S02]  /*83b0*/  F2FP.BF16.F32.PACK_AB R56, R79, R56 ;  /* 0x000000384f38723e */ /* 0x000fe400000010ff */
[----:B------:R-:W-:Y:S01]  /*83c0*/  F2FP.BF16.F32.PACK_AB R72, R77, R72 ;  /* 0x000000484d48723e */ /* 0x000fe200000010ff */
[----:B------:R-:W-:Y:S06]  /*83d0*/  BRA `(.L_x_291) ;  /* 0x0000001400147947 */ /* 0x000fec0003800000 */
.L_x_292:
[-CC-:B------:R-:W-:Y:S01]  /*83e0*/  FFMA.FTZ R232, R232, R95.reuse, R239.reuse ;  /* 0x0000005fe8e87223 */ /* 0x180fe200000100ef */
[-CC-:B------:R-:W-:Y:S01]  /*83f0*/  FFMA.FTZ R93, R93, R95.reuse, R239.reuse ;  /* 0x0000005f5d5d7223 */ /* 0x180fe200000100ef */
[-CC-:B------:R-:W-:Y:S01]  /*8400*/  FFMA.FTZ R86, R86, R95.reuse, R239.reuse ;  /* 0x0000005f56567223 */ /* 0x180fe200000100ef */
[----:B------:R-:W-:Y:S01]  /*8410*/  FFMA.FTZ R91, R91, R95, R239 ;  /* 0x0000005f5b5b7223 */ /* 0x000fe200000100ef */
[----:B------:R-:W-:Y:S01]  /*8420*/  FADD.FTZ R231, R231, -R232 ;  /* 0x800000e8e7e77221 */ /* 0x000fe20000010000 */
[----:B------:R-:W-:Y:S01]  /*8430*/  FADD.FTZ R93, R90, -R93 ;  /* 0x8000005d5a5d7221 */ /* 0x000fe20000010000 */
[----:B------:R-:W-:Y:S01]  /*8440*/  LOP3.LUT P3, RZ, R97, 0xff0000, RZ, 0xc0, !PT ;  /* 0x00ff000061ff7812 */ /* 0x000fe2000786c0ff */
[----:B------:R-:W-:Y:S01]  /*8450*/  FADD.FTZ R229, R229, -R86 ;  /* 0x80000056e5e57221 */ /* 0x000fe20000010000 */
[C---:B------:R-:W-:Y:S01]  /*8460*/  FMUL.FTZ R231, R212.reuse, R231 ;  /* 0x000000e7d4e77220 */ /* 0x040fe20000410000 */
[----:B------:R-:W-:Y:S01]  /*8470*/  FMUL.FTZ R93, R212, R93 ;  /* 0x0000005dd45d7220 */ /* 0x000fe20000410000 */
[----:B------:R-:W-:Y:S01]  /*8480*/  FADD.FTZ R91, R94, -R91 ;  /* 0x8000005b5e5b7221 */ /* 0x000fe20000010000 */
[----:B------:R-:W-:Y:S01]  /*8490*/  ISETP.GE.U32.AND P1, PT, R96, RZ, PT ;  /* 0x000000ff6000720c */ /* 0x000fe20003f26070 */
[----:B------:R-:W-:Y:S01]  /*84a0*/  FMUL.FTZ R231, R231, UR6 ;  /* 0x00000006e7e77c20 */ /* 0x000fe20008410000 */
[-CC-:B------:R-:W-:Y:S01]  /*84b0*/  FFMA.FTZ R84, R84, R95.reuse, R239.reuse ;  /* 0x0000005f54547223 */ /* 0x180fe200000100ef */
[--C-:B------:R-:W-:Y:S01]  /*84c0*/  FFMA.FTZ R89, R89, R95, R239.reuse ;  /* 0x0000005f59597223 */ /* 0x100fe200000100ef */
[----:B------:R-:W-:Y:S01]  /*84d0*/  FMUL.FTZ R93, R93, UR6 ;  /* 0x000000065d5d7c20 */ /* 0x000fe20008410000 */
[C---:B------:R-:W-:Y:S01]  /*84e0*/  FMUL.FTZ R91, R212.reuse, R91 ;  /* 0x0000005bd45b7220 */ /* 0x040fe20000410000 */
[----:B0-----:R-:W-:Y:S01]  /*84f0*/  FSEL R75, R231, RZ, P3 ;  /* 0x000000ffe74b7208 */ /* 0x001fe20001800000 */
[----:B------:R-:W-:Y:S01]  /*8500*/  FMUL.FTZ R229, R212, R229 ;  /* 0x000000e5d4e57220 */ /* 0x000fe20000410000 */
[----:B------:R-:W-:Y:S01]  /*8510*/  ISETP.GE.U32.AND.EX P5, PT, R97, 0x1000000, PT, P1 ;  /* 0x010000006100780c */ /* 0x000fe20003fa6110 */
[-C--:B------:R-:W-:Y:S01]  /*8520*/  FFMA.FTZ R233, R233, R95.reuse, R239 ;  /* 0x0000005fe9e97223 */ /* 0x080fe200000100ef */
[----:B------:R-:W-:Y:S01]  /*8530*/  LOP3.LUT P3, RZ, R97, 0xff00, RZ, 0xc0, !PT ;  /* 0x0000ff0061ff7812 */ /* 0x000fe2000786c0ff */
[----:B------:R-:W-:Y:S01]  /*8540*/  FADD.FTZ R87, R87, -R84 ;  /* 0x8000005457577221 */ /* 0x000fe20000010000 */
[----:B------:R-:W-:Y:S01]  /*8550*/  ISETP.GE.U32.AND P1, PT, R150, RZ, PT ;  /* 0x000000ff9600720c */ /* 0x000fe20003f26070 */
[----:B------:R-:W-:Y:S01]  /*8560*/  FADD.FTZ R89, R92, -R89 ;  /* 0x800000595c597221 */ /* 0x000fe20000010000 */
[----:B------:R-:W-:Y:S01]  /*8570*/  FFMA.FTZ R78, R78, R95, R239 ;  /* 0x0000005f4e4e7223 */ /* 0x000fe200000100ef */
[----:B------:R-:W-:Y:S01]  /*8580*/  FMUL.FTZ R91, R91, UR6 ;  /* 0x000000065b5b7c20 */ /* 0x000fe20008410000 */
[----:B------:R-:W-:Y:S01]  /*8590*/  FMUL.FTZ R229, R229, UR6 ;  /* 0x00000006e5e57c20 */ /* 0x000fe20008410000 */
[----:B------:R-:W-:Y:S01]  /*85a0*/  FSEL R57, R93, RZ, P3 ;  /* 0x000000ff5d397208 */ /* 0x000fe20001800000 */
[----:B------:R-:W-:Y:S01]  /*85b0*/  FADD.FTZ R233, R88, -R233 ;  /* 0x800000e958e97221 */ /* 0x000fe20000010000 */
[----:B------:R-:W-:Y:S01]  /*85c0*/  LOP3.LUT P6, RZ, R151, 0xff0000, RZ, 0xc0, !PT ;  /* 0x00ff000097ff7812 */ /* 0x000fe200078cc0ff */
[C---:B------:R-:W-:Y:S01]  /*85d0*/  FMUL.FTZ R87, R212.reuse, R87 ;  /* 0x00000057d4577220 */ /* 0x040fe20000410000 */
[----:B------:R-:W-:Y:S01]  /*85e0*/  LOP3.LUT P4, RZ, R97, 0xff, RZ, 0xc0, !PT ;  /* 0x000000ff61ff7812 */ /* 0x000fe2000788c0ff */
[C---:B------:R-:W-:Y:S01]  /*85f0*/  FMUL.FTZ R89, R212.reuse, R89 ;  /* 0x00000059d4597220 */ /* 0x040fe20000410000 */
[----:B------:R-:W-:Y:S01]  /*8600*/  ISETP.GE.U32.AND.EX P1, PT, R151, 0x1000000, PT, P1 ;  /* 0x010000009700780c */ /* 0x000fe20003f26110 */
[----:B------:R-:W-:Y:S01]  /*8610*/  FADD.FTZ R85, R85, -R78 ;  /* 0x8000004e55557221 */ /* 0x000fe20000010000 */
[----:B------:R-:W-:Y:S01]  /*8620*/  LOP3.LUT P3, RZ, R151, 0xff00, RZ, 0xc0, !PT ;  /* 0x0000ff0097ff7812 */ /* 0x000fe2000786c0ff */
[C---:B------:R-:W-:Y:S01]  /*8630*/  FMUL.FTZ R233, R212.reuse, R233 ;  /* 0x000000e9d4e97220 */ /* 0x040fe20000410000 */
[----:B------:R-:W-:Y:S01]  /*8640*/  FSEL R0, R91, RZ, P5 ;  /* 0x000000ff5b007208 */ /* 0x000fe20002800000 */
[----:B------:R-:W-:Y:S01]  /*8650*/  FMUL.FTZ R87, R87, UR6 ;  /* 0x0000000657577c20 */ /* 0x000fe20008410000 */
[----:B------:R-:W-:Y:S01]  /*8660*/  FSEL R59, R231, RZ, P6 ;  /* 0x000000ffe73b7208 */ /* 0x000fe20003000000 */
[----:B------:R-:W-:Y:S01]  /*8670*/  FMUL.FTZ R89, R89, UR6 ;  /* 0x0000000659597c20 */ /* 0x000fe20008410000 */
[----:B------:R-:W-:Y:S01]  /*8680*/  FSEL R56, R91, RZ, P1 ;  /* 0x000000ff5b387208 */ /* 0x000fe20000800000 */
[----:B------:R-:W-:Y:S01]  /*8690*/  FMUL.FTZ R85, R212, R85 ;  /* 0x00000055d4557220 */ /* 0x000fe20000410000 */
[----:B------:R-:W-:Y:S01]  /*86a0*/  FSEL R74, R229, RZ, P4 ;  /* 0x000000ffe54a7208 */ /* 0x000fe20002000000 */
[----:B------:R-:W-:Y:S01]  /*86b0*/  FMUL.FTZ R233, R233, UR6 ;  /* 0x00000006e9e97c20 */ /* 0x000fe20008410000 */
[----:B------:R-:W-:Y:S01]  /*86c0*/  FSEL R93, R93, RZ, P3 ;  /* 0x000000ff5d5d7208 */ /* 0x000fe20001800000 */
[----:B------:R-:W-:Y:S01]  /*86d0*/  FMUL.FTZ R85, R85, UR6 ;  /* 0x0000000655557c20 */ /* 0x000fe20008410000 */
[----:B------:R-:W-:-:S02]  /*86e0*/  LOP3.LUT P5, RZ, R151, 0xff, RZ, 0xc0, !PT ;  /* 0x000000ff97ff7812 */ /* 0x000fc400078ac0ff */
[C---:B------:R-:W-:Y:S02]  /*86f0*/  LOP3.LUT P6, RZ, R96.reuse, 0xff0000, RZ, 0xc0, !PT ;  /* 0x00ff000060ff7812 */ /* 0x040fe400078cc0ff */
[----:B------:R-:W-:Y:S02]  /*8700*/  LOP3.LUT P1, RZ, R96, 0xff000000, RZ, 0xc0, !PT ;  /* 0xff00000060ff7812 */ /* 0x000fe4000782c0ff */
[----:B------:R-:W-:Y:S02]  /*8710*/  LOP3.LUT P3, RZ, R150, 0xff0000, RZ, 0xc0, !PT ;  /* 0x00ff000096ff7812 */ /* 0x000fe4000786c0ff */
[----:B------:R-:W-:Y:S02]  /*8720*/  F2FP.BF16.F32.PACK_AB R75, R0, R75 ;  /* 0x0000004b004b723e */ /* 0x000fe400000010ff */
[----:B------:R-:W-:Y:S02]  /*8730*/  F2FP.BF16.F32.PACK_AB R74, R57, R74 ;  /* 0x0000004a394a723e */ /* 0x000fe400000010ff */
[----:B------:R-:W-:-:S02]  /*8740*/  LOP3.LUT P4, RZ, R96, 0xff00, RZ, 0xc0, !PT ;  /* 0x0000ff0060ff7812 */ /* 0x000fc4000788c0ff */
[----:B------:R-:W-:Y:S02]  /*8750*/  FSEL R58, R229, RZ, P5 ;  /* 0x000000ffe53a7208 */ /* 0x000fe40002800000 */
[C---:B------:R-:W-:Y:S02]  /*8760*/  FSEL R73, R87.reuse, RZ, P6 ;  /* 0x000000ff57497208 */ /* 0x040fe40003000000 */
[----:B------:R-:W-:Y:S02]  /*8770*/  FSEL R57, R87, RZ, P3 ;  /* 0x000000ff57397208 */ /* 0x000fe40001800000 */
[----:B------:R-:W-:Y:S02]  /*8780*/  FSEL R0, R89, RZ, P1 ;  /* 0x000000ff59007208 */ /* 0x000fe40000800000 */
[----:B------:R-:W-:Y:S02]  /*8790*/  LOP3.LUT P5, RZ, R96, 0xff, RZ, 0xc0, !PT ;  /* 0x000000ff60ff7812 */ /* 0x000fe400078ac0ff */
[----:B------:R-:W-:-:S02]  /*87a0*/  LOP3.LUT P6, RZ, R150, 0xff000000, RZ, 0xc0, !PT ;  /* 0xff00000096ff7812 */ /* 0x000fc400078cc0ff */
[C---:B------:R-:W-:Y:S02]  /*87b0*/  LOP3.LUT P3, RZ, R150.reuse, 0xff00, RZ, 0xc0, !PT ;  /* 0x0000ff0096ff7812 */ /* 0x040fe4000786c0ff */
[----:B------:R-:W-:Y:S02]  /*87c0*/  LOP3.LUT P1, RZ, R150, 0xff, RZ, 0xc0, !PT ;  /* 0x000000ff96ff7812 */ /* 0x000fe4000782c0ff */
[----:B------:R-:W-:Y:S02]  /*87d0*/  F2FP.BF16.F32.PACK_AB R59, R56, R59 ;  /* 0x0000003b383b723e */ /* 0x000fe400000010ff */
[----:B------:R-:W-:Y:S02]  /*87e0*/  FSEL R77, R233, RZ, P4 ;  /* 0x000000ffe94d7208 */ /* 0x000fe40002000000 */
[----:B------:R-:W-:Y:S02]  /*87f0*/  FSEL R76, R89, RZ, P6 ;  /* 0x000000ff594c7208 */ /* 0x000fe40003000000 */
        /* <DEDUP_REMOVED lines=9> */
.L_x_288:
[----:B------:R-:W-:Y:S05]  /*8890*/  @!P1 BRA `(.L_x_293) ;  /* 0x0000000800249947 */ /* 0x000fea0003800000 */
[----:B------:R-:W-:Y:S05]  /*88a0*/  @!P2 BRA `(.L_x_294) ;  /* 0x000000040018a947 */ /* 0x000fea0003800000 */
[----:B------:R-:W-:Y:S01]  /*88b0*/  PRMT R0, R71, 0x7632, R0 ;  /* 0x0000763247007816 */ /* 0x000fe20000000000 */
[-CC-:B------:R-:W-:Y:S01]  /*88c0*/  FFMA.FTZ R91, R91, R95.reuse, R239.reuse ;  /* 0x0000005f5b5b7223 */ /* 0x180fe200000100ef */
[-CC-:B------:R-:W-:Y:S01]  /*88d0*/  FFMA.FTZ R232, R232, R95.reuse, R239.reuse ;  /* 0x0000005fe8e87223 */ /* 0x180fe200000100ef */
[----:B------:R-:W-:Y:S01]  /*88e0*/  FFMA.FTZ R86, R86, R95, R239 ;  /* 0x0000005f56567223 */ /* 0x000fe200000100ef */
[----:B0-----:R-:W-:Y:S01]  /*88f0*/  SHF.L.U32 R52, R71, 0x10, RZ ;  /* 0x0000001047347819 */ /* 0x001fe200000006ff */
[----:B------:R-:W-:Y:S01]  /*8900*/  FADD.FTZ R91, R94, -R91 ;  /* 0x8000005b5e5b7221 */ /* 0x000fe20000010000 */
[----:B------:R-:W-:Y:S02]  /*8910*/  IMAD.U32 R53, R0, 0x10000, RZ ;  /* 0x0001000000357824 */ /* 0x000fe400078e00ff */
[----:B------:R-:W-:Y:S01]  /*8920*/  FADD.FTZ R231, R231, -R232 ;  /* 0x800000e8e7e77221 */ /* 0x000fe20000010000 */
[----:B------:R-:W-:Y:S01]  /*8930*/  SHF.L.U32 R0, R70, 0x10, RZ ;  /* 0x0000001046007819 */ /* 0x000fe200000006ff */
[----:B------:R-:W-:Y:S01]  /*8940*/  FADD.FTZ R229, R229, -R86 ;  /* 0x80000056e5e57221 */ /* 0x000fe20000010000 */
[C---:B------:R-:W-:Y:S01]  /*8950*/  FFMA.FTZ R80, R212.reuse, R91, R53 ;  /* 0x0000005bd4507223 */ /* 0x040fe20000010035 */
[----:B------:R-:W-:Y:S01]  /*8960*/  FFMA.FTZ R55, R212, R231, R52 ;  /* 0x000000e7d4377223 */ /* 0x000fe20000010034 */
[----:B------:R-:W-:Y:S01]  /*8970*/  ISETP.GE.U32.AND P1, PT, R96, RZ, PT ;  /* 0x000000ff6000720c */ /* 0x000fe20003f26070 */
[----:B------:R-:W-:Y:S01]  /*8980*/  FFMA.FTZ R229, R212, R229, R0 ;  /* 0x000000e5d4e57223 */ /* 0x000fe20000010000 */
[----:B------:R-:W-:Y:S01]  /*8990*/  FMUL.FTZ R53, R80, UR6 ;  /* 0x0000000650357c20 */ /* 0x000fe20008410000 */
[----:B------:R-:W-:Y:S01]  /*89a0*/  FMUL.FTZ R52, R55, UR6 ;  /* 0x0000000637347c20 */ /* 0x000fe20008410000 */
[----:B------:R-:W-:Y:S01]  /*89b0*/  ISETP.GE.U32.AND.EX P1, PT, R97, 0x1000000, PT, P1 ;  /* 0x010000006100780c */ /* 0x000fe20003f26110 */
[----:B------:R-:W-:Y:S01]  /*89c0*/  FMUL.FTZ R0, R229, UR6 ;  /* 0x00000006e5007c20 */ /* 0x000fe20008410000 */
[----:B------:R-:W-:Y:S01]  /*89d0*/  LOP3.LUT P5, RZ, R97, 0xff0000, RZ, 0xc0, !PT ;  /* 0x00ff000061ff7812 */ /* 0x000fe200078ac0ff */
[-CC-:B------:R-:W-:Y:S01]  /*89e0*/  FFMA.FTZ R93, R93, R95.reuse, R239.reuse ;  /* 0x0000005f5d5d7223 */ /* 0x180fe200000100ef */
[----:B------:R-:W-:Y:S01]  /*89f0*/  LOP3.LUT P4, RZ, R97, 0xff, RZ, 0xc0, !PT ;  /* 0x000000ff61ff7812 */ /* 0x000fe2000788c0ff */
[-CC-:B------:R-:W-:Y:S01]  /*8a00*/  FFMA.FTZ R84, R84, R95.reuse, R239.reuse ;  /* 0x0000005f54547223 */ /* 0x180fe200000100ef */
[----:B------:R-:W-:Y:S01]  /*8a10*/  FSEL R82, R53, RZ, P1 ;  /* 0x000000ff35527208 */ /* 0x000fe20000800000 */
[-CC-:B------:R-:W-:Y:S01]  /*8a20*/  FFMA.FTZ R89, R89, R95.reuse, R239.reuse ;  /* 0x0000005f59597223 */ /* 0x180fe200000100ef */
[----:B------:R-:W-:Y:S01]  /*8a30*/  FSEL R75, R52, RZ, P5 ;  /* 0x000000ff344b7208 */ /* 0x000fe20002800000 */
[-C--:B------:R-:W-:Y:S01]  /*8a40*/  FFMA.FTZ R233, R233, R95.reuse, R239 ;  /* 0x0000005fe9e97223 */ /* 0x080fe200000100ef */
[----:B------:R-:W-:Y:S01]  /*8a50*/  PRMT R53, R70, 0x7632, R53 ;  /* 0x0000763246357816 */ /* 0x000fe20000000035 */
[----:B------:R-:W-:Y:S01]  /*8a60*/  FFMA.FTZ R78, R78, R95, R239 ;  /* 0x0000005f4e4e7223 */ /* 0x000fe200000100ef */
[----:B------:R-:W-:Y:S01]  /*8a70*/  FSEL R76, R0, RZ, P4 ;  /* 0x000000ff004c7208 */ /* 0x000fe20002000000 */
[----:B------:R-:W-:Y:S01]  /*8a80*/  FADD.FTZ R93, R90, -R93 ;  /* 0x8000005d5a5d7221 */ /* 0x000fe20000010000 */
[----:B------:R-:W-:Y:S01]  /*8a90*/  PRMT R52, R69, 0x7632, R52 ;  /* 0x0000763245347816 */ /* 0x000fe20000000034 */
[----:B------:R-:W-:Y:S01]  /*8aa0*/  IMAD.U32 R53, R53, 0x10000, RZ ;  /* 0x0001000035357824 */ /* 0x000fe200078e00ff */
[----:B------:R-:W-:Y:S01]  /*8ab0*/  PRMT R0, R68, 0x7632, R0 ;  /* 0x0000763244007816 */ /* 0x000fe20000000000 */
[----:B------:R-:W-:Y:S01]  /*8ac0*/  FADD.FTZ R87, R87, -R84 ;  /* 0x8000005457577221 */ /* 0x000fe20000010000 */
        /* <DEDUP_REMOVED lines=8> */
[C---:B------:R-:W-:Y:S01]  /*8b50*/  FFMA.FTZ R53, R212.reuse, R87, R54 ;  /* 0x00000057d4357223 */ /* 0x040fe20000010036 */
[C---:B------:R-:W-:Y:S01]  /*8b60*/  FFMA.FTZ R74, R212.reuse, R89, R72 ;  /* 0x00000059d44a7223 */ /* 0x040fe20000010048 */
[C---:B------:R-:W-:Y:S01]  /*8b70*/  FFMA.FTZ R52, R212.reuse, R85, R52 ;  /* 0x00000055d4347223 */ /* 0x040fe20000010034 */
[----:B------:R-:W-:Y:S01]  /*8b80*/  FFMA.FTZ R233, R212, R233, R0 ;  /* 0x000000e9d4e97223 */ /* 0x000fe20000010000 */
[----:B------:R-:W-:Y:S01]  /*8b90*/  FMUL.FTZ R72, R53, UR6 ;  /* 0x0000000635487c20 */ /* 0x000fe20008410000 */
[----:B------:R-:W-:Y:S01]  /*8ba0*/  F2FP.BF16.F32.PACK_AB R54, R78, R229 ;  /* 0x000000e54e36723e */ /* 0x000fe200000010ff */
[----:B------:R-:W-:Y:S01]  /*8bb0*/  FMUL.FTZ R0, R52, UR6 ;  /* 0x0000000634007c20 */ /* 0x000fe20008410000 */
[C---:B------:R-:W-:Y:S01]  /*8bc0*/  F2FP.BF16.F32.PACK_AB R53, R74.reuse, R53 ;  /* 0x000000354a35723e */ /* 0x040fe200000010ff */
[----:B------:R-:W-:Y:S01]  /*8bd0*/  FMUL.FTZ R74, R74, UR6 ;  /* 0x000000064a4a7c20 */ /* 0x000fe20008410000 */
[C---:B------:R-:W-:Y:S01]  /*8be0*/  F2FP.BF16.F32.PACK_AB R52, R233.reuse, R52 ;  /* 0x00000034e934723e */ /* 0x040fe200000010ff */
[----:B------:R-:W-:Y:S01]  /*8bf0*/  FMUL.FTZ R78, R78, UR6 ;  /* 0x000000064e4e7c20 */ /* 0x000fe20008410000 */
[C---:B------:R-:W-:Y:S01]  /*8c00*/  LOP3.LUT P6, RZ, R96.reuse, 0xff0000, RZ, 0xc0, !PT ;  /* 0x00ff000060ff7812 */ /* 0x040fe200078cc0ff */
[----:B------:R-:W-:Y:S01]  /*8c10*/  FMUL.FTZ R233, R233, UR6 ;  /* 0x00000006e9e97c20 */ /* 0x000fe20008410000 */
[----:B------:R-:W-:-:S02]  /*8c20*/  LOP3.LUT P1, RZ, R96, 0xff000000, RZ, 0xc0, !PT ;  /* 0xff00000060ff7812 */ /* 0x000fc4000782c0ff */
[----:B------:R-:W-:Y:S02]  /*8c30*/  LOP3.LUT P3, RZ, R97, 0xff00, RZ, 0xc0, !PT ;  /* 0x0000ff0061ff7812 */ /* 0x000fe4000786c0ff */
[C---:B------:R-:W-:Y:S02]  /*8c40*/  LOP3.LUT P5, RZ, R96.reuse, 0xff, RZ, 0xc0, !PT ;  /* 0x000000ff60ff7812 */ /* 0x040fe400078ac0ff */
[----:B------:R-:W-:Y:S02]  /*8c50*/  LOP3.LUT P4, RZ, R96, 0xff00, RZ, 0xc0, !PT ;  /* 0x0000ff0060ff7812 */ /* 0x000fe4000788c0ff */
[----:B------:R-:W-:Y:S02]  /*8c60*/  FSEL R72, R72, RZ, P6 ;  /* 0x000000ff48487208 */ /* 0x000fe40003000000 */
        /* <DEDUP_REMOVED lines=10> */
.L_x_294:
[----:B------:R-:W-:Y:S01]  /*8d10*/  PRMT R0, R71, 0x7632, R0 ;  /* 0x0000763247007816 */ /* 0x000fe20000000000 */
[-CC-:B------:R-:W-:Y:S01]  /*8d20*/  FFMA.FTZ R232, R232, R95.reuse, R239.reuse ;  /* 0x0000005fe8e87223 */ /* 0x180fe200000100ef */
[-CC-:B------:R-:W-:Y:S01]  /*8d30*/  FFMA.FTZ R91, R91, R95.reuse, R239.reuse ;  /* 0x0000005f5b5b7223 */ /* 0x180fe200000100ef */
[----:B------:R-:W-:Y:S01]  /*8d40*/  FFMA.FTZ R86, R86, R95, R239 ;  /* 0x0000005f56567223 */ /* 0x000fe200000100ef */
[----:B0-----:R-:W-:Y:S01]  /*8d50*/  SHF.L.U32 R73, R0, 0x10, RZ ;  /* 0x0000001000497819 */ /* 0x001fe200000006ff */
[----:B------:R-:W-:Y:S01]  /*8d60*/  FADD.FTZ R231, R231, -R232 ;  /* 0x800000e8e7e77221 */ /* 0x000fe20000010000 */
[----:B------:R-:W-:Y:S01]  /*8d70*/  FADD.FTZ R91, R94, -R91 ;  /* 0x8000005b5e5b7221 */ /* 0x000fe20000010000 */
[----:B------:R-:W-:Y:S01]  /*8d80*/  IMAD.U32 R72, R71, 0x10000, RZ ;  /* 0x0001000047487824 */ /* 0x000fe200078e00ff */
        /* <DEDUP_REMOVED lines=8> */
[C---:B------:R-:W-:Y:S01]  /*8e10*/  LOP3.LUT P5, RZ, R97.reuse, 0xff0000, RZ, 0xc0, !PT ;  /* 0x00ff000061ff7812 */ /* 0x040fe200078ac0ff */
[----:B------:R-:W-:Y:S01]  /*8e20*/  FMUL.FTZ R0, R0, UR6 ;  /* 0x0000000600007c20 */ /* 0x000fe20008410000 */
[----:B------:R-:W-:Y:S01]  /*8e30*/  ISETP.GE.U32.AND.EX P1, PT, R97, 0x1000000, PT, P1 ;  /* 0x010000006100780c */ /* 0x000fe20003f26110 */
[-CC-:B------:R-:W-:Y:S01]  /*8e40*/  FFMA.FTZ R93, R93, R95.reuse, R239.reuse ;  /* 0x0000005f5d5d7223 */ /* 0x180fe200000100ef */
[----:B------:R-:W-:Y:S01]  /*8e50*/  LOP3.LUT P4, RZ, R97, 0xff, RZ, 0xc0, !PT ;  /* 0x000000ff61ff7812 */ /* 0x000fe2000788c0ff */
[-CC-:B------:R-:W-:Y:S01]  /*8e60*/  FFMA.FTZ R233, R233, R95.reuse, R239.reuse ;  /* 0x0000005fe9e97223 */ /* 0x180fe200000100ef */
[----:B------:R-:W-:Y:S01]  /*8e70*/  FSEL R80, R73, RZ, P1 ;  /* 0x000000ff49507208 */ /* 0x000fe20000800000 */
[-CC-:B------:R-:W-:Y:S01]  /*8e80*/  FFMA.FTZ R84, R84, R95.reuse, R239.reuse ;  /* 0x0000005f54547223 */ /* 0x180fe200000100ef */
[----:B------:R-:W-:Y:S01]  /*8e90*/  FSEL R75, R72, RZ, P5 ;  /* 0x000000ff484b7208 */ /* 0x000fe20002800000 */
[-CC-:B------:R-:W-:Y:S01]  /*8ea0*/  FFMA.FTZ R89, R89, R95.reuse, R239.reuse ;  /* 0x0000005f59597223 */ /* 0x180fe200000100ef */
[----:B------:R-:W-:Y:S01]  /*8eb0*/  FSEL R79, R0, RZ, P4 ;  /* 0x000000ff004f7208 */ /* 0x000fe20002000000 */
[----:B------:R-:W-:Y:S01]  /*8ec0*/  FFMA.FTZ R78, R78, R95, R239 ;  /* 0x0000005f4e4e7223 */ /* 0x000fe200000100ef */
[----:B------:R-:W-:Y:S01]  /*8ed0*/  PRMT R73, R70, 0x7632, R73 ;  /* 0x0000763246497816 */ /* 0x000fe20000000049 */
[----:B------:R-:W-:Y:S01]  /*8ee0*/  FADD.FTZ R93, R90, -R93 ;  /* 0x8000005d5a5d7221 */ /* 0x000fe20000010000 */
[----:B------:R-:W-:Y:S01]  /*8ef0*/  PRMT R72, R69, 0x7632, R72 ;  /* 0x0000763245487816 */ /* 0x000fe20000000048 */
[----:B------:R-:W-:Y:S01]  /*8f00*/  FADD.FTZ R233, R88, -R233 ;  /* 0x800000e958e97221 */ /* 0x000fe20000010000 */
[----:B------:R-:W-:Y:S01]  /*8f10*/  PRMT R0, R68, 0x7632, R0 ;  /* 0x0000763244007816 */ /* 0x000fe20000000000 */
[----:B------:R-:W-:Y:S01]  /*8f20*/  FADD.FTZ R87, R87, -R84 ;  /* 0x8000005457577221 */ /* 0x000fe20000010000 */
[----:B------:R-:W-:Y:S01]  /*8f30*/  SHF.L.U32 R73, R73, 0x10, RZ ;  /* 0x0000001049497819 */ /* 0x000fe200000006ff */
[----:B------:R-:W-:Y:S01]  /*8f40*/  FADD.FTZ R89, R92, -R89 ;  /* 0x800000595c597221 */ /* 0x000fe20000010000 */
[----:B------:R-:W-:Y:S01]  /*8f50*/  SHF.L.U32 R76, R72, 0x10, RZ ;  /* 0x00000010484c7819 */ /* 0x000fe200000006ff */
[----:B------:R-:W-:Y:S01]  /*8f60*/  FADD.FTZ R85, R85, -R78 ;  /* 0x8000004e55557221 */ /* 0x000fe20000010000 */
[----:B------:R-:W-:Y:S01]  /*8f70*/  SHF.L.U32 R72, R68, 0x10, RZ ;  /* 0x0000001044487819 */ /* 0x000fe200000006ff */
[----:B------:R-:W-:-:S02]  /*8f80*/  IMAD.U32 R74, R69, 0x10000, RZ ;  /* 0x00010000454a7824 */ /* 0x000fc400078e00ff */
[----:B------:R-:W-:Y:S01]  /*8f90*/  FFMA.FTZ R73, R212, R93, R73 ;  /* 0x0000005dd4497223 */ /* 0x000fe20000010049 */
[----:B------:R-:W-:Y:S02]  /*8fa0*/  IMAD.U32 R0, R0, 0x10000, RZ ;  /* 0x0001000000007824 */ /* 0x000fe400078e00ff */
[C---:B------:R-:W-:Y:S01]  /*8fb0*/  FFMA.FTZ R76, R212.reuse, R89, R76 ;  /* 0x00000059d44c7223 */ /* 0x040fe2000001004c */
[C---:B------:R-:W-:Y:S01]  /*8fc0*/  FFMA.FTZ R74, R212.reuse, R87, R74 ;  /* 0x00000057d44a7223 */ /* 0x040fe2000001004a */
[C---:B------:R-:W-:Y:S01]  /*8fd0*/  FFMA.FTZ R72, R212.reuse, R85, R72 ;  /* 0x00000055d4487223 */ /* 0x040fe20000010048 */
[----:B------:R-:W-:Y:S01]  /*8fe0*/  FFMA.FTZ R0, R212, R233, R0 ;  /* 0x000000e9d4007223 */ /* 0x000fe20000010000 */
[----:B------:R-:W-:Y:S01]  /*8ff0*/  FMUL.FTZ R73, R73, UR6 ;  /* 0x0000000649497c20 */ /* 0x000fe20008410000 */
[----:B------:R-:W-:Y:S01]  /*9000*/  LOP3.LUT P3, RZ, R97, 0xff00, RZ, 0xc0, !PT ;  /* 0x0000ff0061ff7812 */ /* 0x000fe2000786c0ff */
[----:B------:R-:W-:Y:S01]  /*9010*/  FMUL.FTZ R74, R74, UR6 ;  /* 0x000000064a4a7c20 */ /* 0x000fe20008410000 */
[----:B------:R-:W-:Y:S01]  /*9020*/  FMUL.FTZ R76, R76, UR6 ;  /* 0x000000064c4c7c20 */ /* 0x000fe20008410000 */
[----:B------:R-:W-:Y:S01]  /*9030*/  FMUL.FTZ R72, R72, UR6 ;  /* 0x0000000648487c20 */ /* 0x000fe20008410000 */
[----:B------:R-:W-:Y:S01]  /*9040*/  FMUL.FTZ R0, R0, UR6 ;  /* 0x0000000600007c20 */ /* 0x000fe20008410000 */
[----:B------:R-:W-:-:S02]  /*9050*/  LOP3.LUT P6, RZ, R96, 0xff0000, RZ, 0xc0, !PT ;  /* 0x00ff000060ff7812 */ /* 0x000fc400078cc0ff */
[C---:B------:R-:W-:Y:S02]  /*9060*/  LOP3.LUT P1, RZ, R96.reuse, 0xff000000, RZ, 0xc0, !PT ;  /* 0xff00000060ff7812 */ /* 0x040fe4000782c0ff */
        /* <DEDUP_REMOVED lines=12> */
.L_x_293:
[----:B------:R-:W-:Y:S05]  /*9130*/  @!P2 BRA `(.L_x_295) ;  /* 0x0000000000e8a947 */ /* 0x000fea0003800000 */
[-CC-:B------:R-:W-:Y:S01]  /*9140*/  FFMA.FTZ R86, R86, R95.reuse, R239.reuse ;  /* 0x0000005f56567223 */ /* 0x180fe200000100ef */
[-CC-:B------:R-:W-:Y:S01]  /*9150*/  FFMA.FTZ R91, R91, R95.reuse, R239.reuse ;  /* 0x0000005f5b5b7223 */ /* 0x180fe200000100ef */
[-C--:B------:R-:W-:Y:S01]  /*9160*/  FFMA.FTZ R232, R232, R95.reuse, R239 ;  /* 0x0000005fe8e87223 */ /* 0x080fe200000100ef */
[----:B------:R-:W-:Y:S01]  /*9170*/  ISETP.GE.U32.AND P1, PT, R96, RZ, PT ;  /* 0x000000ff6000720c */ /* 0x000fe20003f26070 */
[----:B------:R-:W-:Y:S01]  /*9180*/  FADD.FTZ R229, R229, -R86 ;  /* 0x80000056e5e57221 */ /* 0x000fe20000010000 */
[----:B------:R-:W-:Y:S01]  /*9190*/  FADD.FTZ R91, R94, -R91 ;  /* 0x8000005b5e5b7221 */ /* 0x000fe20000010000 */
[----:B------:R-:W-:Y:S01]  /*91a0*/  FADD.FTZ R231, R231, -R232 ;  /* 0x800000e8e7e77221 */ /* 0x000fe20000010000 */
[--C-:B------:R-:W-:Y:S01]  /*91b0*/  FFMA.FTZ R84, R84, R95, R239.reuse ;  /* 0x0000005f54547223 */ /* 0x100fe200000100ef */
[C---:B0-----:R-:W-:Y:S01]  /*91c0*/  FMUL.FTZ R54, R212.reuse, R229 ;  /* 0x000000e5d4367220 */ /* 0x041fe20000410000 */
[C---:B------:R-:W-:Y:S01]  /*91d0*/  FMUL.FTZ R72, R212.reuse, R91 ;  /* 0x0000005bd4487220 */ /* 0x040fe20000410000 */
[--C-:B------:R-:W-:Y:S01]  /*91e0*/  FFMA.FTZ R89, R89, R95, R239.reuse ;  /* 0x0000005f59597223 */ /* 0x100fe200000100ef */
[----:B------:R-:W-:Y:S01]  /*91f0*/  FMUL.FTZ R55, R212, R231 ;  /* 0x000000e7d4377220 */ /* 0x000fe20000410000 */
[-CC-:B------:R-:W-:Y:S01]  /*9200*/  FFMA.FTZ R233, R233, R95.reuse, R239.reuse ;  /* 0x0000005fe9e97223 */ /* 0x180fe200000100ef */
[-CC-:B------:R-:W-:Y:S01]  /*9210*/  FFMA.FTZ R93, R93, R95.reuse, R239.reuse ;  /* 0x0000005f5d5d7223 */ /* 0x180fe200000100ef */
[----:B------:R-:W-:Y:S01]  /*9220*/  FFMA.FTZ R78, R78, R95, R239 ;  /* 0x0000005f4e4e7223 */ /* 0x000fe200000100ef */
[----:B------:R-:W-:Y:S01]  /*9230*/  FMUL.FTZ R53, R72, UR6 ;  /* 0x0000000648357c20 */ /* 0x000fe20008410000 */
[----:B------:R-:W-:Y:S01]  /*9240*/  FMUL.FTZ R0, R54, UR6 ;  /* 0x0000000636007c20 */ /* 0x000fe20008410000 */
[----:B------:R-:W-:Y:S01]  /*9250*/  LOP3.LUT P4, RZ, R97, 0xff, RZ, 0xc0, !PT ;  /* 0x000000ff61ff7812 */ /* 0x000fe2000788c0ff */
[----:B------:R-:W-:Y:S01]  /*9260*/  FMUL.FTZ R52, R55, UR6 ;  /* 0x0000000637347c20 */ /* 0x000fe20008410000 */
[----:B------:R-:W-:Y:S01]  /*9270*/  ISETP.GE.U32.AND.EX P1, PT, R97, 0x1000000, PT, P1 ;  /* 0x010000006100780c */ /* 0x000fe20003f26110 */
[----:B------:R-:W-:Y:S01]  /*9280*/  FADD.FTZ R87, R87, -R84 ;  /* 0x8000005457577221 */ /* 0x000fe20000010000 */
[----:B------:R-:W-:Y:S01]  /*9290*/  FADD.FTZ R89, R92, -R89 ;  /* 0x800000595c597221 */ /* 0x000fe20000010000 */
[----:B------:R-:W-:Y:S01]  /*92a0*/  LOP3.LUT P5, RZ, R97, 0xff0000, RZ, 0xc0, !PT ;  /* 0x00ff000061ff7812 */ /* 0x000fe200078ac0ff */
[----:B------:R-:W-:Y:S01]  /*92b0*/  FADD.FTZ R233, R88, -R233 ;  /* 0x800000e958e97221 */ /* 0x000fe20000010000 */
[----:B------:R-:W-:Y:S01]  /*92c0*/  FADD.FTZ R93, R90, -R93 ;  /* 0x8000005d5a5d7221 */ /* 0x000fe20000010000 */
[----:B------:R-:W-:Y:S01]  /*92d0*/  FADD.FTZ R85, R85, -R78 ;  /* 0x8000004e55557221 */ /* 0x000fe20000010000 */
[----:B------:R-:W-:Y:S01]  /*92e0*/  FSEL R76, R53, RZ, P1 ;  /* 0x000000ff354c7208 */ /* 0x000fe20000800000 */
[----:B------:R-:W-:Y:S01]  /*92f0*/  FMUL.FTZ R53, R212, R87 ;  /* 0x00000057d4357220 */ /* 0x000fe20000410000 */
[----:B------:R-:W-:Y:S01]  /*9300*/  FSEL R74, R0, RZ, P4 ;  /* 0x000000ff004a7208 */ /* 0x000fe20002000000 */
[----:B------:R-:W-:Y:S01]  /*9310*/  FMUL.FTZ R0, R212, R89 ;  /* 0x00000059d4007220 */ /* 0x000fe20000410000 */
[----:B------:R-:W-:Y:S01]  /*9320*/  FSEL R75, R52, RZ, P5 ;  /* 0x000000ff344b7208 */ /* 0x000fe20002800000 */
[C---:B------:R-:W-:Y:S01]  /*9330*/  FMUL.FTZ R233, R212.reuse, R233 ;  /* 0x000000e9d4e97220 */ /* 0x040fe20000410000 */
[C---:B------:R-:W-:Y:S01]  /*9340*/  FMUL.FTZ R93, R212.reuse, R93 ;  /* 0x0000005dd45d7220 */ /* 0x040fe20000410000 */
[----:B------:R-:W-:Y:S01]  /*9350*/  FMUL.FTZ R52, R212, R85 ;  /* 0x00000055d4347220 */ /* 0x000fe20000410000 */
[----:B------:R-:W-:Y:S01]  /*9360*/  F2FP.BF16.F32.PACK_AB R55, R72, R55 ;  /* 0x000000374837723e */ /* 0x000fe200000010ff */
[----:B------:R-:W-:Y:S01]  /*9370*/  FMUL.FTZ R72, R53, UR6 ;  /* 0x0000000635487c20 */ /* 0x000fe20008410000 */
[C---:B------:R-:W-:Y:S01]  /*9380*/  F2FP.BF16.F32.PACK_AB R53, R0.reuse, R53 ;  /* 0x000000350035723e */ /* 0x040fe200000010ff */
[----:B------:R-:W-:Y:S01]  /*9390*/  FMUL.FTZ R73, R0, UR6 ;  /* 0x0000000600497c20 */ /* 0x000fe20008410000 */
[----:B------:R-:W-:Y:S01]  /*93a0*/  FMUL.FTZ R0, R52, UR6 ;  /* 0x0000000634007c20 */ /* 0x000fe20008410000 */
[C---:B------:R-:W-:Y:S01]  /*93b0*/  F2FP.BF16.F32.PACK_AB R54, R93.reuse, R54 ;  /* 0x000000365d36723e */ /* 0x040fe200000010ff */
[----:B------:R-:W-:Y:S01]  /*93c0*/  FMUL.FTZ R93, R93, UR6 ;  /* 0x000000065d5d7c20 */ /* 0x000fe20008410000 */
[C---:B------:R-:W-:Y:S01]  /*93d0*/  F2FP.BF16.F32.PACK_AB R52, R233.reuse, R52 ;  /* 0x00000034e934723e */ /* 0x040fe200000010ff */
[----:B------:R-:W-:Y:S01]  /*93e0*/  FMUL.FTZ R233, R233, UR6 ;  /* 0x00000006e9e97c20 */ /* 0x000fe20008410000 */
[----:B------:R-:W-:-:S02]  /*93f0*/  LOP3.LUT P6, RZ, R96, 0xff0000, RZ, 0xc0, !PT ;  /* 0x00ff000060ff7812 */ /* 0x000fc400078cc0ff */
[C---:B------:R-:W-:Y:S02]  /*9400*/  LOP3.LUT P1, RZ, R96.reuse, 0xff000000, RZ, 0xc0, !PT ;  /* 0xff00000060ff7812 */ /* 0x040fe4000782c0ff */
[----:B------:R-:W-:Y:S02]  /*9410*/  LOP3.LUT P3, RZ, R97, 0xff00, RZ, 0xc0, !PT ;  /* 0x0000ff0061ff7812 */ /* 0x000fe4000786c0ff */
        /* <DEDUP_REMOVED lines=12> */
.L_x_295:
[-CC-:B------:R-:W-:Y:S01]  /*94e0*/  FFMA.FTZ R86, R86, R95.reuse, R239.reuse ;  /* 0x0000005f56567223 */ /* 0x180fe200000100ef */
[-CC-:B------:R-:W-:Y:S01]  /*94f0*/  FFMA.FTZ R232, R232, R95.reuse, R239.reuse ;  /* 0x0000005fe8e87223 */ /* 0x180fe200000100ef */
[-CC-:B------:R-:W-:Y:S01]  /*9500*/  FFMA.FTZ R91, R91, R95.reuse, R239.reuse ;  /* 0x0000005f5b5b7223 */ /* 0x180fe200000100ef */
[-C--:B------:R-:W-:Y:S01]  /*9510*/  FFMA.FTZ R233, R233, R95.reuse, R239 ;  /* 0x0000005fe9e97223 */ /* 0x080fe200000100ef */
        /* <DEDUP_REMOVED lines=10> */
[----:B------:R-:W-:Y:S01]  /*95c0*/  ISETP.GE.U32.AND P1, PT, R96, RZ, PT ;  /* 0x000000ff6000720c */ /* 0x000fe20003f26070 */
[----:B------:R-:W-:Y:S01]  /*95d0*/  FADD.FTZ R233, R88, -R233 ;  /* 0x800000e958e97221 */ /* 0x000fe20000010000 */
[----:B------:R-:W-:Y:S01]  /*95e0*/  FADD.FTZ R87, R87, -R84 ;  /* 0x8000005457577221 */ /* 0x000fe20000010000 */
[----:B------:R-:W-:Y:S01]  /*95f0*/  FADD.FTZ R93, R90, -R93 ;  /* 0x8000005d5a5d7221 */ /* 0x000fe20000010000 */
[----:B------:R-:W-:Y:S01]  /*9600*/  FADD.FTZ R89, R92, -R89 ;  /* 0x800000595c597221 */ /* 0x000fe20000010000 */
[----:B------:R-:W-:Y:S01]  /*9610*/  FADD.FTZ R85, R85, -R78 ;  /* 0x8000004e55557221 */ /* 0x000fe20000010000 */
[----:B------:R-:W-:Y:S01]  /*9620*/  FMUL.FTZ R91, R91, UR6 ;  /* 0x000000065b5b7c20 */ /* 0x000fe20008410000 */
[----:B------:R-:W-:Y:S01]  /*9630*/  FMUL.FTZ R231, R231, UR6 ;  /* 0x00000006e7e77c20 */ /* 0x000fe20008410000 */
        /* <DEDUP_REMOVED lines=9> */
[----:B0-----:R-:W-:Y:S01]  /*96d0*/  FSEL R76, R91, RZ, P1 ;  /* 0x000000ff5b4c7208 */ /* 0x001fe20000800000 */
        /* <DEDUP_REMOVED lines=20> */
[----:B------:R-:W-:-:S07]  /*9820*/  F2FP.BF16.F32.PACK_AB R72, R233, R72 ;  /* 0x00000048e948723e */ /* 0x000fce00000010ff */
.L_x_291:
        /* <DEDUP_REMOVED lines=13> */
.L_x_270:
[----:B------:R-:W-:Y:S01]  /*9900*/  MOV R85, R115 ;  /* 0x0000007300557202 */ /* 0x000fe20000000f00 */
[----:B------:R-:W-:Y:S01]  /*9910*/  IMAD.MOV.U32 R101, RZ, RZ, R48 ;  /* 0x000000ffff657224 */ /* 0x000fe200078e0030 */
        /* <DEDUP_REMOVED lines=94> */
.L_x_269:
[----:B------:R-:W-:Y:S05]  /*9f00*/  BSYNC B0 ;  /* 0x0000000000007941 */ /* 0x000fea0003800000 */
.L_x_268:
        /* <DEDUP_REMOVED lines=11> */
[----:B------:R-:W-:Y:S01]  /*9fc0*/  LEA R12, R2, R3, 0x5 ;  /* 0x00000003020c7211 */ /* 0x000fe200078e28ff */
[----:B------:R-:W-:-:S04]  /*9fd0*/  IMAD R2, R0, 0x4, R3 ;  /* 0x0000000400027824 */ /* 0x000fc800078e0203 */
        /* <DEDUP_REMOVED lines=114> */
[----:B------:R-:W-:Y:S04]  /*a700*/  STS.128 [R12+0x410], R112 ;  /* 0x000410700c007388 */ /* 0x000fe80000000c00 */
[----:B------:R-:W-:Y:S04]  /*a710*/  STS.128 [R12+0x800], R116 ;  /* 0x000800740c007388 */ /* 0x000fe80000000c00 */
[----:B------:R2:W-:Y:S01]  /*a720*/  STS.128 [R12+0x810], R20 ;  /* 0x000810140c007388 */ /* 0x0005e20000000c00 */
[----:B------:R-:W-:Y:S01]  /*a730*/  BAR.SYNC.DEFER_BLOCKING 0x0 ;  /* 0x0000000000007b1d */ /* 0x000fe20000010000 */
[----:B--2---:R-:W-:-:S07]  /*a740*/  FADD.FTZ R21, R5, R24 ;  /* 0x0000001805157221 */ /* 0x004fce0000010000 */
[----:B------:R-:W0:Y:S01]  /*a750*/  LDC R5, c[0x0][0x388] ;  /* 0x0000e200ff057b82 */ /* 0x000e220000000800 */
[----:B------:R-:W1:Y:S04]  /*a760*/  LDS R26, [R2] ;  /* 0x00000000021a7984 */ /* 0x000e680000000800 */
[----:B------:R-:W2:Y:S04]  /*a770*/  LDS R35, [R2+0xc00] ;  /* 0x000c000002237984 */ /* 0x000ea80000000800 */
[----:B------:R-:W3:Y:S04]  /*a780*/  LDS R28, [R2+0x200] ;  /* 0x00020000021c7984 */ /* 0x000ee80000000800 */
[----:B------:R-:W4:Y:S01]  /*a790*/  LDS R43, [R2+0xe00] ;  /* 0x000e0000022b7984 */ /* 0x000f220000000800 */
[----:B0-----:R-:W-:-:S03]  /*a7a0*/  IMAD R5, R5, UR4, RZ ;  /* 0x0000000405057c24 */ /* 0x001fc6000f8e02ff */
[----:B------:R-:W0:Y:S04]  /*a7b0*/  LDS R29, [R2+0x400] ;  /* 0x00040000021d7984 */ /* 0x000e280000000800 */
[----:B------:R-:W5:Y:S04]  /*a7c0*/  LDS R34, [R2+0x1000] ;  /* 0x0010000002227984 */ /* 0x000f680000000800 */
[----:B------:R-:W5:Y:S04]  /*a7d0*/  LDS R30, [R2+0x600] ;  /* 0x00060000021e7984 */ /* 0x000f680000000800 */
[----:B------:R-:W5:Y:S04]  /*a7e0*/  LDS R45, [R2+0x1200] ;  /* 0x00120000022d7984 */ /* 0x000f680000000800 */
[----:B------:R-:W5:Y:S04]  /*a7f0*/  LDS R33, [R2+0x800] ;  /* 0x0008000002217984 */ /* 0x000f680000000800 */
[----:B------:R-:W5:Y:S04]  /*a800*/  LDS R22, [R2+0x1400] ;  /* 0x0014000002167984 */ /* 0x000f680000000800 */
[----:B------:R-:W5:Y:S01]  /*a810*/  LDS R20, [R2+0xa00] ;  /* 0x000a000002147984 */ /* 0x000f620000000800 */
        /* <DEDUP_REMOVED lines=10> */
[----:B-----5:R-:W-:-:S03]  /*a8c0*/  FADD.FTZ R29, R29, R34 ;  /* 0x000000221d1d7221 */ /* 0x020fc60000010000 */
[----:B------:R-:W5:Y:S01]  /*a8d0*/  LDS R57, [R2+0x2000] ;  /* 0x0020000002397984 */ /* 0x000f620000000800 */
[----:B------:R-:W-:-:S03]  /*a8e0*/  FADD.FTZ R30, RZ, R30 ;  /* 0x0000001eff1e7221 */ /* 0x000fc60000010000 */
[----:B------:R-:W5:Y:S01]  /*a8f0*/  LDS R59, [R2+0x2200] ;  /* 0x00220000023b7984 */ /* 0x000f620000000800 */
[----:B------:R-:W-:-:S03]  /*a900*/  FADD.FTZ R30, R30, R45 ;  /* 0x0000002d1e1e7221 */ /* 0x000fc60000010000 */
[----:B------:R-:W5:Y:S01]  /*a910*/  LDS R61, [R2+0x2400] ;  /* 0x00240000023d7984 */ /* 0x000f620000000800 */
[----:B------:R-:W-:-:S03]  /*a920*/  FADD.FTZ R33, RZ, R33 ;  /* 0x00000021ff217221 */ /* 0x000fc60000010000 */
[----:B------:R-:W5:Y:S01]  /*a930*/  LDS R63, [R2+0x2600] ;  /* 0x00260000023f7984 */ /* 0x000f620000000800 */
[----:B------:R-:W-:-:S03]  /*a940*/  FADD.FTZ R22, R33, R22 ;  /* 0x0000001621167221 */ /* 0x000fc60000010000 */
[----:B------:R-:W5:Y:S01]  /*a950*/  LDS R38, [R2+0x2800] ;  /* 0x0028000002267984 */ /* 0x000f620000000800 */
[----:B------:R-:W-:-:S03]  /*a960*/  FADD.FTZ R20, RZ, R20 ;  /* 0x00000014ff147221 */ /* 0x000fc60000010000 */
[----:B------:R-:W5:Y:S01]  /*a970*/  LDS R65, [R2+0x2a00] ;  /* 0x002a000002417984 */ /* 0x000f620000000800 */
        /* <DEDUP_REMOVED lines=8> */
[----:B-----5:R-:W-:Y:S01]  /*aa00*/  FADD.FTZ R22, R22, R57 ;  /* 0x0000003916167221 */ /* 0x020fe20000010000 */
        /* <DEDUP_REMOVED lines=11> */
[----:B------:R-:W-:Y:S04]  /*aac0*/  STS.128 [R12+0x800], R48 ;  /* 0x000800300c007388 */ /* 0x000fe80000000c00 */
[----:B------:R0:W-:Y:S01]  /*aad0*/  STS.128 [R12+0x810], R8 ;  /* 0x000810080c007388 */ /* 0x0001e20000000c00 */
[----:B------:R-:W-:Y:S01]  /*aae0*/  BAR.SYNC.DEFER_BLOCKING 0x0 ;  /* 0x0000000000007b1d */ /* 0x000fe20000010000 */
[----:B0-----:R-:W-:-:S04]  /*aaf0*/  IADD3 R10, P0, PT, R5, R0, RZ ;  /* 0x00000000050a7210 */ /* 0x001fc80007f1e0ff */
[----:B------:R-:W-:-:S04]  /*ab00*/  IADD3.X R11, PT, PT, RZ, RZ, RZ, P0, !PT ;  /* 0x000000ffff0b7210 */ /* 0x000fc800007fe4ff */
[C---:B------:R-:W-:Y:S02]  /*ab10*/  SHF.L.U64.HI R11, R10.reuse, 0x2, R11 ;  /* 0x000000020a0b7819 */ /* 0x040fe4000001020b */
[----:B------:R-:W-:Y:S01]  /*ab20*/  SHF.L.U32 R10, R10, 0x2, RZ ;  /* 0x000000020a0a7819 */ /* 0x000fe200000006ff */
[----:B------:R-:W0:Y:S03]  /*ab30*/  LDS R40, [R2] ;  /* 0x0000000002287984 */ /* 0x000e260000000800 */
[----:B------:R-:W-:Y:S01]  /*ab40*/  IADD3 R8, P2, PT, R10, UR22, RZ ;  /* 0x000000160a087c10 */ /* 0x000fe2000ff5e0ff */
        /* <DEDUP_REMOVED lines=25> */
[----:B------:R-:W-:Y:S01]  /*ace0*/  FADD.FTZ R55, R9, R6 ;  /* 0x0000000609377221 */ /* 0x000fe20000010000 */
[C---:B------:R-:W-:Y:S02]  /*acf0*/  IADD3 R6, P1, PT, R10.reuse, UR16, RZ ;  /* 0x000000100a067c10 */ /* 0x040fe4000ff3e0ff */
[----:B------:R-:W5:Y:S01]  /*ad00*/  LDS R59, [R2+0x2a00] ;  /* 0x002a0000023b7984 */ /* 0x000f620000000800 */
[----:B------:R-:W-:Y:S01]  /*ad10*/  FADD.FTZ R12, RZ, R12 ;  /* 0x0000000cff0c7221 */ /* 0x000fe20000010000 */
[----:B------:R-:W-:-:S02]  /*ad20*/  IADD3 R10, P3, PT, R10, UR20, RZ ;  /* 0x000000140a0a7c10 */ /* 0x000fc4000ff7e0ff */
[----:B------:R-:W5:Y:S01]  /*ad30*/  LDS R49, [R2+0x2000] ;  /* 0x0020000002317984 */ /* 0x000f620000000800 */
[C---:B------:R-:W-:Y:S01]  /*ad40*/  IADD3.X R5, PT, PT, R11.reuse, UR19, RZ, P0, !PT ;  /* 0x000000130b057c10 */ /* 0x040fe200087fe4ff */
[----:B------:R-:W-:Y:S01]  /*ad50*/  FADD.FTZ R12, R12, R23 ;  /* 0x000000170c0c7221 */ /* 0x000fe20000010000 */
[C---:B------:R-:W-:Y:S01]  /*ad60*/  IADD3.X R7, PT, PT, R11.reuse, UR17, RZ, P1, !PT ;  /* 0x000000110b077c10 */ /* 0x040fe20008ffe4ff */
[----:B------:R-:W5:Y:S01]  /*ad70*/  LDS R43, [R2+0x1600] ;  /* 0x00160000022b7984 */ /* 0x000f620000000800 */
[C---:B------:R-:W-:Y:S01]  /*ad80*/  IADD3.X R9, PT, PT, R11.reuse, UR23, RZ, P2, !PT ;  /* 0x000000170b097c10 */ /* 0x040fe200097fe4ff */
[----:B------:R-:W-:Y:S01]  /*ad90*/  FADD.FTZ R0, RZ, R0 ;  /* 0x00000000ff007221 */ /* 0x000fe20000010000 */
[----:B------:R-:W-:Y:S01]  /*ada0*/  IADD3.X R11, PT, PT, R11, UR21, RZ, P3, !PT ;  /* 0x000000150b0b7c10 */ /* 0x000fe20009ffe4ff */
        /* <DEDUP_REMOVED lines=41> */
.L_x_271:
[----:B------:R-:W-:Y:S01]  /*b040*/  HFMA2 R75, -RZ, RZ, 0, 1.847743988037109375e-06 ;  /* 0x0000001fff4b7431 */ /* 0x000fe200000001ff */
[----:B------:R-:W-:Y:S01]  /*b050*/  BSSY B2, `(.L_x_297) ;  /* 0x0000006000027945 */ /* 0x000fe20003800000 */
[----:B------:R-:W-:Y:S01]  /*b060*/  IMAD.MOV.U32 R74, RZ, RZ, 0x1 ;  /* 0x00000001ff4a7424 */ /* 0x000fe200078e00ff */
[----:B------:R-:W-:-:S07]  /*b070*/  MOV R238, 0xffffffff ;  /* 0xffffffff00ee7802 */ /* 0x000fce0000000f00 */
[----:B-----5:R-:W-:Y:S05]  /*b080*/  WARPSYNC.COLLECTIVE R238, `(.L_x_298) ;  /* 0x00000000ee087348 */ /* 0x020fea0003c00000 */
[----:B------:R0:W1:Y:S02]  /*b090*/  SHFL.BFLY P4, R240, R95, R74, R75 ;  /* 0x0c00004a5ff07389 */ /* 0x000064000008004b */
[----:B01---5:R-:W-:Y:S05]  /*b0a0*/  ENDCOLLECTIVE ;  /* 0x000000000000791b */ /* 0x023fea0003800000 */
.L_x_298:
[----:B------:R-:W-:Y:S05]  /*b0b0*/  BSYNC B2 ;  /* 0x0000000000027941 */ /* 0x000fea0003800000 */
.L_x_297:
[----:B------:R-:W-:Y:S02]  /*b0c0*/  HFMA2 R74, -RZ, RZ, 0, 5.9604644775390625e-08 ;  /* 0x00000001ff4a7431 */ /* 0x000fe400000001ff */
[----:B------:R-:W-:Y:S01]  /*b0d0*/  FADD.FTZ R239, R95, R240 ;  /* 0x000000f05fef7221 */ /* 0x000fe20000010000 */
[----:B------:R-:W-:Y:S01]  /*b0e0*/  IMAD.MOV.U32 R95, RZ, RZ, R72 ;  /* 0x000000ffff5f7224 */ /* 0x000fe200078e0048 */
[----:B------:R-:W-:Y:S01]  /*b0f0*/  MOV R75, 0x1f ;  /* 0x0000001f004b7802 */ /* 0x000fe20000000f00 */
[----:B------:R-:W-:-:S07]  /*b100*/  IMAD.MOV.U32 R238, RZ, RZ, -0x1 ;  /* 0xffffffffffee7424 */ /* 0x000fce00078e00ff */
[----:B------:R-:W-:Y:S05]  /*b110*/  WARPSYNC.COLLECTIVE R238, `(.L_x_299) ;  /* 0x00000000ee087348 */ /* 0x000fea0003c00000 */
[----:B------:R0:W1:Y:S02]  /*b120*/  SHFL.BFLY P4, R240, R95, R74, R75 ;  /* 0x0c00004a5ff07389 */ /* 0x000064000008004b */
[----:B01----:R-:W-:Y:S05]  /*b130*/  ENDCOLLECTIVE ;  /* 0x000000000000791b */ /* 0x003fea0003800000 */
.L_x_299:
[----:B------:R-:W-:Y:S01]  /*b140*/  MOV R95, R239 ;  /* 0x000000ef005f7202 */ /* 0x000fe20000000f00 */
[----:B------:R-:W-:Y:S01]  /*b150*/  IMAD.MOV.U32 R74, RZ, RZ, 0x2 ;  /* 0x00000002ff4a7424 */ /* 0x000fe200078e00ff */
[----:B------:R-:W-:-:S07]  /*b160*/  MOV R73, R240 ;  /* 0x000000f000497202 */ /* 0x000fce0000000f00 */
[----:B------:R-:W-:Y:S05]  /*b170*/  WARPSYNC.COLLECTIVE R238, `(.L_x_300) ;  /* 0x00000000ee087348 */ /* 0x000fea0003c00000 */
[----:B------:R0:W1:Y:S02]  /*b180*/  SHFL.BFLY P4, R240, R95, R74, R75 ;  /* 0x0c00004a5ff07389 */ /* 0x000064000008004b */
[----:B01----:R-:W-:Y:S05]  /*b190*/  ENDCOLLECTIVE ;  /* 0x000000000000791b */ /* 0x003fea0003800000 */
.L_x_300:
[----:B------:R-:W-:-:S05]  /*b1a0*/  FADD.FTZ R241, R72, R73 ;  /* 0x0000004948f17221 */ /* 0x000fca0000010000 */
[----:B------:R-:W-:Y:S01]  /*b1b0*/  MOV R95, R241 ;  /* 0x000000f1005f7202 */ /* 0x000fe20000000f00 */
[----:B------:R-:W-:-:S07]  /*b1c0*/  FADD.FTZ R243, R239, R240 ;  /* 0x000000f0eff37221 */ /* 0x000fce0000010000 */
[----:B------:R-:W-:Y:S05]  /*b1d0*/  WARPSYNC.COLLECTIVE R238, `(.L_x_301) ;  /* 0x00000000ee087348 */ /* 0x000fea0003c00000 */
[----:B------:R0:W1:Y:S02]  /*b1e0*/  SHFL.BFLY P4, R240, R95, R74, R75 ;  /* 0x0c00004a5ff07389 */ /* 0x000064000008004b */
[----:B01----:R-:W-:Y:S05]  /*b1f0*/  ENDCOLLECTIVE ;  /* 0x000000000000791b */ /* 0x003fea0003800000 */
.L_x_301:
[----:B------:R-:W-:Y:S02]  /*b200*/  HFMA2 R74, -RZ, RZ, 0, 2.384185791015625e-07 ;  /* 0x00000004ff4a7431 */ /* 0x000fe400000001ff */
[----:B------:R-:W-:Y:S01]  /*b210*/  IMAD.MOV.U32 R95, RZ, RZ, R243 ;  /* 0x000000ffff5f7224 */ /* 0x000fe200078e00f3 */
[----:B------:R-:W-:-:S07]  /*b220*/  MOV R242, R240 ;  /* 0x000000f000f27202 */ /* 0x000fce0000000f00 */
[----:B------:R-:W-:Y:S05]  /*b230*/  WARPSYNC.COLLECTIVE R238, `(.L_x_302) ;  /* 0x00000000ee087348 */ /* 0x000fea0003c00000 */
[----:B------:R0:W1:Y:S02]  /*b240*/  SHFL.BFLY P4, R240, R95, R74, R75 ;  /* 0x0c00004a5ff07389 */ /* 0x000064000008004b */
[----:B01----:R-:W-:Y:S05]  /*b250*/  ENDCOLLECTIVE ;  /* 0x000000000000791b */ /* 0x003fea0003800000 */
.L_x_302:
[----:B------:R-:W-:-:S05]  /*b260*/  FADD.FTZ R242, R241, R242 ;  /* 0x000000f2f1f27221 */ /* 0x000fca0000010000 */
[----:B------:R-:W-:Y:S01]  /*b270*/  MOV R95, R242 ;  /* 0x000000f2005f7202 */ /* 0x000fe20000000f00 */
[----:B------:R-:W-:-:S07]  /*b280*/  FADD.FTZ R244, R243, R240 ;  /* 0x000000f0f3f47221 */ /* 0x000fce0000010000 */
[----:B------:R-:W-:Y:S05]  /*b290*/  WARPSYNC.COLLECTIVE R238, `(.L_x_303) ;  /* 0x00000000ee087348 */ /* 0x000fea0003c00000 */
[----:B------:R0:W1:Y:S02]  /*b2a0*/  SHFL.BFLY P4, R240, R95, R74, R75 ;  /* 0x0c00004a5ff07389 */ /* 0x000064000008004b */
[----:B01----:R-:W-:Y:S05]  /*b2b0*/  ENDCOLLECTIVE ;  /* 0x000000000000791b */ /* 0x003fea0003800000 */
.L_x_303:
[----:B------:R-:W-:Y:S01]  /*b2c0*/  HFMA2 R74, -RZ, RZ, 0, 4.76837158203125e-07 ;  /* 0x00000008ff4a7431 */ /* 0x000fe200000001ff */
[----:B------:R-:W-:Y:S01]  /*b2d0*/  MOV R95, R244 ;  /* 0x000000f4005f7202 */ /* 0x000fe20000000f00 */
[----:B------:R-:W-:-:S07]  /*b2e0*/  IMAD.MOV.U32 R73, RZ, RZ, R240 ;  /* 0x000000ffff497224 */ /* 0x000fce00078e00f0 */
[----:B------:R-:W-:Y:S05]  /*b2f0*/  WARPSYNC.COLLECTIVE R238, `(.L_x_304) ;  /* 0x00000000ee087348 */ /* 0x000fea0003c00000 */
[----:B------:R0:W1:Y:S02]  /*b300*/  SHFL.BFLY P4, R240, R95, R74, R75 ;  /* 0x0c00004a5ff07389 */ /* 0x000064000008004b */
[----:B01----:R-:W-:Y:S05]  /*b310*/  ENDCOLLECTIVE ;  /* 0x000000000000791b */ /* 0x003fea0003800000 */
.L_x_304:
[----:B------:R-:W-:-:S04]  /*b320*/  FADD.FTZ R245, R242, R73 ;  /* 0x00000049f2f57221 */ /* 0x000fc80000010000 */
[----:B------:R-:W-:Y:S02]  /*b330*/  IMAD.MOV.U32 R95, RZ, RZ, R245 ;  /* 0x000000ffff5f7224 */ /* 0x000fe400078e00f5 */
[----:B------:R-:W-:-:S07]  /*b340*/  FADD.FTZ R72, R244, R240 ;  /* 0x000000f0f4487221 */ /* 0x000fce0000010000 */
[----:B------:R-:W-:Y:S05]  /*b350*/  WARPSYNC.COLLECTIVE R238, `(.L_x_305) ;  /* 0x00000000ee087348 */ /* 0x000fea0003c00000 */
[----:B------:R0:W1:Y:S02]  /*b360*/  SHFL.BFLY P4, R240, R95, R74, R75 ;  /* 0x0c00004a5ff07389 */ /* 0x000064000008004b */
[----:B01----:R-:W-:Y:S05]  /*b370*/  ENDCOLLECTIVE ;  /* 0x000000000000791b */ /* 0x003fea0003800000 */
.L_x_305:
[----:B------:R-:W-:Y:S01]  /*b380*/  MOV R95, R72 ;  /* 0x00000048005f7202 */ /* 0x000fe20000000f00 */
[----:B------:R-:W-:Y:S01]  /*b390*/  IMAD.MOV.U32 R74, RZ, RZ, 0x10 ;  /* 0x00000010ff4a7424 */ /* 0x000fe200078e00ff */
[----:B------:R-:W-:-:S07]  /*b3a0*/  MOV R246, R240 ;  /* 0x000000f000f67202 */ /* 0x000fce0000000f00 */
[----:B------:R-:W-:Y:S05]  /*b3b0*/  WARPSYNC.COLLECTIVE R238, `(.L_x_306) ;  /* 0x00000000ee087348 */ /* 0x000fea0003c00000 */
[----:B------:R0:W1:Y:S02]  /*b3c0*/  SHFL.BFLY P4, R240, R95, R74, R75 ;  /* 0x0c00004a5ff07389 */ /* 0x000064000008004b */
[----:B01----:R-:W-:Y:S05]  /*b3d0*/  ENDCOLLECTIVE ;  /* 0x000000000000791b */ /* 0x003fea0003800000 */
.L_x_306:
[----:B------:R-:W-:-:S05]  /*b3e0*/  FADD.FTZ R73, R245, R246 ;  /* 0x000000f6f5497221 */ /* 0x000fca0000010000 */
[----:B------:R-:W-:Y:S02]  /*b3f0*/  MOV R95, R73 ;  /* 0x00000049005f7202 */ /* 0x000fe40000000f00 */
[----:B------:R-:W-:-:S07]  /*b400*/  MOV R239, R240 ;  /* 0x000000f000ef7202 */ /* 0x000fce0000000f00 */
[----:B------:R-:W-:Y:S05]  /*b410*/  WARPSYNC.COLLECTIVE R238, `(.L_x_307) ;  /* 0x00000000ee087348 */ /* 0x000fea0003c00000 */
[----:B------:R0:W1:Y:S02]  /*b420*/  SHFL.BFLY P4, R240, R95, R74, R75 ;  /* 0x0c00004a5ff07389 */ /* 0x000064000008004b */
[----:B01----:R-:W-:Y:S05]  /*b430*/  ENDCOLLECTIVE ;  /* 0x000000000000791b */ /* 0x003fea0003800000 */
.L_x_307:
[----:B------:R-:W-:Y:S05]  /*b440*/  BRA `(.L_x_308) ;  /* 0xffffff7000d07947 */ /* 0x000fea000383ffff */
.L_x_309:
        /* <DEDUP_REMOVED lines=11> */
.L_x_4927:


//--------------------- .text._ZN10layer_norm22ln_bwd_finalize_kernelINS_22Kernel_traits_finalizeILj768E13__nv_bfloat16S2_S2_S2_fjLb0ELj1024ELj4ENS_18Kernel_traits_baseILj768ES2_S2_S2_S2_fjLj1024EEEEELb0ELb0EEEvNS_9BwdParamsE --------------------------
	.section	.text._ZN10layer_norm22ln_bwd_finalize_kernelINS_22Kernel_traits_finalizeILj768E13__nv_bfloat16S2_S2_S2_fjLb0ELj1024ELj4ENS_18Kernel_traits_baseILj768ES2_S2_S2_S2_fjLj1024EEEEELb0ELb0EEEvNS_9BwdParamsE,"ax",@progbits
	.align	128
        .global         _ZN10layer_norm22ln_bwd_finalize_kernelINS_22Kernel_traits_finalizeILj768E13__nv_bfloat16S2_S2_S2_fjLb0ELj1024ELj4ENS_18Kernel_traits_baseILj768ES2_S2_S2_S2_fjLj1024EEEEELb0ELb0EEEvNS_9BwdParamsE
        .type           _ZN10layer_norm22ln_bwd_finalize_kernelINS_22Kernel_traits_finalizeILj768E13__nv_bfloat16S2_S2_S2_fjLb0ELj1024ELj4ENS_18Kernel_traits_baseILj768ES2_S2_S2_S2_fjLj1024EEEEELb0ELb0EEEvNS_9BwdParamsE,@function
        .size           _ZN10layer_norm22ln_bwd_finalize_kernelINS_22Kernel_traits_finalizeILj768E13__nv_bfloat16S2_S2_S2_fjLb0ELj1024ELj4ENS_18Kernel_traits_baseILj768ES2_S2_S2_S2_fjLj1024EEEEELb0ELb0EEEvNS_9BwdParamsE,(.L_x_4928 - _ZN10layer_norm22ln_bwd_finalize_kernelINS_22Kernel_traits_finalizeILj768E13__nv_bfloat16S2_S2_S2_fjLb0ELj1024ELj4ENS_18Kernel_traits_baseILj768ES2_S2_S2_S2_fjLj1024EEEEELb0ELb0EEEvNS_9BwdParamsE)
        .other          _ZN10layer_norm22ln_bwd_finalize_kernelINS_22Kernel_traits_finalizeILj768E13__nv_bfloat16S2_S2_S2_fjLb0ELj1024ELj4ENS_18Kernel_traits_baseILj768ES2_S2_S2_S2_fjLj1024EEEEELb0ELb0EEEvNS_9BwdParamsE,@"STO_CUDA_ENTRY STV_DEFAULT"
_ZN10layer_norm22ln_bwd_finalize_kernelINS_22Kernel_traits_finalizeILj768E13__nv_bfloat16S2_S2_S2_fjLb0ELj1024ELj4ENS_18Kernel_traits_baseILj768ES2_S2_S2_S2_fjLj1024EEEEELb0ELb0EEEvNS_9BwdParamsE:
.text._ZN10layer_norm22ln_bwd_finalize_kernelINS_22Kernel_traits_finalizeILj768E13__nv_bfloat16S2_S2_S2_fjLb0ELj1024ELj4ENS_18Kernel_traits_baseILj768ES2_S2_S2_S2_fjLj1024EEEEELb0ELb0EEEvNS_9BwdParamsE:
[----:B------:R-:W-:Y:S01]  /*0000*/  LDC R1, c[0x0][0x37c] ;  /* 0x0000df00ff017b82 */ /* 0x000fe20000000800 */
[----:B------:R-:W0:Y:S01]  /*0010*/  S2R R58, SR_CTAID.X ;  /* 0x00000000003a7919 */ /* 0x000e220000002500 */
[----:B------:R-:W1:Y:S01]  /*0020*/  S2R R0, SR_TID.X ;  /* 0x0000000000007919 */ /* 0x000e620000002100 */
[----:B0-----:R-:W-:-:S04]  /*0030*/  SHF.L.U32 R5, R58, 0x5, RZ ;  /* 0x000000053a057819 */ /* 0x001fc800000006ff */
[----:B-1----:R-:W-:-:S04]  /*0040*/  LOP3.LUT R3, R5, 0x1f, R0, 0xf8, !PT ;  /* 0x0000001f05037812 */ /* 0x002fc800078ef800 */
[----:B------:R-:W-:-:S13]  /*0050*/  ISETP.GT.U32.AND P0, PT, R3, 0x2ff, PT ;  /* 0x000002ff0300780c */ /* 0x000fda0003f04070 */
[----:B------:R-:W-:Y:S05]  /*0060*/  @P0 EXIT ;  /* 0x000000000000094d */ /* 0x000fea0003800000 */
[----:B------:R-:W0:Y:S01]  /*0070*/  LDC R54, c[0x0][0x388] ;  /* 0x0000e200ff367b82 */ /* 0x000e220000000800 */
[----:B------:R-:W1:Y:S01]  /*0080*/  LDCU UR8, c[0x0][0x380] ;  /* 0x00007000ff0877ac */ /* 0x000e620008000800 */
[----:B------:R-:W-:Y:S01]  /*0090*/  SHF.R.U32.HI R2, RZ, 0x5, R0 ;  /* 0x00000005ff027819 */ /* 0x000fe20000011600 */
[----:B------:R-:W-:Y:S01]  /*00a0*/  BSSY.RECONVERGENT B0, `(.L_x_310) ;  /* 0x0000136000007945 */ /* 0x000fe20003800200 */
[----:B------:R-:W-:Y:S01]  /*00b0*/  LOP3.LUT R57, R0, 0x1f, RZ, 0xc0, !PT ;  /* 0x0000001f00397812 */ /* 0x000fe200078ec0ff */
[----:B------:R-:W2:Y:S01]  /*00c0*/  LDCU.64 UR6, c[0x0][0x358] ;  /* 0x00006b00ff0677ac */ /* 0x000ea20008000a00 */
[----:B------:R-:W-:Y:S02]  /*00d0*/  MOV R43, RZ ;  /* 0x000000ff002b7202 */ /* 0x000fe40000000f00 */
[----:B-1----:R-:W-:-:S04]  /*00e0*/  ISETP.GE.U32.AND P0, PT, R2, UR8, PT ;  /* 0x0000000802007c0c */ /* 0x002fc8000bf06070 */
[----:B0-----:R-:W-:Y:S01]  /*00f0*/  ISETP.GE.U32.OR P0, PT, R3, R54, P0 ;  /* 0x000000360300720c */ /* 0x001fe20000706470 */
[----:B------:R-:W-:-:S12]  /*0100*/  HFMA2 R3, -RZ, RZ, 0, 0 ;  /* 0x00000000ff037431 */ /* 0x000fd800000001ff */
[----:B--2---:R-:W-:Y:S05]  /*0110*/  @P0 BRA `(.L_x_311) ;  /* 0x0000001000b80947 */ /* 0x004fea0003800000 */
[----:B------:R-:W-:Y:S01]  /*0120*/  LOP3.LUT R32, R2, 0x20, RZ, 0xfc, !PT ;  /* 0x0000002002207812 */ /* 0x000fe200078efcff */
[----:B------:R-:W-:Y:S01]  /*0130*/  BSSY.RECONVERGENT B1, `(.L_x_312) ;  /* 0x00000b1000017945 */ /* 0x000fe20003800200 */
[----:B------:R-:W-:Y:S02]  /*0140*/  LOP3.LUT R3, RZ, R2, RZ, 0x33, !PT ;  /* 0x00000002ff037212 */ /* 0x000fe400078e33ff */
[----:B------:R-:W-:Y:S02]  /*0150*/  VIMNMX.U32 R0, PT, PT, R32, UR8, !PT ;  /* 0x0000000820007c48 */ /* 0x000fe4000ffe0000 */
[----:B------:R-:W-:Y:S02]  /*0160*/  MOV R43, RZ ;  /* 0x000000ff002b7202 */ /* 0x000fe40000000f00 */
[----:B------:R-:W-:Y:S02]  /*0170*/  IADD3 R0, PT, PT, R0, R3, RZ ;  /* 0x0000000300007210 */ /* 0x000fe40007ffe0ff */
[----:B------:R-:W-:-:S02]  /*0180*/  MOV R3, RZ ;  /* 0x000000ff00037202 */ /* 0x000fc40000000f00 */
[C---:B------:R-:W-:Y:S02]  /*0190*/  ISETP.GE.U32.AND P1, PT, R0.reuse, 0x1e0, PT ;  /* 0x000001e00000780c */ /* 0x040fe40003f26070 */
[----:B------:R-:W-:-:S04]  /*01a0*/  LEA.HI R55, R0, 0x1, RZ, 0x1b ;  /* 0x0000000100377811 */ /* 0x000fc800078fd8ff */
[----:B------:R-:W-:-:S07]  /*01b0*/  LOP3.LUT P0, R56, R55, 0xf, RZ, 0xc0, !PT ;  /* 0x0000000f37387812 */ /* 0x000fce000780c0ff */
[----:B------:R-:W-:Y:S06]  /*01c0*/  @!P1 BRA `(.L_x_313) ;  /* 0x00000008009c9947 */ /* 0x000fec0003800000 */
[----:B------:R-:W-:Y:S01]  /*01d0*/  LOP3.LUT R7, R2, 0x140, RZ, 0xfc, !PT ;  /* 0x0000014002077812 */ /* 0x000fe200078efcff */
[-CC-:B------:R-:W-:Y:S01]  /*01e0*/  IMAD R32, R32, R54.reuse, R5.reuse ;  /* 0x0000003620207224 */ /* 0x180fe200078e0205 */
[C---:B------:R-:W-:Y:S01]  /*01f0*/  LOP3.LUT R9, R2.reuse, 0x160, RZ, 0xfc, !PT ;  /* 0x0000016002097812 */ /* 0x040fe200078efcff */
[----:B------:R-:W-:Y:S01]  /*0200*/  HFMA2 R43, -RZ, RZ, 0, 0 ;  /* 0x00000000ff2b7431 */ /* 0x000fe200000001ff */
[C---:B------:R-:W-:Y:S01]  /*0210*/  LOP3.LUT R11, R2.reuse, 0x180, RZ, 0xfc, !PT ;  /* 0x00000180020b7812 */ /* 0x040fe200078efcff */
[-CC-:B------:R-:W-:Y:S01]  /*0220*/  IMAD R8, R7, R54.reuse, R5.reuse ;  /* 0x0000003607087224 */ /* 0x180fe200078e0205 */
[C---:B------:R-:W-:Y:S01]  /*0230*/  LOP3.LUT R0, R2.reuse, 0x100, RZ, 0xfc, !PT ;  /* 0x0000010002007812 */ /* 0x040fe200078efcff */
[-CC-:B------:R-:W-:Y:S01]  /*0240*/  IMAD R10, R9, R54.reuse, R5.reuse ;  /* 0x00000036090a7224 */ /* 0x180fe200078e0205 */
[C---:B------:R-:W-:Y:S01]  /*0250*/  LOP3.LUT R13, R2.reuse, 0x1a0, RZ, 0xfc, !PT ;  /* 0x000001a0020d7812 */ /* 0x040fe200078efcff */
[-CC-:B------:R-:W-:Y:S01]  /*0260*/  IMAD R12, R11, R54.reuse, R5.reuse ;  /* 0x000000360b0c7224 */ /* 0x180fe200078e0205 */
[----:B------:R-:W-:Y:S01]  /*0270*/  LOP3.LUT R15, R2, 0x1c0, RZ, 0xfc, !PT ;  /* 0x000001c0020f7812 */ /* 0x000fe200078efcff */
[-CC-:B------:R-:W-:Y:S01]  /*0280*/  IMAD R4, R0, R54.reuse, R5.reuse ;  /* 0x0000003600047224 */ /* 0x180fe200078e0205 */
        /* <DEDUP_REMOVED lines=17> */
[--C-:B------:R-:W-:Y:S01]  /*03a0*/  IMAD R28, R27, R54, R5.reuse ;  /* 0x000000361b1c7224 */ /* 0x100fe200078e0205 */
[----:B------:R-:W-:Y:S01]  /*03b0*/  IADD3 R7, PT, PT, R57, R8, RZ ;  /* 0x0000000839077210 */ /* 0x000fe20007ffe0ff */
[--C-:B------:R-:W-:Y:S01]  /*03c0*/  IMAD R30, R29, R54, R5.reuse ;  /* 0x000000361d1e7224 */ /* 0x100fe200078e0205 */
[C---:B------:R-:W-:Y:S01]  /*03d0*/  IADD3 R8, PT, PT, R57.reuse, R10, RZ ;  /* 0x0000000a39087210 */ /* 0x040fe20007ffe0ff */
[----:B------:R-:W-:Y:S01]  /*03e0*/  IMAD R0, R2, R54, R5 ;  /* 0x0000003602007224 */ /* 0x000fe200078e0205 */
[----:B------:R-:W-:-:S02]  /*03f0*/  IADD3 R9, PT, PT, R57, R12, RZ ;  /* 0x0000000c39097210 */ /* 0x000fc40007ffe0ff */
[C---:B------:R-:W-:Y:S02]  /*0400*/  IADD3 R17, PT, PT, R57.reuse, R4, RZ ;  /* 0x0000000439117210 */ /* 0x040fe40007ffe0ff */
[C---:B------:R-:W-:Y:S02]  /*0410*/  IADD3 R10, PT, PT, R57.reuse, R14, RZ ;  /* 0x0000000e390a7210 */ /* 0x040fe40007ffe0ff */
[C---:B------:R-:W-:Y:S02]  /*0420*/  IADD3 R11, PT, PT, R57.reuse, R16, RZ ;  /* 0x00000010390b7210 */ /* 0x040fe40007ffe0ff */
[C---:B------:R-:W-:Y:S02]  /*0430*/  IADD3 R12, PT, PT, R57.reuse, R18, RZ ;  /* 0x00000012390c7210 */ /* 0x040fe40007ffe0ff */
[C---:B------:R-:W-:Y:S02]  /*0440*/  IADD3 R5, PT, PT, R57.reuse, R32, RZ ;  /* 0x0000002039057210 */ /* 0x040fe40007ffe0ff */
[----:B------:R-:W-:-:S02]  /*0450*/  IADD3 R0, PT, PT, R57, R0, RZ ;  /* 0x0000000039007210 */ /* 0x000fc40007ffe0ff */
[----:B------:R-:W-:Y:S02]  /*0460*/  IADD3 R19, PT, PT, -R19, RZ, RZ ;  /* 0x000000ff13137210 */ /* 0x000fe40007ffe1ff */
[C---:B------:R-:W-:Y:S02]  /*0470*/  IADD3 R6, PT, PT, R57.reuse, R6, RZ ;  /* 0x0000000639067210 */ /* 0x040fe40007ffe0ff */
[C---:B------:R-:W-:Y:S02]  /*0480*/  IADD3 R13, PT, PT, R57.reuse, R20, RZ ;  /* 0x00000014390d7210 */ /* 0x040fe40007ffe0ff */
[C---:B------:R-:W-:Y:S02]  /*0490*/  IADD3 R14, PT, PT, R57.reuse, R22, RZ ;  /* 0x00000016390e7210 */ /* 0x040fe40007ffe0ff */
[C---:B------:R-:W-:Y:S02]  /*04a0*/  IADD3 R15, PT, PT, R57.reuse, R24, RZ ;  /* 0x00000018390f7210 */ /* 0x040fe40007ffe0ff */
[----:B------:R-:W-:-:S02]  /*04b0*/  IADD3 R16, PT, PT, R57, R26, RZ ;  /* 0x0000001a39107210 */ /* 0x000fc40007ffe0ff */
[C---:B------:R-:W-:Y:S02]  /*04c0*/  IADD3 R4, PT, PT, R57.reuse, R28, RZ ;  /* 0x0000001c39047210 */ /* 0x040fe40007ffe0ff */
[----:B------:R-:W-:-:S07]  /*04d0*/  IADD3 R18, PT, PT, R57, R30, RZ ;  /* 0x0000001e39127210 */ /* 0x000fce0007ffe0ff */
.L_x_314:
[----:B------:R-:W0:Y:S08]  /*04e0*/  LDC.64 R50, c[0x0][0x440] ;  /* 0x00011000ff327b82 */ /* 0x000e300000000a00 */
[----:B------:R-:W1:Y:S01]  /*04f0*/  LDC.64 R52, c[0x0][0x448] ;  /* 0x00011200ff347b82 */ /* 0x000e620000000a00 */
[----:B0-----:R-:W-:-:S06]  /*0500*/  IMAD.WIDE.U32 R44, R0, 0x4, R50 ;  /* 0x00000004002c7825 */ /* 0x001fcc00078e0032 */
[----:B------:R-:W2:Y:S01]  /*0510*/  LDG.E R44, desc[UR6][R44.64] ;  /* 0x000000062c2c7981 */ /* 0x000ea2000c1e1900 */
[----:B------:R-:W-:-:S04]  /*0520*/  IMAD.WIDE.U32 R20, R4, 0x4, R50 ;  /* 0x0000000404147825 */ /* 0x000fc800078e0032 */
[----:B------:R-:W-:Y:S01]  /*0530*/  IMAD.WIDE.U32 R24, R15, 0x4, R50 ;  /* 0x000000040f187825 */ /* 0x000fe200078e0032 */
[----:B------:R0:W3:Y:S03]  /*0540*/  LDG.E R48, desc[UR6][R20.64] ;  /* 0x0000000614307981 */ /* 0x0000e6000c1e1900 */
[----:B-1----:R-:W-:Y:S02]  /*0550*/  IMAD.WIDE.U32 R40, R0, 0x4, R52 ;  /* 0x0000000400287825 */ /* 0x002fe400078e0034 */
[----:B------:R-:W4:Y:S02]  /*0560*/  LDG.E R25, desc[UR6][R24.64] ;  /* 0x0000000618197981 */ /* 0x000f24000c1e1900 */
[--C-:B------:R-:W-:Y:S02]  /*0570*/  IMAD.WIDE.U32 R22, R5, 0x4, R50.reuse ;  /* 0x0000000405167825 */ /* 0x100fe400078e0032 */
[----:B------:R-:W5:Y:S02]  /*0580*/  LDG.E R40, desc[UR6][R40.64] ;  /* 0x0000000628287981 */ /* 0x000f64000c1e1900 */
[----:B0-----:R-:W-:-:S02]  /*0590*/  IMAD.WIDE.U32 R20, R16, 0x4, R50 ;  /* 0x0000000410147825 */ /* 0x001fc400078e0032 */
[----:B------:R0:W3:Y:S02]  /*05a0*/  LDG.E R49, desc[UR6][R22.64] ;  /* 0x0000000616317981 */ /* 0x0000e4000c1e1900 */
[----:B------:R-:W-:Y:S02]  /*05b0*/  IMAD.WIDE.U32 R38, R5, 0x4, R52 ;  /* 0x0000000405267825 */ /* 0x000fe400078e0034 */
[----:B------:R1:W4:Y:S02]  /*05c0*/  LDG.E R24, desc[UR6][R20.64] ;  /* 0x0000000614187981 */ /* 0x000324000c1e1900 */
[--C-:B------:R-:W-:Y:S02]  /*05d0*/  IMAD.WIDE.U32 R26, R13, 0x4, R50.reuse ;  /* 0x000000040d1a7825 */ /* 0x100fe400078e0032 */
[----:B------:R-:W4:Y:S02]  /*05e0*/  LDG.E R38, desc[UR6][R38.64] ;  /* 0x0000000626267981 */ /* 0x000f24000c1e1900 */
[----:B0-----:R-:W-:-:S02]  /*05f0*/  IMAD.WIDE.U32 R22, R14, 0x4, R50 ;  /* 0x000000040e167825 */ /* 0x001fc400078e0032 */
[----:B------:R-:W4:Y:S02]  /*0600*/  LDG.E R27, desc[UR6][R26.64] ;  /* 0x000000061a1b7981 */ /* 0x000f24000c1e1900 */
[----:B-1----:R-:W-:-:S04]  /*0610*/  IMAD.WIDE.U32 R20, R7, 0x4, R50 ;  /* 0x0000000407147825 */ /* 0x002fc800078e0032 */
[--C-:B------:R-:W-:Y:S02]  /*0620*/  IMAD.WIDE.U32 R28, R8, 0x4, R50.reuse ;  /* 0x00000004081c7825 */ /* 0x100fe400078e0032 */
[----:B------:R-:W4:Y:S02]  /*0630*/  LDG.E R21, desc[UR6][R20.64] ;  /* 0x0000000614157981 */ /* 0x000f24000c1e1900 */
[----:B------:R-:W-:Y:S02]  /*0640*/  IMAD.WIDE.U32 R32, R9, 0x4, R50 ;  /* 0x0000000409207825 */ /* 0x000fe400078e0032 */
[----:B------:R0:W4:Y:S02]  /*0650*/  LDG.E R26, desc[UR6][R22.64] ;  /* 0x00000006161a7981 */ /* 0x000124000c1e1900 */
[----:B------:R-:W-:Y:S02]  /*0660*/  IMAD.WIDE.U32 R34, R4, 0x4, R52 ;  /* 0x0000000404227825 */ /* 0x000fe400078e0034 */
[----:B------:R-:W4:Y:S02]  /*0670*/  LDG.E R36, desc[UR6][R32.64] ;  /* 0x0000000620247981 */ /* 0x000f24000c1e1900 */
[----:B------:R-:W-:-:S02]  /*0680*/  IMAD.WIDE.U32 R46, R18, 0x4, R50 ;  /* 0x00000004122e7825 */ /* 0x000fc400078e0032 */
[----:B------:R1:W4:Y:S02]  /*0690*/  LDG.E R20, desc[UR6][R28.64] ;  /* 0x000000061c147981 */ /* 0x000324000c1e1900 */
[--C-:B0-----:R-:W-:Y:S02]  /*06a0*/  IMAD.WIDE.U32 R22, R17, 0x4, R50.reuse ;  /* 0x0000000411167825 */ /* 0x101fe400078e0032 */
[----:B------:R0:W4:Y:S02]  /*06b0*/  LDG.E R37, desc[UR6][R34.64] ;  /* 0x0000000622257981 */ /* 0x000124000c1e1900 */
[----:B------:R-:W-:Y:S02]  /*06c0*/  IMAD.WIDE.U32 R30, R6, 0x4, R50 ;  /* 0x00000004061e7825 */ /* 0x000fe400078e0032 */
[----:B------:R-:W4:Y:S02]  /*06d0*/  LDG.E R46, desc[UR6][R46.64] ;  /* 0x000000062e2e7981 */ /* 0x000f24000c1e1900 */
[----:B-1----:R-:W-:-:S02]  /*06e0*/  IMAD.WIDE.U32 R28, R18, 0x4, R52 ;  /* 0x00000004121c7825 */ /* 0x002fc400078e0034 */
[----:B------:R-:W4:Y:S02]  /*06f0*/  LDG.E R23, desc[UR6][R22.64] ;  /* 0x0000000616177981 */ /* 0x000f24000c1e1900 */
[--C-:B------:R-:W-:Y:S02]  /*0700*/  IMAD.WIDE.U32 R32, R13, 0x4, R52.reuse ;  /* 0x000000040d207825 */ /* 0x100fe400078e0034 */
[----:B------:R-:W4:Y:S04]  /*0710*/  LDG.E R41, desc[UR6][R28.64] ;  /* 0x000000061c297981 */ /* 0x000f28000c1e1900 */
[----:B------:R1:W4:Y:S04]  /*0720*/  LDG.E R42, desc[UR6][R32.64] ;  /* 0x00000006202a7981 */ /* 0x000328000c1e1900 */
[----:B------:R1:W4:Y:S01]  /*0730*/  LDG.E R22, desc[UR6][R30.64] ;  /* 0x000000061e167981 */ /* 0x000322000c1e1900 */
[----:B0-----:R-:W-:-:S04]  /*0740*/  IMAD.WIDE.U32 R34, R15, 0x4, R52 ;  /* 0x000000040f227825 */ /* 0x001fc800078e0034 */
[----:B-1----:R-:W-:Y:S02]  /*0750*/  IMAD.WIDE.U32 R32, R14, 0x4, R52 ;  /* 0x000000040e207825 */ /* 0x002fe400078e0034 */
[----:B------:R-:W4:Y:S02]  /*0760*/  LDG.E R34, desc[UR6][R34.64] ;  /* 0x0000000622227981 */ /* 0x000f24000c1e1900 */
[----:B------:R-:W-:-:S04]  /*0770*/  IMAD.WIDE.U32 R30, R10, 0x4, R50 ;  /* 0x000000040a1e7825 */ /* 0x000fc800078e0032 */
[--C-:B------:R-:W-:Y:S01]  /*0780*/  IMAD.WIDE.U32 R28, R12, 0x4, R50.reuse ;  /* 0x000000040c1c7825 */ /* 0x100fe200078e0032 */
[----:B------:R0:W4:Y:S04]  /*0790*/  LDG.E R39, desc[UR6][R30.64] ;  /* 0x000000061e277981 */ /* 0x000128000c1e1900 */
[----:B------:R1:W4:Y:S01]  /*07a0*/  LDG.E R47, desc[UR6][R28.64] ;  /* 0x000000061c2f7981 */ /* 0x000322000c1e1900 */
[----:B0-----:R-:W-:-:S04]  /*07b0*/  IMAD.WIDE.U32 R30, R11, 0x4, R50 ;  /* 0x000000040b1e7825 */ /* 0x001fc800078e0032 */
[--C-:B-1----:R-:W-:Y:S01]  /*07c0*/  IMAD.WIDE.U32 R28, R16, 0x4, R52.reuse ;  /* 0x00000004101c7825 */ /* 0x102fe200078e0034 */
[----:B------:R0:W4:Y:S04]  /*07d0*/  LDG.E R45, desc[UR6][R30.64] ;  /* 0x000000061e2d7981 */ /* 0x000128000c1e1900 */
[----:B------:R1:W4:Y:S01]  /*07e0*/  LDG.E R35, desc[UR6][R28.64] ;  /* 0x000000061c237981 */ /* 0x000322000c1e1900 */
[----:B0-----:R-:W-:-:S04]  /*07f0*/  IMAD.WIDE.U32 R30, R17, 0x4, R52 ;  /* 0x00000004111e7825 */ /* 0x001fc800078e0034 */
[--C-:B-1----:R-:W-:Y:S01]  /*0800*/  IMAD.WIDE.U32 R28, R7, 0x4, R52.reuse ;  /* 0x00000004071c7825 */ /* 0x102fe200078e0034 */
[----:B------:R0:W4:Y:S03]  /*0810*/  LDG.E R50, desc[UR6][R30.64] ;  /* 0x000000061e327981 */ /* 0x000126000c1e1900 */
[----:B0-----:R-:W-:-:S06]  /*0820*/  IMAD.WIDE.U32 R30, R8, 0x4, R52 ;  /* 0x00000004081e7825 */ /* 0x001fcc00078e0034 */
[----:B------:R-:W4:Y:S01]  /*0830*/  LDG.E R30, desc[UR6][R30.64] ;  /* 0x000000061e1e7981 */ /* 0x000f22000c1e1900 */
[----:B--2---:R-:W-:-:S03]  /*0840*/  FADD.FTZ R44, R44, R43 ;  /* 0x0000002b2c2c7221 */ /* 0x004fc60000010000 */
[----:B------:R0:W2:Y:S02]  /*0850*/  LDG.E R43, desc[UR6][R32.64] ;  /* 0x00000006202b7981 */ /* 0x0000a4000c1e1900 */
[----:B0-----:R-:W-:-:S06]  /*0860*/  IMAD.WIDE.U32 R32, R6, 0x4, R52 ;  /* 0x0000000406207825 */ /* 0x001fcc00078e0034 */
[----:B------:R-:W2:Y:S04]  /*0870*/  LDG.E R32, desc[UR6][R32.64] ;  /* 0x0000000620207981 */ /* 0x000ea8000c1e1900 */
[----:B------:R0:W2:Y:S02]  /*0880*/  LDG.E R33, desc[UR6][R28.64] ;  /* 0x000000061c217981 */ /* 0x0000a4000c1e1900 */
[----:B0-----:R-:W-:-:S05]  /*0890*/  IMAD.WIDE.U32 R28, R9, 0x4, R52 ;  /* 0x00000004091c7825 */ /* 0x001fca00078e0034 */
[----:B------:R0:W2:Y:S02]  /*08a0*/  LDG.E R51, desc[UR6][R28.64] ;  /* 0x000000061c337981 */ /* 0x0000a4000c1e1900 */
[----:B0-----:R-:W-:-:S05]  /*08b0*/  IMAD.WIDE.U32 R28, R10, 0x4, R52 ;  /* 0x000000040a1c7825 */ /* 0x001fca00078e0034 */
[----:B------:R0:W2:Y:S02]  /*08c0*/  LDG.E R59, desc[UR6][R28.64] ;  /* 0x000000061c3b7981 */ /* 0x0000a4000c1e1900 */
[----:B0-----:R-:W-:-:S05]  /*08d0*/  IMAD.WIDE.U32 R28, R11, 0x4, R52 ;  /* 0x000000040b1c7825 */ /* 0x001fca00078e0034 */
[----:B------:R0:W2:Y:S02]  /*08e0*/  LDG.E R60, desc[UR6][R28.64] ;  /* 0x000000061c3c7981 */ /* 0x0000a4000c1e1900 */
[----:B0-----:R-:W-:-:S05]  /*08f0*/  IMAD.WIDE.U32 R28, R12, 0x4, R52 ;  /* 0x000000040c1c7825 */ /* 0x001fca00078e0034 */
[----:B------:R-:W2:Y:S01]  /*0900*/  LDG.E R52, desc[UR6][R28.64] ;  /* 0x000000061c347981 */ /* 0x000ea2000c1e1900 */
[----:B-----5:R-:W-:Y:S01]  /*0910*/  FADD.FTZ R3, R40, R3 ;  /* 0x0000000328037221 */ /* 0x020fe20000010000 */
[----:B---3--:R-:W-:-:S03]  /*0920*/  FADD.FTZ R49, R44, R49 ;  /* 0x000000312c317221 */ /* 0x008fc60000010000 */
[----:B----4-:R-:W-:Y:S01]  /*0930*/  FADD.FTZ R38, R3, R38 ;  /* 0x0000002603267221 */ /* 0x010fe20000010000 */
[----:B------:R-:W-:-:S03]  /*0940*/  FADD.FTZ R49, R49, R48 ;  /* 0x0000003031317221 */ /* 0x000fc60000010000 */
[----:B------:R-:W-:Y:S01]  /*0950*/  FADD.FTZ R38, R38, R37 ;  /* 0x0000002526267221 */ /* 0x000fe20000010000 */
[----:B------:R-:W-:-:S03]  /*0960*/  FADD.FTZ R46, R49, R46 ;  /* 0x0000002e312e7221 */ /* 0x000fc60000010000 */
[----:B------:R-:W-:Y:S01]  /*0970*/  FADD.FTZ R41, R38, R41 ;  /* 0x0000002926297221 */ /* 0x000fe20000010000 */
[----:B------:R-:W-:-:S03]  /*0980*/  FADD.FTZ R27, R46, R27 ;  /* 0x0000001b2e1b7221 */ /* 0x000fc60000010000 */
[----:B------:R-:W-:Y:S01]  /*0990*/  FADD.FTZ R42, R41, R42 ;  /* 0x0000002a292a7221 */ /* 0x000fe20000010000 */
[----:B------:R-:W-:-:S04]  /*09a0*/  FADD.FTZ R26, R27, R26 ;  /* 0x0000001a1b1a7221 */ /* 0x000fc80000010000 */
[----:B------:R-:W-:-:S04]  /*09b0*/  FADD.FTZ R25, R26, R25 ;  /* 0x000000191a197221 */ /* 0x000fc80000010000 */
[----:B------:R-:W-:-:S04]  /*09c0*/  FADD.FTZ R24, R25, R24 ;  /* 0x0000001819187221 */ /* 0x000fc80000010000 */
[----:B------:R-:W-:-:S04]  /*09d0*/  FADD.FTZ R23, R24, R23 ;  /* 0x0000001718177221 */ /* 0x000fc80000010000 */
[----:B------:R-:W-:Y:S01]  /*09e0*/  FADD.FTZ R22, R23, R22 ;  /* 0x0000001617167221 */ /* 0x000fe20000010000 */
[----:B------:R-:W-:-:S03]  /*09f0*/  IADD3 R19, PT, PT, R19, 0x10, RZ ;  /* 0x0000001013137810 */ /* 0x000fc60007ffe0ff */
[----:B------:R-:W-:Y:S01]  /*0a00*/  FADD.FTZ R21, R22, R21 ;  /* 0x0000001516157221 */ /* 0x000fe20000010000 */
[----:B------:R-:W-:-:S03]  /*0a10*/  ISETP.NE.AND P1, PT, R19, RZ, PT ;  /* 0x000000ff1300720c */ /* 0x000fc60003f25270 */
[----:B------:R-:W-:-:S04]  /*0a20*/  FADD.FTZ R21, R21, R20 ;  /* 0x0000001415157221 */ /* 0x000fc80000010000 */
[----:B------:R-:W-:-:S04]  /*0a30*/  FADD.FTZ R36, R21, R36 ;  /* 0x0000002415247221 */ /* 0x000fc80000010000 */
[----:B------:R-:W-:-:S04]  /*0a40*/  FADD.FTZ R36, R36, R39 ;  /* 0x0000002724247221 */ /* 0x000fc80000010000 */
[----:B------:R-:W-:Y:S01]  /*0a50*/  FADD.FTZ R36, R36, R45 ;  /* 0x0000002d24247221 */ /* 0x000fe20000010000 */
[----:B------:R-:W-:Y:S02]  /*0a60*/  IADD3 R2, PT, PT, R2, 0x200, RZ ;  /* 0x0000020002027810 */ /* 0x000fe40007ffe0ff */
[C---:B------:R-:W-:Y:S02]  /*0a70*/  LEA R0, R54.reuse, R0, 0x9 ;  /* 0x0000000036007211 */ /* 0x040fe400078e48ff */
[C---:B------:R-:W-:Y:S02]  /*0a80*/  LEA R5, R54.reuse, R5, 0x9 ;  /* 0x0000000536057211 */ /* 0x040fe400078e48ff */
[C---:B------:R-:W-:Y:S02]  /*0a90*/  LEA R4, R54.reuse, R4, 0x9 ;  /* 0x0000000436047211 */ /* 0x040fe400078e48ff */
[C---:B------:R-:W-:Y:S02]  /*0aa0*/  LEA R18, R54.reuse, R18, 0x9 ;  /* 0x0000001236127211 */ /* 0x040fe400078e48ff */
[----:B------:R-:W-:-:S02]  /*0ab0*/  LEA R13, R54, R13, 0x9 ;  /* 0x0000000d360d7211 */ /* 0x000fc400078e48ff */
[C---:B------:R-:W-:Y:S02]  /*0ac0*/  LEA R14, R54.reuse, R14, 0x9 ;  /* 0x0000000e360e7211 */ /* 0x040fe400078e48ff */
        /* <DEDUP_REMOVED lines=9> */
[----:B------:R-:W-:Y:S01]  /*0b60*/  LEA R12, R54, R12, 0x9 ;  /* 0x0000000c360c7211 */ /* 0x000fe200078e48ff */
[----:B--2---:R-:W-:-:S04]  /*0b70*/  FADD.FTZ R43, R42, R43 ;  /* 0x0000002b2a2b7221 */ /* 0x004fc80000010000 */
[----:B------:R-:W-:-:S04]  /*0b80*/  FADD.FTZ R34, R43, R34 ;  /* 0x000000222b227221 */ /* 0x000fc80000010000 */
[----:B------:R-:W-:-:S04]  /*0b90*/  FADD.FTZ R35, R34, R35 ;  /* 0x0000002322237221 */ /* 0x000fc80000010000 */
[----:B------:R-:W-:-:S04]  /*0ba0*/  FADD.FTZ R35, R35, R50 ;  /* 0x0000003223237221 */ /* 0x000fc80000010000 */
[----:B------:R-:W-:-:S04]  /*0bb0*/  FADD.FTZ R32, R35, R32 ;  /* 0x0000002023207221 */ /* 0x000fc80000010000 */
[----:B------:R-:W-:-:S04]  /*0bc0*/  FADD.FTZ R33, R32, R33 ;  /* 0x0000002120217221 */ /* 0x000fc80000010000 */
[----:B------:R-:W-:-:S04]  /*0bd0*/  FADD.FTZ R30, R33, R30 ;  /* 0x0000001e211e7221 */ /* 0x000fc80000010000 */
[----:B------:R-:W-:Y:S01]  /*0be0*/  FADD.FTZ R30, R30, R51 ;  /* 0x000000331e1e7221 */ /* 0x000fe20000010000 */
[----:B------:R-:W-:-:S03]  /*0bf0*/  FADD.FTZ R43, R36, R47 ;  /* 0x0000002f242b7221 */ /* 0x000fc60000010000 */
[----:B------:R-:W-:-:S04]  /*0c00*/  FADD.FTZ R59, R30, R59 ;  /* 0x0000003b1e3b7221 */ /* 0x000fc80000010000 */
[----:B------:R-:W-:-:S04]  /*0c10*/  FADD.FTZ R59, R59, R60 ;  /* 0x0000003c3b3b7221 */ /* 0x000fc80000010000 */
[----:B------:R-:W-:Y:S01]  /*0c20*/  FADD.FTZ R3, R59, R52 ;  /* 0x000000343b037221 */ /* 0x000fe20000010000 */
[----:B------:R-:W-:Y:S06]  /*0c30*/  @P1 BRA `(.L_x_314) ;  /* 0xfffffff800281947 */ /* 0x000fec000383ffff */
.L_x_313:
[----:B------:R-:W-:Y:S05]  /*0c40*/  BSYNC.RECONVERGENT B1 ;  /* 0x0000000000017941 */ /* 0x000fea0003800200 */
.L_x_312:
[----:B------:R-:W-:Y:S05]  /*0c50*/  @!P0 BRA `(.L_x_311) ;  /* 0x0000000400e88947 */ /* 0x000fea0003800000 */
[----:B------:R-:W0:Y:S01]  /*0c60*/  S2R R0, SR_TID.X ;  /* 0x0000000000007919 */ /* 0x000e220000002100 */
[----:B------:R-:W-:Y:S01]  /*0c70*/  ISETP.GE.U32.AND P0, PT, R56, 0x8, PT ;  /* 0x000000083800780c */ /* 0x000fe20003f06070 */
[----:B------:R-:W-:Y:S01]  /*0c80*/  BSSY.RECONVERGENT B1, `(.L_x_315) ;  /* 0x0000041000017945 */ /* 0x000fe20003800200 */
[----:B------:R-:W-:Y:S02]  /*0c90*/  LOP3.LUT R34, R55, 0x7, RZ, 0xc0, !PT ;  /* 0x0000000737227812 */ /* 0x000fe400078ec0ff */
[----:B------:R-:W-:Y:S02]  /*0ca0*/  SHF.L.U32 R7, R58, 0x5, RZ ;  /* 0x000000053a077819 */ /* 0x000fe400000006ff */
[----:B------:R-:W-:Y:S02]  /*0cb0*/  ISETP.NE.AND P1, PT, R34, RZ, PT ;  /* 0x000000ff2200720c */ /* 0x000fe40003f25270 */
[----:B0-----:R-:W-:-:S05]  /*0cc0*/  LOP3.LUT R11, R7, 0x1f, R0, 0xf8, !PT ;  /* 0x0000001f070b7812 */ /* 0x001fca00078ef800 */
[----:B------:R-:W-:Y:S06]  /*0cd0*/  @!P0 BRA `(.L_x_316) ;  /* 0x0000000000ec8947 */ /* 0x000fec0003800000 */
[----:B------:R-:W0:Y:S01]  /*0ce0*/  LDC.64 R4, c[0x0][0x448] ;  /* 0x00011200ff047b82 */ /* 0x000e220000000a00 */
[----:B------:R-:W-:-:S05]  /*0cf0*/  IMAD R13, R2, R54, R11 ;  /* 0x00000036020d7224 */ /* 0x000fca00078e020b */
[CC--:B------:R-:W-:Y:S02]  /*0d00*/  LEA R21, R54.reuse, R13.reuse, 0x5 ;  /* 0x0000000d36157211 */ /* 0x0c0fe400078e28ff */
[----:B------:R-:W1:Y:S01]  /*0d10*/  LDC.64 R8, c[0x0][0x440] ;  /* 0x00011000ff087b82 */ /* 0x000e620000000a00 */
[CC--:B------:R-:W-:Y:S02]  /*0d20*/  LEA R23, R54.reuse, R13.reuse, 0x6 ;  /* 0x0000000d36177211 */ /* 0x0c0fe400078e30ff */
[C---:B------:R-:W-:Y:S02]  /*0d30*/  LEA R33, R54.reuse, R13, 0x7 ;  /* 0x0000000d36217211 */ /* 0x040fe400078e38ff */
[----:B------:R-:W-:Y:S01]  /*0d40*/  LEA R27, R54, R23, 0x5 ;  /* 0x00000017361b7211 */ /* 0x000fe200078e28ff */
[----:B0-----:R-:W-:-:S06]  /*0d50*/  IMAD.WIDE.U32 R14, R13, 0x4, R4 ;  /* 0x000000040d0e7825 */ /* 0x001fcc00078e0004 */
[----:B------:R0:W2:Y:S01]  /*0d60*/  LDG.E R14, desc[UR6][R14.64] ;  /* 0x000000060e0e7981 */ /* 0x0000a2000c1e1900 */
[----:B-1----:R-:W-:-:S04]  /*0d70*/  IMAD.WIDE.U32 R16, R13, 0x4, R8 ;  /* 0x000000040d107825 */ /* 0x002fc800078e0008 */
[C---:B------:R-:W-:Y:S01]  /*0d80*/  IMAD.WIDE.U32 R18, R21.reuse, 0x4, R8 ;  /* 0x0000000415127825 */ /* 0x040fe200078e0008 */
[----:B------:R-:W3:Y:S03]  /*0d90*/  LDG.E R0, desc[UR6][R16.64] ;  /* 0x0000000610007981 */ /* 0x000ee6000c1e1900 */
[----:B------:R-:W-:Y:S01]  /*0da0*/  IMAD.WIDE.U32 R20, R21, 0x4, R4 ;  /* 0x0000000415147825 */ /* 0x000fe200078e0004 */
[----:B------:R1:W4:Y:S03]  /*0db0*/  LDG.E R6, desc[UR6][R18.64] ;  /* 0x0000000612067981 */ /* 0x000326000c1e1900 */
[C---:B------:R-:W-:Y:S01]  /*0dc0*/  IMAD.WIDE.U32 R12, R23.reuse, 0x4, R8 ;  /* 0x00000004170c7825 */ /* 0x040fe200078e0008 */
[----:B------:R5:W4:Y:S03]  /*0dd0*/  LDG.E R35, desc[UR6][R20.64] ;  /* 0x0000000614237981 */ /* 0x000b26000c1e1900 */
[----:B------:R-:W-:-:S04]  /*0de0*/  IMAD.WIDE.U32 R22, R23, 0x4, R4 ;  /* 0x0000000417167825 */ /* 0x000fc800078e0004 */
[C---:B------:R-:W-:Y:S01]  /*0df0*/  IMAD.WIDE.U32 R24, R27.reuse, 0x4, R8 ;  /* 0x000000041b187825 */ /* 0x040fe200078e0008 */
[----:B------:R5:W4:Y:S03]  /*0e00*/  LDG.E R12, desc[UR6][R12.64] ;  /* 0x000000060c0c7981 */ /* 0x000b26000c1e1900 */
[--C-:B------:R-:W-:Y:S01]  /*0e10*/  IMAD.WIDE.U32 R26, R27, 0x4, R4.reuse ;  /* 0x000000041b1a7825 */ /* 0x100fe200078e0004 */
[----:B------:R-:W4:Y:S01]  /*0e20*/  LDG.E R23, desc[UR6][R22.64] ;  /* 0x0000000616177981 */ /* 0x000f22000c1e1900 */
[CC--:B0-----:R-:W-:Y:S02]  /*0e30*/  LEA R15, R54.reuse, R33.reuse, 0x5 ;  /* 0x00000021360f7211 */ /* 0x0c1fe400078e28ff */
[----:B------:R-:W-:Y:S01]  /*0e40*/  IMAD.WIDE.U32 R30, R33, 0x4, R4 ;  /* 0x00000004211e7825 */ /* 0x000fe200078e0004 */
[----:B------:R-:W4:Y:S01]  /*0e50*/  LDG.E R25, desc[UR6][R24.64] ;  /* 0x0000000618197981 */ /* 0x000f22000c1e1900 */
[----:B-1----:R-:W-:-:S02]  /*0e60*/  LEA R19, R54, R33, 0x6 ;  /* 0x0000002136137211 */ /* 0x002fc400078e30ff */
[--C-:B------:R-:W-:Y:S01]  /*0e70*/  IMAD.WIDE.U32 R28, R33, 0x4, R8.reuse ;  /* 0x00000004211c7825 */ /* 0x100fe200078e0008 */
[----:B------:R-:W4:Y:S03]  /*0e80*/  LDG.E R27, desc[UR6][R26.64] ;  /* 0x000000061a1b7981 */ /* 0x000f26000c1e1900 */
[C---:B------:R-:W-:Y:S01]  /*0e90*/  IMAD.WIDE.U32 R32, R15.reuse, 0x4, R8 ;  /* 0x000000040f207825 */ /* 0x040fe200078e0008 */
[----:B------:R-:W4:Y:S03]  /*0ea0*/  LDG.E R10, desc[UR6][R28.64] ;  /* 0x000000061c0a7981 */ /* 0x000f26000c1e1900 */
[----:B-----5:R-:W-:Y:S01]  /*0eb0*/  IMAD.WIDE.U32 R20, R15, 0x4, R4 ;  /* 0x000000040f147825 */ /* 0x020fe200078e0004 */
[----:B------:R-:W5:Y:S01]  /*0ec0*/  LDG.E R31, desc[UR6][R30.64] ;  /* 0x000000061e1f7981 */ /* 0x000f62000c1e1900 */
[----:B------:R-:W-:-:S02]  /*0ed0*/  LEA R13, R54, R19, 0x5 ;  /* 0x00000013360d7211 */ /* 0x000fc400078e28ff */
[C---:B------:R-:W-:Y:S01]  /*0ee0*/  IMAD.WIDE.U32 R16, R19.reuse, 0x4, R8 ;  /* 0x0000000413107825 */ /* 0x040fe200078e0008 */
[----:B------:R-:W5:Y:S03]  /*0ef0*/  LDG.E R33, desc[UR6][R32.64] ;  /* 0x0000000620217981 */ /* 0x000f66000c1e1900 */
[----:B------:R-:W-:Y:S01]  /*0f00*/  IMAD.WIDE.U32 R18, R19, 0x4, R4 ;  /* 0x0000000413127825 */ /* 0x000fe200078e0004 */
[----:B------:R-:W5:Y:S03]  /*0f10*/  LDG.E R21, desc[UR6][R20.64] ;  /* 0x0000000614157981 */ /* 0x000f66000c1e1900 */
[C---:B------:R-:W-:Y:S01]  /*0f20*/  IMAD.WIDE.U32 R8, R13.reuse, 0x4, R8 ;  /* 0x000000040d087825 */ /* 0x040fe200078e0008 */
[----:B------:R-:W5:Y:S03]  /*0f30*/  LDG.E R17, desc[UR6][R16.64] ;  /* 0x0000000610117981 */ /* 0x000f66000c1e1900 */
[----:B------:R-:W-:Y:S01]  /*0f40*/  IMAD.WIDE.U32 R4, R13, 0x4, R4 ;  /* 0x000000040d047825 */ /* 0x000fe200078e0004 */
[----:B------:R-:W5:Y:S04]  /*0f50*/  LDG.E R19, desc[UR6][R18.64] ;  /* 0x0000000612137981 */ /* 0x000f68000c1e1900 */
[----:B------:R-:W5:Y:S04]  /*0f60*/  LDG.E R9, desc[UR6][R8.64] ;  /* 0x0000000608097981 */ /* 0x000f68000c1e1900 */
[----:B------:R-:W5:Y:S01]  /*0f70*/  LDG.E R5, desc[UR6][R4.64] ;  /* 0x0000000604057981 */ /* 0x000f62000c1e1900 */
[----:B------:R-:W-:Y:S01]  /*0f80*/  IADD3 R2, PT, PT, R2, 0x100, RZ ;  /* 0x0000010002027810 */ /* 0x000fe20007ffe0ff */
[----:B--2---:R-:W-:Y:S01]  /*0f90*/  FADD.FTZ R14, R3, R14 ;  /* 0x0000000e030e7221 */ /* 0x004fe20000010000 */
[----:B---3--:R-:W-:-:S04]  /*0fa0*/  FADD.FTZ R43, R43, R0 ;  /* 0x000000002b2b7221 */ /* 0x008fc80000010000 */
[----:B----4-:R-:W-:Y:S01]  /*0fb0*/  FADD.FTZ R43, R43, R6 ;  /* 0x000000062b2b7221 */ /* 0x010fe20000010000 */
[----:B------:R-:W-:-:S03]  /*0fc0*/  FADD.FTZ R14, R14, R35 ;  /* 0x000000230e0e7221 */ /* 0x000fc60000010000 */
[----:B------:R-:W-:Y:S01]  /*0fd0*/  FADD.FTZ R12, R43, R12 ;  /* 0x0000000c2b0c7221 */ /* 0x000fe20000010000 */
[----:B------:R-:W-:-:S03]  /*0fe0*/  FADD.FTZ R14, R14, R23 ;  /* 0x000000170e0e7221 */ /* 0x000fc60000010000 */
[----:B------:R-:W-:Y:S01]  /*0ff0*/  FADD.FTZ R25, R12, R25 ;  /* 0x000000190c197221 */ /* 0x000fe20000010000 */
[----:B------:R-:W-:-:S03]  /*1000*/  FADD.FTZ R14, R14, R27 ;  /* 0x0000001b0e0e7221 */ /* 0x000fc60000010000 */
[----:B------:R-:W-:Y:S01]  /*1010*/  FADD.FTZ R10, R25, R10 ;  /* 0x0000000a190a7221 */ /* 0x000fe20000010000 */
[----:B-----5:R-:W-:-:S03]  /*1020*/  FADD.FTZ R14, R14, R31 ;  /* 0x0000001f0e0e7221 */ /* 0x020fc60000010000 */
[----:B------:R-:W-:Y:S01]  /*1030*/  FADD.FTZ R10, R10, R33 ;  /* 0x000000210a0a7221 */ /* 0x000fe20000010000 */
[----:B------:R-:W-:-:S03]  /*1040*/  FADD.FTZ R14, R14, R21 ;  /* 0x000000150e0e7221 */ /* 0x000fc60000010000 */
[----:B------:R-:W-:Y:S01]  /*1050*/  FADD.FTZ R10, R10, R17 ;  /* 0x000000110a0a7221 */ /* 0x000fe20000010000 */
[----:B------:R-:W-:-:S03]  /*1060*/  FADD.FTZ R14, R14, R19 ;  /* 0x000000130e0e7221 */ /* 0x000fc60000010000 */
[----:B------:R-:W-:Y:S01]  /*1070*/  FADD.FTZ R43, R10, R9 ;  /* 0x000000090a2b7221 */ /* 0x000fe20000010000 */
[----:B------:R-:W-:-:S07]  /*1080*/  FADD.FTZ R3, R14, R5 ;  /* 0x000000050e037221 */ /* 0x000fce0000010000 */
.L_x_316:
[----:B------:R-:W-:Y:S05]  /*1090*/  BSYNC.RECONVERGENT B1 ;  /* 0x0000000000017941 */ /* 0x000fea0003800200 */
.L_x_315:
[----:B------:R-:W-:Y:S05]  /*10a0*/  @!P1 BRA `(.L_x_311) ;  /* 0x0000000000d49947 */ /* 0x000fea0003800000 */
[----:B------:R-:W-:Y:S01]  /*10b0*/  ISETP.GE.U32.AND P0, PT, R34, 0x4, PT ;  /* 0x000000042200780c */ /* 0x000fe20003f06070 */
[----:B------:R-:W-:Y:S01]  /*10c0*/  BSSY.RECONVERGENT B1, `(.L_x_317) ;  /* 0x0000023000017945 */ /* 0x000fe20003800200 */
[----:B------:R-:W-:-:S04]  /*10d0*/  LOP3.LUT R0, R55, 0x3, RZ, 0xc0, !PT ;  /* 0x0000000337007812 */ /* 0x000fc800078ec0ff */
[----:B------:R-:W-:-:S07]  /*10e0*/  ISETP.NE.AND P1, PT, R0, RZ, PT ;  /* 0x000000ff0000720c */ /* 0x000fce0003f25270 */
[----:B------:R-:W-:Y:S06]  /*10f0*/  @!P0 BRA `(.L_x_318) ;  /* 0x00000000007c8947 */ /* 0x000fec0003800000 */
[----:B------:R-:W0:Y:S01]  /*1100*/  LDC.64 R4, c[0x0][0x440] ;  /* 0x00011000ff047b82 */ /* 0x000e220000000a00 */
[----:B------:R-:W-:-:S05]  /*1110*/  IMAD R15, R2, R54, R11 ;  /* 0x00000036020f7224 */ /* 0x000fca00078e020b */
[CC--:B------:R-:W-:Y:S02]  /*1120*/  LEA R17, R54.reuse, R15.reuse, 0x5 ;  /* 0x0000000f36117211 */ /* 0x0c0fe400078e28ff */
[----:B------:R-:W1:Y:S01]  /*1130*/  LDC.64 R12, c[0x0][0x448] ;  /* 0x00011200ff0c7b82 */ /* 0x000e620000000a00 */
[----:B------:R-:W-:-:S04]  /*1140*/  LEA R21, R54, R15, 0x6 ;  /* 0x0000000f36157211 */ /* 0x000fc800078e30ff */
[----:B------:R-:W-:Y:S01]  /*1150*/  LEA R23, R54, R21, 0x5 ;  /* 0x0000001536177211 */ /* 0x000fe200078e28ff */
[----:B0-----:R-:W-:-:S04]  /*1160*/  IMAD.WIDE.U32 R8, R15, 0x4, R4 ;  /* 0x000000040f087825 */ /* 0x001fc800078e0004 */
[----:B-1----:R-:W-:Y:S02]  /*1170*/  IMAD.WIDE.U32 R10, R15, 0x4, R12 ;  /* 0x000000040f0a7825 */ /* 0x002fe400078e000c */
[----:B------:R-:W2:Y:S02]  /*1180*/  LDG.E R8, desc[UR6][R8.64] ;  /* 0x0000000608087981 */ /* 0x000ea4000c1e1900 */
[C---:B------:R-:W-:Y:S02]  /*1190*/  IMAD.WIDE.U32 R14, R17.reuse, 0x4, R4 ;  /* 0x00000004110e7825 */ /* 0x040fe400078e0004 */
[----:B------:R-:W3:Y:S02]  /*11a0*/  LDG.E R10, desc[UR6][R10.64] ;  /* 0x000000060a0a7981 */ /* 0x000ee4000c1e1900 */
[----:B------:R-:W-:Y:S02]  /*11b0*/  IMAD.WIDE.U32 R16, R17, 0x4, R12 ;  /* 0x0000000411107825 */ /* 0x000fe400078e000c */
[----:B------:R-:W4:Y:S02]  /*11c0*/  LDG.E R15, desc[UR6][R14.64] ;  /* 0x000000060e0f7981 */ /* 0x000f24000c1e1900 */
[----:B------:R-:W-:-:S02]  /*11d0*/  IMAD.WIDE.U32 R18, R21, 0x4, R4 ;  /* 0x0000000415127825 */ /* 0x000fc400078e0004 */
[----:B------:R-:W5:Y:S02]  /*11e0*/  LDG.E R17, desc[UR6][R16.64] ;  /* 0x0000000610117981 */ /* 0x000f64000c1e1900 */
[----:B------:R-:W-:Y:S02]  /*11f0*/  IMAD.WIDE.U32 R20, R21, 0x4, R12 ;  /* 0x0000000415147825 */ /* 0x000fe400078e000c */
[----:B------:R-:W5:Y:S02]  /*1200*/  LDG.E R19, desc[UR6][R18.64] ;  /* 0x0000000612137981 */ /* 0x000f64000c1e1900 */
[C---:B------:R-:W-:Y:S02]  /*1210*/  IMAD.WIDE.U32 R4, R23.reuse, 0x4, R4 ;  /* 0x0000000417047825 */ /* 0x040fe400078e0004 */
[----:B------:R-:W5:Y:S02]  /*1220*/  LDG.E R21, desc[UR6][R20.64] ;  /* 0x0000000614157981 */ /* 0x000f64000c1e1900 */
[----:B------:R-:W-:-:S02]  /*1230*/  IMAD.WIDE.U32 R12, R23, 0x4, R12 ;  /* 0x00000004170c7825 */ /* 0x000fc400078e000c */
[----:B------:R-:W5:Y:S04]  /*1240*/  LDG.E R5, desc[UR6][R4.64] ;  /* 0x0000000604057981 */ /* 0x000f68000c1e1900 */
[----:B------:R-:W5:Y:S01]  /*1250*/  LDG.E R13, desc[UR6][R12.64] ;  /* 0x000000060c0d7981 */ /* 0x000f62000c1e1900 */
[----:B------:R-:W-:Y:S01]  /*1260*/  IADD3 R2, PT, PT, R2, 0x80, RZ ;  /* 0x0000008002027810 */ /* 0x000fe20007ffe0ff */
[----:B--2---:R-:W-:Y:S01]  /*1270*/  FADD.FTZ R8, R43, R8 ;  /* 0x000000082b087221 */ /* 0x004fe20000010000 */
[----:B---3--:R-:W-:-:S03]  /*1280*/  FADD.FTZ R10, R3, R10 ;  /* 0x0000000a030a7221 */ /* 0x008fc60000010000 */
[----:B----4-:R-:W-:Y:S01]  /*1290*/  FADD.FTZ R8, R8, R15 ;  /* 0x0000000f08087221 */ /* 0x010fe20000010000 */
[----:B-----5:R-:W-:-:S03]  /*12a0*/  FADD.FTZ R10, R10, R17 ;  /* 0x000000110a0a7221 */ /* 0x020fc60000010000 */
[----:B------:R-:W-:Y:S01]  /*12b0*/  FADD.FTZ R8, R8, R19 ;  /* 0x0000001308087221 */ /* 0x000fe20000010000 */
[----:B------:R-:W-:-:S03]  /*12c0*/  FADD.FTZ R10, R10, R21 ;  /* 0x000000150a0a7221 */ /* 0x000fc60000010000 */
[----:B------:R-:W-:Y:S01]  /*12d0*/  FADD.FTZ R43, R8, R5 ;  /* 0x00000005082b7221 */ /* 0x000fe20000010000 */
[----:B------:R-:W-:-:S07]  /*12e0*/  FADD.FTZ R3, R10, R13 ;  /* 0x0000000d0a037221 */ /* 0x000fce0000010000 */
.L_x_318:
[----:B------:R-:W-:Y:S05]  /*12f0*/  BSYNC.RECONVERGENT B1 ;  /* 0x0000000000017941 */ /* 0x000fea0003800200 */
.L_x_317:
[----:B------:R-:W-:Y:S05]  /*1300*/  @!P1 BRA `(.L_x_311) ;  /* 0x00000000003c9947 */ /* 0x000fea0003800000 */
[----:B------:R-:W0:Y:S01]  /*1310*/  LDC.64 R8, c[0x0][0x440] ;  /* 0x00011000ff087b82 */ /* 0x000e220000000a00 */
[----:B------:R-:W-:Y:S01]  /*1320*/  IMAD R2, R2, R54, R7 ;  /* 0x0000003602027224 */ /* 0x000fe200078e0207 */
[----:B------:R-:W-:-:S04]  /*1330*/  IADD3 R0, PT, PT, -R0, RZ, RZ ;  /* 0x000000ff00007210 */ /* 0x000fc80007ffe1ff */
[----:B------:R-:W-:Y:S02]  /*1340*/  IADD3 R13, PT, PT, R57, R2, RZ ;  /* 0x00000002390d7210 */ /* 0x000fe40007ffe0ff */
[----:B------:R-:W1:Y:S05]  /*1350*/  LDC.64 R10, c[0x0][0x448] ;  /* 0x00011200ff0a7b82 */ /* 0x000e6a0000000a00 */
.L_x_319:
[----:B0-----:R-:W-:-:S04]  /*1360*/  IMAD.WIDE.U32 R4, R13, 0x4, R8 ;  /* 0x000000040d047825 */ /* 0x001fc800078e0008 */
[----:B-1----:R-:W-:Y:S02]  /*1370*/  IMAD.WIDE.U32 R6, R13, 0x4, R10 ;  /* 0x000000040d067825 */ /* 0x002fe400078e000a */
[----:B------:R-:W2:Y:S04]  /*1380*/  LDG.E R4, desc[UR6][R4.64] ;  /* 0x0000000604047981 */ /* 0x000ea8000c1e1900 */
[----:B------:R-:W3:Y:S01]  /*1390*/  LDG.E R6, desc[UR6][R6.64] ;  /* 0x0000000606067981 */ /* 0x000ee2000c1e1900 */
[----:B------:R-:W-:Y:S02]  /*13a0*/  IADD3 R0, PT, PT, R0, 0x1, RZ ;  /* 0x0000000100007810 */ /* 0x000fe40007ffe0ff */
[----:B------:R-:W-:Y:S02]  /*13b0*/  LEA R13, R54, R13, 0x5 ;  /* 0x0000000d360d7211 */ /* 0x000fe400078e28ff */
[----:B------:R-:W-:Y:S01]  /*13c0*/  ISETP.NE.AND P0, PT, R0, RZ, PT ;  /* 0x000000ff0000720c */ /* 0x000fe20003f05270 */
[----:B--2---:R-:W-:Y:S01]  /*13d0*/  FADD.FTZ R43, R4, R43 ;  /* 0x0000002b042b7221 */ /* 0x004fe20000010000 */
[----:B---3--:R-:W-:-:S11]  /*13e0*/  FADD.FTZ R3, R6, R3 ;  /* 0x0000000306037221 */ /* 0x008fd60000010000 */
[----:B------:R-:W-:Y:S05]  /*13f0*/  @P0 BRA `(.L_x_319) ;  /* 0xfffffffc00d80947 */ /* 0x000fea000383ffff */
.L_x_311:
[----:B------:R-:W-:Y:S05]  /*1400*/  BSYNC.RECONVERGENT B0 ;  /* 0x0000000000007941 */ /* 0x000fea0003800200 */
.L_x_310:
[----:B------:R-:W0:Y:S01]  /*1410*/  S2R R5, SR_TID.X ;  /* 0x0000000000057919 */ /* 0x000e220000002100 */
[----:B------:R-:W1:Y:S01]  /*1420*/  S2UR UR5, SR_CgaCtaId ;  /* 0x00000000000579c3 */ /* 0x000e620000008800 */
[----:B------:R-:W-:Y:S01]  /*1430*/  UMOV UR4, 0x400 ;  /* 0x0000040000047882 */ /* 0x000fe20000000000 */
[----:B------:R-:W-:Y:S02]  /*1440*/  SHF.L.U32 R58, R58, 0x4, RZ ;  /* 0x000000043a3a7819 */ /* 0x000fe400000006ff */
[----:B------:R-:W-:Y:S02]  /*1450*/  ISETP.NE.AND P0, PT, R57, RZ, PT ;  /* 0x000000ff3900720c */ /* 0x000fe40003f05270 */
[----:B------:R-:W-:Y:S01]  /*1460*/  LOP3.LUT R58, R58, 0x7ffffff0, RZ, 0xc0, !PT ;  /* 0x7ffffff03a3a7812 */ /* 0x000fe200078ec0ff */
[----:B-1----:R-:W-:Y:S01]  /*1470*/  ULEA UR4, UR5, UR4, 0x18 ;  /* 0x0000000405047291 */ /* 0x002fe2000f8ec0ff */
[----:B0-----:R-:W-:-:S04]  /*1480*/  SHF.R.U32.HI R12, RZ, 0x5, R5 ;  /* 0x00000005ff0c7819 */ /* 0x001fc80000011605 */
[----:B------:R-:W-:-:S04]  /*1490*/  LOP3.LUT R0, R12, 0x1f, R5, 0x78, !PT ;  /* 0x0000001f0c007812 */ /* 0x000fc800078e7805 */
[----:B------:R-:W-:Y:S02]  /*14a0*/  LOP3.LUT R2, R0, 0x3e0, R5, 0xf8, !PT ;  /* 0x000003e000027812 */ /* 0x000fe400078ef805 */
[----:B------:R-:W-:Y:S02]  /*14b0*/  SHF.L.U32 R5, R57, 0x7, RZ ;  /* 0x0000000739057819 */ /* 0x000fe400000006ff */
[----:B------:R-:W-:Y:S02]  /*14c0*/  LEA R2, R2, UR4, 0x2 ;  /* 0x0000000402027c11 */ /* 0x000fe4000f8e10ff */
[----:B------:R-:W-:-:S03]  /*14d0*/  SHF.L.U32 R0, R0, 0x2, RZ ;  /* 0x0000000200007819 */ /* 0x000fc600000006ff */
[----:B------:R-:W-:Y:S01]  /*14e0*/  STS [R2], R3 ;  /* 0x0000000302007388 */ /* 0x000fe20000000800 */
[----:B------:R-:W-:-:S03]  /*14f0*/  LOP3.LUT R0, R5, R0, RZ, 0xfc, !PT ;  /* 0x0000000005007212 */ /* 0x000fc600078efcff */
[----:B------:R-:W-:Y:S01]  /*1500*/  STS [R2+0x1000], R43 ;  /* 0x0010002b02007388 */ /* 0x000fe20000000800 */
[----:B------:R-:W-:Y:S06]  /*1510*/  BAR.SYNC.DEFER_BLOCKING 0x0 ;  /* 0x0000000000007b1d */ /* 0x000fec0000010000 */
[----:B------:R-:W0:Y:S04]  /*1520*/  LDS R4, [R0+UR4] ;  /* 0x0000000400047984 */ /* 0x000e280008000800 */
[----:B------:R-:W1:Y:S04]  /*1530*/  LDS R5, [R0+UR4+0x1000] ;  /* 0x0010000400057984 */ /* 0x000e680008000800 */
[----:B0-----:R-:W0:Y:S04]  /*1540*/  SHFL.BFLY PT, R7, R4, 0x1, 0x1f ;  /* 0x0c201f0004077f89 */ /* 0x001e2800000e0000 */
[----:B-1----:R-:W1:Y:S01]  /*1550*/  SHFL.BFLY PT, R6, R5, 0x1, 0x1f ;  /* 0x0c201f0005067f89 */ /* 0x002e6200000e0000 */
        /* <DEDUP_REMOVED lines=9> */
[----:B------:R-:W-:Y:S01]  /*15f0*/  IADD3 R9, PT, PT, R57, R58, RZ ;  /* 0x0000003a39097210 */ /* 0x000fe20007ffe0ff */
[----:B-1----:R-:W-:-:S03]  /*1600*/  FADD.FTZ R2, R7, R2 ;  /* 0x0000000207027221 */ /* 0x002fc60000010000 */
[----:B------:R-:W0:Y:S01]  /*1610*/  SHFL.BFLY PT, R5, R10, 0x8, 0x1f ;  /* 0x0d001f000a057f89 */ /* 0x000e2200000e0000 */
[----:B------:R-:W-:-:S03]  /*1620*/  SHF.L.U32 R7, R9, 0x1, RZ ;  /* 0x0000000109077819 */ /* 0x000fc600000006ff */
[----:B------:R-:W1:Y:S01]  /*1630*/  SHFL.BFLY PT, R3, R2, 0x8, 0x1f ;  /* 0x0d001f0002037f89 */ /* 0x000e6200000e0000 */
[----:B------:R-:W-:Y:S02]  /*1640*/  ISETP.GE.U32.AND P1, PT, R7, R54, PT ;  /* 0x000000360700720c */ /* 0x000fe40003f26070 */
[----:B------:R-:W-:Y:S01]  /*1650*/  @!P0 LEA R7, R12, UR4, 0x2 ;  /* 0x000000040c078c11 */ /* 0x000fe2000f8e10ff */
[----:B0-----:R-:W-:Y:S01]  /*1660*/  FADD.FTZ R5, R10, R5 ;  /* 0x000000050a057221 */ /* 0x001fe20000010000 */
[----:B-1----:R-:W-:-:S04]  /*1670*/  FADD.FTZ R3, R2, R3 ;  /* 0x0000000302037221 */ /* 0x002fc80000010000 */
[----:B------:R-:W0:Y:S04]  /*1680*/  SHFL.BFLY PT, R4, R5, 0x10, 0x1f ;  /* 0x0e001f0005047f89 */ /* 0x000e2800000e0000 */
[----:B------:R-:W1:Y:S01]  /*1690*/  SHFL.BFLY PT, R0, R3, 0x10, 0x1f ;  /* 0x0e001f0003007f89 */ /* 0x000e6200000e0000 */
[----:B0-----:R-:W-:Y:S01]  /*16a0*/  FADD.FTZ R4, R5, R4 ;  /* 0x0000000405047221 */ /* 0x001fe20000010000 */
[----:B-1----:R-:W-:-:S04]  /*16b0*/  FADD.FTZ R0, R3, R0 ;  /* 0x0000000003007221 */ /* 0x002fc80000010000 */
[----:B------:R0:W-:Y:S04]  /*16c0*/  @!P0 STS [R7+0x2000], R4 ;  /* 0x0020000407008388 */ /* 0x0001e80000000800 */
[----:B------:R0:W-:Y:S01]  /*16d0*/  @!P0 STS [R7+0x2080], R0 ;  /* 0x0020800007008388 */ /* 0x0001e20000000800 */
[----:B------:R-:W-:Y:S06]  /*16e0*/  BAR.SYNC.DEFER_BLOCKING 0x0 ;  /* 0x0000000000007b1d */ /* 0x000fec0000010000 */
[----:B------:R-:W-:Y:S05]  /*16f0*/  @P1 EXIT ;  /* 0x000000000000194d */ /* 0x000fea0003800000 */
[----:B------:R-:W-:-:S04]  /*1700*/  ISETP.GT.U32.AND P0, PT, R57, 0xf, PT ;  /* 0x0000000f3900780c */ /* 0x000fc80003f04070 */
[----:B------:R-:W-:-:S13]  /*1710*/  ISETP.NE.OR P0, PT, R12, 0x1f, P0 ;  /* 0x0000001f0c00780c */ /* 0x000fda0000705670 */
[----:B------:R-:W-:Y:S05]  /*1720*/  @P0 EXIT ;  /* 0x000000000000094d */ /* 0x000fea0003800000 */
[----:B------:R-:W-:Y:S01]  /*1730*/  LEA R57, R57, UR4, 0x3 ;  /* 0x0000000439397c11 */ /* 0x000fe2000f8e18ff */
[----:B------:R-:W1:Y:S04]  /*1740*/  LDC.64 R2, c[0x0][0x488] ;  /* 0x00012200ff027b82 */ /* 0x000e680000000a00 */
[----:B0-----:R-:W0:Y:S04]  /*1750*/  LDS.64 R6, [R57+0x2000] ;  /* 0x0020000039067984 */ /* 0x001e280000000a00 */
[----:B------:R-:W2:Y:S01]  /*1760*/  LDS.64 R10, [R57+0x2080] ;  /* 0x00208000390a7984 */ /* 0x000ea20000000a00 */
[----:B------:R-:W3:Y:S01]  /*1770*/  LDC.64 R4, c[0x0][0x480] ;  /* 0x00012000ff047b82 */ /* 0x000ee20000000a00 */
[----:B-1----:R-:W-:-:S04]  /*1780*/  IMAD.WIDE.U32 R2, R9, 0x4, R2 ;  /* 0x0000000409027825 */ /* 0x002fc800078e0002 */
[----:B---3--:R-:W-:Y:S01]  /*1790*/  IMAD.WIDE.U32 R4, R9, 0x4, R4 ;  /* 0x0000000409047825 */ /* 0x008fe200078e0004 */
[----:B0-----:R-:W-:Y:S02]  /*17a0*/  F2FP.BF16.F32.PACK_AB R7, R7, R6 ;  /* 0x000000060707723e */ /* 0x001fe400000010ff */
[----:B--2---:R-:W-:-:S03]  /*17b0*/  F2FP.BF16.F32.PACK_AB R11, R11, R10 ;  /* 0x0000000a0b0b723e */ /* 0x004fc600000010ff */
[----:B------:R-:W-:Y:S04]  /*17c0*/  STG.E desc[UR6][R2.64], R7 ;  /* 0x0000000702007986 */ /* 0x000fe8000c101906 */
[----:B------:R-:W-:Y:S01]  /*17d0*/  STG.E desc[UR6][R4.64], R11 ;  /* 0x0000000b04007986 */ /* 0x000fe2000c101906 */
[----:B------:R-:W-:Y:S05]  /*17e0*/  EXIT ;  /* 0x000000000000794d */ /* 0x000fea0003800000 */
.L_x_320:
        /* <DEDUP_REMOVED lines=9> */
.L_x_4928:


//--------------------- .text._ZN10layer_norm40ln_parallel_residual_bwd_finalize_kernelINS_22Kernel_traits_finalizeILj768E13__nv_bfloat16S2_S2_S2_fjLb0ELj1024ELj4ENS_18Kernel_traits_baseILj768ES2_S2_S2_S2_fjLj1024EEEEELb0EEEvNS_9BwdParamsE --------------------------
	.section	.text._ZN10layer_norm40ln_parallel_residual_bwd_finalize_kernelINS_22Kernel_traits_finalizeILj768E13__nv_bfloat16S2_S2_S2_fjLb0ELj1024ELj4ENS_18Kernel_traits_baseILj768ES2_S2_S2_S2_fjLj1024EEEEELb0EEEvNS_9BwdParamsE,"ax",@progbits
	.align	128
        .global         _ZN10layer_norm40ln_parallel_residual_bwd_finalize_kernelINS_22Kernel_traits_finalizeILj768E13__nv_bfloat16S2_S2_S2_fjLb0ELj1024ELj4ENS_18Kernel_traits_baseILj768ES2_S2_S2_S2_fjLj1024EEEEELb0EEEvNS_9BwdParamsE
        .type           _ZN10layer_norm40ln_parallel_residual_bwd_finalize_kernelINS_22Kernel_traits_finalizeILj768E13__nv_bfloat16S2_S2_S2_fjLb0ELj1024ELj4ENS_18Kernel_traits_baseILj768ES2_S2_S2_S2_fjLj1024EEEEELb0EEEvNS_9BwdParamsE,@function
        .size           _ZN10layer_norm40ln_parallel_residual_bwd_finalize_kernelINS_22Kernel_traits_finalizeILj768E13__nv_bfloat16S2_S2_S2_fjLb0ELj1024ELj4ENS_18Kernel_traits_baseILj768ES2_S2_S2_S2_fjLj1024EEEEELb0EEEvNS_9BwdParamsE,(.L_x_4929 - _ZN10layer_norm40ln_parallel_residual_bwd_finalize_kernelINS_22Kernel_traits_finalizeILj768E13__nv_bfloat16S2_S2_S2_fjLb0ELj1024ELj4ENS_18Kernel_traits_baseILj768ES2_S2_S2_S2_fjLj1024EEEEELb0EEEvNS_9BwdParamsE)
        .other          _ZN10layer_norm40ln_parallel_residual_bwd_finalize_kernelINS_22Kernel_traits_finalizeILj768E13__nv_bfloat16S2_S2_S2_fjLb0ELj1024ELj4ENS_18Kernel_traits_baseILj768ES2_S2_S2_S2_fjLj1024EEEEELb0EEEvNS_9BwdParamsE,@"STO_CUDA_ENTRY STV_DEFAULT"
_ZN10layer_norm40ln_parallel_residual_bwd_finalize_kernelINS_22Kernel_traits_finalizeILj768E13__nv_bfloat16S2_S2_S2_fjLb0ELj1024ELj4ENS_18Kernel_traits_baseILj768ES2_S2_S2_S2_fjLj1024EEEEELb0EEEvNS_9BwdParamsE:
.text._ZN10layer_norm40ln_parallel_residual_bwd_finalize_kernelINS_22Kernel_traits_finalizeILj768E13__nv_bfloat16S2_S2_S2_fjLb0ELj1024ELj4ENS_18Kernel_traits_baseILj768ES2_S2_S2_S2_fjLj1024EEEEELb0EEEvNS_9BwdParamsE:
        /* <DEDUP_REMOVED lines=11> */
[----:B------:R-:W-:Y:S01]  /*00b0*/  HFMA2 R20, -RZ, RZ, 0, 0 ;  /* 0x00000000ff147431 */ /* 0x000fe200000001ff */
[----:B------:R-:W2:Y:S01]  /*00c0*/  LDCU.64 UR6, c[0x0][0x358] ;  /* 0x00006b00ff0677ac */ /* 0x000ea20008000a00 */
[----:B------:R-:W-:Y:S01]  /*00d0*/  MOV R8, R5 ;  /* 0x0000000500087202 */ /* 0x000fe20000000f00 */
[----:B------:R-:W-:Y:S01]  /*00e0*/  HFMA2 R22, -RZ, RZ, 0, 0 ;  /* 0x00000000ff167431 */ /* 0x000fe200000001ff */
[----:B------:R-:W-:Y:S02]  /*00f0*/  MOV R11, RZ ;  /* 0x000000ff000b7202 */ /* 0x000fe40000000f00 */
[----:B------:R-:W-:-:S02]  /*0100*/  MOV R7, RZ ;  /* 0x000000ff00077202 */ /* 0x000fc40000000f00 */
[----:B-1----:R-:W-:-:S04]  /*0110*/  ISETP.GE.U32.AND P0, PT, R8, UR8, PT ;  /* 0x0000000808007c0c */ /* 0x002fc8000bf06070 */
[----:B0-----:R-:W-:Y:S02]  /*0120*/  ISETP.GE.U32.OR P0, PT, R6, R3, P0 ;  /* 0x000000030600720c */ /* 0x001fe40000706470 */
[----:B------:R-:W-:-:S11]  /*0130*/  LOP3.LUT R6, R2, 0x1f, RZ, 0xc0, !PT ;  /* 0x0000001f02067812 */ /* 0x000fd600078ec0ff */
        /* <DEDUP_REMOVED lines=9> */
[----:B------:R-:W-:Y:S02]  /*01d0*/  MOV R11, RZ ;  /* 0x000000ff000b7202 */ /* 0x000fe40000000f00 */
[----:B------:R-:W-:Y:S02]  /*01e0*/  MOV R20, RZ ;  /* 0x000000ff00147202 */ /* 0x000fe40000000f00 */
[----:B------:R-:W-:-:S07]  /*01f0*/  LEA.HI R18, R10, 0x1, RZ, 0x1b ;  /* 0x000000010a127811 */ /* 0x000fce00078fd8ff */
[----:B------:R-:W-:Y:S05]  /*0200*/  @!P0 BRA `(.L_x_324) ;  /* 0x0000000800248947 */ /* 0x000fea0003800000 */
[C---:B------:R-:W-:Y:S01]  /*0210*/  LOP3.LUT R7, R8.reuse, 0x80, RZ, 0xfc, !PT ;  /* 0x0000008008077812 */ /* 0x040fe200078efcff */
[-CC-:B------:R-:W-:Y:S01]  /*0220*/  IMAD R17, R17, R3.reuse, R4.reuse ;  /* 0x0000000311117224 */ /* 0x180fe200078e0204 */
[C---:B------:R-:W-:Y:S01]  /*0230*/  LOP3.LUT R9, R8.reuse, 0xa0, RZ, 0xfc, !PT ;  /* 0x000000a008097812 */ /* 0x040fe200078efcff */
[CCC-:B------:R-:W-:Y:S01]  /*0240*/  IMAD R29, R8.reuse, R3.reuse, R4.reuse ;  /* 0x00000003081d7224 */ /* 0x1c0fe200078e0204 */
[C---:B------:R-:W-:Y:S01]  /*0250*/  LOP3.LUT R12, R8.reuse, 0xc0, RZ, 0xfc, !PT ;  /* 0x000000c0080c7812 */ /* 0x040fe200078efcff */
[-CC-:B------:R-:W-:Y:S01]  /*0260*/  IMAD R25, R7, R3.reuse, R4.reuse ;  /* 0x0000000307197224 */ /* 0x180fe200078e0204 */
[C---:B------:R-:W-:Y:S01]  /*0270*/  LOP3.LUT R13, R8.reuse, 0xe0, RZ, 0xfc, !PT ;  /* 0x000000e0080d7812 */ /* 0x040fe200078efcff */
[-CC-:B------:R-:W-:Y:S01]  /*0280*/  IMAD R19, R9, R3.reuse, R4.reuse ;  /* 0x0000000309137224 */ /* 0x180fe200078e0204 */
[----:B------:R-:W-:Y:S01]  /*0290*/  LOP3.LUT R14, R8, 0x40, RZ, 0xfc, !PT ;  /* 0x00000040080e7812 */ /* 0x000fe200078efcff */
[-CC-:B------:R-:W-:Y:S01]  /*02a0*/  IMAD R21, R12, R3.reuse, R4.reuse ;  /* 0x000000030c157224 */ /* 0x180fe200078e0204 */
[----:B------:R-:W-:Y:S01]  /*02b0*/  LOP3.LUT R16, R8, 0x60, RZ, 0xfc, !PT ;  /* 0x0000006008107812 */ /* 0x000fe200078efcff */
[-CC-:B------:R-:W-:Y:S01]  /*02c0*/  IMAD R23, R13, R3.reuse, R4.reuse ;  /* 0x000000030d177224 */ /* 0x180fe200078e0204 */
[----:B------:R-:W-:Y:S01]  /*02d0*/  LOP3.LUT R18, R18, 0xffffff8, RZ, 0xc0, !PT ;  /* 0x0ffffff812127812 */ /* 0x000fe200078ec0ff */
[----:B------:R-:W-:-:S02]  /*02e0*/  IMAD R15, R14, R3, R4 ;  /* 0x000000030e0f7224 */ /* 0x000fc400078e0204 */
[----:B------:R-:W-:Y:S02]  /*02f0*/  HFMA2 R7, -RZ, RZ, 0, 0 ;  /* 0x00000000ff077431 */ /* 0x000fe400000001ff */
[----:B------:R-:W-:Y:S01]  /*0300*/  IMAD R27, R16, R3, R4 ;  /* 0x00000003101b7224 */ /* 0x000fe200078e0204 */
[----:B------:R-:W-:Y:S02]  /*0310*/  IADD3 R13, PT, PT, R6, R17, RZ ;  /* 0x00000011060d7210 */ /* 0x000fe40007ffe0ff */
[----:B------:R-:W-:Y:S02]  /*0320*/  IADD3 R9, PT, PT, -R18, RZ, RZ ;  /* 0x000000ff12097210 */ /* 0x000fe40007ffe1ff */
[C---:B------:R-:W-:Y:S02]  /*0330*/  IADD3 R4, PT, PT, R6.reuse, R29, RZ ;  /* 0x0000001d06047210 */ /* 0x040fe40007ffe0ff */
[C---:B------:R-:W-:Y:S02]  /*0340*/  IADD3 R25, PT, PT, R6.reuse, R25, RZ ;  /* 0x0000001906197210 */ /* 0x040fe40007ffe0ff */
[----:B------:R-:W-:-:S02]  /*0350*/  IADD3 R19, PT, PT, R6, R19, RZ ;  /* 0x0000001306137210 */ /* 0x000fc40007ffe0ff */
[C---:B------:R-:W-:Y:S02]  /*0360*/  IADD3 R21, PT, PT, R6.reuse, R21, RZ ;  /* 0x0000001506157210 */ /* 0x040fe40007ffe0ff */
[C---:B------:R-:W-:Y:S02]  /*0370*/  IADD3 R23, PT, PT, R6.reuse, R23, RZ ;  /* 0x0000001706177210 */ /* 0x040fe40007ffe0ff */
[C---:B------:R-:W-:Y:S02]  /*0380*/  IADD3 R12, PT, PT, R6.reuse, R15, RZ ;  /* 0x0000000f060c7210 */ /* 0x040fe40007ffe0ff */
[----:B------:R-:W-:-:S07]  /*0390*/  IADD3 R27, PT, PT, R6, R27, RZ ;  /* 0x0000001b061b7210 */ /* 0x000fce0007ffe0ff */
.L_x_325:
[----:B------:R-:W0:Y:S02]  /*03a0*/  LDC.64 R14, c[0x0][0x440] ;  /* 0x00011000ff0e7b82 */ /* 0x000e240000000a00 */
[----:B0-----:R-:W-:-:S05]  /*03b0*/  IMAD.WIDE.U32 R16, R4, 0x4, R14 ;  /* 0x0000000404107825 */ /* 0x001fca00078e000e */
[----:B------:R0:W2:Y:S01]  /*03c0*/  LDG.E R24, desc[UR6][R16.64] ;  /* 0x0000000610187981 */ /* 0x0000a2000c1e1900 */
[----:B------:R-:W-:-:S04]  /*03d0*/  IMAD.WIDE.U32 R28, R12, 0x4, R14 ;  /* 0x000000040c1c7825 */ /* 0x000fc800078e000e */
[----:B0-----:R-:W-:-:S05]  /*03e0*/  IMAD.WIDE.U32 R16, R13, 0x4, R14 ;  /* 0x000000040d107825 */ /* 0x001fca00078e000e */
[----:B------:R-:W3:Y:S01]  /*03f0*/  LDG.E R18, desc[UR6][R16.64] ;  /* 0x0000000610127981 */ /* 0x000ee2000c1e1900 */
[----:B--2---:R-:W-:-:S03]  /*0400*/  FADD.FTZ R26, R24, R7 ;  /* 0x00000007181a7221 */ /* 0x004fc60000010000 */
[----:B------:R0:W2:Y:S02]  /*0410*/  LDG.E R7, desc[UR6][R28.64] ;  /* 0x000000061c077981 */ /* 0x0000a4000c1e1900 */
[----:B0-----:R-:W-:-:S05]  /*0420*/  IMAD.WIDE.U32 R28, R27, 0x4, R14 ;  /* 0x000000041b1c7825 */ /* 0x001fca00078e000e */
[----:B------:R0:W4:Y:S01]  /*0430*/  LDG.E R24, desc[UR6][R28.64] ;  /* 0x000000061c187981 */ /* 0x000122000c1e1900 */
[----:B---3--:R-:W-:Y:S01]  /*0440*/  FADD.FTZ R18, R26, R18 ;  /* 0x000000121a127221 */ /* 0x008fe20000010000 */
[----:B------:R-:W-:-:S04]  /*0450*/  IMAD.WIDE.U32 R16, R19, 0x4, R14 ;  /* 0x0000000413107825 */ /* 0x000fc800078e000e */
[----:B0-----:R-:W-:-:S04]  /*0460*/  IMAD.WIDE.U32 R28, R25, 0x4, R14 ;  /* 0x00000004191c7825 */ /* 0x001fc800078e000e */
[----:B--2---:R-:W-:Y:S02]  /*0470*/  FADD.FTZ R18, R18, R7 ;  /* 0x0000000712127221 */ /* 0x004fe40000010000 */
[----:B------:R0:W2:Y:S02]  /*0480*/  LDG.E R7, desc[UR6][R28.64] ;  /* 0x000000061c077981 */ /* 0x0000a4000c1e1900 */
[----:B----4-:R-:W-:Y:S02]  /*0490*/  FADD.FTZ R18, R18, R24 ;  /* 0x0000001812127221 */ /* 0x010fe40000010000 */
[----:B------:R1:W3:Y:S01]  /*04a0*/  LDG.E R24, desc[UR6][R16.64] ;  /* 0x0000000610187981 */ /* 0x0002e2000c1e1900 */
[----:B0-----:R-:W-:-:S04]  /*04b0*/  IMAD.WIDE.U32 R28, R23, 0x4, R14 ;  /* 0x00000004171c7825 */ /* 0x001fc800078e000e */
[----:B-1----:R-:W-:Y:S02]  /*04c0*/  IMAD.WIDE.U32 R16, R21, 0x4, R14 ;  /* 0x0000000415107825 */ /* 0x002fe400078e000e */
[----:B------:R-:W0:Y:S03]  /*04d0*/  LDC.64 R14, c[0x0][0x448] ;  /* 0x00011200ff0e7b82 */ /* 0x000e260000000a00 */
[----:B------:R-:W4:Y:S04]  /*04e0*/  LDG.E R26, desc[UR6][R16.64] ;  /* 0x00000006101a7981 */ /* 0x000f28000c1e1900 */
[----:B------:R0:W5:Y:S02]  /*04f0*/  LDG.E R16, desc[UR6][R28.64] ;  /* 0x000000061c107981 */ /* 0x000164000c1e1900 */
[----:B0-----:R-:W-:-:S04]  /*0500*/  IMAD.WIDE.U32 R28, R4, 0x4, R14 ;  /* 0x00000004041c7825 */ /* 0x001fc800078e000e */
[----:B--2---:R-:W-:-:S04]  /*0510*/  FADD.FTZ R7, R18, R7 ;  /* 0x0000000712077221 */ /* 0x004fc80000010000 */
[----:B---3--:R-:W-:Y:S02]  /*0520*/  FADD.FTZ R7, R7, R24 ;  /* 0x0000001807077221 */ /* 0x008fe40000010000 */
[----:B------:R0:W2:Y:S02]  /*0530*/  LDG.E R24, desc[UR6][R28.64] ;  /* 0x000000061c187981 */ /* 0x0000a4000c1e1900 */
[----:B0-----:R-:W-:-:S04]  /*0540*/  IMAD.WIDE.U32 R28, R13, 0x4, R14 ;  /* 0x000000040d1c7825 */ /* 0x001fc800078e000e */
[----:B----4-:R-:W-:Y:S01]  /*0550*/  FADD.FTZ R7, R7, R26 ;  /* 0x0000001a07077221 */ /* 0x010fe20000010000 */
[----:B------:R-:W3:Y:S03]  /*0560*/  LDG.E R18, desc[UR6][R28.64] ;  /* 0x000000061c127981 */ /* 0x000ee6000c1e1900 */
[----:B-----5:R-:W-:Y:S01]  /*0570*/  FADD.FTZ R7, R7, R16 ;  /* 0x0000001007077221 */ /* 0x020fe20000010000 */
[----:B------:R-:W-:-:S05]  /*0580*/  IMAD.WIDE.U32 R16, R12, 0x4, R14 ;  /* 0x000000040c107825 */ /* 0x000fca00078e000e */
[----:B------:R0:W4:Y:S02]  /*0590*/  LDG.E R26, desc[UR6][R16.64] ;  /* 0x00000006101a7981 */ /* 0x000124000c1e1900 */
[----:B0-----:R-:W-:-:S04]  /*05a0*/  IMAD.WIDE.U32 R16, R27, 0x4, R14 ;  /* 0x000000041b107825 */ /* 0x001fc800078e000e */
[----:B--2---:R-:W-:-:S04]  /*05b0*/  FADD.FTZ R24, R24, R22 ;  /* 0x0000001618187221 */ /* 0x004fc80000010000 */
[----:B---3--:R-:W-:Y:S02]  /*05c0*/  FADD.FTZ R22, R24, R18 ;  /* 0x0000001218167221 */ /* 0x008fe40000010000 */
[----:B------:R0:W2:Y:S02]  /*05d0*/  LDG.E R18, desc[UR6][R16.64] ;  /* 0x0000000610127981 */ /* 0x0000a4000c1e1900 */
[----:B0-----:R-:W-:-:S05]  /*05e0*/  IMAD.WIDE.U32 R16, R25, 0x4, R14 ;  /* 0x0000000419107825 */ /* 0x001fca00078e000e */
[----:B------:R0:W3:Y:S01]  /*05f0*/  LDG.E R24, desc[UR6][R16.64] ;  /* 0x0000000610187981 */ /* 0x0000e2000c1e1900 */
[----:B----4-:R-:W-:Y:S01]  /*0600*/  FADD.FTZ R26, R22, R26 ;  /* 0x0000001a161a7221 */ /* 0x010fe20000010000 */
[----:B0-----:R-:W-:-:S05]  /*0610*/  IMAD.WIDE.U32 R16, R19, 0x4, R14 ;  /* 0x0000000413107825 */ /* 0x001fca00078e000e */
[----:B------:R0:W4:Y:S02]  /*0620*/  LDG.E R22, desc[UR6][R16.64] ;  /* 0x0000000610167981 */ /* 0x000124000c1e1900 */
[----:B0-----:R-:W0:Y:S01]  /*0630*/  LDC.64 R16, c[0x0][0x450] ;  /* 0x00011400ff107b82 */ /* 0x001e220000000a00 */
[----:B------:R-:W-:-:S04]  /*0640*/  IMAD.WIDE.U32 R28, R21, 0x4, R14 ;  /* 0x00000004151c7825 */ /* 0x000fc800078e000e */
[----:B------:R-:W-:Y:S02]  /*0650*/  IMAD.WIDE.U32 R14, R23, 0x4, R14 ;  /* 0x00000004170e7825 */ /* 0x000fe400078e000e */
[----:B------:R-:W5:Y:S02]  /*0660*/  LDG.E R28, desc[UR6][R28.64] ;  /* 0x000000061c1c7981 */ /* 0x000f64000c1e1900 */
[----:B--2---:R-:W-:-:S04]  /*0670*/  FADD.FTZ R18, R26, R18 ;  /* 0x000000121a127221 */ /* 0x004fc80000010000 */
[----:B---3--:R-:W-:Y:S02]  /*0680*/  FADD.FTZ R18, R18, R24 ;  /* 0x0000001812127221 */ /* 0x008fe40000010000 */
[----:B------:R0:W2:Y:S02]  /*0690*/  LDG.E R24, desc[UR6][R14.64] ;  /* 0x000000060e187981 */ /* 0x0000a4000c1e1900 */
[----:B0-----:R-:W-:-:S04]  /*06a0*/  IMAD.WIDE.U32 R14, R4, 0x4, R16 ;  /* 0x00000004040e7825 */ /* 0x001fc800078e0010 */
[----:B----4-:R-:W-:Y:S02]  /*06b0*/  FADD.FTZ R22, R18, R22 ;  /* 0x0000001612167221 */ /* 0x010fe40000010000 */
[----:B------:R0:W3:Y:S02]  /*06c0*/  LDG.E R18, desc[UR6][R14.64] ;  /* 0x000000060e127981 */ /* 0x0000e4000c1e1900 */
[----:B0-----:R-:W-:-:S05]  /*06d0*/  IMAD.WIDE.U32 R14, R13, 0x4, R16 ;  /* 0x000000040d0e7825 */ /* 0x001fca00078e0010 */
[----:B------:R0:W4:Y:S02]  /*06e0*/  LDG.E R26, desc[UR6][R14.64] ;  /* 0x000000060e1a7981 */ /* 0x000124000c1e1900 */
[----:B0-----:R-:W-:-:S04]  /*06f0*/  IMAD.WIDE.U32 R14, R12, 0x4, R16 ;  /* 0x000000040c0e7825 */ /* 0x001fc800078e0010 */
[----:B---3--:R-:W-:Y:S02]  /*0700*/  FADD.FTZ R18, R18, R11 ;  /* 0x0000000b12127221 */ /* 0x008fe40000010000 */
[----:B------:R-:W3:Y:S01]  /*0710*/  LDG.E R11, desc[UR6][R14.64] ;  /* 0x000000060e0b7981 */ /* 0x000ee2000c1e1900 */
[----:B-----5:R-:W-:Y:S01]  /*0720*/  FADD.FTZ R22, R22, R28 ;  /* 0x0000001c16167221 */ /* 0x020fe20000010000 */
[----:B------:R-:W-:-:S04]  /*0730*/  IMAD.WIDE.U32 R28, R27, 0x4, R16 ;  /* 0x000000041b1c7825 */ /* 0x000fc800078e0010 */
[----:B----4-:R-:W-:Y:S02]  /*0740*/  FADD.FTZ R18, R18, R26 ;  /* 0x0000001a12127221 */ /* 0x010fe40000010000 */
[----:B------:R0:W4:Y:S02]  /*0750*/  LDG.E R26, desc[UR6][R28.64] ;  /* 0x000000061c1a7981 */ /* 0x000124000c1e1900 */
[----:B0-----:R-:W-:-:S04]  /*0760*/  IMAD.WIDE.U32 R28, R25, 0x4, R16 ;  /* 0x00000004191c7825 */ /* 0x001fc800078e0010 */
[----:B---3--:R-:W-:Y:S02]  /*0770*/  FADD.FTZ R11, R18, R11 ;  /* 0x0000000b120b7221 */ /* 0x008fe40000010000 */
[----:B------:R0:W3:Y:S01]  /*0780*/  LDG.E R18, desc[UR6][R28.64] ;  /* 0x000000061c127981 */ /* 0x0000e2000c1e1900 */
[----:B------:R-:W-:-:S04]  /*0790*/  IMAD.WIDE.U32 R14, R21, 0x4, R16 ;  /* 0x00000004150e7825 */ /* 0x000fc800078e0010 */
[----:B0-----:R-:W-:-:S04]  /*07a0*/  IMAD.WIDE.U32 R28, R19, 0x4, R16 ;  /* 0x00000004131c7825 */ /* 0x001fc800078e0010 */
[----:B----4-:R-:W-:Y:S02]  /*07b0*/  FADD.FTZ R11, R11, R26 ;  /* 0x0000001a0b0b7221 */ /* 0x010fe40000010000 */
[----:B------:R-:W4:Y:S02]  /*07c0*/  LDG.E R26, desc[UR6][R28.64] ;  /* 0x000000061c1a7981 */ /* 0x000f24000c1e1900 */
[----:B---3--:R-:W-:Y:S02]  /*07d0*/  FADD.FTZ R11, R11, R18 ;  /* 0x000000120b0b7221 */ /* 0x008fe40000010000 */
[----:B------:R0:W3:Y:S02]  /*07e0*/  LDG.E R18, desc[UR6][R14.64] ;  /* 0x000000060e127981 */ /* 0x0000e4000c1e1900 */
[----:B0-----:R-:W0:Y:S01]  /*07f0*/  LDC.64 R14, c[0x0][0x458] ;  /* 0x00011600ff0e7b82 */ /* 0x001e220000000a00 */
[----:B------:R-:W-:-:S04]  /*0800*/  IMAD.WIDE.U32 R28, R23, 0x4, R16 ;  /* 0x00000004171c7825 */ /* 0x000fc800078e0010 */
[----:B----4-:R-:W-:Y:S02]  /*0810*/  FADD.FTZ R26, R11, R26 ;  /* 0x0000001a0b1a7221 */ /* 0x010fe40000010000 */
[----:B------:R1:W4:Y:S01]  /*0820*/  LDG.E R11, desc[UR6][R28.64] ;  /* 0x000000061c0b7981 */ /* 0x000322000c1e1900 */
[----:B0-----:R-:W-:-:S04]  /*0830*/  IMAD.WIDE.U32 R16, R4, 0x4, R14 ;  /* 0x0000000404107825 */ /* 0x001fc800078e000e */
[----:B-1----:R-:W-:Y:S02]  /*0840*/  IMAD.WIDE.U32 R28, R13, 0x4, R14 ;  /* 0x000000040d1c7825 */ /* 0x002fe400078e000e */
[----:B------:R-:W5:Y:S02]  /*0850*/  LDG.E R17, desc[UR6][R16.64] ;  /* 0x0000000610117981 */ /* 0x000f64000c1e1900 */
[----:B---3--:R-:W-:Y:S02]  /*0860*/  FADD.FTZ R18, R26, R18 ;  /* 0x000000121a127221 */ /* 0x008fe40000010000 */
[----:B------:R-:W3:Y:S01]  /*0870*/  LDG.E R26, desc[UR6][R28.64] ;  /* 0x000000061c1a7981 */ /* 0x000ee2000c1e1900 */
[----:B-----5:R-:W-:Y:S01]  /*0880*/  FADD.FTZ R20, R17, R20 ;  /* 0x0000001411147221 */ /* 0x020fe20000010000 */
[----:B------:R-:W-:-:S04]  /*0890*/  IMAD.WIDE.U32 R16, R12, 0x4, R14 ;  /* 0x000000040c107825 */ /* 0x000fc800078e000e */
[----:B---3--:R-:W-:Y:S02]  /*08a0*/  FADD.FTZ R20, R20, R26 ;  /* 0x0000001a14147221 */ /* 0x008fe40000010000 */
[----:B------:R-:W3:Y:S01]  /*08b0*/  LDG.E R26, desc[UR6][R16.64] ;  /* 0x00000006101a7981 */ /* 0x000ee2000c1e1900 */
        /* <DEDUP_REMOVED lines=10> */
[----:B------:R-:W-:-:S06]  /*0960*/  IMAD.WIDE.U32 R14, R23, 0x4, R14 ;  /* 0x00000004170e7825 */ /* 0x000fcc00078e000e */
[----:B------:R-:W5:Y:S01]  /*0970*/  LDG.E R15, desc[UR6][R14.64] ;  /* 0x000000060e0f7981 */ /* 0x000f62000c1e1900 */
[----:B------:R-:W-:Y:S01]  /*0980*/  IADD3 R9, PT, PT, R9, 0x8, RZ ;  /* 0x0000000809097810 */ /* 0x000fe20007ffe0ff */
[----:B---3--:R-:W-:Y:S02]  /*0990*/  FADD.FTZ R20, R20, R26 ;  /* 0x0000001a14147221 */ /* 0x008fe40000010000 */
[----:B------:R-:W3:Y:S01]  /*09a0*/  LDG.E R26, desc[UR6][R16.64] ;  /* 0x00000006101a7981 */ /* 0x000ee2000c1e1900 */
[----:B------:R-:W-:Y:S01]  /*09b0*/  ISETP.NE.AND P0, PT, R9, RZ, PT ;  /* 0x000000ff0900720c */ /* 0x000fe20003f05270 */
[----:B--2---:R-:W-:Y:S01]  /*09c0*/  FADD.FTZ R22, R22, R24 ;  /* 0x0000001816167221 */ /* 0x004fe20000010000 */
[----:B----4-:R-:W-:Y:S01]  /*09d0*/  FADD.FTZ R11, R18, R11 ;  /* 0x0000000b120b7221 */ /* 0x010fe20000010000 */
[----:B------:R-:W-:Y:S02]  /*09e0*/  IADD3 R8, PT, PT, R8, 0x100, RZ ;  /* 0x0000010008087810 */ /* 0x000fe40007ffe0ff */
[----:B------:R-:W-:-:S02]  /*09f0*/  LEA R4, R3, R4, 0x8 ;  /* 0x0000000403047211 */ /* 0x000fc400078e40ff */
[C---:B------:R-:W-:Y:S02]  /*0a00*/  LEA R13, R3.reuse, R13, 0x8 ;  /* 0x0000000d030d7211 */ /* 0x040fe400078e40ff */
[C---:B------:R-:W-:Y:S02]  /*0a10*/  LEA R12, R3.reuse, R12, 0x8 ;  /* 0x0000000c030c7211 */ /* 0x040fe400078e40ff */
[C---:B------:R-:W-:Y:S02]  /*0a20*/  LEA R27, R3.reuse, R27, 0x8 ;  /* 0x0000001b031b7211 */ /* 0x040fe400078e40ff */
[C---:B------:R-:W-:Y:S02]  /*0a30*/  LEA R25, R3.reuse, R25, 0x8 ;  /* 0x0000001903197211 */ /* 0x040fe400078e40ff */
[C---:B------:R-:W-:Y:S02]  /*0a40*/  LEA R19, R3.reuse, R19, 0x8 ;  /* 0x0000001303137211 */ /* 0x040fe400078e40ff */
[----:B------:R-:W-:-:S02]  /*0a50*/  LEA R21, R3, R21, 0x8 ;  /* 0x0000001503157211 */ /* 0x000fc400078e40ff */
[----:B------:R-:W-:Y:S01]  /*0a60*/  LEA R23, R3, R23, 0x8 ;  /* 0x0000001703177211 */ /* 0x000fe200078e40ff */
[----:B---3--:R-:W-:-:S04]  /*0a70*/  FADD.FTZ R20, R20, R26 ;  /* 0x0000001a14147221 */ /* 0x008fc80000010000 */
[----:B-----5:R-:W-:Y:S01]  /*0a80*/  FADD.FTZ R20, R20, R15 ;  /* 0x0000000f14147221 */ /* 0x020fe20000010000 */
[----:B------:R-:W-:Y:S06]  /*0a90*/  @P0 BRA `(.L_x_325) ;  /* 0xfffffff800400947 */ /* 0x000fec000383ffff */
.L_x_324:
[----:B------:R-:W-:Y:S05]  /*0aa0*/  BSYNC.RECONVERGENT B1 ;  /* 0x0000000000017941 */ /* 0x000fea0003800200 */
.L_x_323:
[----:B------:R-:W-:-:S04]  /*0ab0*/  LEA.HI R9, R10, 0x1, RZ, 0x1b ;  /* 0x000000010a097811 */ /* 0x000fc800078fd8ff */
[----:B------:R-:W-:-:S13]  /*0ac0*/  LOP3.LUT P0, R4, R9, 0x7, RZ, 0xc0, !PT ;  /* 0x0000000709047812 */ /* 0x000fda000780c0ff */
[----:B------:R-:W-:Y:S05]  /*0ad0*/  @!P0 BRA `(.L_x_322) ;  /* 0x0000000400dc8947 */ /* 0x000fea0003800000 */
[----:B------:R-:W-:Y:S01]  /*0ae0*/  ISETP.GE.U32.AND P0, PT, R4, 0x4, PT ;  /* 0x000000040400780c */ /* 0x000fe20003f06070 */
[----:B------:R-:W-:Y:S01]  /*0af0*/  BSSY.RECONVERGENT B1, `(.L_x_326) ;  /* 0x000003e000017945 */ /* 0x000fe20003800200 */
[----:B------:R-:W-:Y:S02]  /*0b00*/  SHF.L.U32 R13, R0, 0x5, RZ ;  /* 0x00000005000d7819 */ /* 0x000fe400000006ff */
[----:B------:R-:W-:Y:S02]  /*0b10*/  LOP3.LUT P1, R9, R9, 0x3, RZ, 0xc0, !PT ;  /* 0x0000000309097812 */ /* 0x000fe4000782c0ff */
[----:B------:R-:W-:-:S07]  /*0b20*/  LOP3.LUT R4, R13, 0x1f, R2, 0xf8, !PT ;  /* 0x0000001f0d047812 */ /* 0x000fce00078ef802 */
[----:B------:R-:W-:Y:S05]  /*0b30*/  @!P0 BRA `(.L_x_327) ;  /* 0x0000000000e48947 */ /* 0x000fea0003800000 */
[----:B------:R-:W0:Y:S01]  /*0b40*/  LDC.64 R18, c[0x0][0x440] ;  /* 0x00011000ff127b82 */ /* 0x000e220000000a00 */
[----:B------:R-:W-:-:S07]  /*0b50*/  IMAD R21, R8, R3, R4 ;  /* 0x0000000308157224 */ /* 0x000fce00078e0204 */
[----:B------:R-:W1:Y:S08]  /*0b60*/  LDC.64 R14, c[0x0][0x450] ;  /* 0x00011400ff0e7b82 */ /* 0x000e700000000a00 */
[----:B------:R-:W2:Y:S01]  /*0b70*/  LDC.64 R16, c[0x0][0x458] ;  /* 0x00011600ff107b82 */ /* 0x000ea20000000a00 */
[----:B0-----:R-:W-:-:S05]  /*0b80*/  IMAD.WIDE.U32 R12, R21, 0x4, R18 ;  /* 0x00000004150c7825 */ /* 0x001fca00078e0012 */
[----:B------:R0:W3:Y:S02]  /*0b90*/  LDG.E R28, desc[UR6][R12.64] ;  /* 0x000000060c1c7981 */ /* 0x0000e4000c1e1900 */
[----:B0-----:R-:W0:Y:S01]  /*0ba0*/  LDC.64 R12, c[0x0][0x448] ;  /* 0x00011200ff0c7b82 */ /* 0x001e220000000a00 */
[----:B-1----:R-:W-:-:S04]  /*0bb0*/  IMAD.WIDE.U32 R26, R21, 0x4, R14 ;  /* 0x00000004151a7825 */ /* 0x002fc800078e000e */
[----:B0-----:R-:W-:-:S06]  /*0bc0*/  IMAD.WIDE.U32 R24, R21, 0x4, R12 ;  /* 0x0000000415187825 */ /* 0x001fcc00078e000c */
[----:B------:R3:W4:Y:S02]  /*0bd0*/  LDG.E R25, desc[UR6][R24.64] ;  /* 0x0000000618197981 */ /* 0x000724000c1e1900 */
[----:B---3--:R-:W-:Y:S02]  /*0be0*/  FADD.FTZ R24, R7, R28 ;  /* 0x0000001c07187221 */ /* 0x008fe40000010000 */
[----:B------:R-:W3:Y:S01]  /*0bf0*/  LDG.E R7, desc[UR6][R26.64] ;  /* 0x000000061a077981 */ /* 0x000ee2000c1e1900 */
[----:B--2---:R-:W-:Y:S01]  /*0c00*/  IMAD.WIDE.U32 R28, R21, 0x4, R16 ;  /* 0x00000004151c7825 */ /* 0x004fe200078e0010 */
[----:B------:R-:W-:-:S04]  /*0c10*/  LEA R23, R3, R21, 0x5 ;  /* 0x0000001503177211 */ /* 0x000fc800078e28ff */
[----:B------:R0:W2:Y:S02]  /*0c20*/  LDG.E R27, desc[UR6][R28.64] ;  /* 0x000000061c1b7981 */ /* 0x0000a4000c1e1900 */
[----:B0-----:R-:W-:-:S04]  /*0c30*/  IMAD.WIDE.U32 R28, R23, 0x4, R18 ;  /* 0x00000004171c7825 */ /* 0x001fc800078e0012 */
[----:B----4-:R-:W-:Y:S01]  /*0c40*/  FADD.FTZ R26, R22, R25 ;  /* 0x00000019161a7221 */ /* 0x010fe20000010000 */
[----:B---3--:R-:W-:Y:S02]  /*0c50*/  FADD.FTZ R7, R11, R7 ;  /* 0x000000070b077221 */ /* 0x008fe40000010000 */
[----:B------:R0:W3:Y:S01]  /*0c60*/  LDG.E R11, desc[UR6][R28.64] ;  /* 0x000000061c0b7981 */ /* 0x0000e2000c1e1900 */
[----:B------:R-:W-:Y:S01]  /*0c70*/  LEA R21, R3, R21, 0x6 ;  /* 0x0000001503157211 */ /* 0x000fe200078e30ff */
[----:B--2---:R-:W-:Y:S01]  /*0c80*/  FADD.FTZ R20, R20, R27 ;  /* 0x0000001b14147221 */ /* 0x004fe20000010000 */
[----:B0-----:R-:W-:-:S05]  /*0c90*/  IMAD.WIDE.U32 R28, R23, 0x4, R12 ;  /* 0x00000004171c7825 */ /* 0x001fca00078e000c */
[----:B------:R-:W2:Y:S01]  /*0ca0*/  LDG.E R25, desc[UR6][R28.64] ;  /* 0x000000061c197981 */ /* 0x000ea2000c1e1900 */
[----:B---3--:R-:W-:Y:S01]  /*0cb0*/  FADD.FTZ R11, R24, R11 ;  /* 0x0000000b180b7221 */ /* 0x008fe20000010000 */
[----:B--2---:R-:W-:Y:S01]  /*0cc0*/  FADD.FTZ R26, R26, R25 ;  /* 0x000000191a1a7221 */ /* 0x004fe20000010000 */
[----:B------:R-:W-:-:S04]  /*0cd0*/  IMAD.WIDE.U32 R24, R23, 0x4, R14 ;  /* 0x0000000417187825 */ /* 0x000fc800078e000e */
[----:B------:R-:W-:Y:S02]  /*0ce0*/  IMAD.WIDE.U32 R22, R23, 0x4, R16 ;  /* 0x0000000417167825 */ /* 0x000fe400078e0010 */
[----:B------:R-:W2:Y:S04]  /*0cf0*/  LDG.E R24, desc[UR6][R24.64] ;  /* 0x0000000618187981 */ /* 0x000ea8000c1e1900 */
[----:B------:R0:W3:Y:S02]  /*0d00*/  LDG.E R27, desc[UR6][R22.64] ;  /* 0x00000006161b7981 */ /* 0x0000e4000c1e1900 */
[----:B0-----:R-:W-:-:S06]  /*0d10*/  IMAD.WIDE.U32 R22, R21, 0x4, R18 ;  /* 0x0000000415167825 */ /* 0x001fcc00078e0012 */
[----:B------:R3:W4:Y:S01]  /*0d20*/  LDG.E R22, desc[UR6][R22.64] ;  /* 0x0000000616167981 */ /* 0x000722000c1e1900 */
[----:B------:R-:W-:Y:S01]  /*0d30*/  IMAD.WIDE.U32 R28, R21, 0x4, R12 ;  /* 0x00000004151c7825 */ /* 0x000fe200078e000c */
[----:B------:R-:W-:-:S05]  /*0d40*/  LEA R25, R3, R21, 0x5 ;  /* 0x0000001503197211 */ /* 0x000fca00078e28ff */
[----:B------:R-:W-:-:S04]  /*0d50*/  IMAD.WIDE.U32 R18, R25, 0x4, R18 ;  /* 0x0000000419127825 */ /* 0x000fc800078e0012 */
[----:B------:R-:W-:Y:S02]  /*0d60*/  IMAD.WIDE.U32 R12, R25, 0x4, R12 ;  /* 0x00000004190c7825 */ /* 0x000fe400078e000c */
[----:B------:R-:W5:Y:S04]  /*0d70*/  LDG.E R19, desc[UR6][R18.64] ;  /* 0x0000000612137981 */ /* 0x000f68000c1e1900 */
[----:B------:R-:W5:Y:S01]  /*0d80*/  LDG.E R13, desc[UR6][R12.64] ;  /* 0x000000060c0d7981 */ /* 0x000f62000c1e1900 */
[----:B--2---:R-:W-:-:S03]  /*0d90*/  FADD.FTZ R24, R7, R24 ;  /* 0x0000001807187221 */ /* 0x004fc60000010000 */
[----:B------:R0:W2:Y:S01]  /*0da0*/  LDG.E R7, desc[UR6][R28.64] ;  /* 0x000000061c077981 */ /* 0x0000a2000c1e1900 */
[----:B---3--:R-:W-:Y:S01]  /*0db0*/  FADD.FTZ R23, R20, R27 ;  /* 0x0000001b14177221 */ /* 0x008fe20000010000 */
[----:B0-----:R-:W-:-:S04]  /*0dc0*/  IMAD.WIDE.U32 R28, R21, 0x4, R14 ;  /* 0x00000004151c7825 */ /* 0x001fc800078e000e */
[----:B------:R-:W-:-:S04]  /*0dd0*/  IMAD.WIDE.U32 R20, R21, 0x4, R16 ;  /* 0x0000000415147825 */ /* 0x000fc800078e0010 */
[----:B------:R-:W-:-:S04]  /*0de0*/  IMAD.WIDE.U32 R14, R25, 0x4, R14 ;  /* 0x00000004190e7825 */ /* 0x000fc800078e000e */
[----:B----4-:R-:W-:Y:S01]  /*0df0*/  FADD.FTZ R22, R11, R22 ;  /* 0x000000160b167221 */ /* 0x010fe20000010000 */
[----:B------:R-:W3:Y:S01]  /*0e00*/  LDG.E R20, desc[UR6][R20.64] ;  /* 0x0000000614147981 */ /* 0x000ee2000c1e1900 */
[----:B------:R-:W-:-:S03]  /*0e10*/  IMAD.WIDE.U32 R16, R25, 0x4, R16 ;  /* 0x0000000419107825 */ /* 0x000fc600078e0010 */
[----:B------:R-:W4:Y:S04]  /*0e20*/  LDG.E R11, desc[UR6][R28.64] ;  /* 0x000000061c0b7981 */ /* 0x000f28000c1e1900 */
[----:B------:R-:W4:Y:S04]  /*0e30*/  LDG.E R14, desc[UR6][R14.64] ;  /* 0x000000060e0e7981 */ /* 0x000f28000c1e1900 */
[----:B------:R-:W4:Y:S01]  /*0e40*/  LDG.E R16, desc[UR6][R16.64] ;  /* 0x0000000610107981 */ /* 0x000f22000c1e1900 */
[----:B------:R-:W-:Y:S01]  /*0e50*/  IADD3 R8, PT, PT, R8, 0x80, RZ ;  /* 0x0000008008087810 */ /* 0x000fe20007ffe0ff */
[----:B--2---:R-:W-:Y:S01]  /*0e60*/  FADD.FTZ R26, R26, R7 ;  /* 0x000000071a1a7221 */ /* 0x004fe20000010000 */
[----:B-----5:R-:W-:-:S03]  /*0e70*/  FADD.FTZ R7, R22, R19 ;  /* 0x0000001316077221 */ /* 0x020fc60000010000 */
[----:B------:R-:W-:Y:S01]  /*0e80*/  FADD.FTZ R22, R26, R13 ;  /* 0x0000000d1a167221 */ /* 0x000fe20000010000 */
[----:B---3--:R-:W-:Y:S01]  /*0e90*/  FADD.FTZ R23, R23, R20 ;  /* 0x0000001417177221 */ /* 0x008fe20000010000 */
[----:B----4-:R-:W-:-:S04]  /*0ea0*/  FADD.FTZ R11, R24, R11 ;  /* 0x0000000b180b7221 */ /* 0x010fc80000010000 */
[----:B------:R-:W-:Y:S01]  /*0eb0*/  FADD.FTZ R11, R11, R14 ;  /* 0x0000000e0b0b7221 */ /* 0x000fe20000010000 */
[----:B------:R-:W-:-:S07]  /*0ec0*/  FADD.FTZ R20, R23, R16 ;  /* 0x0000001017147221 */ /* 0x000fce0000010000 */
.L_x_327:
[----:B------:R-:W-:Y:S05]  /*0ed0*/  BSYNC.RECONVERGENT B1 ;  /* 0x0000000000017941 */ /* 0x000fea0003800200 */
.L_x_326:
[----:B------:R-:W-:Y:S05]  /*0ee0*/  @!P1 BRA `(.L_x_322) ;  /* 0x0000000000d89947 */ /* 0x000fea0003800000 */
[----:B------:R-:W-:Y:S01]  /*0ef0*/  ISETP.NE.AND P1, PT, R9, 0x1, PT ;  /* 0x000000010900780c */ /* 0x000fe20003f25270 */
[----:B------:R-:W-:Y:S01]  /*0f00*/  BSSY.RECONVERGENT B1, `(.L_x_328) ;  /* 0x0000022000017945 */ /* 0x000fe20003800200 */
[----:B------:R-:W-:-:S11]  /*0f10*/  LOP3.LUT P0, RZ, R10, 0x20, RZ, 0xc0, !PT ;  /* 0x000000200aff7812 */ /* 0x000fd6000780c0ff */
[----:B------:R-:W-:Y:S05]  /*0f20*/  @!P1 BRA `(.L_x_329) ;  /* 0x00000000007c9947 */ /* 0x000fea0003800000 */
[----:B------:R-:W0:Y:S01]  /*0f30*/  LDC.64 R12, c[0x0][0x440] ;  /* 0x00011000ff0c7b82 */ /* 0x000e220000000a00 */
[----:B------:R-:W-:-:S07]  /*0f40*/  IMAD R19, R8, R3, R4 ;  /* 0x0000000308137224 */ /* 0x000fce00078e0204 */
[----:B------:R-:W1:Y:S08]  /*0f50*/  LDC.64 R14, c[0x0][0x448] ;  /* 0x00011200ff0e7b82 */ /* 0x000e700000000a00 */
[----:B------:R-:W2:Y:S08]  /*0f60*/  LDC.64 R16, c[0x0][0x450] ;  /* 0x00011400ff107b82 */ /* 0x000eb00000000a00 */
[----:B------:R-:W3:Y:S01]  /*0f70*/  LDC.64 R24, c[0x0][0x458] ;  /* 0x00011600ff187b82 */ /* 0x000ee20000000a00 */
[----:B0-----:R-:W-:Y:S01]  /*0f80*/  IMAD.WIDE.U32 R26, R19, 0x4, R12 ;  /* 0x00000004131a7825 */ /* 0x001fe200078e000c */
[----:B------:R-:W-:-:S04]  /*0f90*/  LEA R21, R3, R19, 0x5 ;  /* 0x0000001303157211 */ /* 0x000fc800078e28ff */
[----:B------:R2:W4:Y:S01]  /*0fa0*/  LDG.E R10, desc[UR6][R26.64] ;  /* 0x000000061a0a7981 */ /* 0x000522000c1e1900 */
[----:B-1----:R-:W-:-:S04]  /*0fb0*/  IMAD.WIDE.U32 R28, R19, 0x4, R14 ;  /* 0x00000004131c7825 */ /* 0x002fc800078e000e */
[----:B--2---:R-:W-:Y:S01]  /*0fc0*/  IMAD.WIDE.U32 R26, R19, 0x4, R16 ;  /* 0x00000004131a7825 */ /* 0x004fe200078e0010 */
[----:B------:R-:W2:Y:S03]  /*0fd0*/  LDG.E R9, desc[UR6][R28.64] ;  /* 0x000000061c097981 */ /* 0x000ea6000c1e1900 */
[----:B------:R-:W-:Y:S02]  /*0fe0*/  IMAD.WIDE.U32 R12, R21, 0x4, R12 ;  /* 0x00000004150c7825 */ /* 0x000fe400078e000c */
[----:B------:R-:W5:Y:S02]  /*0ff0*/  LDG.E R26, desc[UR6][R26.64] ;  /* 0x000000061a1a7981 */ /* 0x000f64000c1e1900 */
[----:B---3--:R-:W-:Y:S02]  /*1000*/  IMAD.WIDE.U32 R18, R19, 0x4, R24 ;  /* 0x0000000413127825 */ /* 0x008fe400078e0018 */
[----:B------:R-:W3:Y:S02]  /*1010*/  LDG.E R12, desc[UR6][R12.64] ;  /* 0x000000060c0c7981 */ /* 0x000ee4000c1e1900 */
[----:B------:R-:W-:-:S02]  /*1020*/  IMAD.WIDE.U32 R14, R21, 0x4, R14 ;  /* 0x00000004150e7825 */ /* 0x000fc400078e000e */
[----:B------:R-:W3:Y:S02]  /*1030*/  LDG.E R19, desc[UR6][R18.64] ;  /* 0x0000000612137981 */ /* 0x000ee4000c1e1900 */
[C---:B------:R-:W-:Y:S02]  /*1040*/  IMAD.WIDE.U32 R16, R21.reuse, 0x4, R16 ;  /* 0x0000000415107825 */ /* 0x040fe400078e0010 */
[----:B------:R-:W3:Y:S02]  /*1050*/  LDG.E R14, desc[UR6][R14.64] ;  /* 0x000000060e0e7981 */ /* 0x000ee4000c1e1900 */
[----:B------:R-:W-:Y:S02]  /*1060*/  IMAD.WIDE.U32 R24, R21, 0x4, R24 ;  /* 0x0000000415187825 */ /* 0x000fe400078e0018 */
[----:B------:R-:W3:Y:S04]  /*1070*/  LDG.E R16, desc[UR6][R16.64] ;  /* 0x0000000610107981 */ /* 0x000ee8000c1e1900 */
[----:B------:R-:W3:Y:S01]  /*1080*/  LDG.E R25, desc[UR6][R24.64] ;  /* 0x0000000618197981 */ /* 0x000ee2000c1e1900 */
[----:B------:R-:W-:Y:S01]  /*1090*/  IADD3 R8, PT, PT, R8, 0x40, RZ ;  /* 0x0000004008087810 */ /* 0x000fe20007ffe0ff */
[----:B----4-:R-:W-:Y:S01]  /*10a0*/  FADD.FTZ R7, R7, R10 ;  /* 0x0000000a07077221 */ /* 0x010fe20000010000 */
[----:B--2---:R-:W-:Y:S01]  /*10b0*/  FADD.FTZ R9, R22, R9 ;  /* 0x0000000916097221 */ /* 0x004fe20000010000 */
[----:B-----5:R-:W-:-:S02]  /*10c0*/  FADD.FTZ R11, R11, R26 ;  /* 0x0000001a0b0b7221 */ /* 0x020fc40000010000 */
[----:B---3--:R-:W-:Y:S01]  /*10d0*/  FADD.FTZ R7, R7, R12 ;  /* 0x0000000c07077221 */ /* 0x008fe20000010000 */
[----:B------:R-:W-:Y:S01]  /*10e0*/  FADD.FTZ R20, R20, R19 ;  /* 0x0000001314147221 */ /* 0x000fe20000010000 */
[----:B------:R-:W-:Y:S01]  /*10f0*/  FADD.FTZ R22, R9, R14 ;  /* 0x0000000e09167221 */ /* 0x000fe20000010000 */
[----:B------:R-:W-:Y:S02]  /*1100*/  FADD.FTZ R11, R11, R16 ;  /* 0x000000100b0b7221 */ /* 0x000fe40000010000 */
[----:B------:R-:W-:-:S07]  /*1110*/  FADD.FTZ R20, R20, R25 ;  /* 0x0000001914147221 */ /* 0x000fce0000010000 */
.L_x_329:
[----:B------:R-:W-:Y:S05]  /*1120*/  BSYNC.RECONVERGENT B1 ;  /* 0x0000000000017941 */ /* 0x000fea0003800200 */
.L_x_328:
[----:B------:R-:W-:Y:S05]  /*1130*/  @P0 BRA `(.L_x_322) ;  /* 0x0000000000440947 */ /* 0x000fea0003800000 */
[----:B------:R-:W0:Y:S01]  /*1140*/  LDC.64 R18, c[0x0][0x440] ;  /* 0x00011000ff127b82 */ /* 0x000e220000000a00 */
[----:B------:R-:W-:-:S07]  /*1150*/  IMAD R9, R8, R3, R4 ;  /* 0x0000000308097224 */ /* 0x000fce00078e0204 */
[----:B------:R-:W1:Y:S08]  /*1160*/  LDC.64 R12, c[0x0][0x448] ;  /* 0x00011200ff0c7b82 */ /* 0x000e700000000a00 */
[----:B------:R-:W2:Y:S08]  /*1170*/  LDC.64 R14, c[0x0][0x450] ;  /* 0x00011400ff0e7b82 */ /* 0x000eb00000000a00 */
[----:B------:R-:W3:Y:S01]  /*1180*/  LDC.64 R16, c[0x0][0x458] ;  /* 0x00011600ff107b82 */ /* 0x000ee20000000a00 */
[----:B0-----:R-:W-:-:S06]  /*1190*/  IMAD.WIDE.U32 R18, R9, 0x4, R18 ;  /* 0x0000000409127825 */ /* 0x001fcc00078e0012 */
[----:B------:R-:W4:Y:S01]  /*11a0*/  LDG.E R18, desc[UR6][R18.64] ;  /* 0x0000000612127981 */ /* 0x000f22000c1e1900 */
[----:B-1----:R-:W-:-:S06]  /*11b0*/  IMAD.WIDE.U32 R12, R9, 0x4, R12 ;  /* 0x00000004090c7825 */ /* 0x002fcc00078e000c */
[----:B------:R-:W5:Y:S01]  /*11c0*/  LDG.E R13, desc[UR6][R12.64] ;  /* 0x000000060c0d7981 */ /* 0x000f62000c1e1900 */
[----:B--2---:R-:W-:-:S06]  /*11d0*/  IMAD.WIDE.U32 R14, R9, 0x4, R14 ;  /* 0x00000004090e7825 */ /* 0x004fcc00078e000e */
[----:B------:R-:W2:Y:S01]  /*11e0*/  LDG.E R14, desc[UR6][R14.64] ;  /* 0x000000060e0e7981 */ /* 0x000ea2000c1e1900 */
[----:B---3--:R-:W-:-:S06]  /*11f0*/  IMAD.WIDE.U32 R16, R9, 0x4, R16 ;  /* 0x0000000409107825 */ /* 0x008fcc00078e0010 */
[----:B------:R-:W3:Y:S01]  /*1200*/  LDG.E R17, desc[UR6][R16.64] ;  /* 0x0000000610117981 */ /* 0x000ee2000c1e1900 */
[----:B----4-:R-:W-:Y:S01]  /*1210*/  FADD.FTZ R7, R7, R18 ;  /* 0x0000001207077221 */ /* 0x010fe20000010000 */
[----:B-----5:R-:W-:Y:S01]  /*1220*/  FADD.FTZ R22, R22, R13 ;  /* 0x0000000d16167221 */ /* 0x020fe20000010000 */
[----:B--2---:R-:W-:Y:S01]  /*1230*/  FADD.FTZ R11, R11, R14 ;  /* 0x0000000e0b0b7221 */ /* 0x004fe20000010000 */
[----:B---3--:R-:W-:-:S07]  /*1240*/  FADD.FTZ R20, R20, R17 ;  /* 0x0000001114147221 */ /* 0x008fce0000010000 */
.L_x_322:
[----:B------:R-:W-:Y:S05]  /*1250*/  BSYNC.RECONVERGENT B0 ;  /* 0x0000000000007941 */ /* 0x000fea0003800200 */
.L_x_321:
[----:B------:R-:W0:Y:S01]  /*1260*/  S2UR UR5, SR_CgaCtaId ;  /* 0x00000000000579c3 */ /* 0x000e220000008800 */
[----:B------:R-:W-:Y:S01]  /*1270*/  UMOV UR4, 0x400 ;  /* 0x0000040000047882 */ /* 0x000fe20000000000 */
[--C-:B------:R-:W-:Y:S02]  /*1280*/  LOP3.LUT R9, R5, 0x1f, R2.reuse, 0x78, !PT ;  /* 0x0000001f05097812 */ /* 0x100fe400078e7802 */
[C---:B------:R-:W-:Y:S02]  /*1290*/  SHF.L.U32 R4, R6.reuse, 0x7, RZ ;  /* 0x0000000706047819 */ /* 0x040fe400000006ff */
[C---:B------:R-:W-:Y:S02]  /*12a0*/  LOP3.LUT R2, R9.reuse, 0x3e0, R2, 0xf8, !PT ;  /* 0x000003e009027812 */ /* 0x040fe400078ef802 */
[----:B------:R-:W-:Y:S02]  /*12b0*/  SHF.L.U32 R9, R9, 0x2, RZ ;  /* 0x0000000209097819 */ /* 0x000fe400000006ff */
[----:B------:R-:W-:-:S02]  /*12c0*/  ISETP.NE.AND P0, PT, R6, RZ, PT ;  /* 0x000000ff0600720c */ /* 0x000fc40003f05270 */
[----:B------:R-:W-:Y:S02]  /*12d0*/  LOP3.LUT R4, R4, R9, RZ, 0xfc, !PT ;  /* 0x0000000904047212 */ /* 0x000fe400078efcff */
[----:B------:R-:W-:Y:S01]  /*12e0*/  SHF.L.U32 R0, R0, 0x4, RZ ;  /* 0x0000000400007819 */ /* 0x000fe200000006ff */
[----:B0-----:R-:W-:-:S06]  /*12f0*/  ULEA UR4, UR5, UR4, 0x18 ;  /* 0x0000000405047291 */ /* 0x001fcc000f8ec0ff */
[----:B------:R-:W-:-:S05]  /*1300*/  LEA R2, R2, UR4, 0x2 ;  /* 0x0000000402027c11 */ /* 0x000fca000f8e10ff */
[----:B------:R-:W-:Y:S04]  /*1310*/  STS [R2], R22 ;  /* 0x0000001602007388 */ /* 0x000fe80000000800 */
[----:B------:R-:W-:Y:S04]  /*1320*/  STS [R2+0x1000], R7 ;  /* 0x0010000702007388 */ /* 0x000fe80000000800 */
[----:B------:R-:W-:Y:S04]  /*1330*/  STS [R2+0x2000], R20 ;  /* 0x0020001402007388 */ /* 0x000fe80000000800 */
[----:B------:R-:W-:Y:S01]  /*1340*/  STS [R2+0x3000], R11 ;  /* 0x0030000b02007388 */ /* 0x000fe20000000800 */
[----:B------:R-:W-:Y:S06]  /*1350*/  BAR.SYNC.DEFER_BLOCKING 0x0 ;  /* 0x0000000000007b1d */ /* 0x000fec0000010000 */
[----:B------:R-:W0:Y:S04]  /*1360*/  LDS R12, [R4+UR4+0x1000] ;  /* 0x00100004040c7984 */ /* 0x000e280008000800 */
[----:B------:R-:W1:Y:S04]  /*1370*/  LDS R8, [R4+UR4] ;  /* 0x0000000404087984 */ /* 0x000e680008000800 */
[----:B------:R-:W2:Y:S04]  /*1380*/  LDS R10, [R4+UR4+0x2000] ;  /* 0x00200004040a7984 */ /* 0x000ea80008000800 */
[----:B------:R-:W3:Y:S04]  /*1390*/  LDS R9, [R4+UR4+0x3000] ;  /* 0x0030000404097984 */ /* 0x000ee80008000800 */
[----:B0-----:R-:W0:Y:S04]  /*13a0*/  SHFL.BFLY PT, R13, R12, 0x1, 0x1f ;  /* 0x0c201f000c0d7f89 */ /* 0x001e2800000e0000 */
[----:B-1----:R-:W1:Y:S04]  /*13b0*/  SHFL.BFLY PT, R15, R8, 0x1, 0x1f ;  /* 0x0c201f00080f7f89 */ /* 0x002e6800000e0000 */
[----:B--2---:R-:W2:Y:S04]  /*13c0*/  SHFL.BFLY PT, R17, R10, 0x1, 0x1f ;  /* 0x0c201f000a117f89 */ /* 0x004ea800000e0000 */
[----:B---3--:R-:W3:Y:S01]  /*13d0*/  SHFL.BFLY PT, R14, R9, 0x1, 0x1f ;  /* 0x0c201f00090e7f89 */ /* 0x008ee200000e0000 */
[----:B0-----:R-:W-:Y:S01]  /*13e0*/  FADD.FTZ R13, R12, R13 ;  /* 0x0000000d0c0d7221 */ /* 0x001fe20000010000 */
[----:B-1----:R-:W-:-:S04]  /*13f0*/  FADD.FTZ R15, R8, R15 ;  /* 0x0000000f080f7221 */ /* 0x002fc80000010000 */
[----:B------:R-:W0:Y:S01]  /*1400*/  SHFL.BFLY PT, R2, R13, 0x2, 0x1f ;  /* 0x0c401f000d027f89 */ /* 0x000e2200000e0000 */
[----:B--2---:R-:W-:Y:S01]  /*1410*/  FADD.FTZ R17, R10, R17 ;  /* 0x000000110a117221 */ /* 0x004fe20000010000 */
[----:B---3--:R-:W-:-:S04]  /*1420*/  FADD.FTZ R11, R9, R14 ;  /* 0x0000000e090b7221 */ /* 0x008fc80000010000 */
[----:B------:R-:W1:Y:S04]  /*1430*/  SHFL.BFLY PT, R16, R17, 0x2, 0x1f ;  /* 0x0c401f0011107f89 */ /* 0x000e6800000e0000 */
[----:B------:R-:W2:Y:S04]  /*1440*/  SHFL.BFLY PT, R14, R15, 0x2, 0x1f ;  /* 0x0c401f000f0e7f89 */ /* 0x000ea800000e0000 */
[----:B------:R-:W3:Y:S01]  /*1450*/  SHFL.BFLY PT, R4, R11, 0x2, 0x1f ;  /* 0x0c401f000b047f89 */ /* 0x000ee200000e0000 */
[----:B0-----:R-:W-:-:S05]  /*1460*/  FADD.FTZ R2, R13, R2 ;  /* 0x000000020d027221 */ /* 0x001fca0000010000 */
[----:B------:R-:W0:Y:S01]  /*1470*/  SHFL.BFLY PT, R7, R2, 0x4, 0x1f ;  /* 0x0c801f0002077f89 */ /* 0x000e2200000e0000 */
[----:B-1----:R-:W-:Y:S01]  /*1480*/  FADD.FTZ R16, R17, R16 ;  /* 0x0000001011107221 */ /* 0x002fe20000010000 */
[----:B------:R-:W-:Y:S01]  /*1490*/  LOP3.LUT R17, R0, 0x7ffffff0, RZ, 0xc0, !PT ;  /* 0x7ffffff000117812 */ /* 0x000fe200078ec0ff */
[----:B--2---:R-:W-:-:S03]  /*14a0*/  FADD.FTZ R14, R15, R14 ;  /* 0x0000000e0f0e7221 */ /* 0x004fc60000010000 */
[----:B------:R-:W1:Y:S01]  /*14b0*/  SHFL.BFLY PT, R19, R16, 0x4, 0x1f ;  /* 0x0c801f0010137f89 */ /* 0x000e6200000e0000 */
[----:B------:R-:W-:Y:S01]  /*14c0*/  IADD3 R0, PT, PT, R6, R17, RZ ;  /* 0x0000001106007210 */ /* 0x000fe20007ffe0ff */
[----:B---3--:R-:W-:Y:S02]  /*14d0*/  FADD.FTZ R10, R11, R4 ;  /* 0x000000040b0a7221 */ /* 0x008fe40000010000 */
[----:B------:R-:W2:Y:S04]  /*14e0*/  SHFL.BFLY PT, R9, R14, 0x4, 0x1f ;  /* 0x0c801f000e097f89 */ /* 0x000ea800000e0000 */
[----:B------:R-:W3:Y:S01]  /*14f0*/  SHFL.BFLY PT, R13, R10, 0x4, 0x1f ;  /* 0x0c801f000a0d7f89 */ /* 0x000ee200000e0000 */
[----:B0-----:R-:W-:-:S05]  /*1500*/  FADD.FTZ R7, R2, R7 ;  /* 0x0000000702077221 */ /* 0x001fca0000010000 */
[----:B------:R-:W0:Y:S01]  /*1510*/  SHFL.BFLY PT, R4, R7, 0x8, 0x1f ;  /* 0x0d001f0007047f89 */ /* 0x000e2200000e0000 */
[----:B-1----:R-:W-:Y:S01]  /*1520*/  FADD.FTZ R19, R16, R19 ;  /* 0x0000001310137221 */ /* 0x002fe20000010000 */
[----:B--2---:R-:W-:-:S04]  /*1530*/  FADD.FTZ R8, R14, R9 ;  /* 0x000000090e087221 */ /* 0x004fc80000010000 */
[----:B------:R-:W1:Y:S01]  /*1540*/  SHFL.BFLY PT, R18, R19, 0x8, 0x1f ;  /* 0x0d001f0013127f89 */ /* 0x000e6200000e0000 */
[----:B---3--:R-:W-:-:S03]  /*1550*/  FADD.FTZ R13, R10, R13 ;  /* 0x0000000d0a0d7221 */ /* 0x008fc60000010000 */
[----:B------:R-:W2:Y:S04]  /*1560*/  SHFL.BFLY PT, R9, R8, 0x8, 0x1f ;  /* 0x0d001f0008097f89 */ /* 0x000ea800000e0000 */
[----:B------:R-:W3:Y:S01]  /*1570*/  SHFL.BFLY PT, R12, R13, 0x8, 0x1f ;  /* 0x0d001f000d0c7f89 */ /* 0x000ee200000e0000 */
[----:B0-----:R-:W-:Y:S01]  /*1580*/  FADD.FTZ R4, R7, R4 ;  /* 0x0000000407047221 */ /* 0x001fe20000010000 */
[----:B-1----:R-:W-:Y:S01]  /*1590*/  FADD.FTZ R18, R19, R18 ;  /* 0x0000001213127221 */ /* 0x002fe20000010000 */
[----:B--2---:R-:W-:-:S04]  /*15a0*/  FADD.FTZ R2, R8, R9 ;  /* 0x0000000908027221 */ /* 0x004fc80000010000 */
[----:B------:R-:W0:Y:S01]  /*15b0*/  SHFL.BFLY PT, R15, R18, 0x10, 0x1f ;  /* 0x0e001f00120f7f89 */ /* 0x000e2200000e0000 */
[----:B------:R-:W-:Y:S01]  /*15c0*/  SHF.L.U32 R8, R0, 0x1, RZ ;  /* 0x0000000100087819 */ /* 0x000fe200000006ff */
[----:B---3--:R-:W-:Y:S02]  /*15d0*/  FADD.FTZ R12, R13, R12 ;  /* 0x0000000c0d0c7221 */ /* 0x008fe40000010000 */
[----:B------:R-:W1:Y:S01]  /*15e0*/  SHFL.BFLY PT, R9, R4, 0x10, 0x1f ;  /* 0x0e001f0004097f89 */ /* 0x000e6200000e0000 */
[----:B------:R-:W-:-:S03]  /*15f0*/  ISETP.GE.U32.AND P1, PT, R8, R3, PT ;  /* 0x000000030800720c */ /* 0x000fc60003f26070 */
[----:B------:R-:W2:Y:S04]  /*1600*/  SHFL.BFLY PT, R11, R2, 0x10, 0x1f ;  /* 0x0e001f00020b7f89 */ /* 0x000ea800000e0000 */
[----:B------:R-:W3:Y:S01]  /*1610*/  SHFL.BFLY PT, R7, R12, 0x10, 0x1f ;  /* 0x0e001f000c077f89 */ /* 0x000ee200000e0000 */
[----:B0-----:R-:W-:Y:S01]  /*1620*/  FADD.FTZ R15, R18, R15 ;  /* 0x0000000f120f7221 */ /* 0x001fe20000010000 */
[----:B-1----:R-:W-:Y:S01]  /*1630*/  FADD.FTZ R9, R4, R9 ;  /* 0x0000000904097221 */ /* 0x002fe20000010000 */
[----:B------:R-:W-:Y:S01]  /*1640*/  @!P0 LEA R4, R5, UR4, 0x2 ;  /* 0x0000000405048c11 */ /* 0x000fe2000f8e10ff */
[----:B--2---:R-:W-:-:S04]  /*1650*/  FADD.FTZ R11, R2, R11 ;  /* 0x0000000b020b7221 */ /* 0x004fc80000010000 */
[----:B------:R0:W-:Y:S01]  /*1660*/  @!P0 STS [R4+0x4080], R9 ;  /* 0x0040800904008388 */ /* 0x0001e20000000800 */
[----:B---3--:R-:W-:-:S03]  /*1670*/  FADD.FTZ R7, R12, R7 ;  /* 0x000000070c077221 */ /* 0x008fc60000010000 */
[----:B------:R0:W-:Y:S04]  /*1680*/  @!P0 STS [R4+0x4000], R11 ;  /* 0x0040000b04008388 */ /* 0x0001e80000000800 */
        /* <DEDUP_REMOVED lines=8> */
[----:B0-----:R-:W0:Y:S04]  /*1710*/  LDC.64 R8, c[0x0][0x480] ;  /* 0x00012000ff087b82 */ /* 0x001e280000000a00 */
[----:B------:R-:W1:Y:S04]  /*1720*/  LDS.64 R12, [R10+0x4000] ;  /* 0x004000000a0c7984 */ /* 0x000e680000000a00 */
[----:B------:R-:W2:Y:S01]  /*1730*/  LDS.64 R14, [R10+0x4080] ;  /* 0x004080000a0e7984 */ /* 0x000ea20000000a00 */
[----:B------:R-:W3:Y:S03]  /*1740*/  LDC.64 R6, c[0x0][0x488] ;  /* 0x00012200ff067b82 */ /* 0x000ee60000000a00 */
[----:B------:R-:W4:Y:S04]  /*1750*/  LDS.64 R16, [R10+0x4100] ;  /* 0x004100000a107984 */ /* 0x000f280000000a00 */
[----:B------:R-:W5:Y:S01]  /*1760*/  LDS.64 R18, [R10+0x4180] ;  /* 0x004180000a127984 */ /* 0x000f620000000a00 */
[----:B------:R-:W1:Y:S01]  /*1770*/  LDC.64 R4, c[0x0][0x498] ;  /* 0x00012600ff047b82 */ /* 0x000e620000000a00 */
[----:B0-----:R-:W-:-:S07]  /*1780*/  IMAD.WIDE.U32 R8, R0, 0x4, R8 ;  /* 0x0000000400087825 */ /* 0x001fce00078e0008 */
[----:B------:R-:W0:Y:S01]  /*1790*/  LDC.64 R2, c[0x0][0x490] ;  /* 0x00012400ff027b82 */ /* 0x000e220000000a00 */
[----:B---3--:R-:W-:-:S04]  /*17a0*/  IMAD.WIDE.U32 R6, R0, 0x4, R6 ;  /* 0x0000000400067825 */ /* 0x008fc800078e0006 */
[C---:B-1----:R-:W-:Y:S01]  /*17b0*/  IMAD.WIDE.U32 R4, R0.reuse, 0x4, R4 ;  /* 0x0000000400047825 */ /* 0x042fe200078e0004 */
[----:B------:R-:W-:Y:S02]  /*17c0*/  F2FP.BF16.F32.PACK_AB R13, R13, R12 ;  /* 0x0000000c0d0d723e */ /* 0x000fe400000010ff */
[----:B--2---:R-:W-:Y:S01]  /*17d0*/  F2FP.BF16.F32.PACK_AB R15, R15, R14 ;  /* 0x0000000e0f0f723e */ /* 0x004fe200000010ff */
[----:B0-----:R-:W-:Y:S02]  /*17e0*/  IMAD.WIDE.U32 R2, R0, 0x4, R2 ;  /* 0x0000000400027825 */ /* 0x001fe400078e0002 */
[----:B------:R-:W-:Y:S01]  /*17f0*/  STG.E desc[UR6][R6.64], R13 ;  /* 0x0000000d06007986 */ /* 0x000fe2000c101906 */
[----:B----4-:R-:W-:-:S03]  /*1800*/  F2FP.BF16.F32.PACK_AB R17, R17, R16 ;  /* 0x000000101111723e */ /* 0x010fc600000010ff */
[----:B------:R-:W-:Y:S01]  /*1810*/  STG.E desc[UR6][R8.64], R15 ;  /* 0x0000000f08007986 */ /* 0x000fe2000c101906 */
[----:B-----5:R-:W-:-:S03]  /*1820*/  F2FP.BF16.F32.PACK_AB R19, R19, R18 ;  /* 0x000000121313723e */ /* 0x020fc600000010ff */
[----:B------:R-:W-:Y:S04]  /*1830*/  STG.E desc[UR6][R4.64], R17 ;  /* 0x0000001104007986 */ /* 0x000fe8000c101906 */
[----:B------:R-:W-:Y:S01]  /*1840*/  STG.E desc[UR6][R2.64], R19 ;  /* 0x0000001302007986 */ /* 0x000fe2000c101906 */
[----:B------:R-:W-:Y:S05]  /*1850*/  EXIT ;  /* 0x000000000000794d */ /* 0x000fea0003800000 */
.L_x_330:
        /* <DEDUP_REMOVED lines=10> */
.L_x_4929:


//--------------------- .text._ZN10layer_norm31ln_parallel_residual_bwd_kernelINS_13Kernel_traitsI13__nv_bfloat16S2_S2_S2_fjLj768ELj1ELj4ELj1ELj16ENS_18Kernel_traits_baseILj768ES2_S2_S2_S2_fjLj128EEEEELb1ELb1ELb0EEEvNS_9BwdParamsE --------------------------
	.section	.text._ZN10layer_norm31ln_parallel_residual_bwd_kernelINS_13Kernel_traitsI13__nv_bfloat16S2_S2_S2_fjLj768ELj1ELj4ELj1ELj16ENS_18Kernel_traits_baseILj768ES2_S2_S2_S2_fjLj128EEEEELb1ELb1ELb0EEEvNS_9BwdParamsE,"ax",@progbits
	.align	128
        .global         _ZN10layer_norm31ln_parallel_residual_bwd_kernelINS_13Kernel_traitsI13__nv_bfloat16S2_S2_S2_fjLj768ELj1ELj4ELj1ELj16ENS_18Kernel_traits_baseILj768ES2_S2_S2_S2_fjLj128EEEEELb1ELb1ELb0EEEvNS_9BwdParamsE
        .type           _ZN10layer_norm31ln_parallel_residual_bwd_kernelINS_13Kernel_traitsI13__nv_bfloat16S2_S2_S2_fjLj768ELj1ELj4ELj1ELj16ENS_18Kernel_traits_baseILj768ES2_S2_S2_S2_fjLj128EEEEELb1ELb1ELb0EEEvNS_9BwdParamsE,@function
        .size           _ZN10layer_norm31ln_parallel_residual_bwd_kernelINS_13Kernel_traitsI13__nv_bfloat16S2_S2_S2_fjLj768ELj1ELj4ELj1ELj16ENS_18Kernel_traits_baseILj768ES2_S2_S2_S2_fjLj128EEEEELb1ELb1ELb0EEEvNS_9BwdParamsE,(.L_x_4930 - _ZN10layer_norm31ln_parallel_residual_bwd_kernelINS_13Kernel_traitsI13__nv_bfloat16S2_S2_S2_fjLj768ELj1ELj4ELj1ELj16ENS_18Kernel_traits_baseILj768ES2_S2_S2_S2_fjLj128EEEEELb1ELb1ELb0EEEvNS_9BwdParamsE)
        .other          _ZN10layer_norm31ln_parallel_residual_bwd_kernelINS_13Kernel_traitsI13__nv_bfloat16S2_S2_S2_fjLj768ELj1ELj4ELj1ELj16ENS_18Kernel_traits_baseILj768ES2_S2_S2_S2_fjLj128EEEEELb1ELb1ELb0EEEvNS_9BwdParamsE,@"STO_CUDA_ENTRY STV_DEFAULT"
_ZN10layer_norm31ln_parallel_residual_bwd_kernelINS_13Kernel_traitsI13__nv_bfloat16S2_S2_S2_fjLj768ELj1ELj4ELj1ELj16ENS_18Kernel_traits_baseILj768ES2_S2_S2_S2_fjLj128EEEEELb1ELb1ELb0EEEvNS_9BwdParamsE:
.text._ZN10layer_norm31ln_parallel_residual_bwd_kernelINS_13Kernel_traitsI13__nv_bfloat16S2_S2_S2_fjLj768ELj1ELj4ELj1ELj16ENS_18Kernel_traits_baseILj768ES2_S2_S2_S2_fjLj128EEEEELb1ELb1ELb0EEEvNS_9BwdParamsE:
[----:B------:R-:W-:Y:S01]  /*0000*/  LDC R1, c[0x0][0x37c] ;  /* 0x0000df00ff017b82 */ /* 0x000fe20000000800 */
[----:B------:R-:W0:Y:S01]  /*0010*/  S2R R95, SR_TID.X ;  /* 0x00000000005f7919 */ /* 0x000e220000002100 */
[----:B------:R-:W1:Y:S01]  /*0020*/  LDCU UR4, c[0x0][0x388] ;  /* 0x00007100ff0477ac */ /* 0x000e620008000800 */
[----:B------:R-:W2:Y:S05]  /*0030*/  LDCU.64 UR8, c[0x0][0x358] ;  /* 0x00006b00ff0877ac */ /* 0x000eaa0008000a00 */
[----:B------:R-:W3:Y:S01]  /*0040*/  S2UR UR7, SR_CTAID.X ;  /* 0x00000000000779c3 */ /* 0x000ee20000002500 */
[----:B------:R-:W4:Y:S01]  /*0050*/  LDCU UR10, c[0x0][0x384] ;  /* 0x00007080ff0a77ac */ /* 0x000f220008000800 */
[----:B------:R-:W0:Y:S01]  /*0060*/  LDCU UR14, c[0x0][0x408] ;  /* 0x00008100ff0e77ac */ /* 0x000e220008000800 */
[----:B------:R-:W0:Y:S01]  /*0070*/  LDCU UR15, c[0x0][0x388] ;  /* 0x00007100ff0f77ac */ /* 0x000e220008000800 */
        /* <DEDUP_REMOVED lines=8> */
[----:B------:R-:W0:Y:S01]  /*0100*/  LDCU.64 UR12, c[0x0][0x470] ;  /* 0x00008e00ff0c77ac */ /* 0x000e220008000a00 */
[----:B------:R-:W-:-:S02]  /*0110*/  LOP3.LUT R2, R95, 0x1f, RZ, 0xc0, !PT ;  /* 0x0000001f5f027812 */ /* 0x000fc400078ec0ff */
[----:B------:R-:W-:-:S03]  /*0120*/  LEA.HI.SX32 R0, R0, R5, 0x1d ;  /* 0x0000000500007211 */ /* 0x000fc600078feaff */
[----:B------:R-:W-:Y:S01]  /*0130*/  IMAD.MOV.U32 R3, RZ, RZ, R2 ;  /* 0x000000ffff037224 */ /* 0x000fe200078e0002 */
[C---:B------:R-:W-:Y:S02]  /*0140*/  ISETP.GE.U32.AND P0, PT, R0.reuse, 0x40, PT ;  /* 0x000000400000780c */ /* 0x040fe40003f06070 */
[C---:B------:R-:W-:Y:S02]  /*0150*/  ISETP.GE.U32.AND P3, PT, R0.reuse, 0x20, PT ;  /* 0x000000200000780c */ /* 0x040fe40003f66070 */
[----:B------:R-:W-:-:S09]  /*0160*/  ISETP.GE.U32.AND P1, PT, R0, 0x60, PT ;  /* 0x000000600000780c */ /* 0x000fd20003f26070 */
[----:B------:R-:W2:Y:S02]  /*0170*/  @P0 LDC.64 R6, c[0x0][0x3d0] ;  /* 0x0000f400ff060b82 */ /* 0x000ea40000000a00 */
[----:B------:R-:W-:-:S06]  /*0180*/  @P3 LOP3.LUT R3, R2, 0x20, RZ, 0xfc, !PT ;  /* 0x0000002002033812 */ /* 0x000fcc00078efcff */
[----:B------:R-:W4:Y:S08]  /*0190*/  @P3 LDC.64 R4, c[0x0][0x3d0] ;  /* 0x0000f400ff043b82 */ /* 0x000f300000000a00 */
[----:B------:R-:W1:Y:S01]  /*01a0*/  @P1 LDC.64 R8, c[0x0][0x3d0] ;  /* 0x0000f400ff081b82 */ /* 0x000e620000000a00 */
[C---:B--2---:R-:W-:Y:S01]  /*01b0*/  @P0 IMAD.WIDE.U32 R6, R3.reuse, 0x10, R6 ;  /* 0x0000001003060825 */ /* 0x044fe200078e0006 */
[----:B------:R-:W-:Y:S01]  /*01c0*/  @P0 IADD3 R3, PT, PT, R3, 0x20, RZ ;  /* 0x0000002003030810 */ /* 0x000fe20007ffe0ff */
[----:B---3--:R-:W-:Y:S01]  /*01d0*/  USHF.L.U32 UR6, UR7, 0x2, URZ ;  /* 0x0000000207067899 */ /* 0x008fe200080006ff */
[----:B------:R-:W-:-:S02]  /*01e0*/  SHF.R.U32.HI R95, RZ, 0x5, R95 ;  /* 0x00000005ff5f7819 */ /* 0x000fc4000001165f */
[----:B------:R2:W5:Y:S01]  /*01f0*/  @P0 LDG.E.128 R124, desc[UR8][R6.64] ;  /* 0x00000008067c0981 */ /* 0x000562000c1e1d00 */
[----:B----4-:R-:W-:-:S05]  /*0200*/  @P3 IMAD.WIDE.U32 R4, R2, 0x10, R4 ;  /* 0x0000001002043825 */ /* 0x010fca00078e0004 */
[----:B------:R2:W5:Y:S01]  /*0210*/  @P3 LDG.E.128 R68, desc[UR8][R4.64] ;  /* 0x0000000804443981 */ /* 0x000562000c1e1d00 */
[----:B-1----:R-:W-:-:S05]  /*0220*/  @P1 IMAD.WIDE.U32 R8, R3, 0x10, R8 ;  /* 0x0000001003081825 */ /* 0x002fca00078e0008 */
[----:B------:R2:W5:Y:S01]  /*0230*/  @P1 LDG.E.128 R64, desc[UR8][R8.64] ;  /* 0x0000000808401981 */ /* 0x000562000c1e1d00 */
        /* <DEDUP_REMOVED lines=26> */
[----:B0-2---:R-:W-:Y:S06]  /*03e0*/  @P0 BRA `(.L_x_332) ;  /* 0x0000008c003c0947 */ /* 0x005fec0003800000 */
[----:B------:R-:W0:Y:S01]  /*03f0*/  LDC.U8 R161, c[0x0][0x410] ;  /* 0x00010400ffa17b82 */ /* 0x000e220000000000 */
        /* <DEDUP_REMOVED lines=33> */
[----:B0-----:R-:W-:Y:S02]  /*0610*/  ISETP.NE.AND P4, PT, R161, RZ, PT ;  /* 0x000000ffa100720c */ /* 0x001fe40003f85270 */
[----:B------:R-:W-:Y:S02]  /*0620*/  CS2R R22, SRZ ;  /* 0x0000000000167805 */ /* 0x000fe4000001ff00 */
[----:B------:R-:W-:-:S02]  /*0630*/  CS2R R16, SRZ ;  /* 0x0000000000107805 */ /* 0x000fc4000001ff00 */
[----:B------:R-:W-:-:S07]  /*0640*/  CS2R R18, SRZ ;  /* 0x0000000000127805 */ /* 0x000fce000001ff00 */
.L_x_370:
[----:B0-----:R-:W0:Y:S08]  /*0650*/  LDC.64 R80, c[0x0][0x3c0] ;  /* 0x0000f000ff507b82 */ /* 0x001e300000000a00 */
[----:B------:R-:W1:Y:S01]  /*0660*/  LDC.64 R82, c[0x0][0x3c8] ;  /* 0x0000f200ff527b82 */ /* 0x000e620000000a00 */
[----:B0-----:R-:W-:-:S06]  /*0670*/  IMAD.WIDE R80, R95, 0x4, R80 ;  /* 0x000000045f507825 */ /* 0x001fcc00078e0250 */
[----:B------:R-:W2:Y:S01]  /*0680*/  LDG.E R80, desc[UR8][R80.64] ;  /* 0x0000000850507981 */ /* 0x000ea2000c1e1900 */
[----:B-1----:R-:W-:-:S05]  /*0690*/  IMAD.WIDE R82, R95, 0x4, R82 ;  /* 0x000000045f527825 */ /* 0x002fca00078e0252 */
        /* <DEDUP_REMOVED lines=12> */
[----:B--2---:R-:W-:Y:S02]  /*0760*/  FSEL R147, R80, RZ, !P4 ;  /* 0x000000ff50937208 */ /* 0x004fe40006000000 */
[----:B------:R-:W-:Y:S01]  /*0770*/  ISETP.NE.AND P4, PT, R161, RZ, PT ;  /* 0x000000ffa100720c */ /* 0x000fe20003f85270 */
[----:B0-----:R-:W-:-:S12]  /*0780*/  @!P3 BRA `(.L_x_334) ;  /* 0x0000000400b0b947 */ /* 0x001fd80003800000 */
[----:B------:R-:W0:Y:S08]  /*0790*/  LDC.64 R80, c[0x0][0x3a8] ;  /* 0x0000ea00ff507b82 */ /* 0x000e300000000a00 */
[----:B------:R-:W1:Y:S08]  /*07a0*/  LDC.64 R84, c[0x0][0x428] ;  /* 0x00010a00ff547b82 */ /* 0x000e700000000a00 */
[----:B------:R-:W2:Y:S01]  /*07b0*/  LDC.64 R88, c[0x0][0x3b0] ;  /* 0x0000ec00ff587b82 */ /* 0x000ea20000000a00 */
[----:B0-----:R-:W-:-:S06]  /*07c0*/  IMAD.WIDE.U32 R80, R96, 0x10, R80 ;  /* 0x0000001060507825 */ /* 0x001fcc00078e0050 */
[----:B------:R-:W3:Y:S01]  /*07d0*/  LDG.E.128 R80, desc[UR8][R80.64] ;  /* 0x0000000850507981 */ /* 0x000ee2000c1e1d00 */
[----:B-1----:R-:W-:-:S06]  /*07e0*/  IMAD.WIDE.U32 R84, R96, 0x10, R84 ;  /* 0x0000001060547825 */ /* 0x002fcc00078e0054 */
[----:B------:R-:W4:Y:S01]  /*07f0*/  LDG.E.128 R84, desc[UR8][R84.64] ;  /* 0x0000000854547981 */ /* 0x000f22000c1e1d00 */
[----:B------:R-:W-:Y:S01]  /*0800*/  ISETP.NE.U32.AND P0, PT, RZ, UR20, PT ;  /* 0x00000014ff007c0c */ /* 0x000fe2000bf05070 */
[C---:B--2---:R-:W-:Y:S01]  /*0810*/  IMAD.WIDE.U32 R88, R96.reuse, 0x8, R88 ;  /* 0x0000000860587825 */ /* 0x044fe200078e0058 */
[----:B------:R-:W-:Y:S02]  /*0820*/  ISETP.NE.U32.AND P2, PT, RZ, UR12, PT ;  /* 0x0000000cff007c0c */ /* 0x000fe4000bf45070 */
[----:B------:R-:W-:Y:S02]  /*0830*/  ISETP.NE.AND.EX P0, PT, RZ, UR21, PT, P0 ;  /* 0x00000015ff007c0c */ /* 0x000fe4000bf05300 */
[----:B------:R-:W-:Y:S01]  /*0840*/  ISETP.NE.AND.EX P2, PT, RZ, UR13, PT, P2 ;  /* 0x0000000dff007c0c */ /* 0x000fe2000bf45320 */
[----:B------:R-:W5:Y:S10]  /*0850*/  LDG.E.64 R88, desc[UR8][R88.64] ;  /* 0x0000000858587981 */ /* 0x000f74000c1e1b00 */
[----:B------:R-:W0:Y:S08]  /*0860*/  @P0 LDC.64 R136, c[0x0][0x438] ;  /* 0x00010e00ff880b82 */ /* 0x000e300000000a00 */
[----:B------:R-:W1:Y:S01]  /*0870*/  @P2 LDC.64 R138, c[0x0][0x3b8] ;  /* 0x0000ee00ff8a2b82 */ /* 0x000e620000000a00 */
[----:B0-----:R-:W-:-:S05]  /*0880*/  @P0 IMAD.WIDE.U32 R136, R96, 0x10, R136 ;  /* 0x0000001060880825 */ /* 0x001fca00078e0088 */
[----:B------:R-:W5:Y:S01]  /*0890*/  @P0 LDG.E.128 R12, desc[UR8][R136.64] ;  /* 0x00000008880c0981 */ /* 0x000f62000c1e1d00 */
[----:B-1----:R-:W-:-:S05]  /*08a0*/  @P2 IMAD.WIDE.U32 R138, R96, 0x8, R138 ;  /* 0x00000008608a2825 */ /* 0x002fca00078e008a */
[----:B------:R0:W5:Y:S02]  /*08b0*/  @P2 LDG.E.64 R152, desc[UR8][R138.64] ;  /* 0x000000088a982981 */ /* 0x000164000c1e1b00 */
[----:B0-----:R-:W-:Y:S02]  /*08c0*/  SHF.L.U32 R139, R167, 0x10, RZ ;  /* 0x00000010a78b7819 */ /* 0x001fe400000006ff */
[----:B------:R-:W-:Y:S02]  /*08d0*/  SHF.L.U32 R138, R69, 0x10, RZ ;  /* 0x00000010458a7819 */ /* 0x000fe400000006ff */
[C---:B---3--:R-:W-:Y:S01]  /*08e0*/  PRMT R141, R80.reuse, 0x7632, R141 ;  /* 0x00007632508d7816 */ /* 0x048fe2000000008d */
[----:B------:R-:W-:Y:S01]  /*08f0*/  IMAD.U32 R80, R80, 0x10000, RZ ;  /* 0x0001000050507824 */ /* 0x000fe200078e00ff */
[----:B------:R-:W-:-:S03]  /*0900*/  SHF.L.U32 R140, R81, 0x10, RZ ;  /* 0x00000010518c7819 */ /* 0x000fc600000006ff */
[C---:B------:R-:W-:Y:S01]  /*0910*/  FADD.FTZ R80, -R147.reuse, R80 ;  /* 0x0000005093507221 */ /* 0x040fe20000010100 */
[----:B------:R-:W-:Y:S02]  /*0920*/  IMAD.U32 R142, R82, 0x10000, RZ ;  /* 0x00010000528e7824 */ /* 0x000fe400078e00ff */
[----:B------:R-:W-:Y:S01]  /*0930*/  FADD.FTZ R140, -R147, R140 ;  /* 0x0000008c938c7221 */ /* 0x000fe20000010100 */
[----:B----4-:R-:W-:Y:S01]  /*0940*/  SHF.L.U32 R137, R86, 0x10, RZ ;  /* 0x0000001056897819 */ /* 0x010fe200000006ff */
[C---:B-----5:R-:W-:Y:S01]  /*0950*/  FMUL.FTZ R3, R97.reuse, R80 ;  /* 0x0000005061037220 */ /* 0x060fe20000410000 */
[----:B------:R-:W-:Y:S01]  /*0960*/  IMAD.U32 R80, R70, 0x10000, RZ ;  /* 0x0001000046507824 */ /* 0x000fe200078e00ff */
[----:B------:R-:W-:Y:S01]  /*0970*/  PRMT R145, R82, 0x7632, R145 ;  /* 0x0000763252917816 */ /* 0x000fe20000000091 */
[----:B------:R-:W-:Y:S01]  /*0980*/  FMUL.FTZ R133, R97, R140 ;  /* 0x0000008c61857220 */ /* 0x000fe20000410000 */
[----:B------:R-:W-:Y:S01]  /*0990*/  PRMT R82, R84, 0x7632, R82 ;  /* 0x0000763254527816 */ /* 0x000fe20000000052 */
[----:B------:R-:W-:Y:S01]  /*09a0*/  FADD.FTZ R142, -R147, R142 ;  /* 0x0000008e938e7221 */ /* 0x000fe20000010100 */
[----:B------:R-:W-:Y:S01]  /*09b0*/  PRMT R143, R81, 0x7632, R143 ;  /* 0x00007632518f7816 */ /* 0x000fe2000000008f */
[----:B------:R-:W-:Y:S01]  /*09c0*/  IMAD.U32 R81, R68, 0x10000, RZ ;  /* 0x0001000044517824 */ /* 0x000fe200078e00ff */
[----:B------:R-:W-:Y:S01]  /*09d0*/  SHF.L.U32 R144, R83, 0x10, RZ ;  /* 0x0000001053907819 */ /* 0x000fe200000006ff */
[----:B------:R-:W-:Y:S01]  /*09e0*/  FMUL.FTZ R140, R80, R137 ;  /* 0x00000089508c7220 */ /* 0x000fe20000410000 */
[----:B------:R-:W-:Y:S01]  /*09f0*/  SHF.L.U32 R84, R84, 0x10, RZ ;  /* 0x0000001054547819 */ /* 0x000fe200000006ff */
[----:B------:R-:W-:-:S02]  /*0a00*/  IMAD.U32 R80, R141, 0x10000, RZ ;  /* 0x000100008d507824 */ /* 0x000fc400078e00ff */
[----:B------:R-:W-:Y:S01]  /*0a10*/  FMUL.FTZ R135, R97, R142 ;  /* 0x0000008e61877220 */ /* 0x000fe20000410000 */
[----:B------:R-:W-:Y:S01]  /*0a20*/  FADD.FTZ R144, -R147, R144 ;  /* 0x0000009093907221 */ /* 0x000fe20000010100 */
[----:B------:R-:W-:Y:S01]  /*0a30*/  PRMT R150, R87, 0x7632, R150 ;  /* 0x0000763257967816 */ /* 0x000fe20000000096 */
[-C--:B------:R-:W-:Y:S01]  /*0a40*/  FMUL.FTZ R136, R81, R84.reuse ;  /* 0x0000005451887220 */ /* 0x080fe20000410000 */
[----:B------:R-:W-:Y:S01]  /*0a50*/  SHF.L.U32 R81, R71, 0x10, RZ ;  /* 0x0000001047517819 */ /* 0x000fe200000006ff */
[----:B------:R-:W-:Y:S01]  /*0a60*/  FADD.FTZ R80, -R147, R80 ;  /* 0x0000005093507221 */ /* 0x000fe20000010100 */
[----:B------:R-:W-:Y:S01]  /*0a70*/  SHF.L.U32 R82, R82, 0x10, RZ ;  /* 0x0000001052527819 */ /* 0x000fe200000006ff */
[----:B------:R-:W-:Y:S02]  /*0a80*/  IMAD.U32 R87, R87, 0x10000, RZ ;  /* 0x0001000057577824 */ /* 0x000fe400078e00ff */
[----:B------:R-:W-:Y:S01]  /*0a90*/  FADD.FTZ R36, R36, R84 ;  /* 0x0000005424247221 */ /* 0x000fe20000010000 */
[----:B------:R-:W-:Y:S01]  /*0aa0*/  FFMA.FTZ R60, R3, R84, R60 ;  /* 0x00000054033c7223 */ /* 0x000fe2000001003c */
[----:B------:R-:W-:Y:S01]  /*0ab0*/  FADD.FTZ R32, R32, R137 ;  /* 0x0000008920207221 */ /* 0x000fe20000010000 */
[----:B------:R-:W-:Y:S01]  /*0ac0*/  FFMA.FTZ R56, R135, R137, R56 ;  /* 0x0000008987387223 */ /* 0x000fe20000010038 */
[----:B------:R-:W-:Y:S01]  /*0ad0*/  PRMT R149, R83, 0x7632, R149 ;  /* 0x0000763253957816 */ /* 0x000fe20000000095 */
[----:B------:R-:W-:Y:S01]  /*0ae0*/  FMUL.FTZ R137, R97, R144 ;  /* 0x0000009061897220 */ /* 0x000fe20000410000 */
[----:B------:R-:W-:Y:S01]  /*0af0*/  IMAD.U32 R84, R143, 0x10000, RZ ;  /* 0x000100008f547824 */ /* 0x000fe200078e00ff */
[----:B------:R-:W-:Y:S01]  /*0b00*/  PRMT R83, R85, 0x7632, R83 ;  /* 0x0000763255537816 */ /* 0x000fe20000000053 */
[----:B------:R-:W-:Y:S01]  /*0b10*/  FMUL.FTZ R144, R97, R80 ;  /* 0x0000005061907220 */ /* 0x000fe20000410000 */
[----:B------:R-:W-:Y:S01]  /*0b20*/  FMUL.FTZ R142, R81, R87 ;  /* 0x00000057518e7220 */ /* 0x000fe20000410000 */
[----:B------:R-:W-:Y:S01]  /*0b30*/  FMUL.FTZ R139, R139, R82 ;  /* 0x000000528b8b7220 */ /* 0x000fe20000410000 */
[----:B------:R-:W-:Y:S01]  /*0b40*/  FADD.FTZ R80, RZ, R136 ;  /* 0x00000088ff507221 */ /* 0x000fe20000010000 */
[----:B------:R-:W-:-:S02]  /*0b50*/  IMAD.U32 R85, R85, 0x10000, RZ ;  /* 0x0001000055557824 */ /* 0x000fc400078e00ff */
[----:B------:R-:W-:Y:S01]  /*0b60*/  FFMA.FTZ R81, R3, R136, RZ ;  /* 0x0000008803517223 */ /* 0x000fe200000100ff */
[----:B------:R-:W-:Y:S01]  /*0b70*/  PRMT R148, R86, 0x7632, R148 ;  /* 0x0000763256947816 */ /* 0x000fe20000000094 */
[----:B------:R-:W-:Y:S01]  /*0b80*/  FADD.FTZ R84, -R147, R84 ;  /* 0x0000005493547221 */ /* 0x000fe20000010100 */
[----:B------:R-:W-:Y:S01]  /*0b90*/  SHF.L.U32 R86, R83, 0x10, RZ ;  /* 0x0000001053567819 */ /* 0x000fe200000006ff */
[----:B------:R-:W-:Y:S01]  /*0ba0*/  FADD.FTZ R37, R37, R82 ;  /* 0x0000005225257221 */ /* 0x000fe20000010000 */
[----:B------:R-:W-:Y:S01]  /*0bb0*/  FFMA.FTZ R61, R144, R82, R61 ;  /* 0x00000052903d7223 */ /* 0x000fe2000001003d */
[----:B------:R-:W-:Y:S02]  /*0bc0*/  IMAD.U32 R82, R145, 0x10000, RZ ;  /* 0x0001000091527824 */ /* 0x000fe400078e00ff */
[----:B------:R-:W-:Y:S01]  /*0bd0*/  FADD.FTZ R83, R80, R139 ;  /* 0x0000008b50537221 */ /* 0x000fe20000010000 */
[----:B------:R-:W-:Y:S01]  /*0be0*/  FMUL.FTZ R138, R138, R85 ;  /* 0x000000558a8a7220 */ /* 0x000fe20000410000 */
[----:B------:R-:W-:-:S02]  /*0bf0*/  IMAD.U32 R141, R166, 0x10000, RZ ;  /* 0x00010000a68d7824 */ /* 0x000fc400078e00ff */
[----:B------:R-:W-:Y:S01]  /*0c00*/  FFMA.FTZ R80, R144, R139, R81 ;  /* 0x0000008b90507223 */ /* 0x000fe20000010051 */
[----:B------:R-:W-:Y:S01]  /*0c10*/  FMUL.FTZ R146, R97, R84 ;  /* 0x0000005461927220 */ /* 0x000fe20000410000 */
[----:B------:R-:W-:Y:S02]  /*0c20*/  IMAD.U32 R84, R148, 0x10000, RZ ;  /* 0x0001000094547824 */ /* 0x000fe400078e00ff */
[----:B------:R-:W-:Y:S01]  /*0c30*/  FADD.FTZ R148, -R147, R82 ;  /* 0x0000005293947221 */ /* 0x000fe20000010100 */
[----:B------:R-:W-:Y:S01]  /*0c40*/  FMUL.FTZ R141, R141, R86 ;  /* 0x000000568d8d7220 */ /* 0x000fe20000410000 */
[----:B------:R-:W-:Y:S01]  /*0c50*/  FADD.FTZ R82, R83, R138 ;  /* 0x0000008a53527221 */ /* 0x000fe20000010000 */
[----:B------:R-:W-:Y:S01]  /*0c60*/  FFMA.FTZ R81, R133, R138, R80 ;  /* 0x0000008a85517223 */ /* 0x000fe20000010050 */
[----:B------:R-:W-:Y:S02]  /*0c70*/  IMAD.U32 R143, R165, 0x10000, RZ ;  /* 0x00010000a58f7824 */ /* 0x000fe400078e00ff */
[----:B------:R-:W-:Y:S01]  /*0c80*/  FADD.FTZ R39, R39, R86 ;  /* 0x0000005627277221 */ /* 0x000fe20000010000 */
[----:B------:R-:W-:Y:S01]  /*0c90*/  FADD.FTZ R83, R82, R141 ;  /* 0x0000008d52537221 */ /* 0x000fe20000010000 */
[C---:B------:R-:W-:Y:S01]  /*0ca0*/  FFMA.FTZ R80, R146.reuse, R141, R81 ;  /* 0x0000008d92507223 */ /* 0x040fe20000010051 */
[----:B------:R-:W-:Y:S01]  /*0cb0*/  FFMA.FTZ R63, R146, R86, R63 ;  /* 0x00000056923f7223 */ /* 0x000fe2000001003f */
[----:B------:R-:W-:Y:S01]  /*0cc0*/  SHF.L.U32 R86, R149, 0x10, RZ ;  /* 0x0000001095567819 */ /* 0x000fe200000006ff */
[----:B------:R-:W-:Y:S01]  /*0cd0*/  FMUL.FTZ R143, R143, R84 ;  /* 0x000000548f8f7220 */ /* 0x000fe20000410000 */
[----:B------:R-:W-:Y:S01]  /*0ce0*/  FMUL.FTZ R148, R97, R148 ;  /* 0x0000009461947220 */ /* 0x000fe20000410000 */
[----:B------:R-:W-:Y:S01]  /*0cf0*/  FADD.FTZ R82, R83, R140 ;  /* 0x0000008c53527221 */ /* 0x000fe20000010000 */
[----:B------:R-:W-:Y:S01]  /*0d00*/  FFMA.FTZ R81, R135, R140, R80 ;  /* 0x0000008c87517223 */ /* 0x000fe20000010050 */
[----:B------:R-:W-:Y:S01]  /*0d10*/  FADD.FTZ R38, R38, R85 ;  /* 0x0000005526267221 */ /* 0x000fe20000010000 */
[----:B------:R-:W-:Y:S01]  /*0d20*/  FFMA.FTZ R62, R133, R85, R62 ;  /* 0x00000055853e7223 */ /* 0x000fe2000001003e */
[----:B------:R-:W-:Y:S01]  /*0d30*/  SHF.L.U32 R85, R164, 0x10, RZ ;  /* 0x00000010a4557819 */ /* 0x000fe200000006ff */
[----:B------:R-:W-:Y:S01]  /*0d40*/  FADD.FTZ R86, -R147, R86 ;  /* 0x0000005693567221 */ /* 0x000fe20000010100 */
[----:B------:R-:W-:Y:S01]  /*0d50*/  SHF.L.U32 R158, R150, 0x10, RZ ;  /* 0x00000010969e7819 */ /* 0x000fe200000006ff */
[----:B------:R-:W-:Y:S01]  /*0d60*/  FADD.FTZ R83, R82, R143 ;  /* 0x0000008f52537221 */ /* 0x000fe20000010000 */
[----:B------:R-:W-:Y:S01]  /*0d70*/  FFMA.FTZ R80, R148, R143, R81 ;  /* 0x0000008f94507223 */ /* 0x000fe20000010051 */
[----:B------:R-:W-:-:S02]  /*0d80*/  FMUL.FTZ R150, R97, R86 ;  /* 0x0000005661967220 */ /* 0x000fc40000410000 */
        /* <DEDUP_REMOVED lines=9> */
[----:B------:R-:W-:Y:S02]  /*0e20*/  VIADD R149, R96, 0x20 ;  /* 0x0000002060957836 */ /* 0x000fe40000000000 */
[----:B------:R-:W-:Y:S01]  /*0e30*/  FADD.FTZ R151, R82, R145 ;  /* 0x0000009152977221 */ /* 0x000fe20000010000 */
[----:B------:R-:W-:-:S07]  /*0e40*/  FFMA.FTZ R158, R150, R145, R80 ;  /* 0x00000091969e7223 */ /* 0x000fce0000010050 */
.L_x_334:
[----:B------:R-:W-:Y:S05]  /*0e50*/  BSYNC.RECONVERGENT B1 ;  /* 0x0000000000017941 */ /* 0x000fea0003800200 */
.L_x_333:
[----:B------:R-:W-:Y:S01]  /*0e60*/  BSSY.RECONVERGENT B1, `(.L_x_335) ;  /* 0x000006f000017945 */ /* 0x000fe20003800200 */
[----:B------:R-:W-:-:S03]  /*0e70*/  ISETP.GE.U32.AND P3, PT, R0, 0x20, PT ;  /* 0x000000200000780c */ /* 0x000fc60003f66070 */
[----:B------:R-:W-:Y:S10]  /*0e80*/  @!P1 BRA `(.L_x_336) ;  /* 0x0000000400b09947 */ /* 0x000ff40003800000 */
        /* <DEDUP_REMOVED lines=16> */
[----:B------:R0:W5:Y:S01]  /*0f90*/  @P2 LDG.E.64 R154, desc[UR8][R106.64] ;  /* 0x000000086a9a2981 */ /* 0x000162000c1e1b00 */
[----:B-1----:R-:W-:-:S05]  /*0fa0*/  @P0 IMAD.WIDE.U32 R104, R149, 0x10, R104 ;  /* 0x0000001095680825 */ /* 0x002fca00078e0068 */
[----:B------:R1:W5:Y:S01]  /*0fb0*/  @P0 LDG.E.128 R8, desc[UR8][R104.64] ;  /* 0x0000000868080981 */ /* 0x000362000c1e1d00 */
[----:B0-----:R-:W-:Y:S01]  /*0fc0*/  IMAD.U32 R106, R125, 0x10000, RZ ;  /* 0x000100007d6a7824 */ /* 0x001fe200078e00ff */
[----:B------:R-:W-:Y:S02]  /*0fd0*/  IADD3 R149, PT, PT, R149, 0x20, RZ ;  /* 0x0000002095957810 */ /* 0x000fe40007ffe0ff */
[C---:B---3--:R-:W-:Y:S02]  /*0fe0*/  PRMT R109, R80.reuse, 0x7632, R109 ;  /* 0x00007632506d7816 */ /* 0x048fe4000000006d */
[----:B------:R-:W-:Y:S01]  /*0ff0*/  SHF.L.U32 R80, R80, 0x10, RZ ;  /* 0x0000001050507819 */ /* 0x000fe200000006ff */
[----:B------:R-:W-:-:S04]  /*1000*/  IMAD.U32 R108, R81, 0x10000, RZ ;  /* 0x00010000516c7824 */ /* 0x000fc800078e00ff */
[C---:B------:R-:W-:Y:S01]  /*1010*/  FADD.FTZ R80, -R147.reuse, R80 ;  /* 0x0000005093507221 */ /* 0x040fe20000010100 */
[----:B------:R-:W-:Y:S01]  /*1020*/  SHF.L.U32 R110, R82, 0x10, RZ ;  /* 0x00000010526e7819 */ /* 0x000fe200000006ff */
[----:B------:R-:W-:Y:S02]  /*1030*/  FADD.FTZ R108, -R147, R108 ;  /* 0x0000006c936c7221 */ /* 0x000fe40000010100 */
[----:B-----5:R-:W-:Y:S01]  /*1040*/  FMUL.FTZ R101, R97, R80 ;  /* 0x0000005061657220 */ /* 0x020fe20000410000 */
[----:B------:R-:W-:Y:S01]  /*1050*/  SHF.L.U32 R80, R126, 0x10, RZ ;  /* 0x000000107e507819 */ /* 0x000fe200000006ff */
[----:B----4-:R-:W-:Y:S01]  /*1060*/  IMAD.U32 R107, R86, 0x10000, RZ ;  /* 0x00010000566b7824 */ /* 0x010fe200078e00ff */
[----:B------:R-:W-:Y:S01]  /*1070*/  PRMT R111, R81, 0x7632, R111 ;  /* 0x00007632516f7816 */ /* 0x000fe2000000006f */
[----:B------:R-:W-:Y:S01]  /*1080*/  FMUL.FTZ R103, R97, R108 ;  /* 0x0000006c61677220 */ /* 0x000fe20000410000 */
[----:B------:R-:W-:Y:S01]  /*1090*/  PRMT R113, R82, 0x7632, R113 ;  /* 0x0000763252717816 */ /* 0x000fe20000000071 */
[----:B------:R-:W-:Y:S01]  /*10a0*/  FADD.FTZ R110, -R147, R110 ;  /* 0x0000006e936e7221 */ /* 0x000fe20000010100 */
[----:B------:R-:W-:Y:S01]  /*10b0*/  SHF.L.U32 R81, R124, 0x10, RZ ;  /* 0x000000107c517819 */ /* 0x000fe200000006ff */
[----:B------:R-:W-:Y:S01]  /*10c0*/  FMUL.FTZ R108, R80, R107 ;  /* 0x0000006b506c7220 */ /* 0x000fe20000410000 */
[C---:B------:R-:W-:Y:S01]  /*10d0*/  PRMT R82, R84.reuse, 0x7632, R82 ;  /* 0x0000763254527816 */ /* 0x040fe20000000052 */
[----:B------:R-:W-:Y:S01]  /*10e0*/  IMAD.U32 R84, R84, 0x10000, RZ ;  /* 0x0001000054547824 */ /* 0x000fe200078e00ff */
[----:B------:R-:W-:Y:S01]  /*10f0*/  SHF.L.U32 R80, R109, 0x10, RZ ;  /* 0x000000106d507819 */ /* 0x000fe200000006ff */
[----:B------:R-:W-:-:S02]  /*1100*/  IMAD.U32 R112, R83, 0x10000, RZ ;  /* 0x0001000053707824 */ /* 0x000fc400078e00ff */
[----:B-1----:R-:W-:Y:S01]  /*1110*/  FMUL.FTZ R105, R97, R110 ;  /* 0x0000006e61697220 */ /* 0x002fe20000410000 */
[-C--:B------:R-:W-:Y:S01]  /*1120*/  FMUL.FTZ R104, R81, R84.reuse ;  /* 0x0000005451687220 */ /* 0x080fe20000410000 */
[----:B------:R-:W-:Y:S01]  /*1130*/  FADD.FTZ R28, R28, R84 ;  /* 0x000000541c1c7221 */ /* 0x000fe20000010000 */
[----:B------:R-:W-:Y:S01]  /*1140*/  FFMA.FTZ R52, R101, R84, R52 ;  /* 0x0000005465347223 */ /* 0x000fe20000010034 */
[----:B------:R-:W-:Y:S01]  /*1150*/  FADD.FTZ R112, -R147, R112 ;  /* 0x0000007093707221 */ /* 0x000fe20000010100 */
[----:B------:R-:W-:Y:S01]  /*1160*/  SHF.L.U32 R84, R111, 0x10, RZ ;  /* 0x000000106f547819 */ /* 0x000fe200000006ff */
[----:B------:R-:W-:Y:S01]  /*1170*/  FADD.FTZ R80, -R147, R80 ;  /* 0x0000005093507221 */ /* 0x000fe20000010100 */
[----:B------:R-:W-:Y:S01]  /*1180*/  PRMT R118, R87, 0x7632, R118 ;  /* 0x0000763257767816 */ /* 0x000fe20000000076 */
[----:B------:R-:W-:Y:S01]  /*1190*/  IMAD.U32 R81, R127, 0x10000, RZ ;  /* 0x000100007f517824 */ /* 0x000fe200078e00ff */
[----:B------:R-:W-:Y:S01]  /*11a0*/  SHF.L.U32 R87, R87, 0x10, RZ ;  /* 0x0000001057577819 */ /* 0x000fe200000006ff */
[----:B------:R-:W-:Y:S01]  /*11b0*/  FADD.FTZ R24, R24, R107 ;  /* 0x0000006b18187221 */ /* 0x000fe20000010000 */
[----:B------:R-:W-:Y:S01]  /*11c0*/  PRMT R116, R83, 0x7632, R116 ;  /* 0x0000763253747816 */ /* 0x000fe20000000074 */
[----:B------:R-:W-:Y:S01]  /*11d0*/  FFMA.FTZ R48, R105, R107, R48 ;  /* 0x0000006b69307223 */ /* 0x000fe20000010030 */
[----:B------:R-:W-:Y:S01]  /*11e0*/  IMAD.U32 R109, R171, 0x10000, RZ ;  /* 0x00010000ab6d7824 */ /* 0x000fe200078e00ff */
[----:B------:R-:W-:Y:S01]  /*11f0*/  PRMT R83, R85, 0x7632, R83 ;  /* 0x0000763255537816 */ /* 0x000fe20000000053 */
[----:B------:R-:W-:-:S02]  /*1200*/  IMAD.U32 R82, R82, 0x10000, RZ ;  /* 0x0001000052527824 */ /* 0x000fc400078e00ff */
[----:B------:R-:W-:Y:S01]  /*1210*/  FMUL.FTZ R107, R97, R112 ;  /* 0x00000070616b7220 */ /* 0x000fe20000410000 */
[----:B------:R-:W-:Y:S01]  /*1220*/  FADD.FTZ R84, -R147, R84 ;  /* 0x0000005493547221 */ /* 0x000fe20000010100 */
[----:B------:R-:W-:Y:S01]  /*1230*/  FMUL.FTZ R112, R97, R80 ;  /* 0x0000005061707220 */ /* 0x000fe20000410000 */
[----:B------:R-:W-:Y:S01]  /*1240*/  SHF.L.U32 R85, R85, 0x10, RZ ;  /* 0x0000001055557819 */ /* 0x000fe200000006ff */
[----:B------:R-:W-:Y:S01]  /*1250*/  FMUL.FTZ R110, R81, R87 ;  /* 0x00000057516e7220 */ /* 0x000fe20000410000 */
[----:B------:R-:W-:Y:S01]  /*1260*/  FMUL.FTZ R109, R109, R82 ;  /* 0x000000526d6d7220 */ /* 0x000fe20000410000 */
[----:B------:R-:W-:Y:S01]  /*1270*/  FADD.FTZ R80, R151, R104 ;  /* 0x0000006897507221 */ /* 0x000fe20000010000 */
[----:B------:R-:W-:Y:S01]  /*1280*/  PRMT R115, R86, 0x7632, R115 ;  /* 0x0000763256737816 */ /* 0x000fe20000000073 */
[----:B------:R-:W-:Y:S01]  /*1290*/  FFMA.FTZ R81, R101, R104, R158 ;  /* 0x0000006865517223 */ /* 0x000fe2000001009e */
[----:B------:R-:W-:Y:S01]  /*12a0*/  SHF.L.U32 R111, R170, 0x10, RZ ;  /* 0x00000010aa6f7819 */ /* 0x000fe200000006ff */
[----:B------:R-:W-:-:S02]  /*12b0*/  IMAD.U32 R86, R83, 0x10000, RZ ;  /* 0x0001000053567824 */ /* 0x000fc400078e00ff */
[----:B------:R-:W-:Y:S01]  /*12c0*/  FADD.FTZ R29, R29, R82 ;  /* 0x000000521d1d7221 */ /* 0x000fe20000010000 */
[----:B------:R-:W-:Y:S01]  /*12d0*/  FMUL.FTZ R114, R97, R84 ;  /* 0x0000005461727220 */ /* 0x000fe20000410000 */
[----:B------:R-:W-:Y:S01]  /*12e0*/  FFMA.FTZ R53, R112, R82, R53 ;  /* 0x0000005270357223 */ /* 0x000fe20000010035 */
[----:B------:R-:W-:Y:S01]  /*12f0*/  SHF.L.U32 R82, R113, 0x10, RZ ;  /* 0x0000001071527819 */ /* 0x000fe200000006ff */
[----:B------:R-:W-:Y:S01]  /*1300*/  FADD.FTZ R83, R80, R109 ;  /* 0x0000006d50537221 */ /* 0x000fe20000010000 */
[----:B------:R-:W-:Y:S01]  /*1310*/  FMUL.FTZ R106, R106, R85 ;  /* 0x000000556a6a7220 */ /* 0x000fe20000410000 */
[----:B------:R-:W-:Y:S01]  /*1320*/  FFMA.FTZ R80, R112, R109, R81 ;  /* 0x0000006d70507223 */ /* 0x000fe20000010051 */
[-C--:B------:R-:W-:Y:S01]  /*1330*/  FMUL.FTZ R111, R111, R86.reuse ;  /* 0x000000566f6f7220 */ /* 0x080fe20000410000 */
[----:B------:R-:W-:Y:S01]  /*1340*/  FADD.FTZ R31, R31, R86 ;  /* 0x000000561f1f7221 */ /* 0x000fe20000010000 */
[----:B------:R-:W-:Y:S01]  /*1350*/  FFMA.FTZ R55, R114, R86, R55 ;  /* 0x0000005672377223 */ /* 0x000fe20000010037 */
[----:B------:R-:W-:-:S02]  /*1360*/  IMAD.U32 R86, R116, 0x10000, RZ ;  /* 0x0001000074567824 */ /* 0x000fc400078e00ff */
[----:B------:R-:W-:Y:S01]  /*1370*/  FADD.FTZ R116, -R147, R82 ;  /* 0x0000005293747221 */ /* 0x000fe20000010100 */
[----:B------:R-:W-:Y:S01]  /*1380*/  FADD.FTZ R82, R83, R106 ;  /* 0x0000006a53527221 */ /* 0x000fe20000010000 */
[----:B------:R-:W-:Y:S01]  /*1390*/  FFMA.FTZ R81, R103, R106, R80 ;  /* 0x0000006a67517223 */ /* 0x000fe20000010050 */
[----:B------:R-:W-:Y:S02]  /*13a0*/  SHF.L.U32 R84, R169, 0x10, RZ ;  /* 0x00000010a9547819 */ /* 0x000fe400000006ff */
[----:B------:R-:W-:Y:S01]  /*13b0*/  SHF.L.U32 R115, R115, 0x10, RZ ;  /* 0x0000001073737819 */ /* 0x000fe200000006ff */
[----:B------:R-:W-:Y:S01]  /*13c0*/  FADD.FTZ R83, R82, R111 ;  /* 0x0000006f52537221 */ /* 0x000fe20000010000 */
[----:B------:R-:W-:Y:S01]  /*13d0*/  FFMA.FTZ R80, R114, R111, R81 ;  /* 0x0000006f72507223 */ /* 0x000fe20000010051 */
[----:B------:R-:W-:Y:S02]  /*13e0*/  FMUL.FTZ R116, R97, R116 ;  /* 0x0000007461747220 */ /* 0x000fe40000410000 */
[----:B------:R-:W-:Y:S01]  /*13f0*/  FMUL.FTZ R113, R84, R115 ;  /* 0x0000007354717220 */ /* 0x000fe20000410000 */
[----:B------:R-:W-:Y:S01]  /*1400*/  FADD.FTZ R82, R83, R108 ;  /* 0x0000006c53527221 */ /* 0x000fe20000010000 */
[----:B------:R-:W-:Y:S01]  /*1410*/  FFMA.FTZ R81, R105, R108, R80 ;  /* 0x0000006c69517223 */ /* 0x000fe20000010050 */
[----:B------:R-:W-:Y:S01]  /*1420*/  FADD.FTZ R30, R30, R85 ;  /* 0x000000551e1e7221 */ /* 0x000fe20000010000 */
[----:B------:R-:W-:Y:S01]  /*1430*/  FFMA.FTZ R54, R103, R85, R54 ;  /* 0x0000005567367223 */ /* 0x000fe20000010036 */
[----:B------:R-:W-:Y:S01]  /*1440*/  FADD.FTZ R86, -R147, R86 ;  /* 0x0000005693567221 */ /* 0x000fe20000010100 */
[----:B------:R-:W-:-:S02]  /*1450*/  IMAD.U32 R85, R168, 0x10000, RZ ;  /* 0x00010000a8557824 */ /* 0x000fc400078e00ff */
[----:B------:R-:W-:Y:S01]  /*1460*/  FADD.FTZ R83, R82, R113 ;  /* 0x0000007152537221 */ /* 0x000fe20000010000 */
[----:B------:R-:W-:Y:S02]  /*1470*/  IMAD.U32 R158, R118, 0x10000, RZ ;  /* 0x00010000769e7824 */ /* 0x000fe400078e00ff */
[C---:B------:R-:W-:Y:S01]  /*1480*/  FFMA.FTZ R80, R116.reuse, R113, R81 ;  /* 0x0000007174507223 */ /* 0x040fe20000010051 */
[----:B------:R-:W-:Y:S01]  /*1490*/  FADD.FTZ R25, R25, R115 ;  /* 0x0000007319197221 */ /* 0x000fe20000010000 */
[----:B------:R-:W-:Y:S01]  /*14a0*/  FFMA.FTZ R49, R116, R115, R49 ;  /* 0x0000007374317223 */ /* 0x000fe20000010031 */
[----:B------:R-:W-:Y:S01]  /*14b0*/  FMUL.FTZ R118, R97, R86 ;  /* 0x0000005661767220 */ /* 0x000fe20000410000 */
        /* <DEDUP_REMOVED lines=9> */
.L_x_336:
[----:B------:R-:W-:Y:S05]  /*1550*/  BSYNC.RECONVERGENT B1 ;  /* 0x0000000000017941 */ /* 0x000fea0003800200 */
.L_x_335:
        /* <DEDUP_REMOVED lines=18> */
[----:B------:R0:W5:Y:S01]  /*1680*/  @P0 LDG.E.128 R4, desc[UR8][R98.64] ;  /* 0x0000000862040981 */ /* 0x000162000c1e1d00 */
[----:B-1----:R-:W-:-:S05]  /*1690*/  @P2 IMAD.WIDE.U32 R120, R149, 0x8, R120 ;  /* 0x0000000895782825 */ /* 0x002fca00078e0078 */
[----:B------:R1:W5:Y:S01]  /*16a0*/  @P2 LDG.E.64 R156, desc[UR8][R120.64] ;  /* 0x00000008789c2981 */ /* 0x000362000c1e1b00 */
[----:B------:R-:W-:Y:S02]  /*16b0*/  IMAD.U32 R129, R175, 0x10000, RZ ;  /* 0x00010000af817824 */ /* 0x000fe400078e00ff */
[----:B------:R-:W-:Y:S01]  /*16c0*/  IMAD.U32 R131, R174, 0x10000, RZ ;  /* 0x00010000ae837824 */ /* 0x000fe200078e00ff */
[C---:B---3--:R-:W-:Y:S02]  /*16d0*/  PRMT R102, R81.reuse, 0x7632, R102 ;  /* 0x0000763251667816 */ /* 0x048fe40000000066 */
[----:B------:R-:W-:Y:S02]  /*16e0*/  SHF.L.U32 R122, R81, 0x10, RZ ;  /* 0x00000010517a7819 */ /* 0x000fe400000006ff */
[C---:B------:R-:W-:Y:S01]  /*16f0*/  PRMT R81, R82.reuse, 0x7632, R81 ;  /* 0x0000763252517816 */ /* 0x040fe20000000051 */
[----:B------:R-:W-:Y:S01]  /*1700*/  IMAD.U32 R82, R82, 0x10000, RZ ;  /* 0x0001000052527824 */ /* 0x000fe200078e00ff */
[C---:B------:R-:W-:Y:S01]  /*1710*/  PRMT R100, R80.reuse, 0x7632, R100 ;  /* 0x0000763250647816 */ /* 0x040fe20000000064 */
[----:B------:R-:W-:Y:S01]  /*1720*/  IMAD.U32 R80, R80, 0x10000, RZ ;  /* 0x0001000050507824 */ /* 0x000fe200078e00ff */
[----:B------:R-:W-:Y:S01]  /*1730*/  PRMT R117, R83, 0x7632, R117 ;  /* 0x0000763253757816 */ /* 0x000fe20000000075 */
[----:B0-----:R-:W-:Y:S01]  /*1740*/  FADD.FTZ R98, -R147, R82 ;  /* 0x0000005293627221 */ /* 0x001fe20000010100 */
[----:B------:R-:W-:-:S02]  /*1750*/  IMAD.U32 R82, R81, 0x10000, RZ ;  /* 0x0001000051527824 */ /* 0x000fc400078e00ff */
[----:B------:R-:W-:Y:S01]  /*1760*/  FADD.FTZ R80, -R147, R80 ;  /* 0x0000005093507221 */ /* 0x000fe20000010100 */
[----:B-1----:R-:W-:Y:S01]  /*1770*/  SHF.L.U32 R120, R117, 0x10, RZ ;  /* 0x0000001075787819 */ /* 0x002fe200000006ff */
[----:B------:R-:W-:Y:S02]  /*1780*/  IMAD.U32 R100, R100, 0x10000, RZ ;  /* 0x0001000064647824 */ /* 0x000fe400078e00ff */
[----:B------:R-:W-:Y:S01]  /*1790*/  FADD.FTZ R160, -R147, R82 ;  /* 0x0000005293a07221 */ /* 0x000fe20000010100 */
[----:B-----5:R-:W-:Y:S01]  /*17a0*/  FMUL.FTZ R117, R97, R80 ;  /* 0x0000005061757220 */ /* 0x020fe20000410000 */
[----:B------:R-:W-:Y:S01]  /*17b0*/  FADD.FTZ R122, -R147, R122 ;  /* 0x0000007a937a7221 */ /* 0x000fe20000010100 */
[C---:B----4-:R-:W-:Y:S01]  /*17c0*/  PRMT R82, R85.reuse, 0x7632, R82 ;  /* 0x0000763255527816 */ /* 0x050fe20000000052 */
[----:B------:R-:W-:Y:S01]  /*17d0*/  IMAD.U32 R85, R85, 0x10000, RZ ;  /* 0x0001000055557824 */ /* 0x000fe200078e00ff */
[----:B------:R-:W-:Y:S01]  /*17e0*/  SHF.L.U32 R80, R65, 0x10, RZ ;  /* 0x0000001041507819 */ /* 0x000fe200000006ff */
[----:B------:R-:W-:Y:S01]  /*17f0*/  FADD.FTZ R100, -R147, R100 ;  /* 0x0000006493647221 */ /* 0x000fe20000010100 */
[----:B------:R-:W-:Y:S01]  /*1800*/  SHF.L.U32 R128, R83, 0x10, RZ ;  /* 0x0000001053807819 */ /* 0x000fe200000006ff */
[----:B------:R-:W-:Y:S01]  /*1810*/  FADD.FTZ R162, -R147, R120 ;  /* 0x0000007893a27221 */ /* 0x000fe20000010100 */
[----:B------:R-:W-:Y:S01]  /*1820*/  PRMT R81, R84, 0x7632, R81 ;  /* 0x0000763254517816 */ /* 0x000fe20000000051 */
[----:B------:R-:W-:Y:S01]  /*1830*/  IMAD.U32 R120, R64, 0x10000, RZ ;  /* 0x0001000040787824 */ /* 0x000fe200078e00ff */
[----:B------:R-:W-:Y:S01]  /*1840*/  SHF.L.U32 R83, R84, 0x10, RZ ;  /* 0x0000001054537819 */ /* 0x000fe200000006ff */
[----:B------:R-:W-:Y:S01]  /*1850*/  FMUL.FTZ R119, R97, R122 ;  /* 0x0000007a61777220 */ /* 0x000fe20000410000 */
[----:B------:R-:W-:Y:S01]  /*1860*/  FMUL.FTZ R122, R80, R85 ;  /* 0x00000055507a7220 */ /* 0x000fe20000410000 */
[----:B------:R-:W-:Y:S01]  /*1870*/  SHF.L.U32 R80, R81, 0x10, RZ ;  /* 0x0000001051507819 */ /* 0x000fe200000006ff */
[----:B------:R-:W-:Y:S01]  /*1880*/  FMUL.FTZ R132, R97, R100 ;  /* 0x0000006461847220 */ /* 0x000fe20000410000 */
[----:B------:R-:W-:Y:S01]  /*1890*/  SHF.L.U32 R102, R102, 0x10, RZ ;  /* 0x0000001066667819 */ /* 0x000fe200000006ff */
[-C--:B------:R-:W-:Y:S01]  /*18a0*/  FMUL.FTZ R120, R120, R83.reuse ;  /* 0x0000005378787220 */ /* 0x080fe20000410000 */
[----:B------:R-:W-:Y:S01]  /*18b0*/  PRMT R84, R86, 0x7632, R84 ;  /* 0x0000763256547816 */ /* 0x000fe20000000054 */
[----:B------:R-:W-:Y:S01]  /*18c0*/  FADD.FTZ R20, R20, R83 ;  /* 0x0000005314147221 */ /* 0x000fe20000010000 */
[----:B------:R-:W-:Y:S01]  /*18d0*/  SHF.L.U32 R99, R86, 0x10, RZ ;  /* 0x0000001056637819 */ /* 0x000fe200000006ff */
[----:B------:R-:W-:Y:S01]  /*18e0*/  FFMA.FTZ R44, R117, R83, R44 ;  /* 0x00000053752c7223 */ /* 0x000fe2000001002c */
[----:B------:R-:W-:Y:S01]  /*18f0*/  FADD.FTZ R130, -R147, R128 ;  /* 0x0000008093827221 */ /* 0x000fe20000010100 */
[C---:B------:R-:W-:Y:S01]  /*1900*/  PRMT R86, R87.reuse, 0x7632, R86 ;  /* 0x0000763257567816 */ /* 0x040fe20000000056 */
[----:B------:R-:W-:Y:S01]  /*1910*/  IMAD.U32 R87, R87, 0x10000, RZ ;  /* 0x0001000057577824 */ /* 0x000fe200078e00ff */
[----:B------:R-:W-:Y:S01]  /*1920*/  SHF.L.U32 R83, R67, 0x10, RZ ;  /* 0x0000001043537819 */ /* 0x000fe200000006ff */
[-C--:B------:R-:W-:Y:S01]  /*1930*/  FMUL.FTZ R129, R129, R80.reuse ;  /* 0x0000005081817220 */ /* 0x080fe20000410000 */
[----:B------:R-:W-:Y:S01]  /*1940*/  FADD.FTZ R21, R21, R80 ;  /* 0x0000005015157221 */ /* 0x000fe20000010000 */
[----:B------:R-:W-:Y:S01]  /*1950*/  FFMA.FTZ R45, R132, R80, R45 ;  /* 0x00000050842d7223 */ /* 0x000fe2000001002d */
[----:B------:R-:W-:Y:S01]  /*1960*/  FADD.FTZ R102, -R147, R102 ;  /* 0x0000006693667221 */ /* 0x000fe20000010100 */
[----:B------:R-:W-:Y:S01]  /*1970*/  FADD.FTZ R80, R151, R120 ;  /* 0x0000007897507221 */ /* 0x000fe20000010000 */
[----:B------:R-:W-:Y:S01]  /*1980*/  FFMA.FTZ R81, R117, R120, R158 ;  /* 0x0000007875517223 */ /* 0x000fe2000001009e */
[----:B------:R-:W-:Y:S01]  /*1990*/  FMUL.FTZ R123, R97, R130 ;  /* 0x00000082617b7220 */ /* 0x000fe20000410000 */
[----:B------:R-:W-:Y:S01]  /*19a0*/  FMUL.FTZ R130, R83, R87 ;  /* 0x0000005753827220 */ /* 0x000fe20000410000 */
[----:B------:R-:W-:Y:S01]  /*19b0*/  SHF.L.U32 R82, R82, 0x10, RZ ;  /* 0x0000001052527819 */ /* 0x000fe200000006ff */
[----:B------:R-:W-:Y:S01]  /*19c0*/  FMUL.FTZ R134, R97, R102 ;  /* 0x0000006661867220 */ /* 0x000fe20000410000 */
[----:B------:R-:W-:Y:S01]  /*19d0*/  FADD.FTZ R83, R80, R129 ;  /* 0x0000008150537221 */ /* 0x000fe20000010000 */
[----:B------:R-:W-:Y:S01]  /*19e0*/  FFMA.FTZ R80, R132, R129, R81 ;  /* 0x0000008184507223 */ /* 0x000fe20000010051 */
[----:B------:R-:W-:-:S02]  /*19f0*/  IMAD.U32 R128, R66, 0x10000, RZ ;  /* 0x0001000042807824 */ /* 0x000fc400078e00ff */
[----:B------:R-:W-:Y:S01]  /*1a00*/  FMUL.FTZ R121, R97, R98 ;  /* 0x0000006261797220 */ /* 0x000fe20000410000 */
[-C--:B------:R-:W-:Y:S01]  /*1a10*/  FMUL.FTZ R131, R131, R82.reuse ;  /* 0x0000005283837220 */ /* 0x080fe20000410000 */
[----:B------:R-:W-:Y:S01]  /*1a20*/  FADD.FTZ R23, R23, R82 ;  /* 0x0000005217177221 */ /* 0x000fe20000010000 */
[----:B------:R-:W-:Y:S01]  /*1a30*/  FFMA.FTZ R47, R134, R82, R47 ;  /* 0x00000052862f7223 */ /* 0x000fe2000001002f */
[----:B------:R-:W-:Y:S01]  /*1a40*/  FADD.FTZ R82, R83, R122 ;  /* 0x0000007a53527221 */ /* 0x000fe20000010000 */
[----:B------:R-:W-:Y:S01]  /*1a50*/  FFMA.FTZ R81, R119, R122, R80 ;  /* 0x0000007a77517223 */ /* 0x000fe20000010050 */
[-C--:B------:R-:W-:Y:S01]  /*1a60*/  FMUL.FTZ R128, R128, R99.reuse ;  /* 0x0000006380807220 */ /* 0x080fe20000410000 */
[----:B------:R-:W-:Y:S01]  /*1a70*/  FADD.FTZ R16, R16, R99 ;  /* 0x0000006310107221 */ /* 0x000fe20000010000 */
[----:B------:R-:W-:Y:S01]  /*1a80*/  FFMA.FTZ R40, R121, R99, R40 ;  /* 0x0000006379287223 */ /* 0x000fe20000010028 */
[----:B------:R-:W-:Y:S01]  /*1a90*/  SHF.L.U32 R84, R84, 0x10, RZ ;  /* 0x0000001054547819 */ /* 0x000fe200000006ff */
[----:B------:R-:W-:-:S02]  /*1aa0*/  IMAD.U32 R99, R173, 0x10000, RZ ;  /* 0x00010000ad637824 */ /* 0x000fc400078e00ff */
[----:B------:R-:W-:Y:S01]  /*1ab0*/  FADD.FTZ R83, R82, R131 ;  /* 0x0000008352537221 */ /* 0x000fe20000010000 */
[----:B------:R-:W-:Y:S01]  /*1ac0*/  FFMA.FTZ R80, R134, R131, R81 ;  /* 0x0000008386507223 */ /* 0x000fe20000010051 */
[----:B------:R-:W-:Y:S01]  /*1ad0*/  FMUL.FTZ R98, R97, R160 ;  /* 0x000000a061627220 */ /* 0x000fe20000410000 */
[----:B------:R-:W-:Y:S01]  /*1ae0*/  FMUL.FTZ R99, R99, R84 ;  /* 0x0000005463637220 */ /* 0x000fe20000410000 */
[----:B------:R-:W-:Y:S01]  /*1af0*/  FADD.FTZ R82, R83, R128 ;  /* 0x0000008053527221 */ /* 0x000fe20000010000 */
[----:B------:R-:W-:Y:S01]  /*1b00*/  FFMA.FTZ R80, R121, R128, R80 ;  /* 0x0000008079507223 */ /* 0x000fe20000010050 */
[----:B------:R-:W-:Y:S01]  /*1b10*/  SHF.L.U32 R86, R86, 0x10, RZ ;  /* 0x0000001056567819 */ /* 0x000fe200000006ff */
[----:B------:R-:W-:Y:S02]  /*1b20*/  IMAD.U32 R100, R172, 0x10000, RZ ;  /* 0x00010000ac647824 */ /* 0x000fe400078e00ff */
        /* <DEDUP_REMOVED lines=15> */
[----:B------:R-:W-:-:S07]  /*1c20*/  FFMA.FTZ R158, R102, R100, R83 ;  /* 0x00000064669e7223 */ /* 0x000fce0000010053 */
.L_x_338:
[----:B------:R-:W-:Y:S05]  /*1c30*/  BSYNC.RECONVERGENT B1 ;  /* 0x0000000000017941 */ /* 0x000fea0003800200 */
.L_x_337:
[----:B------:R-:W-:Y:S01]  /*1c40*/  UMOV UR6, 0xffffffff ;  /* 0xffffffff00067882 */ /* 0x000fe20000000000 */
[C---:B------:R-:W-:Y:S02]  /*1c50*/  PRMT R176, R15.reuse, 0x7632, R176 ;  /* 0x000076320fb07816 */ /* 0x040fe400000000b0 */
[----:B------:R-:W-:Y:S02]  /*1c60*/  PRMT R82, R15, 0x7632, R82 ;  /* 0x000076320f527816 */ /* 0x000fe40000000052 */
[----:B------:R-:W-:Y:S02]  /*1c70*/  PRMT R83, R14, 0x7632, R83 ;  /* 0x000076320e537816 */ /* 0x000fe40000000053 */
[C---:B------:R-:W-:Y:S02]  /*1c80*/  PRMT R177, R13.reuse, 0x7632, R177 ;  /* 0x000076320db17816 */ /* 0x040fe400000000b1 */
[----:B------:R-:W-:Y:S02]  /*1c90*/  PRMT R81, R13, 0x7632, R81 ;  /* 0x000076320d517816 */ /* 0x000fe40000000051 */
[----:B------:R-:W-:-:S02]  /*1ca0*/  PRMT R178, R12, 0x7632, R178 ;  /* 0x000076320cb27816 */ /* 0x000fc400000000b2 */
[----:B------:R-:W-:Y:S01]  /*1cb0*/  PRMT R80, R12, 0x7632, R80 ;  /* 0x000076320c507816 */ /* 0x000fe20000000050 */
[----:B------:R-:W-:Y:S06]  /*1cc0*/  BRA.DIV UR6, `(.L_x_339) ;  /* 0x0000008206187947 */ /* 0x000fec000b800000 */
[----:B------:R-:W0:Y:S01]  /*1cd0*/  SHFL.BFLY PT, R84, R151, 0x1, 0x1f ;  /* 0x0c201f0097547f89 */ /* 0x000e2200000e0000 */
[----:B------:R-:W-:-:S03]  /*1ce0*/  PRMT R149, R7, 0x7632, R149 ;  /* 0x0000763207957816 */ /* 0x000fc60000000095 */
[----:B------:R-:W1:Y:S01]  /*1cf0*/  SHFL.BFLY PT, R85, R158, 0x1, 0x1f ;  /* 0x0c201f009e557f89 */ /* 0x000e6200000e0000 */
[--C-:B0-----:R-:W-:Y:S01]  /*1d00*/  FADD.FTZ R84, R84, R151.reuse ;  /* 0x0000009754547221 */ /* 0x101fe20000010000 */
[----:B------:R-:W-:Y:S01]  /*1d10*/  PRMT R151, R6, 0x7632, R151 ;  /* 0x0000763206977816 */ /* 0x000fe20000000097 */
[----:B-1----:R-:W-:-:S03]  /*1d20*/  FADD.FTZ R85, R85, R158 ;  /* 0x0000009e55557221 */ /* 0x002fc60000010000 */
        /* <DEDUP_REMOVED lines=10> */
[--C-:B0-----:R-:W-:Y:S01]  /*1dd0*/  FADD.FTZ R162, R160, R147.reuse ;  /* 0x00000093a0a27221 */ /* 0x101fe20000010000 */
[----:B------:R-:W-:Y:S01]  /*1de0*/  PRMT R147, R7, 0x7632, R147 ;  /* 0x0000763207937816 */ /* 0x000fe20000000093 */
[----:B-1----:R-:W-:-:S03]  /*1df0*/  FADD.FTZ R84, R159, R158 ;  /* 0x0000009e9f547221 */ /* 0x002fc60000010000 */
[----:B------:R0:W1:Y:S01]  /*1e00*/  SHFL.BFLY PT, R85, R162, 0x10, 0x1f ;  /* 0x0e001f00a2557f89 */ /* 0x00006200000e0000 */
[----:B------:R-:W-:-:S03]  /*1e10*/  PRMT R158, R6, 0x7632, R158 ;  /* 0x00007632069e7816 */ /* 0x000fc6000000009e */
[----:B------:R0:W2:Y:S04]  /*1e20*/  SHFL.BFLY PT, R163, R84, 0x10, 0x1f ;  /* 0x0e001f0054a37f89 */ /* 0x0000a800000e0000 */
.L_x_382:
        /* <DEDUP_REMOVED lines=18> */
[-C--:B------:R-:W-:Y:S01]  /*1f50*/  FFMA.FTZ R81, R135, R159.reuse, R160 ;  /* 0x0000009f87517223 */ /* 0x080fe200000100a0 */
[----:B------:R-:W-:Y:S01]  /*1f60*/  ISETP.GE.U32.AND P0, PT, R88, RZ, PT ;  /* 0x000000ff5800720c */ /* 0x000fe20003f06070 */
[----:B0-----:R-:W-:Y:S01]  /*1f70*/  FADD.FTZ R84, R145, -R80 ;  /* 0x8000005091547221 */ /* 0x001fe20000010000 */
[----:B------:R-:W-:Y:S01]  /*1f80*/  FADD.FTZ R82, R142, -R83 ;  /* 0x800000538e527221 */ /* 0x000fe20000010000 */
[----:B------:R-:W-:Y:S01]  /*1f90*/  FADD.FTZ R80, R140, -R81 ;  /* 0x800000518c507221 */ /* 0x000fe20000010000 */
[----:B------:R-:W-:Y:S01]  /*1fa0*/  ISETP.GE.U32.AND.EX P0, PT, R89, 0x1000000, PT, P0 ;  /* 0x010000005900780c */ /* 0x000fe20003f06100 */
[C---:B-----5:R-:W-:Y:S01]  /*1fb0*/  FMUL.FTZ R84, R97.reuse, R84 ;  /* 0x0000005461547220 */ /* 0x060fe20000410000 */
[C---:B------:R-:W-:Y:S01]  /*1fc0*/  FMUL.FTZ R82, R97.reuse, R82 ;  /* 0x0000005261527220 */ /* 0x040fe20000410000 */
[----:B------:R-:W-:Y:S01]  /*1fd0*/  FMUL.FTZ R80, R97, R80 ;  /* 0x0000005061507220 */ /* 0x000fe20000410000 */
[C---:B------:R-:W-:Y:S01]  /*1fe0*/  LOP3.LUT P2, RZ, R89.reuse, 0xff0000, RZ, 0xc0, !PT ;  /* 0x00ff000059ff7812 */ /* 0x040fe2000784c0ff */
[----:B------:R-:W-:Y:S01]  /*1ff0*/  FMUL.FTZ R84, R84, UR14 ;  /* 0x0000000e54547c20 */ /* 0x000fe20008410000 */
[----:B------:R-:W-:Y:S01]  /*2000*/  FMUL.FTZ R82, R82, UR14 ;  /* 0x0000000e52527c20 */ /* 0x000fe20008410000 */
[----:B------:R-:W-:Y:S01]  /*2010*/  FMUL.FTZ R80, R80, UR14 ;  /* 0x0000000e50507c20 */ /* 0x000fe20008410000 */
[----:B------:R-:W-:Y:S01]  /*2020*/  LOP3.LUT P5, RZ, R89, 0xff, RZ, 0xc0, !PT ;  /* 0x000000ff59ff7812 */ /* 0x000fe200078ac0ff */
[-CC-:B------:R-:W-:Y:S01]  /*2030*/  FFMA.FTZ R83, R133, R159.reuse, R160.reuse ;  /* 0x0000009f85537223 */ /* 0x180fe200000100a0 */
[----:B------:R-:W-:Y:S01]  /*2040*/  FSEL R176, R84, RZ, P0 ;  /* 0x000000ff54b07208 */ /* 0x000fe20000000000 */
[-CC-:B------:R-:W-:Y:S01]  /*2050*/  FFMA.FTZ R84, R148, R159.reuse, R160.reuse ;  /* 0x0000009f94547223 */ /* 0x180fe200000100a0 */
[----:B------:R-:W-:Y:S01]  /*2060*/  FSEL R163, R82, RZ, P2 ;  /* 0x000000ff52a37208 */ /* 0x000fe20001000000 */
[-C--:B------:R-:W-:Y:S01]  /*2070*/  FFMA.FTZ R82, R146, R159.reuse, R160 ;  /* 0x0000009f92527223 */ /* 0x080fe200000100a0 */
[----:B------:R-:W-:Y:S01]  /*2080*/  FSEL R87, R80, RZ, P5 ;  /* 0x000000ff50577208 */ /* 0x000fe20002800000 */
[----:B------:R-:W-:Y:S01]  /*2090*/  FADD.FTZ R162, R143, -R84 ;  /* 0x800000548fa27221 */ /* 0x000fe20000010000 */
[-CC-:B------:R-:W-:Y:S01]  /*20a0*/  FFMA.FTZ R80, R144, R159.reuse, R160.reuse ;  /* 0x0000009f90507223 */ /* 0x180fe200000100a0 */
[----:B------:R-:W-:Y:S01]  /*20b0*/  FADD.FTZ R84, R138, -R83 ;  /* 0x800000538a547221 */ /* 0x000fe20000010000 */
[----:B------:R-:W-:Y:S01]  /*20c0*/  FFMA.FTZ R81, R3, R159, R160 ;  /* 0x0000009f03517223 */ /* 0x000fe200000100a0 */
[----:B------:R-:W-:Y:S01]  /*20d0*/  FADD.FTZ R86, R141, -R82 ;  /* 0x800000528d567221 */ /* 0x000fe20000010000 */
[----:B------:R-:W-:Y:S01]  /*20e0*/  FMUL.FTZ R162, R97, R162 ;  /* 0x000000a261a27220 */ /* 0x000fe20000410000 */
[----:B------:R-:W-:Y:S01]  /*20f0*/  FADD.FTZ R82, R139, -R80 ;  /* 0x800000508b527221 */ /* 0x000fe20000010000 */
[----:B------:R-:W-:Y:S01]  /*2100*/  FMUL.FTZ R84, R97, R84 ;  /* 0x0000005461547220 */ /* 0x000fe20000410000 */
[----:B------:R-:W-:Y:S01]  /*2110*/  FADD.FTZ R80, R136, -R81 ;  /* 0x8000005188507221 */ /* 0x000fe20000010000 */
[----:B------:R-:W-:Y:S01]  /*2120*/  FMUL.FTZ R162, R162, UR14 ;  /* 0x0000000ea2a27c20 */ /* 0x000fe20008410000 */
[----:B------:R-:W-:Y:S01]  /*2130*/  LOP3.LUT P2, RZ, R89, 0xff00, RZ, 0xc0, !PT ;  /* 0x0000ff0059ff7812 */ /* 0x000fe2000784c0ff */
[----:B------:R-:W-:Y:S01]  /*2140*/  FMUL.FTZ R84, R84, UR14 ;  /* 0x0000000e54547c20 */ /* 0x000fe20008410000 */
[----:B------:R-:W-:Y:S01]  /*2150*/  LOP3.LUT P0, RZ, R88, 0xff0000, RZ, 0xc0, !PT ;  /* 0x00ff000058ff7812 */ /* 0x000fe2000780c0ff */
[C---:B------:R-:W-:Y:S01]  /*2160*/  FMUL.FTZ R86, R97.reuse, R86 ;  /* 0x0000005661567220 */ /* 0x040fe20000410000 */
[C---:B------:R-:W-:Y:S01]  /*2170*/  FMUL.FTZ R82, R97.reuse, R82 ;  /* 0x0000005261527220 */ /* 0x040fe20000410000 */
[----:B------:R-:W-:Y:S01]  /*2180*/  FMUL.FTZ R80, R97, R80 ;  /* 0x0000005061507220 */ /* 0x000fe20000410000 */
[----:B------:R-:W-:Y:S01]  /*2190*/  FSEL R162, R162, RZ, P2 ;  /* 0x000000ffa2a27208 */ /* 0x000fe20001000000 */
[----:B------:R-:W-:Y:S01]  /*21a0*/  FMUL.FTZ R86, R86, UR14 ;  /* 0x0000000e56567c20 */ /* 0x000fe20008410000 */
[----:B------:R-:W-:Y:S01]  /*21b0*/  FMUL.FTZ R82, R82, UR14 ;  /* 0x0000000e52527c20 */ /* 0x000fe20008410000 */
        /* <DEDUP_REMOVED lines=9> */
[----:B------:R-:W-:Y:S02]  /*2250*/  F2FP.BF16.F32.PACK_AB R82, R162, R87 ;  /* 0x00000057a252723e */ /* 0x000fe400000010ff */
[----:B------:R-:W-:Y:S02]  /*2260*/  F2FP.BF16.F32.PACK_AB R81, R86, R81 ;  /* 0x000000515651723e */ /* 0x000fe400000010ff */
[----:B------:R-:W-:Y:S01]  /*2270*/  F2FP.BF16.F32.PACK_AB R80, R85, R80 ;  /* 0x000000505550723e */ /* 0x000fe200000010ff */
[----:B------:R-:W-:Y:S06]  /*2280*/  BRA `(.L_x_345) ;  /* 0x0000002000247947 */ /* 0x000fec0003800000 */
.L_x_344:
[-CC-:B------:R-:W-:Y:S01]  /*2290*/  FFMA.FTZ R75, R137, R159.reuse, R160.reuse ;  /* 0x0000009f894b7223 */ /* 0x180fe200000100a0 */
[-CC-:B------:R-:W-:Y:S01]  /*22a0*/  FFMA.FTZ R72, R150, R159.reuse, R160.reuse ;  /* 0x0000009f96487223 */ /* 0x180fe200000100a0 */
[-C--:B------:R-:W-:Y:S01]  /*22b0*/  FFMA.FTZ R73, R135, R159.reuse, R160 ;  /* 0x0000009f87497223 */ /* 0x080fe200000100a0 */
[----:B------:R-:W-:Y:S01]  /*22c0*/  ISETP.GE.U32.AND P0, PT, R88, RZ, PT ;  /* 0x000000ff5800720c */ /* 0x000fe20003f06070 */
[----:B------:R-:W-:Y:S01]  /*22d0*/  FADD.FTZ R74, R142, -R75 ;  /* 0x8000004b8e4a7221 */ /* 0x000fe20000010000 */
[----:B------:R-:W-:Y:S01]  /*22e0*/  FADD.FTZ R80, R145, -R72 ;  /* 0x8000004891507221 */ /* 0x000fe20000010000 */
[----:B------:R-:W-:Y:S01]  /*22f0*/  FADD.FTZ R72, R140, -R73 ;  /* 0x800000498c487221 */ /* 0x000fe20000010000 */
[----:B------:R-:W-:Y:S01]  /*2300*/  LOP3.LUT P5, RZ, R89, 0xff, RZ, 0xc0, !PT ;  /* 0x000000ff59ff7812 */ /* 0x000fe200078ac0ff */
[C---:B-----5:R-:W-:Y:S01]  /*2310*/  FMUL.FTZ R75, R97.reuse, R74 ;  /* 0x0000004a614b7220 */ /* 0x060fe20000410000 */
[C---:B------:R-:W-:Y:S01]  /*2320*/  FMUL.FTZ R82, R97.reuse, R80 ;  /* 0x0000005061527220 */ /* 0x040fe20000410000 */
[----:B------:R-:W-:Y:S01]  /*2330*/  FFMA.FTZ R80, R148, R159, R160 ;  /* 0x0000009f94507223 */ /* 0x000fe200000100a0 */
[----:B------:R-:W-:Y:S01]  /*2340*/  FMUL.FTZ R74, R97, R72 ;  /* 0x00000048614a7220 */ /* 0x000fe20000410000 */
[----:B------:R-:W-:Y:S01]  /*2350*/  FMUL.FTZ R73, R75, UR14 ;  /* 0x0000000e4b497c20 */ /* 0x000fe20008410000 */
[----:B------:R-:W-:Y:S01]  /*2360*/  LOP3.LUT P2, RZ, R89, 0xff0000, RZ, 0xc0, !PT ;  /* 0x00ff000059ff7812 */ /* 0x000fe2000784c0ff */
[----:B------:R-:W-:Y:S01]  /*2370*/  FADD.FTZ R80, R143, -R80 ;  /* 0x800000508f507221 */ /* 0x000fe20000010000 */
[----:B------:R-:W-:Y:S01]  /*2380*/  FMUL.FTZ R72, R74, UR14 ;  /* 0x0000000e4a487c20 */ /* 0x000fe20008410000 */
[C---:B------:R-:W-:Y:S01]  /*2390*/  F2FP.BF16.F32.PACK_AB R75, R82.reuse, R75 ;  /* 0x0000004b524b723e */ /* 0x040fe200000010ff */
[----:B------:R-:W-:Y:S01]  /*23a0*/  FMUL.FTZ R82, R82, UR14 ;  /* 0x0000000e52527c20 */ /* 0x000fe20008410000 */
[----:B------:R-:W-:Y:S01]  /*23b0*/  ISETP.GE.U32.AND.EX P0, PT, R89, 0x1000000, PT, P0 ;  /* 0x010000005900780c */ /* 0x000fe20003f06100 */
[-CC-:B------:R-:W-:Y:S01]  /*23c0*/  FFMA.FTZ R81, R133, R159.reuse, R160.reuse ;  /* 0x0000009f85517223 */ /* 0x180fe200000100a0 */
[----:B------:R-:W-:Y:S01]  /*23d0*/  FMUL.FTZ R83, R97, R80 ;  /* 0x0000005061537220 */ /* 0x000fe20000410000 */
[----:B------:R-:W-:Y:S01]  /*23e0*/  FSEL R86, R72, RZ, P5 ;  /* 0x000000ff48567208 */ /* 0x000fe20002800000 */
[-CC-:B------:R-:W-:Y:S01]  /*23f0*/  FFMA.FTZ R72, R146, R159.reuse, R160.reuse ;  /* 0x0000009f92487223 */ /* 0x180fe200000100a0 */
[----:B0-----:R-:W-:Y:S01]  /*2400*/  FSEL R162, R73, RZ, P2 ;  /* 0x000000ff49a27208 */ /* 0x001fe20001000000 */
[-CC-:B------:R-:W-:Y:S01]  /*2410*/  FFMA.FTZ R73, R3, R159.reuse, R160.reuse ;  /* 0x0000009f03497223 */ /* 0x180fe200000100a0 */
[----:B------:R-:W-:Y:S01]  /*2420*/  FSEL R163, R82, RZ, P0 ;  /* 0x000000ff52a37208 */ /* 0x000fe20000000000 */
[----:B------:R-:W-:Y:S01]  /*2430*/  FADD.FTZ R82, R138, -R81 ;  /* 0x800000518a527221 */ /* 0x000fe20000010000 */
[----:B------:R-:W-:Y:S01]  /*2440*/  FFMA.FTZ R80, R144, R159, R160 ;  /* 0x0000009f90507223 */ /* 0x000fe200000100a0 */
[----:B------:R-:W-:Y:S01]  /*2450*/  F2FP.BF16.F32.PACK_AB R74, R83, R74 ;  /* 0x0000004a534a723e */ /* 0x000fe200000010ff */
[----:B------:R-:W-:Y:S01]  /*2460*/  FADD.FTZ R84, R141, -R72 ;  /* 0x800000488d547221 */ /* 0x000fe20000010000 */
[----:B------:R-:W-:Y:S01]  /*2470*/  FMUL.FTZ R83, R83, UR14 ;  /* 0x0000000e53537c20 */ /* 0x000fe20008410000 */
[----:B------:R-:W-:Y:S01]  /*2480*/  LOP3.LUT P2, RZ, R89, 0xff00, RZ, 0xc0, !PT ;  /* 0x0000ff0059ff7812 */ /* 0x000fe2000784c0ff */
[----:B------:R-:W-:Y:S01]  /*2490*/  FADD.FTZ R72, R136, -R73 ;  /* 0x8000004988487221 */ /* 0x000fe20000010000 */
[----:B------:R-:W-:Y:S01]  /*24a0*/  FMUL.FTZ R73, R97, R82 ;  /* 0x0000005261497220 */ /* 0x000fe20000410000 */
[----:B------:R-:W-:Y:S01]  /*24b0*/  FADD.FTZ R80, R139, -R80 ;  /* 0x800000508b507221 */ /* 0x000fe20000010000 */
[----:B------:R-:W-:Y:S01]  /*24c0*/  FMUL.FTZ R84, R97, R84 ;  /* 0x0000005461547220 */ /* 0x000fe20000410000 */
[----:B------:R-:W-:Y:S01]  /*24d0*/  FSEL R87, R83, RZ, P2 ;  /* 0x000000ff53577208 */ /* 0x000fe20001000000 */
[----:B------:R-:W-:Y:S01]  /*24e0*/  FMUL.FTZ R83, R73, UR14 ;  /* 0x0000000e49537c20 */ /* 0x000fe20008410000 */
[----:B------:R-:W-:Y:S01]  /*24f0*/  LOP3.LUT P0, RZ, R88, 0xff0000, RZ, 0xc0, !PT ;  /* 0x00ff000058ff7812 */ /* 0x000fe2000780c0ff */
[C---:B------:R-:W-:Y:S01]  /*2500*/  FMUL.FTZ R72, R97.reuse, R72 ;  /* 0x0000004861487220 */ /* 0x040fe20000410000 */
[----:B------:R-:W-:Y:S01]  /*2510*/  FMUL.FTZ R81, R97, R80 ;  /* 0x0000005061517220 */ /* 0x000fe20000410000 */
[C---:B------:R-:W-:Y:S01]  /*2520*/  F2FP.BF16.F32.PACK_AB R73, R84.reuse, R73 ;  /* 0x000000495449723e */ /* 0x040fe200000010ff */
[----:B------:R-:W-:Y:S01]  /*2530*/  FMUL.FTZ R85, R84, UR14 ;  /* 0x0000000e54557c20 */ /* 0x000fe20008410000 */
[----:B------:R-:W-:Y:S01]  /*2540*/  LOP3.LUT P5, RZ, R88, 0xff000000, RZ, 0xc0, !PT ;  /* 0xff00000058ff7812 */ /* 0x000fe200078ac0ff */
[----:B------:R-:W-:Y:S01]  /*2550*/  FMUL.FTZ R80, R72, UR14 ;  /* 0x0000000e48507c20 */ /* 0x000fe20008410000 */
[----:B------:R-:W-:Y:S01]  /*2560*/  FMUL.FTZ R82, R81, UR14 ;  /* 0x0000000e51527c20 */ /* 0x000fe20008410000 */
[----:B------:R-:W-:-:S02]  /*2570*/  FSEL R84, R83, RZ, P0 ;  /* 0x000000ff53547208 */ /* 0x000fc40000000000 */
[C---:B------:R-:W-:Y:S02]  /*2580*/  LOP3.LUT P2, RZ, R88.reuse, 0xff, RZ, 0xc0, !PT ;  /* 0x000000ff58ff7812 */ /* 0x040fe4000784c0ff */
[----:B------:R-:W-:Y:S02]  /*2590*/  LOP3.LUT P0, RZ, R88, 0xff00, RZ, 0xc0, !PT ;  /* 0x0000ff0058ff7812 */ /* 0x000fe4000780c0ff */
[----:B------:R-:W-:Y:S02]  /*25a0*/  F2FP.BF16.F32.PACK_AB R72, R81, R72 ;  /* 0x000000485148723e */ /* 0x000fe400000010ff */
        /* <DEDUP_REMOVED lines=8> */
.L_x_343:
[----:B------:R-:W-:-:S04]  /*2630*/  UISETP.NE.U32.AND UP0, UPT, UR4, URZ, UPT ;  /* 0x000000ff0400728c */ /* 0x000fc8000bf05070 */
[----:B------:R-:W-:-:S09]  /*2640*/  UISETP.NE.AND.EX UP0, UPT, UR5, URZ, UPT, UP0 ;  /* 0x000000ff0500728c */ /* 0x000fd2000bf05300 */
[----:B------:R-:W-:Y:S05]  /*2650*/  BRA.U UP0, `(.L_x_346) ;  /* 0x0000000100f87547 */ /* 0x000fea000b800000 */
[-CC-:B------:R-:W-:Y:S01]  /*2660*/  FFMA.FTZ R178, R150, R159.reuse, R160.reuse ;  /* 0x0000009f96b27223 */ /* 0x180fe200000100a0 */
[----:B0-----:R-:W-:Y:S01]  /*2670*/  SHF.L.U32 R162, R82, 0x10, RZ ;  /* 0x0000001052a27819 */ /* 0x001fe200000006ff */
[-CC-:B------:R-:W-:Y:S01]  /*2680*/  FFMA.FTZ R85, R137, R159.reuse, R160.reuse ;  /* 0x0000009f89557223 */ /* 0x180fe200000100a0 */
[-C--:B------:R-:W-:Y:S01]  /*2690*/  FFMA.FTZ R176, R148, R159.reuse, R160 ;  /* 0x0000009f94b07223 */ /* 0x080fe200000100a0 */
[----:B------:R-:W-:Y:S01]  /*26a0*/  FADD.FTZ R163, R145, -R178 ;  /* 0x800000b291a37221 */ /* 0x000fe20000010000 */
[----:B------:R-:W-:Y:S02]  /*26b0*/  IMAD.U32 R84, R83, 0x10000, RZ ;  /* 0x0001000053547824 */ /* 0x000fe400078e00ff */
[----:B------:R-:W-:Y:S01]  /*26c0*/  FFMA.FTZ R83, R135, R159, R160 ;  /* 0x0000009f87537223 */ /* 0x000fe200000100a0 */
[----:B------:R-:W-:Y:S01]  /*26d0*/  FADD.FTZ R87, R142, -R85 ;  /* 0x800000558e577221 */ /* 0x000fe20000010000 */
[----:B------:R-:W-:Y:S02]  /*26e0*/  IMAD.U32 R86, R15, 0x10000, RZ ;  /* 0x000100000f567824 */ /* 0x000fe400078e00ff */
[----:B------:R-:W-:Y:S01]  /*26f0*/  FADD.FTZ R85, R143, -R176 ;  /* 0x800000b08f557221 */ /* 0x000fe20000010000 */
[----:B-----5:R-:W-:Y:S01]  /*2700*/  FFMA.FTZ R162, R97, R163, R162 ;  /* 0x000000a361a27223 */ /* 0x020fe200000100a2 */
[----:B------:R-:W-:Y:S01]  /*2710*/  FFMA.FTZ R163, R133, R159, R160 ;  /* 0x0000009f85a37223 */ /* 0x000fe200000100a0 */
[----:B------:R-:W-:Y:S01]  /*2720*/  SHF.L.U32 R82, R14, 0x10, RZ ;  /* 0x000000100e527819 */ /* 0x000fe200000006ff */
[----:B------:R-:W-:Y:S01]  /*2730*/  FADD.FTZ R83, R140, -R83 ;  /* 0x800000538c537221 */ /* 0x000fe20000010000 */
[C---:B------:R-:W-:Y:S01]  /*2740*/  FFMA.FTZ R87, R97.reuse, R87, R86 ;  /* 0x0000005761577223 */ /* 0x040fe20000010056 */
[----:B------:R-:W-:Y:S01]  /*2750*/  FFMA.FTZ R85, R97, R85, R84 ;  /* 0x0000005561557223 */ /* 0x000fe20000010054 */
[----:B------:R-:W-:Y:S01]  /*2760*/  FFMA.FTZ R176, R144, R159, R160 ;  /* 0x0000009f90b07223 */ /* 0x000fe200000100a0 */
[----:B------:R-:W-:Y:S01]  /*2770*/  SHF.L.U32 R86, R81, 0x10, RZ ;  /* 0x0000001051567819 */ /* 0x000fe200000006ff */
[----:B------:R-:W-:-:S02]  /*2780*/  IMAD.U32 R84, R13, 0x10000, RZ ;  /* 0x000100000d547824 */ /* 0x000fc400078e00ff */
[----:B------:R-:W-:Y:S01]  /*2790*/  FADD.FTZ R177, R138, -R163 ;  /* 0x800000a38ab17221 */ /* 0x000fe20000010000 */
[----:B------:R-:W-:Y:S01]  /*27a0*/  ISETP.GE.U32.AND P0, PT, R88, RZ, PT ;  /* 0x000000ff5800720c */ /* 0x000fe20003f06070 */
[-CC-:B------:R-:W-:Y:S01]  /*27b0*/  FFMA.FTZ R178, R146, R159.reuse, R160.reuse ;  /* 0x0000009f92b27223 */ /* 0x180fe200000100a0 */
[----:B------:R-:W-:Y:S01]  /*27c0*/  FFMA.FTZ R81, R3, R159, R160 ;  /* 0x0000009f03517223 */ /* 0x000fe200000100a0 */
[----:B------:R-:W-:Y:S01]  /*27d0*/  FFMA.FTZ R83, R97, R83, R82 ;  /* 0x0000005361537223 */ /* 0x000fe20000010052 */
[----:B------:R-:W-:Y:S02]  /*27e0*/  IMAD.U32 R82, R80, 0x10000, RZ ;  /* 0x0001000050527824 */ /* 0x000fe400078e00ff */
[----:B------:R-:W-:Y:S01]  /*27f0*/  FADD.FTZ R163, R139, -R176 ;  /* 0x800000b08ba37221 */ /* 0x000fe20000010000 */
[----:B------:R-:W-:Y:S01]  /*2800*/  FMUL.FTZ R87, R87, UR14 ;  /* 0x0000000e57577c20 */ /* 0x000fe20008410000 */
[----:B------:R-:W-:Y:S01]  /*2810*/  FMUL.FTZ R162, R162, UR14 ;  /* 0x0000000ea2a27c20 */ /* 0x000fe20008410000 */
[----:B------:R-:W-:Y:S01]  /*2820*/  SHF.L.U32 R80, R12, 0x10, RZ ;  /* 0x000000100c507819 */ /* 0x000fe200000006ff */
[----:B------:R-:W-:Y:S01]  /*2830*/  FFMA.FTZ R84, R97, R177, R84 ;  /* 0x000000b161547223 */ /* 0x000fe20000010054 */
[----:B------:R-:W-:Y:S01]  /*2840*/  LOP3.LUT P2, RZ, R89, 0xff0000, RZ, 0xc0, !PT ;  /* 0x00ff000059ff7812 */ /* 0x000fe2000784c0ff */
[----:B------:R-:W-:Y:S01]  /*2850*/  FADD.FTZ R179, R141, -R178 ;  /* 0x800000b28db37221 */ /* 0x000fe20000010000 */
[----:B------:R-:W-:Y:S01]  /*2860*/  ISETP.GE.U32.AND.EX P0, PT, R89, 0x1000000, PT, P0 ;  /* 0x010000005900780c */ /* 0x000fe20003f06100 */
[----:B------:R-:W-:Y:S01]  /*2870*/  FADD.FTZ R81, R136, -R81 ;  /* 0x8000005188517221 */ /* 0x000fe20000010000 */
[----:B------:R-:W-:Y:S01]  /*2880*/  FFMA.FTZ R82, R97, R163, R82 ;  /* 0x000000a361527223 */ /* 0x000fe20000010052 */
[----:B------:R-:W-:Y:S01]  /*2890*/  FMUL.FTZ R83, R83, UR14 ;  /* 0x0000000e53537c20 */ /* 0x000fe20008410000 */
[----:B------:R-:W-:Y:S01]  /*28a0*/  FSEL R163, R87, RZ, P2 ;  /* 0x000000ff57a37208 */ /* 0x000fe20001000000 */
[----:B------:R-:W-:Y:S01]  /*28b0*/  FMUL.FTZ R85, R85, UR14 ;  /* 0x0000000e55557c20 */ /* 0x000fe20008410000 */
[----:B------:R-:W-:Y:S01]  /*28c0*/  FSEL R176, R162, RZ, P0 ;  /* 0x000000ffa2b07208 */ /* 0x000fe20000000000 */
[----:B------:R-:W-:Y:S01]  /*28d0*/  FMUL.FTZ R84, R84, UR14 ;  /* 0x0000000e54547c20 */ /* 0x000fe20008410000 */
[C---:B------:R-:W-:Y:S01]  /*28e0*/  FFMA.FTZ R86, R97.reuse, R179, R86 ;  /* 0x000000b361567223 */ /* 0x040fe20000010056 */
[----:B------:R-:W-:Y:S01]  /*28f0*/  FFMA.FTZ R80, R97, R81, R80 ;  /* 0x0000005161507223 */ /* 0x000fe20000010050 */
        /* <DEDUP_REMOVED lines=20> */
.L_x_346:
[-CC-:B------:R-:W-:Y:S01]  /*2a40*/  FFMA.FTZ R73, R137, R159.reuse, R160.reuse ;  /* 0x0000009f89497223 */ /* 0x180fe200000100a0 */
[----:B------:R-:W-:Y:S01]  /*2a50*/  IMAD.U32 R82, R15, 0x10000, RZ ;  /* 0x000100000f527824 */ /* 0x000fe200078e00ff */
[----:B------:R-:W-:Y:S01]  /*2a60*/  SHF.L.U32 R163, R83, 0x10, RZ ;  /* 0x0000001053a37819 */ /* 0x000fe200000006ff */
[-CC-:B------:R-:W-:Y:S01]  /*2a70*/  FFMA.FTZ R83, R135, R159.reuse, R160.reuse ;  /* 0x0000009f87537223 */ /* 0x180fe200000100a0 */
[----:B------:R-:W-:Y:S01]  /*2a80*/  FADD.FTZ R74, R142, -R73 ;  /* 0x800000498e4a7221 */ /* 0x000fe20000010000 */
[-C--:B------:R-:W-:Y:S01]  /*2a90*/  FFMA.FTZ R73, R133, R159.reuse, R160 ;  /* 0x0000009f85497223 */ /* 0x080fe200000100a0 */
[----:B------:R-:W-:Y:S01]  /*2aa0*/  IMAD.U32 R75, R13, 0x10000, RZ ;  /* 0x000100000d4b7824 */ /* 0x000fe200078e00ff */
[----:B------:R-:W-:Y:S01]  /*2ab0*/  SHF.L.U32 R85, R14, 0x10, RZ ;  /* 0x000000100e557819 */ /* 0x000fe200000006ff */
[----:B-----5:R-:W-:Y:S01]  /*2ac0*/  FFMA.FTZ R177, R97, R74, R82 ;  /* 0x0000004a61b17223 */ /* 0x020fe20000010052 */
[-CC-:B------:R-:W-:Y:S01]  /*2ad0*/  FFMA.FTZ R74, R148, R159.reuse, R160.reuse ;  /* 0x0000009f944a7223 */ /* 0x180fe200000100a0 */
[-C--:B------:R-:W-:Y:S01]  /*2ae0*/  FFMA.FTZ R82, R150, R159.reuse, R160 ;  /* 0x0000009f96527223 */ /* 0x080fe200000100a0 */
[----:B------:R-:W-:Y:S01]  /*2af0*/  IMAD.U32 R72, R176, 0x10000, RZ ;  /* 0x00010000b0487824 */ /* 0x000fe200078e00ff */
[----:B------:R-:W-:Y:S01]  /*2b00*/  ISETP.GE.U32.AND P0, PT, R88, RZ, PT ;  /* 0x000000ff5800720c */ /* 0x000fe20003f06070 */
[----:B0-----:R-:W-:Y:S01]  /*2b10*/  FADD.FTZ R84, R143, -R74 ;  /* 0x8000004a8f547221 */ /* 0x001fe20000010000 */
[----:B------:R-:W-:Y:S01]  /*2b20*/  FADD.FTZ R74, R138, -R73 ;  /* 0x800000498a4a7221 */ /* 0x000fe20000010000 */
[----:B------:R-:W-:Y:S01]  /*2b30*/  FADD.FTZ R86, R145, -R82 ;  /* 0x8000005291567221 */ /* 0x000fe20000010000 */
[----:B------:R-:W-:Y:S01]  /*2b40*/  FADD.FTZ R82, R140, -R83 ;  /* 0x800000538c527221 */ /* 0x000fe20000010000 */
[C---:B------:R-:W-:Y:S01]  /*2b50*/  FFMA.FTZ R176, R97.reuse, R84, R163 ;  /* 0x0000005461b07223 */ /* 0x040fe200000100a3 */
[----:B------:R-:W-:Y:S01]  /*2b60*/  FFMA.FTZ R84, R97, R74, R75 ;  /* 0x0000004a61547223 */ /* 0x000fe2000001004b */
[-CC-:B------:R-:W-:Y:S01]  /*2b70*/  FFMA.FTZ R74, R146, R159.reuse, R160.reuse ;  /* 0x0000009f924a7223 */ /* 0x180fe200000100a0 */
[-C--:B------:R-:W-:Y:S01]  /*2b80*/  FFMA.FTZ R73, R3, R159.reuse, R160 ;  /* 0x0000009f03497223 */ /* 0x080fe200000100a0 */
[C---:B------:R-:W-:Y:S01]  /*2b90*/  FFMA.FTZ R87, R97.reuse, R82, R85 ;  /* 0x0000005261577223 */ /* 0x040fe20000010055 */
[----:B------:R-:W-:Y:S01]  /*2ba0*/  FFMA.FTZ R72, R97, R86, R72 ;  /* 0x0000005661487223 */ /* 0x000fe20000010048 */
[----:B------:R-:W-:Y:S01]  /*2bb0*/  FFMA.FTZ R82, R144, R159, R160 ;  /* 0x0000009f90527223 */ /* 0x000fe200000100a0 */
[----:B------:R-:W-:Y:S01]  /*2bc0*/  FADD.FTZ R86, R141, -R74 ;  /* 0x8000004a8d567221 */ /* 0x000fe20000010000 */
[----:B------:R-:W-:Y:S01]  /*2bd0*/  FADD.FTZ R74, R136, -R73 ;  /* 0x80000049884a7221 */ /* 0x000fe20000010000 */
[----:B------:R-:W-:Y:S01]  /*2be0*/  SHF.L.U32 R73, R80, 0x10, RZ ;  /* 0x0000001050497819 */ /* 0x000fe200000006ff */
[----:B------:R-:W-:-:S02]  /*2bf0*/  IMAD.U32 R75, R12, 0x10000, RZ ;  /* 0x000100000c4b7824 */ /* 0x000fc400078e00ff */
[----:B------:R-:W-:Y:S01]  /*2c00*/  FADD.FTZ R82, R139, -R82 ;  /* 0x800000528b527221 */ /* 0x000fe20000010000 */
[----:B------:R-:W-:Y:S01]  /*2c10*/  SHF.L.U32 R162, R81, 0x10, RZ ;  /* 0x0000001051a27819 */ /* 0x000fe200000006ff */
[C---:B------:R-:W-:Y:S02]  /*2c20*/  FFMA.FTZ R80, R97.reuse, R74, R75 ;  /* 0x0000004a61507223 */ /* 0x040fe4000001004b */
[----:B------:R-:W-:Y:S01]  /*2c30*/  FFMA.FTZ R85, R97, R82, R73 ;  /* 0x0000005261557223 */ /* 0x000fe20000010049 */
[C---:B------:R-:W-:Y:S01]  /*2c40*/  FMUL.FTZ R73, R72.reuse, UR14 ;  /* 0x0000000e48497c20 */ /* 0x040fe20008410000 */
[----:B------:R-:W-:Y:S01]  /*2c50*/  F2FP.BF16.F32.PACK_AB R75, R72, R177 ;  /* 0x000000b1484b723e */ /* 0x000fe200000010ff */
[----:B------:R-:W-:Y:S01]  /*2c60*/  FMUL.FTZ R72, R87, UR14 ;  /* 0x0000000e57487c20 */ /* 0x000fe20008410000 */
[----:B------:R-:W-:Y:S01]  /*2c70*/  LOP3.LUT P5, RZ, R89, 0xff, RZ, 0xc0, !PT ;  /* 0x000000ff59ff7812 */ /* 0x000fe200078ac0ff */
[----:B------:R-:W-:Y:S01]  /*2c80*/  FMUL.FTZ R177, R177, UR14 ;  /* 0x0000000eb1b17c20 */ /* 0x000fe20008410000 */
[----:B------:R-:W-:Y:S01]  /*2c90*/  LOP3.LUT P2, RZ, R89, 0xff0000, RZ, 0xc0, !PT ;  /* 0x00ff000059ff7812 */ /* 0x000fe2000784c0ff */
[----:B------:R-:W-:Y:S01]  /*2ca0*/  FFMA.FTZ R81, R97, R86, R162 ;  /* 0x0000005661517223 */ /* 0x000fe200000100a2 */
[----:B------:R-:W-:Y:S01]  /*2cb0*/  ISETP.GE.U32.AND.EX P0, PT, R89, 0x1000000, PT, P0 ;  /* 0x010000005900780c */ /* 0x000fe20003f06100 */
[----:B------:R-:W-:Y:S01]  /*2cc0*/  FMUL.FTZ R82, R85, UR14 ;  /* 0x0000000e55527c20 */ /* 0x000fe20008410000 */
[C---:B------:R-:W-:Y:S01]  /*2cd0*/  F2FP.BF16.F32.PACK_AB R74, R176.reuse, R87 ;  /* 0x00000057b04a723e */ /* 0x040fe200000010ff */
[----:B------:R-:W-:Y:S01]  /*2ce0*/  FMUL.FTZ R176, R176, UR14 ;  /* 0x0000000eb0b07c20 */ /* 0x000fe20008410000 */
[----:B------:R-:W-:Y:S01]  /*2cf0*/  FSEL R162, R72, RZ, P5 ;  /* 0x000000ff48a27208 */ /* 0x000fe20002800000 */
[----:B------:R-:W-:Y:S01]  /*2d00*/  FMUL.FTZ R72, R84, UR14 ;  /* 0x0000000e54487c20 */ /* 0x000fe20008410000 */
[----:B------:R-:W-:Y:S01]  /*2d10*/  FSEL R83, R73, RZ, P0 ;  /* 0x000000ff49537208 */ /* 0x000fe20000000000 */
[----:B------:R-:W-:Y:S01]  /*2d20*/  FMUL.FTZ R86, R81, UR14 ;  /* 0x0000000e51567c20 */ /* 0x000fe20008410000 */
[----:B------:R-:W-:-:S02]  /*2d30*/  FSEL R178, R177, RZ, P2 ;  /* 0x000000ffb1b27208 */ /* 0x000fc40001000000 */
[----:B------:R-:W-:Y:S02]  /*2d40*/  LOP3.LUT P0, RZ, R89, 0xff00, RZ, 0xc0, !PT ;  /* 0x0000ff0059ff7812 */ /* 0x000fe4000780c0ff */
[----:B------:R-:W-:Y:S02]  /*2d50*/  LOP3.LUT P2, RZ, R88, 0xff0000, RZ, 0xc0, !PT ;  /* 0x00ff000058ff7812 */ /* 0x000fe4000784c0ff */
[----:B------:R-:W-:Y:S01]  /*2d60*/  F2FP.BF16.F32.PACK_AB R73, R81, R84 ;  /* 0x000000545149723e */ /* 0x000fe200000010ff */
[----:B------:R-:W-:Y:S01]  /*2d70*/  FMUL.FTZ R81, R80, UR14 ;  /* 0x0000000e50517c20 */ /* 0x000fe20008410000 */
[----:B------:R-:W-:Y:S02]  /*2d80*/  FSEL R163, R176, RZ, P0 ;  /* 0x000000ffb0a37208 */ /* 0x000fe40000000000 */
[----:B------:R-:W-:Y:S02]  /*2d90*/  FSEL R84, R72, RZ, P2 ;  /* 0x000000ff48547208 */ /* 0x000fe40001000000 */
[----:B------:R-:W-:-:S02]  /*2da0*/  LOP3.LUT P5, RZ, R88, 0xff000000, RZ, 0xc0, !PT ;  /* 0xff00000058ff7812 */ /* 0x000fc400078ac0ff */
        /* <DEDUP_REMOVED lines=11> */
.L_x_342:
        /* <DEDUP_REMOVED lines=8> */
[----:B------:R-:W-:Y:S01]  /*2ee0*/  LOP3.LUT P0, RZ, R89, 0xff0000, RZ, 0xc0, !PT ;  /* 0x00ff000059ff7812 */ /* 0x000fe2000780c0ff */
[-C--:B------:R-:W-:Y:S01]  /*2ef0*/  FFMA.FTZ R78, R148, R159.reuse, R160 ;  /* 0x0000009f944e7223 */ /* 0x080fe200000100a0 */
[----:B------:R-:W-:Y:S01]  /*2f00*/  FADD.FTZ R76, R142, -R77 ;  /* 0x8000004d8e4c7221 */ /* 0x000fe20000010000 */
[----:B------:R-:W-:Y:S01]  /*2f10*/  FADD.FTZ R80, R145, -R80 ;  /* 0x8000005091507221 */ /* 0x000fe20000010000 */
[-C--:B------:R-:W-:Y:S01]  /*2f20*/  FFMA.FTZ R77, R135, R159.reuse, R160 ;  /* 0x0000009f874d7223 */ /* 0x080fe200000100a0 */
[----:B------:R-:W-:Y:S01]  /*2f30*/  ISETP.GE.U32.AND P2, PT, R88, RZ, PT ;  /* 0x000000ff5800720c */ /* 0x000fe20003f46070 */
[C---:B-----5:R-:W-:Y:S01]  /*2f40*/  FMUL.FTZ R76, R97.reuse, R76 ;  /* 0x0000004c614c7220 */ /* 0x060fe20000410000 */
[----:B------:R-:W-:Y:S01]  /*2f50*/  FMUL.FTZ R80, R97, R80 ;  /* 0x0000005061507220 */ /* 0x000fe20000410000 */
[----:B------:R-:W-:Y:S01]  /*2f60*/  FADD.FTZ R78, R143, -R78 ;  /* 0x8000004e8f4e7221 */ /* 0x000fe20000010000 */
[----:B------:R-:W-:Y:S01]  /*2f70*/  LOP3.LUT P5, RZ, R153, 0xff0000, RZ, 0xc0, !PT ;  /* 0x00ff000099ff7812 */ /* 0x000fe200078ac0ff */
[----:B------:R-:W-:Y:S01]  /*2f80*/  FMUL.FTZ R79, R76, UR14 ;  /* 0x0000000e4c4f7c20 */ /* 0x000fe20008410000 */
[----:B------:R-:W-:Y:S01]  /*2f90*/  FADD.FTZ R76, R140, -R77 ;  /* 0x8000004d8c4c7221 */ /* 0x000fe20000010000 */
[----:B------:R-:W-:Y:S01]  /*2fa0*/  FMUL.FTZ R80, R80, UR14 ;  /* 0x0000000e50507c20 */ /* 0x000fe20008410000 */
[----:B------:R-:W-:Y:S01]  /*2fb0*/  FMUL.FTZ R78, R97, R78 ;  /* 0x0000004e614e7220 */ /* 0x000fe20000410000 */
[----:B------:R-:W-:Y:S01]  /*2fc0*/  ISETP.GE.U32.AND.EX P2, PT, R89, 0x1000000, PT, P2 ;  /* 0x010000005900780c */ /* 0x000fe20003f46120 */
[----:B------:R-:W-:Y:S01]  /*2fd0*/  FMUL.FTZ R76, R97, R76 ;  /* 0x0000004c614c7220 */ /* 0x000fe20000410000 */
[C---:B------:R-:W-:Y:S01]  /*2fe0*/  FSEL R83, R79.reuse, RZ, P0 ;  /* 0x000000ff4f537208 */ /* 0x040fe20000000000 */
[----:B------:R-:W-:Y:S01]  /*2ff0*/  FMUL.FTZ R85, R78, UR14 ;  /* 0x0000000e4e557c20 */ /* 0x000fe20008410000 */
[----:B------:R-:W-:Y:S01]  /*3000*/  ISETP.GE.U32.AND P0, PT, R152, RZ, PT ;  /* 0x000000ff9800720c */ /* 0x000fe20003f06070 */
[----:B------:R-:W-:Y:S01]  /*3010*/  FMUL.FTZ R82, R76, UR14 ;  /* 0x0000000e4c527c20 */ /* 0x000fe20008410000 */
[----:B------:R-:W-:Y:S01]  /*3020*/  FSEL R79, R79, RZ, P5 ;  /* 0x000000ff4f4f7208 */ /* 0x000fe20002800000 */
[----:B------:R-:W-:Y:S01]  /*3030*/  FFMA.FTZ R81, R133, R159, R160 ;  /* 0x0000009f85517223 */ /* 0x000fe200000100a0 */
[----:B------:R-:W-:-:S02]  /*3040*/  ISETP.GE.U32.AND.EX P0, PT, R153, 0x1000000, PT, P0 ;  /* 0x010000009900780c */ /* 0x000fc40003f06100 */
[C---:B0-----:R-:W-:Y:S02]  /*3050*/  FSEL R84, R80.reuse, RZ, P2 ;  /* 0x000000ff50547208 */ /* 0x041fe40001000000 */
[C---:B------:R-:W-:Y:S02]  /*3060*/  LOP3.LUT P5, RZ, R153.reuse, 0xff, RZ, 0xc0, !PT ;  /* 0x000000ff99ff7812 */ /* 0x040fe400078ac0ff */
[----:B------:R-:W-:Y:S02]  /*3070*/  LOP3.LUT P2, RZ, R153, 0xff00, RZ, 0xc0, !PT ;  /* 0x0000ff0099ff7812 */ /* 0x000fe4000784c0ff */
[----:B------:R-:W-:Y:S01]  /*3080*/  FSEL R76, R80, RZ, P0 ;  /* 0x000000ff504c7208 */ /* 0x000fe20000000000 */
[----:B------:R-:W-:Y:S01]  /*3090*/  FFMA.FTZ R80, R146, R159, R160 ;  /* 0x0000009f92507223 */ /* 0x000fe200000100a0 */
[----:B------:R-:W-:Y:S02]  /*30a0*/  FSEL R78, R82, RZ, P5 ;  /* 0x000000ff524e7208 */ /* 0x000fe40002800000 */
[----:B------:R-:W-:-:S02]  /*30b0*/  FSEL R77, R85, RZ, P2 ;  /* 0x000000ff554d7208 */ /* 0x000fc40001000000 */
[----:B------:R-:W-:Y:S01]  /*30c0*/  F2FP.BF16.F32.PACK_AB R79, R76, R79 ;  /* 0x0000004f4c4f723e */ /* 0x000fe200000010ff */
[----:B------:R-:W-:Y:S01]  /*30d0*/  FADD.FTZ R76, R138, -R81 ;  /* 0x800000518a4c7221 */ /* 0x000fe20000010000 */
[----:B------:R-:W-:Y:S02]  /*30e0*/  F2FP.BF16.F32.PACK_AB R78, R77, R78 ;  /* 0x0000004e4d4e723e */ /* 0x000fe400000010ff */
[----:B------:R-:W-:Y:S01]  /*30f0*/  LOP3.LUT P5, RZ, R89, 0xff, RZ, 0xc0, !PT ;  /* 0x000000ff59ff7812 */ /* 0x000fe200078ac0ff */
[----:B------:R-:W-:Y:S01]  /*3100*/  FMUL.FTZ R77, R97, R76 ;  /* 0x0000004c614d7220 */ /* 0x000fe20000410000 */
[----:B------:R-:W-:Y:S01]  /*3110*/  FFMA.FTZ R76, R144, R159, R160 ;  /* 0x0000009f904c7223 */ /* 0x000fe200000100a0 */
[----:B------:R-:W-:Y:S02]  /*3120*/  F2FP.BF16.F32.PACK_AB R83, R84, R83 ;  /* 0x000000535453723e */ /* 0x000fe400000010ff */
[----:B------:R-:W-:Y:S01]  /*3130*/  FSEL R84, R82, RZ, P5 ;  /* 0x000000ff52547208 */ /* 0x000fe20002800000 */
[----:B------:R-:W-:Y:S01]  /*3140*/  FADD.FTZ R82, R141, -R80 ;  /* 0x800000508d527221 */ /* 0x000fe20000010000 */
[----:B------:R-:W-:Y:S01]  /*3150*/  FMUL.FTZ R81, R77, UR14 ;  /* 0x0000000e4d517c20 */ /* 0x000fe20008410000 */
[----:B------:R-:W-:Y:S01]  /*3160*/  FADD.FTZ R80, R139, -R76 ;  /* 0x8000004c8b507221 */ /* 0x000fe20000010000 */
[----:B------:R-:W-:Y:S01]  /*3170*/  FFMA.FTZ R77, R3, R159, R160 ;  /* 0x0000009f034d7223 */ /* 0x000fe200000100a0 */
[----:B------:R-:W-:Y:S01]  /*3180*/  LOP3.LUT P0, RZ, R89, 0xff00, RZ, 0xc0, !PT ;  /* 0x0000ff0059ff7812 */ /* 0x000fe2000780c0ff */
[C---:B------:R-:W-:Y:S01]  /*3190*/  FMUL.FTZ R82, R97.reuse, R82 ;  /* 0x0000005261527220 */ /* 0x040fe20000410000 */
[----:B------:R-:W-:Y:S01]  /*31a0*/  LOP3.LUT P2, RZ, R88, 0xff0000, RZ, 0xc0, !PT ;  /* 0x00ff000058ff7812 */ /* 0x000fe2000784c0ff */
[----:B------:R-:W-:Y:S01]  /*31b0*/  FMUL.FTZ R80, R97, R80 ;  /* 0x0000005061507220 */ /* 0x000fe20000410000 */
[----:B------:R-:W-:Y:S01]  /*31c0*/  LOP3.LUT P5, RZ, R152, 0xff0000, RZ, 0xc0, !PT ;  /* 0x00ff000098ff7812 */ /* 0x000fe200078ac0ff */
[----:B------:R-:W-:Y:S01]  /*31d0*/  FADD.FTZ R76, R136, -R77 ;  /* 0x8000004d884c7221 */ /* 0x000fe20000010000 */
[----:B------:R-:W-:Y:S01]  /*31e0*/  FSEL R177, R85, RZ, P0 ;  /* 0x000000ff55b17208 */ /* 0x000fe20000000000 */
[----:B------:R-:W-:Y:S01]  /*31f0*/  FMUL.FTZ R82, R82, UR14 ;  /* 0x0000000e52527c20 */ /* 0x000fe20008410000 */
[C---:B------:R-:W-:Y:S01]  /*3200*/  FSEL R86, R81.reuse, RZ, P2 ;  /* 0x000000ff51567208 */ /* 0x040fe20001000000 */
[----:B------:R-:W-:Y:S01]  /*3210*/  FMUL.FTZ R85, R80, UR14 ;  /* 0x0000000e50557c20 */ /* 0x000fe20008410000 */
[----:B------:R-:W-:Y:S01]  /*3220*/  FSEL R77, R81, RZ, P5 ;  /* 0x000000ff514d7208 */ /* 0x000fe20002800000 */
[----:B------:R-:W-:Y:S01]  /*3230*/  FMUL.FTZ R76, R97, R76 ;  /* 0x0000004c614c7220 */ /* 0x000fe20000410000 */
[----:B------:R-:W-:-:S02]  /*3240*/  LOP3.LUT P0, RZ, R88, 0xff000000, RZ, 0xc0, !PT ;  /* 0xff00000058ff7812 */ /* 0x000fc4000780c0ff */
[----:B------:R-:W-:Y:S01]  /*3250*/  LOP3.LUT P2, RZ, R152, 0xff000000, RZ, 0xc0, !PT ;  /* 0xff00000098ff7812 */ /* 0x000fe2000784c0ff */
[----:B------:R-:W-:Y:S01]  /*3260*/  FMUL.FTZ R81, R76, UR14 ;  /* 0x0000000e4c517c20 */ /* 0x000fe20008410000 */
[----:B------:R-:W-:Y:S02]  /*3270*/  LOP3.LUT P5, RZ, R88, 0xff00, RZ, 0xc0, !PT ;  /* 0x0000ff0058ff7812 */ /* 0x000fe400078ac0ff */
[C---:B------:R-:W-:Y:S02]  /*3280*/  FSEL R163, R82.reuse, RZ, P0 ;  /* 0x000000ff52a37208 */ /* 0x040fe40000000000 */
[----:B------:R-:W-:Y:S02]  /*3290*/  FSEL R80, R82, RZ, P2 ;  /* 0x000000ff52507208 */ /* 0x000fe40001000000 */
[----:B------:R-:W-:Y:S02]  /*32a0*/  FSEL R87, R85, RZ, P5 ;  /* 0x000000ff55577208 */ /* 0x000fe40002800000 */
[----:B------:R-:W-:-:S02]  /*32b0*/  LOP3.LUT P0, RZ, R152, 0xff00, RZ, 0xc0, !PT ;  /* 0x0000ff0098ff7812 */ /* 0x000fc4000780c0ff */
[----:B------:R-:W-:Y:S02]  /*32c0*/  LOP3.LUT P2, RZ, R152, 0xff, RZ, 0xc0, !PT ;  /* 0x000000ff98ff7812 */ /* 0x000fe4000784c0ff */
[----:B------:R-:W-:Y:S02]  /*32d0*/  LOP3.LUT P5, RZ, R88, 0xff, RZ, 0xc0, !PT ;  /* 0x000000ff58ff7812 */ /* 0x000fe400078ac0ff */
[----:B------:R-:W-:Y:S02]  /*32e0*/  F2FP.BF16.F32.PACK_AB R82, R177, R84 ;  /* 0x00000054b152723e */ /* 0x000fe400000010ff */
        /* <DEDUP_REMOVED lines=8> */
.L_x_348:
[-CC-:B------:R-:W-:Y:S01]  /*3370*/  FFMA.FTZ R73, R137, R159.reuse, R160.reuse ;  /* 0x0000009f89497223 */ /* 0x180fe200000100a0 */
[-CC-:B------:R-:W-:Y:S01]  /*3380*/  FFMA.FTZ R74, R148, R159.reuse, R160.reuse ;  /* 0x0000009f944a7223 */ /* 0x180fe200000100a0 */
[----:B------:R-:W-:Y:S02]  /*3390*/  LOP3.LUT P0, RZ, R89, 0xff0000, RZ, 0xc0, !PT ;  /* 0x00ff000059ff7812 */ /* 0x000fe4000780c0ff */
[----:B------:R-:W-:Y:S01]  /*33a0*/  FADD.FTZ R72, R142, -R73 ;  /* 0x800000498e487221 */ /* 0x000fe20000010000 */
[-C--:B------:R-:W-:Y:S01]  /*33b0*/  FFMA.FTZ R73, R135, R159.reuse, R160 ;  /* 0x0000009f87497223 */ /* 0x080fe200000100a0 */
[----:B------:R-:W-:Y:S01]  /*33c0*/  ISETP.GE.U32.AND P2, PT, R88, RZ, PT ;  /* 0x000000ff5800720c */ /* 0x000fe20003f46070 */
[----:B------:R-:W-:Y:S01]  /*33d0*/  FADD.FTZ R74, R143, -R74 ;  /* 0x8000004a8f4a7221 */ /* 0x000fe20000010000 */
[----:B-----5:R-:W-:Y:S01]  /*33e0*/  FMUL.FTZ R75, R97, R72 ;  /* 0x00000048614b7220 */ /* 0x020fe20000410000 */
[----:B------:R-:W-:Y:S01]  /*33f0*/  FFMA.FTZ R72, R150, R159, R160 ;  /* 0x0000009f96487223 */ /* 0x000fe200000100a0 */
[----:B------:R-:W-:-:S02]  /*3400*/  LOP3.LUT P5, RZ, R153, 0xff0000, RZ, 0xc0, !PT ;  /* 0x00ff000099ff7812 */ /* 0x000fc400078ac0ff */
[----:B------:R-:W-:Y:S01]  /*3410*/  FMUL.FTZ R76, R75, UR14 ;  /* 0x0000000e4b4c7c20 */ /* 0x000fe20008410000 */
[----:B------:R-:W-:Y:S01]  /*3420*/  FADD.FTZ R78, R145, -R72 ;  /* 0x80000048914e7221 */ /* 0x000fe20000010000 */
[----:B------:R-:W-:Y:S01]  /*3430*/  FADD.FTZ R72, R140, -R73 ;  /* 0x800000498c487221 */ /* 0x000fe20000010000 */
[----:B------:R-:W-:Y:S01]  /*3440*/  FMUL.FTZ R73, R97, R74 ;  /* 0x0000004a61497220 */ /* 0x000fe20000410000 */
[----:B------:R-:W-:Y:S01]  /*3450*/  ISETP.GE.U32.AND.EX P2, PT, R89, 0x1000000, PT, P2 ;  /* 0x010000005900780c */ /* 0x000fe20003f46120 */
[C---:B------:R-:W-:Y:S01]  /*3460*/  FMUL.FTZ R78, R97.reuse, R78 ;  /* 0x0000004e614e7220 */ /* 0x040fe20000410000 */
[----:B------:R-:W-:Y:S01]  /*3470*/  FSEL R83, R76, RZ, P0 ;  /* 0x000000ff4c537208 */ /* 0x000fe20000000000 */
[----:B------:R-:W-:Y:S01]  /*3480*/  FMUL.FTZ R72, R97, R72 ;  /* 0x0000004861487220 */ /* 0x000fe20000410000 */
[----:B------:R-:W-:Y:S01]  /*3490*/  ISETP.GE.U32.AND P0, PT, R152, RZ, PT ;  /* 0x000000ff9800720c */ /* 0x000fe20003f06070 */
[----:B------:R-:W-:Y:S01]  /*34a0*/  FMUL.FTZ R81, R73, UR14 ;  /* 0x0000000e49517c20 */ /* 0x000fe20008410000 */
[C---:B------:R-:W-:Y:S01]  /*34b0*/  F2FP.BF16.F32.PACK_AB R75, R78.reuse, R75 ;  /* 0x0000004b4e4b723e */ /* 0x040fe200000010ff */
[----:B------:R-:W-:Y:S01]  /*34c0*/  FMUL.FTZ R78, R78, UR14 ;  /* 0x0000000e4e4e7c20 */ /* 0x000fe20008410000 */
[----:B------:R-:W-:Y:S01]  /*34d0*/  FSEL R79, R76, RZ, P5 ;  /* 0x000000ff4c4f7208 */ /* 0x000fe20002800000 */
[----:B------:R-:W-:Y:S01]  /*34e0*/  FMUL.FTZ R80, R72, UR14 ;  /* 0x0000000e48507c20 */ /* 0x000fe20008410000 */
[----:B------:R-:W-:-:S02]  /*34f0*/  ISETP.GE.U32.AND.EX P0, PT, R153, 0x1000000, PT, P0 ;  /* 0x010000009900780c */ /* 0x000fc40003f06100 */
[C---:B------:R-:W-:Y:S02]  /*3500*/  FSEL R76, R78.reuse, RZ, P2 ;  /* 0x000000ff4e4c7208 */ /* 0x040fe40001000000 */
[C---:B------:R-:W-:Y:S02]  /*3510*/  LOP3.LUT P5, RZ, R153.reuse, 0xff, RZ, 0xc0, !PT ;  /* 0x000000ff99ff7812 */ /* 0x040fe400078ac0ff */
[----:B------:R-:W-:Y:S02]  /*3520*/  LOP3.LUT P2, RZ, R153, 0xff00, RZ, 0xc0, !PT ;  /* 0x0000ff0099ff7812 */ /* 0x000fe4000784c0ff */
[----:B------:R-:W-:Y:S01]  /*3530*/  F2FP.BF16.F32.PACK_AB R74, R73, R72 ;  /* 0x00000048494a723e */ /* 0x000fe200000010ff */
[--C-:B------:R-:W-:Y:S01]  /*3540*/  FFMA.FTZ R73, R133, R159, R160.reuse ;  /* 0x0000009f85497223 */ /* 0x100fe200000100a0 */
[----:B------:R-:W-:Y:S02]  /*3550*/  FSEL R82, R78, RZ, P0 ;  /* 0x000000ff4e527208 */ /* 0x000fe40000000000 */
[----:B------:R-:W-:Y:S01]  /*3560*/  F2FP.BF16.F32.PACK_AB R83, R76, R83 ;  /* 0x000000534c53723e */ /* 0x000fe200000010ff */
[----:B------:R-:W-:Y:S01]  /*3570*/  FFMA.FTZ R76, R146, R159, R160 ;  /* 0x0000009f924c7223 */ /* 0x000fe200000100a0 */
[----:B------:R-:W-:Y:S01]  /*3580*/  FSEL R78, R80, RZ, P5 ;  /* 0x000000ff504e7208 */ /* 0x000fe20002800000 */
[----:B------:R-:W-:Y:S01]  /*3590*/  FADD.FTZ R72, R138, -R73 ;  /* 0x800000498a487221 */ /* 0x000fe20000010000 */
[----:B------:R-:W-:Y:S01]  /*35a0*/  FSEL R77, R81, RZ, P2 ;  /* 0x000000ff514d7208 */ /* 0x000fe20001000000 */
[----:B------:R-:W-:Y:S01]  /*35b0*/  FADD.FTZ R76, R141, -R76 ;  /* 0x8000004c8d4c7221 */ /* 0x000fe20000010000 */
[----:B------:R-:W-:Y:S01]  /*35c0*/  F2FP.BF16.F32.PACK_AB R79, R82, R79 ;  /* 0x0000004f524f723e */ /* 0x000fe200000010ff */
[-CC-:B------:R-:W-:Y:S01]  /*35d0*/  FFMA.FTZ R73, R3, R159.reuse, R160.reuse ;  /* 0x0000009f03497223 */ /* 0x180fe200000100a0 */
[----:B------:R-:W-:Y:S01]  /*35e0*/  F2FP.BF16.F32.PACK_AB R78, R77, R78 ;  /* 0x0000004e4d4e723e */ /* 0x000fe200000010ff */
[----:B------:R-:W-:Y:S01]  /*35f0*/  FMUL.FTZ R77, R97, R72 ;  /* 0x00000048614d7220 */ /* 0x000fe20000410000 */
[----:B------:R-:W-:Y:S01]  /*3600*/  FFMA.FTZ R72, R144, R159, R160 ;  /* 0x0000009f90487223 */ /* 0x000fe200000100a0 */
[----:B------:R-:W-:Y:S01]  /*3610*/  LOP3.LUT P5, RZ, R89, 0xff, RZ, 0xc0, !PT ;  /* 0x000000ff59ff7812 */ /* 0x000fe200078ac0ff */
[----:B------:R-:W-:Y:S01]  /*3620*/  FMUL.FTZ R82, R97, R76 ;  /* 0x0000004c61527220 */ /* 0x000fe20000410000 */
[----:B------:R-:W-:Y:S01]  /*3630*/  LOP3.LUT P0, RZ, R89, 0xff00, RZ, 0xc0, !PT ;  /* 0x0000ff0059ff7812 */ /* 0x000fe2000780c0ff */
[----:B------:R-:W-:Y:S01]  /*3640*/  FADD.FTZ R76, R139, -R72 ;  /* 0x800000488b4c7221 */ /* 0x000fe20000010000 */
[----:B0-----:R-:W-:Y:S01]  /*3650*/  FSEL R84, R80, RZ, P5 ;  /* 0x000000ff50547208 */ /* 0x001fe20002800000 */
[----:B------:R-:W-:Y:S01]  /*3660*/  FMUL.FTZ R80, R77, UR14 ;  /* 0x0000000e4d507c20 */ /* 0x000fe20008410000 */
[----:B------:R-:W-:Y:S01]  /*3670*/  FADD.FTZ R72, R136, -R73 ;  /* 0x8000004988487221 */ /* 0x000fe20000010000 */
[----:B------:R-:W-:-:S02]  /*3680*/  LOP3.LUT P2, RZ, R88, 0xff0000, RZ, 0xc0, !PT ;  /* 0x00ff000058ff7812 */ /* 0x000fc4000784c0ff */
[----:B------:R-:W-:Y:S02]  /*3690*/  LOP3.LUT P5, RZ, R152, 0xff0000, RZ, 0xc0, !PT ;  /* 0x00ff000098ff7812 */ /* 0x000fe400078ac0ff */
[C---:B------:R-:W-:Y:S01]  /*36a0*/  F2FP.BF16.F32.PACK_AB R73, R82.reuse, R77 ;  /* 0x0000004d5249723e */ /* 0x040fe200000010ff */
[----:B------:R-:W-:Y:S01]  /*36b0*/  FMUL.FTZ R77, R97, R76 ;  /* 0x0000004c614d7220 */ /* 0x000fe20000410000 */
[----:B------:R-:W-:Y:S01]  /*36c0*/  FSEL R87, R81, RZ, P0 ;  /* 0x000000ff51577208 */ /* 0x000fe20000000000 */
[----:B------:R-:W-:Y:S01]  /*36d0*/  FMUL.FTZ R82, R82, UR14 ;  /* 0x0000000e52527c20 */ /* 0x000fe20008410000 */
[C---:B------:R-:W-:Y:S01]  /*36e0*/  FSEL R81, R80.reuse, RZ, P2 ;  /* 0x000000ff50517208 */ /* 0x040fe20001000000 */
[----:B------:R-:W-:Y:S01]  /*36f0*/  FMUL.FTZ R76, R97, R72 ;  /* 0x00000048614c7220 */ /* 0x000fe20000410000 */
[----:B------:R-:W-:Y:S01]  /*3700*/  FSEL R86, R80, RZ, P5 ;  /* 0x000000ff50567208 */ /* 0x000fe20002800000 */
[----:B------:R-:W-:Y:S01]  /*3710*/  FMUL.FTZ R80, R77, UR14 ;  /* 0x0000000e4d507c20 */ /* 0x000fe20008410000 */
[----:B------:R-:W-:-:S02]  /*3720*/  LOP3.LUT P0, RZ, R88, 0xff000000, RZ, 0xc0, !PT ;  /* 0xff00000058ff7812 */ /* 0x000fc4000780c0ff */
[----:B------:R-:W-:Y:S02]  /*3730*/  LOP3.LUT P2, RZ, R152, 0xff000000, RZ, 0xc0, !PT ;  /* 0xff00000098ff7812 */ /* 0x000fe4000784c0ff */
[----:B------:R-:W-:Y:S02]  /*3740*/  LOP3.LUT P5, RZ, R88, 0xff00, RZ, 0xc0, !PT ;  /* 0x0000ff0058ff7812 */ /* 0x000fe400078ac0ff */
[----:B------:R-:W-:Y:S02]  /*3750*/  FSEL R162, R82, RZ, P0 ;  /* 0x000000ff52a27208 */ /* 0x000fe40000000000 */
[----:B------:R-:W-:Y:S01]  /*3760*/  F2FP.BF16.F32.PACK_AB R72, R77, R76 ;  /* 0x0000004c4d48723e */ /* 0x000fe200000010ff */
[----:B------:R-:W-:Y:S01]  /*3770*/  FMUL.FTZ R76, R76, UR14 ;  /* 0x0000000e4c4c7c20 */ /* 0x000fe20008410000 */
        /* <DEDUP_REMOVED lines=14> */
.L_x_347:
[----:B------:R-:W-:-:S04]  /*3860*/  UISETP.NE.U32.AND UP0, UPT, UR4, URZ, UPT ;  /* 0x000000ff0400728c */ /* 0x000fc8000bf05070 */
[----:B------:R-:W-:-:S09]  /*3870*/  UISETP.NE.AND.EX UP0, UPT, UR5, URZ, UPT, UP0 ;  /* 0x000000ff0500728c */ /* 0x000fd2000bf05300 */
[----:B------:R-:W-:Y:S05]  /*3880*/  BRA.U UP0, `(.L_x_349) ;  /* 0x00000005004c7547 */ /* 0x000fea000b800000 */
[-CC-:B------:R-:W-:Y:S01]  /*3890*/  FFMA.FTZ R81, R137, R159.reuse, R160.reuse ;  /* 0x0000009f89517223 */ /* 0x180fe200000100a0 */
[----:B------:R-:W-:Y:S01]  /*38a0*/  SHF.L.U32 R80, R15, 0x10, RZ ;  /* 0x000000100f507819 */ /* 0x000fe200000006ff */
[-CC-:B------:R-:W-:Y:S01]  /*38b0*/  FFMA.FTZ R76, R150, R159.reuse, R160.reuse ;  /* 0x0000009f964c7223 */ /* 0x180fe200000100a0 */
[----:B------:R-:W-:Y:S02]  /*38c0*/  IMAD.U32 R85, R82, 0x10000, RZ ;  /* 0x0001000052557824 */ /* 0x000fe400078e00ff */
[----:B------:R-:W-:Y:S01]  /*38d0*/  FADD.FTZ R78, R142, -R81 ;  /* 0x800000518e4e7221 */ /* 0x000fe20000010000 */
[-C--:B------:R-:W-:Y:S01]  /*38e0*/  FFMA.FTZ R77, R135, R159.reuse, R160 ;  /* 0x0000009f874d7223 */ /* 0x080fe200000100a0 */
[----:B------:R-:W-:Y:S01]  /*38f0*/  FADD.FTZ R82, R145, -R76 ;  /* 0x8000004c91527221 */ /* 0x000fe20000010000 */
[-C--:B------:R-:W-:Y:S01]  /*3900*/  FFMA.FTZ R81, R133, R159.reuse, R160 ;  /* 0x0000009f85517223 */ /* 0x080fe200000100a0 */
[----:B-----5:R-:W-:Y:S01]  /*3910*/  FFMA.FTZ R87, R97, R78, R80 ;  /* 0x0000004e61577223 */ /* 0x020fe20000010050 */
[----:B------:R-:W-:Y:S01]  /*3920*/  FFMA.FTZ R80, R148, R159, R160 ;  /* 0x0000009f94507223 */ /* 0x000fe200000100a0 */
[----:B------:R-:W-:-:S02]  /*3930*/  IMAD.U32 R79, R14, 0x10000, RZ ;  /* 0x000100000e4f7824 */ /* 0x000fc400078e00ff */
[----:B------:R-:W-:Y:S01]  /*3940*/  FADD.FTZ R76, R140, -R77 ;  /* 0x8000004d8c4c7221 */ /* 0x000fe20000010000 */
[-CC-:B------:R-:W-:Y:S01]  /*3950*/  FFMA.FTZ R78, R146, R159.reuse, R160.reuse ;  /* 0x0000009f924e7223 */ /* 0x180fe200000100a0 */
[----:B------:R-:W-:Y:S01]  /*3960*/  FFMA.FTZ R163, R97, R82, R85 ;  /* 0x0000005261a37223 */ /* 0x000fe20000010055 */
[----:B------:R-:W-:Y:S01]  /*3970*/  FFMA.FTZ R77, R3, R159, R160 ;  /* 0x0000009f034d7223 */ /* 0x000fe200000100a0 */
[----:B------:R-:W-:Y:S01]  /*3980*/  FADD.FTZ R82, R143, -R80 ;  /* 0x800000508f527221 */ /* 0x000fe20000010000 */
[----:B------:R-:W-:Y:S01]  /*3990*/  FADD.FTZ R80, R138, -R81 ;  /* 0x800000518a507221 */ /* 0x000fe20000010000 */
[----:B------:R-:W-:Y:S01]  /*39a0*/  FFMA.FTZ R85, R97, R76, R79 ;  /* 0x0000004c61557223 */ /* 0x000fe2000001004f */
[----:B0-----:R-:W-:Y:S02]  /*39b0*/  IMAD.U32 R84, R83, 0x10000, RZ ;  /* 0x0001000053547824 */ /* 0x001fe400078e00ff */
[----:B------:R-:W-:Y:S01]  /*39c0*/  FADD.FTZ R81, R141, -R78 ;  /* 0x8000004e8d517221 */ /* 0x000fe20000010000 */
[----:B------:R-:W-:-:S02]  /*39d0*/  IMAD.U32 R79, R12, 0x10000, RZ ;  /* 0x000100000c4f7824 */ /* 0x000fc400078e00ff */
[----:B------:R-:W-:Y:S01]  /*39e0*/  FADD.FTZ R78, R136, -R77 ;  /* 0x8000004d884e7221 */ /* 0x000fe20000010000 */
[----:B------:R-:W-:Y:S01]  /*39f0*/  FMUL.FTZ R87, R87, UR14 ;  /* 0x0000000e57577c20 */ /* 0x000fe20008410000 */
[----:B------:R-:W-:Y:S01]  /*3a00*/  LOP3.LUT P0, RZ, R89, 0xff0000, RZ, 0xc0, !PT ;  /* 0x00ff000059ff7812 */ /* 0x000fe2000780c0ff */
[----:B------:R-:W-:Y:S01]  /*3a10*/  FFMA.FTZ R86, R97, R82, R84 ;  /* 0x0000005261567223 */ /* 0x000fe20000010054 */
[----:B------:R-:W-:Y:S01]  /*3a20*/  LOP3.LUT P5, RZ, R153, 0xff0000, RZ, 0xc0, !PT ;  /* 0x00ff000099ff7812 */ /* 0x000fe200078ac0ff */
[----:B------:R-:W-:Y:S01]  /*3a30*/  FFMA.FTZ R82, R97, R78, R79 ;  /* 0x0000004e61527223 */ /* 0x000fe2000001004f */
[----:B------:R-:W-:Y:S01]  /*3a40*/  ISETP.GE.U32.AND P2, PT, R88, RZ, PT ;  /* 0x000000ff5800720c */ /* 0x000fe20003f46070 */
[----:B------:R-:W-:Y:S01]  /*3a50*/  FMUL.FTZ R163, R163, UR14 ;  /* 0x0000000ea3a37c20 */ /* 0x000fe20008410000 */
[----:B------:R-:W-:Y:S01]  /*3a60*/  SHF.L.U32 R83, R13, 0x10, RZ ;  /* 0x000000100d537819 */ /* 0x000fe200000006ff */
[----:B------:R-:W-:Y:S01]  /*3a70*/  FFMA.FTZ R78, R144, R159, R160 ;  /* 0x0000009f904e7223 */ /* 0x000fe200000100a0 */
[----:B------:R-:W-:Y:S01]  /*3a80*/  SHF.L.U32 R76, R177, 0x10, RZ ;  /* 0x00000010b14c7819 */ /* 0x000fe200000006ff */
[----:B------:R-:W-:Y:S01]  /*3a90*/  FMUL.FTZ R85, R85, UR14 ;  /* 0x0000000e55557c20 */ /* 0x000fe20008410000 */
[----:B------:R-:W-:Y:S01]  /*3aa0*/  FSEL R162, R87, RZ, P0 ;  /* 0x000000ff57a27208 */ /* 0x000fe20000000000 */
[----:B------:R-:W-:Y:S01]  /*3ab0*/  FFMA.FTZ R84, R97, R80, R83 ;  /* 0x0000005061547223 */ /* 0x000fe20000010053 */
[----:B------:R-:W-:Y:S01]  /*3ac0*/  FSEL R79, R87, RZ, P5 ;  /* 0x000000ff574f7208 */ /* 0x000fe20002800000 */
[----:B------:R-:W-:Y:S01]  /*3ad0*/  FMUL.FTZ R86, R86, UR14 ;  /* 0x0000000e56567c20 */ /* 0x000fe20008410000 */
[----:B------:R-:W-:Y:S01]  /*3ae0*/  ISETP.GE.U32.AND.EX P2, PT, R89, 0x1000000, PT, P2 ;  /* 0x010000005900780c */ /* 0x000fe20003f46120 */
[----:B------:R-:W-:Y:S01]  /*3af0*/  FADD.FTZ R83, R139, -R78 ;  /* 0x8000004e8b537221 */ /* 0x000fe20000010000 */
[----:B------:R-:W-:Y:S01]  /*3b00*/  ISETP.GE.U32.AND P0, PT, R152, RZ, PT ;  /* 0x000000ff9800720c */ /* 0x000fe20003f06070 */
[----:B------:R-:W-:Y:S01]  /*3b10*/  FFMA.FTZ R77, R97, R81, R76 ;  /* 0x00000051614d7223 */ /* 0x000fe2000001004c */
[----:B------:R-:W-:Y:S01]  /*3b20*/  LOP3.LUT P5, RZ, R153, 0xff, RZ, 0xc0, !PT ;  /* 0x000000ff99ff7812 */ /* 0x000fe200078ac0ff */
[----:B------:R-:W-:Y:S01]  /*3b30*/  FMUL.FTZ R84, R84, UR14 ;  /* 0x0000000e54547c20 */ /* 0x000fe20008410000 */
[----:B------:R-:W-:-:S02]  /*3b40*/  FSEL R87, R163, RZ, P2 ;  /* 0x000000ffa3577208 */ /* 0x000fc40001000000 */
[C---:B------:R-:W-:Y:S02]  /*3b50*/  ISETP.GE.U32.AND.EX P0, PT, R153.reuse, 0x1000000, PT, P0 ;  /* 0x010000009900780c */ /* 0x040fe40003f06100 */
[----:B------:R-:W-:Y:S02]  /*3b60*/  LOP3.LUT P2, RZ, R153, 0xff00, RZ, 0xc0, !PT ;  /* 0x0000ff0099ff7812 */ /* 0x000fe4000784c0ff */
[----:B------:R-:W-:Y:S02]  /*3b70*/  FSEL R78, R85, RZ, P5 ;  /* 0x000000ff554e7208 */ /* 0x000fe40002800000 */
[----:B------:R-:W-:Y:S02]  /*3b80*/  SHF.L.U32 R76, R178, 0x10, RZ ;  /* 0x00000010b24c7819 */ /* 0x000fe400000006ff */
[----:B------:R-:W-:Y:S02]  /*3b90*/  LOP3.LUT P5, RZ, R89, 0xff, RZ, 0xc0, !PT ;  /* 0x000000ff59ff7812 */ /* 0x000fe400078ac0ff */
[----:B------:R-:W-:Y:S01]  /*3ba0*/  FSEL R80, R163, RZ, P0 ;  /* 0x000000ffa3507208 */ /* 0x000fe20000000000 */
[----:B------:R-:W-:Y:S01]  /*3bb0*/  FFMA.FTZ R76, R97, R83, R76 ;  /* 0x00000053614c7223 */ /* 0x000fe2000001004c */
[----:B------:R-:W-:-:S02]  /*3bc0*/  FSEL R81, R86, RZ, P2 ;  /* 0x000000ff56517208 */ /* 0x000fc40001000000 */
[----:B------:R-:W-:Y:S01]  /*3bd0*/  LOP3.LUT P0, RZ, R89, 0xff00, RZ, 0xc0, !PT ;  /* 0x0000ff0059ff7812 */ /* 0x000fe2000780c0ff */
[----:B------:R-:W-:Y:S01]  /*3be0*/  FMUL.FTZ R76, R76, UR14 ;  /* 0x0000000e4c4c7c20 */ /* 0x000fe20008410000 */
[----:B------:R-:W-:Y:S02]  /*3bf0*/  LOP3.LUT P2, RZ, R88, 0xff0000, RZ, 0xc0, !PT ;  /* 0x00ff000058ff7812 */ /* 0x000fe4000784c0ff */
[----:B------:R-:W-:Y:S02]  /*3c00*/  FSEL R85, R85, RZ, P5 ;  /* 0x000000ff55557208 */ /* 0x000fe40002800000 */
[----:B------:R-:W-:Y:S02]  /*3c10*/  LOP3.LUT P5, RZ, R152, 0xff0000, RZ, 0xc0, !PT ;  /* 0x00ff000098ff7812 */ /* 0x000fe400078ac0ff */
[----:B------:R-:W-:Y:S01]  /*3c20*/  F2FP.BF16.F32.PACK_AB R79, R80, R79 ;  /* 0x0000004f504f723e */ /* 0x000fe200000010ff */
[----:B------:R-:W-:Y:S01]  /*3c30*/  FMUL.FTZ R80, R77, UR14 ;  /* 0x0000000e4d507c20 */ /* 0x000fe20008410000 */
[----:B------:R-:W-:-:S02]  /*3c40*/  F2FP.BF16.F32.PACK_AB R83, R87, R162 ;  /* 0x000000a25753723e */ /* 0x000fc400000010ff */
[----:B------:R-:W-:Y:S01]  /*3c50*/  FSEL R176, R86, RZ, P0 ;  /* 0x000000ff56b07208 */ /* 0x000fe20000000000 */
[----:B------:R-:W-:Y:S01]  /*3c60*/  FMUL.FTZ R86, R82, UR14 ;  /* 0x0000000e52567c20 */ /* 0x000fe20008410000 */
[----:B------:R-:W-:Y:S02]  /*3c70*/  FSEL R162, R84, RZ, P2 ;  /* 0x000000ff54a27208 */ /* 0x000fe40001000000 */
[----:B------:R-:W-:Y:S02]  /*3c80*/  LOP3.LUT P0, RZ, R88, 0xff000000, RZ, 0xc0, !PT ;  /* 0xff00000058ff7812 */ /* 0x000fe4000780c0ff */
[----:B------:R-:W-:Y:S02]  /*3c90*/  LOP3.LUT P2, RZ, R152, 0xff000000, RZ, 0xc0, !PT ;  /* 0xff00000098ff7812 */ /* 0x000fe4000784c0ff */
[----:B------:R-:W-:Y:S02]  /*3ca0*/  FSEL R77, R84, RZ, P5 ;  /* 0x000000ff544d7208 */ /* 0x000fe40002800000 */
[----:B------:R-:W-:-:S02]  /*3cb0*/  LOP3.LUT P5, RZ, R88, 0xff00, RZ, 0xc0, !PT ;  /* 0x0000ff0058ff7812 */ /* 0x000fc400078ac0ff */
[----:B------:R-:W-:Y:S02]  /*3cc0*/  F2FP.BF16.F32.PACK_AB R78, R81, R78 ;  /* 0x0000004e514e723e */ /* 0x000fe400000010ff */
[C---:B------:R-:W-:Y:S02]  /*3cd0*/  FSEL R81, R80.reuse, RZ, P0 ;  /* 0x000000ff50517208 */ /* 0x040fe40000000000 */
[----:B------:R-:W-:Y:S02]  /*3ce0*/  FSEL R84, R80, RZ, P2 ;  /* 0x000000ff50547208 */ /* 0x000fe40001000000 */
[----:B------:R-:W-:Y:S02]  /*3cf0*/  LOP3.LUT P0, RZ, R152, 0xff00, RZ, 0xc0, !PT ;  /* 0x0000ff0098ff7812 */ /* 0x000fe4000780c0ff */
[----:B------:R-:W-:Y:S02]  /*3d00*/  FSEL R80, R76, RZ, P5 ;  /* 0x000000ff4c507208 */ /* 0x000fe40002800000 */
[----:B------:R-:W-:-:S02]  /*3d10*/  LOP3.LUT P2, RZ, R152, 0xff, RZ, 0xc0, !PT ;  /* 0x000000ff98ff7812 */ /* 0x000fc4000784c0ff */
[----:B------:R-:W-:Y:S02]  /*3d20*/  LOP3.LUT P5, RZ, R88, 0xff, RZ, 0xc0, !PT ;  /* 0x000000ff58ff7812 */ /* 0x000fe400078ac0ff */
[----:B------:R-:W-:Y:S02]  /*3d30*/  F2FP.BF16.F32.PACK_AB R82, R176, R85 ;  /* 0x00000055b052723e */ /* 0x000fe400000010ff */
        /* <DEDUP_REMOVED lines=8> */
.L_x_349:
[-CC-:B------:R-:W-:Y:S01]  /*3dc0*/  FFMA.FTZ R73, R137, R159.reuse, R160.reuse ;  /* 0x0000009f89497223 */ /* 0x180fe200000100a0 */
[-CC-:B------:R-:W-:Y:S01]  /*3dd0*/  FFMA.FTZ R76, R150, R159.reuse, R160.reuse ;  /* 0x0000009f964c7223 */ /* 0x180fe200000100a0 */
[----:B------:R-:W-:Y:S02]  /*3de0*/  IMAD.U32 R74, R15, 0x10000, RZ ;  /* 0x000100000f4a7824 */ /* 0x000fe400078e00ff */
[-C--:B------:R-:W-:Y:S01]  /*3df0*/  FFMA.FTZ R75, R135, R159.reuse, R160 ;  /* 0x0000009f874b7223 */ /* 0x080fe200000100a0 */
[----:B------:R-:W-:Y:S01]  /*3e00*/  FADD.FTZ R72, R142, -R73 ;  /* 0x800000498e487221 */ /* 0x000fe20000010000 */
[----:B------:R-:W-:Y:S01]  /*3e10*/  SHF.L.U32 R73, R82, 0x10, RZ ;  /* 0x0000001052497819 */ /* 0x000fe200000006ff */
[----:B------:R-:W-:Y:S01]  /*3e20*/  FADD.FTZ R76, R145, -R76 ;  /* 0x8000004c914c7221 */ /* 0x000fe20000010000 */
[----:B------:R-:W-:Y:S02]  /*3e30*/  IMAD.U32 R83, R83, 0x10000, RZ ;  /* 0x0001000053537824 */ /* 0x000fe400078e00ff */
[C---:B-----5:R-:W-:Y:S01]  /*3e40*/  FFMA.FTZ R85, R97.reuse, R72, R74 ;  /* 0x0000004861557223 */ /* 0x060fe2000001004a */
[-CC-:B------:R-:W-:Y:S01]  /*3e50*/  FFMA.FTZ R72, R148, R159.reuse, R160.reuse ;  /* 0x0000009f94487223 */ /* 0x180fe200000100a0 */
[----:B------:R-:W-:Y:S01]  /*3e60*/  FFMA.FTZ R86, R97, R76, R73 ;  /* 0x0000004c61567223 */ /* 0x000fe20000010049 */
[----:B------:R-:W-:Y:S01]  /*3e70*/  SHF.L.U32 R76, R14, 0x10, RZ ;  /* 0x000000100e4c7819 */ /* 0x000fe200000006ff */
[----:B------:R-:W-:Y:S01]  /*3e80*/  FADD.FTZ R74, R140, -R75 ;  /* 0x8000004b8c4a7221 */ /* 0x000fe20000010000 */
[----:B------:R-:W-:Y:S01]  /*3e90*/  FFMA.FTZ R73, R133, R159, R160 ;  /* 0x0000009f85497223 */ /* 0x000fe200000100a0 */
[----:B------:R-:W-:Y:S01]  /*3ea0*/  FADD.FTZ R78, R143, -R72 ;  /* 0x800000488f4e7221 */ /* 0x000fe20000010000 */
[----:B------:R-:W-:-:S02]  /*3eb0*/  IMAD.U32 R75, R13, 0x10000, RZ ;  /* 0x000100000d4b7824 */ /* 0x000fc400078e00ff */
[----:B------:R-:W-:Y:S01]  /*3ec0*/  FFMA.FTZ R79, R97, R74, R76 ;  /* 0x0000004a614f7223 */ /* 0x000fe2000001004c */
[----:B------:R-:W-:Y:S01]  /*3ed0*/  FADD.FTZ R72, R138, -R73 ;  /* 0x800000498a487221 */ /* 0x000fe20000010000 */
[-CC-:B------:R-:W-:Y:S01]  /*3ee0*/  FFMA.FTZ R74, R146, R159.reuse, R160.reuse ;  /* 0x0000009f924a7223 */ /* 0x180fe200000100a0 */
[-C--:B------:R-:W-:Y:S01]  /*3ef0*/  FFMA.FTZ R73, R3, R159.reuse, R160 ;  /* 0x0000009f03497223 */ /* 0x080fe200000100a0 */
[----:B0-----:R-:W-:Y:S01]  /*3f00*/  FFMA.FTZ R84, R97, R78, R83 ;  /* 0x0000004e61547223 */ /* 0x001fe20000010053 */
[----:B------:R-:W-:Y:S01]  /*3f10*/  SHF.L.U32 R78, R81, 0x10, RZ ;  /* 0x00000010514e7819 */ /* 0x000fe200000006ff */
[----:B------:R-:W-:Y:S01]  /*3f20*/  FFMA.FTZ R77, R97, R72, R75 ;  /* 0x00000048614d7223 */ /* 0x000fe2000001004b */
[----:B------:R-:W-:Y:S01]  /*3f30*/  FADD.FTZ R76, R141, -R74 ;  /* 0x8000004a8d4c7221 */ /* 0x000fe20000010000 */
[----:B------:R-:W-:Y:S02]  /*3f40*/  IMAD.U32 R75, R12, 0x10000, RZ ;  /* 0x000100000c4b7824 */ /* 0x000fe400078e00ff */
[----:B------:R-:W-:Y:S01]  /*3f50*/  FADD.FTZ R72, R136, -R73 ;  /* 0x8000004988487221 */ /* 0x000fe20000010000 */
[----:B------:R-:W-:Y:S01]  /*3f60*/  FFMA.FTZ R74, R144, R159, R160 ;  /* 0x0000009f904a7223 */ /* 0x000fe200000100a0 */
[C---:B------:R-:W-:Y:S01]  /*3f70*/  FFMA.FTZ R82, R97.reuse, R76, R78 ;  /* 0x0000004c61527223 */ /* 0x040fe2000001004e */
[----:B------:R-:W-:Y:S01]  /*3f80*/  ISETP.GE.U32.AND P2, PT, R88, RZ, PT ;  /* 0x000000ff5800720c */ /* 0x000fe20003f46070 */
[----:B------:R-:W-:Y:S01]  /*3f90*/  FFMA.FTZ R76, R97, R72, R75 ;  /* 0x00000048614c7223 */ /* 0x000fe2000001004b */
[----:B------:R-:W-:Y:S01]  /*3fa0*/  SHF.L.U32 R73, R80, 0x10, RZ ;  /* 0x0000001050497819 */ /* 0x000fe200000006ff */
[----:B------:R-:W-:Y:S01]  /*3fb0*/  FMUL.FTZ R72, R85, UR14 ;  /* 0x0000000e55487c20 */ /* 0x000fe20008410000 */
[C---:B------:R-:W-:Y:S01]  /*3fc0*/  F2FP.BF16.F32.PACK_AB R75, R86.reuse, R85 ;  /* 0x00000055564b723e */ /* 0x040fe200000010ff */
[----:B------:R-:W-:Y:S01]  /*3fd0*/  FADD.FTZ R74, R139, -R74 ;  /* 0x8000004a8b4a7221 */ /* 0x000fe20000010000 */
[----:B------:R-:W-:Y:S01]  /*3fe0*/  LOP3.LUT P0, RZ, R89, 0xff0000, RZ, 0xc0, !PT ;  /* 0x00ff000059ff7812 */ /* 0x000fe2000780c0ff */
[----:B------:R-:W-:Y:S01]  /*3ff0*/  FMUL.FTZ R86, R86, UR14 ;  /* 0x0000000e56567c20 */ /* 0x000fe20008410000 */
[----:B------:R-:W-:Y:S01]  /*4000*/  LOP3.LUT P5, RZ, R153, 0xff0000, RZ, 0xc0, !PT ;  /* 0x00ff000099ff7812 */ /* 0x000fe200078ac0ff */
[----:B------:R-:W-:Y:S01]  /*4010*/  FFMA.FTZ R81, R97, R74, R73 ;  /* 0x0000004a61517223 */ /* 0x000fe20000010049 */
[----:B------:R-:W-:Y:S01]  /*4020*/  ISETP.GE.U32.AND.EX P2, PT, R89, 0x1000000, PT, P2 ;  /* 0x010000005900780c */ /* 0x000fe20003f46120 */
[----:B------:R-:W-:Y:S01]  /*4030*/  FMUL.FTZ R73, R84, UR14 ;  /* 0x0000000e54497c20 */ /* 0x000fe20008410000 */
[----:B------:R-:W-:-:S02]  /*4040*/  FSEL R83, R72, RZ, P0 ;  /* 0x000000ff48537208 */ /* 0x000fc40000000000 */
[----:B------:R-:W-:Y:S01]  /*4050*/  FSEL R80, R72, RZ, P5 ;  /* 0x000000ff48507208 */ /* 0x000fe20002800000 */
[----:B------:R-:W-:Y:S01]  /*4060*/  FMUL.FTZ R72, R79, UR14 ;  /* 0x0000000e4f487c20 */ /* 0x000fe20008410000 */
[----:B------:R-:W-:Y:S02]  /*4070*/  ISETP.GE.U32.AND P0, PT, R152, RZ, PT ;  /* 0x000000ff9800720c */ /* 0x000fe40003f06070 */
[----:B------:R-:W-:Y:S02]  /*4080*/  FSEL R162, R86, RZ, P2 ;  /* 0x000000ff56a27208 */ /* 0x000fe40001000000 */
[C---:B------:R-:W-:Y:S02]  /*4090*/  LOP3.LUT P5, RZ, R153.reuse, 0xff, RZ, 0xc0, !PT ;  /* 0x000000ff99ff7812 */ /* 0x040fe400078ac0ff */
[C---:B------:R-:W-:Y:S02]  /*40a0*/  LOP3.LUT P2, RZ, R153.reuse, 0xff00, RZ, 0xc0, !PT ;  /* 0x0000ff0099ff7812 */ /* 0x040fe4000784c0ff */
[----:B------:R-:W-:-:S02]  /*40b0*/  ISETP.GE.U32.AND.EX P0, PT, R153, 0x1000000, PT, P0 ;  /* 0x010000009900780c */ /* 0x000fc40003f06100 */
[----:B------:R-:W-:Y:S02]  /*40c0*/  FSEL R78, R72, RZ, P5 ;  /* 0x000000ff484e7208 */ /* 0x000fe40002800000 */
[----:B------:R-:W-:Y:S02]  /*40d0*/  FSEL R85, R73, RZ, P2 ;  /* 0x000000ff49557208 */ /* 0x000fe40001000000 */
[----:B------:R-:W-:Y:S02]  /*40e0*/  LOP3.LUT P5, RZ, R89, 0xff, RZ, 0xc0, !PT ;  /* 0x000000ff59ff7812 */ /* 0x000fe400078ac0ff */
[----:B------:R-:W-:Y:S02]  /*40f0*/  FSEL R87, R86, RZ, P0 ;  /* 0x000000ff56577208 */ /* 0x000fe40000000000 */
[----:B------:R-:W-:Y:S02]  /*4100*/  F2FP.BF16.F32.PACK_AB R78, R85, R78 ;  /* 0x0000004e554e723e */ /* 0x000fe400000010ff */
[----:B------:R-:W-:-:S02]  /*4110*/  LOP3.LUT P0, RZ, R89, 0xff00, RZ, 0xc0, !PT ;  /* 0x0000ff0059ff7812 */ /* 0x000fc4000780c0ff */
[----:B------:R-:W-:Y:S01]  /*4120*/  FSEL R85, R72, RZ, P5 ;  /* 0x000000ff48557208 */ /* 0x000fe20002800000 */
[----:B------:R-:W-:Y:S01]  /*4130*/  FMUL.FTZ R72, R77, UR14 ;  /* 0x0000000e4d487c20 */ /* 0x000fe20008410000 */
[----:B------:R-:W-:Y:S02]  /*4140*/  LOP3.LUT P2, RZ, R88, 0xff0000, RZ, 0xc0, !PT ;  /* 0x00ff000058ff7812 */ /* 0x000fe4000784c0ff */
[----:B------:R-:W-:Y:S02]  /*4150*/  LOP3.LUT P5, RZ, R152, 0xff0000, RZ, 0xc0, !PT ;  /* 0x00ff000098ff7812 */ /* 0x000fe400078ac0ff */
[----:B------:R-:W-:Y:S02]  /*4160*/  FSEL R176, R73, RZ, P0 ;  /* 0x000000ff49b07208 */ /* 0x000fe40000000000 */
[C---:B------:R-:W-:Y:S01]  /*4170*/  F2FP.BF16.F32.PACK_AB R73, R82.reuse, R77 ;  /* 0x0000004d5249723e */ /* 0x040fe200000010ff */
[----:B------:R-:W-:Y:S01]  /*4180*/  FMUL.FTZ R77, R82, UR14 ;  /* 0x0000000e524d7c20 */ /* 0x000fe20008410000 */
[----:B------:R-:W-:Y:S01]  /*4190*/  F2FP.BF16.F32.PACK_AB R74, R84, R79 ;  /* 0x0000004f544a723e */ /* 0x000fe200000010ff */
[----:B------:R-:W-:Y:S01]  /*41a0*/  FMUL.FTZ R84, R81, UR14 ;  /* 0x0000000e51547c20 */ /* 0x000fe20008410000 */
[----:B------:R-:W-:-:S02]  /*41b0*/  F2FP.BF16.F32.PACK_AB R83, R162, R83 ;  /* 0x00000053a253723e */ /* 0x000fc400000010ff */
[----:B------:R-:W-:Y:S02]  /*41c0*/  LOP3.LUT P0, RZ, R88, 0xff000000, RZ, 0xc0, !PT ;  /* 0xff00000058ff7812 */ /* 0x000fe4000780c0ff */
[----:B------:R-:W-:Y:S02]  /*41d0*/  FSEL R86, R72, RZ, P2 ;  /* 0x000000ff48567208 */ /* 0x000fe40001000000 */
[----:B------:R-:W-:Y:S02]  /*41e0*/  LOP3.LUT P2, RZ, R152, 0xff000000, RZ, 0xc0, !PT ;  /* 0xff00000098ff7812 */ /* 0x000fe4000784c0ff */
[----:B------:R-:W-:Y:S02]  /*41f0*/  FSEL R162, R72, RZ, P5 ;  /* 0x000000ff48a27208 */ /* 0x000fe40002800000 */
[----:B------:R-:W-:Y:S02]  /*4200*/  LOP3.LUT P5, RZ, R88, 0xff00, RZ, 0xc0, !PT ;  /* 0x0000ff0058ff7812 */ /* 0x000fe400078ac0ff */
[----:B------:R-:W-:Y:S01]  /*4210*/  F2FP.BF16.F32.PACK_AB R79, R87, R80 ;  /* 0x00000050574f723e */ /* 0x000fe200000010ff */
[----:B------:R-:W-:Y:S01]  /*4220*/  FMUL.FTZ R80, R76, UR14 ;  /* 0x0000000e4c507c20 */ /* 0x000fe20008410000 */
[----:B------:R-:W-:-:S02]  /*4230*/  FSEL R163, R77, RZ, P0 ;  /* 0x000000ff4da37208 */ /* 0x000fc40000000000 */
[----:B------:R-:W-:Y:S02]  /*4240*/  FSEL R77, R77, RZ, P2 ;  /* 0x000000ff4d4d7208 */ /* 0x000fe40001000000 */
[----:B------:R-:W-:Y:S02]  /*4250*/  LOP3.LUT P2, RZ, R152, 0xff, RZ, 0xc0, !PT ;  /* 0x000000ff98ff7812 */ /* 0x000fe4000784c0ff */
[----:B------:R-:W-:Y:S02]  /*4260*/  FSEL R87, R84, RZ, P5 ;  /* 0x000000ff54577208 */ /* 0x000fe40002800000 */
[----:B------:R-:W-:Y:S02]  /*4270*/  LOP3.LUT P0, RZ, R152, 0xff00, RZ, 0xc0, !PT ;  /* 0x0000ff0098ff7812 */ /* 0x000fe4000780c0ff */
[----:B------:R-:W-:Y:S02]  /*4280*/  LOP3.LUT P5, RZ, R88, 0xff, RZ, 0xc0, !PT ;  /* 0x000000ff58ff7812 */ /* 0x000fe400078ac0ff */
[----:B------:R-:W-:-:S02]  /*4290*/  F2FP.BF16.F32.PACK_AB R82, R176, R85 ;  /* 0x00000055b052723e */ /* 0x000fc400000010ff */
[----:B------:R-:W-:Y:S02]  /*42a0*/  F2FP.BF16.F32.PACK_AB R72, R81, R76 ;  /* 0x0000004c5148723e */ /* 0x000fe400000010ff */
[----:B------:R-:W-:Y:S02]  /*42b0*/  FSEL R85, R80, RZ, P2 ;  /* 0x000000ff50557208 */ /* 0x000fe40001000000 */
[----:B------:R-:W-:Y:S02]  /*42c0*/  FSEL R76, R84, RZ, P0 ;  /* 0x000000ff544c7208 */ /* 0x000fe40000000000 */
[----:B------:R-:W-:Y:S02]  /*42d0*/  FSEL R80, R80, RZ, P5 ;  /* 0x000000ff50507208 */ /* 0x000fe40002800000 */
[----:B------:R-:W-:Y:S02]  /*42e0*/  F2FP.BF16.F32.PACK_AB R77, R77, R162 ;  /* 0x000000a24d4d723e */ /* 0x000fe400000010ff */
[----:B------:R-:W-:-:S02]  /*42f0*/  F2FP.BF16.F32.PACK_AB R81, R163, R86 ;  /* 0x00000056a351723e */ /* 0x000fc400000010ff */
[----:B------:R-:W-:Y:S02]  /*4300*/  F2FP.BF16.F32.PACK_AB R76, R76, R85 ;  /* 0x000000554c4c723e */ /* 0x000fe400000010ff */
[----:B------:R-:W-:-:S07]  /*4310*/  F2FP.BF16.F32.PACK_AB R80, R87, R80 ;  /* 0x000000505750723e */ /* 0x000fce00000010ff */
.L_x_345:
        /* <DEDUP_REMOVED lines=12> */
[----:B------:R-:W-:-:S03]  /*43e0*/  VIADD R96, R96, 0x20 ;  /* 0x0000002060607836 */ /* 0x000fc60000000000 */
[----:B------:R1:W-:Y:S04]  /*43f0*/  @P2 STG.E.128 desc[UR8][R84.64], R76 ;  /* 0x0000004c54002986 */ /* 0x0003e8000c101d08 */
.L_x_341:
[----:B------:R-:W-:Y:S05]  /*4400*/  BSYNC.RECONVERGENT B1 ;  /* 0x0000000000017941 */ /* 0x000fea0003800200 */
.L_x_340:
        /* <DEDUP_REMOVED lines=12> */
[-C--:B-1----:R-:W-:Y:S01]  /*44d0*/  FFMA.FTZ R77, R107, R159.reuse, R160 ;  /* 0x0000009f6b4d7223 */ /* 0x082fe200000100a0 */
[C---:B------:R-:W-:Y:S01]  /*44e0*/  PRMT R72, R11.reuse, 0x7632, R72 ;  /* 0x000076320b487816 */ /* 0x040fe20000000048 */
[-CC-:B------:R-:W-:Y:S01]  /*44f0*/  FFMA.FTZ R78, R118, R159.reuse, R160.reuse ;  /* 0x0000009f764e7223 */ /* 0x180fe200000100a0 */
[----:B------:R-:W-:Y:S01]  /*4500*/  SHF.L.U32 R76, R11, 0x10, RZ ;  /* 0x000000100b4c7819 */ /* 0x000fe200000006ff */
[-C--:B------:R-:W-:Y:S01]  /*4510*/  FFMA.FTZ R73, R105, R159.reuse, R160 ;  /* 0x0000009f69497223 */ /* 0x080fe200000100a0 */
[----:B------:R-:W-:Y:S01]  /*4520*/  FADD.FTZ R74, R110, -R77 ;  /* 0x8000004d6e4a7221 */ /* 0x000fe20000010000 */
[----:B------:R-:W-:Y:S01]  /*4530*/  SHF.L.U32 R77, R72, 0x10, RZ ;  /* 0x00000010484d7819 */ /* 0x000fe200000006ff */
[----:B------:R-:W-:Y:S01]  /*4540*/  FADD.FTZ R78, R115, -R78 ;  /* 0x8000004e734e7221 */ /* 0x000fe20000010000 */
[----:B------:R-:W-:Y:S02]  /*4550*/  IMAD.U32 R75, R10, 0x10000, RZ ;  /* 0x000100000a4b7824 */ /* 0x000fe400078e00ff */
[----:B------:R-:W-:Y:S01]  /*4560*/  FADD.FTZ R72, R108, -R73 ;  /* 0x800000496c487221 */ /* 0x000fe20000010000 */
[C---:B-----5:R-:W-:Y:S01]  /*4570*/  FFMA.FTZ R83, R97.reuse, R74, R76 ;  /* 0x0000004a61537223 */ /* 0x060fe2000001004c */
[----:B------:R-:W-:Y:S01]  /*4580*/  PRMT R74, R10, 0x7632, R74 ;  /* 0x000076320a4a7816 */ /* 0x000fe2000000004a */
[C---:B0-----:R-:W-:Y:S01]  /*4590*/  FFMA.FTZ R84, R97.reuse, R78, R77 ;  /* 0x0000004e61547223 */ /* 0x041fe2000001004d */
[----:B------:R-:W-:Y:S01]  /*45a0*/  FFMA.FTZ R80, R97, R72, R75 ;  /* 0x0000004861507223 */ /* 0x000fe2000001004b */
[-CC-:B------:R-:W-:Y:S01]  /*45b0*/  FFMA.FTZ R77, R103, R159.reuse, R160.reuse ;  /* 0x0000009f674d7223 */ /* 0x180fe200000100a0 */
[-C--:B------:R-:W-:Y:S01]  /*45c0*/  FFMA.FTZ R78, R116, R159.reuse, R160 ;  /* 0x0000009f744e7223 */ /* 0x080fe200000100a0 */
[----:B------:R-:W-:Y:S01]  /*45d0*/  PRMT R72, R9, 0x7632, R72 ;  /* 0x0000763209487816 */ /* 0x000fe20000000048 */
[-CC-:B------:R-:W-:Y:S01]  /*45e0*/  FFMA.FTZ R76, R114, R159.reuse, R160.reuse ;  /* 0x0000009f724c7223 */ /* 0x180fe200000100a0 */
[----:B------:R-:W-:Y:S01]  /*45f0*/  FFMA.FTZ R73, R101, R159, R160 ;  /* 0x0000009f65497223 */ /* 0x000fe200000100a0 */
[----:B------:R-:W-:-:S02]  /*4600*/  IMAD.U32 R82, R74, 0x10000, RZ ;  /* 0x000100004a527824 */ /* 0x000fc400078e00ff */
[----:B------:R-:W-:Y:S01]  /*4610*/  FADD.FTZ R74, R106, -R77 ;  /* 0x8000004d6a4a7221 */ /* 0x000fe20000010000 */
[----:B------:R-:W-:Y:S01]  /*4620*/  FADD.FTZ R78, R113, -R78 ;  /* 0x8000004e714e7221 */ /* 0x000fe20000010000 */
[----:B------:R-:W-:Y:S01]  /*4630*/  SHF.L.U32 R77, R72, 0x10, RZ ;  /* 0x00000010484d7819 */ /* 0x000fe200000006ff */
[----:B------:R-:W-:Y:S01]  /*4640*/  FADD.FTZ R76, R111, -R76 ;  /* 0x8000004c6f4c7221 */ /* 0x000fe20000010000 */
[----:B------:R-:W-:Y:S01]  /*4650*/  SHF.L.U32 R75, R8, 0x10, RZ ;  /* 0x00000010084b7819 */ /* 0x000fe200000006ff */
[----:B------:R-:W-:Y:S01]  /*4660*/  FADD.FTZ R72, R104, -R73 ;  /* 0x8000004968487221 */ /* 0x000fe20000010000 */
[C---:B------:R-:W-:Y:S01]  /*4670*/  FFMA.FTZ R81, R97.reuse, R78, R82 ;  /* 0x0000004e61517223 */ /* 0x040fe20000010052 */
[----:B------:R-:W-:Y:S01]  /*4680*/  FFMA.FTZ R78, R97, R76, R77 ;  /* 0x0000004c614e7223 */ /* 0x000fe2000001004d */
[----:B------:R-:W-:Y:S02]  /*4690*/  IMAD.U32 R79, R9, 0x10000, RZ ;  /* 0x00010000094f7824 */ /* 0x000fe400078e00ff */
[----:B------:R-:W-:Y:S01]  /*46a0*/  FFMA.FTZ R76, R97, R72, R75 ;  /* 0x00000048614c7223 */ /* 0x000fe2000001004b */
[----:B------:R-:W-:Y:S01]  /*46b0*/  FMUL.FTZ R75, R83, UR14 ;  /* 0x0000000e534b7c20 */ /* 0x000fe20008410000 */
[----:B------:R-:W-:Y:S01]  /*46c0*/  LOP3.LUT P2, RZ, R91, 0xff0000, RZ, 0xc0, !PT ;  /* 0x00ff00005bff7812 */ /* 0x000fe2000784c0ff */
[----:B------:R-:W-:Y:S01]  /*46d0*/  FFMA.FTZ R73, R97, R74, R79 ;  /* 0x0000004a61497223 */ /* 0x000fe2000001004f */
[----:B------:R-:W-:Y:S01]  /*46e0*/  LOP3.LUT P5, RZ, R155, 0xff0000, RZ, 0xc0, !PT ;  /* 0x00ff00009bff7812 */ /* 0x000fe200078ac0ff */
[----:B------:R-:W-:Y:S01]  /*46f0*/  FFMA.FTZ R74, R112, R159, R160 ;  /* 0x0000009f704a7223 */ /* 0x000fe200000100a0 */
[----:B------:R-:W-:Y:S01]  /*4700*/  PRMT R72, R8, 0x7632, R72 ;  /* 0x0000763208487816 */ /* 0x000fe20000000048 */
[----:B------:R-:W-:Y:S01]  /*4710*/  FMUL.FTZ R82, R84, UR14 ;  /* 0x0000000e54527c20 */ /* 0x000fe20008410000 */
[----:B------:R-:W-:Y:S01]  /*4720*/  FSEL R85, R75, RZ, P2 ;  /* 0x000000ff4b557208 */ /* 0x000fe20001000000 */
[----:B------:R-:W-:Y:S01]  /*4730*/  FADD.FTZ R74, R109, -R74 ;  /* 0x8000004a6d4a7221 */ /* 0x000fe20000010000 */
[----:B------:R-:W-:Y:S01]  /*4740*/  FSEL R79, R75, RZ, P5 ;  /* 0x000000ff4b4f7208 */ /* 0x000fe20002800000 */
[----:B------:R-:W-:Y:S01]  /*4750*/  IMAD.U32 R72, R72, 0x10000, RZ ;  /* 0x0001000048487824 */ /* 0x000fe200078e00ff */
[----:B------:R-:W-:-:S02]  /*4760*/  ISETP.GE.U32.AND P2, PT, R90, RZ, PT ;  /* 0x000000ff5a00720c */ /* 0x000fc40003f46070 */
[----:B------:R-:W-:Y:S01]  /*4770*/  ISETP.GE.U32.AND P5, PT, R154, RZ, PT ;  /* 0x000000ff9a00720c */ /* 0x000fe20003fa6070 */
[----:B------:R-:W-:Y:S01]  /*4780*/  FFMA.FTZ R77, R97, R74, R72 ;  /* 0x0000004a614d7223 */ /* 0x000fe20000010048 */
[----:B------:R-:W-:Y:S01]  /*4790*/  ISETP.GE.U32.AND.EX P2, PT, R91, 0x1000000, PT, P2 ;  /* 0x010000005b00780c */ /* 0x000fe20003f46120 */
[----:B------:R-:W-:Y:S01]  /*47a0*/  FMUL.FTZ R72, R80, UR14 ;  /* 0x0000000e50487c20 */ /* 0x000fe20008410000 */
[----:B------:R-:W-:Y:S02]  /*47b0*/  ISETP.GE.U32.AND.EX P5, PT, R155, 0x1000000, PT, P5 ;  /* 0x010000009b00780c */ /* 0x000fe40003fa6150 */
[----:B------:R-:W-:Y:S02]  /*47c0*/  F2FP.BF16.F32.PACK_AB R75, R84, R83 ;  /* 0x00000053544b723e */ /* 0x000fe400000010ff */
[C---:B------:R-:W-:Y:S02]  /*47d0*/  FSEL R176, R82.reuse, RZ, P2 ;  /* 0x000000ff52b07208 */ /* 0x040fe40001000000 */
[----:B------:R-:W-:-:S02]  /*47e0*/  FSEL R84, R82, RZ, P5 ;  /* 0x000000ff52547208 */ /* 0x000fc40002800000 */
[----:B------:R-:W-:Y:S02]  /*47f0*/  LOP3.LUT P2, RZ, R91, 0xff, RZ, 0xc0, !PT ;  /* 0x000000ff5bff7812 */ /* 0x000fe4000784c0ff */
[----:B------:R-:W-:Y:S02]  /*4800*/  LOP3.LUT P5, RZ, R155, 0xff, RZ, 0xc0, !PT ;  /* 0x000000ff9bff7812 */ /* 0x000fe400078ac0ff */
[C---:B------:R-:W-:Y:S01]  /*4810*/  F2FP.BF16.F32.PACK_AB R74, R81.reuse, R80 ;  /* 0x00000050514a723e */ /* 0x040fe200000010ff */
[----:B------:R-:W-:Y:S01]  /*4820*/  FMUL.FTZ R81, R81, UR14 ;  /* 0x0000000e51517c20 */ /* 0x000fe20008410000 */
[----:B------:R-:W-:Y:S01]  /*4830*/  F2FP.BF16.F32.PACK_AB R79, R84, R79 ;  /* 0x0000004f544f723e */ /* 0x000fe200000010ff */
[----:B------:R-:W-:Y:S01]  /*4840*/  FMUL.FTZ R80, R78, UR14 ;  /* 0x0000000e4e507c20 */ /* 0x000fe20008410000 */
[C---:B------:R-:W-:Y:S02]  /*4850*/  FSEL R82, R72.reuse, RZ, P2 ;  /* 0x000000ff48527208 */ /* 0x040fe40001000000 */
[----:B------:R-:W-:Y:S01]  /*4860*/  FSEL R84, R72, RZ, P5 ;  /* 0x000000ff48547208 */ /* 0x000fe20002800000 */
[----:B------:R-:W-:Y:S01]  /*4870*/  FMUL.FTZ R72, R73, UR14 ;  /* 0x0000000e49487c20 */ /* 0x000fe20008410000 */
[----:B------:R-:W-:-:S02]  /*4880*/  LOP3.LUT P2, RZ, R91, 0xff00, RZ, 0xc0, !PT ;  /* 0x0000ff005bff7812 */ /* 0x000fc4000784c0ff */
[----:B------:R-:W-:Y:S02]  /*4890*/  LOP3.LUT P5, RZ, R155, 0xff00, RZ, 0xc0, !PT ;  /* 0x0000ff009bff7812 */ /* 0x000fe400078ac0ff */
[C---:B------:R-:W-:Y:S02]  /*48a0*/  FSEL R177, R81.reuse, RZ, P2 ;  /* 0x000000ff51b17208 */ /* 0x040fe40001000000 */
[----:B------:R-:W-:Y:S02]  /*48b0*/  FSEL R179, R81, RZ, P5 ;  /* 0x000000ff51b37208 */ /* 0x000fe40002800000 */
[----:B------:R-:W-:Y:S02]  /*48c0*/  LOP3.LUT P2, RZ, R90, 0xff0000, RZ, 0xc0, !PT ;  /* 0x00ff00005aff7812 */ /* 0x000fe4000784c0ff */
[----:B------:R-:W-:Y:S02]  /*48d0*/  LOP3.LUT P5, RZ, R154, 0xff0000, RZ, 0xc0, !PT ;  /* 0x00ff00009aff7812 */ /* 0x000fe400078ac0ff */
[----:B------:R-:W-:-:S02]  /*48e0*/  FSEL R81, R72, RZ, P2 ;  /* 0x000000ff48517208 */ /* 0x000fc40001000000 */
[----:B------:R-:W-:Y:S02]  /*48f0*/  FSEL R86, R72, RZ, P5 ;  /* 0x000000ff48567208 */ /* 0x000fe40002800000 */
[----:B------:R-:W-:Y:S02]  /*4900*/  LOP3.LUT P2, RZ, R90, 0xff000000, RZ, 0xc0, !PT ;  /* 0xff0000005aff7812 */ /* 0x000fe4000784c0ff */
[----:B------:R-:W-:Y:S02]  /*4910*/  LOP3.LUT P5, RZ, R154, 0xff000000, RZ, 0xc0, !PT ;  /* 0xff0000009aff7812 */ /* 0x000fe400078ac0ff */
[----:B------:R-:W-:Y:S01]  /*4920*/  F2FP.BF16.F32.PACK_AB R73, R78, R73 ;  /* 0x000000494e49723e */ /* 0x000fe200000010ff */
[----:B------:R-:W-:Y:S01]  /*4930*/  FMUL.FTZ R78, R77, UR14 ;  /* 0x0000000e4d4e7c20 */ /* 0x000fe20008410000 */
[C---:B------:R-:W-:Y:S02]  /*4940*/  FSEL R162, R80.reuse, RZ, P2 ;  /* 0x000000ff50a27208 */ /* 0x040fe40001000000 */
[----:B------:R-:W-:-:S02]  /*4950*/  FSEL R163, R80, RZ, P5 ;  /* 0x000000ff50a37208 */ /* 0x000fc40002800000 */
[----:B------:R-:W-:Y:S02]  /*4960*/  LOP3.LUT P2, RZ, R90, 0xff00, RZ, 0xc0, !PT ;  /* 0x0000ff005aff7812 */ /* 0x000fe4000784c0ff */
[----:B------:R-:W-:Y:S02]  /*4970*/  LOP3.LUT P5, RZ, R154, 0xff00, RZ, 0xc0, !PT ;  /* 0x0000ff009aff7812 */ /* 0x000fe400078ac0ff */
[----:B------:R-:W-:Y:S02]  /*4980*/  F2FP.BF16.F32.PACK_AB R83, R176, R85 ;  /* 0x00000055b053723e */ /* 0x000fe400000010ff */
[----:B------:R-:W-:Y:S01]  /*4990*/  F2FP.BF16.F32.PACK_AB R72, R77, R76 ;  /* 0x0000004c4d48723e */ /* 0x000fe200000010ff */
[----:B------:R-:W-:Y:S01]  /*49a0*/  FMUL.FTZ R76, R76, UR14 ;  /* 0x0000000e4c4c7c20 */ /* 0x000fe20008410000 */
[C---:B------:R-:W-:Y:S02]  /*49b0*/  FSEL R85, R78.reuse, RZ, P2 ;  /* 0x000000ff4e557208 */ /* 0x040fe40001000000 */
[----:B------:R-:W-:-:S02]  /*49c0*/  FSEL R87, R78, RZ, P5 ;  /* 0x000000ff4e577208 */ /* 0x000fc40002800000 */
[----:B------:R-:W-:Y:S02]  /*49d0*/  LOP3.LUT P2, RZ, R154, 0xff, RZ, 0xc0, !PT ;  /* 0x000000ff9aff7812 */ /* 0x000fe4000784c0ff */
[----:B------:R-:W-:Y:S02]  /*49e0*/  LOP3.LUT P5, RZ, R90, 0xff, RZ, 0xc0, !PT ;  /* 0x000000ff5aff7812 */ /* 0x000fe400078ac0ff */
[----:B------:R-:W-:Y:S02]  /*49f0*/  F2FP.BF16.F32.PACK_AB R78, R179, R84 ;  /* 0x00000054b34e723e */ /* 0x000fe400000010ff */
        /* <DEDUP_REMOVED lines=8> */
.L_x_354:
        /* <DEDUP_REMOVED lines=12> */
[C---:B------:R-:W-:Y:S01]  /*4b40*/  FFMA.FTZ R87, R97.reuse, R82, R81 ;  /* 0x0000005261577223 */ /* 0x040fe20000010051 */
[-CC-:B0-----:R-:W-:Y:S01]  /*4b50*/  FFMA.FTZ R84, R116, R159.reuse, R160.reuse ;  /* 0x0000009f74547223 */ /* 0x181fe200000100a0 */
[----:B------:R-:W-:Y:S01]  /*4b60*/  ISETP.GE.U32.AND P2, PT, R154, RZ, PT ;  /* 0x000000ff9a00720c */ /* 0x000fe20003f46070 */
[----:B------:R-:W-:Y:S01]  /*4b70*/  FFMA.FTZ R82, R97, R76, R79 ;  /* 0x0000004c61527223 */ /* 0x000fe2000001004f */
[-C--:B------:R-:W-:Y:S01]  /*4b80*/  FFMA.FTZ R81, R103, R159.reuse, R160 ;  /* 0x0000009f67517223 */ /* 0x080fe200000100a0 */
[----:B------:R-:W-:Y:S01]  /*4b90*/  PRMT R76, R9, 0x7632, R76 ;  /* 0x00007632094c7816 */ /* 0x000fe2000000004c */
[----:B------:R-:W-:Y:S01]  /*4ba0*/  FFMA.FTZ R77, R101, R159, R160 ;  /* 0x0000009f654d7223 */ /* 0x000fe200000100a0 */
[----:B------:R-:W-:Y:S01]  /*4bb0*/  FADD.FTZ R84, R113, -R84 ;  /* 0x8000005471547221 */ /* 0x000fe20000010000 */
[----:B------:R-:W-:-:S02]  /*4bc0*/  IMAD.U32 R86, R78, 0x10000, RZ ;  /* 0x000100004e567824 */ /* 0x000fc400078e00ff */
[----:B------:R-:W-:Y:S01]  /*4bd0*/  FMUL.FTZ R87, R87, UR14 ;  /* 0x0000000e57577c20 */ /* 0x000fe20008410000 */
[----:B------:R-:W-:Y:S01]  /*4be0*/  ISETP.GE.U32.AND.EX P2, PT, R155, 0x1000000, PT, P2 ;  /* 0x010000009b00780c */ /* 0x000fe20003f46120 */
[----:B------:R-:W-:Y:S01]  /*4bf0*/  FADD.FTZ R78, R106, -R81 ;  /* 0x800000516a4e7221 */ /* 0x000fe20000010000 */
[----:B------:R-:W-:Y:S01]  /*4c00*/  SHF.L.U32 R79, R8, 0x10, RZ ;  /* 0x00000010084f7819 */ /* 0x000fe200000006ff */
[----:B------:R-:W-:Y:S01]  /*4c10*/  FFMA.FTZ R84, R97, R84, R86 ;  /* 0x0000005461547223 */ /* 0x000fe20000010056 */
[----:B------:R-:W-:Y:S01]  /*4c20*/  SHF.L.U32 R81, R76, 0x10, RZ ;  /* 0x000000104c517819 */ /* 0x000fe200000006ff */
[----:B------:R-:W-:Y:S01]  /*4c30*/  FADD.FTZ R76, R104, -R77 ;  /* 0x8000004d684c7221 */ /* 0x000fe20000010000 */
[----:B------:R-:W-:Y:S01]  /*4c40*/  FMUL.FTZ R85, R85, UR14 ;  /* 0x0000000e55557c20 */ /* 0x000fe20008410000 */
[----:B------:R-:W-:Y:S01]  /*4c50*/  IMAD.U32 R83, R9, 0x10000, RZ ;  /* 0x0001000009537824 */ /* 0x000fe200078e00ff */
[----:B------:R-:W-:Y:S01]  /*4c60*/  LOP3.LUT P5, RZ, R155, 0xff0000, RZ, 0xc0, !PT ;  /* 0x00ff00009bff7812 */ /* 0x000fe200078ac0ff */
[----:B------:R-:W-:Y:S01]  /*4c70*/  FFMA.FTZ R77, R97, R76, R79 ;  /* 0x0000004c614d7223 */ /* 0x000fe2000001004f */
[----:B------:R-:W-:Y:S01]  /*4c80*/  FSEL R86, R87, RZ, P2 ;  /* 0x000000ff57567208 */ /* 0x000fe20001000000 */
[----:B------:R-:W-:Y:S01]  /*4c90*/  FFMA.FTZ R83, R97, R78, R83 ;  /* 0x0000004e61537223 */ /* 0x000fe20000010053 */
[----:B------:R-:W-:Y:S01]  /*4ca0*/  ISETP.GE.U32.AND P2, PT, R90, RZ, PT ;  /* 0x000000ff5a00720c */ /* 0x000fe20003f46070 */
[-C--:B------:R-:W-:Y:S01]  /*4cb0*/  FFMA.FTZ R78, R112, R159.reuse, R160 ;  /* 0x0000009f704e7223 */ /* 0x080fe200000100a0 */
[----:B------:R-:W-:Y:S01]  /*4cc0*/  PRMT R76, R8, 0x7632, R76 ;  /* 0x00007632084c7816 */ /* 0x000fe2000000004c */
[----:B------:R-:W-:Y:S01]  /*4cd0*/  FMUL.FTZ R82, R82, UR14 ;  /* 0x0000000e52527c20 */ /* 0x000fe20008410000 */
[----:B------:R-:W-:Y:S01]  /*4ce0*/  FSEL R79, R85, RZ, P5 ;  /* 0x000000ff554f7208 */ /* 0x000fe20002800000 */
[----:B------:R-:W-:Y:S01]  /*4cf0*/  FADD.FTZ R78, R109, -R78 ;  /* 0x8000004e6d4e7221 */ /* 0x000fe20000010000 */
[C---:B------:R-:W-:Y:S01]  /*4d00*/  LOP3.LUT P5, RZ, R91.reuse, 0xff0000, RZ, 0xc0, !PT ;  /* 0x00ff00005bff7812 */ /* 0x040fe200078ac0ff */
[----:B------:R-:W-:Y:S01]  /*4d10*/  IMAD.U32 R76, R76, 0x10000, RZ ;  /* 0x000100004c4c7824 */ /* 0x000fe200078e00ff */
[----:B------:R-:W-:Y:S01]  /*4d20*/  ISETP.GE.U32.AND.EX P2, PT, R91, 0x1000000, PT, P2 ;  /* 0x010000005b00780c */ /* 0x000fe20003f46120 */
[----:B------:R-:W-:Y:S01]  /*4d30*/  FFMA.FTZ R80, R114, R159, R160 ;  /* 0x0000009f72507223 */ /* 0x000fe200000100a0 */
[----:B------:R-:W-:Y:S01]  /*4d40*/  FSEL R85, R85, RZ, P5 ;  /* 0x000000ff55557208 */ /* 0x000fe20002800000 */
[----:B------:R-:W-:Y:S01]  /*4d50*/  FFMA.FTZ R76, R97, R78, R76 ;  /* 0x0000004e614c7223 */ /* 0x000fe2000001004c */
[----:B------:R-:W-:Y:S01]  /*4d60*/  FSEL R176, R87, RZ, P2 ;  /* 0x000000ff57b07208 */ /* 0x000fe20001000000 */
[----:B------:R-:W-:Y:S01]  /*4d70*/  FMUL.FTZ R84, R84, UR14 ;  /* 0x0000000e54547c20 */ /* 0x000fe20008410000 */
[----:B------:R-:W-:Y:S01]  /*4d80*/  LOP3.LUT P5, RZ, R91, 0xff, RZ, 0xc0, !PT ;  /* 0x000000ff5bff7812 */ /* 0x000fe200078ac0ff */
[----:B------:R-:W-:Y:S01]  /*4d90*/  FADD.FTZ R80, R111, -R80 ;  /* 0x800000506f507221 */ /* 0x000fe20000010000 */
[----:B------:R-:W-:Y:S01]  /*4da0*/  LOP3.LUT P2, RZ, R155, 0xff, RZ, 0xc0, !PT ;  /* 0x000000ff9bff7812 */ /* 0x000fe2000784c0ff */
[----:B------:R-:W-:Y:S01]  /*4db0*/  FMUL.FTZ R83, R83, UR14 ;  /* 0x0000000e53537c20 */ /* 0x000fe20008410000 */
[C---:B------:R-:W-:Y:S01]  /*4dc0*/  FSEL R162, R82.reuse, RZ, P5 ;  /* 0x000000ff52a27208 */ /* 0x040fe20002800000 */
[----:B------:R-:W-:Y:S01]  /*4dd0*/  FFMA.FTZ R80, R97, R80, R81 ;  /* 0x0000005061507223 */ /* 0x000fe20000010051 */
[----:B------:R-:W-:Y:S01]  /*4de0*/  FSEL R78, R82, RZ, P2 ;  /* 0x000000ff524e7208 */ /* 0x000fe20001000000 */
[----:B------:R-:W-:Y:S01]  /*4df0*/  FMUL.FTZ R76, R76, UR14 ;  /* 0x0000000e4c4c7c20 */ /* 0x000fe20008410000 */
[----:B------:R-:W-:Y:S01]  /*4e00*/  LOP3.LUT P5, RZ, R91, 0xff00, RZ, 0xc0, !PT ;  /* 0x0000ff005bff7812 */ /* 0x000fe200078ac0ff */
[----:B------:R-:W-:Y:S01]  /*4e10*/  FMUL.FTZ R80, R80, UR14 ;  /* 0x0000000e50507c20 */ /* 0x000fe20008410000 */
[----:B------:R-:W-:Y:S01]  /*4e20*/  LOP3.LUT P2, RZ, R155, 0xff00, RZ, 0xc0, !PT ;  /* 0x0000ff009bff7812 */ /* 0x000fe2000784c0ff */
[----:B------:R-:W-:Y:S01]  /*4e30*/  FMUL.FTZ R77, R77, UR14 ;  /* 0x0000000e4d4d7c20 */ /* 0x000fe20008410000 */
[----:B------:R-:W-:-:S02]  /*4e40*/  FSEL R177, R84, RZ, P5 ;  /* 0x000000ff54b17208 */ /* 0x000fc40002800000 */
[----:B------:R-:W-:Y:S02]  /*4e50*/  FSEL R179, R84, RZ, P2 ;  /* 0x000000ff54b37208 */ /* 0x000fe40001000000 */
[----:B------:R-:W-:Y:S02]  /*4e60*/  LOP3.LUT P5, RZ, R90, 0xff0000, RZ, 0xc0, !PT ;  /* 0x00ff00005aff7812 */ /* 0x000fe400078ac0ff */
[----:B------:R-:W-:Y:S02]  /*4e70*/  LOP3.LUT P2, RZ, R154, 0xff0000, RZ, 0xc0, !PT ;  /* 0x00ff00009aff7812 */ /* 0x000fe4000784c0ff */
[C---:B------:R-:W-:Y:S02]  /*4e80*/  FSEL R81, R83.reuse, RZ, P5 ;  /* 0x000000ff53517208 */ /* 0x040fe40002800000 */
[----:B------:R-:W-:Y:S02]  /*4e90*/  FSEL R84, R83, RZ, P2 ;  /* 0x000000ff53547208 */ /* 0x000fe40001000000 */
[----:B------:R-:W-:-:S02]  /*4ea0*/  LOP3.LUT P5, RZ, R90, 0xff000000, RZ, 0xc0, !PT ;  /* 0xff0000005aff7812 */ /* 0x000fc400078ac0ff */
[----:B------:R-:W-:Y:S02]  /*4eb0*/  LOP3.LUT P2, RZ, R154, 0xff000000, RZ, 0xc0, !PT ;  /* 0xff0000009aff7812 */ /* 0x000fe4000784c0ff */
[----:B------:R-:W-:Y:S02]  /*4ec0*/  F2FP.BF16.F32.PACK_AB R79, R86, R79 ;  /* 0x0000004f564f723e */ /* 0x000fe400000010ff */
[C---:B------:R-:W-:Y:S02]  /*4ed0*/  FSEL R86, R80.reuse, RZ, P5 ;  /* 0x000000ff50567208 */ /* 0x040fe40002800000 */
[----:B------:R-:W-:Y:S02]  /*4ee0*/  FSEL R163, R80, RZ, P2 ;  /* 0x000000ff50a37208 */ /* 0x000fe40001000000 */
[----:B------:R-:W-:Y:S02]  /*4ef0*/  LOP3.LUT P5, RZ, R90, 0xff00, RZ, 0xc0, !PT ;  /* 0x0000ff005aff7812 */ /* 0x000fe400078ac0ff */
[----:B------:R-:W-:-:S02]  /*4f00*/  LOP3.LUT P2, RZ, R154, 0xff00, RZ, 0xc0, !PT ;  /* 0x0000ff009aff7812 */ /* 0x000fc4000784c0ff */
[----:B------:R-:W-:Y:S02]  /*4f10*/  F2FP.BF16.F32.PACK_AB R83, R176, R85 ;  /* 0x00000055b053723e */ /* 0x000fe400000010ff */
[C---:B------:R-:W-:Y:S02]  /*4f20*/  FSEL R85, R76.reuse, RZ, P5 ;  /* 0x000000ff4c557208 */ /* 0x040fe40002800000 */
[----:B------:R-:W-:Y:S02]  /*4f30*/  FSEL R87, R76, RZ, P2 ;  /* 0x000000ff4c577208 */ /* 0x000fe40001000000 */
[----:B------:R-:W-:Y:S02]  /*4f40*/  LOP3.LUT P5, RZ, R154, 0xff, RZ, 0xc0, !PT ;  /* 0x000000ff9aff7812 */ /* 0x000fe400078ac0ff */
[----:B------:R-:W-:Y:S02]  /*4f50*/  LOP3.LUT P2, RZ, R90, 0xff, RZ, 0xc0, !PT ;  /* 0x000000ff5aff7812 */ /* 0x000fe4000784c0ff */
[----:B------:R-:W-:-:S02]  /*4f60*/  FSEL R76, R77, RZ, P5 ;  /* 0x000000ff4d4c7208 */ /* 0x000fc40002800000 */
[----:B------:R-:W-:Y:S02]  /*4f70*/  FSEL R80, R77, RZ, P2 ;  /* 0x000000ff4d507208 */ /* 0x000fe40001000000 */
[----:B------:R-:W-:Y:S02]  /*4f80*/  F2FP.BF16.F32.PACK_AB R78, R179, R78 ;  /* 0x0000004eb34e723e */ /* 0x000fe400000010ff */
[----:B------:R-:W-:Y:S02]  /*4f90*/  F2FP.BF16.F32.PACK_AB R82, R177, R162 ;  /* 0x000000a2b152723e */ /* 0x000fe400000010ff */
[----:B------:R-:W-:Y:S02]  /*4fa0*/  F2FP.BF16.F32.PACK_AB R77, R163, R84 ;  /* 0x00000054a34d723e */ /* 0x000fe400000010ff */
[----:B------:R-:W-:Y:S02]  /*4fb0*/  F2FP.BF16.F32.PACK_AB R81, R86, R81 ;  /* 0x000000515651723e */ /* 0x000fe400000010ff */
[----:B------:R-:W-:-:S02]  /*4fc0*/  F2FP.BF16.F32.PACK_AB R76, R87, R76 ;  /* 0x0000004c574c723e */ /* 0x000fc400000010ff */
[----:B------:R-:W-:Y:S01]  /*4fd0*/  F2FP.BF16.F32.PACK_AB R80, R85, R80 ;  /* 0x000000505550723e */ /* 0x000fe200000010ff */
[----:B------:R-:W-:Y:S06]  /*4fe0*/  BRA `(.L_x_355) ;  /* 0x0000001800807947 */ /* 0x000fec0003800000 */
.L_x_353:
[----:B-1----:R-:W1:Y:S02]  /*4ff0*/  LDC.64 R76, c[0x0][0x478] ;  /* 0x00011e00ff4c7b82 */ /* 0x002e640000000a00 */
[----:B-1----:R-:W-:-:S04]  /*5000*/  ISETP.NE.U32.AND P1, PT, R76, RZ, PT ;  /* 0x000000ff4c00720c */ /* 0x002fc80003f25070 */
        /* <DEDUP_REMOVED lines=9> */
[-C--:B------:R-:W-:Y:S01]  /*50a0*/  FFMA.FTZ R73, R105, R159.reuse, R160 ;  /* 0x0000009f69497223 */ /* 0x080fe200000100a0 */
[C---:B-----5:R-:W-:Y:S01]  /*50b0*/  FMUL.FTZ R75, R97.reuse, R72 ;  /* 0x00000048614b7220 */ /* 0x060fe20000410000 */
[----:B------:R-:W-:Y:S01]  /*50c0*/  FMUL.FTZ R74, R97, R74 ;  /* 0x0000004a614a7220 */ /* 0x000fe20000410000 */
[----:B------:R-:W-:Y:S01]  /*50d0*/  FADD.FTZ R78, R113, -R78 ;  /* 0x8000004e714e7221 */ /* 0x000fe20000010000 */
[-CC-:B------:R-:W-:Y:S01]  /*50e0*/  FFMA.FTZ R77, R103, R159.reuse, R160.reuse ;  /* 0x0000009f674d7223 */ /* 0x180fe200000100a0 */
[----:B------:R-:W-:Y:S01]  /*50f0*/  FMUL.FTZ R72, R75, UR14 ;  /* 0x0000000e4b487c20 */ /* 0x000fe20008410000 */
[----:B------:R-:W-:Y:S01]  /*5100*/  FFMA.FTZ R85, R101, R159, R160 ;  /* 0x0000009f65557223 */ /* 0x000fe200000100a0 */
[----:B------:R-:W-:-:S03]  /*5110*/  F2FP.BF16.F32.PACK_AB R75, R74, R75 ;  /* 0x0000004b4a4b723e */ /* 0x000fc600000010ff */
[----:B------:R-:W-:Y:S02]  /*5120*/  FSEL R83, R72, RZ, P5 ;  /* 0x000000ff48537208 */ /* 0x000fe40002800000 */
[----:B------:R-:W-:Y:S02]  /*5130*/  ISETP.GE.U32.AND P5, PT, R154, RZ, PT ;  /* 0x000000ff9a00720c */ /* 0x000fe40003fa6070 */
[----:B------:R-:W-:Y:S01]  /*5140*/  FSEL R79, R72, RZ, P2 ;  /* 0x000000ff484f7208 */ /* 0x000fe20001000000 */
[----:B------:R-:W-:Y:S01]  /*5150*/  FMUL.FTZ R72, R74, UR14 ;  /* 0x0000000e4a487c20 */ /* 0x000fe20008410000 */
[----:B------:R-:W-:Y:S01]  /*5160*/  ISETP.GE.U32.AND P2, PT, R90, RZ, PT ;  /* 0x000000ff5a00720c */ /* 0x000fe20003f46070 */
[----:B------:R-:W-:Y:S01]  /*5170*/  FADD.FTZ R74, R108, -R73 ;  /* 0x800000496c4a7221 */ /* 0x000fe20000010000 */
[----:B------:R-:W-:Y:S01]  /*5180*/  ISETP.GE.U32.AND.EX P5, PT, R155, 0x1000000, PT, P5 ;  /* 0x010000009b00780c */ /* 0x000fe20003fa6150 */
[----:B------:R-:W-:Y:S01]  /*5190*/  FMUL.FTZ R73, R97, R78 ;  /* 0x0000004e61497220 */ /* 0x000fe20000410000 */
[----:B------:R-:W-:Y:S01]  /*51a0*/  ISETP.GE.U32.AND.EX P2, PT, R91, 0x1000000, PT, P2 ;  /* 0x010000005b00780c */ /* 0x000fe20003f46120 */
[----:B------:R-:W-:Y:S01]  /*51b0*/  FMUL.FTZ R74, R97, R74 ;  /* 0x0000004a614a7220 */ /* 0x000fe20000410000 */
[----:B------:R-:W-:Y:S01]  /*51c0*/  FSEL R76, R72, RZ, P5 ;  /* 0x000000ff484c7208 */ /* 0x000fe20002800000 */
[----:B------:R-:W-:Y:S01]  /*51d0*/  FADD.FTZ R78, R106, -R77 ;  /* 0x8000004d6a4e7221 */ /* 0x000fe20000010000 */
[----:B------:R-:W-:-:S02]  /*51e0*/  FSEL R72, R72, RZ, P2 ;  /* 0x000000ff48487208 */ /* 0x000fc40001000000 */
[----:B------:R-:W-:Y:S02]  /*51f0*/  LOP3.LUT P2, RZ, R91, 0xff, RZ, 0xc0, !PT ;  /* 0x000000ff5bff7812 */ /* 0x000fe4000784c0ff */
[----:B------:R-:W-:Y:S01]  /*5200*/  F2FP.BF16.F32.PACK_AB R83, R72, R83 ;  /* 0x000000534853723e */ /* 0x000fe200000010ff */
[----:B------:R-:W-:Y:S01]  /*5210*/  FMUL.FTZ R72, R74, UR14 ;  /* 0x0000000e4a487c20 */ /* 0x000fe20008410000 */
[----:B------:R-:W-:Y:S02]  /*5220*/  LOP3.LUT P5, RZ, R155, 0xff, RZ, 0xc0, !PT ;  /* 0x000000ff9bff7812 */ /* 0x000fe400078ac0ff */
[----:B------:R-:W-:Y:S01]  /*5230*/  F2FP.BF16.F32.PACK_AB R79, R76, R79 ;  /* 0x0000004f4c4f723e */ /* 0x000fe200000010ff */
[----:B------:R-:W-:Y:S01]  /*5240*/  FMUL.FTZ R76, R73, UR14 ;  /* 0x0000000e494c7c20 */ /* 0x000fe20008410000 */
[C---:B------:R-:W-:Y:S02]  /*5250*/  FSEL R82, R72.reuse, RZ, P2 ;  /* 0x000000ff48527208 */ /* 0x040fe40001000000 */
[----:B0-----:R-:W-:Y:S01]  /*5260*/  FSEL R84, R72, RZ, P5 ;  /* 0x000000ff48547208 */ /* 0x001fe20002800000 */
[----:B------:R-:W-:Y:S01]  /*5270*/  FFMA.FTZ R72, R114, R159, R160 ;  /* 0x0000009f72487223 */ /* 0x000fe200000100a0 */
[----:B------:R-:W-:-:S02]  /*5280*/  LOP3.LUT P2, RZ, R91, 0xff00, RZ, 0xc0, !PT ;  /* 0x0000ff005bff7812 */ /* 0x000fc4000784c0ff */
[----:B------:R-:W-:Y:S01]  /*5290*/  LOP3.LUT P5, RZ, R155, 0xff00, RZ, 0xc0, !PT ;  /* 0x0000ff009bff7812 */ /* 0x000fe200078ac0ff */
[----:B------:R-:W-:Y:S01]  /*52a0*/  FADD.FTZ R80, R111, -R72 ;  /* 0x800000486f507221 */ /* 0x000fe20000010000 */
[----:B------:R-:W-:Y:S01]  /*52b0*/  F2FP.BF16.F32.PACK_AB R74, R73, R74 ;  /* 0x0000004a494a723e */ /* 0x000fe200000010ff */
[C---:B------:R-:W-:Y:S01]  /*52c0*/  FMUL.FTZ R73, R97.reuse, R78 ;  /* 0x0000004e61497220 */ /* 0x040fe20000410000 */
[----:B------:R-:W-:Y:S01]  /*52d0*/  FSEL R177, R76, RZ, P2 ;  /* 0x000000ff4cb17208 */ /* 0x000fe20001000000 */
[----:B------:R-:W-:Y:S01]  /*52e0*/  FFMA.FTZ R78, R112, R159, R160 ;  /* 0x0000009f704e7223 */ /* 0x000fe200000100a0 */
[----:B------:R-:W-:Y:S01]  /*52f0*/  FSEL R179, R76, RZ, P5 ;  /* 0x000000ff4cb37208 */ /* 0x000fe20002800000 */
[----:B------:R-:W-:Y:S01]  /*5300*/  FMUL.FTZ R76, R97, R80 ;  /* 0x00000050614c7220 */ /* 0x000fe20000410000 */
[----:B------:R-:W-:Y:S01]  /*5310*/  FMUL.FTZ R72, R73, UR14 ;  /* 0x0000000e49487c20 */ /* 0x000fe20008410000 */
[----:B------:R-:W-:Y:S01]  /*5320*/  LOP3.LUT P2, RZ, R90, 0xff0000, RZ, 0xc0, !PT ;  /* 0x00ff00005aff7812 */ /* 0x000fe2000784c0ff */
[----:B------:R-:W-:Y:S01]  /*5330*/  FADD.FTZ R78, R109, -R78 ;  /* 0x8000004e6d4e7221 */ /* 0x000fe20000010000 */
[----:B------:R-:W-:Y:S01]  /*5340*/  LOP3.LUT P5, RZ, R154, 0xff0000, RZ, 0xc0, !PT ;  /* 0x00ff00009aff7812 */ /* 0x000fe200078ac0ff */
[C---:B------:R-:W-:Y:S01]  /*5350*/  FMUL.FTZ R80, R76.reuse, UR14 ;  /* 0x0000000e4c507c20 */ /* 0x040fe20008410000 */
[----:B------:R-:W-:Y:S01]  /*5360*/  F2FP.BF16.F32.PACK_AB R73, R76, R73 ;  /* 0x000000494c49723e */ /* 0x000fe200000010ff */
[----:B------:R-:W-:Y:S01]  /*5370*/  FADD.FTZ R76, R104, -R85 ;  /* 0x80000055684c7221 */ /* 0x000fe20000010000 */
[C---:B------:R-:W-:Y:S01]  /*5380*/  FSEL R81, R72.reuse, RZ, P2 ;  /* 0x000000ff48517208 */ /* 0x040fe20001000000 */
[C---:B------:R-:W-:Y:S01]  /*5390*/  FMUL.FTZ R77, R97.reuse, R78 ;  /* 0x0000004e614d7220 */ /* 0x040fe20000410000 */
[----:B------:R-:W-:Y:S01]  /*53a0*/  FSEL R86, R72, RZ, P5 ;  /* 0x000000ff48567208 */ /* 0x000fe20002800000 */
[----:B------:R-:W-:Y:S01]  /*53b0*/  FMUL.FTZ R76, R97, R76 ;  /* 0x0000004c614c7220 */ /* 0x000fe20000410000 */
[----:B------:R-:W-:Y:S01]  /*53c0*/  LOP3.LUT P2, RZ, R90, 0xff000000, RZ, 0xc0, !PT ;  /* 0xff0000005aff7812 */ /* 0x000fe2000784c0ff */
[----:B------:R-:W-:Y:S01]  /*53d0*/  FMUL.FTZ R78, R77, UR14 ;  /* 0x0000000e4d4e7c20 */ /* 0x000fe20008410000 */
[----:B------:R-:W-:-:S02]  /*53e0*/  LOP3.LUT P5, RZ, R154, 0xff000000, RZ, 0xc0, !PT ;  /* 0xff0000009aff7812 */ /* 0x000fc400078ac0ff */
[C---:B------:R-:W-:Y:S02]  /*53f0*/  FSEL R162, R80.reuse, RZ, P2 ;  /* 0x000000ff50a27208 */ /* 0x040fe40001000000 */
[----:B------:R-:W-:Y:S02]  /*5400*/  FSEL R163, R80, RZ, P5 ;  /* 0x000000ff50a37208 */ /* 0x000fe40002800000 */
[----:B------:R-:W-:Y:S02]  /*5410*/  LOP3.LUT P2, RZ, R90, 0xff00, RZ, 0xc0, !PT ;  /* 0x0000ff005aff7812 */ /* 0x000fe4000784c0ff */
[----:B------:R-:W-:Y:S02]  /*5420*/  LOP3.LUT P5, RZ, R154, 0xff00, RZ, 0xc0, !PT ;  /* 0x0000ff009aff7812 */ /* 0x000fe400078ac0ff */
[----:B------:R-:W-:Y:S01]  /*5430*/  F2FP.BF16.F32.PACK_AB R72, R77, R76 ;  /* 0x0000004c4d48723e */ /* 0x000fe200000010ff */
[----:B------:R-:W-:Y:S01]  /*5440*/  FMUL.FTZ R76, R76, UR14 ;  /* 0x0000000e4c4c7c20 */ /* 0x000fe20008410000 */
[----:B------:R-:W-:-:S02]  /*5450*/  FSEL R85, R78, RZ, P2 ;  /* 0x000000ff4e557208 */ /* 0x000fc40001000000 */
[----:B------:R-:W-:Y:S02]  /*5460*/  FSEL R87, R78, RZ, P5 ;  /* 0x000000ff4e577208 */ /* 0x000fe40002800000 */
[----:B------:R-:W-:Y:S02]  /*5470*/  LOP3.LUT P2, RZ, R154, 0xff, RZ, 0xc0, !PT ;  /* 0x000000ff9aff7812 */ /* 0x000fe4000784c0ff */
[----:B------:R-:W-:Y:S02]  /*5480*/  LOP3.LUT P5, RZ, R90, 0xff, RZ, 0xc0, !PT ;  /* 0x000000ff5aff7812 */ /* 0x000fe400078ac0ff */
[----:B------:R-:W-:Y:S02]  /*5490*/  F2FP.BF16.F32.PACK_AB R78, R179, R84 ;  /* 0x00000054b34e723e */ /* 0x000fe400000010ff */
[C---:B------:R-:W-:Y:S02]  /*54a0*/  FSEL R84, R76.reuse, RZ, P2 ;  /* 0x000000ff4c547208 */ /* 0x040fe40001000000 */
[----:B------:R-:W-:-:S02]  /*54b0*/  FSEL R80, R76, RZ, P5 ;  /* 0x000000ff4c507208 */ /* 0x000fc40002800000 */
[----:B------:R-:W-:Y:S02]  /*54c0*/  F2FP.BF16.F32.PACK_AB R82, R177, R82 ;  /* 0x00000052b152723e */ /* 0x000fe400000010ff */
[----:B------:R-:W-:Y:S02]  /*54d0*/  F2FP.BF16.F32.PACK_AB R77, R163, R86 ;  /* 0x00000056a34d723e */ /* 0x000fe400000010ff */
[----:B------:R-:W-:Y:S02]  /*54e0*/  F2FP.BF16.F32.PACK_AB R81, R162, R81 ;  /* 0x00000051a251723e */ /* 0x000fe400000010ff */
[----:B------:R-:W-:Y:S02]  /*54f0*/  F2FP.BF16.F32.PACK_AB R76, R87, R84 ;  /* 0x00000054574c723e */ /* 0x000fe400000010ff */
[----:B------:R-:W-:Y:S01]  /*5500*/  F2FP.BF16.F32.PACK_AB R80, R85, R80 ;  /* 0x000000505550723e */ /* 0x000fe200000010ff */
[----:B------:R-:W-:Y:S06]  /*5510*/  BRA `(.L_x_355) ;  /* 0x0000001400347947 */ /* 0x000fec0003800000 */
.L_x_356:
[-CC-:B------:R-:W-:Y:S01]  /*5520*/  FFMA.FTZ R77, R107, R159.reuse, R160.reuse ;  /* 0x0000009f6b4d7223 */ /* 0x180fe200000100a0 */
[-C--:B------:R-:W-:Y:S01]  /*5530*/  FFMA.FTZ R78, R118, R159.reuse, R160 ;  /* 0x0000009f764e7223 */ /* 0x080fe200000100a0 */
[----:B------:R-:W-:Y:S02]  /*5540*/  LOP3.LUT P5, RZ, R91, 0xff0000, RZ, 0xc0, !PT ;  /* 0x00ff00005bff7812 */ /* 0x000fe400078ac0ff */
[----:B------:R-:W-:Y:S01]  /*5550*/  FADD.FTZ R76, R110, -R77 ;  /* 0x8000004d6e4c7221 */ /* 0x000fe20000010000 */
[----:B------:R-:W-:Y:S01]  /*5560*/  FADD.FTZ R78, R115, -R78 ;  /* 0x8000004e734e7221 */ /* 0x000fe20000010000 */
[----:B------:R-:W-:Y:S01]  /*5570*/  LOP3.LUT P2, RZ, R155, 0xff0000, RZ, 0xc0, !PT ;  /* 0x00ff00009bff7812 */ /* 0x000fe2000784c0ff */
[----:B------:R-:W-:Y:S01]  /*5580*/  FFMA.FTZ R77, R105, R159, R160 ;  /* 0x0000009f694d7223 */ /* 0x000fe200000100a0 */
[C---:B-----5:R-:W-:Y:S01]  /*5590*/  FMUL.FTZ R76, R97.reuse, R76 ;  /* 0x0000004c614c7220 */ /* 0x060fe20000410000 */
[----:B------:R-:W-:-:S03]  /*55a0*/  FMUL.FTZ R78, R97, R78 ;  /* 0x0000004e614e7220 */ /* 0x000fc60000410000 */
[----:B------:R-:W-:Y:S01]  /*55b0*/  FMUL.FTZ R76, R76, UR14 ;  /* 0x0000000e4c4c7c20 */ /* 0x000fe20008410000 */
[----:B------:R-:W-:-:S04]  /*55c0*/  FMUL.FTZ R78, R78, UR14 ;  /* 0x0000000e4e4e7c20 */ /* 0x000fc80008410000 */
[C---:B------:R-:W-:Y:S02]  /*55d0*/  FSEL R83, R76.reuse, RZ, P5 ;  /* 0x000000ff4c537208 */ /* 0x040fe40002800000 */
[----:B------:R-:W-:Y:S01]  /*55e0*/  FSEL R79, R76, RZ, P2 ;  /* 0x000000ff4c4f7208 */ /* 0x000fe20001000000 */
[----:B------:R-:W-:Y:S01]  /*55f0*/  FADD.FTZ R76, R108, -R77 ;  /* 0x8000004d6c4c7221 */ /* 0x000fe20000010000 */
[----:B------:R-:W-:Y:S01]  /*5600*/  ISETP.GE.U32.AND P5, PT, R154, RZ, PT ;  /* 0x000000ff9a00720c */ /* 0x000fe20003fa6070 */
[----:B------:R-:W-:Y:S01]  /*5610*/  FFMA.FTZ R77, R103, R159, R160 ;  /* 0x0000009f674d7223 */ /* 0x000fe200000100a0 */
[----:B------:R-:W-:Y:S01]  /*5620*/  ISETP.GE.U32.AND P2, PT, R90, RZ, PT ;  /* 0x000000ff5a00720c */ /* 0x000fe20003f46070 */
[----:B------:R-:W-:Y:S01]  /*5630*/  FMUL.FTZ R76, R97, R76 ;  /* 0x0000004c614c7220 */ /* 0x000fe20000410000 */
[----:B------:R-:W-:Y:S02]  /*5640*/  ISETP.GE.U32.AND.EX P5, PT, R155, 0x1000000, PT, P5 ;  /* 0x010000009b00780c */ /* 0x000fe40003fa6150 */
[----:B------:R-:W-:-:S02]  /*5650*/  ISETP.GE.U32.AND.EX P2, PT, R91, 0x1000000, PT, P2 ;  /* 0x010000005b00780c */ /* 0x000fc40003f46120 */
[C---:B------:R-:W-:Y:S02]  /*5660*/  FSEL R82, R78.reuse, RZ, P5 ;  /* 0x000000ff4e527208 */ /* 0x040fe40002800000 */
[----:B------:R-:W-:Y:S01]  /*5670*/  FSEL R80, R78, RZ, P2 ;  /* 0x000000ff4e507208 */ /* 0x000fe20001000000 */
[----:B------:R-:W-:Y:S01]  /*5680*/  FFMA.FTZ R78, R116, R159, R160 ;  /* 0x0000009f744e7223 */ /* 0x000fe200000100a0 */
[----:B------:R-:W-:Y:S02]  /*5690*/  LOP3.LUT P2, RZ, R91, 0xff, RZ, 0xc0, !PT ;  /* 0x000000ff5bff7812 */ /* 0x000fe4000784c0ff */
[----:B------:R-:W-:Y:S01]  /*56a0*/  F2FP.BF16.F32.PACK_AB R83, R80, R83 ;  /* 0x000000535053723e */ /* 0x000fe200000010ff */
[----:B------:R-:W-:Y:S01]  /*56b0*/  FADD.FTZ R80, R113, -R78 ;  /* 0x8000004e71507221 */ /* 0x000fe20000010000 */
[----:B------:R-:W-:Y:S01]  /*56c0*/  FMUL.FTZ R78, R76, UR14 ;  /* 0x0000000e4c4e7c20 */ /* 0x000fe20008410000 */
[----:B------:R-:W-:Y:S01]  /*56d0*/  LOP3.LUT P5, RZ, R155, 0xff, RZ, 0xc0, !PT ;  /* 0x000000ff9bff7812 */ /* 0x000fe200078ac0ff */
[----:B------:R-:W-:Y:S01]  /*56e0*/  FADD.FTZ R76, R106, -R77 ;  /* 0x8000004d6a4c7221 */ /* 0x000fe20000010000 */
[----:B------:R-:W-:Y:S01]  /*56f0*/  FMUL.FTZ R80, R97, R80 ;  /* 0x0000005061507220 */ /* 0x000fe20000410000 */
[----:B------:R-:W-:-:S02]  /*5700*/  F2FP.BF16.F32.PACK_AB R79, R82, R79 ;  /* 0x0000004f524f723e */ /* 0x000fc400000010ff */
[----:B0-----:R-:W-:Y:S01]  /*5710*/  FSEL R84, R78, RZ, P2 ;  /* 0x000000ff4e547208 */ /* 0x001fe20001000000 */
[----:B------:R-:W-:Y:S01]  /*5720*/  FMUL.FTZ R81, R80, UR14 ;  /* 0x0000000e50517c20 */ /* 0x000fe20008410000 */
[----:B------:R-:W-:Y:S01]  /*5730*/  FSEL R163, R78, RZ, P5 ;  /* 0x000000ff4ea37208 */ /* 0x000fe20002800000 */
[-C--:B------:R-:W-:Y:S01]  /*5740*/  FFMA.FTZ R78, R114, R159.reuse, R160 ;  /* 0x0000009f724e7223 */ /* 0x080fe200000100a0 */
[----:B------:R-:W-:Y:S01]  /*5750*/  LOP3.LUT P2, RZ, R91, 0xff00, RZ, 0xc0, !PT ;  /* 0x0000ff005bff7812 */ /* 0x000fe2000784c0ff */
[----:B------:R-:W-:Y:S01]  /*5760*/  FMUL.FTZ R77, R97, R76 ;  /* 0x0000004c614d7220 */ /* 0x000fe20000410000 */
[----:B------:R-:W-:Y:S01]  /*5770*/  LOP3.LUT P5, RZ, R155, 0xff00, RZ, 0xc0, !PT ;  /* 0x0000ff009bff7812 */ /* 0x000fe200078ac0ff */
[----:B------:R-:W-:Y:S01]  /*5780*/  FADD.FTZ R78, R111, -R78 ;  /* 0x8000004e6f4e7221 */ /* 0x000fe20000010000 */
[-C--:B------:R-:W-:Y:S01]  /*5790*/  FFMA.FTZ R76, R112, R159.reuse, R160 ;  /* 0x0000009f704c7223 */ /* 0x080fe200000100a0 */
[----:B------:R-:W-:Y:S01]  /*57a0*/  FSEL R177, R81, RZ, P2 ;  /* 0x000000ff51b17208 */ /* 0x000fe20001000000 */
[----:B------:R-:W-:Y:S01]  /*57b0*/  FMUL.FTZ R80, R77, UR14 ;  /* 0x0000000e4d507c20 */ /* 0x000fe20008410000 */
[----:B------:R-:W-:Y:S01]  /*57c0*/  FSEL R176, R81, RZ, P5 ;  /* 0x000000ff51b07208 */ /* 0x000fe20002800000 */
[----:B------:R-:W-:Y:S01]  /*57d0*/  FMUL.FTZ R82, R97, R78 ;  /* 0x0000004e61527220 */ /* 0x000fe20000410000 */
[----:B------:R-:W-:Y:S01]  /*57e0*/  LOP3.LUT P2, RZ, R90, 0xff0000, RZ, 0xc0, !PT ;  /* 0x00ff00005aff7812 */ /* 0x000fe2000784c0ff */
[----:B------:R-:W-:Y:S01]  /*57f0*/  FADD.FTZ R76, R109, -R76 ;  /* 0x8000004c6d4c7221 */ /* 0x000fe20000010000 */
[----:B------:R-:W-:Y:S01]  /*5800*/  LOP3.LUT P5, RZ, R154, 0xff0000, RZ, 0xc0, !PT ;  /* 0x00ff00009aff7812 */ /* 0x000fe200078ac0ff */
[----:B------:R-:W-:Y:S01]  /*5810*/  FFMA.FTZ R77, R101, R159, R160 ;  /* 0x0000009f654d7223 */ /* 0x000fe200000100a0 */
[----:B------:R-:W-:Y:S01]  /*5820*/  FSEL R81, R80, RZ, P2 ;  /* 0x000000ff50517208 */ /* 0x000fe20001000000 */
[----:B------:R-:W-:Y:S01]  /*5830*/  FMUL.FTZ R82, R82, UR14 ;  /* 0x0000000e52527c20 */ /* 0x000fe20008410000 */
[----:B------:R-:W-:Y:S01]  /*5840*/  FSEL R86, R80, RZ, P5 ;  /* 0x000000ff50567208 */ /* 0x000fe20002800000 */
[C---:B------:R-:W-:Y:S01]  /*5850*/  FMUL.FTZ R78, R97.reuse, R76 ;  /* 0x0000004c614e7220 */ /* 0x040fe20000410000 */
[----:B------:R-:W-:Y:S01]  /*5860*/  LOP3.LUT P2, RZ, R90, 0xff000000, RZ, 0xc0, !PT ;  /* 0xff0000005aff7812 */ /* 0x000fe2000784c0ff */
[----:B------:R-:W-:Y:S01]  /*5870*/  FADD.FTZ R76, R104, -R77 ;  /* 0x8000004d684c7221 */ /* 0x000fe20000010000 */
[----:B------:R-:W-:Y:S01]  /*5880*/  LOP3.LUT P5, RZ, R154, 0xff000000, RZ, 0xc0, !PT ;  /* 0xff0000009aff7812 */ /* 0x000fe200078ac0ff */
[----:B------:R-:W-:Y:S01]  /*5890*/  FMUL.FTZ R78, R78, UR14 ;  /* 0x0000000e4e4e7c20 */ /* 0x000fe20008410000 */
[C---:B------:R-:W-:Y:S01]  /*58a0*/  FSEL R162, R82.reuse, RZ, P2 ;  /* 0x000000ff52a27208 */ /* 0x040fe20001000000 */
[----:B------:R-:W-:Y:S01]  /*58b0*/  FMUL.FTZ R76, R97, R76 ;  /* 0x0000004c614c7220 */ /* 0x000fe20000410000 */
[----:B------:R-:W-:-:S02]  /*58c0*/  FSEL R77, R82, RZ, P5 ;  /* 0x000000ff524d7208 */ /* 0x000fc40002800000 */
[----:B------:R-:W-:Y:S01]  /*58d0*/  LOP3.LUT P2, RZ, R90, 0xff00, RZ, 0xc0, !PT ;  /* 0x0000ff005aff7812 */ /* 0x000fe2000784c0ff */
[----:B------:R-:W-:Y:S01]  /*58e0*/  FMUL.FTZ R76, R76, UR14 ;  /* 0x0000000e4c4c7c20 */ /* 0x000fe20008410000 */
[----:B------:R-:W-:Y:S02]  /*58f0*/  LOP3.LUT P5, RZ, R154, 0xff00, RZ, 0xc0, !PT ;  /* 0x0000ff009aff7812 */ /* 0x000fe400078ac0ff */
[C---:B------:R-:W-:Y:S02]  /*5900*/  FSEL R85, R78.reuse, RZ, P2 ;  /* 0x000000ff4e557208 */ /* 0x040fe40001000000 */
[----:B------:R-:W-:Y:S02]  /*5910*/  FSEL R87, R78, RZ, P5 ;  /* 0x000000ff4e577208 */ /* 0x000fe40002800000 */
[----:B------:R-:W-:Y:S02]  /*5920*/  LOP3.LUT P2, RZ, R154, 0xff, RZ, 0xc0, !PT ;  /* 0x000000ff9aff7812 */ /* 0x000fe4000784c0ff */
[----:B------:R-:W-:-:S02]  /*5930*/  LOP3.LUT P5, RZ, R90, 0xff, RZ, 0xc0, !PT ;  /* 0x000000ff5aff7812 */ /* 0x000fc400078ac0ff */
[----:B------:R-:W-:Y:S02]  /*5940*/  F2FP.BF16.F32.PACK_AB R82, R177, R84 ;  /* 0x00000054b152723e */ /* 0x000fe400000010ff */
        /* <DEDUP_REMOVED lines=8> */
.L_x_352:
[----:B------:R-:W-:-:S04]  /*59d0*/  UISETP.NE.U32.AND UP0, UPT, UR20, URZ, UPT ;  /* 0x000000ff1400728c */ /* 0x000fc8000bf05070 */
[----:B------:R-:W-:-:S09]  /*59e0*/  UISETP.NE.AND.EX UP0, UPT, UR21, URZ, UPT, UP0 ;  /* 0x000000ff1500728c */ /* 0x000fd2000bf05300 */
[----:B------:R-:W-:Y:S05]  /*59f0*/  BRA.U !UP0, `(.L_x_357) ;  /* 0x0000000908307547 */ /* 0x000fea000b800000 */
[----:B-1----:R-:W1:Y:S02]  /*5a00*/  LDC.64 R80, c[0x0][0x478] ;  /* 0x00011e00ff507b82 */ /* 0x002e640000000a00 */
[----:B-1----:R-:W-:-:S04]  /*5a10*/  ISETP.NE.U32.AND P1, PT, R80, RZ, PT ;  /* 0x000000ff5000720c */ /* 0x002fc80003f25070 */
[----:B------:R-:W-:-:S13]  /*5a20*/  ISETP.NE.AND.EX P1, PT, R81, RZ, PT, P1 ;  /* 0x000000ff5100720c */ /* 0x000fda0003f25310 */
[----:B------:R-:W-:Y:S05]  /*5a30*/  @!P1 BRA `(.L_x_358) ;  /* 0x0000000400189947 */ /* 0x000fea0003800000 */
[-CC-:B------:R-:W-:Y:S01]  /*5a40*/  FFMA.FTZ R73, R107, R159.reuse, R160.reuse ;  /* 0x0000009f6b497223 */ /* 0x180fe200000100a0 */
[----:B------:R-:W-:Y:S01]  /*5a50*/  SHF.L.U32 R80, R11, 0x10, RZ ;  /* 0x000000100b507819 */ /* 0x000fe200000006ff */
[-C--:B------:R-:W-:Y:S01]  /*5a60*/  FFMA.FTZ R81, R105, R159.reuse, R160 ;  /* 0x0000009f69517223 */ /* 0x080fe200000100a0 */
[----:B------:R-:W-:Y:S01]  /*5a70*/  PRMT R74, R11, 0x7632, R74 ;  /* 0x000076320b4a7816 */ /* 0x000fe2000000004a */
[----:B------:R-:W-:Y:S01]  /*5a80*/  FADD.FTZ R72, R110, -R73 ;  /* 0x800000496e487221 */ /* 0x000fe20000010000 */
[----:B------:R-:W-:Y:S01]  /*5a90*/  FFMA.FTZ R73, R103, R159, R160 ;  /* 0x0000009f67497223 */ /* 0x000fe200000100a0 */
[C---:B------:R-:W-:Y:S01]  /*5aa0*/  IMAD.U32 R83, R10.reuse, 0x10000, RZ ;  /* 0x000100000a537824 */ /* 0x040fe200078e00ff */
[----:B------:R-:W-:Y:S01]  /*5ab0*/  SHF.L.U32 R75, R9, 0x10, RZ ;  /* 0x00000010094b7819 */ /* 0x000fe200000006ff */
[----:B-----5:R-:W-:Y:S01]  /*5ac0*/  FFMA.FTZ R87, R97, R72, R80 ;  /* 0x0000004861577223 */ /* 0x020fe20000010050 */
[----:B------:R-:W-:Y:S01]  /*5ad0*/  PRMT R72, R10, 0x7632, R72 ;  /* 0x000076320a487816 */ /* 0x000fe20000000048 */
[----:B0-----:R-:W-:-:S02]  /*5ae0*/  IMAD.U32 R84, R74, 0x10000, RZ ;  /* 0x000100004a547824 */ /* 0x001fc400078e00ff */
[-CC-:B------:R-:W-:Y:S01]  /*5af0*/  FFMA.FTZ R80, R116, R159.reuse, R160.reuse ;  /* 0x0000009f74507223 */ /* 0x180fe200000100a0 */
[----:B------:R-:W-:Y:S01]  /*5b00*/  FADD.FTZ R74, R108, -R81 ;  /* 0x800000516c4a7221 */ /* 0x000fe20000010000 */
[----:B------:R-:W-:Y:S01]  /*5b10*/  SHF.L.U32 R81, R72, 0x10, RZ ;  /* 0x0000001048517819 */ /* 0x000fe200000006ff */
[-C--:B------:R-:W-:Y:S01]  /*5b20*/  FFMA.FTZ R82, R118, R159.reuse, R160 ;  /* 0x0000009f76527223 */ /* 0x080fe200000100a0 */
[----:B------:R-:W-:Y:S01]  /*5b30*/  FADD.FTZ R72, R106, -R73 ;  /* 0x800000496a487221 */ /* 0x000fe20000010000 */
[----:B------:R-:W-:Y:S01]  /*5b40*/  FADD.FTZ R80, R113, -R80 ;  /* 0x8000005071507221 */ /* 0x000fe20000010000 */
[----:B------:R-:W-:Y:S01]  /*5b50*/  FFMA.FTZ R85, R97, R74, R83 ;  /* 0x0000004a61557223 */ /* 0x000fe20000010053 */
[----:B------:R-:W-:Y:S01]  /*5b60*/  FADD.FTZ R82, R115, -R82 ;  /* 0x8000005273527221 */ /* 0x000fe20000010000 */
[----:B------:R-:W-:Y:S01]  /*5b70*/  FFMA.FTZ R83, R97, R72, R75 ;  /* 0x0000004861537223 */ /* 0x000fe2000001004b */
[----:B------:R-:W-:Y:S01]  /*5b80*/  PRMT R72, R9, 0x7632, R72 ;  /* 0x0000763209487816 */ /* 0x000fe20000000048 */
[----:B------:R-:W-:Y:S01]  /*5b90*/  FFMA.FTZ R162, R97, R80, R81 ;  /* 0x0000005061a27223 */ /* 0x000fe20000010051 */
[-C--:B------:R-:W-:Y:S01]  /*5ba0*/  FFMA.FTZ R73, R101, R159.reuse, R160 ;  /* 0x0000009f65497223 */ /* 0x080fe200000100a0 */
[----:B------:R-:W-:Y:S01]  /*5bb0*/  PRMT R74, R8, 0x7632, R74 ;  /* 0x00007632084a7816 */ /* 0x000fe2000000004a */
[----:B------:R-:W-:Y:S01]  /*5bc0*/  FFMA.FTZ R80, R112, R159, R160 ;  /* 0x0000009f70507223 */ /* 0x000fe200000100a0 */
[----:B------:R-:W-:Y:S01]  /*5bd0*/  FFMA.FTZ R176, R97, R82, R84 ;  /* 0x0000005261b07223 */ /* 0x000fe20000010054 */
[----:B------:R-:W-:Y:S01]  /*5be0*/  SHF.L.U32 R84, R72, 0x10, RZ ;  /* 0x0000001048547819 */ /* 0x000fe200000006ff */
[----:B------:R-:W-:-:S02]  /*5bf0*/  IMAD.U32 R75, R8, 0x10000, RZ ;  /* 0x00010000084b7824 */ /* 0x000fc400078e00ff */
[----:B------:R-:W-:Y:S01]  /*5c00*/  FADD.FTZ R72, R104, -R73 ;  /* 0x8000004968487221 */ /* 0x000fe20000010000 */
[----:B------:R-:W-:Y:S02]  /*5c10*/  IMAD.U32 R73, R74, 0x10000, RZ ;  /* 0x000100004a497824 */ /* 0x000fe400078e00ff */
[----:B------:R-:W-:Y:S01]  /*5c20*/  FADD.FTZ R80, R109, -R80 ;  /* 0x800000506d507221 */ /* 0x000fe20000010000 */
[----:B------:R-:W-:Y:S01]  /*5c30*/  FFMA.FTZ R82, R114, R159, R160 ;  /* 0x0000009f72527223 */ /* 0x000fe200000100a0 */
[----:B------:R-:W-:Y:S01]  /*5c40*/  ISETP.GE.U32.AND P2, PT, R90, RZ, PT ;  /* 0x000000ff5a00720c */ /* 0x000fe20003f46070 */
[C---:B------:R-:W-:Y:S01]  /*5c50*/  FFMA.FTZ R72, R97.reuse, R72, R75 ;  /* 0x0000004861487223 */ /* 0x040fe2000001004b */
[----:B------:R-:W-:Y:S01]  /*5c60*/  FFMA.FTZ R81, R97, R80, R73 ;  /* 0x0000005061517223 */ /* 0x000fe20000010049 */
[C---:B------:R-:W-:Y:S01]  /*5c70*/  F2FP.BF16.F32.PACK_AB R75, R176.reuse, R87 ;  /* 0x00000057b04b723e */ /* 0x040fe200000010ff */
[----:B------:R-:W-:Y:S01]  /*5c80*/  FADD.FTZ R82, R111, -R82 ;  /* 0x800000526f527221 */ /* 0x000fe20000010000 */
[----:B------:R-:W-:Y:S01]  /*5c90*/  FMUL.FTZ R73, R176, UR14 ;  /* 0x0000000eb0497c20 */ /* 0x000fe20008410000 */
[----:B------:R-:W-:Y:S01]  /*5ca0*/  FMUL.FTZ R87, R87, UR14 ;  /* 0x0000000e57577c20 */ /* 0x000fe20008410000 */
[----:B------:R-:W-:Y:S01]  /*5cb0*/  ISETP.GE.U32.AND.EX P2, PT, R91, 0x1000000, PT, P2 ;  /* 0x010000005b00780c */ /* 0x000fe20003f46120 */
        /* <DEDUP_REMOVED lines=8> */
[----:B------:R-:W-:Y:S02]  /*5d40*/  LOP3.LUT P5, RZ, R91, 0xff00, RZ, 0xc0, !PT ;  /* 0x0000ff005bff7812 */ /* 0x000fe400078ac0ff */
[----:B------:R-:W-:Y:S01]  /*5d50*/  F2FP.BF16.F32.PACK_AB R74, R162, R85 ;  /* 0x00000055a24a723e */ /* 0x000fe200000010ff */
[----:B------:R-:W-:Y:S01]  /*5d60*/  FMUL.FTZ R85, R86, UR14 ;  /* 0x0000000e56557c20 */ /* 0x000fe20008410000 */
[----:B------:R-:W-:Y:S01]  /*5d70*/  FSEL R162, R80, RZ, P2 ;  /* 0x000000ff50a27208 */ /* 0x000fe20001000000 */
[----:B------:R-:W-:Y:S01]  /*5d80*/  FMUL.FTZ R80, R72, UR14 ;  /* 0x0000000e48507c20 */ /* 0x000fe20008410000 */
[----:B------:R-:W-:Y:S01]  /*5d90*/  FSEL R163, R82, RZ, P5 ;  /* 0x000000ff52a37208 */ /* 0x000fe20002800000 */
[----:B------:R-:W-:Y:S01]  /*5da0*/  FMUL.FTZ R82, R81, UR14 ;  /* 0x0000000e51527c20 */ /* 0x000fe20008410000 */
[C---:B------:R-:W-:Y:S02]  /*5db0*/  LOP3.LUT P2, RZ, R90.reuse, 0xff0000, RZ, 0xc0, !PT ;  /* 0x00ff00005aff7812 */ /* 0x040fe4000784c0ff */
[----:B------:R-:W-:-:S02]  /*5dc0*/  LOP3.LUT P5, RZ, R90, 0xff000000, RZ, 0xc0, !PT ;  /* 0xff0000005aff7812 */ /* 0x000fc400078ac0ff */
[----:B------:R-:W-:Y:S02]  /*5dd0*/  FSEL R84, R73, RZ, P2 ;  /* 0x000000ff49547208 */ /* 0x000fe40001000000 */
[----:B------:R-:W-:Y:S02]  /*5de0*/  FSEL R87, R85, RZ, P5 ;  /* 0x000000ff55577208 */ /* 0x000fe40002800000 */
[C---:B------:R-:W-:Y:S02]  /*5df0*/  LOP3.LUT P2, RZ, R90.reuse, 0xff, RZ, 0xc0, !PT ;  /* 0x000000ff5aff7812 */ /* 0x040fe4000784c0ff */
[----:B------:R-:W-:Y:S02]  /*5e00*/  LOP3.LUT P5, RZ, R90, 0xff00, RZ, 0xc0, !PT ;  /* 0x0000ff005aff7812 */ /* 0x000fe400078ac0ff */
[----:B------:R-:W-:Y:S02]  /*5e10*/  FSEL R80, R80, RZ, P2 ;  /* 0x000000ff50507208 */ /* 0x000fe40001000000 */
[----:B------:R-:W-:-:S02]  /*5e20*/  FSEL R85, R82, RZ, P5 ;  /* 0x000000ff52557208 */ /* 0x000fc40002800000 */
[----:B------:R-:W-:Y:S02]  /*5e30*/  F2FP.BF16.F32.PACK_AB R73, R86, R83 ;  /* 0x000000535649723e */ /* 0x000fe400000010ff */
[----:B------:R-:W-:Y:S02]  /*5e40*/  F2FP.BF16.F32.PACK_AB R72, R81, R72 ;  /* 0x000000485148723e */ /* 0x000fe400000010ff */
[----:B------:R-:W-:Y:S02]  /*5e50*/  F2FP.BF16.F32.PACK_AB R83, R177, R176 ;  /* 0x000000b0b153723e */ /* 0x000fe400000010ff */
[----:B------:R-:W-:Y:S02]  /*5e60*/  F2FP.BF16.F32.PACK_AB R82, R163, R162 ;  /* 0x000000a2a352723e */ /* 0x000fe400000010ff */
[----:B------:R-:W-:Y:S02]  /*5e70*/  F2FP.BF16.F32.PACK_AB R81, R87, R84 ;  /* 0x000000545751723e */ /* 0x000fe400000010ff */
[----:B------:R-:W-:Y:S01]  /*5e80*/  F2FP.BF16.F32.PACK_AB R80, R85, R80 ;  /* 0x000000505550723e */ /* 0x000fe200000010ff */
[----:B------:R-:W-:Y:S06]  /*5e90*/  BRA `(.L_x_355) ;  /* 0x0000000800d47947 */ /* 0x000fec0003800000 */
.L_x_358:
[-CC-:B------:R-:W-:Y:S01]  /*5ea0*/  FFMA.FTZ R81, R107, R159.reuse, R160.reuse ;  /* 0x0000009f6b517223 */ /* 0x180fe200000100a0 */
[----:B0-----:R-:W-:Y:S01]  /*5eb0*/  SHF.L.U32 R84, R11, 0x10, RZ ;  /* 0x000000100b547819 */ /* 0x001fe200000006ff */
[-C--:B------:R-:W-:Y:S01]  /*5ec0*/  FFMA.FTZ R85, R105, R159.reuse, R160 ;  /* 0x0000009f69557223 */ /* 0x080fe200000100a0 */
[----:B------:R-:W-:Y:S01]  /*5ed0*/  PRMT R82, R11, 0x7632, R82 ;  /* 0x000076320b527816 */ /* 0x000fe20000000052 */
[----:B------:R-:W-:Y:S01]  /*5ee0*/  FADD.FTZ R80, R110, -R81 ;  /* 0x800000516e507221 */ /* 0x000fe20000010000 */
[-CC-:B------:R-:W-:Y:S01]  /*5ef0*/  FFMA.FTZ R86, R118, R159.reuse, R160.reuse ;  /* 0x0000009f76567223 */ /* 0x180fe200000100a0 */
[-C--:B------:R-:W-:Y:S01]  /*5f00*/  FFMA.FTZ R81, R103, R159.reuse, R160 ;  /* 0x0000009f67517223 */ /* 0x080fe200000100a0 */
[----:B------:R-:W-:Y:S01]  /*5f10*/  SHF.L.U32 R83, R9, 0x10, RZ ;  /* 0x0000001009537819 */ /* 0x000fe200000006ff */
[----:B-----5:R-:W-:Y:S01]  /*5f20*/  FFMA.FTZ R163, R97, R80, R84 ;  /* 0x0000005061a37223 */ /* 0x020fe20000010054 */
[----:B------:R-:W-:Y:S01]  /*5f30*/  PRMT R80, R10, 0x7632, R80 ;  /* 0x000076320a507816 */ /* 0x000fe20000000050 */
[----:B------:R-:W-:Y:S01]  /*5f40*/  FFMA.FTZ R84, R116, R159, R160 ;  /* 0x0000009f74547223 */ /* 0x000fe200000100a0 */
[----:B------:R-:W-:-:S02]  /*5f50*/  IMAD.U32 R162, R82, 0x10000, RZ ;  /* 0x0001000052a27824 */ /* 0x000fc400078e00ff */
[----:B------:R-:W-:Y:S01]  /*5f60*/  FADD.FTZ R82, R108, -R85 ;  /* 0x800000556c527221 */ /* 0x000fe20000010000 */
[----:B------:R-:W-:Y:S01]  /*5f70*/  FADD.FTZ R86, R115, -R86 ;  /* 0x8000005673567221 */ /* 0x000fe20000010000 */
[----:B------:R-:W-:Y:S01]  /*5f80*/  SHF.L.U32 R85, R80, 0x10, RZ ;  /* 0x0000001050557819 */ /* 0x000fe200000006ff */
[----:B------:R-:W-:Y:S01]  /*5f90*/  FADD.FTZ R84, R113, -R84 ;  /* 0x8000005471547221 */ /* 0x000fe20000010000 */
[----:B------:R-:W-:Y:S01]  /*5fa0*/  FADD.FTZ R80, R106, -R81 ;  /* 0x800000516a507221 */ /* 0x000fe20000010000 */
[C---:B------:R-:W-:Y:S01]  /*5fb0*/  FFMA.FTZ R176, R97.reuse, R86, R162 ;  /* 0x0000005661b07223 */ /* 0x040fe200000100a2 */
[----:B------:R-:W-:Y:S02]  /*5fc0*/  IMAD.U32 R87, R10, 0x10000, RZ ;  /* 0x000100000a577824 */ /* 0x000fe400078e00ff */
[C---:B------:R-:W-:Y:S01]  /*5fd0*/  FFMA.FTZ R162, R97.reuse, R84, R85 ;  /* 0x0000005461a27223 */ /* 0x040fe20000010055 */
[----:B------:R-:W-:Y:S01]  /*5fe0*/  FFMA.FTZ R85, R97, R80, R83 ;  /* 0x0000005061557223 */ /* 0x000fe20000010053 */
[----:B------:R-:W-:Y:S01]  /*5ff0*/  PRMT R80, R9, 0x7632, R80 ;  /* 0x0000763209507816 */ /* 0x000fe20000000050 */
[-CC-:B------:R-:W-:Y:S01]  /*6000*/  FFMA.FTZ R81, R101, R159.reuse, R160.reuse ;  /* 0x0000009f65517223 */ /* 0x180fe200000100a0 */
[----:B------:R-:W-:Y:S01]  /*6010*/  FFMA.FTZ R87, R97, R82, R87 ;  /* 0x0000005261577223 */ /* 0x000fe20000010057 */
[----:B------:R-:W-:Y:S01]  /*6020*/  ISETP.GE.U32.AND P2, PT, R90, RZ, PT ;  /* 0x000000ff5a00720c */ /* 0x000fe20003f46070 */
[----:B------:R-:W-:Y:S01]  /*6030*/  FFMA.FTZ R82, R114, R159, R160 ;  /* 0x0000009f72527223 */ /* 0x000fe200000100a0 */
[----:B------:R-:W-:Y:S01]  /*6040*/  SHF.L.U32 R86, R80, 0x10, RZ ;  /* 0x0000001050567819 */ /* 0x000fe200000006ff */
[----:B------:R-:W-:-:S02]  /*6050*/  IMAD.U32 R83, R8, 0x10000, RZ ;  /* 0x0001000008537824 */ /* 0x000fc400078e00ff */
[--C-:B------:R-:W-:Y:S01]  /*6060*/  FADD.FTZ R80, R104, -R81.reuse ;  /* 0x8000005168507221 */ /* 0x100fe20000010000 */
[----:B------:R-:W-:Y:S01]  /*6070*/  FMUL.FTZ R163, R163, UR14 ;  /* 0x0000000ea3a37c20 */ /* 0x000fe20008410000 */
[----:B------:R-:W-:Y:S01]  /*6080*/  FMUL.FTZ R176, R176, UR14 ;  /* 0x0000000eb0b07c20 */ /* 0x000fe20008410000 */
[----:B------:R-:W-:Y:S01]  /*6090*/  LOP3.LUT P5, RZ, R91, 0xff0000, RZ, 0xc0, !PT ;  /* 0x00ff00005bff7812 */ /* 0x000fe200078ac0ff */
[----:B------:R-:W-:Y:S01]  /*60a0*/  FADD.FTZ R84, R111, -R82 ;  /* 0x800000526f547221 */ /* 0x000fe20000010000 */
[----:B------:R-:W-:Y:S01]  /*60b0*/  ISETP.GE.U32.AND.EX P2, PT, R91, 0x1000000, PT, P2 ;  /* 0x010000005b00780c */ /* 0x000fe20003f46120 */
[----:B------:R-:W-:Y:S01]  /*60c0*/  FFMA.FTZ R82, R112, R159, R160 ;  /* 0x0000009f70527223 */ /* 0x000fe200000100a0 */
[----:B------:R-:W-:Y:S01]  /*60d0*/  PRMT R81, R8, 0x7632, R81 ;  /* 0x0000763208517816 */ /* 0x000fe20000000051 */
[----:B------:R-:W-:Y:S01]  /*60e0*/  FFMA.FTZ R80, R97, R80, R83 ;  /* 0x0000005061507223 */ /* 0x000fe20000010053 */
[----:B------:R-:W-:Y:S01]  /*60f0*/  FSEL R83, R163, RZ, P5 ;  /* 0x000000ffa3537208 */ /* 0x000fe20002800000 */
[----:B------:R-:W-:Y:S01]  /*6100*/  FMUL.FTZ R87, R87, UR14 ;  /* 0x0000000e57577c20 */ /* 0x000fe20008410000 */
[----:B------:R-:W-:Y:S01]  /*6110*/  FMUL.FTZ R162, R162, UR14 ;  /* 0x0000000ea2a27c20 */ /* 0x000fe20008410000 */
[----:B------:R-:W-:Y:S01]  /*6120*/  FSEL R176, R176, RZ, P2 ;  /* 0x000000ffb0b07208 */ /* 0x000fe20001000000 */
[----:B------:R-:W-:Y:S01]  /*6130*/  FFMA.FTZ R86, R97, R84, R86 ;  /* 0x0000005461567223 */ /* 0x000fe20000010056 */
[----:B------:R-:W-:Y:S01]  /*6140*/  LOP3.LUT P5, RZ, R91, 0xff, RZ, 0xc0, !PT ;  /* 0x000000ff5bff7812 */ /* 0x000fe200078ac0ff */
[----:B------:R-:W-:Y:S01]  /*6150*/  IMAD.U32 R84, R81, 0x10000, RZ ;  /* 0x0001000051547824 */ /* 0x000fe200078e00ff */
[----:B------:R-:W-:Y:S01]  /*6160*/  LOP3.LUT P2, RZ, R91, 0xff00, RZ, 0xc0, !PT ;  /* 0x0000ff005bff7812 */ /* 0x000fe2000784c0ff */
[----:B------:R-:W-:Y:S01]  /*6170*/  FADD.FTZ R82, R109, -R82 ;  /* 0x800000526d527221 */ /* 0x000fe20000010000 */
[----:B------:R-:W-:Y:S01]  /*6180*/  FMUL.FTZ R85, R85, UR14 ;  /* 0x0000000e55557c20 */ /* 0x000fe20008410000 */
[----:B------:R-:W-:Y:S01]  /*6190*/  FSEL R87, R87, RZ, P5 ;  /* 0x000000ff57577208 */ /* 0x000fe20002800000 */
[----:B------:R-:W-:Y:S01]  /*61a0*/  FMUL.FTZ R86, R86, UR14 ;  /* 0x0000000e56567c20 */ /* 0x000fe20008410000 */
[----:B------:R-:W-:Y:S01]  /*61b0*/  FSEL R162, R162, RZ, P2 ;  /* 0x000000ffa2a27208 */ /* 0x000fe20001000000 */
[----:B------:R-:W-:Y:S01]  /*61c0*/  FFMA.FTZ R82, R97, R82, R84 ;  /* 0x0000005261527223 */ /* 0x000fe20000010054 */
[----:B------:R-:W-:Y:S01]  /*61d0*/  LOP3.LUT P5, RZ, R90, 0xff0000, RZ, 0xc0, !PT ;  /* 0x00ff00005aff7812 */ /* 0x000fe200078ac0ff */
[----:B------:R-:W-:Y:S01]  /*61e0*/  FMUL.FTZ R80, R80, UR14 ;  /* 0x0000000e50507c20 */ /* 0x000fe20008410000 */
[----:B------:R-:W-:Y:S01]  /*61f0*/  LOP3.LUT P2, RZ, R90, 0xff000000, RZ, 0xc0, !PT ;  /* 0xff0000005aff7812 */ /* 0x000fe2000784c0ff */
        /* <DEDUP_REMOVED lines=8> */
[----:B------:R-:W-:Y:S02]  /*6280*/  F2FP.BF16.F32.PACK_AB R82, R162, R87 ;  /* 0x00000057a252723e */ /* 0x000fe400000010ff */
[----:B------:R-:W-:Y:S02]  /*6290*/  F2FP.BF16.F32.PACK_AB R81, R86, R81 ;  /* 0x000000515651723e */ /* 0x000fe400000010ff */
[----:B------:R-:W-:Y:S01]  /*62a0*/  F2FP.BF16.F32.PACK_AB R80, R85, R80 ;  /* 0x000000505550723e */ /* 0x000fe200000010ff */
[----:B------:R-:W-:Y:S06]  /*62b0*/  BRA `(.L_x_355) ;  /* 0x0000000400cc7947 */ /* 0x000fec0003800000 */
.L_x_357:
[----:B-1----:R-:W1:Y:S02]  /*62c0*/  LDC.64 R80, c[0x0][0x478] ;  /* 0x00011e00ff507b82 */ /* 0x002e640000000a00 */
[----:B-1----:R-:W-:-:S04]  /*62d0*/  ISETP.NE.U32.AND P1, PT, R80, RZ, PT ;  /* 0x000000ff5000720c */ /* 0x002fc80003f25070 */
[----:B------:R-:W-:-:S13]  /*62e0*/  ISETP.NE.AND.EX P1, PT, R81, RZ, PT, P1 ;  /* 0x000000ff5100720c */ /* 0x000fda0003f25310 */
[----:B------:R-:W-:Y:S05]  /*62f0*/  @!P1 BRA `(.L_x_359) ;  /* 0x0000000000e89947 */ /* 0x000fea0003800000 */
[-CC-:B------:R-:W-:Y:S01]  /*6300*/  FFMA.FTZ R73, R107, R159.reuse, R160.reuse ;  /* 0x0000009f6b497223 */ /* 0x180fe200000100a0 */
[-C--:B------:R-:W-:Y:S01]  /*6310*/  FFMA.FTZ R74, R118, R159.reuse, R160 ;  /* 0x0000009f764a7223 */ /* 0x080fe200000100a0 */
[----:B------:R-:W-:Y:S02]  /*6320*/  ISETP.GE.U32.AND P2, PT, R90, RZ, PT ;  /* 0x000000ff5a00720c */ /* 0x000fe40003f46070 */
[----:B------:R-:W-:Y:S01]  /*6330*/  FADD.FTZ R72, R110, -R73 ;  /* 0x800000496e487221 */ /* 0x000fe20000010000 */
[----:B------:R-:W-:Y:S01]  /*6340*/  FADD.FTZ R74, R115, -R74 ;  /* 0x8000004a734a7221 */ /* 0x000fe20000010000 */
[--C-:B------:R-:W-:Y:S01]  /*6350*/  FFMA.FTZ R73, R105, R159, R160.reuse ;  /* 0x0000009f69497223 */ /* 0x100fe200000100a0 */
[----:B------:R-:W-:Y:S01]  /*6360*/  ISETP.GE.U32.AND.EX P2, PT, R91, 0x1000000, PT, P2 ;  /* 0x010000005b00780c */ /* 0x000fe20003f46120 */
[C---:B-----5:R-:W-:Y:S01]  /*6370*/  FMUL.FTZ R75, R97.reuse, R72 ;  /* 0x00000048614b7220 */ /* 0x060fe20000410000 */
[----:B------:R-:W-:Y:S01]  /*6380*/  FMUL.FTZ R74, R97, R74 ;  /* 0x0000004a614a7220 */ /* 0x000fe20000410000 */
[----:B------:R-:W-:Y:S01]  /*6390*/  FADD.FTZ R72, R108, -R73 ;  /* 0x800000496c487221 */ /* 0x000fe20000010000 */
[----:B------:R-:W-:Y:S01]  /*63a0*/  LOP3.LUT P5, RZ, R91, 0xff0000, RZ, 0xc0, !PT ;  /* 0x00ff00005bff7812 */ /* 0x000fe200078ac0ff */
[----:B------:R-:W-:Y:S01]  /*63b0*/  FMUL.FTZ R73, R75, UR14 ;  /* 0x0000000e4b497c20 */ /* 0x000fe20008410000 */
[C---:B------:R-:W-:Y:S01]  /*63c0*/  FMUL.FTZ R80, R74.reuse, UR14 ;  /* 0x0000000e4a507c20 */ /* 0x040fe20008410000 */
[----:B------:R-:W-:Y:S01]  /*63d0*/  F2FP.BF16.F32.PACK_AB R75, R74, R75 ;  /* 0x0000004b4a4b723e */ /* 0x000fe200000010ff */
[-CC-:B------:R-:W-:Y:S01]  /*63e0*/  FFMA.FTZ R74, R116, R159.reuse, R160.reuse ;  /* 0x0000009f744a7223 */ /* 0x180fe200000100a0 */
[----:B------:R-:W-:Y:S01]  /*63f0*/  FMUL.FTZ R81, R97, R72 ;  /* 0x0000004861517220 */ /* 0x000fe20000410000 */
[----:B------:R-:W-:Y:S01]  /*6400*/  FSEL R176, R73, RZ, P5 ;  /* 0x000000ff49b07208 */ /* 0x000fe20002800000 */
[-C--:B------:R-:W-:Y:S01]  /*6410*/  FFMA.FTZ R73, R103, R159.reuse, R160 ;  /* 0x0000009f67497223 */ /* 0x080fe200000100a0 */
[----:B------:R-:W-:Y:S01]  /*6420*/  FSEL R177, R80, RZ, P2 ;  /* 0x000000ff50b17208 */ /* 0x000fe20001000000 */
[----:B------:R-:W-:Y:S01]  /*6430*/  FADD.FTZ R80, R113, -R74 ;  /* 0x8000004a71507221 */ /* 0x000fe20000010000 */
[----:B------:R-:W-:Y:S01]  /*6440*/  FMUL.FTZ R72, R81, UR14 ;  /* 0x0000000e51487c20 */ /* 0x000fe20008410000 */
[----:B------:R-:W-:Y:S01]  /*6450*/  LOP3.LUT P5, RZ, R91, 0xff, RZ, 0xc0, !PT ;  /* 0x000000ff5bff7812 */ /* 0x000fe200078ac0ff */
[-CC-:B------:R-:W-:Y:S01]  /*6460*/  FFMA.FTZ R74, R114, R159.reuse, R160.reuse ;  /* 0x0000009f724a7223 */ /* 0x180fe200000100a0 */
[----:B0-----:R-:W-:Y:S01]  /*6470*/  FMUL.FTZ R84, R97, R80 ;  /* 0x0000005061547220 */ /* 0x001fe20000410000 */
[-C--:B------:R-:W-:Y:S01]  /*6480*/  FFMA.FTZ R80, R112, R159.reuse, R160 ;  /* 0x0000009f70507223 */ /* 0x080fe200000100a0 */
[----:B------:R-:W-:Y:S01]  /*6490*/  FSEL R162, R72, RZ, P5 ;  /* 0x000000ff48a27208 */ /* 0x000fe20002800000 */
[----:B------:R-:W-:Y:S01]  /*64a0*/  FADD.FTZ R72, R106, -R73 ;  /* 0x800000496a487221 */ /* 0x000fe20000010000 */
[----:B------:R-:W-:Y:S01]  /*64b0*/  FADD.FTZ R82, R111, -R74 ;  /* 0x8000004a6f527221 */ /* 0x000fe20000010000 */
[----:B------:R-:W-:Y:S01]  /*64c0*/  FFMA.FTZ R73, R101, R159, R160 ;  /* 0x0000009f65497223 */ /* 0x000fe200000100a0 */
[C---:B------:R-:W-:Y:S01]  /*64d0*/  F2FP.BF16.F32.PACK_AB R74, R84.reuse, R81 ;  /* 0x00000051544a723e */ /* 0x040fe200000010ff */
[----:B------:R-:W-:Y:S01]  /*64e0*/  FMUL.FTZ R84, R84, UR14 ;  /* 0x0000000e54547c20 */ /* 0x000fe20008410000 */
[----:B------:R-:W-:Y:S01]  /*64f0*/  LOP3.LUT P2, RZ, R91, 0xff00, RZ, 0xc0, !PT ;  /* 0x0000ff005bff7812 */ /* 0x000fe2000784c0ff */
[C---:B------:R-:W-:Y:S01]  /*6500*/  FMUL.FTZ R83, R97.reuse, R72 ;  /* 0x0000004861537220 */ /* 0x040fe20000410000 */
[----:B------:R-:W-:Y:S01]  /*6510*/  FMUL.FTZ R86, R97, R82 ;  /* 0x0000005261567220 */ /* 0x000fe20000410000 */
[----:B------:R-:W-:Y:S01]  /*6520*/  FADD.FTZ R72, R104, -R73 ;  /* 0x8000004968487221 */ /* 0x000fe20000010000 */
[----:B------:R-:W-:Y:S01]  /*6530*/  FADD.FTZ R80, R109, -R80 ;  /* 0x800000506d507221 */ /* 0x000fe20000010000 */
[----:B------:R-:W-:Y:S01]  /*6540*/  FMUL.FTZ R73, R83, UR14 ;  /* 0x0000000e53497c20 */ /* 0x000fe20008410000 */
[----:B------:R-:W-:Y:S01]  /*6550*/  FSEL R163, R84, RZ, P2 ;  /* 0x000000ff54a37208 */ /* 0x000fe20001000000 */
[----:B------:R-:W-:Y:S01]  /*6560*/  FMUL.FTZ R85, R86, UR14 ;  /* 0x0000000e56557c20 */ /* 0x000fe20008410000 */
[C---:B------:R-:W-:Y:S01]  /*6570*/  LOP3.LUT P5, RZ, R90.reuse, 0xff0000, RZ, 0xc0, !PT ;  /* 0x00ff00005aff7812 */ /* 0x040fe200078ac0ff */
[C---:B------:R-:W-:Y:S01]  /*6580*/  FMUL.FTZ R72, R97.reuse, R72 ;  /* 0x0000004861487220 */ /* 0x040fe20000410000 */
[----:B------:R-:W-:Y:S01]  /*6590*/  LOP3.LUT P2, RZ, R90, 0xff000000, RZ, 0xc0, !PT ;  /* 0xff0000005aff7812 */ /* 0x000fe2000784c0ff */
[----:B------:R-:W-:Y:S01]  /*65a0*/  FMUL.FTZ R81, R97, R80 ;  /* 0x0000005061517220 */ /* 0x000fe20000410000 */
[----:B------:R-:W-:Y:S01]  /*65b0*/  FSEL R84, R73, RZ, P5 ;  /* 0x000000ff49547208 */ /* 0x000fe20002800000 */
[----:B------:R-:W-:Y:S01]  /*65c0*/  FMUL.FTZ R80, R72, UR14 ;  /* 0x0000000e48507c20 */ /* 0x000fe20008410000 */
[----:B------:R-:W-:Y:S01]  /*65d0*/  FSEL R87, R85, RZ, P2 ;  /* 0x000000ff55577208 */ /* 0x000fe20001000000 */
[----:B------:R-:W-:Y:S01]  /*65e0*/  FMUL.FTZ R82, R81, UR14 ;  /* 0x0000000e51527c20 */ /* 0x000fe20008410000 */
[----:B------:R-:W-:-:S02]  /*65f0*/  LOP3.LUT P5, RZ, R90, 0xff, RZ, 0xc0, !PT ;  /* 0x000000ff5aff7812 */ /* 0x000fc400078ac0ff */
[----:B------:R-:W-:Y:S02]  /*6600*/  LOP3.LUT P2, RZ, R90, 0xff00, RZ, 0xc0, !PT ;  /* 0x0000ff005aff7812 */ /* 0x000fe4000784c0ff */
[----:B------:R-:W-:Y:S02]  /*6610*/  FSEL R80, R80, RZ, P5 ;  /* 0x000000ff50507208 */ /* 0x000fe40002800000 */
        /* <DEDUP_REMOVED lines=8> */
.L_x_359:
[-CC-:B------:R-:W-:Y:S01]  /*66a0*/  FFMA.FTZ R83, R107, R159.reuse, R160.reuse ;  /* 0x0000009f6b537223 */ /* 0x180fe200000100a0 */
[-CC-:B------:R-:W-:Y:S01]  /*66b0*/  FFMA.FTZ R80, R118, R159.reuse, R160.reuse ;  /* 0x0000009f76507223 */ /* 0x180fe200000100a0 */
[-C--:B------:R-:W-:Y:S01]  /*66c0*/  FFMA.FTZ R81, R105, R159.reuse, R160 ;  /* 0x0000009f69517223 */ /* 0x080fe200000100a0 */
[----:B------:R-:W-:Y:S01]  /*66d0*/  LOP3.LUT P5, RZ, R91, 0xff0000, RZ, 0xc0, !PT ;  /* 0x00ff00005bff7812 */ /* 0x000fe200078ac0ff */
[----:B------:R-:W-:Y:S01]  /*66e0*/  FADD.FTZ R82, R110, -R83 ;  /* 0x800000536e527221 */ /* 0x000fe20000010000 */
[----:B0-----:R-:W-:Y:S01]  /*66f0*/  FADD.FTZ R84, R115, -R80 ;  /* 0x8000005073547221 */ /* 0x001fe20000010000 */
[----:B------:R-:W-:Y:S01]  /*6700*/  FADD.FTZ R80, R108, -R81 ;  /* 0x800000516c507221 */ /* 0x000fe20000010000 */
[----:B------:R-:W-:Y:S01]  /*6710*/  ISETP.GE.U32.AND P2, PT, R90, RZ, PT ;  /* 0x000000ff5a00720c */ /* 0x000fe20003f46070 */
[C---:B-----5:R-:W-:Y:S01]  /*6720*/  FMUL.FTZ R82, R97.reuse, R82 ;  /* 0x0000005261527220 */ /* 0x060fe20000410000 */
[C---:B------:R-:W-:Y:S01]  /*6730*/  FMUL.FTZ R84, R97.reuse, R84 ;  /* 0x0000005461547220 */ /* 0x040fe20000410000 */
[----:B------:R-:W-:Y:S01]  /*6740*/  FMUL.FTZ R80, R97, R80 ;  /* 0x0000005061507220 */ /* 0x000fe20000410000 */
[----:B------:R-:W-:Y:S01]  /*6750*/  ISETP.GE.U32.AND.EX P2, PT, R91, 0x1000000, PT, P2 ;  /* 0x010000005b00780c */ /* 0x000fe20003f46120 */
[----:B------:R-:W-:Y:S01]  /*6760*/  FMUL.FTZ R82, R82, UR14 ;  /* 0x0000000e52527c20 */ /* 0x000fe20008410000 */
[----:B------:R-:W-:Y:S01]  /*6770*/  FMUL.FTZ R84, R84, UR14 ;  /* 0x0000000e54547c20 */ /* 0x000fe20008410000 */
[----:B------:R-:W-:Y:S01]  /*6780*/  FMUL.FTZ R80, R80, UR14 ;  /* 0x0000000e50507c20 */ /* 0x000fe20008410000 */
[----:B------:R-:W-:-:S02]  /*6790*/  FFMA.FTZ R81, R103, R159, R160 ;  /* 0x0000009f67517223 */ /* 0x000fc400000100a0 */
[----:B------:R-:W-:Y:S01]  /*67a0*/  FSEL R163, R82, RZ, P5 ;  /* 0x000000ff52a37208 */ /* 0x000fe20002800000 */
[-C--:B------:R-:W-:Y:S01]  /*67b0*/  FFMA.FTZ R82, R116, R159.reuse, R160 ;  /* 0x0000009f74527223 */ /* 0x080fe200000100a0 */
[----:B------:R-:W-:Y:S02]  /*67c0*/  LOP3.LUT P5, RZ, R91, 0xff, RZ, 0xc0, !PT ;  /* 0x000000ff5bff7812 */ /* 0x000fe400078ac0ff */
[----:B------:R-:W-:Y:S01]  /*67d0*/  FSEL R176, R84, RZ, P2 ;  /* 0x000000ff54b07208 */ /* 0x000fe20001000000 */
[----:B------:R-:W-:Y:S01]  /*67e0*/  FADD.FTZ R162, R113, -R82 ;  /* 0x8000005271a27221 */ /* 0x000fe20000010000 */
[-CC-:B------:R-:W-:Y:S01]  /*67f0*/  FFMA.FTZ R84, R114, R159.reuse, R160.reuse ;  /* 0x0000009f72547223 */ /* 0x180fe200000100a0 */
[----:B------:R-:W-:Y:S01]  /*6800*/  FSEL R86, R80, RZ, P5 ;  /* 0x000000ff50567208 */ /* 0x000fe20002800000 */
[----:B------:R-:W-:Y:S01]  /*6810*/  FADD.FTZ R82, R106, -R81 ;  /* 0x800000516a527221 */ /* 0x000fe20000010000 */
[----:B------:R-:W-:Y:S01]  /*6820*/  FMUL.FTZ R162, R97, R162 ;  /* 0x000000a261a27220 */ /* 0x000fe20000410000 */
[-C--:B------:R-:W-:Y:S01]  /*6830*/  FFMA.FTZ R80, R112, R159.reuse, R160 ;  /* 0x0000009f70507223 */ /* 0x080fe200000100a0 */
[----:B------:R-:W-:Y:S01]  /*6840*/  FADD.FTZ R84, R111, -R84 ;  /* 0x800000546f547221 */ /* 0x000fe20000010000 */
[----:B------:R-:W-:Y:S01]  /*6850*/  FFMA.FTZ R81, R101, R159, R160 ;  /* 0x0000009f65517223 */ /* 0x000fe200000100a0 */
[----:B------:R-:W-:Y:S01]  /*6860*/  FMUL.FTZ R83, R97, R82 ;  /* 0x0000005261537220 */ /* 0x000fe20000410000 */
[----:B------:R-:W-:Y:S01]  /*6870*/  FMUL.FTZ R162, R162, UR14 ;  /* 0x0000000ea2a27c20 */ /* 0x000fe20008410000 */
[----:B------:R-:W-:Y:S01]  /*6880*/  LOP3.LUT P2, RZ, R91, 0xff00, RZ, 0xc0, !PT ;  /* 0x0000ff005bff7812 */ /* 0x000fe2000784c0ff */
[----:B------:R-:W-:Y:S01]  /*6890*/  FADD.FTZ R82, R109, -R80 ;  /* 0x800000506d527221 */ /* 0x000fe20000010000 */
[----:B------:R-:W-:Y:S01]  /*68a0*/  FMUL.FTZ R84, R97, R84 ;  /* 0x0000005461547220 */ /* 0x000fe20000410000 */
        /* <DEDUP_REMOVED lines=19> */
[----:B------:R-:W-:-:S07]  /*69e0*/  F2FP.BF16.F32.PACK_AB R80, R85, R80 ;  /* 0x000000505550723e */ /* 0x000fce00000010ff */
.L_x_355:
        /* <DEDUP_REMOVED lines=10> */
.L_x_351:
[----:B------:R-:W-:Y:S05]  /*6a90*/  BSYNC.RECONVERGENT B1 ;  /* 0x0000000000017941 */ /* 0x000fea0003800200 */
.L_x_350:
        /* <DEDUP_REMOVED lines=12> */
[-CC-:B-1-3--:R-:W-:Y:S01]  /*6b60*/  FFMA.FTZ R81, R102, R159.reuse, R160.reuse ;  /* 0x0000009f66517223 */ /* 0x18afe200000100a0 */
[-CC-:B------:R-:W-:Y:S01]  /*6b70*/  FFMA.FTZ R73, R123, R159.reuse, R160.reuse ;  /* 0x0000009f7b497223 */ /* 0x180fe200000100a0 */
[----:B------:R-:W-:Y:S01]  /*6b80*/  IMAD.U32 R80, R149, 0x10000, RZ ;  /* 0x0001000095507824 */ /* 0x000fe200078e00ff */
[----:B------:R-:W-:Y:S01]  /*6b90*/  SHF.L.U32 R77, R7, 0x10, RZ ;  /* 0x00000010074d7819 */ /* 0x000fe200000006ff */
[----:B------:R-:W-:Y:S01]  /*6ba0*/  FADD.FTZ R78, R100, -R81 ;  /* 0x80000051644e7221 */ /* 0x000fe20000010000 */
[-CC-:B------:R-:W-:Y:S01]  /*6bb0*/  FFMA.FTZ R79, R121, R159.reuse, R160.reuse ;  /* 0x0000009f794f7223 */ /* 0x180fe200000100a0 */
[----:B------:R-:W-:Y:S01]  /*6bc0*/  FADD.FTZ R74, R130, -R73 ;  /* 0x80000049824a7221 */ /* 0x000fe20000010000 */
[-CC-:B------:R-:W-:Y:S01]  /*6bd0*/  FFMA.FTZ R72, R98, R159.reuse, R160.reuse ;  /* 0x0000009f62487223 */ /* 0x180fe200000100a0 */
[-C--:B------:R-:W-:Y:S01]  /*6be0*/  FFMA.FTZ R75, R119, R159.reuse, R160 ;  /* 0x0000009f774b7223 */ /* 0x080fe200000100a0 */
[C---:B-----5:R-:W-:Y:S01]  /*6bf0*/  FFMA.FTZ R86, R97.reuse, R78, R80 ;  /* 0x0000004e61567223 */ /* 0x060fe20000010050 */
[----:B------:R-:W-:Y:S01]  /*6c00*/  SHF.L.U32 R80, R6, 0x10, RZ ;  /* 0x0000001006507819 */ /* 0x000fe200000006ff */
[----:B------:R-:W-:Y:S01]  /*6c10*/  FFMA.FTZ R83, R97, R74, R77 ;  /* 0x0000004a61537223 */ /* 0x000fe2000001004d */
[----:B------:R-:W-:Y:S01]  /*6c20*/  FADD.FTZ R78, R128, -R79 ;  /* 0x8000004f804e7221 */ /* 0x000fe20000010000 */
[----:B------:R-:W-:Y:S01]  /*6c30*/  FADD.FTZ R82, R99, -R72 ;  /* 0x8000004863527221 */ /* 0x000fe20000010000 */
[C---:B------:R-:W-:Y:S01]  /*6c40*/  PRMT R74, R5.reuse, 0x7632, R74 ;  /* 0x00007632054a7816 */ /* 0x040fe2000000004a */
[----:B------:R-:W-:Y:S01]  /*6c50*/  FFMA.FTZ R76, R134, R159, R160 ;  /* 0x0000009f864c7223 */ /* 0x000fe200000100a0 */
[----:B------:R-:W-:-:S02]  /*6c60*/  IMAD.U32 R77, R5, 0x10000, RZ ;  /* 0x00010000054d7824 */ /* 0x000fc400078e00ff */
[----:B------:R-:W-:Y:S01]  /*6c70*/  FADD.FTZ R72, R122, -R75 ;  /* 0x8000004b7a487221 */ /* 0x000fe20000010000 */
[-C--:B------:R-:W-:Y:S01]  /*6c80*/  FFMA.FTZ R73, R117, R159.reuse, R160 ;  /* 0x0000009f75497223 */ /* 0x080fe200000100a0 */
[C---:B------:R-:W-:Y:S01]  /*6c90*/  FFMA.FTZ R79, R97.reuse, R78, R80 ;  /* 0x0000004e614f7223 */ /* 0x040fe20000010050 */
[----:B------:R-:W-:Y:S01]  /*6ca0*/  SHF.L.U32 R78, R74, 0x10, RZ ;  /* 0x000000104a4e7819 */ /* 0x000fe200000006ff */
[----:B------:R-:W-:Y:S01]  /*6cb0*/  FFMA.FTZ R77, R97, R72, R77 ;  /* 0x00000048614d7223 */ /* 0x000fe2000001004d */
[----:B------:R-:W-:Y:S01]  /*6cc0*/  FADD.FTZ R76, R131, -R76 ;  /* 0x8000004c834c7221 */ /* 0x000fe20000010000 */
[----:B------:R-:W-:Y:S02]  /*6cd0*/  IMAD.U32 R75, R4, 0x10000, RZ ;  /* 0x00010000044b7824 */ /* 0x000fe400078e00ff */
[----:B------:R-:W-:Y:S01]  /*6ce0*/  FADD.FTZ R72, R120, -R73 ;  /* 0x8000004978487221 */ /* 0x000fe20000010000 */
[----:B------:R-:W-:Y:S01]  /*6cf0*/  LOP3.LUT P2, RZ, R93, 0xff0000, RZ, 0xc0, !PT ;  /* 0x00ff00005dff7812 */ /* 0x000fe2000784c0ff */
[----:B------:R-:W-:Y:S01]  /*6d00*/  FFMA.FTZ R80, R97, R76, R78 ;  /* 0x0000004c61507223 */ /* 0x000fe2000001004e */
[----:B------:R-:W-:Y:S01]  /*6d10*/  LOP3.LUT P6, RZ, R157, 0xff0000, RZ, 0xc0, !PT ;  /* 0x00ff00009dff7812 */ /* 0x000fe200078cc0ff */
[----:B------:R-:W-:Y:S01]  /*6d20*/  FFMA.FTZ R76, R97, R72, R75 ;  /* 0x00000048614c7223 */ /* 0x000fe2000001004b */
[----:B------:R-:W-:Y:S01]  /*6d30*/  FMUL.FTZ R72, R83, UR14 ;  /* 0x0000000e53487c20 */ /* 0x000fe20008410000 */
[----:B------:R-:W-:Y:S01]  /*6d40*/  PRMT R74, R4, 0x7632, R74 ;  /* 0x00007632044a7816 */ /* 0x000fe2000000004a */
[----:B------:R-:W-:Y:S01]  /*6d50*/  FFMA.FTZ R160, R132, R159, R160 ;  /* 0x0000009f84a07223 */ /* 0x000fe200000100a0 */
[----:B------:R-:W-:Y:S01]  /*6d60*/  IMAD.U32 R81, R158, 0x10000, RZ ;  /* 0x000100009e517824 */ /* 0x000fe200078e00ff */
[----:B------:R-:W-:-:S02]  /*6d70*/  ISETP.GE.U32.AND P5, PT, R92, RZ, PT ;  /* 0x000000ff5c00720c */ /* 0x000fc40003fa6070 */
[C---:B0-----:R-:W-:Y:S01]  /*6d80*/  FSEL R84, R72.reuse, RZ, P2 ;  /* 0x000000ff48547208 */ /* 0x041fe20001000000 */
[----:B------:R-:W-:Y:S01]  /*6d90*/  FADD.FTZ R160, R129, -R160 ;  /* 0x800000a081a07221 */ /* 0x000fe20000010000 */
[----:B------:R-:W-:Y:S01]  /*6da0*/  FSEL R85, R72, RZ, P6 ;  /* 0x000000ff48557208 */ /* 0x000fe20003000000 */
[----:B------:R-:W-:Y:S01]  /*6db0*/  FMUL.FTZ R72, R79, UR14 ;  /* 0x0000000e4f487c20 */ /* 0x000fe20008410000 */
[----:B------:R-:W-:Y:S01]  /*6dc0*/  SHF.L.U32 R73, R74, 0x10, RZ ;  /* 0x000000104a497819 */ /* 0x000fe200000006ff */
[C---:B------:R-:W-:Y:S01]  /*6dd0*/  FFMA.FTZ R82, R97.reuse, R82, R81 ;  /* 0x0000005261527223 */ /* 0x040fe20000010051 */
[C---:B------:R-:W-:Y:S01]  /*6de0*/  F2FP.BF16.F32.PACK_AB R75, R86.reuse, R83 ;  /* 0x00000053564b723e */ /* 0x040fe200000010ff */
[----:B------:R-:W-:Y:S01]  /*6df0*/  FMUL.FTZ R86, R86, UR14 ;  /* 0x0000000e56567c20 */ /* 0x000fe20008410000 */
[----:B------:R-:W-:Y:S01]  /*6e00*/  ISETP.GE.U32.AND P2, PT, R156, RZ, PT ;  /* 0x000000ff9c00720c */ /* 0x000fe20003f46070 */
[----:B------:R-:W-:Y:S01]  /*6e10*/  FFMA.FTZ R97, R97, R160, R73 ;  /* 0x000000a061617223 */ /* 0x000fe20000010049 */
[----:B------:R-:W-:Y:S01]  /*6e20*/  LOP3.LUT P6, RZ, R157, 0xff, RZ, 0xc0, !PT ;  /* 0x000000ff9dff7812 */ /* 0x000fe200078cc0ff */
[----:B------:R-:W-:Y:S01]  /*6e30*/  FMUL.FTZ R73, R82, UR14 ;  /* 0x0000000e52497c20 */ /* 0x000fe20008410000 */
[----:B------:R-:W-:-:S02]  /*6e40*/  ISETP.GE.U32.AND.EX P5, PT, R93, 0x1000000, PT, P5 ;  /* 0x010000005d00780c */ /* 0x000fc40003fa6150 */
[----:B------:R-:W-:Y:S02]  /*6e50*/  ISETP.GE.U32.AND.EX P2, PT, R157, 0x1000000, PT, P2 ;  /* 0x010000009d00780c */ /* 0x000fe40003f46120 */
[----:B------:R-:W-:Y:S02]  /*6e60*/  FSEL R78, R72, RZ, P6 ;  /* 0x000000ff484e7208 */ /* 0x000fe40003000000 */
[C---:B------:R-:W-:Y:S02]  /*6e70*/  FSEL R83, R86.reuse, RZ, P5 ;  /* 0x000000ff56537208 */ /* 0x040fe40002800000 */
[----:B------:R-:W-:Y:S02]  /*6e80*/  LOP3.LUT P6, RZ, R93, 0xff, RZ, 0xc0, !PT ;  /* 0x000000ff5dff7812 */ /* 0x000fe400078cc0ff */
[----:B------:R-:W-:Y:S02]  /*6e90*/  LOP3.LUT P5, RZ, R157, 0xff00, RZ, 0xc0, !PT ;  /* 0x0000ff009dff7812 */ /* 0x000fe400078ac0ff */
[----:B------:R-:W-:-:S02]  /*6ea0*/  FSEL R86, R86, RZ, P2 ;  /* 0x000000ff56567208 */ /* 0x000fc40001000000 */
[----:B------:R-:W-:Y:S02]  /*6eb0*/  F2FP.BF16.F32.PACK_AB R74, R82, R79 ;  /* 0x0000004f524a723e */ /* 0x000fe400000010ff */
[----:B------:R-:W-:Y:S02]  /*6ec0*/  LOP3.LUT P2, RZ, R93, 0xff00, RZ, 0xc0, !PT ;  /* 0x0000ff005dff7812 */ /* 0x000fe4000784c0ff */
[----:B------:R-:W-:Y:S01]  /*6ed0*/  FSEL R82, R72, RZ, P6 ;  /* 0x000000ff48527208 */ /* 0x000fe20003000000 */
[----:B------:R-:W-:Y:S01]  /*6ee0*/  FMUL.FTZ R72, R77, UR14 ;  /* 0x0000000e4d487c20 */ /* 0x000fe20008410000 */
[----:B------:R-:W-:Y:S02]  /*6ef0*/  FSEL R81, R73, RZ, P5 ;  /* 0x000000ff49517208 */ /* 0x000fe40002800000 */
[----:B------:R-:W-:Y:S02]  /*6f00*/  LOP3.LUT P5, RZ, R92, 0xff0000, RZ, 0xc0, !PT ;  /* 0x00ff00005cff7812 */ /* 0x000fe400078ac0ff */
[----:B------:R-:W-:-:S02]  /*6f10*/  LOP3.LUT P6, RZ, R156, 0xff0000, RZ, 0xc0, !PT ;  /* 0x00ff00009cff7812 */ /* 0x000fc400078cc0ff */
[----:B------:R-:W-:Y:S02]  /*6f20*/  FSEL R87, R73, RZ, P2 ;  /* 0x000000ff49577208 */ /* 0x000fe40001000000 */
[----:B------:R-:W-:Y:S02]  /*6f30*/  F2FP.BF16.F32.PACK_AB R79, R86, R85 ;  /* 0x00000055564f723e */ /* 0x000fe400000010ff */
[----:B------:R-:W-:Y:S02]  /*6f40*/  F2FP.BF16.F32.PACK_AB R78, R81, R78 ;  /* 0x0000004e514e723e */ /* 0x000fe400000010ff */
[C---:B------:R-:W-:Y:S01]  /*6f50*/  F2FP.BF16.F32.PACK_AB R73, R80.reuse, R77 ;  /* 0x0000004d5049723e */ /* 0x040fe200000010ff */
[----:B------:R-:W-:Y:S01]  /*6f60*/  FMUL.FTZ R80, R80, UR14 ;  /* 0x0000000e50507c20 */ /* 0x000fe20008410000 */
[C---:B------:R-:W-:Y:S01]  /*6f70*/  FSEL R81, R72.reuse, RZ, P5 ;  /* 0x000000ff48517208 */ /* 0x040fe20002800000 */
[----:B------:R-:W-:Y:S01]  /*6f80*/  FMUL.FTZ R77, R97, UR14 ;  /* 0x0000000e614d7c20 */ /* 0x000fe20008410000 */
[----:B------:R-:W-:-:S02]  /*6f90*/  FSEL R86, R72, RZ, P6 ;  /* 0x000000ff48567208 */ /* 0x000fc40003000000 */
[----:B------:R-:W-:Y:S02]  /*6fa0*/  LOP3.LUT P2, RZ, R92, 0xff000000, RZ, 0xc0, !PT ;  /* 0xff0000005cff7812 */ /* 0x000fe4000784c0ff */
[----:B------:R-:W-:Y:S02]  /*6fb0*/  LOP3.LUT P5, RZ, R156, 0xff000000, RZ, 0xc0, !PT ;  /* 0xff0000009cff7812 */ /* 0x000fe400078ac0ff */
[----:B------:R-:W-:Y:S02]  /*6fc0*/  LOP3.LUT P6, RZ, R92, 0xff00, RZ, 0xc0, !PT ;  /* 0x0000ff005cff7812 */ /* 0x000fe400078cc0ff */
[----:B------:R-:W-:Y:S01]  /*6fd0*/  F2FP.BF16.F32.PACK_AB R72, R97, R76 ;  /* 0x0000004c6148723e */ /* 0x000fe200000010ff */
[----:B------:R-:W-:Y:S01]  /*6fe0*/  FMUL.FTZ R76, R76, UR14 ;  /* 0x0000000e4c4c7c20 */ /* 0x000fe20008410000 */
[C---:B------:R-:W-:Y:S02]  /*6ff0*/  FSEL R158, R80.reuse, RZ, P2 ;  /* 0x000000ff509e7208 */ /* 0x040fe40001000000 */
[----:B------:R-:W-:-:S02]  /*7000*/  FSEL R147, R80, RZ, P5 ;  /* 0x000000ff50937208 */ /* 0x000fc40002800000 */
[----:B------:R-:W-:Y:S02]  /*7010*/  FSEL R85, R77, RZ, P6 ;  /* 0x000000ff4d557208 */ /* 0x000fe40003000000 */
[C---:B------:R-:W-:Y:S02]  /*7020*/  LOP3.LUT P2, RZ, R156.reuse, 0xff00, RZ, 0xc0, !PT ;  /* 0x0000ff009cff7812 */ /* 0x040fe4000784c0ff */
[----:B------:R-:W-:Y:S02]  /*7030*/  LOP3.LUT P5, RZ, R156, 0xff, RZ, 0xc0, !PT ;  /* 0x000000ff9cff7812 */ /* 0x000fe400078ac0ff */
[----:B------:R-:W-:Y:S02]  /*7040*/  LOP3.LUT P6, RZ, R92, 0xff, RZ, 0xc0, !PT ;  /* 0x000000ff5cff7812 */ /* 0x000fe400078cc0ff */
[----:B------:R-:W-:Y:S02]  /*7050*/  F2FP.BF16.F32.PACK_AB R83, R83, R84 ;  /* 0x000000545353723e */ /* 0x000fe400000010ff */
[----:B------:R-:W-:-:S02]  /*7060*/  F2FP.BF16.F32.PACK_AB R82, R87, R82 ;  /* 0x000000525752723e */ /* 0x000fc400000010ff */
[----:B------:R-:W-:Y:S02]  /*7070*/  FSEL R87, R77, RZ, P2 ;  /* 0x000000ff4d577208 */ /* 0x000fe40001000000 */
[C---:B------:R-:W-:Y:S02]  /*7080*/  FSEL R84, R76.reuse, RZ, P5 ;  /* 0x000000ff4c547208 */ /* 0x040fe40002800000 */
[----:B------:R-:W-:Y:S02]  /*7090*/  FSEL R80, R76, RZ, P6 ;  /* 0x000000ff4c507208 */ /* 0x000fe40003000000 */
[----:B------:R-:W-:Y:S02]  /*70a0*/  F2FP.BF16.F32.PACK_AB R77, R147, R86 ;  /* 0x00000056934d723e */ /* 0x000fe400000010ff */
[----:B------:R-:W-:Y:S02]  /*70b0*/  F2FP.BF16.F32.PACK_AB R81, R158, R81 ;  /* 0x000000519e51723e */ /* 0x000fe400000010ff */
[----:B------:R-:W-:-:S02]  /*70c0*/  F2FP.BF16.F32.PACK_AB R76, R87, R84 ;  /* 0x00000054574c723e */ /* 0x000fc400000010ff */
[----:B------:R-:W-:Y:S01]  /*70d0*/  F2FP.BF16.F32.PACK_AB R80, R85, R80 ;  /* 0x000000505550723e */ /* 0x000fe200000010ff */
[----:B------:R-:W-:Y:S06]  /*70e0*/  BRA `(.L_x_365) ;  /* 0x0000001c00c47947 */ /* 0x000fec0003800000 */
.L_x_364:
[-CC-:B-1-3--:R-:W-:Y:S01]  /*70f0*/  FFMA.FTZ R77, R121, R159.reuse, R160.reuse ;  /* 0x0000009f794d7223 */ /* 0x18afe200000100a0 */
[----:B------:R-:W-:Y:S02]  /*7100*/  IMAD.U32 R76, R147, 0x10000, RZ ;  /* 0x00010000934c7824 */ /* 0x000fe400078e00ff */
[-CC-:B------:R-:W-:Y:S01]  /*7110*/  FFMA.FTZ R85, R123, R159.reuse, R160.reuse ;  /* 0x0000009f7b557223 */ /* 0x180fe200000100a0 */
[-CC-:B------:R-:W-:Y:S01]  /*7120*/  FFMA.FTZ R147, R102, R159.reuse, R160.reuse ;  /* 0x0000009f66937223 */ /* 0x180fe200000100a0 */
[----:B------:R-:W-:Y:S02]  /*7130*/  IMAD.U32 R81, R6, 0x10000, RZ ;  /* 0x0001000006517824 */ /* 0x000fe400078e00ff */
[----:B------:R-:W-:Y:S01]  /*7140*/  FADD.FTZ R78, R128, -R77 ;  /* 0x8000004d804e7221 */ /* 0x000fe20000010000 */
[----:B------:R-:W-:Y:S01]  /*7150*/  SHF.L.U32 R87, R7, 0x10, RZ ;  /* 0x0000001007577819 */ /* 0x000fe200000006ff */
[----:B0-----:R-:W-:Y:S01]  /*7160*/  FADD.FTZ R84, R130, -R85 ;  /* 0x8000005582547221 */ /* 0x001fe20000010000 */
[----:B------:R-:W-:Y:S01]  /*7170*/  FADD.FTZ R147, R100, -R147 ;  /* 0x8000009364937221 */ /* 0x000fe20000010000 */
[-CC-:B------:R-:W-:Y:S01]  /*7180*/  FFMA.FTZ R80, R98, R159.reuse, R160.reuse ;  /* 0x0000009f62507223 */ /* 0x180fe200000100a0 */
[----:B-----5:R-:W-:Y:S01]  /*7190*/  FFMA.FTZ R86, R97, R78, R81 ;  /* 0x0000004e61567223 */ /* 0x020fe20000010051 */
[-C--:B------:R-:W-:Y:S01]  /*71a0*/  FFMA.FTZ R83, R119, R159.reuse, R160 ;  /* 0x0000009f77537223 */ /* 0x080fe200000100a0 */
[----:B------:R-:W-:Y:S01]  /*71b0*/  PRMT R78, R5, 0x7632, R78 ;  /* 0x00007632054e7816 */ /* 0x000fe2000000004e */
[----:B------:R-:W-:Y:S01]  /*71c0*/  FFMA.FTZ R82, R134, R159, R160 ;  /* 0x0000009f86527223 */ /* 0x000fe200000100a0 */
[C---:B------:R-:W-:Y:S01]  /*71d0*/  FFMA.FTZ R87, R97.reuse, R84, R87 ;  /* 0x0000005461577223 */ /* 0x040fe20000010057 */
[----:B------:R-:W-:Y:S01]  /*71e0*/  FFMA.FTZ R77, R97, R147, R76 ;  /* 0x00000093614d7223 */ /* 0x000fe2000001004c */
[----:B------:R-:W-:Y:S01]  /*71f0*/  SHF.L.U32 R76, R151, 0x10, RZ ;  /* 0x00000010974c7819 */ /* 0x000fe200000006ff */
[----:B------:R-:W-:Y:S01]  /*7200*/  FADD.FTZ R84, R99, -R80 ;  /* 0x8000005063547221 */ /* 0x000fe20000010000 */
[----:B------:R-:W-:Y:S01]  /*7210*/  FADD.FTZ R80, R122, -R83 ;  /* 0x800000537a507221 */ /* 0x000fe20000010000 */
[----:B------:R-:W-:-:S02]  /*7220*/  IMAD.U32 R83, R78, 0x10000, RZ ;  /* 0x000100004e537824 */ /* 0x000fc400078e00ff */
[----:B------:R-:W-:Y:S01]  /*7230*/  FADD.FTZ R82, R131, -R82 ;  /* 0x8000005283527221 */ /* 0x000fe20000010000 */
[----:B------:R-:W-:Y:S01]  /*7240*/  FMUL.FTZ R87, R87, UR14 ;  /* 0x0000000e57577c20 */ /* 0x000fe20008410000 */
[----:B------:R-:W-:Y:S01]  /*7250*/  LOP3.LUT P5, RZ, R93, 0xff0000, RZ, 0xc0, !PT ;  /* 0x00ff00005dff7812 */ /* 0x000fe200078ac0ff */
[-C--:B------:R-:W-:Y:S01]  /*7260*/  FFMA.FTZ R79, R117, R159.reuse, R160 ;  /* 0x0000009f754f7223 */ /* 0x080fe200000100a0 */
[C---:B------:R-:W-:Y:S01]  /*7270*/  FFMA.FTZ R76, R97.reuse, R84, R76 ;  /* 0x00000054614c7223 */ /* 0x040fe2000001004c */
[----:B------:R-:W-:Y:S01]  /*7280*/  FFMA.FTZ R84, R97, R82, R83 ;  /* 0x0000005261547223 */ /* 0x000fe20000010053 */
[----:B------:R-:W-:Y:S01]  /*7290*/  ISETP.GE.U32.AND P2, PT, R92, RZ, PT ;  /* 0x000000ff5c00720c */ /* 0x000fe20003f46070 */
[----:B------:R-:W-:Y:S01]  /*72a0*/  FADD.FTZ R78, R120, -R79 ;  /* 0x8000004f784e7221 */ /* 0x000fe20000010000 */
[----:B------:R-:W-:Y:S01]  /*72b0*/  FSEL R82, R87, RZ, P5 ;  /* 0x000000ff57527208 */ /* 0x000fe20002800000 */
[----:B------:R-:W-:Y:S01]  /*72c0*/  FMUL.FTZ R77, R77, UR14 ;  /* 0x0000000e4d4d7c20 */ /* 0x000fe20008410000 */
[----:B------:R-:W-:Y:S01]  /*72d0*/  SHF.L.U32 R81, R4, 0x10, RZ ;  /* 0x0000001004517819 */ /* 0x000fe200000006ff */
[----:B------:R-:W-:Y:S01]  /*72e0*/  FMUL.FTZ R86, R86, UR14 ;  /* 0x0000000e56567c20 */ /* 0x000fe20008410000 */
[----:B------:R-:W-:Y:S01]  /*72f0*/  LOP3.LUT P6, RZ, R157, 0xff0000, RZ, 0xc0, !PT ;  /* 0x00ff00009dff7812 */ /* 0x000fe200078cc0ff */
[----:B------:R-:W-:Y:S01]  /*7300*/  IMAD.U32 R85, R5, 0x10000, RZ ;  /* 0x0001000005557824 */ /* 0x000fe200078e00ff */
[----:B------:R-:W-:Y:S01]  /*7310*/  ISETP.GE.U32.AND P5, PT, R156, RZ, PT ;  /* 0x000000ff9c00720c */ /* 0x000fe20003fa6070 */
[----:B------:R-:W-:Y:S01]  /*7320*/  FFMA.FTZ R81, R97, R78, R81 ;  /* 0x0000004e61517223 */ /* 0x000fe20000010051 */
[----:B------:R-:W-:Y:S01]  /*7330*/  ISETP.GE.U32.AND.EX P2, PT, R93, 0x1000000, PT, P2 ;  /* 0x010000005d00780c */ /* 0x000fe20003f46120 */
[----:B------:R-:W-:Y:S01]  /*7340*/  FFMA.FTZ R160, R132, R159, R160 ;  /* 0x0000009f84a07223 */ /* 0x000fe200000100a0 */
[----:B------:R-:W-:Y:S01]  /*7350*/  FSEL R158, R87, RZ, P6 ;  /* 0x000000ff579e7208 */ /* 0x000fe20003000000 */
[----:B------:R-:W-:Y:S01]  /*7360*/  FMUL.FTZ R76, R76, UR14 ;  /* 0x0000000e4c4c7c20 */ /* 0x000fe20008410000 */
[----:B------:R-:W-:Y:S01]  /*7370*/  ISETP.GE.U32.AND.EX P5, PT, R157, 0x1000000, PT, P5 ;  /* 0x010000009d00780c */ /* 0x000fe20003fa6150 */
[----:B------:R-:W-:Y:S01]  /*7380*/  FFMA.FTZ R85, R97, R80, R85 ;  /* 0x0000005061557223 */ /* 0x000fe20000010055 */
[----:B------:R-:W-:Y:S01]  /*7390*/  LOP3.LUT P6, RZ, R157, 0xff, RZ, 0xc0, !PT ;  /* 0x000000ff9dff7812 */ /* 0x000fe200078cc0ff */
[----:B------:R-:W-:Y:S01]  /*73a0*/  FADD.FTZ R160, R129, -R160 ;  /* 0x800000a081a07221 */ /* 0x000fe20000010000 */
[----:B------:R-:W-:Y:S01]  /*73b0*/  PRMT R78, R4, 0x7632, R78 ;  /* 0x00007632044e7816 */ /* 0x000fe2000000004e */
[----:B------:R-:W-:Y:S01]  /*73c0*/  FMUL.FTZ R85, R85, UR14 ;  /* 0x0000000e55557c20 */ /* 0x000fe20008410000 */
[----:B------:R-:W-:Y:S01]  /*73d0*/  FSEL R83, R77, RZ, P2 ;  /* 0x000000ff4d537208 */ /* 0x000fe20001000000 */
[----:B------:R-:W-:Y:S01]  /*73e0*/  FMUL.FTZ R81, R81, UR14 ;  /* 0x0000000e51517c20 */ /* 0x000fe20008410000 */
[----:B------:R-:W-:-:S02]  /*73f0*/  LOP3.LUT P2, RZ, R157, 0xff00, RZ, 0xc0, !PT ;  /* 0x0000ff009dff7812 */ /* 0x000fc4000784c0ff */
[----:B------:R-:W-:Y:S02]  /*7400*/  FSEL R79, R77, RZ, P5 ;  /* 0x000000ff4d4f7208 */ /* 0x000fe40002800000 */
[----:B------:R-:W-:Y:S02]  /*7410*/  FSEL R77, R86, RZ, P6 ;  /* 0x000000ff564d7208 */ /* 0x000fe40003000000 */
[----:B------:R-:W-:Y:S02]  /*7420*/  SHF.L.U32 R80, R78, 0x10, RZ ;  /* 0x000000104e507819 */ /* 0x000fe400000006ff */
[----:B------:R-:W-:Y:S02]  /*7430*/  LOP3.LUT P6, RZ, R93, 0xff, RZ, 0xc0, !PT ;  /* 0x000000ff5dff7812 */ /* 0x000fe400078cc0ff */
[----:B------:R-:W-:Y:S01]  /*7440*/  FSEL R78, R76, RZ, P2 ;  /* 0x000000ff4c4e7208 */ /* 0x000fe20001000000 */
[----:B------:R-:W-:Y:S01]  /*7450*/  FFMA.FTZ R80, R97, R160, R80 ;  /* 0x000000a061507223 */ /* 0x000fe20000010050 */
[----:B------:R-:W-:-:S02]  /*7460*/  LOP3.LUT P2, RZ, R93, 0xff00, RZ, 0xc0, !PT ;  /* 0x0000ff005dff7812 */ /* 0x000fc4000784c0ff */
[----:B------:R-:W-:Y:S01]  /*7470*/  FSEL R87, R86, RZ, P6 ;  /* 0x000000ff56577208 */ /* 0x000fe20003000000 */
[----:B------:R-:W-:Y:S01]  /*7480*/  FMUL.FTZ R80, R80, UR14 ;  /* 0x0000000e50507c20 */ /* 0x000fe20008410000 */
[----:B------:R-:W-:Y:S02]  /*7490*/  LOP3.LUT P5, RZ, R92, 0xff0000, RZ, 0xc0, !PT ;  /* 0x00ff00005cff7812 */ /* 0x000fe400078ac0ff */
[----:B------:R-:W-:Y:S02]  /*74a0*/  LOP3.LUT P6, RZ, R156, 0xff0000, RZ, 0xc0, !PT ;  /* 0x00ff00009cff7812 */ /* 0x000fe400078cc0ff */
[----:B------:R-:W-:Y:S02]  /*74b0*/  F2FP.BF16.F32.PACK_AB R83, R83, R82 ;  /* 0x000000525353723e */ /* 0x000fe400000010ff */
[----:B------:R-:W-:Y:S01]  /*74c0*/  FSEL R82, R76, RZ, P2 ;  /* 0x000000ff4c527208 */ /* 0x000fe20001000000 */
[----:B------:R-:W-:Y:S01]  /*74d0*/  FMUL.FTZ R76, R84, UR14 ;  /* 0x0000000e544c7c20 */ /* 0x000fe20008410000 */
[----:B------:R-:W-:-:S02]  /*74e0*/  F2FP.BF16.F32.PACK_AB R78, R78, R77 ;  /* 0x0000004d4e4e723e */ /* 0x000fc400000010ff */
[----:B------:R-:W-:Y:S02]  /*74f0*/  LOP3.LUT P2, RZ, R92, 0xff000000, RZ, 0xc0, !PT ;  /* 0xff0000005cff7812 */ /* 0x000fe4000784c0ff */
[C---:B------:R-:W-:Y:S02]  /*7500*/  FSEL R84, R85.reuse, RZ, P5 ;  /* 0x000000ff55547208 */ /* 0x040fe40002800000 */
[----:B------:R-:W-:Y:S02]  /*7510*/  FSEL R77, R85, RZ, P6 ;  /* 0x000000ff554d7208 */ /* 0x000fe40003000000 */
[----:B------:R-:W-:Y:S02]  /*7520*/  LOP3.LUT P5, RZ, R156, 0xff000000, RZ, 0xc0, !PT ;  /* 0xff0000009cff7812 */ /* 0x000fe400078ac0ff */
[----:B------:R-:W-:Y:S02]  /*7530*/  LOP3.LUT P6, RZ, R92, 0xff00, RZ, 0xc0, !PT ;  /* 0x0000ff005cff7812 */ /* 0x000fe400078cc0ff */
[----:B------:R-:W-:-:S02]  /*7540*/  FSEL R97, R76, RZ, P2 ;  /* 0x000000ff4c617208 */ /* 0x000fc40001000000 */
[----:B------:R-:W-:Y:S02]  /*7550*/  LOP3.LUT P2, RZ, R156, 0xff00, RZ, 0xc0, !PT ;  /* 0x0000ff009cff7812 */ /* 0x000fe4000784c0ff */
[----:B------:R-:W-:Y:S02]  /*7560*/  FSEL R86, R76, RZ, P5 ;  /* 0x000000ff4c567208 */ /* 0x000fe40002800000 */
[----:B------:R-:W-:Y:S02]  /*7570*/  FSEL R85, R80, RZ, P6 ;  /* 0x000000ff50557208 */ /* 0x000fe40003000000 */
[----:B------:R-:W-:Y:S02]  /*7580*/  LOP3.LUT P5, RZ, R156, 0xff, RZ, 0xc0, !PT ;  /* 0x000000ff9cff7812 */ /* 0x000fe400078ac0ff */
[----:B------:R-:W-:Y:S02]  /*7590*/  LOP3.LUT P6, RZ, R92, 0xff, RZ, 0xc0, !PT ;  /* 0x000000ff5cff7812 */ /* 0x000fe400078cc0ff */
[----:B------:R-:W-:-:S02]  /*75a0*/  F2FP.BF16.F32.PACK_AB R82, R82, R87 ;  /* 0x000000575252723e */ /* 0x000fc400000010ff */
        /* <DEDUP_REMOVED lines=9> */
.L_x_363:
[----:B-1-3--:R-:W1:Y:S02]  /*7640*/  LDC.64 R76, c[0x0][0x478] ;  /* 0x00011e00ff4c7b82 */ /* 0x00ae640000000a00 */
        /* <DEDUP_REMOVED lines=27> */
[----:B------:R-:W-:Y:S01]  /*7800*/  FMUL.FTZ R78, R76, UR14 ;  /* 0x0000000e4c4e7c20 */ /* 0x000fe20008410000 */
[----:B------:R-:W-:Y:S01]  /*7810*/  ISETP.GE.U32.AND P2, PT, R92, RZ, PT ;  /* 0x000000ff5c00720c */ /* 0x000fe20003f46070 */
[----:B------:R-:W-:Y:S01]  /*7820*/  FMUL.FTZ R79, R75, UR14 ;  /* 0x0000000e4b4f7c20 */ /* 0x000fe20008410000 */
[----:B------:R-:W-:Y:S01]  /*7830*/  LOP3.LUT P6, RZ, R93, 0xff0000, RZ, 0xc0, !PT ;  /* 0x00ff00005dff7812 */ /* 0x000fe200078cc0ff */
[----:B------:R-:W-:Y:S01]  /*7840*/  FMUL.FTZ R81, R77, UR14 ;  /* 0x0000000e4d517c20 */ /* 0x000fe20008410000 */
[----:B------:R-:W-:-:S02]  /*7850*/  ISETP.GE.U32.AND P5, PT, R156, RZ, PT ;  /* 0x000000ff9c00720c */ /* 0x000fc40003fa6070 */
[----:B------:R-:W-:Y:S02]  /*7860*/  ISETP.GE.U32.AND.EX P2, PT, R93, 0x1000000, PT, P2 ;  /* 0x010000005d00780c */ /* 0x000fe40003f46120 */
[----:B------:R-:W-:Y:S02]  /*7870*/  FSEL R83, R78, RZ, P6 ;  /* 0x000000ff4e537208 */ /* 0x000fe40003000000 */
[C---:B------:R-:W-:Y:S02]  /*7880*/  ISETP.GE.U32.AND.EX P5, PT, R157.reuse, 0x1000000, PT, P5 ;  /* 0x010000009d00780c */ /* 0x040fe40003fa6150 */
[----:B------:R-:W-:Y:S02]  /*7890*/  LOP3.LUT P6, RZ, R157, 0xff00, RZ, 0xc0, !PT ;  /* 0x0000ff009dff7812 */ /* 0x000fe400078cc0ff */
[----:B------:R-:W-:Y:S01]  /*78a0*/  F2FP.BF16.F32.PACK_AB R75, R75, R76 ;  /* 0x0000004c4b4b723e */ /* 0x000fe200000010ff */
[----:B------:R-:W-:Y:S01]  /*78b0*/  FMUL.FTZ R76, R74, UR14 ;  /* 0x0000000e4a4c7c20 */ /* 0x000fe20008410000 */
[----:B------:R-:W-:-:S02]  /*78c0*/  FSEL R82, R79, RZ, P2 ;  /* 0x000000ff4f527208 */ /* 0x000fc40001000000 */
[----:B------:R-:W-:Y:S02]  /*78d0*/  F2FP.BF16.F32.PACK_AB R74, R77, R74 ;  /* 0x0000004a4d4a723e */ /* 0x000fe400000010ff */
[----:B------:R-:W-:Y:S02]  /*78e0*/  LOP3.LUT P2, RZ, R157, 0xff0000, RZ, 0xc0, !PT ;  /* 0x00ff00009dff7812 */ /* 0x000fe4000784c0ff */
[----:B------:R-:W-:Y:S02]  /*78f0*/  FSEL R84, R79, RZ, P5 ;  /* 0x000000ff4f547208 */ /* 0x000fe40002800000 */
[----:B------:R-:W-:Y:S02]  /*7900*/  FSEL R77, R81, RZ, P6 ;  /* 0x000000ff514d7208 */ /* 0x000fe40003000000 */
[----:B------:R-:W-:Y:S02]  /*7910*/  LOP3.LUT P5, RZ, R157, 0xff, RZ, 0xc0, !PT ;  /* 0x000000ff9dff7812 */ /* 0x000fe400078ac0ff */
[----:B------:R-:W-:-:S02]  /*7920*/  LOP3.LUT P6, RZ, R93, 0xff, RZ, 0xc0, !PT ;  /* 0x000000ff5dff7812 */ /* 0x000fc400078cc0ff */
[----:B------:R-:W-:Y:S02]  /*7930*/  FSEL R79, R78, RZ, P2 ;  /* 0x000000ff4e4f7208 */ /* 0x000fe40001000000 */
[----:B------:R-:W-:Y:S02]  /*7940*/  F2FP.BF16.F32.PACK_AB R83, R82, R83 ;  /* 0x000000535253723e */ /* 0x000fe400000010ff */
[C---:B------:R-:W-:Y:S02]  /*7950*/  FSEL R78, R76.reuse, RZ, P5 ;  /* 0x000000ff4c4e7208 */ /* 0x040fe40002800000 */
[----:B------:R-:W-:Y:S01]  /*7960*/  FSEL R82, R76, RZ, P6 ;  /* 0x000000ff4c527208 */ /* 0x000fe20003000000 */
[----:B------:R-:W-:Y:S01]  /*7970*/  FMUL.FTZ R76, R73, UR14 ;  /* 0x0000000e494c7c20 */ /* 0x000fe20008410000 */
[----:B------:R-:W-:Y:S02]  /*7980*/  LOP3.LUT P2, RZ, R93, 0xff00, RZ, 0xc0, !PT ;  /* 0x0000ff005dff7812 */ /* 0x000fe4000784c0ff */
[----:B------:R-:W-:-:S02]  /*7990*/  LOP3.LUT P5, RZ, R92, 0xff0000, RZ, 0xc0, !PT ;  /* 0x00ff00005cff7812 */ /* 0x000fc400078ac0ff */
[----:B------:R-:W-:Y:S02]  /*79a0*/  LOP3.LUT P6, RZ, R156, 0xff0000, RZ, 0xc0, !PT ;  /* 0x00ff00009cff7812 */ /* 0x000fe400078cc0ff */
[----:B------:R-:W-:Y:S02]  /*79b0*/  F2FP.BF16.F32.PACK_AB R78, R77, R78 ;  /* 0x0000004e4d4e723e */ /* 0x000fe400000010ff */
[----:B------:R-:W-:Y:S02]  /*79c0*/  FSEL R87, R81, RZ, P2 ;  /* 0x000000ff51577208 */ /* 0x000fe40001000000 */
[C---:B------:R-:W-:Y:S01]  /*79d0*/  F2FP.BF16.F32.PACK_AB R73, R80.reuse, R73 ;  /* 0x000000495049723e */ /* 0x040fe200000010ff */
[----:B------:R-:W-:Y:S01]  /*79e0*/  FMUL.FTZ R80, R80, UR14 ;  /* 0x0000000e50507c20 */ /* 0x000fe20008410000 */
[C---:B------:R-:W-:Y:S02]  /*79f0*/  FSEL R81, R76.reuse, RZ, P5 ;  /* 0x000000ff4c517208 */ /* 0x040fe40002800000 */
[----:B------:R-:W-:Y:S01]  /*7a00*/  FSEL R77, R76, RZ, P6 ;  /* 0x000000ff4c4d7208 */ /* 0x000fe20003000000 */
[----:B------:R-:W-:Y:S01]  /*7a10*/  FMUL.FTZ R76, R72, UR14 ;  /* 0x0000000e484c7c20 */ /* 0x000fe20008410000 */
[----:B------:R-:W-:-:S02]  /*7a20*/  LOP3.LUT P2, RZ, R92, 0xff000000, RZ, 0xc0, !PT ;  /* 0xff0000005cff7812 */ /* 0x000fc4000784c0ff */
[----:B------:R-:W-:Y:S02]  /*7a30*/  LOP3.LUT P5, RZ, R156, 0xff000000, RZ, 0xc0, !PT ;  /* 0xff0000009cff7812 */ /* 0x000fe400078ac0ff */
[----:B------:R-:W-:Y:S02]  /*7a40*/  LOP3.LUT P6, RZ, R92, 0xff00, RZ, 0xc0, !PT ;  /* 0x0000ff005cff7812 */ /* 0x000fe400078cc0ff */
[----:B------:R-:W-:Y:S02]  /*7a50*/  F2FP.BF16.F32.PACK_AB R79, R84, R79 ;  /* 0x0000004f544f723e */ /* 0x000fe400000010ff */
[----:B------:R-:W-:Y:S02]  /*7a60*/  FSEL R84, R80, RZ, P2 ;  /* 0x000000ff50547208 */ /* 0x000fe40001000000 */
[----:B------:R-:W-:Y:S01]  /*7a70*/  F2FP.BF16.F32.PACK_AB R72, R72, R97 ;  /* 0x000000614848723e */ /* 0x000fe200000010ff */
[----:B------:R-:W-:Y:S01]  /*7a80*/  FMUL.FTZ R97, R97, UR14 ;  /* 0x0000000e61617c20 */ /* 0x000fe20008410000 */
[----:B------:R-:W-:-:S02]  /*7a90*/  LOP3.LUT P2, RZ, R156, 0xff00, RZ, 0xc0, !PT ;  /* 0x0000ff009cff7812 */ /* 0x000fc4000784c0ff */
[----:B------:R-:W-:Y:S02]  /*7aa0*/  FSEL R86, R80, RZ, P5 ;  /* 0x000000ff50567208 */ /* 0x000fe40002800000 */
[----:B------:R-:W-:Y:S02]  /*7ab0*/  FSEL R85, R76, RZ, P6 ;  /* 0x000000ff4c557208 */ /* 0x000fe40003000000 */
[----:B------:R-:W-:Y:S02]  /*7ac0*/  LOP3.LUT P5, RZ, R156, 0xff, RZ, 0xc0, !PT ;  /* 0x000000ff9cff7812 */ /* 0x000fe400078ac0ff */
[----:B------:R-:W-:Y:S02]  /*7ad0*/  LOP3.LUT P6, RZ, R92, 0xff, RZ, 0xc0, !PT ;  /* 0x000000ff5cff7812 */ /* 0x000fe400078cc0ff */
[----:B------:R-:W-:Y:S02]  /*7ae0*/  F2FP.BF16.F32.PACK_AB R82, R87, R82 ;  /* 0x000000525752723e */ /* 0x000fe400000010ff */
        /* <DEDUP_REMOVED lines=8> */
.L_x_366:
[-CC-:B------:R-:W-:Y:S01]  /*7b70*/  FFMA.FTZ R83, R102, R159.reuse, R160.reuse ;  /* 0x0000009f66537223 */ /* 0x180fe200000100a0 */
[-CC-:B------:R-:W-:Y:S01]  /*7b80*/  FFMA.FTZ R81, R123, R159.reuse, R160.reuse ;  /* 0x0000009f7b517223 */ /* 0x180fe200000100a0 */
[-CC-:B------:R-:W-:Y:S01]  /*7b90*/  FFMA.FTZ R79, R121, R159.reuse, R160.reuse ;  /* 0x0000009f794f7223 */ /* 0x180fe200000100a0 */
[-CC-:B------:R-:W-:Y:S01]  /*7ba0*/  FFMA.FTZ R80, R98, R159.reuse, R160.reuse ;  /* 0x0000009f62507223 */ /* 0x180fe200000100a0 */
[----:B0-----:R-:W-:Y:S01]  /*7bb0*/  FADD.FTZ R84, R100, -R83 ;  /* 0x8000005364547221 */ /* 0x001fe20000010000 */
[----:B------:R-:W-:Y:S01]  /*7bc0*/  FADD.FTZ R82, R130, -R81 ;  /* 0x8000005182527221 */ /* 0x000fe20000010000 */
[----:B------:R-:W-:Y:S01]  /*7bd0*/  LOP3.LUT P5, RZ, R93, 0xff0000, RZ, 0xc0, !PT ;  /* 0x00ff00005dff7812 */ /* 0x000fe200078ac0ff */
[-CC-:B------:R-:W-:Y:S01]  /*7be0*/  FFMA.FTZ R78, R134, R159.reuse, R160.reuse ;  /* 0x0000009f864e7223 */ /* 0x180fe200000100a0 */
[C---:B-----5:R-:W-:Y:S01]  /*7bf0*/  FMUL.FTZ R84, R97.reuse, R84 ;  /* 0x0000005461547220 */ /* 0x060fe20000410000 */
[----:B------:R-:W-:Y:S01]  /*7c00*/  FMUL.FTZ R82, R97, R82 ;  /* 0x0000005261527220 */ /* 0x000fe20000410000 */
[----:B------:R-:W-:Y:S01]  /*7c10*/  LOP3.LUT P6, RZ, R157, 0xff0000, RZ, 0xc0, !PT ;  /* 0x00ff00009dff7812 */ /* 0x000fe200078cc0ff */
[-C--:B------:R-:W-:Y:S01]  /*7c20*/  FFMA.FTZ R76, R132, R159.reuse, R160 ;  /* 0x0000009f844c7223 */ /* 0x080fe200000100a0 */
[----:B------:R-:W-:Y:S01]  /*7c30*/  FMUL.FTZ R81, R84, UR14 ;  /* 0x0000000e54517c20 */ /* 0x000fe20008410000 */
[----:B------:R-:W-:Y:S01]  /*7c40*/  FADD.FTZ R84, R128, -R79 ;  /* 0x8000004f80547221 */ /* 0x000fe20000010000 */
[----:B------:R-:W-:Y:S01]  /*7c50*/  FMUL.FTZ R82, R82, UR14 ;  /* 0x0000000e52527c20 */ /* 0x000fe20008410000 */
[----:B------:R-:W-:Y:S01]  /*7c60*/  ISETP.GE.U32.AND P2, PT, R92, RZ, PT ;  /* 0x000000ff5c00720c */ /* 0x000fe20003f46070 */
[----:B------:R-:W-:Y:S01]  /*7c70*/  FADD.FTZ R86, R99, -R80 ;  /* 0x8000005063567221 */ /* 0x000fe20000010000 */
[----:B------:R-:W-:Y:S01]  /*7c80*/  FMUL.FTZ R84, R97, R84 ;  /* 0x0000005461547220 */ /* 0x000fe20000410000 */
[-C--:B------:R-:W-:Y:S01]  /*7c90*/  FFMA.FTZ R77, R119, R159.reuse, R160 ;  /* 0x0000009f774d7223 */ /* 0x080fe200000100a0 */
[C---:B------:R-:W-:Y:S01]  /*7ca0*/  FSEL R83, R82.reuse, RZ, P5 ;  /* 0x000000ff52537208 */ /* 0x040fe20002800000 */
[----:B------:R-:W-:Y:S01]  /*7cb0*/  FMUL.FTZ R86, R97, R86 ;  /* 0x0000005661567220 */ /* 0x000fe20000410000 */
[----:B------:R-:W-:Y:S01]  /*7cc0*/  FSEL R85, R82, RZ, P6 ;  /* 0x000000ff52557208 */ /* 0x000fe20003000000 */
[----:B------:R-:W-:Y:S01]  /*7cd0*/  FADD.FTZ R82, R131, -R78 ;  /* 0x8000004e83527221 */ /* 0x000fe20000010000 */
[----:B------:R-:W-:Y:S01]  /*7ce0*/  ISETP.GE.U32.AND.EX P2, PT, R93, 0x1000000, PT, P2 ;  /* 0x010000005d00780c */ /* 0x000fe20003f46120 */
[----:B------:R-:W-:Y:S01]  /*7cf0*/  FADD.FTZ R78, R129, -R76 ;  /* 0x8000004c814e7221 */ /* 0x000fe20000010000 */
[----:B------:R-:W-:Y:S01]  /*7d00*/  ISETP.GE.U32.AND P5, PT, R156, RZ, PT ;  /* 0x000000ff9c00720c */ /* 0x000fe20003fa6070 */
[----:B------:R-:W-:Y:S01]  /*7d10*/  FMUL.FTZ R84, R84, UR14 ;  /* 0x0000000e54547c20 */ /* 0x000fe20008410000 */
[----:B------:R-:W-:Y:S01]  /*7d20*/  LOP3.LUT P6, RZ, R157, 0xff, RZ, 0xc0, !PT ;  /* 0x000000ff9dff7812 */ /* 0x000fe200078cc0ff */
[----:B------:R-:W-:Y:S01]  /*7d30*/  FADD.FTZ R80, R122, -R77 ;  /* 0x8000004d7a507221 */ /* 0x000fe20000010000 */
[----:B------:R-:W-:Y:S01]  /*7d40*/  FSEL R158, R81, RZ, P2 ;  /* 0x000000ff519e7208 */ /* 0x000fe20001000000 */
[----:B------:R-:W-:Y:S01]  /*7d50*/  FMUL.FTZ R86, R86, UR14 ;  /* 0x0000000e56567c20 */ /* 0x000fe20008410000 */
[----:B------:R-:W-:Y:S01]  /*7d60*/  ISETP.GE.U32.AND.EX P5, PT, R157, 0x1000000, PT, P5 ;  /* 0x010000009d00780c */ /* 0x000fe20003fa6150 */
[----:B------:R-:W-:Y:S01]  /*7d70*/  FMUL.FTZ R77, R97, R78 ;  /* 0x0000004e614d7220 */ /* 0x000fe20000410000 */
[----:B------:R-:W-:Y:S01]  /*7d80*/  LOP3.LUT P2, RZ, R157, 0xff00, RZ, 0xc0, !PT ;  /* 0x0000ff009dff7812 */ /* 0x000fe2000784c0ff */
[----:B------:R-:W-:Y:S01]  /*7d90*/  FMUL.FTZ R80, R97, R80 ;  /* 0x0000005061507220 */ /* 0x000fe20000410000 */
[----:B------:R-:W-:Y:S01]  /*7da0*/  FSEL R78, R84, RZ, P6 ;  /* 0x000000ff544e7208 */ /* 0x000fe20003000000 */
[----:B------:R-:W-:Y:S01]  /*7db0*/  FFMA.FTZ R159, R117, R159, R160 ;  /* 0x0000009f759f7223 */ /* 0x000fe200000100a0 */
[----:B------:R-:W-:Y:S01]  /*7dc0*/  LOP3.LUT P6, RZ, R93, 0xff, RZ, 0xc0, !PT ;  /* 0x000000ff5dff7812 */ /* 0x000fe200078cc0ff */
[----:B------:R-:W-:Y:S01]  /*7dd0*/  FMUL.FTZ R80, R80, UR14 ;  /* 0x0000000e50507c20 */ /* 0x000fe20008410000 */
[----:B------:R-:W-:Y:S01]  /*7de0*/  FSEL R160, R81, RZ, P5 ;  /* 0x000000ff51a07208 */ /* 0x000fe20002800000 */
[----:B------:R-:W-:Y:S01]  /*7df0*/  FMUL.FTZ R82, R97, R82 ;  /* 0x0000005261527220 */ /* 0x000fe20000410000 */
[----:B------:R-:W-:Y:S01]  /*7e00*/  FSEL R81, R86, RZ, P2 ;  /* 0x000000ff56517208 */ /* 0x000fe20001000000 */
[----:B------:R-:W-:Y:S01]  /*7e10*/  FADD.FTZ R76, R120, -R159 ;  /* 0x8000009f784c7221 */ /* 0x000fe20000010000 */
[----:B------:R-:W-:Y:S01]  /*7e20*/  LOP3.LUT P2, RZ, R93, 0xff00, RZ, 0xc0, !PT ;  /* 0x0000ff005dff7812 */ /* 0x000fe2000784c0ff */
[----:B------:R-:W-:Y:S01]  /*7e30*/  FMUL.FTZ R82, R82, UR14 ;  /* 0x0000000e52527c20 */ /* 0x000fe20008410000 */
[----:B------:R-:W-:Y:S01]  /*7e40*/  FSEL R84, R84, RZ, P6 ;  /* 0x000000ff54547208 */ /* 0x000fe20003000000 */
[----:B------:R-:W-:Y:S01]  /*7e50*/  FMUL.FTZ R77, R77, UR14 ;  /* 0x0000000e4d4d7c20 */ /* 0x000fe20008410000 */
[----:B------:R-:W-:Y:S01]  /*7e60*/  LOP3.LUT P5, RZ, R92, 0xff0000, RZ, 0xc0, !PT ;  /* 0x00ff00005cff7812 */ /* 0x000fe200078ac0ff */
[----:B------:R-:W-:Y:S01]  /*7e70*/  FMUL.FTZ R76, R97, R76 ;  /* 0x0000004c614c7220 */ /* 0x000fe20000410000 */
[----:B------:R-:W-:-:S02]  /*7e80*/  LOP3.LUT P6, RZ, R156, 0xff0000, RZ, 0xc0, !PT ;  /* 0x00ff00009cff7812 */ /* 0x000fc400078cc0ff */
[----:B------:R-:W-:Y:S01]  /*7e90*/  F2FP.BF16.F32.PACK_AB R78, R81, R78 ;  /* 0x0000004e514e723e */ /* 0x000fe200000010ff */
[----:B------:R-:W-:Y:S01]  /*7ea0*/  FMUL.FTZ R76, R76, UR14 ;  /* 0x0000000e4c4c7c20 */ /* 0x000fe20008410000 */
[----:B------:R-:W-:Y:S02]  /*7eb0*/  FSEL R87, R86, RZ, P2 ;  /* 0x000000ff56577208 */ /* 0x000fe40001000000 */
[C---:B------:R-:W-:Y:S02]  /*7ec0*/  FSEL R81, R80.reuse, RZ, P5 ;  /* 0x000000ff50517208 */ /* 0x040fe40002800000 */
[----:B------:R-:W-:Y:S02]  /*7ed0*/  FSEL R86, R80, RZ, P6 ;  /* 0x000000ff50567208 */ /* 0x000fe40003000000 */
[----:B------:R-:W-:Y:S02]  /*7ee0*/  LOP3.LUT P2, RZ, R92, 0xff000000, RZ, 0xc0, !PT ;  /* 0xff0000005cff7812 */ /* 0x000fe4000784c0ff */
[----:B------:R-:W-:-:S02]  /*7ef0*/  LOP3.LUT P5, RZ, R156, 0xff000000, RZ, 0xc0, !PT ;  /* 0xff0000009cff7812 */ /* 0x000fc400078ac0ff */
[----:B------:R-:W-:Y:S02]  /*7f00*/  LOP3.LUT P6, RZ, R92, 0xff00, RZ, 0xc0, !PT ;  /* 0x0000ff005cff7812 */ /* 0x000fe400078cc0ff */
[----:B------:R-:W-:Y:S02]  /*7f10*/  F2FP.BF16.F32.PACK_AB R79, R160, R85 ;  /* 0x00000055a04f723e */ /* 0x000fe400000010ff */
[----:B------:R-:W-:Y:S02]  /*7f20*/  F2FP.BF16.F32.PACK_AB R83, R158, R83 ;  /* 0x000000539e53723e */ /* 0x000fe400000010ff */
[C---:B------:R-:W-:Y:S02]  /*7f30*/  FSEL R158, R82.reuse, RZ, P2 ;  /* 0x000000ff529e7208 */ /* 0x040fe40001000000 */
[----:B------:R-:W-:Y:S02]  /*7f40*/  FSEL R97, R82, RZ, P5 ;  /* 0x000000ff52617208 */ /* 0x000fe40002800000 */
[----:B------:R-:W-:-:S02]  /*7f50*/  FSEL R85, R77, RZ, P6 ;  /* 0x000000ff4d557208 */ /* 0x000fc40003000000 */
[C---:B------:R-:W-:Y:S02]  /*7f60*/  LOP3.LUT P2, RZ, R156.reuse, 0xff00, RZ, 0xc0, !PT ;  /* 0x0000ff009cff7812 */ /* 0x040fe4000784c0ff */
        /* <DEDUP_REMOVED lines=11> */
.L_x_362:
[----:B------:R-:W-:-:S04]  /*8020*/  UISETP.NE.U32.AND UP0, UPT, UR20, URZ, UPT ;  /* 0x000000ff1400728c */ /* 0x000fc8000bf05070 */
[----:B------:R-:W-:-:S09]  /*8030*/  UISETP.NE.AND.EX UP0, UPT, UR21, URZ, UPT, UP0 ;  /* 0x000000ff1500728c */ /* 0x000fd2000bf05300 */
[----:B------:R-:W-:Y:S05]  /*8040*/  BRA.U !UP0, `(.L_x_367) ;  /* 0x0000000908207547 */ /* 0x000fea000b800000 */
[----:B-1-3--:R-:W1:Y:S02]  /*8050*/  LDC.64 R80, c[0x0][0x478] ;  /* 0x00011e00ff507b82 */ /* 0x00ae640000000a00 */
[----:B-1----:R-:W-:-:S04]  /*8060*/  ISETP.NE.U32.AND P1, PT, R80, RZ, PT ;  /* 0x000000ff5000720c */ /* 0x002fc80003f25070 */
[----:B------:R-:W-:-:S13]  /*8070*/  ISETP.NE.AND.EX P1, PT, R81, RZ, PT, P1 ;  /* 0x000000ff5100720c */ /* 0x000fda0003f25310 */
[----:B------:R-:W-:Y:S05]  /*8080*/  @!P1 BRA `(.L_x_368) ;  /* 0x0000000400109947 */ /* 0x000fea0003800000 */
[-CC-:B------:R-:W-:Y:S01]  /*8090*/  FFMA.FTZ R85, R102, R159.reuse, R160.reuse ;  /* 0x0000009f66557223 */ /* 0x180fe200000100a0 */
[-CC-:B------:R-:W-:Y:S01]  /*80a0*/  FFMA.FTZ R73, R123, R159.reuse, R160.reuse ;  /* 0x0000009f7b497223 */ /* 0x180fe200000100a0 */
[----:B0-----:R-:W-:Y:S01]  /*80b0*/  IMAD.U32 R84, R147, 0x10000, RZ ;  /* 0x0001000093547824 */ /* 0x001fe200078e00ff */
[----:B------:R-:W-:Y:S01]  /*80c0*/  SHF.L.U32 R83, R7, 0x10, RZ ;  /* 0x0000001007537819 */ /* 0x000fe200000006ff */
[----:B------:R-:W-:Y:S01]  /*80d0*/  FADD.FTZ R80, R100, -R85 ;  /* 0x8000005564507221 */ /* 0x000fe20000010000 */
[----:B------:R-:W-:Y:S01]  /*80e0*/  FADD.FTZ R74, R130, -R73 ;  /* 0x80000049824a7221 */ /* 0x000fe20000010000 */
[-CC-:B------:R-:W-:Y:S01]  /*80f0*/  FFMA.FTZ R81, R121, R159.reuse, R160.reuse ;  /* 0x0000009f79517223 */ /* 0x180fe200000100a0 */
[-C--:B------:R-:W-:Y:S01]  /*8100*/  FFMA.FTZ R72, R98, R159.reuse, R160 ;  /* 0x0000009f62487223 */ /* 0x080fe200000100a0 */
[C---:B-----5:R-:W-:Y:S01]  /*8110*/  FFMA.FTZ R86, R97.reuse, R80, R84 ;  /* 0x0000005061567223 */ /* 0x060fe20000010054 */
[----:B------:R-:W-:Y:S01]  /*8120*/  FFMA.FTZ R85, R97, R74, R83 ;  /* 0x0000004a61557223 */ /* 0x000fe20000010053 */
[----:B------:R-:W-:Y:S01]  /*8130*/  SHF.L.U32 R80, R6, 0x10, RZ ;  /* 0x0000001006507819 */ /* 0x000fe200000006ff */
[----:B------:R-:W-:Y:S01]  /*8140*/  FFMA.FTZ R75, R119, R159, R160 ;  /* 0x0000009f774b7223 */ /* 0x000fe200000100a0 */
[----:B------:R-:W-:Y:S01]  /*8150*/  FADD.FTZ R74, R128, -R81 ;  /* 0x80000051804a7221 */ /* 0x000fe20000010000 */
[----:B------:R-:W-:Y:S01]  /*8160*/  FADD.FTZ R84, R99, -R72 ;  /* 0x8000004863547221 */ /* 0x000fe20000010000 */
[----:B------:R-:W-:-:S02]  /*8170*/  IMAD.U32 R81, R5, 0x10000, RZ ;  /* 0x0001000005517824 */ /* 0x000fc400078e00ff */
[----:B------:R-:W-:Y:S01]  /*8180*/  FADD.FTZ R72, R122, -R75 ;  /* 0x8000004b7a487221 */ /* 0x000fe20000010000 */
[----:B------:R-:W-:Y:S01]  /*8190*/  FFMA.FTZ R83, R97, R74, R80 ;  /* 0x0000004a61537223 */ /* 0x000fe20000010050 */
[-C--:B------:R-:W-:Y:S01]  /*81a0*/  FFMA.FTZ R73, R117, R159.reuse, R160 ;  /* 0x0000009f75497223 */ /* 0x080fe200000100a0 */
[----:B------:R-:W-:Y:S01]  /*81b0*/  PRMT R80, R5, 0x7632, R80 ;  /* 0x0000763205507816 */ /* 0x000fe20000000050 */
[-C--:B------:R-:W-:Y:S01]  /*81c0*/  FFMA.FTZ R82, R134, R159.reuse, R160 ;  /* 0x0000009f86527223 */ /* 0x080fe200000100a0 */
[----:B------:R-:W-:Y:S01]  /*81d0*/  PRMT R74, R4, 0x7632, R74 ;  /* 0x00007632044a7816 */ /* 0x000fe2000000004a */
[----:B------:R-:W-:Y:S01]  /*81e0*/  FFMA.FTZ R160, R132, R159, R160 ;  /* 0x0000009f84a07223 */ /* 0x000fe200000100a0 */
[----:B------:R-:W-:Y:S01]  /*81f0*/  FFMA.FTZ R81, R97, R72, R81 ;  /* 0x0000004861517223 */ /* 0x000fe20000010051 */
[----:B------:R-:W-:Y:S01]  /*8200*/  SHF.L.U32 R75, R4, 0x10, RZ ;  /* 0x00000010044b7819 */ /* 0x000fe200000006ff */
[----:B------:R-:W-:Y:S01]  /*8210*/  FADD.FTZ R72, R120, -R73 ;  /* 0x8000004978487221 */ /* 0x000fe20000010000 */
[----:B------:R-:W-:-:S02]  /*8220*/  IMAD.U32 R151, R151, 0x10000, RZ ;  /* 0x0001000097977824 */ /* 0x000fc400078e00ff */
[----:B------:R-:W-:Y:S01]  /*8230*/  FADD.FTZ R82, R131, -R82 ;  /* 0x8000005283527221 */ /* 0x000fe20000010000 */
[----:B------:R-:W-:Y:S01]  /*8240*/  IMAD.U32 R80, R80, 0x10000, RZ ;  /* 0x0001000050507824 */ /* 0x000fe200078e00ff */
[----:B------:R-:W-:Y:S01]  /*8250*/  SHF.L.U32 R73, R74, 0x10, RZ ;  /* 0x000000104a497819 */ /* 0x000fe200000006ff */
[----:B------:R-:W-:Y:S01]  /*8260*/  FADD.FTZ R160, R129, -R160 ;  /* 0x800000a081a07221 */ /* 0x000fe20000010000 */
[----:B------:R-:W-:Y:S01]  /*8270*/  ISETP.GE.U32.AND P2, PT, R92, RZ, PT ;  /* 0x000000ff5c00720c */ /* 0x000fe20003f46070 */
[C---:B------:R-:W-:Y:S01]  /*8280*/  FFMA.FTZ R84, R97.reuse, R84, R151 ;  /* 0x0000005461547223 */ /* 0x040fe20000010097 */
[C---:B------:R-:W-:Y:S01]  /*8290*/  FFMA.FTZ R80, R97.reuse, R82, R80 ;  /* 0x0000005261507223 */ /* 0x040fe20000010050 */
[C---:B------:R-:W-:Y:S01]  /*82a0*/  FFMA.FTZ R72, R97.reuse, R72, R75 ;  /* 0x0000004861487223 */ /* 0x040fe2000001004b */
[----:B------:R-:W-:Y:S01]  /*82b0*/  FFMA.FTZ R97, R97, R160, R73 ;  /* 0x000000a061617223 */ /* 0x000fe20000010049 */
[C---:B------:R-:W-:Y:S01]  /*82c0*/  FMUL.FTZ R73, R86.reuse, UR14 ;  /* 0x0000000e56497c20 */ /* 0x040fe20008410000 */
[----:B------:R-:W-:Y:S01]  /*82d0*/  ISETP.GE.U32.AND.EX P2, PT, R93, 0x1000000, PT, P2 ;  /* 0x010000005d00780c */ /* 0x000fe20003f46120 */
[----:B------:R-:W-:Y:S01]  /*82e0*/  FMUL.FTZ R82, R81, UR14 ;  /* 0x0000000e51527c20 */ /* 0x000fe20008410000 */
[----:B------:R-:W-:Y:S01]  /*82f0*/  F2FP.BF16.F32.PACK_AB R75, R86, R85 ;  /* 0x00000055564b723e */ /* 0x000fe200000010ff */
[----:B------:R-:W-:Y:S01]  /*8300*/  FMUL.FTZ R85, R85, UR14 ;  /* 0x0000000e55557c20 */ /* 0x000fe20008410000 */
[----:B------:R-:W-:-:S02]  /*8310*/  LOP3.LUT P5, RZ, R93, 0xff0000, RZ, 0xc0, !PT ;  /* 0x00ff00005dff7812 */ /* 0x000fc400078ac0ff */
[----:B------:R-:W-:Y:S01]  /*8320*/  FSEL R158, R73, RZ, P2 ;  /* 0x000000ff499e7208 */ /* 0x000fe20001000000 */
[----:B------:R-:W-:Y:S01]  /*8330*/  FMUL.FTZ R73, R83, UR14 ;  /* 0x0000000e53497c20 */ /* 0x000fe20008410000 */
[C---:B------:R-:W-:Y:S01]  /*8340*/  F2FP.BF16.F32.PACK_AB R74, R84.reuse, R83 ;  /* 0x00000053544a723e */ /* 0x040fe200000010ff */
[----:B------:R-:W-:Y:S01]  /*8350*/  FMUL.FTZ R84, R84, UR14 ;  /* 0x0000000e54547c20 */ /* 0x000fe20008410000 */
[C---:B------:R-:W-:Y:S01]  /*8360*/  LOP3.LUT P6, RZ, R93.reuse, 0xff, RZ, 0xc0, !PT ;  /* 0x000000ff5dff7812 */ /* 0x040fe200078cc0ff */
[----:B------:R-:W-:Y:S01]  /*8370*/  FMUL.FTZ R83, R80, UR14 ;  /* 0x0000000e50537c20 */ /* 0x000fe20008410000 */
[----:B------:R-:W-:Y:S02]  /*8380*/  LOP3.LUT P2, RZ, R93, 0xff00, RZ, 0xc0, !PT ;  /* 0x0000ff005dff7812 */ /* 0x000fe4000784c0ff */
[----:B------:R-:W-:Y:S02]  /*8390*/  FSEL R149, R85, RZ, P5 ;  /* 0x000000ff55957208 */ /* 0x000fe40002800000 */
[----:B------:R-:W-:-:S02]  /*83a0*/  LOP3.LUT P5, RZ, R92, 0xff0000, RZ, 0xc0, !PT ;  /* 0x00ff00005cff7812 */ /* 0x000fc400078ac0ff */
[----:B------:R-:W-:Y:S02]  /*83b0*/  FSEL R86, R73, RZ, P6 ;  /* 0x000000ff49567208 */ /* 0x000fe40003000000 */
[----:B------:R-:W-:Y:S02]  /*83c0*/  FSEL R147, R84, RZ, P2 ;  /* 0x000000ff54937208 */ /* 0x000fe40001000000 */
[----:B------:R-:W-:Y:S01]  /*83d0*/  F2FP.BF16.F32.PACK_AB R73, R80, R81 ;  /* 0x000000515049723e */ /* 0x000fe200000010ff */
[----:B------:R-:W-:Y:S01]  /*83e0*/  FMUL.FTZ R80, R72, UR14 ;  /* 0x0000000e48507c20 */ /* 0x000fe20008410000 */
        /* <DEDUP_REMOVED lines=11> */
[----:B------:R-:W-:Y:S02]  /*84a0*/  F2FP.BF16.F32.PACK_AB R81, R87, R84 ;  /* 0x000000545751723e */ /* 0x000fe400000010ff */
[----:B------:R-:W-:Y:S01]  /*84b0*/  F2FP.BF16.F32.PACK_AB R80, R85, R80 ;  /* 0x000000505550723e */ /* 0x000fe200000010ff */
[----:B------:R-:W-:Y:S06]  /*84c0*/  BRA `(.L_x_365) ;  /* 0x0000000800cc7947 */ /* 0x000fec0003800000 */
.L_x_368:
[-CC-:B------:R-:W-:Y:S01]  /*84d0*/  FFMA.FTZ R83, R121, R159.reuse, R160.reuse ;  /* 0x0000009f79537223 */ /* 0x180fe200000100a0 */
[-CC-:B------:R-:W-:Y:S01]  /*84e0*/  FFMA.FTZ R163, R102, R159.reuse, R160.reuse ;  /* 0x0000009f66a37223 */ /* 0x180fe200000100a0 */
[-CC-:B------:R-:W-:Y:S01]  /*84f0*/  FFMA.FTZ R149, R123, R159.reuse, R160.reuse ;  /* 0x0000009f7b957223 */ /* 0x180fe200000100a0 */
[----:B------:R-:W-:Y:S01]  /*8500*/  FFMA.FTZ R82, R98, R159, R160 ;  /* 0x0000009f62527223 */ /* 0x000fe200000100a0 */
[----:B------:R-:W-:Y:S01]  /*8510*/  SHF.L.U32 R87, R6, 0x10, RZ ;  /* 0x0000001006577819 */ /* 0x000fe200000006ff */
[----:B------:R-:W-:Y:S01]  /*8520*/  FADD.FTZ R80, R128, -R83 ;  /* 0x8000005380507221 */ /* 0x000fe20000010000 */
[----:B0-----:R-:W-:Y:S01]  /*8530*/  SHF.L.U32 R162, R147, 0x10, RZ ;  /* 0x0000001093a27819 */ /* 0x001fe200000006ff */
[----:B------:R-:W-:Y:S01]  /*8540*/  FADD.FTZ R86, R100, -R163 ;  /* 0x800000a364567221 */ /* 0x000fe20000010000 */
[----:B------:R-:W-:Y:S02]  /*8550*/  IMAD.U32 R151, R151, 0x10000, RZ ;  /* 0x0001000097977824 */ /* 0x000fe400078e00ff */
[----:B------:R-:W-:Y:S01]  /*8560*/  FADD.FTZ R84, R130, -R149 ;  /* 0x8000009582547221 */ /* 0x000fe20000010000 */
[----:B------:R-:W-:-:S02]  /*8570*/  IMAD.U32 R147, R7, 0x10000, RZ ;  /* 0x0001000007937824 */ /* 0x000fc400078e00ff */
[----:B------:R-:W-:Y:S01]  /*8580*/  FADD.FTZ R82, R99, -R82 ;  /* 0x8000005263527221 */ /* 0x000fe20000010000 */
[-C--:B------:R-:W-:Y:S01]  /*8590*/  FFMA.FTZ R85, R119, R159.reuse, R160 ;  /* 0x0000009f77557223 */ /* 0x080fe200000100a0 */
[C---:B-----5:R-:W-:Y:S01]  /*85a0*/  FFMA.FTZ R87, R97.reuse, R80, R87 ;  /* 0x0000005061577223 */ /* 0x060fe20000010057 */
[----:B------:R-:W-:Y:S01]  /*85b0*/  FFMA.FTZ R162, R97, R86, R162 ;  /* 0x0000005661a27223 */ /* 0x000fe200000100a2 */
[----:B------:R-:W-:Y:S01]  /*85c0*/  PRMT R80, R5, 0x7632, R80 ;  /* 0x0000763205507816 */ /* 0x000fe20000000050 */
[-CC-:B------:R-:W-:Y:S01]  /*85d0*/  FFMA.FTZ R81, R117, R159.reuse, R160.reuse ;  /* 0x0000009f75517223 */ /* 0x180fe200000100a0 */
[C---:B------:R-:W-:Y:S01]  /*85e0*/  FFMA.FTZ R147, R97.reuse, R84, R147 ;  /* 0x0000005461937223 */ /* 0x040fe20000010093 */
[----:B------:R-:W-:Y:S01]  /*85f0*/  FFMA.FTZ R151, R97, R82, R151 ;  /* 0x0000005261977223 */ /* 0x000fe20000010097 */
[----:B------:R-:W-:Y:S01]  /*8600*/  SHF.L.U32 R86, R5, 0x10, RZ ;  /* 0x0000001005567819 */ /* 0x000fe200000006ff */
[-C--:B------:R-:W-:Y:S01]  /*8610*/  FFMA.FTZ R158, R134, R159.reuse, R160 ;  /* 0x0000009f869e7223 */ /* 0x080fe200000100a0 */
[----:B------:R-:W-:Y:S01]  /*8620*/  PRMT R82, R4, 0x7632, R82 ;  /* 0x0000763204527816 */ /* 0x000fe20000000052 */
[----:B------:R-:W-:Y:S01]  /*8630*/  FADD.FTZ R84, R122, -R85 ;  /* 0x800000557a547221 */ /* 0x000fe20000010000 */
[----:B------:R-:W-:Y:S01]  /*8640*/  ISETP.GE.U32.AND P2, PT, R92, RZ, PT ;  /* 0x000000ff5c00720c */ /* 0x000fe20003f46070 */
[----:B------:R-:W-:Y:S01]  /*8650*/  FFMA.FTZ R160, R132, R159, R160 ;  /* 0x0000009f84a07223 */ /* 0x000fe200000100a0 */
[----:B------:R-:W-:Y:S01]  /*8660*/  SHF.L.U32 R85, R80, 0x10, RZ ;  /* 0x0000001050557819 */ /* 0x000fe200000006ff */
[----:B------:R-:W-:-:S02]  /*8670*/  IMAD.U32 R83, R4, 0x10000, RZ ;  /* 0x0001000004537824 */ /* 0x000fc400078e00ff */
[----:B------:R-:W-:Y:S01]  /*8680*/  FADD.FTZ R80, R120, -R81 ;  /* 0x8000005178507221 */ /* 0x000fe20000010000 */
[----:B------:R-:W-:Y:S01]  /*8690*/  FMUL.FTZ R147, R147, UR14 ;  /* 0x0000000e93937c20 */ /* 0x000fe20008410000 */
[----:B------:R-:W-:Y:S01]  /*86a0*/  FMUL.FTZ R162, R162, UR14 ;  /* 0x0000000ea2a27c20 */ /* 0x000fe20008410000 */
[----:B------:R-:W-:Y:S01]  /*86b0*/  FADD.FTZ R158, R131, -R158 ;  /* 0x8000009e839e7221 */ /* 0x000fe20000010000 */
[----:B------:R-:W-:Y:S01]  /*86c0*/  SHF.L.U32 R81, R82, 0x10, RZ ;  /* 0x0000001052517819 */ /* 0x000fe200000006ff */
[----:B------:R-:W-:Y:S01]  /*86d0*/  FFMA.FTZ R84, R97, R84, R86 ;  /* 0x0000005461547223 */ /* 0x000fe20000010056 */
[----:B------:R-:W-:Y:S01]  /*86e0*/  LOP3.LUT P5, RZ, R93, 0xff0000, RZ, 0xc0, !PT ;  /* 0x00ff00005dff7812 */ /* 0x000fe200078ac0ff */
[----:B------:R-:W-:Y:S01]  /*86f0*/  FADD.FTZ R160, R129, -R160 ;  /* 0x800000a081a07221 */ /* 0x000fe20000010000 */
[----:B------:R-:W-:Y:S01]  /*8700*/  ISETP.GE.U32.AND.EX P2, PT, R93, 0x1000000, PT, P2 ;  /* 0x010000005d00780c */ /* 0x000fe20003f46120 */
[----:B------:R-:W-:Y:S01]  /*8710*/  FFMA.FTZ R80, R97, R80, R83 ;  /* 0x0000005061507223 */ /* 0x000fe20000010053 */
[----:B------:R-:W-:Y:S01]  /*8720*/  FMUL.FTZ R87, R87, UR14 ;  /* 0x0000000e57577c20 */ /* 0x000fe20008410000 */
[----:B------:R-:W-:Y:S01]  /*8730*/  FFMA.FTZ R85, R97, R158, R85 ;  /* 0x0000009e61557223 */ /* 0x000fe20000010055 */
[----:B------:R-:W-:Y:S01]  /*8740*/  LOP3.LUT P6, RZ, R93, 0xff, RZ, 0xc0, !PT ;  /* 0x000000ff5dff7812 */ /* 0x000fe200078cc0ff */
        /* <DEDUP_REMOVED lines=9> */
[----:B------:R-:W-:Y:S01]  /*87e0*/  FSEL R82, R87, RZ, P6 ;  /* 0x000000ff57527208 */ /* 0x000fe20003000000 */
[----:B------:R-:W-:Y:S01]  /*87f0*/  FMUL.FTZ R81, R81, UR14 ;  /* 0x0000000e51517c20 */ /* 0x000fe20008410000 */
[----:B------:R-:W-:-:S02]  /*8800*/  LOP3.LUT P6, RZ, R92, 0xff000000, RZ, 0xc0, !PT ;  /* 0xff0000005cff7812 */ /* 0x000fc400078cc0ff */
[----:B------:R-:W-:Y:S02]  /*8810*/  FSEL R151, R151, RZ, P5 ;  /* 0x000000ff97977208 */ /* 0x000fe40002800000 */
[----:B------:R-:W-:Y:S02]  /*8820*/  FSEL R84, R84, RZ, P2 ;  /* 0x000000ff54547208 */ /* 0x000fe40001000000 */
[C---:B------:R-:W-:Y:S02]  /*8830*/  LOP3.LUT P5, RZ, R92.reuse, 0xff00, RZ, 0xc0, !PT ;  /* 0x0000ff005cff7812 */ /* 0x040fe400078ac0ff */
[----:B------:R-:W-:Y:S02]  /*8840*/  LOP3.LUT P2, RZ, R92, 0xff, RZ, 0xc0, !PT ;  /* 0x000000ff5cff7812 */ /* 0x000fe4000784c0ff */
        /* <DEDUP_REMOVED lines=8> */
.L_x_367:
        /* <DEDUP_REMOVED lines=10> */
[-CC-:B------:R-:W-:Y:S01]  /*8970*/  FFMA.FTZ R72, R134, R159.reuse, R160.reuse ;  /* 0x0000009f86487223 */ /* 0x180fe200000100a0 */
[-C--:B------:R-:W-:Y:S01]  /*8980*/  FFMA.FTZ R73, R117, R159.reuse, R160 ;  /* 0x0000009f75497223 */ /* 0x080fe200000100a0 */
[----:B------:R-:W-:Y:S01]  /*8990*/  FADD.FTZ R86, R130, -R83 ;  /* 0x8000005382567221 */ /* 0x000fe20000010000 */
[----:B0-----:R-:W-:Y:S01]  /*89a0*/  FADD.FTZ R84, R99, -R74 ;  /* 0x8000004a63547221 */ /* 0x001fe20000010000 */
[----:B------:R-:W-:Y:S01]  /*89b0*/  FADD.FTZ R74, R122, -R75 ;  /* 0x8000004b7a4a7221 */ /* 0x000fe20000010000 */
[----:B-----5:R-:W-:Y:S01]  /*89c0*/  FMUL.FTZ R75, R97, R158 ;  /* 0x0000009e614b7220 */ /* 0x020fe20000410000 */
[----:B------:R-:W-:Y:S01]  /*89d0*/  ISETP.GE.U32.AND P2, PT, R92, RZ, PT ;  /* 0x000000ff5c00720c */ /* 0x000fe20003f46070 */
[----:B------:R-:W-:Y:S01]  /*89e0*/  FADD.FTZ R82, R128, -R81 ;  /* 0x8000005180527221 */ /* 0x000fe20000010000 */
[----:B------:R-:W-:Y:S01]  /*89f0*/  FADD.FTZ R80, R131, -R72 ;  /* 0x8000004883507221 */ /* 0x000fe20000010000 */
[----:B------:R-:W-:Y:S01]  /*8a00*/  FADD.FTZ R72, R120, -R73 ;  /* 0x8000004978487221 */ /* 0x000fe20000010000 */
[C---:B------:R-:W-:Y:S01]  /*8a10*/  FMUL.FTZ R86, R97.reuse, R86 ;  /* 0x0000005661567220 */ /* 0x040fe20000410000 */
[----:B------:R-:W-:Y:S01]  /*8a20*/  FMUL.FTZ R73, R97, R74 ;  /* 0x0000004a61497220 */ /* 0x000fe20000410000 */
[----:B------:R-:W-:Y:S01]  /*8a30*/  FMUL.FTZ R74, R75, UR14 ;  /* 0x0000000e4b4a7c20 */ /* 0x000fe20008410000 */
[C---:B------:R-:W-:Y:S01]  /*8a40*/  FMUL.FTZ R82, R97.reuse, R82 ;  /* 0x0000005261527220 */ /* 0x040fe20000410000 */
[----:B------:R-:W-:Y:S01]  /*8a50*/  FMUL.FTZ R83, R97, R84 ;  /* 0x0000005461537220 */ /* 0x000fe20000410000 */
[----:B------:R-:W-:Y:S01]  /*8a60*/  ISETP.GE.U32.AND.EX P2, PT, R93, 0x1000000, PT, P2 ;  /* 0x010000005d00780c */ /* 0x000fe20003f46120 */
[----:B------:R-:W-:Y:S01]  /*8a70*/  FFMA.FTZ R160, R132, R159, R160 ;  /* 0x0000009f84a07223 */ /* 0x000fe200000100a0 */
[----:B------:R-:W-:Y:S01]  /*8a80*/  F2FP.BF16.F32.PACK_AB R75, R75, R86 ;  /* 0x000000564b4b723e */ /* 0x000fe200000010ff */
[----:B------:R-:W-:Y:S01]  /*8a90*/  FMUL.FTZ R86, R86, UR14 ;  /* 0x0000000e56567c20 */ /* 0x000fe20008410000 */
[----:B------:R-:W-:Y:S01]  /*8aa0*/  LOP3.LUT P5, RZ, R93, 0xff0000, RZ, 0xc0, !PT ;  /* 0x00ff00005dff7812 */ /* 0x000fe200078ac0ff */
[----:B------:R-:W-:Y:S01]  /*8ab0*/  FADD.FTZ R160, R129, -R160 ;  /* 0x800000a081a07221 */ /* 0x000fe20000010000 */
[----:B------:R-:W-:Y:S01]  /*8ac0*/  FSEL R158, R74, RZ, P2 ;  /* 0x000000ff4a9e7208 */ /* 0x000fe20001000000 */
[----:B------:R-:W-:Y:S01]  /*8ad0*/  FMUL.FTZ R80, R97, R80 ;  /* 0x0000005061507220 */ /* 0x000fe20000410000 */
[C---:B------:R-:W-:Y:S01]  /*8ae0*/  F2FP.BF16.F32.PACK_AB R74, R83.reuse, R82 ;  /* 0x00000052534a723e */ /* 0x040fe200000010ff */
[----:B------:R-:W-:Y:S01]  /*8af0*/  FMUL.FTZ R83, R83, UR14 ;  /* 0x0000000e53537c20 */ /* 0x000fe20008410000 */
[----:B------:R-:W-:Y:S01]  /*8b00*/  LOP3.LUT P2, RZ, R93, 0xff00, RZ, 0xc0, !PT ;  /* 0x0000ff005dff7812 */ /* 0x000fe2000784c0ff */
[----:B------:R-:W-:Y:S01]  /*8b10*/  FMUL.FTZ R81, R82, UR14 ;  /* 0x0000000e52517c20 */ /* 0x000fe20008410000 */
[----:B------:R-:W-:Y:S01]  /*8b20*/  FMUL.FTZ R72, R97, R72 ;  /* 0x0000004861487220 */ /* 0x000fe20000410000 */
[----:B------:R-:W-:Y:S01]  /*8b30*/  LOP3.LUT P6, RZ, R93, 0xff, RZ, 0xc0, !PT ;  /* 0x000000ff5dff7812 */ /* 0x000fe200078cc0ff */
[----:B------:R-:W-:Y:S01]  /*8b40*/  FMUL.FTZ R82, R73, UR14 ;  /* 0x0000000e49527c20 */ /* 0x000fe20008410000 */
[----:B------:R-:W-:Y:S01]  /*8b50*/  FSEL R149, R86, RZ, P5 ;  /* 0x000000ff56957208 */ /* 0x000fe20002800000 */
[----:B------:R-:W-:Y:S01]  /*8b60*/  FMUL.FTZ R97, R97, R160 ;  /* 0x000000a061617220 */ /* 0x000fe20000410000 */
[----:B------:R-:W-:-:S02]  /*8b70*/  LOP3.LUT P5, RZ, R92, 0xff0000, RZ, 0xc0, !PT ;  /* 0x00ff00005cff7812 */ /* 0x000fc400078ac0ff */
[----:B------:R-:W-:Y:S01]  /*8b80*/  FSEL R147, R83, RZ, P2 ;  /* 0x000000ff53937208 */ /* 0x000fe20001000000 */
[C---:B------:R-:W-:Y:S01]  /*8b90*/  FMUL.FTZ R83, R80.reuse, UR14 ;  /* 0x0000000e50537c20 */ /* 0x040fe20008410000 */
[----:B------:R-:W-:Y:S01]  /*8ba0*/  FSEL R86, R81, RZ, P6 ;  /* 0x000000ff51567208 */ /* 0x000fe20003000000 */
[----:B------:R-:W-:Y:S01]  /*8bb0*/  FMUL.FTZ R81, R97, UR14 ;  /* 0x0000000e61517c20 */ /* 0x000fe20008410000 */
[----:B------:R-:W-:Y:S01]  /*8bc0*/  F2FP.BF16.F32.PACK_AB R73, R80, R73 ;  /* 0x000000495049723e */ /* 0x000fe200000010ff */
        /* <DEDUP_REMOVED lines=14> */
.L_x_369:
[-CC-:B------:R-:W-:Y:S01]  /*8cb0*/  FFMA.FTZ R87, R102, R159.reuse, R160.reuse ;  /* 0x0000009f66577223 */ /* 0x180fe200000100a0 */
[-CC-:B------:R-:W-:Y:S01]  /*8cc0*/  FFMA.FTZ R85, R123, R159.reuse, R160.reuse ;  /* 0x0000009f7b557223 */ /* 0x180fe200000100a0 */
[-CC-:B0-----:R-:W-:Y:S01]  /*8cd0*/  FFMA.FTZ R84, R98, R159.reuse, R160.reuse ;  /* 0x0000009f62547223 */ /* 0x181fe200000100a0 */
        /* <DEDUP_REMOVED lines=8> */
[C---:B-----5:R-:W-:Y:S01]  /*8d60*/  FMUL.FTZ R176, R97.reuse, R176 ;  /* 0x000000b061b07220 */ /* 0x060fe20000410000 */
[----:B------:R-:W-:Y:S01]  /*8d70*/  FMUL.FTZ R162, R97, R162 ;  /* 0x000000a261a27220 */ /* 0x000fe20000410000 */
[----:B------:R-:W-:Y:S01]  /*8d80*/  FADD.FTZ R158, R128, -R83 ;  /* 0x80000053809e7221 */ /* 0x000fe20000010000 */
[----:B------:R-:W-:Y:S01]  /*8d90*/  FADD.FTZ R84, R122, -R81 ;  /* 0x800000517a547221 */ /* 0x000fe20000010000 */
[----:B------:R-:W-:Y:S01]  /*8da0*/  ISETP.GE.U32.AND P2, PT, R92, RZ, PT ;  /* 0x000000ff5c00720c */ /* 0x000fe20003f46070 */
[----:B------:R-:W-:Y:S01]  /*8db0*/  FADD.FTZ R86, R131, -R82 ;  /* 0x8000005283567221 */ /* 0x000fe20000010000 */
[----:B------:R-:W-:Y:S01]  /*8dc0*/  FMUL.FTZ R162, R162, UR14 ;  /* 0x0000000ea2a27c20 */ /* 0x000fe20008410000 */
[----:B------:R-:W-:Y:S01]  /*8dd0*/  FMUL.FTZ R176, R176, UR14 ;  /* 0x0000000eb0b07c20 */ /* 0x000fe20008410000 */
[----:B------:R-:W-:Y:S01]  /*8de0*/  FADD.FTZ R82, R129, -R80 ;  /* 0x8000005081527221 */ /* 0x000fe20000010000 */
[C---:B------:R-:W-:Y:S01]  /*8df0*/  FMUL.FTZ R158, R97.reuse, R158 ;  /* 0x0000009e619e7220 */ /* 0x040fe20000410000 */
[C---:B------:R-:W-:Y:S01]  /*8e00*/  FMUL.FTZ R160, R97.reuse, R160 ;  /* 0x000000a061a07220 */ /* 0x040fe20000410000 */
[----:B------:R-:W-:Y:S01]  /*8e10*/  FMUL.FTZ R84, R97, R84 ;  /* 0x0000005461547220 */ /* 0x000fe20000410000 */
[C---:B------:R-:W-:Y:S01]  /*8e20*/  LOP3.LUT P5, RZ, R93.reuse, 0xff0000, RZ, 0xc0, !PT ;  /* 0x00ff00005dff7812 */ /* 0x040fe200078ac0ff */
[----:B------:R-:W-:Y:S01]  /*8e30*/  FADD.FTZ R80, R120, -R159 ;  /* 0x8000009f78507221 */ /* 0x000fe20000010000 */
[----:B------:R-:W-:Y:S01]  /*8e40*/  ISETP.GE.U32.AND.EX P2, PT, R93, 0x1000000, PT, P2 ;  /* 0x010000005d00780c */ /* 0x000fe20003f46120 */
[----:B------:R-:W-:Y:S01]  /*8e50*/  FMUL.FTZ R158, R158, UR14 ;  /* 0x0000000e9e9e7c20 */ /* 0x000fe20008410000 */
[----:B------:R-:W-:Y:S01]  /*8e60*/  FSEL R83, R162, RZ, P5 ;  /* 0x000000ffa2537208 */ /* 0x000fe20002800000 */
[----:B------:R-:W-:Y:S01]  /*8e70*/  FMUL.FTZ R160, R160, UR14 ;  /* 0x0000000ea0a07c20 */ /* 0x000fe20008410000 */
[----:B------:R-:W-:Y:S01]  /*8e80*/  FSEL R176, R176, RZ, P2 ;  /* 0x000000ffb0b07208 */ /* 0x000fe20001000000 */
        /* <DEDUP_REMOVED lines=23> */
.L_x_365:
        /* <DEDUP_REMOVED lines=9> */
.L_x_361:
[----:B------:R-:W-:Y:S05]  /*9090*/  BSYNC.RECONVERGENT B1 ;  /* 0x0000000000017941 */ /* 0x000fea0003800200 */
.L_x_360:
[----:B-1-34-:R-:W1:Y:S02]  /*90a0*/  LDC.64 R80, c[0x0][0x380] ;  /* 0x0000e000ff507b82 */ /* 0x01ae640000000a00 */
[----:B-1----:R-:W-:-:S05]  /*90b0*/  IMAD R95, R80, 0x4, R95 ;  /* 0x00000004505f7824 */ /* 0x002fca00078e025f */
[----:B------:R-:W-:-:S13]  /*90c0*/  ISETP.GE.AND P0, PT, R95, R81, PT ;  /* 0x000000515f00720c */ /* 0x000fda0003f06270 */
[----:B------:R-:W-:Y:S05]  /*90d0*/  @!P0 BRA `(.L_x_370) ;  /* 0xffffff74005c8947 */ /* 0x000fea000383ffff */
.L_x_332:
[----:B------:R-:W-:Y:S05]  /*90e0*/  BSYNC B0 ;  /* 0x0000000000007941 */ /* 0x000fea0003800000 */
.L_x_331:
[----:B------:R-:W1:Y:S01]  /*90f0*/  S2R R4, SR_TID.X ;  /* 0x0000000000047919 */ /* 0x000e620000002100 */
[----:B------:R-:W-:Y:S01]  /*9100*/  MOV R0, 0x400 ;  /* 0x0000040000007802 */ /* 0x000fe20000000f00 */
[----:B------:R-:W-:Y:S05]  /*9110*/  WARPSYNC.ALL ;  /* 0x0000000000007948 */ /* 0x000fea0003800000 */
[----:B------:R-:W2:Y:S01]  /*9120*/  S2R R3, SR_CgaCtaId ;  /* 0x0000000000037919 */ /* 0x000ea20000008800 */
[----:B------:R-:W-:Y:S01]  /*9130*/  IMAD R7, R94, UR7, RZ ;  /* 0x000000075e077c24 */ /* 0x000fe2000f8e02ff */
[----:B------:R-:W3:Y:S01]  /*9140*/  LDCU.128 UR16, c[0x0][0x440] ;  /* 0x00008800ff1077ac */ /* 0x000ee20008000c00 */
[----:B-1----:R-:W-:-:S03]  /*9150*/  SHF.R.U32.HI R5, RZ, 0x5, R4 ;  /* 0x00000005ff057819 */ /* 0x002fc60000011604 */
[----:B-----5:R-:W-:Y:S02]  /*9160*/  IADD3 R64, P0, PT, R7, R4, RZ ;  /* 0x0000000407407210 */ /* 0x020fe40007f1e0ff */
[----:B------:R-:W-:Y:S01]  /*9170*/  IMAD R2, R5, 0x60, R2 ;  /* 0x0000006005027824 */ /* 0x000fe200078e0202 */
[----:B------:R-:W-:Y:S02]  /*9180*/  LOP3.LUT R5, R4, 0x7f, RZ, 0x3c, !PT ;  /* 0x0000007f04057812 */ /* 0x000fe400078e3cff */
[----:B--2---:R-:W-:Y:S02]  /*9190*/  LEA R3, R3, R0, 0x18 ;  /* 0x0000000003037211 */ /* 0x004fe400078ec0ff */
[----:B------:R-:W-:Y:S01]  /*91a0*/  IADD3.X R65, PT, PT, RZ, RZ, RZ, P0, !PT ;  /* 0x000000ffff417210 */ /* 0x000fe200007fe4ff */
[----:B------:R-:W-:Y:S01]  /*91b0*/  IMAD.IADD R94, R5, 0x1, R94 ;  /* 0x00000001055e7824 */ /* 0x000fe200078e025e */
[-C--:B------:R-:W-:Y:S02]  /*91c0*/  LEA R2, R2, R3.reuse, 0x5 ;  /* 0x0000000302027211 */ /* 0x080fe400078e28ff */
[----:B------:R-:W-:-:S02]  /*91d0*/  LEA R0, R4, R3, 0x2 ;  /* 0x0000000304007211 */ /* 0x000fc400078e10ff */
[C---:B------:R-:W-:Y:S01]  /*91e0*/  ISETP.GE.U32.AND P5, PT, R94.reuse, 0x80, PT ;  /* 0x000000805e00780c */ /* 0x040fe20003fa6070 */
[----:B------:R-:W-:Y:S01]  /*91f0*/  STS.128 [R2], R36 ;  /* 0x0000002402007388 */ /* 0x000fe20000000c00 */
[C---:B------:R-:W-:Y:S02]  /*9200*/  ISETP.GE.U32.AND P4, PT, R94.reuse, 0x100, PT ;  /* 0x000001005e00780c */ /* 0x040fe40003f86070 */
[C---:B------:R-:W-:Y:S01]  /*9210*/  ISETP.GE.U32.AND P3, PT, R94.reuse, 0x180, PT ;  /* 0x000001805e00780c */ /* 0x040fe20003f66070 */
[----:B------:R1:W-:Y:S01]  /*9220*/  STS.128 [R2+0x10], R32 ;  /* 0x0000102002007388 */ /* 0x0003e20000000c00 */
[C---:B------:R-:W-:Y:S02]  /*9230*/  ISETP.GE.U32.AND P2, PT, R94.reuse, 0x200, PT ;  /* 0x000002005e00780c */ /* 0x040fe40003f46070 */
[C---:B------:R-:W-:Y:S01]  /*9240*/  ISETP.GE.U32.AND P1, PT, R94.reuse, 0x280, PT ;  /* 0x000002805e00780c */ /* 0x040fe20003f26070 */
[----:B------:R-:W-:Y:S01]  /*9250*/  STS.128 [R2+0x400], R28 ;  /* 0x0004001c02007388 */ /* 0x000fe20000000c00 */
[----:B------:R-:W-:-:S03]  /*9260*/  ISETP.GE.U32.AND P0, PT, R94, 0x300, PT ;  /* 0x000003005e00780c */ /* 0x000fc60003f06070 */
[----:B------:R-:W-:Y:S04]  /*9270*/  STS.128 [R2+0x410], R24 ;  /* 0x0004101802007388 */ /* 0x000fe80000000c00 */
[----:B------:R-:W-:Y:S04]  /*9280*/  STS.128 [R2+0x800], R20 ;  /* 0x0008001402007388 */ /* 0x000fe80000000c00 */
[----:B------:R-:W-:Y:S01]  /*9290*/  STS.128 [R2+0x810], R16 ;  /* 0x0008101002007388 */ /* 0x000fe20000000c00 */
[C---:B-1----:R-:W-:Y:S02]  /*92a0*/  SHF.L.U32 R32, R64.reuse, 0x2, RZ ;  /* 0x0000000240207819 */ /* 0x042fe400000006ff */
[----:B------:R-:W-:Y:S01]  /*92b0*/  SHF.L.U64.HI R33, R64, 0x2, R65 ;  /* 0x0000000240217819 */ /* 0x000fe20000010241 */
[----:B------:R-:W-:Y:S01]  /*92c0*/  BAR.SYNC.DEFER_BLOCKING 0x0 ;  /* 0x0000000000007b1d */ /* 0x000fe20000010000 */
[----:B---3--:R-:W-:-:S05]  /*92d0*/  IADD3 R34, P6, PT, R32, UR18, RZ ;  /* 0x0000001220227c10 */ /* 0x008fca000ffde0ff */
        /* <DEDUP_REMOVED lines=56> */
[----:B0-----:R-:W-:Y:S02]  /*9660*/  IADD3.X R43, PT, PT, R33, UR19, RZ, P6, !PT ;  /* 0x00000013212b7c10 */ /* 0x001fe4000b7fe4ff */
[----:B------:R-:W-:Y:S02]  /*9670*/  IADD3 R32, P6, PT, R32, UR16, RZ ;  /* 0x0000001020207c10 */ /* 0x000fe4000ffde0ff */
[----:B------:R-:W-:-:S02]  /*9680*/  @P5 MOV R3, R43 ;  /* 0x0000002b00035202 */ /* 0x000fc40000000f00 */
        /* <DEDUP_REMOVED lines=23> */
[----:B------:R-:W-:Y:S01]  /*9800*/  @P5 IMAD.MOV.U32 R2, RZ, RZ, R34 ;  /* 0x000000ffff025224 */ /* 0x000fe200078e0022 */
[----:B------:R-:W-:Y:S01]  /*9810*/  @P5 IADD3 R34, P6, PT, R34, 0x200, RZ ;  /* 0x0000020022225810 */ /* 0x000fe20007fde0ff */
[----:B------:R-:W4:Y:S01]  /*9820*/  LDS R29, [R0+0x2a00] ;  /* 0x002a0000001d7984 */ /* 0x000f220000000800 */
[----:B------:R-:W-:Y:S02]  /*9830*/  FADD.FTZ R28, R28, R31 ;  /* 0x0000001f1c1c7221 */ /* 0x000fe40000010000 */
[----:B------:R-:W-:Y:S01]  /*9840*/  @P5 IADD3.X R43, PT, PT, RZ, R43, RZ, P6, !PT ;  /* 0x0000002bff2b5210 */ /* 0x000fe200037fe4ff */
[----:B------:R-:W4:Y:S01]  /*9850*/  LDS R17, [R0+0x1400] ;  /* 0x0014000000117984 */ /* 0x000f220000000800 */
[----:B------:R-:W-:-:S03]  /*9860*/  FADD.FTZ R10, RZ, R10 ;  /* 0x0000000aff0a7221 */ /* 0x000fc60000010000 */
[----:B------:R-:W4:Y:S01]  /*9870*/  LDS R27, [R0+0x2000] ;  /* 0x00200000001b7984 */ /* 0x000f220000000800 */
[----:B------:R-:W-:-:S03]  /*9880*/  FADD.FTZ R10, R10, R13 ;  /* 0x0000000d0a0a7221 */ /* 0x000fc60000010000 */
[----:B------:R-:W4:Y:S01]  /*9890*/  LDS R7, [R0+0xa00] ;  /* 0x000a000000077984 */ /* 0x000f220000000800 */
[----:B------:R-:W-:-:S03]  /*98a0*/  FADD.FTZ R37, R28, R37 ;  /* 0x000000251c257221 */ /* 0x000fc60000010000 */
[----:B------:R-:W4:Y:S01]  /*98b0*/  LDS R31, [R0+0x2c00] ;  /* 0x002c0000001f7984 */ /* 0x000f220000000800 */
[----:B------:R-:W-:-:S03]  /*98c0*/  FADD.FTZ R10, R10, R33 ;  /* 0x000000210a0a7221 */ /* 0x000fc60000010000 */
[----:B------:R3:W-:Y:S01]  /*98d0*/  @P5 STG.E desc[UR8][R2.64], R35 ;  /* 0x0000002302005986 */ /* 0x0007e2000c101908 */
[----:B0-----:R-:W-:-:S03]  /*98e0*/  FADD.FTZ R4, RZ, R4 ;  /* 0x00000004ff047221 */ /* 0x001fc60000010000 */
[----:B------:R-:W0:Y:S01]  /*98f0*/  LDS R8, [R0+0x1600] ;  /* 0x0016000000087984 */ /* 0x000e220000000800 */
[----:B-1----:R-:W-:-:S03]  /*9900*/  FADD.FTZ R39, R10, R39 ;  /* 0x000000270a277221 */ /* 0x002fc60000010000 */
[----:B------:R-:W1:Y:S01]  /*9910*/  LDS R13, [R0+0x2200] ;  /* 0x00220000000d7984 */ /* 0x000e620000000800 */
[----:B--2---:R-:W-:Y:S01]  /*9920*/  FADD.FTZ R4, R4, R15 ;  /* 0x0000000f04047221 */ /* 0x004fe20000010000 */
[----:B---3--:R-:W-:Y:S01]  /*9930*/  @P5 MOV R2, R32 ;  /* 0x0000002000025202 */ /* 0x008fe20000000f00 */
[----:B------:R-:W-:Y:S01]  /*9940*/  @P5 IMAD.MOV.U32 R3, RZ, RZ, R41 ;  /* 0x000000ffff035224 */ /* 0x000fe200078e0029 */
[----:B------:R-:W-:Y:S01]  /*9950*/  @P5 IADD3 R32, P6, PT, R32, 0x200, RZ ;  /* 0x0000020020205810 */ /* 0x000fe20007fde0ff */
[----:B------:R-:W2:Y:S01]  /*9960*/  LDS R33, [R0+0x2e00] ;  /* 0x002e000000217984 */ /* 0x000ea20000000800 */
[----:B------:R-:W-:Y:S01]  /*9970*/  FADD.FTZ R4, R4, R19 ;  /* 0x0000001304047221 */ /* 0x000fe20000010000 */
[----:B----4-:R-:W-:Y:S01]  /*9980*/  FADD.FTZ R6, RZ, R6 ;  /* 0x00000006ff067221 */ /* 0x010fe20000010000 */
[----:B------:R-:W-:Y:S01]  /*9990*/  @P5 IADD3.X R41, PT, PT, RZ, R41, RZ, P6, !PT ;  /* 0x00000029ff295210 */ /* 0x000fe200037fe4ff */
[----:B------:R3:W-:Y:S01]  /*99a0*/  @P5 STG.E desc[UR8][R2.64], R9 ;  /* 0x0000000902005986 */ /* 0x0007e2000c101908 */
[----:B------:R-:W-:Y:S01]  /*99b0*/  FADD.FTZ R29, R4, R29 ;  /* 0x0000001d041d7221 */ /* 0x000fe20000010000 */
[----:B------:R-:W-:-:S04]  /*99c0*/  FADD.FTZ R6, R6, R17 ;  /* 0x0000001106067221 */ /* 0x000fc80000010000 */
[----:B------:R-:W-:Y:S01]  /*99d0*/  FADD.FTZ R6, R6, R27 ;  /* 0x0000001b06067221 */ /* 0x000fe20000010000 */
[----:B---3--:R-:W-:Y:S01]  /*99e0*/  @P4 IMAD.MOV.U32 R2, RZ, RZ, R34 ;  /* 0x000000ffff024224 */ /* 0x008fe200078e0022 */
[-C--:B------:R-:W-:Y:S01]  /*99f0*/  @P4 MOV R3, R43.reuse ;  /* 0x0000002b00034202 */ /* 0x080fe20000000f00 */
[----:B------:R-:W-:Y:S01]  /*9a00*/  FADD.FTZ R7, RZ, R7 ;  /* 0x00000007ff077221 */ /* 0x000fe20000010000 */
[----:B------:R-:W-:Y:S01]  /*9a10*/  @P4 IADD3 R34, P5, PT, R34, 0x200, RZ ;  /* 0x0000020022224810 */ /* 0x000fe20007fbe0ff */
[----:B------:R-:W-:Y:S02]  /*9a20*/  FADD.FTZ R31, R6, R31 ;  /* 0x0000001f061f7221 */ /* 0x000fe40000010000 */
[----:B------:R3:W-:Y:S01]  /*9a30*/  @P4 STG.E desc[UR8][R2.64], R37 ;  /* 0x0000002502004986 */ /* 0x0007e2000c101908 */
[----:B------:R-:W-:Y:S01]  /*9a40*/  @P4 IADD3.X R43, PT, PT, RZ, R43, RZ, P5, !PT ;  /* 0x0000002bff2b4210 */ /* 0x000fe20002ffe4ff */
[----:B0-----:R-:W-:-:S04]  /*9a50*/  FADD.FTZ R8, R7, R8 ;  /* 0x0000000807087221 */ /* 0x001fc80000010000 */
[----:B-1----:R-:W-:Y:S01]  /*9a60*/  FADD.FTZ R8, R8, R13 ;  /* 0x0000000d08087221 */ /* 0x002fe20000010000 */
[----:B---3--:R-:W-:Y:S01]  /*9a70*/  @P4 MOV R2, R32 ;  /* 0x0000002000024202 */ /* 0x008fe20000000f00 */
[----:B------:R-:W-:Y:S01]  /*9a80*/  @P4 IMAD.MOV.U32 R3, RZ, RZ, R41 ;  /* 0x000000ffff034224 */ /* 0x000fe200078e0029 */
[----:B------:R-:W-:-:S04]  /*9a90*/  @P4 IADD3 R32, P6, PT, R32, 0x200, RZ ;  /* 0x0000020020204810 */ /* 0x000fc80007fde0ff */
[----:B------:R0:W-:Y:S01]  /*9aa0*/  @P4 STG.E desc[UR8][R2.64], R21 ;  /* 0x0000001502004986 */ /* 0x0001e2000c101908 */
[----:B------:R-:W-:Y:S01]  /*9ab0*/  @P4 IADD3.X R41, PT, PT, RZ, R41, RZ, P6, !PT ;  /* 0x00000029ff294210 */ /* 0x000fe200037fe4ff */
[----:B--2---:R-:W-:Y:S01]  /*9ac0*/  FADD.FTZ R33, R8, R33 ;  /* 0x0000002108217221 */ /* 0x004fe20000010000 */
[----:B0-----:R-:W-:Y:S01]  /*9ad0*/  @P3 IMAD.MOV.U32 R2, RZ, RZ, R34 ;  /* 0x000000ffff023224 */ /* 0x001fe200078e0022 */
[----:B------:R-:W-:Y:S02]  /*9ae0*/  @P3 MOV R3, R43 ;  /* 0x0000002b00033202 */ /* 0x000fe40000000f00 */
[----:B------:R-:W-:-:S03]  /*9af0*/  @P3 IADD3 R34, P4, PT, R34, 0x200, RZ ;  /* 0x0000020022223810 */ /* 0x000fc60007f9e0ff */
[----:B------:R0:W-:Y:S01]  /*9b00*/  @P3 STG.E desc[UR8][R2.64], R39 ;  /* 0x0000002702003986 */ /* 0x0001e2000c101908 */
[----:B------:R-:W-:Y:S02]  /*9b10*/  @P3 IADD3.X R43, PT, PT, RZ, R43, RZ, P4, !PT ;  /* 0x0000002bff2b3210 */ /* 0x000fe400027fe4ff */
[----:B0-----:R-:W-:Y:S01]  /*9b20*/  @P3 MOV R2, R32 ;  /* 0x0000002000023202 */ /* 0x001fe20000000f00 */
[----:B------:R-:W-:Y:S01]  /*9b30*/  @P3 IMAD.MOV.U32 R3, RZ, RZ, R41 ;  /* 0x000000ffff033224 */ /* 0x000fe200078e0029 */
[----:B------:R-:W-:-:S04]  /*9b40*/  @P3 IADD3 R32, P5, PT, R32, 0x200, RZ ;  /* 0x0000020020203810 */ /* 0x000fc80007fbe0ff */
[----:B------:R-:W-:Y:S01]  /*9b50*/  @P3 IADD3.X R41, PT, PT, RZ, R41, RZ, P5, !PT ;  /* 0x00000029ff293210 */ /* 0x000fe20002ffe4ff */
[----:B------:R0:W-:Y:S01]  /*9b60*/  @P3 STG.E desc[UR8][R2.64], R5 ;  /* 0x0000000502003986 */ /* 0x0001e2000c101908 */
[----:B------:R-:W-:Y:S02]  /*9b70*/  @P2 MOV R4, R32 ;  /* 0x0000002000042202 */ /* 0x000fe40000000f00 */
[----:B------:R-:W-:-:S04]  /*9b80*/  @P2 IADD3 R32, P4, PT, R32, 0x200, RZ ;  /* 0x0000020020202810 */ /* 0x000fc80007f9e0ff */
[----:B------:R-:W-:Y:S01]  /*9b90*/  @P1 MOV R6, R32 ;  /* 0x0000002000061202 */ /* 0x000fe20000000f00 */
[----:B0-----:R-:W-:Y:S01]  /*9ba0*/  @P2 IMAD.MOV.U32 R2, RZ, RZ, R34 ;  /* 0x000000ffff022224 */ /* 0x001fe200078e0022 */
[----:B------:R-:W-:Y:S01]  /*9bb0*/  @P2 IADD3 R34, P3, PT, R34, 0x200, RZ ;  /* 0x0000020022222810 */ /* 0x000fe20007f7e0ff */
[----:B------:R-:W-:Y:S01]  /*9bc0*/  @P2 IMAD.MOV.U32 R5, RZ, RZ, R41 ;  /* 0x000000ffff052224 */ /* 0x000fe200078e0029 */
[-C--:B------:R-:W-:Y:S02]  /*9bd0*/  @P2 MOV R3, R43.reuse ;  /* 0x0000002b00032202 */ /* 0x080fe40000000f00 */
[----:B------:R-:W-:Y:S02]  /*9be0*/  @P2 IADD3.X R43, PT, PT, RZ, R43, RZ, P3, !PT ;  /* 0x0000002bff2b2210 */ /* 0x000fe40001ffe4ff */
[----:B------:R-:W-:Y:S01]  /*9bf0*/  @P2 IADD3.X R41, PT, PT, RZ, R41, RZ, P4, !PT ;  /* 0x00000029ff292210 */ /* 0x000fe200027fe4ff */
[----:B------:R0:W-:Y:S01]  /*9c00*/  @P2 STG.E desc[UR8][R2.64], R29 ;  /* 0x0000001d02002986 */ /* 0x0001e2000c101908 */
[----:B------:R-:W-:-:S03]  /*9c10*/  @P1 IADD3 R32, P4, PT, R32, 0x200, RZ ;  /* 0x0000020020201810 */ /* 0x000fc60007f9e0ff */
[----:B------:R-:W-:Y:S01]  /*9c20*/  @P1 IMAD.MOV.U32 R7, RZ, RZ, R41 ;  /* 0x000000ffff071224 */ /* 0x000fe200078e0029 */
[----:B------:R1:W-:Y:S01]  /*9c30*/  @P2 STG.E desc[UR8][R4.64], R23 ;  /* 0x0000001704002986 */ /* 0x0003e2000c101908 */
[----:B------:R-:W-:Y:S01]  /*9c40*/  @P1 IADD3.X R41, PT, PT, RZ, R41, RZ, P4, !PT ;  /* 0x00000029ff291210 */ /* 0x000fe200027fe4ff */
[----:B0-----:R-:W-:Y:S01]  /*9c50*/  @P1 IMAD.MOV.U32 R2, RZ, RZ, R34 ;  /* 0x000000ffff021224 */ /* 0x001fe200078e0022 */
[-C--:B------:R-:W-:Y:S02]  /*9c60*/  @P1 MOV R3, R43.reuse ;  /* 0x0000002b00031202 */ /* 0x080fe40000000f00 */
[----:B------:R-:W-:Y:S02]  /*9c70*/  @P1 IADD3 R34, P3, PT, R34, 0x200, RZ ;  /* 0x0000020022221810 */ /* 0x000fe40007f7e0ff */
[----:B-1----:R-:W-:Y:S01]  /*9c80*/  MOV R4, R32 ;  /* 0x0000002000047202 */ /* 0x002fe20000000f00 */
[----:B------:R0:W-:Y:S01]  /*9c90*/  @P1 STG.E desc[UR8][R2.64], R31 ;  /* 0x0000001f02001986 */ /* 0x0001e2000c101908 */
[----:B------:R-:W-:Y:S01]  /*9ca0*/  @P1 IADD3.X R43, PT, PT, RZ, R43, RZ, P3, !PT ;  /* 0x0000002bff2b1210 */ /* 0x000fe20001ffe4ff */
[----:B------:R-:W-:-:S02]  /*9cb0*/  IMAD.MOV.U32 R5, RZ, RZ, R41 ;  /* 0x000000ffff057224 */ /* 0x000fc400078e0029 */
[----:B------:R1:W-:Y:S01]  /*9cc0*/  @P1 STG.E desc[UR8][R6.64], R11 ;  /* 0x0000000b06001986 */ /* 0x0003e2000c101908 */
[----:B0-----:R-:W-:Y:S01]  /*9cd0*/  IMAD.MOV.U32 R2, RZ, RZ, R34 ;  /* 0x000000ffff027224 */ /* 0x001fe200078e0022 */
[----:B------:R-:W-:Y:S01]  /*9ce0*/  MOV R3, R43 ;  /* 0x0000002b00037202 */ /* 0x000fe20000000f00 */
[----:B------:R-:W-:Y:S06]  /*9cf0*/  @!P0 EXIT ;  /* 0x000000000000894d */ /* 0x000fec0003800000 */
[----:B------:R-:W-:Y:S04]  /*9d00*/  STG.E desc[UR8][R2.64], R33 ;  /* 0x0000002102007986 */ /* 0x000fe8000c101908 */
[----:B------:R-:W-:Y:S01]  /*9d10*/  STG.E desc[UR8][R4.64], R25 ;  /* 0x0000001904007986 */ /* 0x000fe2000c101908 */
[----:B------:R-:W-:Y:S05]  /*9d20*/  EXIT ;  /* 0x000000000000794d */ /* 0x000fea0003800000 */
.L_x_339:
[----:B------:R-:W-:Y:S01]  /*9d30*/  HFMA2 R181, -RZ, RZ, 0, 5.9604644775390625e-08 ;  /* 0x00000001ffb57431 */ /* 0x000fe200000001ff */
[----:B------:R-:W-:Y:S01]  /*9d40*/  BSSY B1, `(.L_x_371) ;  /* 0x0000007000017945 */ /* 0x000fe20003800000 */
[----:B------:R-:W-:Y:S01]  /*9d50*/  MOV R180, R151 ;  /* 0x0000009700b47202 */ /* 0x000fe20000000f00 */
[----:B------:R-:W-:Y:S01]  /*9d60*/  IMAD.MOV.U32 R182, RZ, RZ, 0x1f ;  /* 0x0000001fffb67424 */ /* 0x000fe200078e00ff */
[----:B------:R-:W-:-:S07]  /*9d70*/  MOV R179, 0xffffffff ;  /* 0xffffffff00b37802 */ /* 0x000fce0000000f00 */
[----:B-----5:R-:W-:Y:S05]  /*9d80*/  WARPSYNC.COLLECTIVE R179, `(.L_x_372) ;  /* 0x00000000b3087348 */ /* 0x020fea0003c00000 */
[----:B------:R0:W1:Y:S02]  /*9d90*/  SHFL.BFLY P0, R163, R180, R181, R182 ;  /* 0x0c0000b5b4a37389 */ /* 0x00006400000000b6 */
[----:B01---5:R-:W-:Y:S05]  /*9da0*/  ENDCOLLECTIVE ;  /* 0x000000000000791b */ /* 0x023fea0003800000 */
.L_x_372:
[----:B------:R-:W-:Y:S05]  /*9db0*/  BSYNC B1 ;  /* 0x0000000000017941 */ /* 0x000fea0003800000 */
.L_x_371:
[----:B------:R-:W-:Y:S02]  /*9dc0*/  HFMA2 R181, -RZ, RZ, 0, 5.9604644775390625e-08 ;  /* 0x00000001ffb57431 */ /* 0x000fe400000001ff */
[----:B------:R-:W-:Y:S01]  /*9dd0*/  IMAD.MOV.U32 R180, RZ, RZ, R158 ;  /* 0x000000ffffb47224 */ /* 0x000fe200078e009e */
[----:B------:R-:W-:Y:S01]  /*9de0*/  MOV R182, 0x1f ;  /* 0x0000001f00b67802 */ /* 0x000fe20000000f00 */
[----:B------:R-:W-:Y:S01]  /*9df0*/  IMAD.MOV.U32 R179, RZ, RZ, -0x1 ;  /* 0xffffffffffb37424 */ /* 0x000fe200078e00ff */
[----:B------:R-:W-:Y:S02]  /*9e00*/  MOV R84, R163 ;  /* 0x000000a300547202 */ /* 0x000fe40000000f00 */
[----:B------:R-:W-:-:S07]  /*9e10*/  PRMT R149, R7, 0x7632, R149 ;  /* 0x0000763207957816 */ /* 0x000fce0000000095 */
[----:B------:R-:W-:Y:S05]  /*9e20*/  WARPSYNC.COLLECTIVE R179, `(.L_x_373) ;  /* 0x00000000b3087348 */ /* 0x000fea0003c00000 */
[----:B------:R0:W1:Y:S02]  /*9e30*/  SHFL.BFLY P0, R163, R180, R181, R182 ;  /* 0x0c0000b5b4a37389 */ /* 0x00006400000000b6 */
[----:B01----:R-:W-:Y:S05]  /*9e40*/  ENDCOLLECTIVE ;  /* 0x000000000000791b */ /* 0x003fea0003800000 */
.L_x_373:
[--C-:B------:R-:W-:Y:S01]  /*9e50*/  FADD.FTZ R84, R84, R151.reuse ;  /* 0x0000009754547221 */ /* 0x100fe20000010000 */
[----:B------:R-:W-:-:S04]  /*9e60*/  PRMT R151, R6, 0x7632, R151 ;  /* 0x0000763206977816 */ /* 0x000fc80000000097 */
[----:B------:R-:W-:Y:S01]  /*9e70*/  MOV R180, R84 ;  /* 0x0000005400b47202 */ /* 0x000fe20000000f00 */
[----:B------:R-:W-:Y:S01]  /*9e80*/  IMAD.MOV.U32 R181, RZ, RZ, 0x2 ;  /* 0x00000002ffb57424 */ /* 0x000fe200078e00ff */
[----:B------:R-:W-:-:S07]  /*9e90*/  MOV R85, R163 ;  /* 0x000000a300557202 */ /* 0x000fce0000000f00 */
[----:B------:R-:W-:Y:S05]  /*9ea0*/  WARPSYNC.COLLECTIVE R179, `(.L_x_374) ;  /* 0x00000000b3087348 */ /* 0x000fea0003c00000 */
[----:B------:R0:W1:Y:S02]  /*9eb0*/  SHFL.BFLY P0, R163, R180, R181, R182 ;  /* 0x0c0000b5b4a37389 */ /* 0x00006400000000b6 */
[----:B01----:R-:W-:Y:S05]  /*9ec0*/  ENDCOLLECTIVE ;  /* 0x000000000000791b */ /* 0x003fea0003800000 */
.L_x_374:
[----:B------:R-:W-:-:S05]  /*9ed0*/  FADD.FTZ R85, R85, R158 ;  /* 0x0000009e55557221 */ /* 0x000fca0000010000 */
[----:B------:R-:W-:Y:S02]  /*9ee0*/  MOV R180, R85 ;  /* 0x0000005500b47202 */ /* 0x000fe40000000f00 */
[----:B------:R-:W-:-:S07]  /*9ef0*/  MOV R87, R163 ;  /* 0x000000a300577202 */ /* 0x000fce0000000f00 */
[----:B------:R-:W-:Y:S05]  /*9f00*/  WARPSYNC.COLLECTIVE R179, `(.L_x_375) ;  /* 0x00000000b3087348 */ /* 0x000fea0003c00000 */
[----:B------:R0:W1:Y:S02]  /*9f10*/  SHFL.BFLY P0, R163, R180, R181, R182 ;  /* 0x0c0000b5b4a37389 */ /* 0x00006400000000b6 */
[----:B01----:R-:W-:Y:S05]  /*9f20*/  ENDCOLLECTIVE ;  /* 0x000000000000791b */ /* 0x003fea0003800000 */
.L_x_375:
[----:B------:R-:W-:Y:S01]  /*9f30*/  FADD.FTZ R87, R84, R87 ;  /* 0x0000005754577221 */ /* 0x000fe20000010000 */
[----:B------:R-:W-:-:S04]  /*9f40*/  HFMA2 R181, -RZ, RZ, 0, 2.384185791015625e-07 ;  /* 0x00000004ffb57431 */ /* 0x000fc800000001ff */
[----:B------:R-:W-:Y:S01]  /*9f50*/  MOV R180, R87 ;  /* 0x0000005700b47202 */ /* 0x000fe20000000f00 */
[----:B------:R-:W-:-:S07]  /*9f60*/  IMAD.MOV.U32 R86, RZ, RZ, R163 ;  /* 0x000000ffff567224 */ /* 0x000fce00078e00a3 */
[----:B------:R-:W-:Y:S05]  /*9f70*/  WARPSYNC.COLLECTIVE R179, `(.L_x_376) ;  /* 0x00000000b3087348 */ /* 0x000fea0003c00000 */
[----:B------:R0:W1:Y:S02]  /*9f80*/  SHFL.BFLY P0, R163, R180, R181, R182 ;  /* 0x0c0000b5b4a37389 */ /* 0x00006400000000b6 */
[----:B01----:R-:W-:Y:S05]  /*9f90*/  ENDCOLLECTIVE ;  /* 0x000000000000791b */ /* 0x003fea0003800000 */
.L_x_376:
[----:B------:R-:W-:-:S05]  /*9fa0*/  FADD.FTZ R86, R85, R86 ;  /* 0x0000005655567221 */ /* 0x000fca0000010000 */
[----:B------:R-:W-:Y:S01]  /*9fb0*/  MOV R180, R86 ;  /* 0x0000005600b47202 */ /* 0x000fe20000000f00 */
[----:B------:R-:W-:-:S07]  /*9fc0*/  IMAD.MOV.U32 R160, RZ, RZ, R163 ;  /* 0x000000ffffa07224 */ /* 0x000fce00078e00a3 */
[----:B------:R-:W-:Y:S05]  /*9fd0*/  WARPSYNC.COLLECTIVE R179, `(.L_x_377) ;  /* 0x00000000b3087348 */ /* 0x000fea0003c00000 */
[----:B------:R0:W1:Y:S02]  /*9fe0*/  SHFL.BFLY P0, R163, R180, R181, R182 ;  /* 0x0c0000b5b4a37389 */ /* 0x00006400000000b6 */
[----:B01----:R-:W-:Y:S05]  /*9ff0*/  ENDCOLLECTIVE ;  /* 0x000000000000791b */ /* 0x003fea0003800000 */
.L_x_377:
[----:B------:R-:W-:Y:S01]  /*a000*/  FADD.FTZ R160, R87, R160 ;  /* 0x000000a057a07221 */ /* 0x000fe20000010000 */
[----:B------:R-:W-:-:S03]  /*a010*/  HFMA2 R181, -RZ, RZ, 0, 4.76837158203125e-07 ;  /* 0x00000008ffb57431 */ /* 0x000fc600000001ff */
[----:B------:R-:W-:Y:S01]  /*a020*/  IMAD.MOV.U32 R180, RZ, RZ, R160 ;  /* 0x000000ffffb47224 */ /* 0x000fe200078e00a0 */
[----:B------:R-:W-:-:S07]  /*a030*/  MOV R147, R163 ;  /* 0x000000a300937202 */ /* 0x000fce0000000f00 */
[----:B------:R-:W-:Y:S05]  /*a040*/  WARPSYNC.COLLECTIVE R179, `(.L_x_378) ;  /* 0x00000000b3087348 */ /* 0x000fea0003c00000 */
[----:B------:R0:W1:Y:S02]  /*a050*/  SHFL.BFLY P0, R163, R180, R181, R182 ;  /* 0x0c0000b5b4a37389 */ /* 0x00006400000000b6 */
[----:B01----:R-:W-:Y:S05]  /*a060*/  ENDCOLLECTIVE ;  /* 0x000000000000791b */ /* 0x003fea0003800000 */
.L_x_378:
[----:B------:R-:W-:-:S04]  /*a070*/  FADD.FTZ R159, R86, R147 ;  /* 0x00000093569f7221 */ /* 0x000fc80000010000 */
[----:B------:R-:W-:Y:S01]  /*a080*/  IMAD.MOV.U32 R180, RZ, RZ, R159 ;  /* 0x000000ffffb47224 */ /* 0x000fe200078e009f */
[----:B------:R-:W-:-:S07]  /*a090*/  MOV R147, R163 ;  /* 0x000000a300937202 */ /* 0x000fce0000000f00 */
[----:B------:R-:W-:Y:S05]  /*a0a0*/  WARPSYNC.COLLECTIVE R179, `(.L_x_379) ;  /* 0x00000000b3087348 */ /* 0x000fea0003c00000 */
[----:B------:R0:W1:Y:S02]  /*a0b0*/  SHFL.BFLY P0, R163, R180, R181, R182 ;  /* 0x0c0000b5b4a37389 */ /* 0x00006400000000b6 */
[----:B01----:R-:W-:Y:S05]  /*a0c0*/  ENDCOLLECTIVE ;  /* 0x000000000000791b */ /* 0x003fea0003800000 */
.L_x_379:
        /* <DEDUP_REMOVED lines=8> */
.L_x_380:
[--C-:B------:R-:W-:Y:S01]  /*a150*/  FADD.FTZ R84, R159, R158.reuse ;  /* 0x0000009e9f547221 */ /* 0x100fe20000010000 */
[----:B------:R-:W-:-:S04]  /*a160*/  PRMT R158, R6, 0x7632, R158 ;  /* 0x00007632069e7816 */ /* 0x000fc8000000009e */
[----:B------:R-:W-:Y:S02]  /*a170*/  MOV R180, R84 ;  /* 0x0000005400b47202 */ /* 0x000fe40000000f00 */
[----:B------:R-:W-:-:S07]  /*a180*/  MOV R85, R163 ;  /* 0x000000a300557202 */ /* 0x000fce0000000f00 */
[----:B------:R-:W-:Y:S05]  /*a190*/  WARPSYNC.COLLECTIVE R179, `(.L_x_381) ;  /* 0x00000000b3087348 */ /* 0x000fea0003c00000 */
[----:B------:R0:W1:Y:S02]  /*a1a0*/  SHFL.BFLY P0, R163, R180, R181, R182 ;  /* 0x0c0000b5b4a37389 */ /* 0x00006400000000b6 */
[----:B01----:R-:W-:Y:S05]  /*a1b0*/  ENDCOLLECTIVE ;  /* 0x000000000000791b */ /* 0x003fea0003800000 */
.L_x_381:
[----:B------:R-:W-:Y:S05]  /*a1c0*/  BRA `(.L_x_382) ;  /* 0xffffff7c00187947 */ /* 0x000fea000383ffff */
.L_x_383:
        /* <DEDUP_REMOVED lines=11> */
.L_x_4930:


//--------------------- .text._ZN10layer_norm22ln_bwd_finalize_kernelINS_22Kernel_traits_finalizeILj768E13__nv_bfloat16S2_S2_S2_fjLb0ELj1024ELj4ENS_18Kernel_traits_baseILj768ES2_S2_S2_S2_fjLj1024EEEEELb0ELb1EEEvNS_9BwdParamsE --------------------------
	.section	.text._ZN10layer_norm22ln_bwd_finalize_kernelINS_22Kernel_traits_finalizeILj768E13__nv_bfloat16S2_S2_S2_fjLb0ELj1024ELj4ENS_18Kernel_traits_baseILj768ES2_S2_S2_S2_fjLj1024EEEEELb0ELb1EEEvNS_9BwdParamsE,"ax",@progbits
	.align	128
        .global         _ZN10layer_norm22ln_bwd_finalize_kernelINS_22Kernel_traits_finalizeILj768E13__nv_bfloat16S2_S2_S2_fjLb0ELj1024ELj4ENS_18Kernel_traits_baseILj768ES2_S2_S2_S2_fjLj1024EEEEELb0ELb1EEEvNS_9BwdParamsE
        .type           _ZN10layer_norm22ln_bwd_finalize_kernelINS_22Kernel_traits_finalizeILj768E13__nv_bfloat16S2_S2_S2_fjLb0ELj1024ELj4ENS_18Kernel_traits_baseILj768ES2_S2_S2_S2_fjLj1024EEEEELb0ELb1EEEvNS_9BwdParamsE,@function
        .size           _ZN10layer_norm22ln_bwd_finalize_kernelINS_22Kernel_traits_finalizeILj768E13__nv_bfloat16S2_S2_S2_fjLb0ELj1024ELj4ENS_18Kernel_traits_baseILj768ES2_S2_S2_S2_fjLj1024EEEEELb0ELb1EEEvNS_9BwdParamsE,(.L_x_4931 - _ZN10layer_norm22ln_bwd_finalize_kernelINS_22Kernel_traits_finalizeILj768E13__nv_bfloat16S2_S2_S2_fjLb0ELj1024ELj4ENS_18Kernel_traits_baseILj768ES2_S2_S2_S2_fjLj1024EEEEELb0ELb1EEEvNS_9BwdParamsE)
        .other          _ZN10layer_norm22ln_bwd_finalize_kernelINS_22Kernel_traits_finalizeILj768E13__nv_bfloat16S2_S2_S2_fjLb0ELj1024ELj4ENS_18Kernel_traits_baseILj768ES2_S2_S2_S2_fjLj1024EEEEELb0ELb1EEEvNS_9BwdParamsE,@"STO_CUDA_ENTRY STV_DEFAULT"
_ZN10layer_norm22ln_bwd_finalize_kernelINS_22Kernel_traits_finalizeILj768E13__nv_bfloat16S2_S2_S2_fjLb0ELj1024ELj4ENS_18Kernel_traits_baseILj768ES2_S2_S2_S2_fjLj1024EEEEELb0ELb1EEEvNS_9BwdParamsE:
.text._ZN10layer_norm22ln_bwd_finalize_kernelINS_22Kernel_traits_finalizeILj768E13__nv_bfloat16S2_S2_S2_fjLb0ELj1024ELj4ENS_18Kernel_traits_baseILj768ES2_S2_S2_S2_fjLj1024EEEEELb0ELb1EEEvNS_9BwdParamsE:
[----:B------:R-:W-:Y:S01]  /*0000*/  LDC R1, c[0x0][0x37c] ;  /* 0x0000df00ff017b82 */ /* 0x000fe20000000800 */
[----:B------:R-:W0:Y:S01]  /*0010*/  S2R R58, SR_CTAID.X ;  /* 0x00000000003a7919 */ /* 0x000e220000002500 */
[----:B------:R-:W1:Y:S01]  /*0020*/  S2R R57, SR_TID.X ;  /* 0x0000000000397919 */ /* 0x000e620000002100 */
[----:B0-----:R-:W-:-:S04]  /*0030*/  SHF.L.U32 R0, R58, 0x5, RZ ;  /* 0x000000053a007819 */ /* 0x001fc800000006ff */
[----:B-1----:R-:W-:-:S04]  /*0040*/  LOP3.LUT R2, R0, 0x1f, R57, 0xf8, !PT ;  /* 0x0000001f00027812 */ /* 0x002fc800078ef839 */
[----:B------:R-:W-:-:S13]  /*0050*/  ISETP.GT.U32.AND P0, PT, R2, 0x2ff, PT ;  /* 0x000002ff0200780c */ /* 0x000fda0003f04070 */
[----:B------:R-:W-:Y:S05]  /*0060*/  @P0 EXIT ;  /* 0x000000000000094d */ /* 0x000fea0003800000 */
[----:B------:R-:W0:Y:S01]  /*0070*/  LDCU UR8, c[0x0][0x380] ;  /* 0x00007000ff0877ac */ /* 0x000e220008000800 */
[----:B------:R-:W-:Y:S01]  /*0080*/  SHF.R.U32.HI R2, RZ, 0x5, R57 ;  /* 0x00000005ff027819 */ /* 0x000fe20000011639 */
[----:B------:R-:W-:Y:S01]  /*0090*/  BSSY.RECONVERGENT B0, `(.L_x_384) ;  /* 0x0000139000007945 */ /* 0x000fe20003800200 */
[----:B------:R-:W-:Y:S01]  /*00a0*/  HFMA2 R3, -RZ, RZ, 0, 0 ;  /* 0x00000000ff037431 */ /* 0x000fe200000001ff */
[----:B------:R-:W1:Y:S01]  /*00b0*/  LDCU.64 UR6, c[0x0][0x358] ;  /* 0x00006b00ff0677ac */ /* 0x000e620008000a00 */
[----:B------:R-:W-:Y:S02]  /*00c0*/  LOP3.LUT R57, R57, 0x1f, RZ, 0xc0, !PT ;  /* 0x0000001f39397812 */ /* 0x000fe400078ec0ff */
[----:B------:R-:W-:Y:S02]  /*00d0*/  MOV R43, RZ ;  /* 0x000000ff002b7202 */ /* 0x000fe40000000f00 */
[----:B0-----:R-:W-:-:S13]  /*00e0*/  ISETP.GE.U32.AND P0, PT, R2, UR8, PT ;  /* 0x0000000802007c0c */ /* 0x001fda000bf06070 */
[----:B-1----:R-:W-:Y:S05]  /*00f0*/  @P0 BRA `(.L_x_385) ;  /* 0x0000001000c80947 */ /* 0x002fea0003800000 */
[----:B------:R-:W-:Y:S01]  /*0100*/  LOP3.LUT R36, R2, 0x20, RZ, 0xfc, !PT ;  /* 0x0000002002247812 */ /* 0x000fe200078efcff */
[----:B------:R-:W-:Y:S01]  /*0110*/  BSSY.RECONVERGENT B1, `(.L_x_386) ;  /* 0x00000b2000017945 */ /* 0x000fe20003800200 */
[----:B------:R-:W-:Y:S02]  /*0120*/  LOP3.LUT R4, RZ, R2, RZ, 0x33, !PT ;  /* 0x00000002ff047212 */ /* 0x000fe400078e33ff */
[----:B------:R-:W-:Y:S02]  /*0130*/  VIMNMX.U32 R3, PT, PT, R36, UR8, !PT ;  /* 0x0000000824037c48 */ /* 0x000fe4000ffe0000 */
[----:B------:R-:W-:Y:S02]  /*0140*/  MOV R43, RZ ;  /* 0x000000ff002b7202 */ /* 0x000fe40000000f00 */
[----:B------:R-:W-:-:S04]  /*0150*/  IADD3 R3, PT, PT, R3, R4, RZ ;  /* 0x0000000403037210 */ /* 0x000fc80007ffe0ff */
[C---:B------:R-:W-:Y:S02]  /*0160*/  ISETP.GE.U32.AND P1, PT, R3.reuse, 0x1e0, PT ;  /* 0x000001e00300780c */ /* 0x040fe40003f26070 */
[----:B------:R-:W-:Y:S02]  /*0170*/  LEA.HI R54, R3, 0x1, RZ, 0x1b ;  /* 0x0000000103367811 */ /* 0x000fe400078fd8ff */
[----:B------:R-:W-:Y:S02]  /*0180*/  MOV R3, RZ ;  /* 0x000000ff00037202 */ /* 0x000fe40000000f00 */
[----:B------:R-:W-:-:S07]  /*0190*/  LOP3.LUT P0, R56, R54, 0xf, RZ, 0xc0, !PT ;  /* 0x0000000f36387812 */ /* 0x000fce000780c0ff */
[----:B------:R-:W-:Y:S06]  /*01a0*/  @!P1 BRA `(.L_x_387) ;  /* 0x0000000800a09947 */ /* 0x000fec0003800000 */
[----:B------:R-:W0:Y:S01]  /*01b0*/  LDC R55, c[0x0][0x388] ;  /* 0x0000e200ff377b82 */ /* 0x000e220000000800 */
[C---:B------:R-:W-:Y:S01]  /*01c0*/  LOP3.LUT R5, R2.reuse, 0x120, RZ, 0xfc, !PT ;  /* 0x0000012002057812 */ /* 0x040fe200078efcff */
[----:B------:R-:W-:Y:S01]  /*01d0*/  HFMA2 R43, -RZ, RZ, 0, 0 ;  /* 0x00000000ff2b7431 */ /* 0x000fe200000001ff */
[C---:B------:R-:W-:Y:S02]  /*01e0*/  LOP3.LUT R7, R2.reuse, 0x140, RZ, 0xfc, !PT ;  /* 0x0000014002077812 */ /* 0x040fe400078efcff */
[C---:B------:R-:W-:Y:S02]  /*01f0*/  LOP3.LUT R4, R2.reuse, 0x100, RZ, 0xfc, !PT ;  /* 0x0000010002047812 */ /* 0x040fe400078efcff */
[C---:B------:R-:W-:Y:S02]  /*0200*/  LOP3.LUT R9, R2.reuse, 0x160, RZ, 0xfc, !PT ;  /* 0x0000016002097812 */ /* 0x040fe400078efcff */
[C---:B------:R-:W-:Y:S02]  /*0210*/  LOP3.LUT R11, R2.reuse, 0x180, RZ, 0xfc, !PT ;  /* 0x00000180020b7812 */ /* 0x040fe400078efcff */
[----:B------:R-:W-:-:S02]  /*0220*/  LOP3.LUT R12, R2, 0x1a0, RZ, 0xfc, !PT ;  /* 0x000001a0020c7812 */ /* 0x000fc400078efcff */
[C---:B------:R-:W-:Y:S02]  /*0230*/  LOP3.LUT R13, R2.reuse, 0x1c0, RZ, 0xfc, !PT ;  /* 0x000001c0020d7812 */ /* 0x040fe400078efcff */
[C---:B------:R-:W-:Y:S02]  /*0240*/  LOP3.LUT R15, R2.reuse, 0x1e0, RZ, 0xfc, !PT ;  /* 0x000001e0020f7812 */ /* 0x040fe400078efcff */
[C---:B------:R-:W-:Y:S02]  /*0250*/  LOP3.LUT R16, R2.reuse, 0x80, RZ, 0xfc, !PT ;  /* 0x0000008002107812 */ /* 0x040fe400078efcff */
[C---:B------:R-:W-:Y:S02]  /*0260*/  LOP3.LUT R17, R2.reuse, 0xa0, RZ, 0xfc, !PT ;  /* 0x000000a002117812 */ /* 0x040fe400078efcff */
[C---:B------:R-:W-:Y:S02]  /*0270*/  LOP3.LUT R19, R2.reuse, 0xc0, RZ, 0xfc, !PT ;  /* 0x000000c002137812 */ /* 0x040fe400078efcff */
[C---:B------:R-:W-:Y:S01]  /*0280*/  LOP3.LUT R21, R2.reuse, 0xe0, RZ, 0xfc, !PT ;  /* 0x000000e002157812 */ /* 0x040fe200078efcff */
[-CC-:B0-----:R-:W-:Y:S01]  /*0290*/  IMAD R6, R5, R55.reuse, R0.reuse ;  /* 0x0000003705067224 */ /* 0x181fe200078e0200 */
[C---:B------:R-:W-:Y:S01]  /*02a0*/  LOP3.LUT R23, R2.reuse, 0x40, RZ, 0xfc, !PT ;  /* 0x0000004002177812 */ /* 0x040fe200078efcff */
[-CC-:B------:R-:W-:Y:S01]  /*02b0*/  IMAD R8, R7, R55.reuse, R0.reuse ;  /* 0x0000003707087224 */ /* 0x180fe200078e0200 */
[----:B------:R-:W-:Y:S01]  /*02c0*/  LOP3.LUT R25, R2, 0x60, RZ, 0xfc, !PT ;  /* 0x0000006002197812 */ /* 0x000fe200078efcff */
[-CC-:B------:R-:W-:Y:S01]  /*02d0*/  IMAD R36, R36, R55.reuse, R0.reuse ;  /* 0x0000003724247224 */ /* 0x180fe200078e0200 */
[----:B------:R-:W-:Y:S01]  /*02e0*/  LOP3.LUT R27, R54, 0xffffff0, RZ, 0xc0, !PT ;  /* 0x0ffffff0361b7812 */ /* 0x000fe200078ec0ff */
[-CC-:B------:R-:W-:Y:S01]  /*02f0*/  IMAD R4, R4, R55.reuse, R0.reuse ;  /* 0x0000003704047224 */ /* 0x180fe200078e0200 */
[----:B------:R-:W-:Y:S01]  /*0300*/  IADD3 R5, PT, PT, R57, R6, RZ ;  /* 0x0000000639057210 */ /* 0x000fe20007ffe0ff */
[-CC-:B------:R-:W-:Y:S01]  /*0310*/  IMAD R10, R9, R55.reuse, R0.reuse ;  /* 0x00000037090a7224 */ /* 0x180fe200078e0200 */
[----:B------:R-:W-:Y:S01]  /*0320*/  IADD3 R6, PT, PT, R57, R8, RZ ;  /* 0x0000000839067210 */ /* 0x000fe20007ffe0ff */
[----:B------:R-:W-:-:S02]  /*0330*/  IMAD R14, R11, R55, R0 ;  /* 0x000000370b0e7224 */ /* 0x000fc400078e0200 */
[-CC-:B------:R-:W-:Y:S01]  /*0340*/  IMAD R18, R12, R55.reuse, R0.reuse ;  /* 0x000000370c127224 */ /* 0x180fe200078e0200 */
[----:B------:R-:W-:Y:S01]  /*0350*/  IADD3 R7, PT, PT, R57, R10, RZ ;  /* 0x0000000a39077210 */ /* 0x000fe20007ffe0ff */
[-CC-:B------:R-:W-:Y:S01]  /*0360*/  IMAD R20, R13, R55.reuse, R0.reuse ;  /* 0x000000370d147224 */ /* 0x180fe200078e0200 */
[----:B------:R-:W-:Y:S01]  /*0370*/  IADD3 R8, PT, PT, R57, R14, RZ ;  /* 0x0000000e39087210 */ /* 0x000fe20007ffe0ff */
[-CC-:B------:R-:W-:Y:S01]  /*0380*/  IMAD R22, R15, R55.reuse, R0.reuse ;  /* 0x000000370f167224 */ /* 0x180fe200078e0200 */
[C---:B------:R-:W-:Y:S01]  /*0390*/  IADD3 R9, PT, PT, R57.reuse, R18, RZ ;  /* 0x0000001239097210 */ /* 0x040fe20007ffe0ff */
[-CC-:B------:R-:W-:Y:S01]  /*03a0*/  IMAD R24, R16, R55.reuse, R0.reuse ;  /* 0x0000003710187224 */ /* 0x180fe200078e0200 */
[----:B------:R-:W-:Y:S01]  /*03b0*/  IADD3 R16, PT, PT, R57, R4, RZ ;  /* 0x0000000439107210 */ /* 0x000fe20007ffe0ff */
[-CC-:B------:R-:W-:Y:S01]  /*03c0*/  IMAD R26, R17, R55.reuse, R0.reuse ;  /* 0x00000037111a7224 */ /* 0x180fe200078e0200 */
[----:B------:R-:W-:Y:S01]  /*03d0*/  IADD3 R12, PT, PT, R57, R36, RZ ;  /* 0x00000024390c7210 */ /* 0x000fe20007ffe0ff */
[-CC-:B------:R-:W-:Y:S01]  /*03e0*/  IMAD R28, R19, R55.reuse, R0.reuse ;  /* 0x00000037131c7224 */ /* 0x180fe200078e0200 */
[----:B------:R-:W-:Y:S01]  /*03f0*/  IADD3 R19, PT, PT, -R27, RZ, RZ ;  /* 0x000000ff1b137210 */ /* 0x000fe20007ffe1ff */
[-CC-:B------:R-:W-:Y:S01]  /*0400*/  IMAD R30, R21, R55.reuse, R0.reuse ;  /* 0x00000037151e7224 */ /* 0x180fe200078e0200 */
[----:B------:R-:W-:Y:S01]  /*0410*/  IADD3 R10, PT, PT, R57, R20, RZ ;  /* 0x00000014390a7210 */ /* 0x000fe20007ffe0ff */
[-CC-:B------:R-:W-:Y:S01]  /*0420*/  IMAD R32, R23, R55.reuse, R0.reuse ;  /* 0x0000003717207224 */ /* 0x180fe200078e0200 */
[----:B------:R-:W-:Y:S01]  /*0430*/  IADD3 R11, PT, PT, R57, R22, RZ ;  /* 0x00000016390b7210 */ /* 0x000fe20007ffe0ff */
[-CC-:B------:R-:W-:Y:S01]  /*0440*/  IMAD R34, R25, R55.reuse, R0.reuse ;  /* 0x0000003719227224 */ /* 0x180fe200078e0200 */
[C---:B------:R-:W-:Y:S01]  /*0450*/  IADD3 R18, PT, PT, R57.reuse, R24, RZ ;  /* 0x0000001839127210 */ /* 0x040fe20007ffe0ff */
[----:B------:R-:W-:Y:S01]  /*0460*/  IMAD R0, R2, R55, R0 ;  /* 0x0000003702007224 */ /* 0x000fe200078e0200 */
[----:B------:R-:W-:-:S02]  /*0470*/  IADD3 R13, PT, PT, R57, R26, RZ ;  /* 0x0000001a390d7210 */ /* 0x000fc40007ffe0ff */
[C---:B------:R-:W-:Y:S02]  /*0480*/  IADD3 R14, PT, PT, R57.reuse, R28, RZ ;  /* 0x0000001c390e7210 */ /* 0x040fe40007ffe0ff */
[C---:B------:R-:W-:Y:S02]  /*0490*/  IADD3 R15, PT, PT, R57.reuse, R30, RZ ;  /* 0x0000001e390f7210 */ /* 0x040fe40007ffe0ff */
[C---:B------:R-:W-:Y:S02]  /*04a0*/  IADD3 R4, PT, PT, R57.reuse, R32, RZ ;  /* 0x0000002039047210 */ /* 0x040fe40007ffe0ff */
[C---:B------:R-:W-:Y:S02]  /*04b0*/  IADD3 R17, PT, PT, R57.reuse, R34, RZ ;  /* 0x0000002239117210 */ /* 0x040fe40007ffe0ff */
[----:B------:R-:W-:-:S07]  /*04c0*/  IADD3 R0, PT, PT, R57, R0, RZ ;  /* 0x0000000039007210 */ /* 0x000fce0007ffe0ff */
.L_x_388:
        /* <DEDUP_REMOVED lines=118> */
.L_x_387:
[----:B------:R-:W-:Y:S05]  /*0c30*/  BSYNC.RECONVERGENT B1 ;  /* 0x0000000000017941 */ /* 0x000fea0003800200 */
.L_x_386:
        /* <DEDUP_REMOVED lines=9> */
[----:B------:R-:W0:Y:S08]  /*0cd0*/  LDC R32, c[0x0][0x388] ;  /* 0x0000e200ff207b82 */ /* 0x000e300000000800 */
[----:B------:R-:W1:Y:S08]  /*0ce0*/  LDC.64 R6, c[0x0][0x448] ;  /* 0x00011200ff067b82 */ /* 0x000e700000000a00 */
[----:B------:R-:W2:Y:S01]  /*0cf0*/  LDC.64 R8, c[0x0][0x440] ;  /* 0x00011000ff087b82 */ /* 0x000ea20000000a00 */
[----:B0-----:R-:W-:-:S05]  /*0d00*/  IMAD R13, R2, R32, R11 ;  /* 0x00000020020d7224 */ /* 0x001fca00078e020b */
[CC--:B------:R-:W-:Y:S02]  /*0d10*/  LEA R21, R32.reuse, R13.reuse, 0x5 ;  /* 0x0000000d20157211 */ /* 0x0c0fe400078e28ff */
[CC--:B------:R-:W-:Y:S01]  /*0d20*/  LEA R23, R32.reuse, R13.reuse, 0x6 ;  /* 0x0000000d20177211 */ /* 0x0c0fe200078e30ff */
[----:B-1----:R-:W-:Y:S01]  /*0d30*/  IMAD.WIDE.U32 R14, R13, 0x4, R6 ;  /* 0x000000040d0e7825 */ /* 0x002fe200078e0006 */
[----:B------:R-:W-:-:S03]  /*0d40*/  LEA R29, R32, R13, 0x7 ;  /* 0x0000000d201d7211 */ /* 0x000fc600078e38ff */
[--C-:B--2---:R-:W-:Y:S02]  /*0d50*/  IMAD.WIDE.U32 R16, R13, 0x4, R8.reuse ;  /* 0x000000040d107825 */ /* 0x104fe400078e0008 */
[----:B------:R0:W2:Y:S02]  /*0d60*/  LDG.E R14, desc[UR6][R14.64] ;  /* 0x000000060e0e7981 */ /* 0x0000a4000c1e1900 */
[C---:B------:R-:W-:Y:S02]  /*0d70*/  IMAD.WIDE.U32 R18, R21.reuse, 0x4, R8 ;  /* 0x0000000415127825 */ /* 0x040fe400078e0008 */
[----:B------:R1:W3:Y:S01]  /*0d80*/  LDG.E R0, desc[UR6][R16.64] ;  /* 0x0000000610007981 */ /* 0x0002e2000c1e1900 */
[----:B------:R-:W-:Y:S01]  /*0d90*/  LEA R27, R32, R23, 0x5 ;  /* 0x00000017201b7211 */ /* 0x000fe200078e28ff */
[----:B------:R-:W-:Y:S02]  /*0da0*/  IMAD.WIDE.U32 R20, R21, 0x4, R6 ;  /* 0x0000000415147825 */ /* 0x000fe400078e0006 */
[----:B------:R4:W5:Y:S02]  /*0db0*/  LDG.E R4, desc[UR6][R18.64] ;  /* 0x0000000612047981 */ /* 0x000964000c1e1900 */
[----:B------:R-:W-:-:S02]  /*0dc0*/  IMAD.WIDE.U32 R12, R23, 0x4, R8 ;  /* 0x00000004170c7825 */ /* 0x000fc400078e0008 */
[----:B------:R-:W5:Y:S02]  /*0dd0*/  LDG.E R31, desc[UR6][R20.64] ;  /* 0x00000006141f7981 */ /* 0x000f64000c1e1900 */
[----:B------:R-:W-:Y:S01]  /*0de0*/  IMAD.WIDE.U32 R22, R23, 0x4, R6 ;  /* 0x0000000417167825 */ /* 0x000fe200078e0006 */
[----:B0-----:R-:W-:Y:S01]  /*0df0*/  LEA R15, R32, R29, 0x5 ;  /* 0x0000001d200f7211 */ /* 0x001fe200078e28ff */
[----:B------:R0:W5:Y:S02]  /*0e00*/  LDG.E R12, desc[UR6][R12.64] ;  /* 0x000000060c0c7981 */ /* 0x000164000c1e1900 */
[C---:B-1----:R-:W-:Y:S02]  /*0e10*/  IMAD.WIDE.U32 R16, R27.reuse, 0x4, R8 ;  /* 0x000000041b107825 */ /* 0x042fe400078e0008 */
[----:B------:R1:W5:Y:S02]  /*0e20*/  LDG.E R33, desc[UR6][R22.64] ;  /* 0x0000000616217981 */ /* 0x000364000c1e1900 */
[----:B----4-:R-:W-:-:S02]  /*0e30*/  IMAD.WIDE.U32 R18, R27, 0x4, R6 ;  /* 0x000000041b127825 */ /* 0x010fc400078e0006 */
[----:B------:R-:W4:Y:S02]  /*0e40*/  LDG.E R17, desc[UR6][R16.64] ;  /* 0x0000000610117981 */ /* 0x000f24000c1e1900 */
[C---:B------:R-:W-:Y:S01]  /*0e50*/  IMAD.WIDE.U32 R26, R29.reuse, 0x4, R6 ;  /* 0x000000041d1a7825 */ /* 0x040fe200078e0006 */
[----:B0-----:R-:W-:Y:S01]  /*0e60*/  LEA R13, R32, R29, 0x6 ;  /* 0x0000001d200d7211 */ /* 0x001fe200078e30ff */
[----:B------:R-:W4:Y:S02]  /*0e70*/  LDG.E R19, desc[UR6][R18.64] ;  /* 0x0000000612137981 */ /* 0x000f24000c1e1900 */
[--C-:B------:R-:W-:Y:S02]  /*0e80*/  IMAD.WIDE.U32 R24, R29, 0x4, R8.reuse ;  /* 0x000000041d187825 */ /* 0x100fe400078e0008 */
[----:B------:R-:W4:Y:S02]  /*0e90*/  LDG.E R27, desc[UR6][R26.64] ;  /* 0x000000061a1b7981 */ /* 0x000f24000c1e1900 */
[----:B------:R-:W-:-:S02]  /*0ea0*/  IMAD.WIDE.U32 R28, R15, 0x4, R8 ;  /* 0x000000040f1c7825 */ /* 0x000fc400078e0008 */
[----:B------:R0:W4:Y:S02]  /*0eb0*/  LDG.E R10, desc[UR6][R24.64] ;  /* 0x00000006180a7981 */ /* 0x000124000c1e1900 */
[--C-:B------:R-:W-:Y:S01]  /*0ec0*/  IMAD.WIDE.U32 R20, R15, 0x4, R6.reuse ;  /* 0x000000040f147825 */ /* 0x100fe200078e0006 */
[----:B------:R-:W-:Y:S01]  /*0ed0*/  LEA R15, R32, R13, 0x5 ;  /* 0x0000000d200f7211 */ /* 0x000fe200078e28ff */
[----:B------:R-:W4:Y:S02]  /*0ee0*/  LDG.E R29, desc[UR6][R28.64] ;  /* 0x000000061c1d7981 */ /* 0x000f24000c1e1900 */
[C---:B-1----:R-:W-:Y:S02]  /*0ef0*/  IMAD.WIDE.U32 R22, R13.reuse, 0x4, R6 ;  /* 0x000000040d167825 */ /* 0x042fe400078e0006 */
[----:B------:R-:W4:Y:S02]  /*0f00*/  LDG.E R21, desc[UR6][R20.64] ;  /* 0x0000000614157981 */ /* 0x000f24000c1e1900 */
[----:B0-----:R-:W-:-:S02]  /*0f10*/  IMAD.WIDE.U32 R24, R13, 0x4, R8 ;  /* 0x000000040d187825 */ /* 0x001fc400078e0008 */
[----:B------:R-:W4:Y:S02]  /*0f20*/  LDG.E R23, desc[UR6][R22.64] ;  /* 0x0000000616177981 */ /* 0x000f24000c1e1900 */
[C---:B------:R-:W-:Y:S02]  /*0f30*/  IMAD.WIDE.U32 R8, R15.reuse, 0x4, R8 ;  /* 0x000000040f087825 */ /* 0x040fe400078e0008 */
[----:B------:R-:W4:Y:S02]  /*0f40*/  LDG.E R25, desc[UR6][R24.64] ;  /* 0x0000000618197981 */ /* 0x000f24000c1e1900 */
[----:B------:R-:W-:Y:S02]  /*0f50*/  IMAD.WIDE.U32 R6, R15, 0x4, R6 ;  /* 0x000000040f067825 */ /* 0x000fe400078e0006 */
[----:B------:R-:W4:Y:S04]  /*0f60*/  LDG.E R9, desc[UR6][R8.64] ;  /* 0x0000000608097981 */ /* 0x000f28000c1e1900 */
[----:B------:R-:W4:Y:S01]  /*0f70*/  LDG.E R7, desc[UR6][R6.64] ;  /* 0x0000000606077981 */ /* 0x000f22000c1e1900 */
[----:B------:R-:W-:Y:S01]  /*0f80*/  IADD3 R2, PT, PT, R2, 0x100, RZ ;  /* 0x0000010002027810 */ /* 0x000fe20007ffe0ff */
[----:B--2---:R-:W-:Y:S01]  /*0f90*/  FADD.FTZ R14, R3, R14 ;  /* 0x0000000e030e7221 */ /* 0x004fe20000010000 */
[----:B---3--:R-:W-:-:S04]  /*0fa0*/  FADD.FTZ R43, R43, R0 ;  /* 0x000000002b2b7221 */ /* 0x008fc80000010000 */
[----:B-----5:R-:W-:Y:S01]  /*0fb0*/  FADD.FTZ R43, R43, R4 ;  /* 0x000000042b2b7221 */ /* 0x020fe20000010000 */
[----:B------:R-:W-:-:S03]  /*0fc0*/  FADD.FTZ R14, R14, R31 ;  /* 0x0000001f0e0e7221 */ /* 0x000fc60000010000 */
[----:B------:R-:W-:Y:S01]  /*0fd0*/  FADD.FTZ R12, R43, R12 ;  /* 0x0000000c2b0c7221 */ /* 0x000fe20000010000 */
[----:B------:R-:W-:-:S03]  /*0fe0*/  FADD.FTZ R14, R14, R33 ;  /* 0x000000210e0e7221 */ /* 0x000fc60000010000 */
[----:B----4-:R-:W-:Y:S01]  /*0ff0*/  FADD.FTZ R17, R12, R17 ;  /* 0x000000110c117221 */ /* 0x010fe20000010000 */
[----:B------:R-:W-:-:S04]  /*1000*/  FADD.FTZ R14, R14, R19 ;  /* 0x000000130e0e7221 */ /* 0x000fc80000010000 */
[----:B------:R-:W-:Y:S01]  /*1010*/  FADD.FTZ R14, R14, R27 ;  /* 0x0000001b0e0e7221 */ /* 0x000fe20000010000 */
[----:B------:R-:W-:-:S04]  /*1020*/  FADD.FTZ R10, R17, R10 ;  /* 0x0000000a110a7221 */ /* 0x000fc80000010000 */
[----:B------:R-:W-:Y:S01]  /*1030*/  FADD.FTZ R10, R10, R29 ;  /* 0x0000001d0a0a7221 */ /* 0x000fe20000010000 */
[----:B------:R-:W-:-:S04]  /*1040*/  FADD.FTZ R14, R14, R21 ;  /* 0x000000150e0e7221 */ /* 0x000fc80000010000 */
[----:B------:R-:W-:Y:S01]  /*1050*/  FADD.FTZ R14, R14, R23 ;  /* 0x000000170e0e7221 */ /* 0x000fe20000010000 */
[----:B------:R-:W-:-:S04]  /*1060*/  FADD.FTZ R10, R10, R25 ;  /* 0x000000190a0a7221 */ /* 0x000fc80000010000 */
[----:B------:R-:W-:Y:S01]  /*1070*/  FADD.FTZ R43, R10, R9 ;  /* 0x000000090a2b7221 */ /* 0x000fe20000010000 */
[----:B------:R-:W-:-:S07]  /*1080*/  FADD.FTZ R3, R14, R7 ;  /* 0x000000070e037221 */ /* 0x000fce0000010000 */
.L_x_390:
[----:B------:R-:W-:Y:S05]  /*1090*/  BSYNC.RECONVERGENT B1 ;  /* 0x0000000000017941 */ /* 0x000fea0003800200 */
.L_x_389:
[----:B------:R-:W-:Y:S05]  /*10a0*/  @!P1 BRA `(.L_x_385) ;  /* 0x0000000000dc9947 */ /* 0x000fea0003800000 */
[----:B------:R-:W-:Y:S01]  /*10b0*/  ISETP.GE.U32.AND P0, PT, R30, 0x4, PT ;  /* 0x000000041e00780c */ /* 0x000fe20003f06070 */
[----:B------:R-:W-:Y:S01]  /*10c0*/  BSSY.RECONVERGENT B1, `(.L_x_391) ;  /* 0x0000024000017945 */ /* 0x000fe20003800200 */
[----:B------:R-:W-:-:S04]  /*10d0*/  LOP3.LUT R0, R54, 0x3, RZ, 0xc0, !PT ;  /* 0x0000000336007812 */ /* 0x000fc800078ec0ff */
[----:B------:R-:W-:-:S07]  /*10e0*/  ISETP.NE.AND P1, PT, R0, RZ, PT ;  /* 0x000000ff0000720c */ /* 0x000fce0003f25270 */
[----:B------:R-:W-:Y:S06]  /*10f0*/  @!P0 BRA `(.L_x_392) ;  /* 0x0000000000808947 */ /* 0x000fec0003800000 */
[----:B------:R-:W0:Y:S08]  /*1100*/  LDC R4, c[0x0][0x388] ;  /* 0x0000e200ff047b82 */ /* 0x000e300000000800 */
[----:B------:R-:W1:Y:S08]  /*1110*/  LDC.64 R6, c[0x0][0x440] ;  /* 0x00011000ff067b82 */ /* 0x000e700000000a00 */
[----:B------:R-:W2:Y:S01]  /*1120*/  LDC.64 R12, c[0x0][0x448] ;  /* 0x00011200ff0c7b82 */ /* 0x000ea20000000a00 */
[----:B0-----:R-:W-:-:S05]  /*1130*/  IMAD R15, R2, R4, R11 ;  /* 0x00000004020f7224 */ /* 0x001fca00078e020b */
[CC--:B------:R-:W-:Y:S01]  /*1140*/  LEA R17, R4.reuse, R15.reuse, 0x5 ;  /* 0x0000000f04117211 */ /* 0x0c0fe200078e28ff */
[----:B-1----:R-:W-:Y:S01]  /*1150*/  IMAD.WIDE.U32 R8, R15, 0x4, R6 ;  /* 0x000000040f087825 */ /* 0x002fe200078e0006 */
[----:B------:R-:W-:-:S03]  /*1160*/  LEA R21, R4, R15, 0x6 ;  /* 0x0000000f04157211 */ /* 0x000fc600078e30ff */
[----:B--2---:R-:W-:Y:S02]  /*1170*/  IMAD.WIDE.U32 R10, R15, 0x4, R12 ;  /* 0x000000040f0a7825 */ /* 0x004fe400078e000c */
[----:B------:R-:W2:Y:S02]  /*1180*/  LDG.E R8, desc[UR6][R8.64] ;  /* 0x0000000608087981 */ /* 0x000ea4000c1e1900 */
[C---:B------:R-:W-:Y:S01]  /*1190*/  IMAD.WIDE.U32 R14, R17.reuse, 0x4, R6 ;  /* 0x00000004110e7825 */ /* 0x040fe200078e0006 */
[----:B------:R-:W-:Y:S01]  /*11a0*/  LEA R23, R4, R21, 0x5 ;  /* 0x0000001504177211 */ /* 0x000fe200078e28ff */
        /* <DEDUP_REMOVED lines=21> */
.L_x_392:
[----:B------:R-:W-:Y:S05]  /*1300*/  BSYNC.RECONVERGENT B1 ;  /* 0x0000000000017941 */ /* 0x000fea0003800200 */
.L_x_391:
[----:B------:R-:W-:Y:S05]  /*1310*/  @!P1 BRA `(.L_x_385) ;  /* 0x0000000000409947 */ /* 0x000fea0003800000 */
[----:B------:R-:W0:Y:S01]  /*1320*/  LDC R12, c[0x0][0x388] ;  /* 0x0000e200ff0c7b82 */ /* 0x000e220000000800 */
[----:B------:R-:W-:-:S07]  /*1330*/  IADD3 R0, PT, PT, -R0, RZ, RZ ;  /* 0x000000ff00007210 */ /* 0x000fce0007ffe1ff */
[----:B------:R-:W1:Y:S08]  /*1340*/  LDC.64 R8, c[0x0][0x440] ;  /* 0x00011000ff087b82 */ /* 0x000e700000000a00 */
[----:B------:R-:W2:Y:S01]  /*1350*/  LDC.64 R10, c[0x0][0x448] ;  /* 0x00011200ff0a7b82 */ /* 0x000ea20000000a00 */
[----:B0-----:R-:W-:-:S05]  /*1360*/  IMAD R2, R2, R12, R5 ;  /* 0x0000000c02027224 */ /* 0x001fca00078e0205 */
[----:B------:R-:W-:-:S07]  /*1370*/  IADD3 R13, PT, PT, R57, R2, RZ ;  /* 0x00000002390d7210 */ /* 0x000fce0007ffe0ff */
.L_x_393:
[----:B-1----:R-:W-:-:S04]  /*1380*/  IMAD.WIDE.U32 R4, R13, 0x4, R8 ;  /* 0x000000040d047825 */ /* 0x002fc800078e0008 */
[----:B--2---:R-:W-:Y:S02]  /*1390*/  IMAD.WIDE.U32 R6, R13, 0x4, R10 ;  /* 0x000000040d067825 */ /* 0x004fe400078e000a */
        /* <DEDUP_REMOVED lines=8> */
.L_x_385:
[----:B------:R-:W-:Y:S05]  /*1420*/  BSYNC.RECONVERGENT B0 ;  /* 0x0000000000007941 */ /* 0x000fea0003800200 */
.L_x_384:
[----:B------:R-:W0:Y:S01]  /*1430*/  S2R R5, SR_TID.X ;  /* 0x0000000000057919 */ /* 0x000e220000002100 */
[----:B------:R-:W1:Y:S01]  /*1440*/  S2UR UR5, SR_CgaCtaId ;  /* 0x00000000000579c3 */ /* 0x000e620000008800 */
[----:B------:R-:W-:Y:S01]  /*1450*/  UMOV UR4, 0x400 ;  /* 0x0000040000047882 */ /* 0x000fe20000000000 */
[C---:B------:R-:W-:Y:S02]  /*1460*/  ISETP.NE.AND P1, PT, R57.reuse, RZ, PT ;  /* 0x000000ff3900720c */ /* 0x040fe40003f25270 */
[----:B------:R-:W-:Y:S01]  /*1470*/  ISETP.GT.U32.AND P0, PT, R57, 0xf, PT ;  /* 0x0000000f3900780c */ /* 0x000fe20003f04070 */
[----:B-1----:R-:W-:Y:S01]  /*1480*/  ULEA UR4, UR5, UR4, 0x18 ;  /* 0x0000000405047291 */ /* 0x002fe2000f8ec0ff */
[----:B0-----:R-:W-:-:S04]  /*1490*/  SHF.R.U32.HI R12, RZ, 0x5, R5 ;  /* 0x00000005ff0c7819 */ /* 0x001fc80000011605 */
[C-C-:B------:R-:W-:Y:S02]  /*14a0*/  LOP3.LUT R0, R12.reuse, 0x1f, R5.reuse, 0x78, !PT ;  /* 0x0000001f0c007812 */ /* 0x140fe400078e7805 */
[----:B------:R-:W-:Y:S02]  /*14b0*/  ISETP.NE.OR P0, PT, R12, 0x1f, P0 ;  /* 0x0000001f0c00780c */ /* 0x000fe40000705670 */
        /* <DEDUP_REMOVED lines=22> */
[----:B------:R-:W0:Y:S01]  /*1620*/  SHFL.BFLY PT, R5, R10, 0x8, 0x1f ;  /* 0x0d001f000a057f89 */ /* 0x000e2200000e0000 */
[----:B------:R-:W-:-:S03]  /*1630*/  @!P1 LEA R7, R12, UR4, 0x2 ;  /* 0x000000040c079c11 */ /* 0x000fc6000f8e10ff */
[----:B------:R-:W1:Y:S01]  /*1640*/  SHFL.BFLY PT, R3, R2, 0x8, 0x1f ;  /* 0x0d001f0002037f89 */ /* 0x000e6200000e0000 */
        /* <DEDUP_REMOVED lines=10> */
[----:B0-----:R-:W-:Y:S01]  /*16f0*/  LEA R0, R57, UR4, 0x3 ;  /* 0x0000000439007c11 */ /* 0x001fe2000f8e18ff */
[----:B------:R-:W0:Y:S01]  /*1700*/  LDC.64 R2, c[0x0][0x488] ;  /* 0x00012200ff027b82 */ /* 0x000e220000000a00 */
[----:B------:R-:W-:-:S03]  /*1710*/  SHF.L.U32 R58, R58, 0x4, RZ ;  /* 0x000000043a3a7819 */ /* 0x000fc600000006ff */
[----:B------:R-:W1:Y:S01]  /*1720*/  LDS.64 R6, [R0+0x2000] ;  /* 0x0020000000067984 */ /* 0x000e620000000a00 */
[----:B------:R-:W-:-:S03]  /*1730*/  LOP3.LUT R58, R58, 0x7ffffff0, RZ, 0xc0, !PT ;  /* 0x7ffffff03a3a7812 */ /* 0x000fc600078ec0ff */
[----:B------:R-:W2:Y:S01]  /*1740*/  LDS.64 R8, [R0+0x2080] ;  /* 0x0020800000087984 */ /* 0x000ea20000000a00 */
[----:B------:R-:W3:Y:S01]  /*1750*/  LDC.64 R4, c[0x0][0x480] ;  /* 0x00012000ff047b82 */ /* 0x000ee20000000a00 */
[----:B------:R-:W-:-:S05]  /*1760*/  IADD3 R57, PT, PT, R57, R58, RZ ;  /* 0x0000003a39397210 */ /* 0x000fca0007ffe0ff */
[----:B0-----:R-:W-:-:S04]  /*1770*/  IMAD.WIDE.U32 R2, R57, 0x4, R2 ;  /* 0x0000000439027825 */ /* 0x001fc800078e0002 */
[----:B---3--:R-:W-:Y:S01]  /*1780*/  IMAD.WIDE.U32 R4, R57, 0x4, R4 ;  /* 0x0000000439047825 */ /* 0x008fe200078e0004 */
[----:B-1----:R-:W-:Y:S02]  /*1790*/  F2FP.BF16.F32.PACK_AB R7, R7, R6 ;  /* 0x000000060707723e */ /* 0x002fe400000010ff */
[----:B--2---:R-:W-:-:S03]  /*17a0*/  F2FP.BF16.F32.PACK_AB R9, R9, R8 ;  /* 0x000000080909723e */ /* 0x004fc600000010ff */
[----:B------:R-:W-:Y:S04]  /*17b0*/  STG.E desc[UR6][R2.64], R7 ;  /* 0x0000000702007986 */ /* 0x000fe8000c101906 */
[----:B------:R-:W-:Y:S01]  /*17c0*/  STG.E desc[UR6][R4.64], R9 ;  /* 0x0000000904007986 */ /* 0x000fe2000c101906 */
[----:B------:R-:W-:Y:S05]  /*17d0*/  EXIT ;  /* 0x000000000000794d */ /* 0x000fea0003800000 */
.L_x_394:
        /* <DEDUP_REMOVED lines=10> */
.L_x_4931:


//--------------------- .text._ZN10layer_norm40ln_parallel_residual_bwd_finalize_kernelINS_22Kernel_traits_finalizeILj768E13__nv_bfloat16S2_S2_S2_fjLb0ELj1024ELj4ENS_18Kernel_traits_baseILj768ES2_S2_S2_S2_fjLj1024EEEEELb1EEEvNS_9BwdParamsE --------------------------
	.section	.text._ZN10layer_norm40ln_parallel_residual_bwd_finalize_kernelINS_22Kernel_traits_finalizeILj768E13__nv_bfloat16S2_S2_S2_fjLb0ELj1024ELj4ENS_18Kernel_traits_baseILj768ES2_S2_S2_S2_fjLj1024EEEEELb1EEEvNS_9BwdParamsE,"ax",@progbits
	.align	128
        .global         _ZN10layer_norm40ln_parallel_residual_bwd_finalize_kernelINS_22Kernel_traits_finalizeILj768E13__nv_bfloat16S2_S2_S2_fjLb0ELj1024ELj4ENS_18Kernel_traits_baseILj768ES2_S2_S2_S2_fjLj1024EEEEELb1EEEvNS_9BwdParamsE
        .type           _ZN10layer_norm40ln_parallel_residual_bwd_finalize_kernelINS_22Kernel_traits_finalizeILj768E13__nv_bfloat16S2_S2_S2_fjLb0ELj1024ELj4ENS_18Kernel_traits_baseILj768ES2_S2_S2_S2_fjLj1024EEEEELb1EEEvNS_9BwdParamsE,@function
        .size           _ZN10layer_norm40ln_parallel_residual_bwd_finalize_kernelINS_22Kernel_traits_finalizeILj768E13__nv_bfloat16S2_S2_S2_fjLb0ELj1024ELj4ENS_18Kernel_traits_baseILj768ES2_S2_S2_S2_fjLj1024EEEEELb1EEEvNS_9BwdParamsE,(.L_x_4932 - _ZN10layer_norm40ln_parallel_residual_bwd_finalize_kernelINS_22Kernel_traits_finalizeILj768E13__nv_bfloat16S2_S2_S2_fjLb0ELj1024ELj4ENS_18Kernel_traits_baseILj768ES2_S2_S2_S2_fjLj1024EEEEELb1EEEvNS_9BwdParamsE)
        .other          _ZN10layer_norm40ln_parallel_residual_bwd_finalize_kernelINS_22Kernel_traits_finalizeILj768E13__nv_bfloat16S2_S2_S2_fjLb0ELj1024ELj4ENS_18Kernel_traits_baseILj768ES2_S2_S2_S2_fjLj1024EEEEELb1EEEvNS_9BwdParamsE,@"STO_CUDA_ENTRY STV_DEFAULT"
_ZN10layer_norm40ln_parallel_residual_bwd_finalize_kernelINS_22Kernel_traits_finalizeILj768E13__nv_bfloat16S2_S2_S2_fjLb0ELj1024ELj4ENS_18Kernel_traits_baseILj768ES2_S2_S2_S2_fjLj1024EEEEELb1EEEvNS_9BwdParamsE:
.text._ZN10layer_norm40ln_parallel_residual_bwd_finalize_kernelINS_22Kernel_traits_finalizeILj768E13__nv_bfloat16S2_S2_S2_fjLb0ELj1024ELj4ENS_18Kernel_traits_baseILj768ES2_S2_S2_S2_fjLj1024EEEEELb1EEEvNS_9BwdParamsE:
        /* <DEDUP_REMOVED lines=12> */
[----:B------:R-:W-:Y:S01]  /*00c0*/  MOV R6, R3 ;  /* 0x0000000300067202 */ /* 0x000fe20000000f00 */
[----:B------:R-:W-:Y:S01]  /*00d0*/  HFMA2 R22, -RZ, RZ, 0, 0 ;  /* 0x00000000ff167431 */ /* 0x000fe200000001ff */
[----:B------:R-:W-:Y:S02]  /*00e0*/  LOP3.LUT R5, R2, 0x1f, RZ, 0xc0, !PT ;  /* 0x0000001f02057812 */ /* 0x000fe400078ec0ff */
[----:B------:R-:W-:Y:S02]  /*00f0*/  MOV R10, RZ ;  /* 0x000000ff000a7202 */ /* 0x000fe40000000f00 */
[----:B------:R-:W-:-:S02]  /*0100*/  MOV R7, RZ ;  /* 0x000000ff00077202 */ /* 0x000fc40000000f00 */
[----:B0-----:R-:W-:-:S13]  /*0110*/  ISETP.GE.U32.AND P0, PT, R6, UR8, PT ;  /* 0x0000000806007c0c */ /* 0x001fda000bf06070 */
[----:B-1----:R-:W-:Y:S05]  /*0120*/  @P0 BRA `(.L_x_396) ;  /* 0x0000001000500947 */ /* 0x002fea0003800000 */
        /* <DEDUP_REMOVED lines=20> */
[----:B------:R-:W-:-:S04]  /*0270*/  LOP3.LUT R8, R8, 0xffffff8, RZ, 0xc0, !PT ;  /* 0x0ffffff808087812 */ /* 0x000fc800078ec0ff */
[----:B------:R-:W-:Y:S01]  /*0280*/  IADD3 R8, PT, PT, -R8, RZ, RZ ;  /* 0x000000ff08087210 */ /* 0x000fe20007ffe1ff */
[-CC-:B0-----:R-:W-:Y:S02]  /*0290*/  IMAD R28, R28, R11.reuse, R4.reuse ;  /* 0x0000000b1c1c7224 */ /* 0x181fe400078e0204 */
[-CC-:B------:R-:W-:Y:S02]  /*02a0*/  IMAD R12, R12, R11.reuse, R4.reuse ;  /* 0x0000000b0c0c7224 */ /* 0x180fe400078e0204 */
[-CC-:B------:R-:W-:Y:S01]  /*02b0*/  IMAD R14, R13, R11.reuse, R4.reuse ;  /* 0x0000000b0d0e7224 */ /* 0x180fe200078e0204 */
[----:B------:R-:W-:Y:S01]  /*02c0*/  IADD3 R23, PT, PT, R5, R28, RZ ;  /* 0x0000001c05177210 */ /* 0x000fe20007ffe0ff */
[-CC-:B------:R-:W-:Y:S01]  /*02d0*/  IMAD R16, R15, R11.reuse, R4.reuse ;  /* 0x0000000b0f107224 */ /* 0x180fe200078e0204 */
[----:B------:R-:W-:Y:S01]  /*02e0*/  IADD3 R27, PT, PT, R5, R12, RZ ;  /* 0x0000000c051b7210 */ /* 0x000fe20007ffe0ff */
        /* <DEDUP_REMOVED lines=9> */
[----:B------:R-:W-:-:S07]  /*0380*/  IADD3 R4, PT, PT, R5, R4, RZ ;  /* 0x0000000405047210 */ /* 0x000fce0007ffe0ff */
.L_x_399:
        /* <DEDUP_REMOVED lines=51> */
[----:B0-----:R-:W-:-:S04]  /*06c0*/  IMAD.WIDE.U32 R14, R23, 0x4, R16 ;  /* 0x00000004170e7825 */ /* 0x001fc800078e0010 */
[----:B-----5:R-:W-:Y:S01]  /*06d0*/  FADD.FTZ R22, R22, R28 ;  /* 0x0000001c16167221 */ /* 0x020fe20000010000 */
[----:B------:R-:W4:Y:S01]  /*06e0*/  LDG.E R26, desc[UR6][R14.64] ;  /* 0x000000060e1a7981 */ /* 0x000f22000c1e1900 */
[----:B------:R-:W-:-:S04]  /*06f0*/  IMAD.WIDE.U32 R28, R12, 0x4, R16 ;  /* 0x000000040c1c7825 */ /* 0x000fc800078e0010 */
[----:B---3--:R-:W-:Y:S02]  /*0700*/  FADD.FTZ R18, R18, R10 ;  /* 0x0000000a12127221 */ /* 0x008fe40000010000 */
[----:B------:R0:W3:Y:S02]  /*0710*/  LDG.E R10, desc[UR6][R28.64] ;  /* 0x000000061c0a7981 */ /* 0x0000e4000c1e1900 */
[----:B0-----:R-:W-:-:S04]  /*0720*/  IMAD.WIDE.U32 R28, R25, 0x4, R16 ;  /* 0x00000004191c7825 */ /* 0x001fc800078e0010 */
[----:B----4-:R-:W-:Y:S02]  /*0730*/  FADD.FTZ R18, R18, R26 ;  /* 0x0000001a12127221 */ /* 0x010fe40000010000 */
[----:B------:R0:W4:Y:S02]  /*0740*/  LDG.E R26, desc[UR6][R28.64] ;  /* 0x000000061c1a7981 */ /* 0x000124000c1e1900 */
[----:B0-----:R-:W-:-:S04]  /*0750*/  IMAD.WIDE.U32 R28, R27, 0x4, R16 ;  /* 0x000000041b1c7825 */ /* 0x001fc800078e0010 */
[----:B---3--:R-:W-:Y:S02]  /*0760*/  FADD.FTZ R10, R18, R10 ;  /* 0x0000000a120a7221 */ /* 0x008fe40000010000 */
[----:B------:R-:W3:Y:S01]  /*0770*/  LDG.E R18, desc[UR6][R28.64] ;  /* 0x000000061c127981 */ /* 0x000ee2000c1e1900 */
[----:B------:R-:W-:-:S04]  /*0780*/  IMAD.WIDE.U32 R14, R13, 0x4, R16 ;  /* 0x000000040d0e7825 */ /* 0x000fc800078e0010 */
[----:B----4-:R-:W-:Y:S02]  /*0790*/  FADD.FTZ R10, R10, R26 ;  /* 0x0000001a0a0a7221 */ /* 0x010fe40000010000 */
[----:B------:R0:W4:Y:S02]  /*07a0*/  LDG.E R26, desc[UR6][R14.64] ;  /* 0x000000060e1a7981 */ /* 0x000124000c1e1900 */
[----:B0-----:R-:W-:-:S04]  /*07b0*/  IMAD.WIDE.U32 R14, R19, 0x4, R16 ;  /* 0x00000004130e7825 */ /* 0x001fc800078e0010 */
[----:B------:R-:W-:-:S04]  /*07c0*/  IMAD.WIDE.U32 R28, R21, 0x4, R16 ;  /* 0x00000004151c7825 */ /* 0x000fc800078e0010 */
[----:B---3--:R-:W-:Y:S02]  /*07d0*/  FADD.FTZ R10, R10, R18 ;  /* 0x000000120a0a7221 */ /* 0x008fe40000010000 */
[----:B------:R0:W3:Y:S02]  /*07e0*/  LDG.E R18, desc[UR6][R14.64] ;  /* 0x000000060e127981 */ /* 0x0000e4000c1e1900 */
[----:B0-----:R-:W0:Y:S02]  /*07f0*/  LDC.64 R14, c[0x0][0x458] ;  /* 0x00011600ff0e7b82 */ /* 0x001e240000000a00 */
[----:B0-----:R-:W-:-:S06]  /*0800*/  IMAD.WIDE.U32 R16, R4, 0x4, R14 ;  /* 0x0000000404107825 */ /* 0x001fcc00078e000e */
[----:B------:R-:W5:Y:S01]  /*0810*/  LDG.E R17, desc[UR6][R16.64] ;  /* 0x0000000610117981 */ /* 0x000f62000c1e1900 */
[----:B----4-:R-:W-:-:S03]  /*0820*/  FADD.FTZ R26, R10, R26 ;  /* 0x0000001a0a1a7221 */ /* 0x010fc60000010000 */
[----:B------:R3:W4:Y:S02]  /*0830*/  LDG.E R10, desc[UR6][R28.64] ;  /* 0x000000061c0a7981 */ /* 0x000724000c1e1900 */
[----:B---3--:R-:W-:Y:S01]  /*0840*/  FADD.FTZ R29, R26, R18 ;  /* 0x000000121a1d7221 */ /* 0x008fe20000010000 */
[----:B-----5:R-:W-:Y:S01]  /*0850*/  FADD.FTZ R20, R17, R20 ;  /* 0x0000001411147221 */ /* 0x020fe20000010000 */
[----:B------:R-:W-:-:S05]  /*0860*/  IMAD.WIDE.U32 R16, R23, 0x4, R14 ;  /* 0x0000000417107825 */ /* 0x000fca00078e000e */
[----:B------:R0:W3:Y:S02]  /*0870*/  LDG.E R18, desc[UR6][R16.64] ;  /* 0x0000000610127981 */ /* 0x0000e4000c1e1900 */
[----:B0-----:R-:W-:-:S04]  /*0880*/  IMAD.WIDE.U32 R16, R12, 0x4, R14 ;  /* 0x000000040c107825 */ /* 0x001fc800078e000e */
[----:B---3--:R-:W-:Y:S02]  /*0890*/  FADD.FTZ R18, R20, R18 ;  /* 0x0000001214127221 */ /* 0x008fe40000010000 */
        /* <DEDUP_REMOVED lines=11> */
[----:B------:R-:W-:-:S06]  /*0950*/  IMAD.WIDE.U32 R14, R21, 0x4, R14 ;  /* 0x00000004150e7825 */ /* 0x000fcc00078e000e */
[----:B------:R-:W5:Y:S01]  /*0960*/  LDG.E R15, desc[UR6][R14.64] ;  /* 0x000000060e0f7981 */ /* 0x000f62000c1e1900 */
[----:B---3--:R-:W-:-:S03]  /*0970*/  FADD.FTZ R18, R18, R20 ;  /* 0x0000001412127221 */ /* 0x008fc60000010000 */
[----:B------:R-:W3:Y:S01]  /*0980*/  LDG.E R20, desc[UR6][R16.64] ;  /* 0x0000000610147981 */ /* 0x000ee2000c1e1900 */
[----:B------:R-:W-:-:S04]  /*0990*/  IADD3 R8, PT, PT, R8, 0x8, RZ ;  /* 0x0000000808087810 */ /* 0x000fc80007ffe0ff */
[----:B------:R-:W-:Y:S01]  /*09a0*/  ISETP.NE.AND P0, PT, R8, RZ, PT ;  /* 0x000000ff0800720c */ /* 0x000fe20003f05270 */
[----:B--2---:R-:W-:Y:S01]  /*09b0*/  FADD.FTZ R22, R22, R24 ;  /* 0x0000001816167221 */ /* 0x004fe20000010000 */
[----:B----4-:R-:W-:Y:S01]  /*09c0*/  FADD.FTZ R10, R29, R10 ;  /* 0x0000000a1d0a7221 */ /* 0x010fe20000010000 */
[----:B------:R-:W-:Y:S02]  /*09d0*/  IADD3 R6, PT, PT, R6, 0x100, RZ ;  /* 0x0000010006067810 */ /* 0x000fe40007ffe0ff */
[C---:B------:R-:W-:Y:S02]  /*09e0*/  LEA R4, R11.reuse, R4, 0x8 ;  /* 0x000000040b047211 */ /* 0x040fe400078e40ff */
[C---:B------:R-:W-:Y:S02]  /*09f0*/  LEA R23, R11.reuse, R23, 0x8 ;  /* 0x000000170b177211 */ /* 0x040fe400078e40ff */
[C---:B------:R-:W-:Y:S02]  /*0a00*/  LEA R12, R11.reuse, R12, 0x8 ;  /* 0x0000000c0b0c7211 */ /* 0x040fe400078e40ff */
[----:B------:R-:W-:-:S02]  /*0a10*/  LEA R25, R11, R25, 0x8 ;  /* 0x000000190b197211 */ /* 0x000fc400078e40ff */
[C---:B------:R-:W-:Y:S02]  /*0a20*/  LEA R27, R11.reuse, R27, 0x8 ;  /* 0x0000001b0b1b7211 */ /* 0x040fe400078e40ff */
[C---:B------:R-:W-:Y:S02]  /*0a30*/  LEA R13, R11.reuse, R13, 0x8 ;  /* 0x0000000d0b0d7211 */ /* 0x040fe400078e40ff */
[C---:B------:R-:W-:Y:S02]  /*0a40*/  LEA R19, R11.reuse, R19, 0x8 ;  /* 0x000000130b137211 */ /* 0x040fe400078e40ff */
[----:B------:R-:W-:Y:S01]  /*0a50*/  LEA R21, R11, R21, 0x8 ;  /* 0x000000150b157211 */ /* 0x000fe200078e40ff */
[----:B---3--:R-:W-:-:S04]  /*0a60*/  FADD.FTZ R20, R18, R20 ;  /* 0x0000001412147221 */ /* 0x008fc80000010000 */
[----:B-----5:R-:W-:Y:S01]  /*0a70*/  FADD.FTZ R20, R20, R15 ;  /* 0x0000000f14147221 */ /* 0x020fe20000010000 */
[----:B------:R-:W-:Y:S06]  /*0a80*/  @P0 BRA `(.L_x_399) ;  /* 0xfffffff800400947 */ /* 0x000fec000383ffff */
.L_x_398:
[----:B------:R-:W-:Y:S05]  /*0a90*/  BSYNC.RECONVERGENT B1 ;  /* 0x0000000000017941 */ /* 0x000fea0003800200 */
.L_x_397:
        /* <DEDUP_REMOVED lines=9> */
[----:B------:R-:W0:Y:S08]  /*0b30*/  LDC R8, c[0x0][0x388] ;  /* 0x0000e200ff087b82 */ /* 0x000e300000000800 */
[----:B------:R-:W1:Y:S08]  /*0b40*/  LDC.64 R12, c[0x0][0x440] ;  /* 0x00011000ff0c7b82 */ /* 0x000e700000000a00 */
[----:B------:R-:W2:Y:S01]  /*0b50*/  LDC.64 R18, c[0x0][0x458] ;  /* 0x00011600ff127b82 */ /* 0x000ea20000000a00 */
[----:B0-----:R-:W-:-:S07]  /*0b60*/  IMAD R21, R6, R8, R11 ;  /* 0x0000000806157224 */ /* 0x001fce00078e020b */
[----:B------:R-:W0:Y:S01]  /*0b70*/  LDC.64 R16, c[0x0][0x450] ;  /* 0x00011400ff107b82 */ /* 0x000e220000000a00 */
[----:B-1----:R-:W-:-:S05]  /*0b80*/  IMAD.WIDE.U32 R14, R21, 0x4, R12 ;  /* 0x00000004150e7825 */ /* 0x002fca00078e000c */
[----:B------:R1:W3:Y:S02]  /*0b90*/  LDG.E R26, desc[UR6][R14.64] ;  /* 0x000000060e1a7981 */ /* 0x0002e4000c1e1900 */
[----:B-1----:R-:W1:Y:S02]  /*0ba0*/  LDC.64 R14, c[0x0][0x448] ;  /* 0x00011200ff0e7b82 */ /* 0x002e640000000a00 */
[----:B-1----:R-:W-:-:S06]  /*0bb0*/  IMAD.WIDE.U32 R28, R21, 0x4, R14 ;  /* 0x00000004151c7825 */ /* 0x002fcc00078e000e */
[----:B------:R-:W4:Y:S01]  /*0bc0*/  LDG.E R29, desc[UR6][R28.64] ;  /* 0x000000061c1d7981 */ /* 0x000f22000c1e1900 */
[----:B0-----:R-:W-:-:S06]  /*0bd0*/  IMAD.WIDE.U32 R24, R21, 0x4, R16 ;  /* 0x0000000415187825 */ /* 0x001fcc00078e0010 */
[----:B------:R-:W5:Y:S01]  /*0be0*/  LDG.E R25, desc[UR6][R24.64] ;  /* 0x0000000618197981 */ /* 0x000f62000c1e1900 */
[----:B---3--:R-:W-:Y:S01]  /*0bf0*/  FADD.FTZ R7, R7, R26 ;  /* 0x0000001a07077221 */ /* 0x008fe20000010000 */
[----:B--2---:R-:W-:-:S06]  /*0c00*/  IMAD.WIDE.U32 R26, R21, 0x4, R18 ;  /* 0x00000004151a7825 */ /* 0x004fcc00078e0012 */
[----:B------:R0:W2:Y:S02]  /*0c10*/  LDG.E R26, desc[UR6][R26.64] ;  /* 0x000000061a1a7981 */ /* 0x0000a4000c1e1900 */
[----:B0-----:R-:W-:Y:S01]  /*0c20*/  LEA R27, R8, R21, 0x5 ;  /* 0x00000015081b7211 */ /* 0x001fe200078e28ff */
[----:B----4-:R-:W-:-:S04]  /*0c30*/  FADD.FTZ R24, R22, R29 ;  /* 0x0000001d16187221 */ /* 0x010fc80000010000 */
[----:B------:R-:W-:-:S04]  /*0c40*/  IMAD.WIDE.U32 R28, R27, 0x4, R14 ;  /* 0x000000041b1c7825 */ /* 0x000fc800078e000e */
[C---:B------:R-:W-:Y:S02]  /*0c50*/  IMAD.WIDE.U32 R22, R27.reuse, 0x4, R12 ;  /* 0x000000041b167825 */ /* 0x040fe400078e000c */
[----:B------:R-:W3:Y:S04]  /*0c60*/  LDG.E R29, desc[UR6][R28.64] ;  /* 0x000000061c1d7981 */ /* 0x000ee8000c1e1900 */
[----:B------:R-:W4:Y:S01]  /*0c70*/  LDG.E R22, desc[UR6][R22.64] ;  /* 0x0000000616167981 */ /* 0x000f22000c1e1900 */
[----:B------:R-:W-:Y:S01]  /*0c80*/  LEA R21, R8, R21, 0x6 ;  /* 0x0000001508157211 */ /* 0x000fe200078e30ff */
[----:B-----5:R-:W-:Y:S01]  /*0c90*/  FADD.FTZ R10, R10, R25 ;  /* 0x000000190a0a7221 */ /* 0x020fe20000010000 */
[----:B--2---:R-:W-:Y:S01]  /*0ca0*/  FADD.FTZ R20, R20, R26 ;  /* 0x0000001a14147221 */ /* 0x004fe20000010000 */
[----:B---3--:R-:W-:Y:S01]  /*0cb0*/  FADD.FTZ R24, R24, R29 ;  /* 0x0000001d18187221 */ /* 0x008fe20000010000 */
[----:B------:R-:W-:-:S04]  /*0cc0*/  IMAD.WIDE.U32 R28, R27, 0x4, R16 ;  /* 0x000000041b1c7825 */ /* 0x000fc800078e0010 */
[----:B------:R-:W-:-:S04]  /*0cd0*/  IMAD.WIDE.U32 R26, R27, 0x4, R18 ;  /* 0x000000041b1a7825 */ /* 0x000fc800078e0012 */
[----:B----4-:R-:W-:Y:S01]  /*0ce0*/  FADD.FTZ R7, R7, R22 ;  /* 0x0000001607077221 */ /* 0x010fe20000010000 */
[----:B------:R-:W2:Y:S04]  /*0cf0*/  LDG.E R25, desc[UR6][R28.64] ;  /* 0x000000061c197981 */ /* 0x000ea8000c1e1900 */
[----:B------:R0:W3:Y:S02]  /*0d00*/  LDG.E R22, desc[UR6][R26.64] ;  /* 0x000000061a167981 */ /* 0x0000e4000c1e1900 */
[----:B0-----:R-:W-:-:S06]  /*0d10*/  IMAD.WIDE.U32 R26, R21, 0x4, R12 ;  /* 0x00000004151a7825 */ /* 0x001fcc00078e000c */
[----:B------:R-:W4:Y:S01]  /*0d20*/  LDG.E R26, desc[UR6][R26.64] ;  /* 0x000000061a1a7981 */ /* 0x000f22000c1e1900 */
[----:B------:R-:W-:-:S04]  /*0d30*/  IMAD.WIDE.U32 R28, R21, 0x4, R14 ;  /* 0x00000004151c7825 */ /* 0x000fc800078e000e */
[----:B--2---:R-:W-:Y:S01]  /*0d40*/  FADD.FTZ R23, R10, R25 ;  /* 0x000000190a177221 */ /* 0x004fe20000010000 */
[----:B------:R-:W-:Y:S01]  /*0d50*/  LEA R25, R8, R21, 0x5 ;  /* 0x0000001508197211 */ /* 0x000fe200078e28ff */
[----:B---3--:R-:W-:-:S04]  /*0d60*/  FADD.FTZ R22, R20, R22 ;  /* 0x0000001614167221 */ /* 0x008fc80000010000 */
[----:B------:R-:W-:-:S04]  /*0d70*/  IMAD.WIDE.U32 R12, R25, 0x4, R12 ;  /* 0x00000004190c7825 */ /* 0x000fc800078e000c */
[----:B------:R-:W-:Y:S02]  /*0d80*/  IMAD.WIDE.U32 R14, R25, 0x4, R14 ;  /* 0x00000004190e7825 */ /* 0x000fe400078e000e */
[----:B------:R-:W2:Y:S04]  /*0d90*/  LDG.E R13, desc[UR6][R12.64] ;  /* 0x000000060c0d7981 */ /* 0x000ea8000c1e1900 */
[----:B------:R-:W3:Y:S01]  /*0da0*/  LDG.E R15, desc[UR6][R14.64] ;  /* 0x000000060e0f7981 */ /* 0x000ee2000c1e1900 */
[----:B----4-:R-:W-:Y:S01]  /*0db0*/  FADD.FTZ R10, R7, R26 ;  /* 0x0000001a070a7221 */ /* 0x010fe20000010000 */
[C---:B------:R-:W-:Y:S02]  /*0dc0*/  IMAD.WIDE.U32 R26, R21.reuse, 0x4, R16 ;  /* 0x00000004151a7825 */ /* 0x040fe400078e0010 */
[----:B------:R-:W4:Y:S02]  /*0dd0*/  LDG.E R7, desc[UR6][R28.64] ;  /* 0x000000061c077981 */ /* 0x000f24000c1e1900 */
[----:B------:R-:W-:-:S02]  /*0de0*/  IMAD.WIDE.U32 R20, R21, 0x4, R18 ;  /* 0x0000000415147825 */ /* 0x000fc400078e0012 */
[----:B------:R-:W5:Y:S02]  /*0df0*/  LDG.E R8, desc[UR6][R26.64] ;  /* 0x000000061a087981 */ /* 0x000f64000c1e1900 */
[C---:B------:R-:W-:Y:S02]  /*0e00*/  IMAD.WIDE.U32 R16, R25.reuse, 0x4, R16 ;  /* 0x0000000419107825 */ /* 0x040fe400078e0010 */
[----:B------:R-:W3:Y:S02]  /*0e10*/  LDG.E R21, desc[UR6][R20.64] ;  /* 0x0000000614157981 */ /* 0x000ee4000c1e1900 */
[----:B------:R-:W-:Y:S02]  /*0e20*/  IMAD.WIDE.U32 R18, R25, 0x4, R18 ;  /* 0x0000000419127825 */ /* 0x000fe400078e0012 */
[----:B------:R-:W3:Y:S04]  /*0e30*/  LDG.E R16, desc[UR6][R16.64] ;  /* 0x0000000610107981 */ /* 0x000ee8000c1e1900 */
[----:B------:R-:W3:Y:S01]  /*0e40*/  LDG.E R19, desc[UR6][R18.64] ;  /* 0x0000000612137981 */ /* 0x000ee2000c1e1900 */
[----:B------:R-:W-:Y:S01]  /*0e50*/  IADD3 R6, PT, PT, R6, 0x80, RZ ;  /* 0x0000008006067810 */ /* 0x000fe20007ffe0ff */
[----:B----4-:R-:W-:Y:S01]  /*0e60*/  FADD.FTZ R24, R24, R7 ;  /* 0x0000000718187221 */ /* 0x010fe20000010000 */
[----:B-----5:R-:W-:Y:S01]  /*0e70*/  FADD.FTZ R23, R23, R8 ;  /* 0x0000000817177221 */ /* 0x020fe20000010000 */
[----:B--2---:R-:W-:Y:S01]  /*0e80*/  FADD.FTZ R7, R10, R13 ;  /* 0x0000000d0a077221 */ /* 0x004fe20000010000 */
[----:B---3--:R-:W-:Y:S01]  /*0e90*/  FADD.FTZ R8, R22, R21 ;  /* 0x0000001516087221 */ /* 0x008fe20000010000 */
[----:B------:R-:W-:Y:S01]  /*0ea0*/  FADD.FTZ R22, R24, R15 ;  /* 0x0000000f18167221 */ /* 0x000fe20000010000 */
[----:B------:R-:W-:-:S02]  /*0eb0*/  FADD.FTZ R10, R23, R16 ;  /* 0x00000010170a7221 */ /* 0x000fc40000010000 */
[----:B------:R-:W-:-:S07]  /*0ec0*/  FADD.FTZ R20, R8, R19 ;  /* 0x0000001308147221 */ /* 0x000fce0000010000 */
.L_x_401:
[----:B------:R-:W-:Y:S05]  /*0ed0*/  BSYNC.RECONVERGENT B1 ;  /* 0x0000000000017941 */ /* 0x000fea0003800200 */
.L_x_400:
[----:B------:R-:W-:Y:S05]  /*0ee0*/  @!P1 BRA `(.L_x_396) ;  /* 0x0000000000e09947 */ /* 0x000fea0003800000 */
[----:B------:R-:W-:Y:S01]  /*0ef0*/  ISETP.NE.AND P1, PT, R4, 0x1, PT ;  /* 0x000000010400780c */ /* 0x000fe20003f25270 */
[----:B------:R-:W-:Y:S01]  /*0f00*/  BSSY.RECONVERGENT B1, `(.L_x_402) ;  /* 0x0000023000017945 */ /* 0x000fe20003800200 */
[----:B------:R-:W-:-:S11]  /*0f10*/  LOP3.LUT P0, RZ, R9, 0x20, RZ, 0xc0, !PT ;  /* 0x0000002009ff7812 */ /* 0x000fd6000780c0ff */
[----:B------:R-:W-:Y:S05]  /*0f20*/  @!P1 BRA `(.L_x_403) ;  /* 0x0000000000809947 */ /* 0x000fea0003800000 */
[----:B------:R-:W0:Y:S08]  /*0f30*/  LDC R8, c[0x0][0x388] ;  /* 0x0000e200ff087b82 */ /* 0x000e300000000800 */
[----:B------:R-:W1:Y:S08]  /*0f40*/  LDC.64 R12, c[0x0][0x440] ;  /* 0x00011000ff0c7b82 */ /* 0x000e700000000a00 */
[----:B------:R-:W2:Y:S08]  /*0f50*/  LDC.64 R14, c[0x0][0x448] ;  /* 0x00011200ff0e7b82 */ /* 0x000eb00000000a00 */
[----:B------:R-:W3:Y:S01]  /*0f60*/  LDC.64 R16, c[0x0][0x450] ;  /* 0x00011400ff107b82 */ /* 0x000ee20000000a00 */
[----:B0-----:R-:W-:-:S07]  /*0f70*/  IMAD R9, R6, R8, R11 ;  /* 0x0000000806097224 */ /* 0x001fce00078e020b */
[----:B------:R-:W0:Y:S01]  /*0f80*/  LDC.64 R18, c[0x0][0x458] ;  /* 0x00011600ff127b82 */ /* 0x000e220000000a00 */
[----:B-1----:R-:W-:Y:S01]  /*0f90*/  IMAD.WIDE.U32 R28, R9, 0x4, R12 ;  /* 0x00000004091c7825 */ /* 0x002fe200078e000c */
[----:B------:R-:W-:-:S04]  /*0fa0*/  LEA R21, R8, R9, 0x5 ;  /* 0x0000000908157211 */ /* 0x000fc800078e28ff */
[----:B------:R-:W4:Y:S01]  /*0fb0*/  LDG.E R4, desc[UR6][R28.64] ;  /* 0x000000061c047981 */ /* 0x000f22000c1e1900 */
[----:B--2---:R-:W-:-:S04]  /*0fc0*/  IMAD.WIDE.U32 R26, R9, 0x4, R14 ;  /* 0x00000004091a7825 */ /* 0x004fc800078e000e */
[----:B---3--:R-:W-:Y:S01]  /*0fd0*/  IMAD.WIDE.U32 R24, R9, 0x4, R16 ;  /* 0x0000000409187825 */ /* 0x008fe200078e0010 */
[----:B------:R-:W2:Y:S03]  /*0fe0*/  LDG.E R23, desc[UR6][R26.64] ;  /* 0x000000061a177981 */ /* 0x000ea6000c1e1900 */
[----:B------:R-:W-:Y:S02]  /*0ff0*/  IMAD.WIDE.U32 R12, R21, 0x4, R12 ;  /* 0x00000004150c7825 */ /* 0x000fe400078e000c */
[----:B------:R-:W3:Y:S02]  /*1000*/  LDG.E R25, desc[UR6][R24.64] ;  /* 0x0000000618197981 */ /* 0x000ee4000c1e1900 */
[----:B0-----:R-:W-:Y:S02]  /*1010*/  IMAD.WIDE.U32 R8, R9, 0x4, R18 ;  /* 0x0000000409087825 */ /* 0x001fe400078e0012 */
[----:B------:R-:W5:Y:S02]  /*1020*/  LDG.E R13, desc[UR6][R12.64] ;  /* 0x000000060c0d7981 */ /* 0x000f64000c1e1900 */
[----:B------:R-:W-:-:S02]  /*1030*/  IMAD.WIDE.U32 R14, R21, 0x4, R14 ;  /* 0x00000004150e7825 */ /* 0x000fc400078e000e */
[----:B------:R-:W5:Y:S02]  /*1040*/  LDG.E R9, desc[UR6][R8.64] ;  /* 0x0000000608097981 */ /* 0x000f64000c1e1900 */
[C---:B------:R-:W-:Y:S02]  /*1050*/  IMAD.WIDE.U32 R16, R21.reuse, 0x4, R16 ;  /* 0x0000000415107825 */ /* 0x040fe400078e0010 */
[----:B------:R-:W5:Y:S02]  /*1060*/  LDG.E R15, desc[UR6][R14.64] ;  /* 0x000000060e0f7981 */ /* 0x000f64000c1e1900 */
[----:B------:R-:W-:Y:S02]  /*1070*/  IMAD.WIDE.U32 R18, R21, 0x4, R18 ;  /* 0x0000000415127825 */ /* 0x000fe400078e0012 */
[----:B------:R-:W5:Y:S04]  /*1080*/  LDG.E R17, desc[UR6][R16.64] ;  /* 0x0000000610117981 */ /* 0x000f68000c1e1900 */
[----:B------:R-:W5:Y:S01]  /*1090*/  LDG.E R19, desc[UR6][R18.64] ;  /* 0x0000000612137981 */ /* 0x000f62000c1e1900 */
[----:B------:R-:W-:Y:S01]  /*10a0*/  IADD3 R6, PT, PT, R6, 0x40, RZ ;  /* 0x0000004006067810 */ /* 0x000fe20007ffe0ff */
[----:B----4-:R-:W-:Y:S01]  /*10b0*/  FADD.FTZ R4, R7, R4 ;  /* 0x0000000407047221 */ /* 0x010fe20000010000 */
[----:B--2---:R-:W-:Y:S01]  /*10c0*/  FADD.FTZ R22, R22, R23 ;  /* 0x0000001716167221 */ /* 0x004fe20000010000 */
[----:B---3--:R-:W-:-:S02]  /*10d0*/  FADD.FTZ R10, R10, R25 ;  /* 0x000000190a0a7221 */ /* 0x008fc40000010000 */
[----:B-----5:R-:W-:Y:S01]  /*10e0*/  FADD.FTZ R7, R4, R13 ;  /* 0x0000000d04077221 */ /* 0x020fe20000010000 */
[----:B------:R-:W-:Y:S01]  /*10f0*/  FADD.FTZ R20, R20, R9 ;  /* 0x0000000914147221 */ /* 0x000fe20000010000 */
[----:B------:R-:W-:Y:S01]  /*1100*/  FADD.FTZ R22, R22, R15 ;  /* 0x0000000f16167221 */ /* 0x000fe20000010000 */
[----:B------:R-:W-:Y:S02]  /*1110*/  FADD.FTZ R10, R10, R17 ;  /* 0x000000110a0a7221 */ /* 0x000fe40000010000 */
[----:B------:R-:W-:-:S07]  /*1120*/  FADD.FTZ R20, R20, R19 ;  /* 0x0000001314147221 */ /* 0x000fce0000010000 */
.L_x_403:
[----:B------:R-:W-:Y:S05]  /*1130*/  BSYNC.RECONVERGENT B1 ;  /* 0x0000000000017941 */ /* 0x000fea0003800200 */
.L_x_402:
[----:B------:R-:W-:Y:S05]  /*1140*/  @P0 BRA `(.L_x_396) ;  /* 0x0000000000480947 */ /* 0x000fea0003800000 */
[----:B------:R-:W0:Y:S01]  /*1150*/  LDC.64 R16, c[0x0][0x440] ;  /* 0x00011000ff107b82 */ /* 0x000e220000000a00 */
[----:B------:R-:W1:Y:S07]  /*1160*/  LDCU UR4, c[0x0][0x388] ;  /* 0x00007100ff0477ac */ /* 0x000e6e0008000800 */
[----:B------:R-:W2:Y:S08]  /*1170*/  LDC.64 R8, c[0x0][0x448] ;  /* 0x00011200ff087b82 */ /* 0x000eb00000000a00 */
[----:B------:R-:W3:Y:S01]  /*1180*/  LDC.64 R12, c[0x0][0x450] ;  /* 0x00011400ff0c7b82 */ /* 0x000ee20000000a00 */
[----:B-1----:R-:W-:-:S07]  /*1190*/  IMAD R11, R6, UR4, R11 ;  /* 0x00000004060b7c24 */ /* 0x002fce000f8e020b */
[----:B------:R-:W1:Y:S01]  /*11a0*/  LDC.64 R14, c[0x0][0x458] ;  /* 0x00011600ff0e7b82 */ /* 0x000e620000000a00 */
[----:B0-----:R-:W-:-:S06]  /*11b0*/  IMAD.WIDE.U32 R16, R11, 0x4, R16 ;  /* 0x000000040b107825 */ /* 0x001fcc00078e0010 */
[----:B------:R-:W4:Y:S01]  /*11c0*/  LDG.E R16, desc[UR6][R16.64] ;  /* 0x0000000610107981 */ /* 0x000f22000c1e1900 */
[----:B--2---:R-:W-:-:S06]  /*11d0*/  IMAD.WIDE.U32 R8, R11, 0x4, R8 ;  /* 0x000000040b087825 */ /* 0x004fcc00078e0008 */
[----:B------:R-:W2:Y:S01]  /*11e0*/  LDG.E R9, desc[UR6][R8.64] ;  /* 0x0000000608097981 */ /* 0x000ea2000c1e1900 */
[----:B---3--:R-:W-:-:S06]  /*11f0*/  IMAD.WIDE.U32 R12, R11, 0x4, R12 ;  /* 0x000000040b0c7825 */ /* 0x008fcc00078e000c */
[----:B------:R-:W3:Y:S01]  /*1200*/  LDG.E R13, desc[UR6][R12.64] ;  /* 0x000000060c0d7981 */ /* 0x000ee2000c1e1900 */
[----:B-1----:R-:W-:-:S06]  /*1210*/  IMAD.WIDE.U32 R14, R11, 0x4, R14 ;  /* 0x000000040b0e7825 */ /* 0x002fcc00078e000e */
[----:B------:R-:W5:Y:S01]  /*1220*/  LDG.E R15, desc[UR6][R14.64] ;  /* 0x000000060e0f7981 */ /* 0x000f62000c1e1900 */
[----:B----4-:R-:W-:Y:S01]  /*1230*/  FADD.FTZ R7, R7, R16 ;  /* 0x0000001007077221 */ /* 0x010fe20000010000 */
[----:B--2---:R-:W-:Y:S01]  /*1240*/  FADD.FTZ R22, R22, R9 ;  /* 0x0000000916167221 */ /* 0x004fe20000010000 */
[----:B---3--:R-:W-:Y:S01]  /*1250*/  FADD.FTZ R10, R10, R13 ;  /* 0x0000000d0a0a7221 */ /* 0x008fe20000010000 */
[----:B-----5:R-:W-:-:S07]  /*1260*/  FADD.FTZ R20, R20, R15 ;  /* 0x0000000f14147221 */ /* 0x020fce0000010000 */
.L_x_396:
[----:B------:R-:W-:Y:S05]  /*1270*/  BSYNC.RECONVERGENT B0 ;  /* 0x0000000000007941 */ /* 0x000fea0003800200 */
.L_x_395:
[----:B------:R-:W0:Y:S01]  /*1280*/  S2UR UR5, SR_CgaCtaId ;  /* 0x00000000000579c3 */ /* 0x000e220000008800 */
[----:B------:R-:W-:Y:S01]  /*1290*/  UMOV UR4, 0x400 ;  /* 0x0000040000047882 */ /* 0x000fe20000000000 */
[--C-:B------:R-:W-:Y:S02]  /*12a0*/  LOP3.LUT R9, R3, 0x1f, R2.reuse, 0x78, !PT ;  /* 0x0000001f03097812 */ /* 0x100fe400078e7802 */
[----:B------:R-:W-:Y:S02]  /*12b0*/  SHF.L.U32 R11, R5, 0x7, RZ ;  /* 0x00000007050b7819 */ /* 0x000fe400000006ff */
[C---:B------:R-:W-:Y:S02]  /*12c0*/  LOP3.LUT R2, R9.reuse, 0x3e0, R2, 0xf8, !PT ;  /* 0x000003e009027812 */ /* 0x040fe400078ef802 */
[----:B------:R-:W-:Y:S02]  /*12d0*/  SHF.L.U32 R4, R9, 0x2, RZ ;  /* 0x0000000209047819 */ /* 0x000fe400000006ff */
[----:B------:R-:W-:-:S02]  /*12e0*/  ISETP.NE.AND P1, PT, R5, RZ, PT ;  /* 0x000000ff0500720c */ /* 0x000fc40003f25270 */
[----:B------:R-:W-:Y:S02]  /*12f0*/  LOP3.LUT R4, R11, R4, RZ, 0xfc, !PT ;  /* 0x000000040b047212 */ /* 0x000fe400078efcff */
[----:B------:R-:W-:-:S04]  /*1300*/  ISETP.GT.U32.AND P0, PT, R5, 0xf, PT ;  /* 0x0000000f0500780c */ /* 0x000fc80003f04070 */
[----:B------:R-:W-:Y:S01]  /*1310*/  ISETP.NE.OR P0, PT, R3, 0x1f, P0 ;  /* 0x0000001f0300780c */ /* 0x000fe20000705670 */
[----:B0-----:R-:W-:-:S06]  /*1320*/  ULEA UR4, UR5, UR4, 0x18 ;  /* 0x0000000405047291 */ /* 0x001fcc000f8ec0ff */
[----:B------:R-:W-:Y:S02]  /*1330*/  LEA R9, R2, UR4, 0x2 ;  /* 0x0000000402097c11 */ /* 0x000fe4000f8e10ff */
[----:B------:R-:W-:-:S03]  /*1340*/  @!P1 LEA R3, R3, UR4, 0x2 ;  /* 0x0000000403039c11 */ /* 0x000fc6000f8e10ff */
        /* <DEDUP_REMOVED lines=14> */
[----:B-1----:R-:W-:Y:S01]  /*1430*/  FADD.FTZ R13, R2, R13 ;  /* 0x0000000d020d7221 */ /* 0x002fe20000010000 */
[----:B--2---:R-:W-:-:S04]  /*1440*/  FADD.FTZ R15, R6, R15 ;  /* 0x0000000f060f7221 */ /* 0x004fc80000010000 */
[----:B------:R-:W0:Y:S01]  /*1450*/  SHFL.BFLY PT, R10, R13, 0x2, 0x1f ;  /* 0x0c401f000d0a7f89 */ /* 0x000e2200000e0000 */
[----:B---3--:R-:W-:-:S03]  /*1460*/  FADD.FTZ R14, R8, R7 ;  /* 0x00000007080e7221 */ /* 0x008fc60000010000 */
[----:B------:R-:W1:Y:S04]  /*1470*/  SHFL.BFLY PT, R4, R15, 0x2, 0x1f ;  /* 0x0c401f000f047f89 */ /* 0x000e6800000e0000 */
[----:B------:R-:W2:Y:S04]  /*1480*/  SHFL.BFLY PT, R7, R12, 0x2, 0x1f ;  /* 0x0c401f000c077f89 */ /* 0x000ea800000e0000 */
[----:B------:R-:W3:Y:S01]  /*1490*/  SHFL.BFLY PT, R9, R14, 0x2, 0x1f ;  /* 0x0c401f000e097f89 */ /* 0x000ee200000e0000 */
        /* <DEDUP_REMOVED lines=9> */
[----:B-1----:R-:W-:-:S04]  /*1530*/  FADD.FTZ R2, R7, R2 ;  /* 0x0000000207027221 */ /* 0x002fc80000010000 */
[----:B------:R-:W0:Y:S01]  /*1540*/  SHFL.BFLY PT, R13, R12, 0x8, 0x1f ;  /* 0x0d001f000c0d7f89 */ /* 0x000e2200000e0000 */
[----:B--2---:R-:W-:-:S03]  /*1550*/  FADD.FTZ R6, R10, R9 ;  /* 0x000000090a067221 */ /* 0x004fc60000010000 */
[----:B------:R-:W1:Y:S01]  /*1560*/  SHFL.BFLY PT, R9, R2, 0x8, 0x1f ;  /* 0x0d001f0002097f89 */ /* 0x000e6200000e0000 */
[----:B---3--:R-:W-:-:S03]  /*1570*/  FADD.FTZ R17, R8, R17 ;  /* 0x0000001108117221 */ /* 0x008fc60000010000 */
        /* <DEDUP_REMOVED lines=12> */
[----:B------:R0:W-:Y:S01]  /*1640*/  @!P1 STS [R3+0x4180], R2 ;  /* 0x0041800203009388 */ /* 0x0001e20000000800 */
[----:B--2---:R-:W-:-:S03]  /*1650*/  FADD.FTZ R8, R11, R8 ;  /* 0x000000080b087221 */ /* 0x004fc60000010000 */
[----:B------:R0:W-:Y:S01]  /*1660*/  @!P1 STS [R3+0x4080], R4 ;  /* 0x0040800403009388 */ /* 0x0001e20000000800 */
[----:B---3--:R-:W-:-:S03]  /*1670*/  FADD.FTZ R7, R14, R7 ;  /* 0x000000070e077221 */ /* 0x008fc60000010000 */
        /* <DEDUP_REMOVED lines=11> */
[----:B------:R-:W-:Y:S02]  /*1730*/  IADD3 R5, PT, PT, R5, R0, RZ ;  /* 0x0000000005057210 */ /* 0x000fe40007ffe0ff */
[----:B------:R-:W4:Y:S04]  /*1740*/  LDS.64 R10, [R4+0x4100] ;  /* 0x00410000040a7984 */ /* 0x000f280000000a00 */
[----:B------:R-:W5:Y:S01]  /*1750*/  LDS.64 R16, [R4+0x4180] ;  /* 0x0041800004107984 */ /* 0x000f620000000a00 */
[----:B------:R-:W1:Y:S01]  /*1760*/  LDC.64 R6, c[0x0][0x498] ;  /* 0x00012600ff067b82 */ /* 0x000e620000000a00 */
[----:B0-----:R-:W-:-:S07]  /*1770*/  IMAD.WIDE.U32 R14, R5, 0x4, R14 ;  /* 0x00000004050e7825 */ /* 0x001fce00078e000e */
[----:B------:R-:W0:Y:S01]  /*1780*/  LDC.64 R2, c[0x0][0x490] ;  /* 0x00012400ff027b82 */ /* 0x000e220000000a00 */
[----:B---3--:R-:W-:-:S04]  /*1790*/  IMAD.WIDE.U32 R8, R5, 0x4, R8 ;  /* 0x0000000405087825 */ /* 0x008fc800078e0008 */
[----:B-1----:R-:W-:Y:S01]  /*17a0*/  IMAD.WIDE.U32 R6, R5, 0x4, R6 ;  /* 0x0000000405067825 */ /* 0x002fe200078e0006 */
        /* <DEDUP_REMOVED lines=10> */
.L_x_404:
        /* <DEDUP_REMOVED lines=11> */
.L_x_4932:


//--------------------- .text._ZN10layer_norm31ln_parallel_residual_bwd_kernelINS_13Kernel_traitsI13__nv_bfloat16S2_S2_S2_fjLj768ELj1ELj4ELj1ELj16ENS_18Kernel_traits_baseILj768ES2_S2_S2_S2_fjLj128EEEEELb1ELb1ELb1EEEvNS_9BwdParamsE --------------------------
	.section	.text._ZN10layer_norm31ln_parallel_residual_bwd_kernelINS_13Kernel_traitsI13__nv_bfloat16S2_S2_S2_fjLj768ELj1ELj4ELj1ELj16ENS_18Kernel_traits_baseILj768ES2_S2_S2_S2_fjLj128EEEEELb1ELb1ELb1EEEvNS_9BwdParamsE,"ax",@progbits
	.align	128
        .global         _ZN10layer_norm31ln_parallel_residual_bwd_kernelINS_13Kernel_traitsI13__nv_bfloat16S2_S2_S2_fjLj768ELj1ELj4ELj1ELj16ENS_18Kernel_traits_baseILj768ES2_S2_S2_S2_fjLj128EEEEELb1ELb1ELb1EEEvNS_9BwdParamsE
        .type           _ZN10layer_norm31ln_parallel_residual_bwd_kernelINS_13Kernel_traitsI13__nv_bfloat16S2_S2_S2_fjLj768ELj1ELj4ELj1ELj16ENS_18Kernel_traits_baseILj768ES2_S2_S2_S2_fjLj128EEEEELb1ELb1ELb1EEEvNS_9BwdParamsE,@function
        .size           _ZN10layer_norm31ln_parallel_residual_bwd_kernelINS_13Kernel_traitsI13__nv_bfloat16S2_S2_S2_fjLj768ELj1ELj4ELj1ELj16ENS_18Kernel_traits_baseILj768ES2_S2_S2_S2_fjLj128EEEEELb1ELb1ELb1EEEvNS_9BwdParamsE,(.L_x_4933 - _ZN10layer_norm31ln_parallel_residual_bwd_kernelINS_13Kernel_traitsI13__nv_bfloat16S2_S2_S2_fjLj768ELj1ELj4ELj1ELj16ENS_18Kernel_traits_baseILj768ES2_S2_S2_S2_fjLj128EEEEELb1ELb1ELb1EEEvNS_9BwdParamsE)
        .other          _ZN10layer_norm31ln_parallel_residual_bwd_kernelINS_13Kernel_traitsI13__nv_bfloat16S2_S2_S2_fjLj768ELj1ELj4ELj1ELj16ENS_18Kernel_traits_baseILj768ES2_S2_S2_S2_fjLj128EEEEELb1ELb1ELb1EEEvNS_9BwdParamsE,@"STO_CUDA_ENTRY STV_DEFAULT"
_ZN10layer_norm31ln_parallel_residual_bwd_kernelINS_13Kernel_traitsI13__nv_bfloat16S2_S2_S2_fjLj768ELj1ELj4ELj1ELj16ENS_18Kernel_traits_baseILj768ES2_S2_S2_S2_fjLj128EEEEELb1ELb1ELb1EEEvNS_9BwdParamsE:
.text._ZN10layer_norm31ln_parallel_residual_bwd_kernelINS_13Kernel_traitsI13__nv_bfloat16S2_S2_S2_fjLj768ELj1ELj4ELj1ELj16ENS_18Kernel_traits_baseILj768ES2_S2_S2_S2_fjLj128EEEEELb1ELb1ELb1EEEvNS_9BwdParamsE:
        /* <DEDUP_REMOVED lines=39> */
[----:B------:R-:W-:Y:S02]  /*0270*/  LOP3.LUT R58, R58, 0x1f, RZ, 0xc0, !PT ;  /* 0x0000001f3a3a7812 */ /* 0x000fe400078ec0ff */
[----:B--2---:R-:W-:-:S13]  /*0280*/  ISETP.GE.AND P0, PT, R117, UR8, PT ;  /* 0x0000000875007c0c */ /* 0x004fda000bf06270 */
[----:B01-34-:R-:W-:Y:S05]  /*0290*/  @P0 BRA `(.L_x_406) ;  /* 0x0000008800f80947 */ /* 0x01bfea0003800000 */
[----:B------:R-:W0:Y:S01]  /*02a0*/  LDC.64 R2, c[0x0][0x3d0] ;  /* 0x0000f400ff027b82 */ /* 0x000e220000000a00 */
[----:B------:R-:W1:Y:S07]  /*02b0*/  LDCU.64 UR14, c[0x0][0x438] ;  /* 0x00008700ff0e77ac */ /* 0x000e6e0008000a00 */
[----:B------:R-:W2:Y:S01]  /*02c0*/  LDC.U8 R172, c[0x0][0x410] ;  /* 0x00010400ffac7b82 */ /* 0x000ea20000000000 */
[----:B0-----:R-:W-:-:S05]  /*02d0*/  IMAD.WIDE.U32 R2, R58, 0x10, R2 ;  /* 0x000000103a027825 */ /* 0x001fca00078e0002 */
[----:B------:R-:W3:Y:S04]  /*02e0*/  LDG.E.128 R12, desc[UR12][R2.64] ;  /* 0x0000000c020c7981 */ /* 0x000ee8000c1e1d00 */
[----:B------:R-:W4:Y:S04]  /*02f0*/  LDG.E.128 R8, desc[UR12][R2.64+0x200] ;  /* 0x0002000c02087981 */ /* 0x000f28000c1e1d00 */
[----:B------:R-:W5:Y:S01]  /*0300*/  LDG.E.128 R4, desc[UR12][R2.64+0x400] ;  /* 0x0004000c02047981 */ /* 0x000f62000c1e1d00 */
[----:B-1----:R-:W-:Y:S01]  /*0310*/  UISETP.NE.U32.AND UP0, UPT, UR14, URZ, UPT ;  /* 0x000000ff0e00728c */ /* 0x002fe2000bf05070 */
[----:B------:R-:W-:Y:S01]  /*0320*/  HFMA2 R59, -RZ, RZ, 0, 0 ;  /* 0x00000000ff3b7431 */ /* 0x000fe200000001ff */
[----:B------:R-:W-:Y:S01]  /*0330*/  BSSY B1, `(.L_x_407) ;  /* 0x0000885000017945 */ /* 0x000fe20003800000 */
[----:B------:R-:W-:Y:S01]  /*0340*/  CS2R R74, SRZ ;  /* 0x00000000004a7805 */ /* 0x000fe2000001ff00 */
[----:B------:R-:W-:Y:S01]  /*0350*/  UISETP.NE.AND.EX UP0, UPT, UR15, URZ, UPT, UP0 ;  /* 0x000000ff0f00728c */ /* 0x000fe2000bf05300 */
        /* <DEDUP_REMOVED lines=22> */
[----:B------:R-:W-:Y:S02]  /*04c0*/  MOV R104, RZ ;  /* 0x000000ff00687202 */ /* 0x000fe40000000f00 */
[----:B--2---:R-:W-:Y:S02]  /*04d0*/  ISETP.NE.AND P3, PT, R172, RZ, PT ;  /* 0x000000ffac00720c */ /* 0x004fe40003f65270 */
[----:B------:R-:W-:-:S02]  /*04e0*/  PLOP3.LUT P4, PT, PT, PT, UP0, 0x80, 0x8 ;  /* 0x000000000008781c */ /* 0x000fc40003f8f008 */
[----:B---3--:R-:W-:Y:S01]  /*04f0*/  PRMT R120, R12, 0x7632, R120 ;  /* 0x000076320c787816 */ /* 0x008fe20000000078 */
[----:B------:R-:W-:Y:S01]  /*0500*/  IMAD.U32 R107, R14, 0x10000, RZ ;  /* 0x000100000e6b7824 */ /* 0x000fe200078e00ff */
[----:B------:R-:W-:Y:S02]  /*0510*/  PRMT R123, R15, 0x7632, R123 ;  /* 0x000076320f7b7816 */ /* 0x000fe4000000007b */
[----:B----4-:R-:W-:Y:S01]  /*0520*/  PRMT R126, R10, 0x7632, R126 ;  /* 0x000076320a7e7816 */ /* 0x010fe2000000007e */
[----:B------:R-:W-:Y:S01]  /*0530*/  IMAD.U32 R110, R9, 0x10000, RZ ;  /* 0x00010000096e7824 */ /* 0x000fe200078e00ff */
[----:B------:R-:W-:Y:S01]  /*0540*/  PRMT R121, R13, 0x7632, R121 ;  /* 0x000076320d797816 */ /* 0x000fe20000000079 */
[----:B------:R-:W-:Y:S01]  /*0550*/  IMAD.U32 R120, R120, 0x10000, RZ ;  /* 0x0001000078787824 */ /* 0x000fe200078e00ff */
[----:B-----5:R-:W-:Y:S01]  /*0560*/  PRMT R129, R5, 0x7632, R129 ;  /* 0x0000763205817816 */ /* 0x020fe20000000081 */
[----:B------:R-:W-:Y:S01]  /*0570*/  IMAD.U32 R113, R4, 0x10000, RZ ;  /* 0x0001000004717824 */ /* 0x000fe200078e00ff */
[----:B------:R-:W-:Y:S01]  /*0580*/  PRMT R122, R14, 0x7632, R122 ;  /* 0x000076320e7a7816 */ /* 0x000fe2000000007a */
[----:B------:R-:W-:Y:S01]  /*0590*/  IMAD.U32 R116, R7, 0x10000, RZ ;  /* 0x0001000007747824 */ /* 0x000fe200078e00ff */
[----:B------:R-:W-:Y:S01]  /*05a0*/  PRMT R124, R8, 0x7632, R124 ;  /* 0x00007632087c7816 */ /* 0x000fe2000000007c */
[----:B------:R-:W-:Y:S01]  /*05b0*/  IMAD.U32 R123, R123, 0x10000, RZ ;  /* 0x000100007b7b7824 */ /* 0x000fe200078e00ff */
[----:B------:R-:W-:Y:S01]  /*05c0*/  PRMT R125, R9, 0x7632, R125 ;  /* 0x00007632097d7816 */ /* 0x000fe2000000007d */
[----:B------:R-:W-:Y:S01]  /*05d0*/  IMAD.U32 R126, R126, 0x10000, RZ ;  /* 0x000100007e7e7824 */ /* 0x000fe200078e00ff */
[----:B------:R-:W-:Y:S01]  /*05e0*/  PRMT R127, R11, 0x7632, R127 ;  /* 0x000076320b7f7816 */ /* 0x000fe2000000007f */
[----:B------:R-:W-:Y:S01]  /*05f0*/  IMAD.U32 R129, R129, 0x10000, RZ ;  /* 0x0001000081817824 */ /* 0x000fe200078e00ff */
[----:B------:R-:W-:-:S02]  /*0600*/  PRMT R128, R4, 0x7632, R128 ;  /* 0x0000763204807816 */ /* 0x000fc40000000080 */
[----:B------:R-:W-:Y:S02]  /*0610*/  PRMT R130, R6, 0x7632, R130 ;  /* 0x0000763206827816 */ /* 0x000fe40000000082 */
[----:B------:R-:W-:Y:S02]  /*0620*/  PRMT R131, R7, 0x7632, R131 ;  /* 0x0000763207837816 */ /* 0x000fe40000000083 */
        /* <DEDUP_REMOVED lines=15> */
[----:B------:R-:W-:-:S07]  /*0720*/  SHF.L.U32 R131, R131, 0x10, RZ ;  /* 0x0000001083837819 */ /* 0x000fce00000006ff */
.L_x_433:
[----:B0-----:R-:W0:Y:S01]  /*0730*/  LDC.64 R40, c[0x0][0x3a8] ;  /* 0x0000ea00ff287b82 */ /* 0x001e220000000a00 */
[----:B------:R-:W-:-:S05]  /*0740*/  IMAD R0, R117, UR16, RZ ;  /* 0x0000001075007c24 */ /* 0x000fca000f8e02ff */
[----:B------:R-:W-:Y:S02]  /*0750*/  SHF.R.S32.HI R25, RZ, 0x1f, R0 ;  /* 0x0000001fff197819 */ /* 0x000fe40000011400 */
[----:B------:R-:W1:Y:S02]  /*0760*/  LDC.64 R52, c[0x0][0x3c0] ;  /* 0x0000f000ff347b82 */ /* 0x000e640000000a00 */
[----:B------:R-:W-:-:S04]  /*0770*/  LEA.HI R25, R25, R0, RZ, 0x3 ;  /* 0x0000000019197211 */ /* 0x000fc800078f18ff */
[----:B------:R-:W-:Y:S02]  /*0780*/  LEA.HI.SX32 R137, R25, R58, 0x1d ;  /* 0x0000003a19897211 */ /* 0x000fe400078feaff */
[----:B------:R-:W2:Y:S08]  /*0790*/  LDC.64 R44, c[0x0][0x428] ;  /* 0x00010a00ff2c7b82 */ /* 0x000eb00000000a00 */
[----:B------:R-:W3:Y:S01]  /*07a0*/  LDC.64 R138, c[0x0][0x3c8] ;  /* 0x0000f200ff8a7b82 */ /* 0x000ee20000000a00 */
[C---:B------:R-:W-:Y:S01]  /*07b0*/  VIADD R133, R137.reuse, 0x20 ;  /* 0x0000002089857836 */ /* 0x040fe20000000000 */
[C---:B------:R-:W-:Y:S01]  /*07c0*/  IADD3 R135, PT, PT, R137.reuse, 0x40, RZ ;  /* 0x0000004089877810 */ /* 0x040fe20007ffe0ff */
[----:B0-----:R-:W-:-:S04]  /*07d0*/  IMAD.WIDE.U32 R24, R137, 0x10, R40 ;  /* 0x0000001089187825 */ /* 0x001fc800078e0028 */
[----:B------:R-:W-:Y:S01]  /*07e0*/  IMAD.WIDE.U32 R32, R133, 0x10, R40 ;  /* 0x0000001085207825 */ /* 0x000fe200078e0028 */
[----:B------:R-:W0:Y:S01]  /*07f0*/  @P4 LDC.64 R54, c[0x0][0x438] ;  /* 0x00010e00ff364b82 */ /* 0x000e220000000a00 */
[----:B------:R-:W4:Y:S02]  /*0800*/  LDG.E.128 R24, desc[UR12][R24.64] ;  /* 0x0000000c18187981 */ /* 0x000f24000c1e1d00 */
[----:B-1----:R-:W-:Y:S02]  /*0810*/  IMAD.WIDE R52, R117, 0x4, R52 ;  /* 0x0000000475347825 */ /* 0x002fe400078e0234 */
[----:B------:R-:W4:Y:S02]  /*0820*/  LDG.E.128 R32, desc[UR12][R32.64] ;  /* 0x0000000c20207981 */ /* 0x000f24000c1e1d00 */
[----:B------:R-:W-:Y:S01]  /*0830*/  IMAD.WIDE.U32 R40, R135, 0x10, R40 ;  /* 0x0000001087287825 */ /* 0x000fe200078e0028 */
[----:B------:R-:W1:Y:S01]  /*0840*/  @P4 LDC.64 R56, c[0x0][0x438] ;  /* 0x00010e00ff384b82 */ /* 0x000e620000000a00 */
[----:B------:R3:W4:Y:S02]  /*0850*/  LDG.E R0, desc[UR12][R52.64] ;  /* 0x0000000c34007981 */ /* 0x000724000c1e1900 */
[----:B--2---:R-:W-:-:S02]  /*0860*/  IMAD.WIDE.U32 R28, R137, 0x10, R44 ;  /* 0x00000010891c7825 */ /* 0x004fc400078e002c */
[----:B------:R-:W2:Y:S02]  /*0870*/  LDG.E.128 R40, desc[UR12][R40.64] ;  /* 0x0000000c28287981 */ /* 0x000ea4000c1e1d00 */
[----:B------:R-:W-:Y:S01]  /*0880*/  IMAD.WIDE.U32 R36, R133, 0x10, R44 ;  /* 0x0000001085247825 */ /* 0x000fe200078e002c */
[----:B------:R-:W1:Y:S01]  /*0890*/  LDC.64 R146, c[0x0][0x3b0] ;  /* 0x0000ec00ff927b82 */ /* 0x000e620000000a00 */
[----:B------:R-:W2:Y:S02]  /*08a0*/  LDG.E.128 R28, desc[UR12][R28.64] ;  /* 0x0000000c1c1c7981 */ /* 0x000ea4000c1e1d00 */
[----:B---3--:R-:W-:Y:S02]  /*08b0*/  IMAD.WIDE R52, R117, 0x4, R138 ;  /* 0x0000000475347825 */ /* 0x008fe400078e028a */
[----:B------:R-:W3:Y:S02]  /*08c0*/  LDG.E.128 R36, desc[UR12][R36.64] ;  /* 0x0000000c24247981 */ /* 0x000ee4000c1e1d00 */
[----:B------:R-:W-:Y:S01]  /*08d0*/  IMAD.WIDE.U32 R44, R135, 0x10, R44 ;  /* 0x00000010872c7825 */ /* 0x000fe200078e002c */
[----:B------:R-:W-:Y:S01]  /*08e0*/  ISETP.NE.U32.AND P0, PT, RZ, UR18, PT ;  /* 0x00000012ff007c0c */ /* 0x000fe2000bf05070 */
[----:B------:R1:W3:Y:S01]  /*08f0*/  LDG.E R132, desc[UR12][R52.64] ;  /* 0x0000000c34847981 */ /* 0x0002e2000c1e1900 */
[----:B------:R-:W1:Y:S03]  /*0900*/  @P4 LDC.64 R140, c[0x0][0x438] ;  /* 0x00010e00ff8c4b82 */ /* 0x000e660000000a00 */
[----:B------:R-:W3:Y:S01]  /*0910*/  LDG.E.128 R44, desc[UR12][R44.64] ;  /* 0x0000000c2c2c7981 */ /* 0x000ee2000c1e1d00 */
[----:B0-----:R-:W-:-:S04]  /*0920*/  @P4 IMAD.WIDE.U32 R54, R137, 0x10, R54 ;  /* 0x0000001089364825 */ /* 0x001fc800078e0036 */
[C---:B-1----:R-:W-:Y:S01]  /*0930*/  @P4 IMAD.WIDE.U32 R56, R135.reuse, 0x10, R56 ;  /* 0x0000001087384825 */ /* 0x042fe200078e0038 */
[----:B------:R0:W3:Y:S04]  /*0940*/  @P4 LDG.E.128 R4, desc[UR12][R54.64] ;  /* 0x0000000c36044981 */ /* 0x0000e8000c1e1d00 */
[----:B------:R1:W3:Y:S01]  /*0950*/  @P4 LDG.E.128 R8, desc[UR12][R56.64] ;  /* 0x0000000c38084981 */ /* 0x0002e2000c1e1d00 */
[----:B------:R-:W-:-:S04]  /*0960*/  IMAD.WIDE.U32 R52, R135, 0x8, R146 ;  /* 0x0000000887347825 */ /* 0x000fc800078e0092 */
[--C-:B0-----:R-:W-:Y:S02]  /*0970*/  IMAD.WIDE.U32 R54, R133, 0x8, R146.reuse ;  /* 0x0000000885367825 */ /* 0x101fe400078e0092 */
[----:B------:R-:W5:Y:S02]  /*0980*/  LDG.E.64 R52, desc[UR12][R52.64] ;  /* 0x0000000c34347981 */ /* 0x000f64000c1e1b00 */
[----:B-1----:R-:W-:Y:S02]  /*0990*/  IMAD.WIDE.U32 R56, R137, 0x8, R146 ;  /* 0x0000000889387825 */ /* 0x002fe400078e0092 */
[----:B------:R-:W5:Y:S04]  /*09a0*/  LDG.E.64 R54, desc[UR12][R54.64] ;  /* 0x0000000c36367981 */ /* 0x000f68000c1e1b00 */
[----:B------:R-:W5:Y:S01]  /*09b0*/  LDG.E.64 R56, desc[UR12][R56.64] ;  /* 0x0000000c38387981 */ /* 0x000f62000c1e1b00 */
[----:B------:R-:W-:-:S13]  /*09c0*/  ISETP.NE.AND.EX P0, PT, RZ, UR19, PT, P0 ;  /* 0x00000013ff007c0c */ /* 0x000fda000bf05300 */
[----:B------:R-:W0:Y:S08]  /*09d0*/  @P0 LDC.64 R138, c[0x0][0x3b8] ;  /* 0x0000ee00ff8a0b82 */ /* 0x000e300000000a00 */
[----:B------:R-:W1:Y:S08]  /*09e0*/  @P0 LDC.64 R142, c[0x0][0x3b8] ;  /* 0x0000ee00ff8e0b82 */ /* 0x000e700000000a00 */
[----:B------:R-:W1:Y:S01]  /*09f0*/  @P0 LDC.64 R144, c[0x0][0x3b8] ;  /* 0x0000ee00ff900b82 */ /* 0x000e620000000a00 */
[----:B------:R-:W-:-:S05]  /*0a00*/  @P4 IMAD.WIDE.U32 R140, R133, 0x10, R140 ;  /* 0x00000010858c4825 */ /* 0x000fca00078e008c */
[----:B------:R-:W5:Y:S01]  /*0a10*/  @P4 LDG.E.128 R12, desc[UR12][R140.64] ;  /* 0x0000000c8c0c4981 */ /* 0x000f62000c1e1d00 */
[----:B0-----:R-:W-:-:S05]  /*0a20*/  @P0 IMAD.WIDE.U32 R138, R137, 0x8, R138 ;  /* 0x00000008898a0825 */ /* 0x001fca00078e008a */
[----:B------:R0:W5:Y:S01]  /*0a30*/  @P0 LDG.E.64 R50, desc[UR12][R138.64] ;  /* 0x0000000c8a320981 */ /* 0x000162000c1e1b00 */
[----:B-1----:R-:W-:-:S05]  /*0a40*/  @P0 IMAD.WIDE.U32 R142, R133, 0x8, R142 ;  /* 0x00000008858e0825 */ /* 0x002fca00078e008e */
[----:B------:R1:W5:Y:S01]  /*0a50*/  @P0 LDG.E.64 R48, desc[UR12][R142.64] ;  /* 0x0000000c8e300981 */ /* 0x000362000c1e1b00 */
[----:B------:R-:W-:-:S05]  /*0a60*/  @P0 IMAD.WIDE.U32 R144, R135, 0x8, R144 ;  /* 0x0000000887900825 */ /* 0x000fca00078e0090 */
[----:B------:R3:W5:Y:S01]  /*0a70*/  @P0 LDG.E.64 R2, desc[UR12][R144.64] ;  /* 0x0000000c90020981 */ /* 0x000762000c1e1b00 */
[----:B------:R-:W-:Y:S01]  /*0a80*/  UMOV UR7, 0xffffffff ;  /* 0xffffffff00077882 */ /* 0x000fe20000000000 */
[----:B------:R-:W-:-:S04]  /*0a90*/  ISETP.NE.U32.AND P1, PT, RZ, UR18, PT ;  /* 0x00000012ff007c0c */ /* 0x000fc8000bf25070 */
[----:B------:R-:W-:Y:S02]  /*0aa0*/  ISETP.NE.AND.EX P1, PT, RZ, UR19, PT, P1 ;  /* 0x00000013ff007c0c */ /* 0x000fe4000bf25310 */
[C---:B----4-:R-:W-:Y:S02]  /*0ab0*/  PRMT R134, R24.reuse, 0x7632, R134 ;  /* 0x0000763218867816 */ /* 0x050fe40000000086 */
[----:B------:R-:W-:Y:S02]  /*0ac0*/  SHF.L.U32 R24, R24, 0x10, RZ ;  /* 0x0000001018187819 */ /* 0x000fe400000006ff */
[----:B------:R-:W-:Y:S02]  /*0ad0*/  PRMT R153, R34, 0x7632, R153 ;  /* 0x0000763222997816 */ /* 0x000fe40000000099 */
[----:B------:R-:W-:Y:S02]  /*0ae0*/  FSEL R161, R0, RZ, !P3 ;  /* 0x000000ff00a17208 */ /* 0x000fe40005800000 */
[----:B0-----:R-:W-:-:S02]  /*0af0*/  PRMT R138, R25, 0x7632, R138 ;  /* 0x00007632198a7816 */ /* 0x001fc4000000008a */
[----:B--2---:R-:W-:Y:S01]  /*0b00*/  PRMT R0, R40, 0x7632, R0 ;  /* 0x0000763228007816 */ /* 0x004fe20000000000 */
[----:B------:R-:W-:Y:S01]  /*0b10*/  IMAD.U32 R25, R25, 0x10000, RZ ;  /* 0x0001000019197824 */ /* 0x000fe200078e00ff */
[----:B------:R-:W-:Y:S02]  /*0b20*/  PRMT R154, R35, 0x7632, R154 ;  /* 0x00007632239a7816 */ /* 0x000fe4000000009a */
[----:B------:R-:W-:Y:S01]  /*0b30*/  SHF.L.U32 R153, R153, 0x10, RZ ;  /* 0x0000001099997819 */ /* 0x000fe200000006ff */
[----:B------:R-:W-:Y:S01]  /*0b40*/  IMAD.U32 R155, R31, 0x10000, RZ ;  /* 0x000100001f9b7824 */ /* 0x000fe200078e00ff */
[C---:B------:R-:W-:Y:S01]  /*0b50*/  PRMT R139, R29.reuse, 0x7632, R139 ;  /* 0x000076321d8b7816 */ /* 0x040fe2000000008b */
[----:B------:R-:W-:Y:S01]  /*0b60*/  IMAD.U32 R0, R0, 0x10000, RZ ;  /* 0x0001000000007824 */ /* 0x000fe200078e00ff */
[----:B-1----:R-:W-:Y:S01]  /*0b70*/  SHF.L.U32 R143, R29, 0x10, RZ ;  /* 0x000000101d8f7819 */ /* 0x002fe200000006ff */
[----:B---3--:R-:W-:Y:S01]  /*0b80*/  IMAD.U32 R158, R37, 0x10000, RZ ;  /* 0x00010000259e7824 */ /* 0x008fe200078e00ff */
[----:B------:R-:W-:-:S02]  /*0b90*/  SHF.L.U32 R35, R35, 0x10, RZ ;  /* 0x0000001023237819 */ /* 0x000fc400000006ff */
[----:B------:R-:W-:Y:S01]  /*0ba0*/  PRMT R146, R31, 0x7632, R146 ;  /* 0x000076321f927816 */ /* 0x000fe20000000092 */
[----:B------:R-:W-:Y:S01]  /*0bb0*/  FADD.FTZ R31, -R161, R24 ;  /* 0x00000018a11f7221 */ /* 0x000fe20000010100 */
[----:B------:R-:W-:Y:S02]  /*0bc0*/  PRMT R29, R32, 0x7632, R29 ;  /* 0x00007632201d7816 */ /* 0x000fe4000000001d */
[----:B------:R-:W-:Y:S02]  /*0bd0*/  PRMT R141, R33, 0x7632, R141 ;  /* 0x00007632218d7816 */ /* 0x000fe4000000008d */
[C---:B------:R-:W-:Y:S02]  /*0be0*/  PRMT R150, R36.reuse, 0x7632, R150 ;  /* 0x0000763224967816 */ /* 0x040fe40000000096 */
[----:B------:R-:W-:Y:S02]  /*0bf0*/  SHF.L.U32 R152, R36, 0x10, RZ ;  /* 0x0000001024987819 */ /* 0x000fe400000006ff */
[----:B------:R-:W-:-:S02]  /*0c00*/  PRMT R156, R37, 0x7632, R156 ;  /* 0x00007632259c7816 */ /* 0x000fc4000000009c */
[C---:B------:R-:W-:Y:S02]  /*0c10*/  PRMT R160, R38.reuse, 0x7632, R160 ;  /* 0x0000763226a07816 */ /* 0x040fe400000000a0 */
[----:B------:R-:W-:Y:S02]  /*0c20*/  SHF.L.U32 R162, R38, 0x10, RZ ;  /* 0x0000001026a27819 */ /* 0x000fe400000006ff */
[----:B------:R-:W-:Y:S02]  /*0c30*/  PRMT R142, R26, 0x7632, R142 ;  /* 0x000076321a8e7816 */ /* 0x000fe4000000008e */
[----:B------:R-:W-:Y:S02]  /*0c40*/  PRMT R144, R27, 0x7632, R144 ;  /* 0x000076321b907816 */ /* 0x000fe40000000090 */
[----:B------:R-:W-:Y:S01]  /*0c50*/  SHF.L.U32 R148, R33, 0x10, RZ ;  /* 0x0000001021947819 */ /* 0x000fe200000006ff */
[----:B------:R-:W-:Y:S01]  /*0c60*/  FADD.FTZ R33, -R161, R25 ;  /* 0x00000019a1217221 */ /* 0x000fe20000010100 */
[----:B------:R-:W-:-:S02]  /*0c70*/  PRMT R36, R41, 0x7632, R36 ;  /* 0x0000763229247816 */ /* 0x000fc40000000024 */
[----:B------:R-:W-:Y:S02]  /*0c80*/  PRMT R37, R42, 0x7632, R37 ;  /* 0x000076322a257816 */ /* 0x000fe40000000025 */
[----:B------:R-:W-:Y:S01]  /*0c90*/  PRMT R38, R43, 0x7632, R38 ;  /* 0x000076322b267816 */ /* 0x000fe20000000026 */
[C---:B------:R-:W-:Y:S01]  /*0ca0*/  FADD.FTZ R167, -R161.reuse, R153 ;  /* 0x00000099a1a77221 */ /* 0x040fe20000010100 */
[C---:B------:R-:W-:Y:S01]  /*0cb0*/  PRMT R136, R28.reuse, 0x7632, R136 ;  /* 0x000076321c887816 */ /* 0x040fe20000000088 */
[----:B------:R-:W-:Y:S01]  /*0cc0*/  IMAD.U32 R28, R28, 0x10000, RZ ;  /* 0x000100001c1c7824 */ /* 0x000fe200078e00ff */
[----:B------:R-:W-:Y:S01]  /*0cd0*/  SHF.L.U32 R134, R134, 0x10, RZ ;  /* 0x0000001086867819 */ /* 0x000fe200000006ff */
[----:B------:R-:W-:Y:S01]  /*0ce0*/  FADD.FTZ R179, -R161, R35 ;  /* 0x00000023a1b37221 */ /* 0x000fe20000010100 */
[----:B------:R-:W-:Y:S01]  /*0cf0*/  SHF.L.U32 R29, R29, 0x10, RZ ;  /* 0x000000101d1d7819 */ /* 0x000fe200000006ff */
[----:B------:R-:W-:Y:S01]  /*0d00*/  FADD.FTZ R153, -R161, R0 ;  /* 0x00000000a1997221 */ /* 0x000fe20000010100 */
[----:B------:R-:W-:Y:S01]  /*0d10*/  SHF.L.U32 R26, R26, 0x10, RZ ;  /* 0x000000101a1a7819 */ /* 0x000fe200000006ff */
[----:B------:R-:W-:Y:S01]  /*0d20*/  IMAD.U32 R141, R141, 0x10000, RZ ;  /* 0x000100008d8d7824 */ /* 0x000fe200078e00ff */
[----:B------:R-:W-:Y:S01]  /*0d30*/  SHF.L.U32 R27, R27, 0x10, RZ ;  /* 0x000000101b1b7819 */ /* 0x000fe200000006ff */
[----:B------:R-:W-:Y:S01]  /*0d40*/  FMUL.FTZ R0, R132, R31 ;  /* 0x0000001f84007220 */ /* 0x000fe20000410000 */
[----:B------:R-:W-:Y:S01]  /*0d50*/  SHF.L.U32 R32, R32, 0x10, RZ ;  /* 0x0000001020207819 */ /* 0x000fe200000006ff */
[----:B------:R-:W-:Y:S01]  /*0d60*/  IMAD.U32 R34, R34, 0x10000, RZ ;  /* 0x0001000022227824 */ /* 0x000fe200078e00ff */
[C---:B------:R-:W-:Y:S01]  /*0d70*/  PRMT R164, R39.reuse, 0x7632, R164 ;  /* 0x0000763227a47816 */ /* 0x040fe200000000a4 */
        /* <DEDUP_REMOVED lines=8> */
[----:B------:R-:W-:Y:S01]  /*0e00*/  FMUL.FTZ R33, R132, R33 ;  /* 0x0000002184217220 */ /* 0x000fe20000410000 */
[----:B------:R-:W-:-:S02]  /*0e10*/  SHF.L.U32 R144, R144, 0x10, RZ ;  /* 0x0000001090907819 */ /* 0x000fc400000006ff */
[----:B------:R-:W-:Y:S02]  /*0e20*/  SHF.L.U32 R154, R154, 0x10, RZ ;  /* 0x000000109a9a7819 */ /* 0x000fe400000006ff */
[----:B------:R-:W-:Y:S02]  /*0e30*/  SHF.L.U32 R36, R36, 0x10, RZ ;  /* 0x0000001024247819 */ /* 0x000fe400000006ff */
[----:B------:R-:W-:Y:S01]  /*0e40*/  SHF.L.U32 R35, R37, 0x10, RZ ;  /* 0x0000001025237819 */ /* 0x000fe200000006ff */
[-C--:B------:R-:W-:Y:S01]  /*0e50*/  FMUL.FTZ R31, R105, R28.reuse ;  /* 0x0000001c691f7220 */ /* 0x080fe20000410000 */
[----:B------:R-:W-:Y:S01]  /*0e60*/  SHF.L.U32 R136, R136, 0x10, RZ ;  /* 0x0000001088887819 */ /* 0x000fe200000006ff */
[C---:B------:R-:W-:Y:S01]  /*0e70*/  FADD.FTZ R147, -R161.reuse, R134 ;  /* 0x00000086a1937221 */ /* 0x040fe20000010100 */
[----:B------:R-:W-:Y:S01]  /*0e80*/  PRMT R140, R30, 0x7632, R140 ;  /* 0x000076321e8c7816 */ /* 0x000fe2000000008c */
[C---:B------:R-:W-:Y:S01]  /*0e90*/  FADD.FTZ R173, -R161.reuse, R29 ;  /* 0x0000001da1ad7221 */ /* 0x040fe20000010100 */
[C---:B------:R-:W-:Y:S01]  /*0ea0*/  FADD.FTZ R175, -R161.reuse, R141 ;  /* 0x0000008da1af7221 */ /* 0x040fe20000010100 */
[----:B------:R-:W-:Y:S01]  /*0eb0*/  FADD.FTZ R118, R28, R118 ;  /* 0x000000761c767221 */ /* 0x000fe20000010000 */
[----:B------:R-:W-:Y:S01]  /*0ec0*/  FFMA.FTZ R119, R0, R28, R119 ;  /* 0x0000001c00777223 */ /* 0x000fe20000010077 */
[C---:B------:R-:W-:Y:S01]  /*0ed0*/  FADD.FTZ R145, -R161.reuse, R26 ;  /* 0x0000001aa1917221 */ /* 0x040fe20000010100 */
        /* <DEDUP_REMOVED lines=14> */
[----:B------:R-:W-:Y:S01]  /*0fc0*/  FADD.FTZ R29, -R161, R38 ;  /* 0x00000026a11d7221 */ /* 0x000fe20000010100 */
[----:B------:R-:W-:Y:S01]  /*0fd0*/  FADD.FTZ R100, R143, R100 ;  /* 0x000000648f647221 */ /* 0x000fe20000010000 */
[-C--:B------:R-:W-:Y:S01]  /*0fe0*/  FFMA.FTZ R102, R33, R143.reuse, R102 ;  /* 0x0000008f21667223 */ /* 0x080fe20000010066 */
[----:B------:R-:W-:Y:S01]  /*0ff0*/  FMUL.FTZ R28, R106, R143 ;  /* 0x0000008f6a1c7220 */ /* 0x000fe20000410000 */
[----:B------:R-:W-:Y:S01]  /*1000*/  SHF.L.U32 R161, R140, 0x10, RZ ;  /* 0x000000108ca17819 */ /* 0x000fe200000006ff */
[----:B------:R-:W-:Y:S01]  /*1010*/  FMUL.FTZ R142, R120, R136 ;  /* 0x00000088788e7220 */ /* 0x000fe20000410000 */
[----:B------:R-:W-:Y:S01]  /*1020*/  FADD.FTZ R143, RZ, R31 ;  /* 0x0000001fff8f7221 */ /* 0x000fe20000010000 */
[----:B------:R-:W-:Y:S01]  /*1030*/  FMUL.FTZ R147, R132, R147 ;  /* 0x0000009384937220 */ /* 0x000fe20000410000 */
[----:B------:R-:W-:Y:S01]  /*1040*/  FFMA.FTZ R140, R0, R31, RZ ;  /* 0x0000001f008c7223 */ /* 0x000fe200000100ff */
[C---:B------:R-:W-:Y:S01]  /*1050*/  PRMT R168, R45.reuse, 0x7632, R168 ;  /* 0x000076322da87816 */ /* 0x040fe200000000a8 */
[C---:B------:R-:W-:Y:S01]  /*1060*/  FMUL.FTZ R32, R132.reuse, R151 ;  /* 0x0000009784207220 */ /* 0x040fe20000410000 */
[----:B------:R-:W-:Y:S01]  /*1070*/  SHF.L.U32 R187, R45, 0x10, RZ ;  /* 0x000000102dbb7819 */ /* 0x000fe200000006ff */
[----:B------:R-:W-:Y:S01]  /*1080*/  FMUL.FTZ R45, R132, R159 ;  /* 0x0000009f842d7220 */ /* 0x000fe20000410000 */
[----:B------:R-:W-:Y:S01]  /*1090*/  PRMT R144, R44, 0x7632, R144 ;  /* 0x000076322c907816 */ /* 0x000fe20000000090 */
[----:B------:R-:W-:-:S02]  /*10a0*/  IMAD.U32 R42, R139, 0x10000, RZ ;  /* 0x000100008b2a7824 */ /* 0x000fc400078e00ff */
[----:B------:R-:W-:Y:S01]  /*10b0*/  FADD.FTZ R159, R143, R142 ;  /* 0x0000008e8f9f7221 */ /* 0x000fe20000010000 */
[----:B------:R-:W-:Y:S01]  /*10c0*/  FFMA.FTZ R140, R147, R142, R140 ;  /* 0x0000008e938c7223 */ /* 0x000fe2000001008c */
[----:B------:R-:W-:Y:S01]  /*10d0*/  SHF.L.U32 R30, R30, 0x10, RZ ;  /* 0x000000101e1e7819 */ /* 0x000fe200000006ff */
[C---:B------:R-:W-:Y:S01]  /*10e0*/  FMUL.FTZ R138, R132.reuse, R179 ;  /* 0x000000b3848a7220 */ /* 0x040fe20000410000 */
[----:B------:R-:W-:Y:S01]  /*10f0*/  FMUL.FTZ R139, R132, R145 ;  /* 0x00000091848b7220 */ /* 0x000fe20000410000 */
[----:B------:R-:W-:Y:S01]  /*1100*/  FADD.FTZ R92, R155, R92 ;  /* 0x0000005c9b5c7221 */ /* 0x000fe20000010000 */
[-C--:B------:R-:W-:Y:S01]  /*1110*/  FFMA.FTZ R97, R32, R155.reuse, R97 ;  /* 0x0000009b20617223 */ /* 0x080fe20000010061 */
[----:B------:R-:W-:Y:S01]  /*1120*/  FMUL.FTZ R151, R108, R155 ;  /* 0x0000009b6c977220 */ /* 0x000fe20000410000 */
[----:B------:R-:W-:Y:S01]  /*1130*/  SHF.L.U32 R179, R144, 0x10, RZ ;  /* 0x0000001090b37819 */ /* 0x000fe200000006ff */
[----:B------:R-:W-:Y:S01]  /*1140*/  FMUL.FTZ R155, R121, R42 ;  /* 0x0000002a799b7220 */ /* 0x000fe20000410000 */
[----:B------:R-:W-:Y:S01]  /*1150*/  FADD.FTZ R144, R159, R28 ;  /* 0x0000001c9f907221 */ /* 0x000fe20000010000 */
[----:B------:R-:W-:Y:S01]  /*1160*/  SHF.L.U32 R166, R44, 0x10, RZ ;  /* 0x000000102ca67819 */ /* 0x000fe200000006ff */
[----:B------:R-:W-:Y:S01]  /*1170*/  FMUL.FTZ R34, R132, R43 ;  /* 0x0000002b84227220 */ /* 0x000fe20000410000 */
[----:B------:R-:W-:Y:S01]  /*1180*/  FFMA.FTZ R159, R33, R28, R140 ;  /* 0x0000001c219f7223 */ /* 0x000fe2000001008c */
[----:B------:R-:W-:Y:S01]  /*1190*/  SHF.L.U32 R44, R146, 0x10, RZ ;  /* 0x00000010922c7819 */ /* 0x000fe200000006ff */
[----:B------:R-:W-:Y:S01]  /*11a0*/  FADD.FTZ R94, R30, R94 ;  /* 0x0000005e1e5e7221 */ /* 0x000fe20000010000 */
[-C--:B------:R-:W-:Y:S01]  /*11b0*/  FFMA.FTZ R98, R139, R30.reuse, R98 ;  /* 0x0000001e8b627223 */ /* 0x080fe20000010062 */
[C---:B------:R-:W-:Y:S01]  /*11c0*/  FMUL.FTZ R146, R132.reuse, R149 ;  /* 0x0000009584927220 */ /* 0x040fe20000410000 */
[----:B------:R-:W-:Y:S01]  /*11d0*/  FMUL.FTZ R145, R132, R169 ;  /* 0x000000a984917220 */ /* 0x000fe20000410000 */
[----:B------:R-:W-:Y:S01]  /*11e0*/  FMUL.FTZ R30, R107, R30 ;  /* 0x0000001e6b1e7220 */ /* 0x000fe20000410000 */
[----:B------:R-:W-:Y:S01]  /*11f0*/  FADD.FTZ R169, R144, R155 ;  /* 0x0000009b90a97221 */ /* 0x000fe20000010000 */
[----:B------:R-:W-:Y:S01]  /*1200*/  FFMA.FTZ R144, R34, R155, R159 ;  /* 0x0000009b22907223 */ /* 0x000fe2000001009f */
[----:B------:R-:W-:Y:S01]  /*1210*/  FADD.FTZ R96, R161, R96 ;  /* 0x00000060a1607221 */ /* 0x000fe20000010000 */
[----:B------:R-:W-:Y:S01]  /*1220*/  FFMA.FTZ R95, R146, R161, R95 ;  /* 0x000000a1925f7223 */ /* 0x000fe2000001005f */
[----:B------:R-:W-:-:S02]  /*1230*/  IMAD.U32 R154, R150, 0x10000, RZ ;  /* 0x00010000969a7824 */ /* 0x000fc400078e00ff */
[----:B------:R-:W-:Y:S01]  /*1240*/  FMUL.FTZ R161, R122, R161 ;  /* 0x000000a17aa17220 */ /* 0x000fe20000410000 */
[----:B------:R-:W-:Y:S01]  /*1250*/  FADD.FTZ R150, R169, R30 ;  /* 0x0000001ea9967221 */ /* 0x000fe20000010000 */
[----:B------:R-:W-:-:S03]  /*1260*/  FFMA.FTZ R159, R139, R30, R144 ;  /* 0x0000001e8b9f7223 */ /* 0x000fc60000010090 */
[----:B------:R-:W-:Y:S01]  /*1270*/  FADD.FTZ R150, R150, R161 ;  /* 0x000000a196967221 */ /* 0x000fe20000010000 */
[----:B------:R-:W-:Y:S01]  /*1280*/  FFMA.FTZ R169, R146, R161, R159 ;  /* 0x000000a192a97223 */ /* 0x000fe2000001009f */
[----:B------:R-:W-:Y:S01]  /*1290*/  FMUL.FTZ R163, R123, R44 ;  /* 0x0000002c7ba37220 */ /* 0x000fe20000410000 */
[----:B------:R-:W-:Y:S01]  /*12a0*/  FMUL.FTZ R134, R132, R171 ;  /* 0x000000ab84867220 */ /* 0x000fe20000410000 */
[----:B------:R-:W-:Y:S01]  /*12b0*/  FADD.FTZ R150, R150, R151 ;  /* 0x0000009796967221 */ /* 0x000fe20000010000 */
[----:B------:R-:W-:Y:S01]  /*12c0*/  FMUL.FTZ R148, R132, R157 ;  /* 0x0000009d84947220 */ /* 0x000fe20000410000 */
[----:B------:R-:W-:Y:S01]  /*12d0*/  FFMA.FTZ R171, R32, R151, R169 ;  /* 0x0000009720ab7223 */ /* 0x000fe200000100a9 */
[C---:B------:R-:W-:Y:S01]  /*12e0*/  PRMT R170, R46.reuse, 0x7632, R170 ;  /* 0x000076322eaa7816 */ /* 0x040fe200000000aa */
[----:B------:R-:W-:Y:S02]  /*12f0*/  IMAD.U32 R174, R46, 0x10000, RZ ;  /* 0x000100002eae7824 */ /* 0x000fe400078e00ff */
[----:B------:R-:W-:Y:S01]  /*1300*/  FMUL.FTZ R169, R132, R173 ;  /* 0x000000ad84a97220 */ /* 0x000fe20000410000 */
[----:B------:R-:W-:Y:S01]  /*1310*/  FADD.FTZ R87, R152, R87 ;  /* 0x0000005798577221 */ /* 0x000fe20000010000 */
[-C--:B------:R-:W-:Y:S01]  /*1320*/  FFMA.FTZ R90, R45, R152.reuse, R90 ;  /* 0x000000982d5a7223 */ /* 0x080fe2000001005a */
[----:B------:R-:W-:Y:S01]  /*1330*/  FMUL.FTZ R46, R109, R152 ;  /* 0x000000986d2e7220 */ /* 0x000fe20000410000 */
[----:B------:R-:W-:Y:S01]  /*1340*/  FADD.FTZ R173, R150, R163 ;  /* 0x000000a396ad7221 */ /* 0x000fe20000010000 */
[----:B------:R-:W-:Y:S01]  /*1350*/  FFMA.FTZ R152, R148, R163, R171 ;  /* 0x000000a394987223 */ /* 0x000fe200000100ab */
[----:B------:R-:W-:-:S02]  /*1360*/  FMUL.FTZ R150, R124, R154 ;  /* 0x0000009a7c967220 */ /* 0x000fc40000410000 */
[----:B------:R-:W-:Y:S01]  /*1370*/  FADD.FTZ R173, R173, R46 ;  /* 0x0000002eadad7221 */ /* 0x000fe20000010000 */
[----:B------:R-:W-:Y:S01]  /*1380*/  FFMA.FTZ R152, R45, R46, R152 ;  /* 0x0000002e2d987223 */ /* 0x000fe20000010098 */
[----:B------:R-:W-:Y:S01]  /*1390*/  FADD.FTZ R103, R136, R103 ;  /* 0x0000006788677221 */ /* 0x000fe20000010000 */
[----:B------:R-:W-:Y:S01]  /*13a0*/  FFMA.FTZ R104, R147, R136, R104 ;  /* 0x0000008893687223 */ /* 0x000fe20000010068 */
[----:B------:R-:W-:Y:S01]  /*13b0*/  SHF.L.U32 R156, R156, 0x10, RZ ;  /* 0x000000109c9c7819 */ /* 0x000fe200000006ff */
[----:B------:R-:W-:Y:S01]  /*13c0*/  FMUL.FTZ R136, R110, R158 ;  /* 0x0000009e6e887220 */ /* 0x000fe20000410000 */
[----:B------:R-:W-:Y:S01]  /*13d0*/  FADD.FTZ R89, R154, R89 ;  /* 0x000000599a597221 */ /* 0x000fe20000010000 */
[----:B------:R-:W-:Y:S01]  /*13e0*/  FFMA.FTZ R86, R169, R154, R86 ;  /* 0x0000009aa9567223 */ /* 0x000fe20000010056 */
        /* <DEDUP_REMOVED lines=8> */
[----:B------:R-:W-:Y:S01]  /*1470*/  SHF.L.U32 R177, R160, 0x10, RZ ;  /* 0x00000010a0b17819 */ /* 0x000fe200000006ff */
[----:B------:R-:W-:Y:S01]  /*1480*/  FMUL.FTZ R149, R111, R162 ;  /* 0x000000a26f957220 */ /* 0x000fe20000410000 */
[----:B------:R-:W-:Y:S01]  /*1490*/  FADD.FTZ R158, R173, R152 ;  /* 0x00000098ad9e7221 */ /* 0x000fe20000010000 */
[C---:B------:R-:W-:Y:S01]  /*14a0*/  FFMA.FTZ R173, R171.reuse, R152, R154 ;  /* 0x00000098abad7223 */ /* 0x040fe2000001009a */
[----:B------:R-:W-:Y:S01]  /*14b0*/  FADD.FTZ R84, R156, R84 ;  /* 0x000000549c547221 */ /* 0x000fe20000010000 */
[----:B------:R-:W-:Y:S01]  /*14c0*/  FFMA.FTZ R82, R171, R156, R82 ;  /* 0x0000009cab527223 */ /* 0x000fe20000010052 */
[----:B------:R-:W-:Y:S01]  /*14d0*/  FMUL.FTZ R156, R126, R177 ;  /* 0x000000b17e9c7220 */ /* 0x000fe20000410000 */
[----:B------:R-:W-:Y:S01]  /*14e0*/  FADD.FTZ R175, R158, R149 ;  /* 0x000000959eaf7221 */ /* 0x000fe20000010000 */
[----:B------:R-:W-:Y:S01]  /*14f0*/  FMUL.FTZ R167, R132, R167 ;  /* 0x000000a784a77220 */ /* 0x000fe20000410000 */
[----:B------:R-:W-:Y:S01]  /*1500*/  FFMA.FTZ R154, R134, R149, R173 ;  /* 0x00000095869a7223 */ /* 0x000fe200000100ad */
[----:B------:R-:W-:-:S02]  /*1510*/  IMAD.U32 R164, R164, 0x10000, RZ ;  /* 0x00010000a4a47824 */ /* 0x000fc400078e00ff */
[----:B------:R-:W-:Y:S01]  /*1520*/  FMUL.FTZ R157, R112, R181 ;  /* 0x000000b5709d7220 */ /* 0x000fe20000410000 */
[----:B------:R-:W-:Y:S01]  /*1530*/  FADD.FTZ R158, R175, R156 ;  /* 0x0000009caf9e7221 */ /* 0x000fe20000010000 */
[----:B------:R-:W-:Y:S01]  /*1540*/  FFMA.FTZ R173, R167, R156, R154 ;  /* 0x0000009ca7ad7223 */ /* 0x000fe2000001009a */
[----:B------:R-:W-:Y:S01]  /*1550*/  FMUL.FTZ R160, R132, R165 ;  /* 0x000000a584a07220 */ /* 0x000fe20000410000 */
[----:B------:R-:W-:Y:S01]  /*1560*/  FMUL.FTZ R165, R127, R164 ;  /* 0x000000a47fa57220 */ /* 0x000fe20000410000 */
[----:B------:R-:W-:Y:S01]  /*1570*/  FADD.FTZ R158, R158, R157 ;  /* 0x0000009d9e9e7221 */ /* 0x000fe20000010000 */
[----:B------:R-:W-:Y:S01]  /*1580*/  FFMA.FTZ R173, R138, R157, R173 ;  /* 0x0000009d8aad7223 */ /* 0x000fe200000100ad */
[----:B------:R-:W-:Y:S01]  /*1590*/  FMUL.FTZ R143, R132, R189 ;  /* 0x000000bd848f7220 */ /* 0x000fe20000410000 */
[----:B------:R-:W-:Y:S01]  /*15a0*/  FADD.FTZ R99, R42, R99 ;  /* 0x000000632a637221 */ /* 0x000fe20000010000 */
[----:B------:R-:W-:Y:S01]  /*15b0*/  FFMA.FTZ R101, R34, R42, R101 ;  /* 0x0000002a22657223 */ /* 0x000fe20000010065 */
[----:B------:R-:W-:Y:S01]  /*15c0*/  FMUL.FTZ R42, R113, R166 ;  /* 0x000000a6712a7220 */ /* 0x000fe20000410000 */
[----:B------:R-:W-:Y:S01]  /*15d0*/  FMUL.FTZ R154, R132, R153 ;  /* 0x00000099849a7220 */ /* 0x000fe20000410000 */
[----:B------:R-:W-:Y:S01]  /*15e0*/  FADD.FTZ R175, R158, R165 ;  /* 0x000000a59eaf7221 */ /* 0x000fe20000010000 */
[----:B------:R-:W-:Y:S01]  /*15f0*/  FMUL.FTZ R43, R132, R183 ;  /* 0x000000b7842b7220 */ /* 0x000fe20000410000 */
[----:B------:R-:W-:Y:S01]  /*1600*/  FFMA.FTZ R158, R160, R165, R173 ;  /* 0x000000a5a09e7223 */ /* 0x000fe200000100ad */
[----:B------:R-:W-:Y:S01]  /*1610*/  FADD.FTZ R68, R181, R68 ;  /* 0x00000044b5447221 */ /* 0x000fe20000010000 */
[----:B------:R-:W-:Y:S01]  /*1620*/  FFMA.FTZ R81, R138, R181, R81 ;  /* 0x000000b58a517223 */ /* 0x000fe20000010051 */
[----:B------:R-:W-:Y:S01]  /*1630*/  FADD.FTZ R75, R174, R75 ;  /* 0x0000004bae4b7221 */ /* 0x000fe20000010000 */
[-C--:B------:R-:W-:Y:S01]  /*1640*/  FFMA.FTZ R70, R143, R174.reuse, R70 ;  /* 0x000000ae8f467223 */ /* 0x080fe20000010046 */
[----:B------:R-:W-:Y:S01]  /*1650*/  FMUL.FTZ R140, R115, R174 ;  /* 0x000000ae738c7220 */ /* 0x000fe20000410000 */
[----:B------:R-:W-:-:S02]  /*1660*/  IMAD.U32 R181, R170, 0x10000, RZ ;  /* 0x00010000aab57824 */ /* 0x000fc400078e00ff */
[----:B------:R-:W-:Y:S01]  /*1670*/  FADD.FTZ R174, R179, R62 ;  /* 0x0000003eb3ae7221 */ /* 0x000fe20000010000 */
[-C--:B------:R-:W-:Y:S01]  /*1680*/  FFMA.FTZ R170, R154, R179.reuse, R67 ;  /* 0x000000b39aaa7223 */ /* 0x080fe20000010043 */
[----:B------:R-:W-:Y:S01]  /*1690*/  FMUL.FTZ R153, R128, R179 ;  /* 0x000000b380997220 */ /* 0x000fe20000410000 */
[----:B------:R-:W-:Y:S01]  /*16a0*/  FADD.FTZ R62, R175, R42 ;  /* 0x0000002aaf3e7221 */ /* 0x000fe20000010000 */
[----:B------:R-:W-:Y:S01]  /*16b0*/  FFMA.FTZ R67, R43, R42, R158 ;  /* 0x0000002a2b437223 */ /* 0x000fe2000001009e */
[C---:B------:R-:W-:Y:S02]  /*16c0*/  PRMT R176, R47.reuse, 0x7632, R176 ;  /* 0x000076322fb07816 */ /* 0x040fe400000000b0 */
[----:B------:R-:W-:Y:S01]  /*16d0*/  SHF.L.U32 R168, R168, 0x10, RZ ;  /* 0x00000010a8a87819 */ /* 0x000fe200000006ff */
[----:B------:R-:W-:Y:S01]  /*16e0*/  FADD.FTZ R93, R44, R93 ;  /* 0x0000005d2c5d7221 */ /* 0x000fe20000010000 */
[----:B------:R-:W-:Y:S01]  /*16f0*/  SHF.L.U32 R193, R47, 0x10, RZ ;  /* 0x000000102fc17819 */ /* 0x000fe200000006ff */
[----:B------:R-:W-:Y:S01]  /*1700*/  FFMA.FTZ R91, R148, R44, R91 ;  /* 0x0000002c945b7223 */ /* 0x000fe2000001005b */
[----:B------:R-:W-:Y:S01]  /*1710*/  FMUL.FTZ R47, R114, R187 ;  /* 0x000000bb722f7220 */ /* 0x000fe20000410000 */
[----:B------:R-:W-:Y:S01]  /*1720*/  FADD.FTZ R62, R62, R153 ;  /* 0x000000993e3e7221 */ /* 0x000fe20000010000 */
[----:B------:R-:W-:Y:S01]  /*1730*/  FADD.FTZ R77, R166, R77 ;  /* 0x0000004da64d7221 */ /* 0x000fe20000010000 */
[----:B------:R-:W-:Y:S01]  /*1740*/  FFMA.FTZ R72, R43, R166, R72 ;  /* 0x000000a62b487223 */ /* 0x000fe20000010048 */
[----:B------:R-:W-:Y:S01]  /*1750*/  FMUL.FTZ R44, R132, R185 ;  /* 0x000000b9842c7220 */ /* 0x000fe20000410000 */
[----:B------:R-:W-:Y:S01]  /*1760*/  FFMA.FTZ R67, R154, R153, R67 ;  /* 0x000000999a437223 */ /* 0x000fe20000010043 */
[----:B------:R-:W-:Y:S01]  /*1770*/  SHF.L.U32 R166, R176, 0x10, RZ ;  /* 0x00000010b0a67819 */ /* 0x000fe200000006ff */
[----:B------:R-:W-:Y:S01]  /*1780*/  FADD.FTZ R176, R168, R61 ;  /* 0x0000003da8b07221 */ /* 0x000fe20000010000 */
[----:B------:R-:W-:Y:S01]  /*1790*/  FMUL.FTZ R158, R129, R168 ;  /* 0x000000a8819e7220 */ /* 0x000fe20000410000 */
[----:B------:R-:W-:Y:S01]  /*17a0*/  FADD.FTZ R61, R62, R47 ;  /* 0x0000002f3e3d7221 */ /* 0x000fe20000010000 */
[----:B------:R-:W-:Y:S01]  /*17b0*/  FMUL.FTZ R141, R132, R141 ;  /* 0x0000008d848d7220 */ /* 0x000fe20000410000 */
[----:B------:R-:W-:-:S02]  /*17c0*/  FFMA.FTZ R62, R44, R47, R67 ;  /* 0x0000002f2c3e7223 */ /* 0x000fc40000010043 */
[----:B------:R-:W-:Y:S01]  /*17d0*/  FADD.FTZ R61, R61, R158 ;  /* 0x0000009e3d3d7221 */ /* 0x000fe20000010000 */
[----:B------:R-:W-:Y:S01]  /*17e0*/  FADD.FTZ R80, R177, R80 ;  /* 0x00000050b1507221 */ /* 0x000fe20000010000 */
[----:B------:R-:W-:Y:S01]  /*17f0*/  FFMA.FTZ R62, R141, R158, R62 ;  /* 0x0000009e8d3e7223 */ /* 0x000fe2000001003e */
[----:B------:R-:W-:Y:S01]  /*1800*/  FFMA.FTZ R78, R167, R177, R78 ;  /* 0x000000b1a74e7223 */ /* 0x000fe2000001004e */
[----:B------:R-:W-:Y:S01]  /*1810*/  FADD.FTZ R79, R162, R79 ;  /* 0x0000004fa24f7221 */ /* 0x000fe20000010000 */
[----:B------:R-:W-:Y:S01]  /*1820*/  FFMA.FTZ R83, R134, R162, R83 ;  /* 0x000000a286537223 */ /* 0x000fe20000010053 */
[----:B------:R-:W-:Y:S01]  /*1830*/  FADD.FTZ R177, R181, R60 ;  /* 0x0000003cb5b17221 */ /* 0x000fe20000010000 */
[----:B------:R-:W-:Y:S01]  /*1840*/  FMUL.FTZ R162, R132, R35 ;  /* 0x0000002384a27220 */ /* 0x000fe20000410000 */
        /* <DEDUP_REMOVED lines=10> */
[----:B------:R-:W-:Y:S01]  /*18f0*/  FADD.FTZ R29, R60, R159 ;  /* 0x0000009f3c1d7221 */ /* 0x000fe20000010000 */
[----:B------:R-:W-:Y:S01]  /*1900*/  FMUL.FTZ R164, R131, R166 ;  /* 0x000000a683a47220 */ /* 0x000fe20000410000 */
[----:B------:R-:W-:Y:S01]  /*1910*/  FFMA.FTZ R60, R144, R159, R35 ;  /* 0x0000009f903c7223 */ /* 0x000fe20000010023 */
[----:B------:R-:W-:Y:S01]  /*1920*/  FFMA.FTZ R66, R141, R168, R66 ;  /* 0x000000a88d427223 */ /* 0x000fe20000010042 */
[----:B------:R-:W-:Y:S01]  /*1930*/  FADD.FTZ R59, R166, R59 ;  /* 0x0000003ba63b7221 */ /* 0x000fe20000010000 */
[----:B------:R-:W-:Y:S01]  /*1940*/  FFMA.FTZ R64, R175, R166, R64 ;  /* 0x000000a6af407223 */ /* 0x000fe20000010040 */
[----:B------:R-:W-:Y:S01]  /*1950*/  ISETP.NE.AND P3, PT, R172, RZ, PT ;  /* 0x000000ffac00720c */ /* 0x000fe20003f65270 */
[----:B------:R-:W-:Y:S01]  /*1960*/  FADD.FTZ R76, R187, R76 ;  /* 0x0000004cbb4c7221 */ /* 0x000fe20000010000 */
[----:B------:R-:W-:Y:S01]  /*1970*/  PRMT R24, R7, 0x7632, R24 ;  /* 0x0000763207187816 */ /* 0x000fe20000000018 */
[----:B------:R-:W-:Y:S01]  /*1980*/  FFMA.FTZ R71, R44, R187, R71 ;  /* 0x000000bb2c477223 */ /* 0x000fe20000010047 */
[----:B------:R-:W-:Y:S01]  /*1990*/  PRMT R25, R6, 0x7632, R25 ;  /* 0x0000763206197816 */ /* 0x000fe20000000019 */
[----:B------:R-:W-:Y:S01]  /*19a0*/  FADD.FTZ R74, R193, R74 ;  /* 0x0000004ac14a7221 */ /* 0x000fe20000010000 */
[----:B------:R-:W-:Y:S01]  /*19b0*/  PRMT R26, R5, 0x7632, R26 ;  /* 0x00007632051a7816 */ /* 0x000fe2000000001a */
[----:B------:R-:W-:Y:S01]  /*19c0*/  FFMA.FTZ R69, R144, R193, R69 ;  /* 0x000000c190457223 */ /* 0x000fe20000010045 */
[----:B------:R-:W-:Y:S01]  /*19d0*/  PRMT R27, R4, 0x7632, R27 ;  /* 0x00007632041b7816 */ /* 0x000fe2000000001b */
[----:B------:R-:W-:Y:S01]  /*19e0*/  FFMA.FTZ R65, R162, R181, R65 ;  /* 0x000000b5a2417223 */ /* 0x000fe20000010041 */
[C---:B------:R-:W-:Y:S01]  /*19f0*/  PRMT R40, R8.reuse, 0x7632, R40 ;  /* 0x0000763208287816 */ /* 0x040fe20000000028 */
[----:B------:R-:W-:Y:S01]  /*1a00*/  FADD.FTZ R29, R29, R164 ;  /* 0x000000a41d1d7221 */ /* 0x000fe20000010000 */
[----:B------:R-:W-:Y:S01]  /*1a10*/  PRMT R39, R8, 0x7632, R39 ;  /* 0x0000763208277816 */ /* 0x000fe20000000027 */
[----:B------:R-:W-:Y:S01]  /*1a20*/  FFMA.FTZ R60, R175, R164, R60 ;  /* 0x000000a4af3c7223 */ /* 0x000fe2000001003c */
[----:B------:R-:W-:-:S02]  /*1a30*/  PRMT R38, R11, 0x7632, R38 ;  /* 0x000076320b267816 */ /* 0x000fc40000000026 */
[----:B------:R-:W-:Y:S02]  /*1a40*/  PRMT R37, R11, 0x7632, R37 ;  /* 0x000076320b257816 */ /* 0x000fe40000000025 */
[C---:B------:R-:W-:Y:S02]  /*1a50*/  PRMT R36, R10.reuse, 0x7632, R36 ;  /* 0x000076320a247816 */ /* 0x040fe40000000024 */
[----:B------:R-:W-:Y:S02]  /*1a60*/  PRMT R41, R10, 0x7632, R41 ;  /* 0x000076320a297816 */ /* 0x000fe40000000029 */
[C---:B------:R-:W-:Y:S02]  /*1a70*/  PRMT R166, R9.reuse, 0x7632, R166 ;  /* 0x0000763209a67816 */ /* 0x040fe400000000a6 */
[----:B------:R-:W-:Y:S01]  /*1a80*/  PRMT R168, R9, 0x7632, R168 ;  /* 0x0000763209a87816 */ /* 0x000fe200000000a8 */
        /* <DEDUP_REMOVED lines=8> */
[----:B------:R-:W-:Y:S02]  /*1b10*/  IMAD.MOV.U32 R62, RZ, RZ, R174 ;  /* 0x000000ffff3e7224 */ /* 0x000fe400078e00ae */
[----:B-1----:R-:W-:Y:S02]  /*1b20*/  FADD.FTZ R178, R35, R178 ;  /* 0x000000b223b27221 */ /* 0x002fe40000010000 */
[----:B------:R-:W0:Y:S04]  /*1b30*/  SHFL.BFLY PT, R180, R61, 0x4, 0x1f ;  /* 0x0c801f003db47f89 */ /* 0x000e2800000e0000 */
[----:B------:R-:W1:Y:S01]  /*1b40*/  SHFL.BFLY PT, R67, R178, 0x4, 0x1f ;  /* 0x0c801f00b2437f89 */ /* 0x000e6200000e0000 */
[----:B0-----:R-:W-:Y:S01]  /*1b50*/  FADD.FTZ R180, R61, R180 ;  /* 0x000000b43db47221 */ /* 0x001fe20000010000 */
[----:B------:R-:W-:Y:S01]  /*1b60*/  MOV R61, R176 ;  /* 0x000000b0003d7202 */ /* 0x000fe20000000f00 */
[----:B-1----:R-:W-:-:S03]  /*1b70*/  FADD.FTZ R29, R178, R67 ;  /* 0x00000043b21d7221 */ /* 0x002fc60000010000 */
[----:B------:R-:W0:Y:S04]  /*1b80*/  SHFL.BFLY PT, R67, R180, 0x8, 0x1f ;  /* 0x0d001f00b4437f89 */ /* 0x000e2800000e0000 */
[----:B------:R-:W1:Y:S01]  /*1b90*/  SHFL.BFLY PT, R60, R29, 0x8, 0x1f ;  /* 0x0d001f001d3c7f89 */ /* 0x000e6200000e0000 */
[----:B0-----:R-:W-:Y:S01]  /*1ba0*/  FADD.FTZ R179, R180, R67 ;  /* 0x00000043b4b37221 */ /* 0x001fe20000010000 */
[----:B------:R-:W-:Y:S01]  /*1bb0*/  MOV R67, R170 ;  /* 0x000000aa00437202 */ /* 0x000fe20000000f00 */
[----:B-1----:R-:W-:-:S03]  /*1bc0*/  FADD.FTZ R181, R29, R60 ;  /* 0x0000003c1db57221 */ /* 0x002fc60000010000 */
[----:B------:R0:W1:Y:S01]  /*1bd0*/  SHFL.BFLY PT, R182, R179, 0x10, 0x1f ;  /* 0x0e001f00b3b67f89 */ /* 0x00006200000e0000 */
[----:B------:R-:W-:-:S03]  /*1be0*/  MOV R60, R177 ;  /* 0x000000b1003c7202 */ /* 0x000fc60000000f00 */
[----:B------:R0:W2:Y:S04]  /*1bf0*/  SHFL.BFLY PT, R184, R181, 0x10, 0x1f ;  /* 0x0e001f00b5b87f89 */ /* 0x0000a800000e0000 */
.L_x_445:
        /* <DEDUP_REMOVED lines=68> */
.L_x_411:
        /* <DEDUP_REMOVED lines=8> */
[C---:B------:R-:W-:Y:S01]  /*20c0*/  FMUL.FTZ R19, R132.reuse, R151 ;  /* 0x0000009784137220 */ /* 0x040fe20000410000 */
[----:B------:R-:W-:Y:S01]  /*20d0*/  FMUL.FTZ R18, R132, R139 ;  /* 0x0000008b84127220 */ /* 0x000fe20000410000 */
[-CC-:B------:R-:W-:Y:S01]  /*20e0*/  FFMA.FTZ R147, R147, R170.reuse, R177.reuse ;  /* 0x000000aa93937223 */ /* 0x180fe200000100b1 */
[-CC-:B------:R-:W-:Y:S01]  /*20f0*/  FFMA.FTZ R146, R146, R170.reuse, R177.reuse ;  /* 0x000000aa92927223 */ /* 0x180fe200000100b1 */
[----:B------:R-:W-:Y:S01]  /*2100*/  FMUL.FTZ R17, R19, UR6 ;  /* 0x0000000613117c20 */ /* 0x000fe20008410000 */
[----:B------:R-:W-:Y:S01]  /*2110*/  FFMA.FTZ R0, R0, R170, R177 ;  /* 0x000000aa00007223 */ /* 0x000fe200000100b1 */
[----:B-----5:R-:W-:Y:S01]  /*2120*/  LOP3.LUT P5, RZ, R57, 0xff0000, RZ, 0xc0, !PT ;  /* 0x00ff000039ff7812 */ /* 0x020fe200078ac0ff */
[----:B------:R-:W-:Y:S01]  /*2130*/  FMUL.FTZ R24, R132, R163 ;  /* 0x000000a384187220 */ /* 0x000fe20000410000 */
[----:B------:R-:W-:Y:S01]  /*2140*/  ISETP.GE.U32.AND P1, PT, R56, RZ, PT ;  /* 0x000000ff3800720c */ /* 0x000fe20003f26070 */
[----:B------:R-:W-:Y:S01]  /*2150*/  FMUL.FTZ R16, R18, UR6 ;  /* 0x0000000612107c20 */ /* 0x000fe20008410000 */
[----:B------:R-:W-:Y:S01]  /*2160*/  FADD.FTZ R33, R28, -R33 ;  /* 0x800000211c217221 */ /* 0x000fe20000010000 */
[----:B------:R-:W-:Y:S01]  /*2170*/  FADD.FTZ R155, R155, -R34 ;  /* 0x800000229b9b7221 */ /* 0x000fe20000010000 */
[----:B------:R-:W-:Y:S01]  /*2180*/  LOP3.LUT P4, RZ, R57, 0xff, RZ, 0xc0, !PT ;  /* 0x000000ff39ff7812 */ /* 0x000fe2000788c0ff */
[----:B------:R-:W-:Y:S01]  /*2190*/  FADD.FTZ R147, R142, -R147 ;  /* 0x800000938e937221 */ /* 0x000fe20000010000 */
[----:B------:R-:W-:Y:S01]  /*21a0*/  FADD.FTZ R161, R161, -R146 ;  /* 0x80000092a1a17221 */ /* 0x000fe20000010000 */
[----:B------:R-:W-:Y:S01]  /*21b0*/  FADD.FTZ R31, R31, -R0 ;  /* 0x800000001f1f7221 */ /* 0x000fe20000010000 */
[----:B------:R-:W-:Y:S01]  /*21c0*/  FMUL.FTZ R25, R24, UR6 ;  /* 0x0000000618197c20 */ /* 0x000fe20008410000 */
[----:B------:R-:W-:Y:S01]  /*21d0*/  FSEL R27, R17, RZ, P5 ;  /* 0x000000ff111b7208 */ /* 0x000fe20002800000 */
[C---:B------:R-:W-:Y:S01]  /*21e0*/  FMUL.FTZ R17, R132.reuse, R33 ;  /* 0x0000002184117220 */ /* 0x040fe20000410000 */
[----:B------:R-:W-:Y:S01]  /*21f0*/  ISETP.GE.U32.AND.EX P1, PT, R57, 0x1000000, PT, P1 ;  /* 0x010000003900780c */ /* 0x000fe20003f26110 */
[----:B------:R-:W-:Y:S01]  /*2200*/  FMUL.FTZ R0, R132, R155 ;  /* 0x0000009b84007220 */ /* 0x000fe20000410000 */
[----:B------:R-:W-:Y:S01]  /*2210*/  FSEL R26, R16, RZ, P4 ;  /* 0x000000ff101a7208 */ /* 0x000fe20002000000 */
[C---:B------:R-:W-:Y:S01]  /*2220*/  FMUL.FTZ R161, R132.reuse, R161 ;  /* 0x000000a184a17220 */ /* 0x040fe20000410000 */
[C---:B------:R-:W-:Y:S01]  /*2230*/  FMUL.FTZ R147, R132.reuse, R147 ;  /* 0x0000009384937220 */ /* 0x040fe20000410000 */
[----:B------:R-:W-:Y:S01]  /*2240*/  FMUL.FTZ R16, R132, R31 ;  /* 0x0000001f84107220 */ /* 0x000fe20000410000 */
[----:B------:R-:W-:Y:S01]  /*2250*/  F2FP.BF16.F32.PACK_AB R19, R24, R19 ;  /* 0x000000131813723e */ /* 0x000fe200000010ff */
[----:B------:R-:W-:Y:S01]  /*2260*/  FMUL.FTZ R24, R17, UR6 ;  /* 0x0000000611187c20 */ /* 0x000fe20008410000 */
[----:B------:R-:W-:Y:S01]  /*2270*/  FSEL R30, R25, RZ, P1 ;  /* 0x000000ff191e7208 */ /* 0x000fe20000800000 */
[C---:B------:R-:W-:Y:S01]  /*2280*/  FMUL.FTZ R25, R0.reuse, UR6 ;  /* 0x0000000600197c20 */ /* 0x040fe20008410000 */
[----:B------:R-:W-:Y:S01]  /*2290*/  F2FP.BF16.F32.PACK_AB R17, R0, R17 ;  /* 0x000000110011723e */ /* 0x000fe200000010ff */
        /* <DEDUP_REMOVED lines=20> */
.L_x_410:
[----:B------:R-:W-:-:S04]  /*23e0*/  UISETP.NE.U32.AND UP0, UPT, UR4, URZ, UPT ;  /* 0x000000ff0400728c */ /* 0x000fc8000bf05070 */
[----:B------:R-:W-:-:S09]  /*23f0*/  UISETP.NE.AND.EX UP0, UPT, UR5, URZ, UPT, UP0 ;  /* 0x000000ff0500728c */ /* 0x000fd2000bf05300 */
[----:B------:R-:W-:Y:S05]  /*2400*/  BRA.U UP0, `(.L_x_413) ;  /* 0x0000000100f87547 */ /* 0x000fea000b800000 */
[-CC-:B0-----:R-:W-:Y:S01]  /*2410*/  FFMA.FTZ R179, R139, R170.reuse, R177.reuse ;  /* 0x000000aa8bb37223 */ /* 0x181fe200000100b1 */
[----:B------:R-:W-:Y:S01]  /*2420*/  SHF.L.U32 R29, R6, 0x10, RZ ;  /* 0x00000010061d7819 */ /* 0x000fe200000006ff */
[-CC-:B------:R-:W-:Y:S01]  /*2430*/  FFMA.FTZ R32, R32, R170.reuse, R177.reuse ;  /* 0x000000aa20207223 */ /* 0x180fe200000100b1 */
[-C--:B------:R-:W-:Y:S01]  /*2440*/  FFMA.FTZ R148, R148, R170.reuse, R177 ;  /* 0x000000aa94947223 */ /* 0x080fe200000100b1 */
[----:B------:R-:W-:Y:S01]  /*2450*/  FADD.FTZ R30, R30, -R179 ;  /* 0x800000b31e1e7221 */ /* 0x000fe20000010000 */
[----:B-----5:R-:W-:Y:S01]  /*2460*/  LOP3.LUT P4, RZ, R57, 0xff, RZ, 0xc0, !PT ;  /* 0x000000ff39ff7812 */ /* 0x020fe2000788c0ff */
[----:B------:R-:W-:Y:S01]  /*2470*/  FFMA.FTZ R33, R33, R170, R177 ;  /* 0x000000aa21217223 */ /* 0x000fe200000100b1 */
[----:B------:R-:W-:Y:S01]  /*2480*/  SHF.L.U32 R35, R7, 0x10, RZ ;  /* 0x0000001007237819 */ /* 0x000fe200000006ff */
[----:B------:R-:W-:Y:S01]  /*2490*/  FFMA.FTZ R29, R132, R30, R29 ;  /* 0x0000001e841d7223 */ /* 0x000fe2000001001d */
[----:B------:R-:W-:Y:S01]  /*24a0*/  FADD.FTZ R32, R151, -R32 ;  /* 0x8000002097207221 */ /* 0x000fe20000010000 */
[----:B------:R-:W-:Y:S01]  /*24b0*/  FADD.FTZ R148, R163, -R148 ;  /* 0x80000094a3947221 */ /* 0x000fe20000010000 */
[----:B------:R-:W-:-:S02]  /*24c0*/  IMAD.U32 R139, R24, 0x10000, RZ ;  /* 0x00010000188b7824 */ /* 0x000fc400078e00ff */
[----:B------:R-:W-:Y:S01]  /*24d0*/  FMUL.FTZ R29, R29, UR6 ;  /* 0x000000061d1d7c20 */ /* 0x000fe20008410000 */
[-CC-:B------:R-:W-:Y:S01]  /*24e0*/  FFMA.FTZ R0, R0, R170.reuse, R177.reuse ;  /* 0x000000aa00007223 */ /* 0x180fe200000100b1 */
[-CC-:B------:R-:W-:Y:S01]  /*24f0*/  FFMA.FTZ R147, R147, R170.reuse, R177.reuse ;  /* 0x000000aa93937223 */ /* 0x180fe200000100b1 */
[-CC-:B------:R-:W-:Y:S01]  /*2500*/  FFMA.FTZ R34, R34, R170.reuse, R177.reuse ;  /* 0x000000aa22227223 */ /* 0x180fe200000100b1 */
[----:B------:R-:W-:Y:S01]  /*2510*/  FFMA.FTZ R146, R146, R170, R177 ;  /* 0x000000aa92927223 */ /* 0x000fe200000100b1 */
[----:B------:R-:W-:Y:S01]  /*2520*/  FSEL R30, R29, RZ, P4 ;  /* 0x000000ff1d1e7208 */ /* 0x000fe20002000000 */
[----:B------:R-:W-:Y:S01]  /*2530*/  FADD.FTZ R28, R28, -R33 ;  /* 0x800000211c1c7221 */ /* 0x000fe20000010000 */
[----:B------:R-:W-:Y:S01]  /*2540*/  SHF.L.U32 R33, R25, 0x10, RZ ;  /* 0x0000001019217819 */ /* 0x000fe200000006ff */
[C---:B------:R-:W-:Y:S01]  /*2550*/  FFMA.FTZ R139, R132.reuse, R148, R139 ;  /* 0x00000094848b7223 */ /* 0x040fe2000001008b */
[----:B------:R-:W-:Y:S01]  /*2560*/  SHF.L.U32 R29, R5, 0x10, RZ ;  /* 0x00000010051d7819 */ /* 0x000fe200000006ff */
[----:B------:R-:W-:Y:S01]  /*2570*/  FFMA.FTZ R35, R132, R32, R35 ;  /* 0x0000002084237223 */ /* 0x000fe20000010023 */
[----:B------:R-:W-:Y:S01]  /*2580*/  FADD.FTZ R0, R31, -R0 ;  /* 0x800000001f007221 */ /* 0x000fe20000010000 */
[----:B------:R-:W-:Y:S01]  /*2590*/  SHF.L.U32 R25, R4, 0x10, RZ ;  /* 0x0000001004197819 */ /* 0x000fe200000006ff */
[----:B------:R-:W-:Y:S01]  /*25a0*/  FADD.FTZ R147, R142, -R147 ;  /* 0x800000938e937221 */ /* 0x000fe20000010000 */
[----:B------:R-:W-:Y:S01]  /*25b0*/  ISETP.GE.U32.AND P1, PT, R56, RZ, PT ;  /* 0x000000ff3800720c */ /* 0x000fe20003f26070 */
[----:B------:R-:W-:Y:S01]  /*25c0*/  FADD.FTZ R34, R155, -R34 ;  /* 0x800000229b227221 */ /* 0x000fe20000010000 */
[----:B------:R-:W-:Y:S01]  /*25d0*/  FADD.FTZ R146, R161, -R146 ;  /* 0x80000092a1927221 */ /* 0x000fe20000010000 */
[----:B------:R-:W-:-:S02]  /*25e0*/  IMAD.U32 R27, R27, 0x10000, RZ ;  /* 0x000100001b1b7824 */ /* 0x000fc400078e00ff */
[----:B------:R-:W-:Y:S01]  /*25f0*/  FMUL.FTZ R139, R139, UR6 ;  /* 0x000000068b8b7c20 */ /* 0x000fe20008410000 */
[----:B------:R-:W-:Y:S02]  /*2600*/  IMAD.U32 R31, R26, 0x10000, RZ ;  /* 0x000100001a1f7824 */ /* 0x000fe400078e00ff */
[----:B------:R-:W-:Y:S01]  /*2610*/  FMUL.FTZ R35, R35, UR6 ;  /* 0x0000000623237c20 */ /* 0x000fe20008410000 */
[C---:B------:R-:W-:Y:S01]  /*2620*/  FFMA.FTZ R29, R132.reuse, R28, R29 ;  /* 0x0000001c841d7223 */ /* 0x040fe2000001001d */
[C---:B------:R-:W-:Y:S01]  /*2630*/  LOP3.LUT P5, RZ, R57.reuse, 0xff0000, RZ, 0xc0, !PT ;  /* 0x00ff000039ff7812 */ /* 0x040fe200078ac0ff */
[C---:B------:R-:W-:Y:S01]  /*2640*/  FFMA.FTZ R27, R132.reuse, R147, R27 ;  /* 0x00000093841b7223 */ /* 0x040fe2000001001b */
[----:B------:R-:W-:Y:S01]  /*2650*/  ISETP.GE.U32.AND.EX P1, PT, R57, 0x1000000, PT, P1 ;  /* 0x010000003900780c */ /* 0x000fe20003f26110 */
[C---:B------:R-:W-:Y:S01]  /*2660*/  FFMA.FTZ R33, R132.reuse, R146, R33 ;  /* 0x0000009284217223 */ /* 0x040fe20000010021 */
[C---:B------:R-:W-:Y:S01]  /*2670*/  FFMA.FTZ R31, R132.reuse, R34, R31 ;  /* 0x00000022841f7223 */ /* 0x040fe2000001001f */
[----:B------:R-:W-:Y:S01]  /*2680*/  FFMA.FTZ R25, R132, R0, R25 ;  /* 0x0000000084197223 */ /* 0x000fe20000010019 */
[----:B------:R-:W-:Y:S01]  /*2690*/  FMUL.FTZ R29, R29, UR6 ;  /* 0x000000061d1d7c20 */ /* 0x000fe20008410000 */
[----:B------:R-:W-:Y:S01]  /*26a0*/  LOP3.LUT P6, RZ, R56, 0xff0000, RZ, 0xc0, !PT ;  /* 0x00ff000038ff7812 */ /* 0x000fe200078cc0ff */
[----:B------:R-:W-:Y:S01]  /*26b0*/  FMUL.FTZ R33, R33, UR6 ;  /* 0x0000000621217c20 */ /* 0x000fe20008410000 */
[----:B------:R-:W-:Y:S01]  /*26c0*/  FSEL R32, R139, RZ, P1 ;  /* 0x000000ff8b207208 */ /* 0x000fe20000800000 */
[----:B------:R-:W-:Y:S01]  /*26d0*/  FMUL.FTZ R31, R31, UR6 ;  /* 0x000000061f1f7c20 */ /* 0x000fe20008410000 */
[----:B------:R-:W-:Y:S01]  /*26e0*/  FSEL R35, R35, RZ, P5 ;  /* 0x000000ff23237208 */ /* 0x000fe20002800000 */
        /* <DEDUP_REMOVED lines=16> */
.L_x_413:
[-CC-:B------:R-:W-:Y:S01]  /*27f0*/  FFMA.FTZ R32, R32, R170.reuse, R177.reuse ;  /* 0x000000aa20207223 */ /* 0x180fe200000100b1 */
[-CC-:B------:R-:W-:Y:S01]  /*2800*/  FFMA.FTZ R139, R139, R170.reuse, R177.reuse ;  /* 0x000000aa8b8b7223 */ /* 0x180fe200000100b1 */
[-C--:B------:R-:W-:Y:S01]  /*2810*/  FFMA.FTZ R148, R148, R170.reuse, R177 ;  /* 0x000000aa94947223 */ /* 0x080fe200000100b1 */
[----:B------:R-:W-:Y:S02]  /*2820*/  IMAD.U32 R18, R7, 0x10000, RZ ;  /* 0x0001000007127824 */ /* 0x000fe400078e00ff */
[----:B------:R-:W-:Y:S01]  /*2830*/  FADD.FTZ R151, R151, -R32 ;  /* 0x8000002097977221 */ /* 0x000fe20000010000 */
[----:B------:R-:W-:Y:S01]  /*2840*/  SHF.L.U32 R16, R6, 0x10, RZ ;  /* 0x0000001006107819 */ /* 0x000fe200000006ff */
[----:B------:R-:W-:Y:S01]  /*2850*/  FADD.FTZ R139, R30, -R139 ;  /* 0x8000008b1e8b7221 */ /* 0x000fe20000010000 */
[----:B------:R-:W-:Y:S01]  /*2860*/  SHF.L.U32 R17, R24, 0x10, RZ ;  /* 0x0000001018117819 */ /* 0x000fe200000006ff */
[----:B------:R-:W-:Y:S01]  /*2870*/  FADD.FTZ R163, R163, -R148 ;  /* 0x80000094a3a37221 */ /* 0x000fe20000010000 */
[C---:B------:R-:W-:Y:S01]  /*2880*/  FFMA.FTZ R19, R132.reuse, R151, R18 ;  /* 0x0000009784137223 */ /* 0x040fe20000010012 */
[----:B------:R-:W-:Y:S01]  /*2890*/  FFMA.FTZ R18, R132, R139, R16 ;  /* 0x0000008b84127223 */ /* 0x000fe20000010010 */
[----:B-----5:R-:W-:Y:S01]  /*28a0*/  ISETP.GE.U32.AND P1, PT, R56, RZ, PT ;  /* 0x000000ff3800720c */ /* 0x020fe20003f26070 */
[----:B------:R-:W-:Y:S01]  /*28b0*/  FFMA.FTZ R148, R132, R163, R17 ;  /* 0x000000a384947223 */ /* 0x000fe20000010011 */
[C---:B------:R-:W-:Y:S01]  /*28c0*/  LOP3.LUT P4, RZ, R57.reuse, 0xff, RZ, 0xc0, !PT ;  /* 0x000000ff39ff7812 */ /* 0x040fe2000788c0ff */
[----:B------:R-:W-:Y:S01]  /*28d0*/  FMUL.FTZ R16, R18, UR6 ;  /* 0x0000000612107c20 */ /* 0x000fe20008410000 */
[----:B------:R-:W-:Y:S01]  /*28e0*/  ISETP.GE.U32.AND.EX P1, PT, R57, 0x1000000, PT, P1 ;  /* 0x010000003900780c */ /* 0x000fe20003f26110 */
[----:B------:R-:W-:Y:S01]  /*28f0*/  FMUL.FTZ R24, R148, UR6 ;  /* 0x0000000694187c20 */ /* 0x000fe20008410000 */
[-CC-:B------:R-:W-:Y:S01]  /*2900*/  FFMA.FTZ R33, R33, R170.reuse, R177.reuse ;  /* 0x000000aa21217223 */ /* 0x180fe200000100b1 */
[-CC-:B------:R-:W-:Y:S01]  /*2910*/  FFMA.FTZ R34, R34, R170.reuse, R177.reuse ;  /* 0x000000aa22227223 */ /* 0x180fe200000100b1 */
[-CC-:B------:R-:W-:Y:S01]  /*2920*/  FFMA.FTZ R0, R0, R170.reuse, R177.reuse ;  /* 0x000000aa00007223 */ /* 0x180fe200000100b1 */
[-CC-:B------:R-:W-:Y:S01]  /*2930*/  FFMA.FTZ R147, R147, R170.reuse, R177.reuse ;  /* 0x000000aa93937223 */ /* 0x180fe200000100b1 */
[----:B------:R-:W-:Y:S01]  /*2940*/  FFMA.FTZ R146, R146, R170, R177 ;  /* 0x000000aa92927223 */ /* 0x000fe200000100b1 */
[----:B------:R-:W-:Y:S01]  /*2950*/  FSEL R30, R16, RZ, P4 ;  /* 0x000000ff101e7208 */ /* 0x000fe20002000000 */
[----:B------:R-:W-:Y:S01]  /*2960*/  FADD.FTZ R33, R28, -R33 ;  /* 0x800000211c217221 */ /* 0x000fe20000010000 */
[----:B------:R-:W-:Y:S01]  /*2970*/  SHF.L.U32 R26, R26, 0x10, RZ ;  /* 0x000000101a1a7819 */ /* 0x000fe200000006ff */
[----:B------:R-:W-:Y:S01]  /*2980*/  FADD.FTZ R155, R155, -R34 ;  /* 0x800000229b9b7221 */ /* 0x000fe20000010000 */
[----:B------:R-:W-:Y:S01]  /*2990*/  SHF.L.U32 R16, R5, 0x10, RZ ;  /* 0x0000001005107819 */ /* 0x000fe200000006ff */
[----:B------:R-:W-:Y:S01]  /*29a0*/  FADD.FTZ R31, R31, -R0 ;  /* 0x800000001f1f7221 */ /* 0x000fe20000010000 */
[----:B------:R-:W-:Y:S01]  /*29b0*/  FSEL R35, R24, RZ, P1 ;  /* 0x000000ff18237208 */ /* 0x000fe20000800000 */
[----:B------:R-:W-:Y:S01]  /*29c0*/  FADD.FTZ R147, R142, -R147 ;  /* 0x800000938e937221 */ /* 0x000fe20000010000 */
[----:B------:R-:W-:Y:S01]  /*29d0*/  SHF.L.U32 R27, R27, 0x10, RZ ;  /* 0x000000101b1b7819 */ /* 0x000fe200000006ff */
[----:B------:R-:W-:Y:S01]  /*29e0*/  FADD.FTZ R161, R161, -R146 ;  /* 0x80000092a1a17221 */ /* 0x000fe20000010000 */
[----:B------:R-:W-:-:S02]  /*29f0*/  IMAD.U32 R24, R25, 0x10000, RZ ;  /* 0x0001000019187824 */ /* 0x000fc400078e00ff */
[----:B------:R-:W-:Y:S01]  /*2a00*/  FMUL.FTZ R17, R19, UR6 ;  /* 0x0000000613117c20 */ /* 0x000fe20008410000 */
[----:B------:R-:W-:Y:S01]  /*2a10*/  IMAD.U32 R0, R4, 0x10000, RZ ;  /* 0x0001000004007824 */ /* 0x000fe200078e00ff */
[----:B------:R-:W-:Y:S01]  /*2a20*/  LOP3.LUT P5, RZ, R57, 0xff0000, RZ, 0xc0, !PT ;  /* 0x00ff000039ff7812 */ /* 0x000fe200078ac0ff */
[C---:B------:R-:W-:Y:S01]  /*2a30*/  FFMA.FTZ R155, R132.reuse, R155, R26 ;  /* 0x0000009b849b7223 */ /* 0x040fe2000001001a */
[C---:B------:R-:W-:Y:S01]  /*2a40*/  FFMA.FTZ R16, R132.reuse, R33, R16 ;  /* 0x0000002184107223 */ /* 0x040fe20000010010 */
[C---:B------:R-:W-:Y:S01]  /*2a50*/  FFMA.FTZ R27, R132.reuse, R147, R27 ;  /* 0x00000093841b7223 */ /* 0x040fe2000001001b */
[C---:B------:R-:W-:Y:S01]  /*2a60*/  FFMA.FTZ R161, R132.reuse, R161, R24 ;  /* 0x000000a184a17223 */ /* 0x040fe20000010018 */
[----:B------:R-:W-:Y:S01]  /*2a70*/  FFMA.FTZ R0, R132, R31, R0 ;  /* 0x0000001f84007223 */ /* 0x000fe20000010000 */
[----:B------:R-:W-:Y:S01]  /*2a80*/  FSEL R32, R17, RZ, P5 ;  /* 0x000000ff11207208 */ /* 0x000fe20002800000 */
[----:B------:R-:W-:Y:S01]  /*2a90*/  FMUL.FTZ R25, R16, UR6 ;  /* 0x0000000610197c20 */ /* 0x000fe20008410000 */
[C---:B------:R-:W-:Y:S01]  /*2aa0*/  F2FP.BF16.F32.PACK_AB R17, R155.reuse, R16 ;  /* 0x000000109b11723e */ /* 0x040fe200000010ff */
[----:B------:R-:W-:Y:S01]  /*2ab0*/  FMUL.FTZ R155, R155, UR6 ;  /* 0x000000069b9b7c20 */ /* 0x000fe20008410000 */
[C---:B------:R-:W-:Y:S01]  /*2ac0*/  F2FP.BF16.F32.PACK_AB R18, R161.reuse, R18 ;  /* 0x00000012a112723e */ /* 0x040fe200000010ff */
[----:B------:R-:W-:Y:S01]  /*2ad0*/  FMUL.FTZ R161, R161, UR6 ;  /* 0x00000006a1a17c20 */ /* 0x000fe20008410000 */
[C---:B------:R-:W-:Y:S01]  /*2ae0*/  F2FP.BF16.F32.PACK_AB R16, R27.reuse, R0 ;  /* 0x000000001b10723e */ /* 0x040fe200000010ff */
        /* <DEDUP_REMOVED lines=15> */
[----:B------:R-:W-:Y:S02]  /*2be0*/  F2FP.BF16.F32.PACK_AB R25, R0, R25 ;  /* 0x000000190019723e */ /* 0x000fe400000010ff */
[----:B------:R-:W-:Y:S01]  /*2bf0*/  F2FP.BF16.F32.PACK_AB R24, R29, R24 ;  /* 0x000000181d18723e */ /* 0x000fe200000010ff */
[----:B------:R-:W-:Y:S06]  /*2c00*/  BRA `(.L_x_412) ;  /* 0x0000001400387947 */ /* 0x000fec0003800000 */
.L_x_409:
        /* <DEDUP_REMOVED lines=23> */
[-C--:B------:R-:W-:Y:S01]  /*2d80*/  FFMA.FTZ R34, R34, R170.reuse, R177 ;  /* 0x000000aa22227223 */ /* 0x080fe200000100b1 */
        /* <DEDUP_REMOVED lines=11> */
[----:B------:R-:W-:Y:S01]  /*2e40*/  FSEL R24, R163, RZ, P5 ;  /* 0x000000ffa3187208 */ /* 0x000fe20002800000 */
[----:B------:R-:W-:Y:S01]  /*2e50*/  FMUL.FTZ R139, R139, UR6 ;  /* 0x000000068b8b7c20 */ /* 0x000fe20008410000 */
[----:B------:R-:W-:Y:S01]  /*2e60*/  FSEL R25, R161, RZ, P2 ;  /* 0x000000ffa1197208 */ /* 0x000fe20001000000 */
[C---:B------:R-:W-:Y:S01]  /*2e70*/  FMUL.FTZ R33, R132.reuse, R33 ;  /* 0x0000002184217220 */ /* 0x040fe20000410000 */
[----:B------:R-:W-:Y:S01]  /*2e80*/  LOP3.LUT P6, RZ, R51, 0xff0000, RZ, 0xc0, !PT ;  /* 0x00ff000033ff7812 */ /* 0x000fe200078cc0ff */
[----:B------:R-:W-:Y:S01]  /*2e90*/  FMUL.FTZ R155, R132, R155 ;  /* 0x0000009b849b7220 */ /* 0x000fe20000410000 */
        /* <DEDUP_REMOVED lines=42> */
.L_x_415:
[-CC-:B------:R-:W-:Y:S01]  /*3140*/  FFMA.FTZ R32, R32, R170.reuse, R177.reuse ;  /* 0x000000aa20207223 */ /* 0x180fe200000100b1 */
[-CC-:B------:R-:W-:Y:S01]  /*3150*/  FFMA.FTZ R139, R139, R170.reuse, R177.reuse ;  /* 0x000000aa8b8b7223 */ /* 0x180fe200000100b1 */
[-CC-:B------:R-:W-:Y:S01]  /*3160*/  FFMA.FTZ R146, R146, R170.reuse, R177.reuse ;  /* 0x000000aa92927223 */ /* 0x180fe200000100b1 */
[-C--:B------:R-:W-:Y:S01]  /*3170*/  FFMA.FTZ R148, R148, R170.reuse, R177 ;  /* 0x000000aa94947223 */ /* 0x080fe200000100b1 */
        /* <DEDUP_REMOVED lines=15> */
[-C--:B------:R-:W-:Y:S01]  /*3270*/  FFMA.FTZ R34, R34, R170.reuse, R177 ;  /* 0x000000aa22227223 */ /* 0x080fe200000100b1 */
        /* <DEDUP_REMOVED lines=10> */
[----:B------:R-:W-:Y:S01]  /*3320*/  ISETP.GE.U32.AND.EX P1, PT, R57, 0x1000000, PT, P1 ;  /* 0x010000003900780c */ /* 0x000fe20003f26110 */
[-CC-:B------:R-:W-:Y:S01]  /*3330*/  FFMA.FTZ R147, R147, R170.reuse, R177.reuse ;  /* 0x000000aa93937223 */ /* 0x180fe200000100b1 */
[----:B------:R-:W-:Y:S01]  /*3340*/  LOP3.LUT P4, RZ, R57, 0xff00, RZ, 0xc0, !PT ;  /* 0x0000ff0039ff7812 */ /* 0x000fe2000788c0ff */
[----:B------:R-:W-:Y:S01]  /*3350*/  FFMA.FTZ R0, R0, R170, R177 ;  /* 0x000000aa00007223 */ /* 0x000fe200000100b1 */
[----:B------:R-:W-:Y:S01]  /*3360*/  ISETP.GE.U32.AND.EX P2, PT, R51, 0x1000000, PT, P2 ;  /* 0x010000003300780c */ /* 0x000fe20003f46120 */
[----:B------:R-:W-:Y:S01]  /*3370*/  FADD.FTZ R147, R142, -R147 ;  /* 0x800000938e937221 */ /* 0x000fe20000010000 */
[----:B------:R-:W-:Y:S01]  /*3380*/  FSEL R24, R17, RZ, P1 ;  /* 0x000000ff11187208 */ /* 0x000fe20000800000 */
        /* <DEDUP_REMOVED lines=20> */
[C---:B------:R-:W-:Y:S01]  /*34d0*/  FMUL.FTZ R0, R16.reuse, UR6 ;  /* 0x0000000610007c20 */ /* 0x040fe20008410000 */
[----:B------:R-:W-:Y:S01]  /*34e0*/  F2FP.BF16.F32.PACK_AB R16, R16, R31 ;  /* 0x0000001f1010723e */ /* 0x000fe200000010ff */
[----:B------:R-:W-:Y:S01]  /*34f0*/  FMUL.FTZ R31, R31, UR6 ;  /* 0x000000061f1f7c20 */ /* 0x000fe20008410000 */
[----:B------:R-:W-:Y:S02]  /*3500*/  LOP3.LUT P1, RZ, R50, 0xff000000, RZ, 0xc0, !PT ;  /* 0xff00000032ff7812 */ /* 0x000fe4000782c0ff */
[----:B------:R-:W-:Y:S02]  /*3510*/  FSEL R28, R20, RZ, P2 ;  /* 0x000000ff141c7208 */ /* 0x000fe40001000000 */
[C---:B------:R-:W-:Y:S02]  /*3520*/  LOP3.LUT P5, RZ, R56.reuse, 0xff00, RZ, 0xc0, !PT ;  /* 0x0000ff0038ff7812 */ /* 0x040fe400078ac0ff */
[----:B------:R-:W-:-:S02]  /*3530*/  LOP3.LUT P6, RZ, R56, 0xff, RZ, 0xc0, !PT ;  /* 0x000000ff38ff7812 */ /* 0x000fc400078cc0ff */
[C---:B------:R-:W-:Y:S02]  /*3540*/  LOP3.LUT P4, RZ, R50.reuse, 0xff00, RZ, 0xc0, !PT ;  /* 0x0000ff0032ff7812 */ /* 0x040fe4000788c0ff */
[----:B------:R-:W-:Y:S02]  /*3550*/  LOP3.LUT P2, RZ, R50, 0xff, RZ, 0xc0, !PT ;  /* 0x000000ff32ff7812 */ /* 0x000fe4000784c0ff */
[----:B------:R-:W-:Y:S02]  /*3560*/  F2FP.BF16.F32.PACK_AB R23, R30, R23 ;  /* 0x000000171e17723e */ /* 0x000fe400000010ff */
        /* <DEDUP_REMOVED lines=12> */
.L_x_414:
[----:B------:R-:W-:-:S04]  /*3630*/  UISETP.NE.U32.AND UP0, UPT, UR4, URZ, UPT ;  /* 0x000000ff0400728c */ /* 0x000fc8000bf05070 */
[----:B------:R-:W-:-:S09]  /*3640*/  UISETP.NE.AND.EX UP0, UPT, UR5, URZ, UPT, UP0 ;  /* 0x000000ff0500728c */ /* 0x000fd2000bf05300 */
[----:B------:R-:W-:Y:S05]  /*3650*/  BRA.U UP0, `(.L_x_416) ;  /* 0x00000005004c7547 */ /* 0x000fea000b800000 */
[-CC-:B------:R-:W-:Y:S01]  /*3660*/  FFMA.FTZ R148, R148, R170.reuse, R177.reuse ;  /* 0x000000aa94947223 */ /* 0x180fe200000100b1 */
[-CC-:B------:R-:W-:Y:S01]  /*3670*/  FFMA.FTZ R32, R32, R170.reuse, R177.reuse ;  /* 0x000000aa20207223 */ /* 0x180fe200000100b1 */
[----:B------:R-:W-:Y:S01]  /*3680*/  SHF.L.U32 R21, R24, 0x10, RZ ;  /* 0x0000001018157819 */ /* 0x000fe200000006ff */
[-CC-:B------:R-:W-:Y:S01]  /*3690*/  FFMA.FTZ R146, R146, R170.reuse, R177.reuse ;  /* 0x000000aa92927223 */ /* 0x180fe200000100b1 */
[----:B------:R-:W-:Y:S01]  /*36a0*/  FADD.FTZ R163, R163, -R148 ;  /* 0x80000094a3a37221 */ /* 0x000fe20000010000 */
[----:B------:R-:W-:Y:S01]  /*36b0*/  SHF.L.U32 R22, R7, 0x10, RZ ;  /* 0x0000001007167819 */ /* 0x000fe200000006ff */
[----:B------:R-:W-:Y:S01]  /*36c0*/  FADD.FTZ R151, R151, -R32 ;  /* 0x8000002097977221 */ /* 0x000fe20000010000 */
[-C--:B------:R-:W-:Y:S01]  /*36d0*/  FFMA.FTZ R139, R139, R170.reuse, R177 ;  /* 0x000000aa8b8b7223 */ /* 0x080fe200000100b1 */
[C---:B------:R-:W-:Y:S01]  /*36e0*/  FFMA.FTZ R163, R132.reuse, R163, R21 ;  /* 0x000000a384a37223 */ /* 0x040fe20000010015 */
[----:B------:R-:W-:Y:S01]  /*36f0*/  SHF.L.U32 R21, R25, 0x10, RZ ;  /* 0x0000001019157819 */ /* 0x000fe200000006ff */
[----:B------:R-:W-:Y:S01]  /*3700*/  FFMA.FTZ R22, R132, R151, R22 ;  /* 0x0000009784167223 */ /* 0x000fe20000010016 */
[----:B------:R-:W-:Y:S01]  /*3710*/  FADD.FTZ R161, R161, -R146 ;  /* 0x80000092a1a17221 */ /* 0x000fe20000010000 */
[----:B------:R-:W-:Y:S01]  /*3720*/  FFMA.FTZ R33, R33, R170, R177 ;  /* 0x000000aa21217223 */ /* 0x000fe200000100b1 */
[----:B------:R-:W-:-:S02]  /*3730*/  IMAD.U32 R20, R6, 0x10000, RZ ;  /* 0x0001000006147824 */ /* 0x000fc400078e00ff */
[----:B------:R-:W-:Y:S01]  /*3740*/  FMUL.FTZ R23, R22, UR6 ;  /* 0x0000000616177c20 */ /* 0x000fe20008410000 */
[----:B------:R-:W-:Y:S01]  /*3750*/  FADD.FTZ R139, R30, -R139 ;  /* 0x8000008b1e8b7221 */ /* 0x000fe20000010000 */
[----:B-----5:R-:W-:Y:S01]  /*3760*/  LOP3.LUT P2, RZ, R57, 0xff0000, RZ, 0xc0, !PT ;  /* 0x00ff000039ff7812 */ /* 0x020fe2000784c0ff */
[----:B------:R-:W-:Y:S01]  /*3770*/  FFMA.FTZ R21, R132, R161, R21 ;  /* 0x000000a184157223 */ /* 0x000fe20000010015 */
[----:B------:R-:W-:Y:S01]  /*3780*/  ISETP.GE.U32.AND P1, PT, R56, RZ, PT ;  /* 0x000000ff3800720c */ /* 0x000fe20003f26070 */
[-C--:B------:R-:W-:Y:S01]  /*3790*/  FFMA.FTZ R34, R34, R170.reuse, R177 ;  /* 0x000000aa22227223 */ /* 0x080fe200000100b1 */
[----:B------:R-:W-:Y:S01]  /*37a0*/  FADD.FTZ R33, R28, -R33 ;  /* 0x800000211c217221 */ /* 0x000fe20000010000 */
[----:B------:R-:W-:Y:S01]  /*37b0*/  FFMA.FTZ R20, R132, R139, R20 ;  /* 0x0000008b84147223 */ /* 0x000fe20000010014 */
[----:B------:R-:W-:Y:S01]  /*37c0*/  FMUL.FTZ R163, R163, UR6 ;  /* 0x00000006a3a37c20 */ /* 0x000fe20008410000 */
[----:B------:R-:W-:Y:S01]  /*37d0*/  FSEL R29, R23, RZ, P2 ;  /* 0x000000ff171d7208 */ /* 0x000fe20001000000 */
[----:B------:R-:W-:Y:S01]  /*37e0*/  FMUL.FTZ R28, R21, UR6 ;  /* 0x00000006151c7c20 */ /* 0x000fe20008410000 */
[C---:B------:R-:W-:Y:S01]  /*37f0*/  ISETP.GE.U32.AND.EX P5, PT, R57.reuse, 0x1000000, PT, P1 ;  /* 0x010000003900780c */ /* 0x040fe20003fa6110 */
[-CC-:B------:R-:W-:Y:S01]  /*3800*/  FFMA.FTZ R0, R0, R170.reuse, R177.reuse ;  /* 0x000000aa00007223 */ /* 0x180fe200000100b1 */
[----:B------:R-:W-:Y:S01]  /*3810*/  LOP3.LUT P2, RZ, R57, 0xff00, RZ, 0xc0, !PT ;  /* 0x0000ff0039ff7812 */ /* 0x000fe2000784c0ff */
[----:B------:R-:W-:Y:S01]  /*3820*/  FADD.FTZ R155, R155, -R34 ;  /* 0x800000229b9b7221 */ /* 0x000fe20000010000 */
[----:B------:R-:W-:Y:S01]  /*3830*/  SHF.L.U32 R24, R5, 0x10, RZ ;  /* 0x0000001005187819 */ /* 0x000fe200000006ff */
[----:B------:R-:W-:Y:S01]  /*3840*/  IMAD.U32 R21, R26, 0x10000, RZ ;  /* 0x000100001a157824 */ /* 0x000fe200078e00ff */
[----:B------:R-:W-:Y:S01]  /*3850*/  ISETP.GE.U32.AND P1, PT, R50, RZ, PT ;  /* 0x000000ff3200720c */ /* 0x000fe20003f26070 */
[----:B------:R-:W-:Y:S01]  /*3860*/  FMUL.FTZ R22, R20, UR6 ;  /* 0x0000000614167c20 */ /* 0x000fe20008410000 */
[----:B------:R-:W-:Y:S01]  /*3870*/  FFMA.FTZ R147, R147, R170, R177 ;  /* 0x000000aa93937223 */ /* 0x000fe200000100b1 */
[----:B------:R-:W-:Y:S01]  /*3880*/  LOP3.LUT P4, RZ, R57, 0xff, RZ, 0xc0, !PT ;  /* 0x000000ff39ff7812 */ /* 0x000fe2000788c0ff */
[----:B------:R-:W-:Y:S01]  /*3890*/  FADD.FTZ R31, R31, -R0 ;  /* 0x800000001f1f7221 */ /* 0x000fe20000010000 */
[----:B------:R-:W-:Y:S01]  /*38a0*/  FSEL R30, R163, RZ, P5 ;  /* 0x000000ffa31e7208 */ /* 0x000fe20002800000 */
[----:B------:R-:W-:Y:S01]  /*38b0*/  FFMA.FTZ R24, R132, R33, R24 ;  /* 0x0000002184187223 */ /* 0x000fe20000010018 */
[----:B------:R-:W-:Y:S01]  /*38c0*/  FSEL R26, R28, RZ, P2 ;  /* 0x000000ff1c1a7208 */ /* 0x000fe20001000000 */
[----:B------:R-:W-:Y:S01]  /*38d0*/  FFMA.FTZ R155, R132, R155, R21 ;  /* 0x0000009b849b7223 */ /* 0x000fe20000010015 */
[C---:B------:R-:W-:Y:S01]  /*38e0*/  LOP3.LUT P6, RZ, R51.reuse, 0xff0000, RZ, 0xc0, !PT ;  /* 0x00ff000033ff7812 */ /* 0x040fe200078cc0ff */
[----:B------:R-:W-:Y:S01]  /*38f0*/  FADD.FTZ R147, R142, -R147 ;  /* 0x800000938e937221 */ /* 0x000fe20000010000 */
[C---:B------:R-:W-:Y:S01]  /*3900*/  LOP3.LUT P5, RZ, R51.reuse, 0xff, RZ, 0xc0, !PT ;  /* 0x000000ff33ff7812 */ /* 0x040fe200078ac0ff */
[----:B------:R-:W-:Y:S01]  /*3910*/  FMUL.FTZ R24, R24, UR6 ;  /* 0x0000000618187c20 */ /* 0x000fe20008410000 */
[----:B------:R-:W-:Y:S01]  /*3920*/  LOP3.LUT P2, RZ, R51, 0xff00, RZ, 0xc0, !PT ;  /* 0x0000ff0033ff7812 */ /* 0x000fe2000784c0ff */
[----:B------:R-:W-:Y:S01]  /*3930*/  FMUL.FTZ R155, R155, UR6 ;  /* 0x000000069b9b7c20 */ /* 0x000fe20008410000 */
[----:B------:R-:W-:-:S02]  /*3940*/  ISETP.GE.U32.AND.EX P1, PT, R51, 0x1000000, PT, P1 ;  /* 0x010000003300780c */ /* 0x000fc40003f26110 */
[----:B------:R-:W-:Y:S02]  /*3950*/  SHF.L.U32 R0, R4, 0x10, RZ ;  /* 0x0000001004007819 */ /* 0x000fe400000006ff */
[----:B------:R-:W-:Y:S02]  /*3960*/  SHF.L.U32 R27, R27, 0x10, RZ ;  /* 0x000000101b1b7819 */ /* 0x000fe400000006ff */
[----:B------:R-:W-:Y:S01]  /*3970*/  FSEL R25, R22, RZ, P4 ;  /* 0x000000ff16197208 */ /* 0x000fe20002000000 */
[C---:B------:R-:W-:Y:S01]  /*3980*/  FFMA.FTZ R0, R132.reuse, R31, R0 ;  /* 0x0000001f84007223 */ /* 0x040fe20000010000 */
[----:B------:R-:W-:Y:S01]  /*3990*/  FSEL R23, R23, RZ, P6 ;  /* 0x000000ff17177208 */ /* 0x000fe20003000000 */
[----:B------:R-:W-:Y:S01]  /*39a0*/  FFMA.FTZ R147, R132, R147, R27 ;  /* 0x0000009384937223 */ /* 0x000fe2000001001b */
[----:B------:R-:W-:Y:S02]  /*39b0*/  FSEL R22, R22, RZ, P5 ;  /* 0x000000ff16167208 */ /* 0x000fe40002800000 */
[----:B------:R-:W-:Y:S01]  /*39c0*/  FSEL R21, R28, RZ, P2 ;  /* 0x000000ff1c157208 */ /* 0x000fe20001000000 */
[----:B------:R-:W-:Y:S01]  /*39d0*/  FMUL.FTZ R147, R147, UR6 ;  /* 0x0000000693937c20 */ /* 0x000fe20008410000 */
[----:B------:R-:W-:-:S02]  /*39e0*/  LOP3.LUT P6, RZ, R56, 0xff0000, RZ, 0xc0, !PT ;  /* 0x00ff000038ff7812 */ /* 0x000fc400078cc0ff */
[----:B------:R-:W-:Y:S02]  /*39f0*/  FSEL R20, R163, RZ, P1 ;  /* 0x000000ffa3147208 */ /* 0x000fe40000800000 */
[----:B------:R-:W-:Y:S02]  /*3a00*/  LOP3.LUT P2, RZ, R50, 0xff0000, RZ, 0xc0, !PT ;  /* 0x00ff000032ff7812 */ /* 0x000fe4000784c0ff */
[----:B------:R-:W-:Y:S02]  /*3a10*/  LOP3.LUT P1, RZ, R56, 0xff000000, RZ, 0xc0, !PT ;  /* 0xff00000038ff7812 */ /* 0x000fe4000782c0ff */
[----:B------:R-:W-:Y:S02]  /*3a20*/  F2FP.BF16.F32.PACK_AB R22, R21, R22 ;  /* 0x000000161516723e */ /* 0x000fe400000010ff */
[----:B------:R-:W-:Y:S02]  /*3a30*/  F2FP.BF16.F32.PACK_AB R26, R26, R25 ;  /* 0x000000191a1a723e */ /* 0x000fe400000010ff */
[----:B------:R-:W-:-:S02]  /*3a40*/  FSEL R25, R24, RZ, P6 ;  /* 0x000000ff18197208 */ /* 0x000fc40003000000 */
[----:B------:R-:W-:Y:S01]  /*3a50*/  FSEL R21, R24, RZ, P2 ;  /* 0x000000ff18157208 */ /* 0x000fe20001000000 */
[----:B------:R-:W-:Y:S01]  /*3a60*/  FMUL.FTZ R24, R0, UR6 ;  /* 0x0000000600187c20 */ /* 0x000fe20008410000 */
[----:B------:R-:W-:Y:S02]  /*3a70*/  FSEL R28, R155, RZ, P1 ;  /* 0x000000ff9b1c7208 */ /* 0x000fe40000800000 */
[----:B------:R-:W-:Y:S02]  /*3a80*/  LOP3.LUT P1, RZ, R50, 0xff, RZ, 0xc0, !PT ;  /* 0x000000ff32ff7812 */ /* 0x000fe4000782c0ff */
[C---:B------:R-:W-:Y:S02]  /*3a90*/  LOP3.LUT P4, RZ, R56.reuse, 0xff00, RZ, 0xc0, !PT ;  /* 0x0000ff0038ff7812 */ /* 0x040fe4000788c0ff */
[----:B------:R-:W-:Y:S02]  /*3aa0*/  LOP3.LUT P5, RZ, R56, 0xff, RZ, 0xc0, !PT ;  /* 0x000000ff38ff7812 */ /* 0x000fe400078ac0ff */
[----:B------:R-:W-:-:S02]  /*3ab0*/  LOP3.LUT P6, RZ, R50, 0xff000000, RZ, 0xc0, !PT ;  /* 0xff00000032ff7812 */ /* 0x000fc400078cc0ff */
[----:B------:R-:W-:Y:S02]  /*3ac0*/  LOP3.LUT P2, RZ, R50, 0xff00, RZ, 0xc0, !PT ;  /* 0x0000ff0032ff7812 */ /* 0x000fe4000784c0ff */
[----:B------:R-:W-:Y:S02]  /*3ad0*/  F2FP.BF16.F32.PACK_AB R23, R20, R23 ;  /* 0x000000171417723e */ /* 0x000fe400000010ff */
[----:B------:R-:W-:Y:S02]  /*3ae0*/  F2FP.BF16.F32.PACK_AB R27, R30, R29 ;  /* 0x0000001d1e1b723e */ /* 0x000fe400000010ff */
        /* <DEDUP_REMOVED lines=10> */
.L_x_416:
[-CC-:B------:R-:W-:Y:S01]  /*3b90*/  FFMA.FTZ R32, R32, R170.reuse, R177.reuse ;  /* 0x000000aa20207223 */ /* 0x180fe200000100b1 */
[-CC-:B------:R-:W-:Y:S01]  /*3ba0*/  FFMA.FTZ R139, R139, R170.reuse, R177.reuse ;  /* 0x000000aa8b8b7223 */ /* 0x180fe200000100b1 */
[----:B------:R-:W-:Y:S01]  /*3bb0*/  SHF.L.U32 R18, R7, 0x10, RZ ;  /* 0x0000001007127819 */ /* 0x000fe200000006ff */
[-C--:B------:R-:W-:Y:S01]  /*3bc0*/  FFMA.FTZ R148, R148, R170.reuse, R177 ;  /* 0x000000aa94947223 */ /* 0x080fe200000100b1 */
[----:B------:R-:W-:Y:S01]  /*3bd0*/  FADD.FTZ R151, R151, -R32 ;  /* 0x8000002097977221 */ /* 0x000fe20000010000 */
[----:B------:R-:W-:Y:S01]  /*3be0*/  SHF.L.U32 R16, R6, 0x10, RZ ;  /* 0x0000001006107819 */ /* 0x000fe200000006ff */
[----:B------:R-:W-:Y:S01]  /*3bf0*/  FADD.FTZ R139, R30, -R139 ;  /* 0x8000008b1e8b7221 */ /* 0x000fe20000010000 */
[----:B------:R-:W-:Y:S01]  /*3c00*/  FADD.FTZ R163, R163, -R148 ;  /* 0x80000094a3a37221 */ /* 0x000fe20000010000 */
[----:B------:R-:W-:Y:S01]  /*3c10*/  FFMA.FTZ R19, R132, R151, R18 ;  /* 0x0000009784137223 */ /* 0x000fe20000010012 */
[----:B------:R-:W-:Y:S02]  /*3c20*/  IMAD.U32 R17, R24, 0x10000, RZ ;  /* 0x0001000018117824 */ /* 0x000fe400078e00ff */
[-C--:B------:R-:W-:Y:S01]  /*3c30*/  FFMA.FTZ R146, R146, R170.reuse, R177 ;  /* 0x000000aa92927223 */ /* 0x080fe200000100b1 */
[C---:B------:R-:W-:Y:S01]  /*3c40*/  FFMA.FTZ R18, R132.reuse, R139, R16 ;  /* 0x0000008b84127223 */ /* 0x040fe20000010010 */
[----:B------:R-:W-:Y:S01]  /*3c50*/  FMUL.FTZ R16, R19, UR6 ;  /* 0x0000000613107c20 */ /* 0x000fe20008410000 */
[----:B------:R-:W-:Y:S01]  /*3c60*/  FFMA.FTZ R30, R132, R163, R17 ;  /* 0x000000a3841e7223 */ /* 0x000fe20000010011 */
[----:B-----5:R-:W-:Y:S01]  /*3c70*/  LOP3.LUT P6, RZ, R57, 0xff0000, RZ, 0xc0, !PT ;  /* 0x00ff000039ff7812 */ /* 0x020fe200078cc0ff */
[----:B------:R-:W-:Y:S01]  /*3c80*/  IMAD.U32 R25, R25, 0x10000, RZ ;  /* 0x0001000019197824 */ /* 0x000fe200078e00ff */
[----:B------:R-:W-:Y:S01]  /*3c90*/  LOP3.LUT P4, RZ, R51, 0xff0000, RZ, 0xc0, !PT ;  /* 0x00ff000033ff7812 */ /* 0x000fe2000788c0ff */
[----:B------:R-:W-:Y:S01]  /*3ca0*/  FADD.FTZ R161, R161, -R146 ;  /* 0x80000092a1a17221 */ /* 0x000fe20000010000 */
[----:B------:R-:W-:Y:S01]  /*3cb0*/  ISETP.GE.U32.AND P1, PT, R56, RZ, PT ;  /* 0x000000ff3800720c */ /* 0x000fe20003f26070 */
[----:B------:R-:W-:Y:S01]  /*3cc0*/  FMUL.FTZ R17, R30, UR6 ;  /* 0x000000061e117c20 */ /* 0x000fe20008410000 */
[----:B------:R-:W-:Y:S01]  /*3cd0*/  ISETP.GE.U32.AND P2, PT, R50, RZ, PT ;  /* 0x000000ff3200720c */ /* 0x000fe20003f46070 */
[-C--:B------:R-:W-:Y:S01]  /*3ce0*/  FFMA.FTZ R34, R34, R170.reuse, R177 ;  /* 0x000000aa22227223 */ /* 0x080fe200000100b1 */
[----:B------:R-:W-:Y:S01]  /*3cf0*/  FSEL R24, R16, RZ, P6 ;  /* 0x000000ff10187208 */ /* 0x000fe20003000000 */
[----:B------:R-:W-:Y:S01]  /*3d00*/  FFMA.FTZ R25, R132, R161, R25 ;  /* 0x000000a184197223 */ /* 0x000fe20000010019 */
[----:B------:R-:W-:Y:S01]  /*3d10*/  FSEL R23, R16, RZ, P4 ;  /* 0x000000ff10177208 */ /* 0x000fe20002000000 */
[----:B------:R-:W-:Y:S01]  /*3d20*/  FMUL.FTZ R16, R18, UR6 ;  /* 0x0000000612107c20 */ /* 0x000fe20008410000 */
[----:B------:R-:W-:Y:S01]  /*3d30*/  ISETP.GE.U32.AND.EX P1, PT, R57, 0x1000000, PT, P1 ;  /* 0x010000003900780c */ /* 0x000fe20003f26110 */
[-CC-:B------:R-:W-:Y:S01]  /*3d40*/  FFMA.FTZ R33, R33, R170.reuse, R177.reuse ;  /* 0x000000aa21217223 */ /* 0x180fe200000100b1 */
[----:B------:R-:W-:Y:S01]  /*3d50*/  ISETP.GE.U32.AND.EX P2, PT, R51, 0x1000000, PT, P2 ;  /* 0x010000003300780c */ /* 0x000fe20003f46120 */
[----:B------:R-:W-:Y:S01]  /*3d60*/  FADD.FTZ R155, R155, -R34 ;  /* 0x800000229b9b7221 */ /* 0x000fe20000010000 */
[----:B------:R-:W-:Y:S01]  /*3d70*/  LOP3.LUT P5, RZ, R57, 0xff, RZ, 0xc0, !PT ;  /* 0x000000ff39ff7812 */ /* 0x000fe200078ac0ff */
[----:B------:R-:W-:Y:S01]  /*3d80*/  FMUL.FTZ R20, R25, UR6 ;  /* 0x0000000619147c20 */ /* 0x000fe20008410000 */
[----:B------:R-:W-:Y:S01]  /*3d90*/  LOP3.LUT P6, RZ, R51, 0xff, RZ, 0xc0, !PT ;  /* 0x000000ff33ff7812 */ /* 0x000fe200078cc0ff */
[-C--:B------:R-:W-:Y:S01]  /*3da0*/  FFMA.FTZ R0, R0, R170.reuse, R177 ;  /* 0x000000aa00007223 */ /* 0x080fe200000100b1 */
[----:B------:R-:W-:Y:S01]  /*3db0*/  SHF.L.U32 R26, R26, 0x10, RZ ;  /* 0x000000101a1a7819 */ /* 0x000fe200000006ff */
[----:B------:R-:W-:Y:S01]  /*3dc0*/  FADD.FTZ R33, R28, -R33 ;  /* 0x800000211c217221 */ /* 0x000fe20000010000 */
[----:B------:R-:W-:Y:S01]  /*3dd0*/  LOP3.LUT P4, RZ, R57, 0xff00, RZ, 0xc0, !PT ;  /* 0x0000ff0039ff7812 */ /* 0x000fe2000788c0ff */
[----:B------:R-:W-:Y:S01]  /*3de0*/  FFMA.FTZ R147, R147, R170, R177 ;  /* 0x000000aa93937223 */ /* 0x000fe200000100b1 */
[C---:B------:R-:W-:Y:S01]  /*3df0*/  FSEL R29, R17.reuse, RZ, P1 ;  /* 0x000000ff111d7208 */ /* 0x040fe20000800000 */
[----:B------:R-:W-:Y:S01]  /*3e00*/  FFMA.FTZ R155, R132, R155, R26 ;  /* 0x0000009b849b7223 */ /* 0x000fe2000001001a */
[----:B------:R-:W-:Y:S01]  /*3e10*/  FSEL R32, R17, RZ, P2 ;  /* 0x000000ff11207208 */ /* 0x000fe20001000000 */
[----:B------:R-:W-:Y:S01]  /*3e20*/  FADD.FTZ R31, R31, -R0 ;  /* 0x800000001f1f7221 */ /* 0x000fe20000010000 */
[----:B------:R-:W-:Y:S01]  /*3e30*/  FSEL R17, R16, RZ, P5 ;  /* 0x000000ff10117208 */ /* 0x000fe20002800000 */
[----:B------:R-:W-:Y:S01]  /*3e40*/  FADD.FTZ R147, R142, -R147 ;  /* 0x800000938e937221 */ /* 0x000fe20000010000 */
[----:B------:R-:W-:Y:S01]  /*3e50*/  FSEL R22, R16, RZ, P6 ;  /* 0x000000ff10167208 */ /* 0x000fe20003000000 */
[----:B------:R-:W-:Y:S01]  /*3e60*/  IMAD.U32 R16, R5, 0x10000, RZ ;  /* 0x0001000005107824 */ /* 0x000fe200078e00ff */
[----:B------:R-:W-:-:S02]  /*3e70*/  FSEL R26, R20, RZ, P4 ;  /* 0x000000ff141a7208 */ /* 0x000fc40002000000 */
[----:B------:R-:W-:Y:S01]  /*3e80*/  LOP3.LUT P4, RZ, R51, 0xff00, RZ, 0xc0, !PT ;  /* 0x0000ff0033ff7812 */ /* 0x000fe2000788c0ff */
[----:B------:R-:W-:Y:S01]  /*3e90*/  FFMA.FTZ R16, R132, R33, R16 ;  /* 0x0000002184107223 */ /* 0x000fe20000010010 */
[----:B------:R-:W-:Y:S02]  /*3ea0*/  SHF.L.U32 R27, R27, 0x10, RZ ;  /* 0x000000101b1b7819 */ /* 0x000fe400000006ff */
[----:B------:R-:W-:Y:S02]  /*3eb0*/  SHF.L.U32 R0, R4, 0x10, RZ ;  /* 0x0000001004007819 */ /* 0x000fe400000006ff */
[----:B------:R-:W-:Y:S01]  /*3ec0*/  FSEL R21, R20, RZ, P4 ;  /* 0x000000ff14157208 */ /* 0x000fe20002000000 */
[----:B------:R-:W-:Y:S01]  /*3ed0*/  FMUL.FTZ R20, R16, UR6 ;  /* 0x0000000610147c20 */ /* 0x000fe20008410000 */
[----:B------:R-:W-:Y:S01]  /*3ee0*/  F2FP.BF16.F32.PACK_AB R26, R26, R17 ;  /* 0x000000111a1a723e */ /* 0x000fe200000010ff */
[----:B------:R-:W-:Y:S01]  /*3ef0*/  FFMA.FTZ R147, R132, R147, R27 ;  /* 0x0000009384937223 */ /* 0x000fe2000001001b */
[----:B------:R-:W-:Y:S01]  /*3f00*/  LOP3.LUT P1, RZ, R56, 0xff0000, RZ, 0xc0, !PT ;  /* 0x00ff000038ff7812 */ /* 0x000fe2000782c0ff */
[----:B------:R-:W-:Y:S01]  /*3f10*/  FFMA.FTZ R0, R132, R31, R0 ;  /* 0x0000001f84007223 */ /* 0x000fe20000010000 */
[----:B------:R-:W-:-:S02]  /*3f20*/  LOP3.LUT P4, RZ, R50, 0xff0000, RZ, 0xc0, !PT ;  /* 0x00ff000032ff7812 */ /* 0x000fc4000788c0ff */
[C---:B------:R-:W-:Y:S01]  /*3f30*/  F2FP.BF16.F32.PACK_AB R17, R155.reuse, R16 ;  /* 0x000000109b11723e */ /* 0x040fe200000010ff */
[----:B------:R-:W-:Y:S01]  /*3f40*/  FMUL.FTZ R155, R155, UR6 ;  /* 0x000000069b9b7c20 */ /* 0x000fe20008410000 */
[----:B------:R-:W-:Y:S02]  /*3f50*/  LOP3.LUT P2, RZ, R56, 0xff000000, RZ, 0xc0, !PT ;  /* 0xff00000038ff7812 */ /* 0x000fe4000784c0ff */
        /* <DEDUP_REMOVED lines=8> */
[----:B------:R-:W-:Y:S02]  /*3fe0*/  LOP3.LUT P4, RZ, R50, 0xff00, RZ, 0xc0, !PT ;  /* 0x0000ff0032ff7812 */ /* 0x000fe4000788c0ff */
[----:B------:R-:W-:Y:S02]  /*3ff0*/  FSEL R28, R155, RZ, P2 ;  /* 0x000000ff9b1c7208 */ /* 0x000fe40001000000 */
[----:B------:R-:W-:Y:S02]  /*4000*/  LOP3.LUT P6, RZ, R56, 0xff, RZ, 0xc0, !PT ;  /* 0x000000ff38ff7812 */ /* 0x000fe400078cc0ff */
[C---:B------:R-:W-:Y:S02]  /*4010*/  LOP3.LUT P1, RZ, R50.reuse, 0xff000000, RZ, 0xc0, !PT ;  /* 0xff00000032ff7812 */ /* 0x040fe4000782c0ff */
[----:B------:R-:W-:Y:S02]  /*4020*/  LOP3.LUT P2, RZ, R50, 0xff, RZ, 0xc0, !PT ;  /* 0x000000ff32ff7812 */ /* 0x000fe4000784c0ff */
[----:B------:R-:W-:-:S02]  /*4030*/  F2FP.BF16.F32.PACK_AB R27, R29, R24 ;  /* 0x000000181d1b723e */ /* 0x000fc400000010ff */
[----:B------:R-:W-:Y:S02]  /*4040*/  F2FP.BF16.F32.PACK_AB R19, R30, R19 ;  /* 0x000000131e13723e */ /* 0x000fe400000010ff */
[C---:B------:R-:W-:Y:S02]  /*4050*/  FSEL R29, R20.reuse, RZ, P5 ;  /* 0x000000ff141d7208 */ /* 0x040fe40002800000 */
[----:B------:R-:W-:Y:S02]  /*4060*/  FSEL R31, R20, RZ, P4 ;  /* 0x000000ff141f7208 */ /* 0x000fe40002000000 */
[----:B------:R-:W-:Y:S02]  /*4070*/  FSEL R30, R155, RZ, P1 ;  /* 0x000000ff9b1e7208 */ /* 0x000fe40000800000 */
[C---:B------:R-:W-:Y:S02]  /*4080*/  FSEL R20, R0.reuse, RZ, P2 ;  /* 0x000000ff00147208 */ /* 0x040fe40001000000 */
[----:B------:R-:W-:-:S02]  /*4090*/  FSEL R24, R0, RZ, P6 ;  /* 0x000000ff00187208 */ /* 0x000fc40003000000 */
[----:B------:R-:W-:Y:S02]  /*40a0*/  F2FP.BF16.F32.PACK_AB R23, R32, R23 ;  /* 0x000000172017723e */ /* 0x000fe400000010ff */
[----:B------:R-:W-:Y:S02]  /*40b0*/  F2FP.BF16.F32.PACK_AB R21, R30, R21 ;  /* 0x000000151e15723e */ /* 0x000fe400000010ff */
[----:B------:R-:W-:Y:S02]  /*40c0*/  F2FP.BF16.F32.PACK_AB R25, R28, R25 ;  /* 0x000000191c19723e */ /* 0x000fe400000010ff */
[----:B------:R-:W-:Y:S02]  /*40d0*/  F2FP.BF16.F32.PACK_AB R20, R31, R20 ;  /* 0x000000141f14723e */ /* 0x000fe400000010ff */
[----:B------:R-:W-:-:S07]  /*40e0*/  F2FP.BF16.F32.PACK_AB R24, R29, R24 ;  /* 0x000000181d18723e */ /* 0x000fce00000010ff */
.L_x_412:
[----:B------:R-:W-:Y:S01]  /*40f0*/  ISETP.NE.U32.AND P1, PT, RZ, UR4, PT ;  /* 0x00000004ff007c0c */ /* 0x000fe2000bf25070 */
[----:B------:R-:W1:Y:S03]  /*4100*/  LDC.64 R28, c[0x0][0x468] ;  /* 0x00011a00ff1c7b82 */ /* 0x000e660000000a00 */
[----:B------:R-:W-:-:S05]  /*4110*/  ISETP.NE.AND.EX P1, PT, RZ, UR5, PT, P1 ;  /* 0x00000005ff007c0c */ /* 0x000fca000bf25310 */
[----:B------:R-:W2:Y:S08]  /*4120*/  @P0 LDC.64 R30, c[0x0][0x470] ;  /* 0x00011c00ff1e0b82 */ /* 0x000eb00000000a00 */
[----:B------:R-:W3:Y:S01]  /*4130*/  @P1 LDC.64 R32, c[0x0][0x478] ;  /* 0x00011e00ff201b82 */ /* 0x000ee20000000a00 */
[----:B-1----:R-:W-:-:S04]  /*4140*/  IMAD.WIDE.U32 R34, R137, 0x10, R28 ;  /* 0x0000001089227825 */ /* 0x002fc800078e001c */
[----:B--2---:R-:W-:-:S04]  /*4150*/  @P0 IMAD.WIDE.U32 R30, R137, 0x10, R30 ;  /* 0x00000010891e0825 */ /* 0x004fc800078e001e */
[----:B---3--:R-:W-:-:S05]  /*4160*/  @P1 IMAD.WIDE.U32 R32, R137, 0x10, R32 ;  /* 0x0000001089201825 */ /* 0x008fca00078e0020 */
[----:B------:R1:W-:Y:S04]  /*4170*/  @P1 STG.E.128 desc[UR12][R32.64], R16 ;  /* 0x0000001020001986 */ /* 0x0003e8000c101d0c */
[----:B------:R1:W-:Y:S04]  /*4180*/  STG.E.128 desc[UR12][R34.64], R24 ;  /* 0x0000001822007986 */ /* 0x0003e8000c101d0c */
[----:B------:R1:W-:Y:S01]  /*4190*/  @P0 STG.E.128 desc[UR12][R30.64], R20 ;  /* 0x000000141e000986 */ /* 0x0003e2000c101d0c */
[----:B------:R-:W-:Y:S05]  /*41a0*/  @!P0 BRA `(.L_x_417) ;  /* 0x0000001400488947 */ /* 0x000fea0003800000 */
[----:B------:R-:W-:-:S04]  /*41b0*/  UISETP.NE.U32.AND UP0, UPT, UR7, URZ, UPT ;  /* 0x000000ff0700728c */ /* 0x000fc8000bf05070 */
[----:B------:R-:W-:-:S06]  /*41c0*/  UISETP.NE.AND.EX UP0, UPT, UR8, URZ, UPT, UP0 ;  /* 0x000000ff0800728c */ /* 0x000fcc000bf05300 */
[----:B------:R-:W-:-:S13]  /*41d0*/  PLOP3.LUT P4, PT, PT, PT, UP0, 0x80, 0x8 ;  /* 0x000000000008781c */ /* 0x000fda0003f8f008 */
[----:B------:R-:W-:Y:S05]  /*41e0*/  @!P4 BRA `(.L_x_418) ;  /* 0x0000000800ccc947 */ /* 0x000fea0003800000 */
[----:B------:R-:W-:Y:S05]  /*41f0*/  @!P1 BRA `(.L_x_419) ;  /* 0x00000004006c9947 */ /* 0x000fea0003800000 */
[-CC-:B------:R-:W-:Y:S01]  /*4200*/  FFMA.FTZ R138, R138, R170.reuse, R177.reuse ;  /* 0x000000aa8a8a7223 */ /* 0x180fe200000100b1 */
[C---:B-1----:R-:W-:Y:S01]  /*4210*/  SHF.L.U32 R17, R15.reuse, 0x10, RZ ;  /* 0x000000100f117819 */ /* 0x042fe200000006ff */
[-CC-:B------:R-:W-:Y:S01]  /*4220*/  FFMA.FTZ R160, R160, R170.reuse, R177.reuse ;  /* 0x000000aaa0a07223 */ /* 0x180fe200000100b1 */
[----:B------:R-:W-:Y:S01]  /*4230*/  PRMT R0, R15, 0x7632, R0 ;  /* 0x000076320f007816 */ /* 0x000fe20000000000 */
[----:B------:R-:W-:Y:S01]  /*4240*/  FADD.FTZ R157, R157, -R138 ;  /* 0x8000008a9d9d7221 */ /* 0x000fe20000010000 */
[-C--:B------:R-:W-:Y:S01]  /*4250*/  FFMA.FTZ R134, R134, R170.reuse, R177 ;  /* 0x000000aa86867223 */ /* 0x080fe200000100b1 */
[----:B------:R-:W-:Y:S01]  /*4260*/  FADD.FTZ R165, R165, -R160 ;  /* 0x800000a0a5a57221 */ /* 0x000fe20000010000 */
[----:B------:R-:W-:Y:S01]  /*4270*/  SHF.L.U32 R18, R14, 0x10, RZ ;  /* 0x000000100e127819 */ /* 0x000fe200000006ff */
[----:B------:R-:W-:Y:S01]  /*4280*/  FFMA.FTZ R19, R132, R157, R17 ;  /* 0x0000009d84137223 */ /* 0x000fe20000010011 */
[----:B------:R-:W-:Y:S02]  /*4290*/  IMAD.U32 R17, R0, 0x10000, RZ ;  /* 0x0001000000117824 */ /* 0x000fe400078e00ff */
[----:B------:R-:W-:Y:S01]  /*42a0*/  FADD.FTZ R149, R149, -R134 ;  /* 0x8000008695957221 */ /* 0x000fe20000010000 */
[----:B------:R-:W-:Y:S01]  /*42b0*/  PRMT R0, R13, 0x7632, R0 ;  /* 0x000076320d007816 */ /* 0x000fe20000000000 */
[-C--:B------:R-:W-:Y:S01]  /*42c0*/  FFMA.FTZ R171, R171, R170.reuse, R177 ;  /* 0x000000aaabab7223 */ /* 0x080fe200000100b1 */
[----:B------:R-:W-:Y:S01]  /*42d0*/  FFMA.FTZ R30, R132, R165, R17 ;  /* 0x000000a5841e7223 */ /* 0x000fe20000010011 */
[----:B------:R-:W-:Y:S01]  /*42e0*/  ISETP.GE.U32.AND P2, PT, R54, RZ, PT ;  /* 0x000000ff3600720c */ /* 0x000fe20003f46070 */
[----:B------:R-:W-:Y:S01]  /*42f0*/  FMUL.FTZ R17, R19, UR6 ;  /* 0x0000000613117c20 */ /* 0x000fe20008410000 */
[----:B------:R-:W-:Y:S01]  /*4300*/  PRMT R16, R14, 0x7632, R16 ;  /* 0x000076320e107816 */ /* 0x000fe20000000010 */
[----:B------:R-:W-:Y:S01]  /*4310*/  FFMA.FTZ R149, R132, R149, R18 ;  /* 0x0000009584957223 */ /* 0x000fe20000010012 */
[----:B------:R-:W-:Y:S01]  /*4320*/  SHF.L.U32 R0, R0, 0x10, RZ ;  /* 0x0000001000007819 */ /* 0x000fe200000006ff */
[-C--:B------:R-:W-:Y:S01]  /*4330*/  FFMA.FTZ R167, R167, R170.reuse, R177 ;  /* 0x000000aaa7a77223 */ /* 0x080fe200000100b1 */
[----:B------:R-:W-:Y:S01]  /*4340*/  LOP3.LUT P5, RZ, R55, 0xff0000, RZ, 0xc0, !PT ;  /* 0x00ff000037ff7812 */ /* 0x000fe200078ac0ff */
[----:B------:R-:W-:Y:S01]  /*4350*/  FADD.FTZ R171, R152, -R171 ;  /* 0x800000ab98ab7221 */ /* 0x000fe20000010000 */
[----:B------:R-:W-:Y:S01]  /*4360*/  FMUL.FTZ R18, R30, UR6 ;  /* 0x000000061e127c20 */ /* 0x000fe20008410000 */
[----:B------:R-:W-:Y:S01]  /*4370*/  LOP3.LUT P6, RZ, R49, 0xff0000, RZ, 0xc0, !PT ;  /* 0x00ff000031ff7812 */ /* 0x000fe200078cc0ff */
[----:B------:R-:W-:Y:S01]  /*4380*/  FADD.FTZ R167, R156, -R167 ;  /* 0x800000a79ca77221 */ /* 0x000fe20000010000 */
[----:B------:R-:W-:Y:S01]  /*4390*/  ISETP.GE.U32.AND.EX P2, PT, R55, 0x1000000, PT, P2 ;  /* 0x010000003700780c */ /* 0x000fe20003f46120 */
[----:B------:R-:W-:Y:S01]  /*43a0*/  FFMA.FTZ R171, R132, R171, R0 ;  /* 0x000000ab84ab7223 */ /* 0x000fe20000010000 */
[----:B------:R-:W-:Y:S01]  /*43b0*/  SHF.L.U32 R20, R16, 0x10, RZ ;  /* 0x0000001010147819 */ /* 0x000fe200000006ff */
[-C--:B------:R-:W-:Y:S01]  /*43c0*/  FFMA.FTZ R145, R145, R170.reuse, R177 ;  /* 0x000000aa91917223 */ /* 0x080fe200000100b1 */
[----:B------:R-:W-:Y:S01]  /*43d0*/  FSEL R27, R17, RZ, P5 ;  /* 0x000000ff111b7208 */ /* 0x000fe20002800000 */
[----:B------:R-:W-:Y:S01]  /*43e0*/  FMUL.FTZ R0, R149, UR6 ;  /* 0x0000000695007c20 */ /* 0x000fe20008410000 */
[----:B------:R-:W-:Y:S01]  /*43f0*/  ISETP.GE.U32.AND P5, PT, R48, RZ, PT ;  /* 0x000000ff3000720c */ /* 0x000fe20003fa6070 */
[----:B------:R-:W-:Y:S01]  /*4400*/  FFMA.FTZ R20, R132, R167, R20 ;  /* 0x000000a784147223 */ /* 0x000fe20000010014 */
[----:B------:R-:W-:Y:S01]  /*4410*/  FSEL R23, R17, RZ, P6 ;  /* 0x000000ff11177208 */ /* 0x000fe20003000000 */
[----:B------:R-:W-:Y:S01]  /*4420*/  FADD.FTZ R145, R136, -R145 ;  /* 0x8000009188917221 */ /* 0x000fe20000010000 */
[----:B------:R-:W-:Y:S01]  /*4430*/  FSEL R32, R18, RZ, P2 ;  /* 0x000000ff12207208 */ /* 0x000fe20001000000 */
[----:B------:R-:W-:Y:S01]  /*4440*/  IMAD.U32 R16, R13, 0x10000, RZ ;  /* 0x000100000d107824 */ /* 0x000fe200078e00ff */
[----:B------:R-:W-:Y:S01]  /*4450*/  LOP3.LUT P6, RZ, R55, 0xff, RZ, 0xc0, !PT ;  /* 0x000000ff37ff7812 */ /* 0x000fe200078cc0ff */
[-CC-:B------:R-:W-:Y:S01]  /*4460*/  FFMA.FTZ R169, R169, R170.reuse, R177.reuse ;  /* 0x000000aaa9a97223 */ /* 0x180fe200000100b1 */
[C---:B------:R-:W-:Y:S01]  /*4470*/  LOP3.LUT P2, RZ, R49.reuse, 0xff, RZ, 0xc0, !PT ;  /* 0x000000ff31ff7812 */ /* 0x040fe2000784c0ff */
[----:B------:R-:W-:Y:S01]  /*4480*/  FMUL.FTZ R17, R20, UR6 ;  /* 0x0000000614117c20 */ /* 0x000fe20008410000 */
[----:B------:R-:W-:Y:S01]  /*4490*/  ISETP.GE.U32.AND.EX P5, PT, R49, 0x1000000, PT, P5 ;  /* 0x010000003100780c */ /* 0x000fe20003fa6150 */
[----:B------:R-:W-:Y:S01]  /*44a0*/  FFMA.FTZ R16, R132, R145, R16 ;  /* 0x0000009184107223 */ /* 0x000fe20000010010 */
[C---:B------:R-:W-:Y:S01]  /*44b0*/  FSEL R26, R0.reuse, RZ, P6 ;  /* 0x000000ff001a7208 */ /* 0x040fe20003000000 */
[----:B------:R-:W-:Y:S01]  /*44c0*/  FFMA.FTZ R45, R45, R170, R177 ;  /* 0x000000aa2d2d7223 */ /* 0x000fe200000100b1 */
[----:B------:R-:W-:Y:S01]  /*44d0*/  FSEL R24, R0, RZ, P2 ;  /* 0x000000ff00187208 */ /* 0x000fe20001000000 */
[----:B------:R-:W-:Y:S01]  /*44e0*/  FADD.FTZ R169, R150, -R169 ;  /* 0x800000a996a97221 */ /* 0x000fe20000010000 */
[----:B------:R-:W-:Y:S01]  /*44f0*/  PRMT R0, R12, 0x7632, R0 ;  /* 0x000076320c007816 */ /* 0x000fe20000000000 */
[----:B------:R-:W-:Y:S01]  /*4500*/  FMUL.FTZ R22, R171, UR6 ;  /* 0x00000006ab167c20 */ /* 0x000fe20008410000 */
[----:B------:R-:W-:Y:S01]  /*4510*/  FSEL R34, R18, RZ, P5 ;  /* 0x000000ff12227208 */ /* 0x000fe20002800000 */
[----:B------:R-:W-:Y:S01]  /*4520*/  FMUL.FTZ R18, R16, UR6 ;  /* 0x0000000610127c20 */ /* 0x000fe20008410000 */
[----:B------:R-:W-:Y:S01]  /*4530*/  LOP3.LUT P5, RZ, R55, 0xff00, RZ, 0xc0, !PT ;  /* 0x0000ff0037ff7812 */ /* 0x000fe200078ac0ff */
[----:B------:R-:W-:Y:S01]  /*4540*/  IMAD.U32 R0, R0, 0x10000, RZ ;  /* 0x0001000000007824 */ /* 0x000fe200078e00ff */
[----:B------:R-:W-:Y:S01]  /*4550*/  LOP3.LUT P6, RZ, R49, 0xff00, RZ, 0xc0, !PT ;  /* 0x0000ff0031ff7812 */ /* 0x000fe200078cc0ff */
[----:B------:R-:W-:Y:S01]  /*4560*/  FADD.FTZ R45, R46, -R45 ;  /* 0x8000002d2e2d7221 */ /* 0x000fe20000010000 */
[C---:B------:R-:W-:Y:S01]  /*4570*/  FSEL R33, R17.reuse, RZ, P5 ;  /* 0x000000ff11217208 */ /* 0x040fe20002800000 */
[----:B------:R-:W-:Y:S01]  /*4580*/  FFMA.FTZ R0, R132, R169, R0 ;  /* 0x000000a984007223 */ /* 0x000fe20000010000 */
[----:B------:R-:W-:-:S02]  /*4590*/  FSEL R35, R17, RZ, P6 ;  /* 0x000000ff11237208 */ /* 0x000fc40003000000 */
[----:B------:R-:W-:Y:S02]  /*45a0*/  LOP3.LUT P2, RZ, R54, 0xff0000, RZ, 0xc0, !PT ;  /* 0x00ff000036ff7812 */ /* 0x000fe4000784c0ff */
[----:B------:R-:W-:Y:S02]  /*45b0*/  LOP3.LUT P5, RZ, R48, 0xff0000, RZ, 0xc0, !PT ;  /* 0x00ff000030ff7812 */ /* 0x000fe400078ac0ff */
[----:B------:R-:W-:Y:S02]  /*45c0*/  SHF.L.U32 R17, R12, 0x10, RZ ;  /* 0x000000100c117819 */ /* 0x000fe400000006ff */
[----:B------:R-:W-:Y:S02]  /*45d0*/  LOP3.LUT P6, RZ, R54, 0xff000000, RZ, 0xc0, !PT ;  /* 0xff00000036ff7812 */ /* 0x000fe400078cc0ff */
[----:B------:R-:W-:Y:S01]  /*45e0*/  FSEL R25, R18, RZ, P2 ;  /* 0x000000ff12197208 */ /* 0x000fe20001000000 */
[----:B------:R-:W-:Y:S01]  /*45f0*/  FFMA.FTZ R45, R132, R45, R17 ;  /* 0x0000002d842d7223 */ /* 0x000fe20000010011 */
[----:B------:R-:W-:-:S02]  /*4600*/  FSEL R21, R18, RZ, P5 ;  /* 0x000000ff12157208 */ /* 0x000fc40002800000 */
[----:B------:R-:W-:Y:S02]  /*4610*/  F2FP.BF16.F32.PACK_AB R19, R30, R19 ;  /* 0x000000131e13723e */ /* 0x000fe400000010ff */
[----:B------:R-:W-:Y:S01]  /*4620*/  F2FP.BF16.F32.PACK_AB R18, R20, R149 ;  /* 0x000000951412723e */ /* 0x000fe200000010ff */
[----:B------:R-:W-:Y:S01]  /*4630*/  FMUL.FTZ R20, R0, UR6 ;  /* 0x0000000600147c20 */ /* 0x000fe20008410000 */
[----:B------:R-:W-:Y:S02]  /*4640*/  FSEL R30, R22, RZ, P6 ;  /* 0x000000ff161e7208 */ /* 0x000fe40003000000 */
[----:B------:R-:W-:Y:S02]  /*4650*/  LOP3.LUT P6, RZ, R48, 0xff000000, RZ, 0xc0, !PT ;  /* 0xff00000030ff7812 */ /* 0x000fe400078cc0ff */
[----:B------:R-:W-:Y:S02]  /*4660*/  LOP3.LUT P2, RZ, R54, 0xff00, RZ, 0xc0, !PT ;  /* 0x0000ff0036ff7812 */ /* 0x000fe4000784c0ff */
[----:B------:R-:W-:-:S02]  /*4670*/  F2FP.BF16.F32.PACK_AB R17, R171, R16 ;  /* 0x00000010ab11723e */ /* 0x000fc400000010ff */
[----:B------:R-:W-:Y:S02]  /*4680*/  F2FP.BF16.F32.PACK_AB R27, R32, R27 ;  /* 0x0000001b201b723e */ /* 0x000fe400000010ff */
[----:B------:R-:W-:Y:S02]  /*4690*/  FSEL R32, R22, RZ, P6 ;  /* 0x000000ff16207208 */ /* 0x000fe40003000000 */
[----:B------:R-:W-:Y:S01]  /*46a0*/  F2FP.BF16.F32.PACK_AB R16, R0, R45 ;  /* 0x0000002d0010723e */ /* 0x000fe200000010ff */
[----:B------:R-:W-:Y:S01]  /*46b0*/  FMUL.FTZ R45, R45, UR6 ;  /* 0x000000062d2d7c20 */ /* 0x000fe20008410000 */
[----:B------:R-:W-:Y:S02]  /*46c0*/  LOP3.LUT P6, RZ, R48, 0xff00, RZ, 0xc0, !PT ;  /* 0x0000ff0030ff7812 */ /* 0x000fe400078cc0ff */
[----:B------:R-:W-:Y:S02]  /*46d0*/  FSEL R31, R20, RZ, P2 ;  /* 0x000000ff141f7208 */ /* 0x000fe40001000000 */
[----:B------:R-:W-:-:S02]  /*46e0*/  LOP3.LUT P5, RZ, R54, 0xff, RZ, 0xc0, !PT ;  /* 0x000000ff36ff7812 */ /* 0x000fc400078ac0ff */
[----:B------:R-:W-:Y:S02]  /*46f0*/  LOP3.LUT P2, RZ, R48, 0xff, RZ, 0xc0, !PT ;  /* 0x000000ff30ff7812 */ /* 0x000fe4000784c0ff */
[----:B------:R-:W-:Y:S02]  /*4700*/  F2FP.BF16.F32.PACK_AB R26, R33, R26 ;  /* 0x0000001a211a723e */ /* 0x000fe400000010ff */
[----:B------:R-:W-:Y:S02]  /*4710*/  F2FP.BF16.F32.PACK_AB R22, R35, R24 ;  /* 0x000000182316723e */ /* 0x000fe400000010ff */
[----:B------:R-:W-:Y:S02]  /*4720*/  FSEL R33, R20, RZ, P6 ;  /* 0x000000ff14217208 */ /* 0x000fe40003000000 */
        /* <DEDUP_REMOVED lines=8> */
.L_x_419:
[-CC-:B------:R-:W-:Y:S01]  /*47b0*/  FFMA.FTZ R138, R138, R170.reuse, R177.reuse ;  /* 0x000000aa8a8a7223 */ /* 0x180fe200000100b1 */
[C---:B-1----:R-:W-:Y:S01]  /*47c0*/  SHF.L.U32 R21, R15.reuse, 0x10, RZ ;  /* 0x000000100f157819 */ /* 0x042fe200000006ff */
[-CC-:B------:R-:W-:Y:S01]  /*47d0*/  FFMA.FTZ R160, R160, R170.reuse, R177.reuse ;  /* 0x000000aaa0a07223 */ /* 0x180fe200000100b1 */
[----:B------:R-:W-:Y:S01]  /*47e0*/  PRMT R0, R15, 0x7632, R0 ;  /* 0x000076320f007816 */ /* 0x000fe20000000000 */
[----:B------:R-:W-:Y:S01]  /*47f0*/  FADD.FTZ R157, R157, -R138 ;  /* 0x8000008a9d9d7221 */ /* 0x000fe20000010000 */
[-CC-:B------:R-:W-:Y:S01]  /*4800*/  FFMA.FTZ R171, R171, R170.reuse, R177.reuse ;  /* 0x000000aaabab7223 */ /* 0x180fe200000100b1 */
[----:B------:R-:W-:Y:S01]  /*4810*/  FFMA.FTZ R134, R134, R170, R177 ;  /* 0x000000aa86867223 */ /* 0x000fe200000100b1 */
[----:B------:R-:W-:Y:S01]  /*4820*/  SHF.L.U32 R23, R0, 0x10, RZ ;  /* 0x0000001000177819 */ /* 0x000fe200000006ff */
[----:B------:R-:W-:Y:S01]  /*4830*/  FFMA.FTZ R21, R132, R157, R21 ;  /* 0x0000009d84157223 */ /* 0x000fe20000010015 */
[----:B------:R-:W-:Y:S01]  /*4840*/  PRMT R0, R13, 0x7632, R0 ;  /* 0x000076320d007816 */ /* 0x000fe20000000000 */
[----:B------:R-:W-:Y:S01]  /*4850*/  FADD.FTZ R165, R165, -R160 ;  /* 0x800000a0a5a57221 */ /* 0x000fe20000010000 */
[----:B------:R-:W-:Y:S01]  /*4860*/  LOP3.LUT P5, RZ, R55, 0xff0000, RZ, 0xc0, !PT ;  /* 0x00ff000037ff7812 */ /* 0x000fe200078ac0ff */
[----:B------:R-:W-:Y:S01]  /*4870*/  FMUL.FTZ R21, R21, UR6 ;  /* 0x0000000615157c20 */ /* 0x000fe20008410000 */
[----:B------:R-:W-:Y:S01]  /*4880*/  FADD.FTZ R171, R152, -R171 ;  /* 0x800000ab98ab7221 */ /* 0x000fe20000010000 */
[----:B------:R-:W-:-:S02]  /*4890*/  IMAD.U32 R0, R0, 0x10000, RZ ;  /* 0x0001000000007824 */ /* 0x000fc400078e00ff */
[----:B------:R-:W-:Y:S01]  /*48a0*/  FADD.FTZ R149, R149, -R134 ;  /* 0x8000008695957221 */ /* 0x000fe20000010000 */
[C---:B------:R-:W-:Y:S01]  /*48b0*/  PRMT R20, R14.reuse, 0x7632, R20 ;  /* 0x000076320e147816 */ /* 0x040fe20000000014 */
[----:B------:R-:W-:Y:S02]  /*48c0*/  IMAD.U32 R22, R14, 0x10000, RZ ;  /* 0x000100000e167824 */ /* 0x000fe400078e00ff */
[----:B------:R-:W-:Y:S01]  /*48d0*/  FFMA.FTZ R23, R132, R165, R23 ;  /* 0x000000a584177223 */ /* 0x000fe20000010017 */
[----:B------:R-:W-:Y:S01]  /*48e0*/  FSEL R27, R21, RZ, P5 ;  /* 0x000000ff151b7208 */ /* 0x000fe20002800000 */
[-CC-:B------:R-:W-:Y:S01]  /*48f0*/  FFMA.FTZ R167, R167, R170.reuse, R177.reuse ;  /* 0x000000aaa7a77223 */ /* 0x180fe200000100b1 */
[----:B------:R-:W-:Y:S01]  /*4900*/  ISETP.GE.U32.AND P2, PT, R54, RZ, PT ;  /* 0x000000ff3600720c */ /* 0x000fe20003f46070 */
[----:B------:R-:W-:Y:S01]  /*4910*/  FFMA.FTZ R171, R132, R171, R0 ;  /* 0x000000ab84ab7223 */ /* 0x000fe20000010000 */
[----:B------:R-:W-:Y:S01]  /*4920*/  ISETP.GE.U32.AND P5, PT, R48, RZ, PT ;  /* 0x000000ff3000720c */ /* 0x000fe20003fa6070 */
[-C--:B------:R-:W-:Y:S01]  /*4930*/  FFMA.FTZ R45, R45, R170.reuse, R177 ;  /* 0x000000aa2d2d7223 */ /* 0x080fe200000100b1 */
[----:B------:R-:W-:Y:S01]  /*4940*/  SHF.L.U32 R24, R20, 0x10, RZ ;  /* 0x0000001014187819 */ /* 0x000fe200000006ff */
[----:B------:R-:W-:Y:S01]  /*4950*/  FFMA.FTZ R22, R132, R149, R22 ;  /* 0x0000009584167223 */ /* 0x000fe20000010016 */
[----:B------:R-:W-:Y:S01]  /*4960*/  LOP3.LUT P6, RZ, R49, 0xff0000, RZ, 0xc0, !PT ;  /* 0x00ff000031ff7812 */ /* 0x000fe200078cc0ff */
[----:B------:R-:W-:Y:S01]  /*4970*/  FMUL.FTZ R0, R23, UR6 ;  /* 0x0000000617007c20 */ /* 0x000fe20008410000 */
[----:B------:R-:W-:Y:S01]  /*4980*/  FADD.FTZ R167, R156, -R167 ;  /* 0x800000a79ca77221 */ /* 0x000fe20000010000 */
[----:B------:R-:W-:Y:S01]  /*4990*/  ISETP.GE.U32.AND.EX P2, PT, R55, 0x1000000, PT, P2 ;  /* 0x010000003700780c */ /* 0x000fe20003f46120 */
[-C--:B------:R-:W-:Y:S01]  /*49a0*/  FFMA.FTZ R145, R145, R170.reuse, R177 ;  /* 0x000000aa91917223 */ /* 0x080fe200000100b1 */
[----:B------:R-:W-:Y:S01]  /*49b0*/  ISETP.GE.U32.AND.EX P5, PT, R49, 0x1000000, PT, P5 ;  /* 0x010000003100780c */ /* 0x000fe20003fa6150 */
[----:B------:R-:W-:Y:S01]  /*49c0*/  FADD.FTZ R45, R46, -R45 ;  /* 0x8000002d2e2d7221 */ /* 0x000fe20000010000 */
[----:B------:R-:W-:Y:S01]  /*49d0*/  FSEL R23, R21, RZ, P6 ;  /* 0x000000ff15177208 */ /* 0x000fe20003000000 */
[----:B------:R-:W-:Y:S01]  /*49e0*/  FMUL.FTZ R22, R22, UR6 ;  /* 0x0000000616167c20 */ /* 0x000fe20008410000 */
[----:B------:R-:W-:Y:S01]  /*49f0*/  SHF.L.U32 R20, R13, 0x10, RZ ;  /* 0x000000100d147819 */ /* 0x000fe200000006ff */
[----:B------:R-:W-:Y:S01]  /*4a00*/  FFMA.FTZ R24, R132, R167, R24 ;  /* 0x000000a784187223 */ /* 0x000fe20000010018 */
[----:B------:R-:W-:Y:S01]  /*4a10*/  LOP3.LUT P6, RZ, R55, 0xff, RZ, 0xc0, !PT ;  /* 0x000000ff37ff7812 */ /* 0x000fe200078cc0ff */
[----:B------:R-:W-:Y:S01]  /*4a20*/  FADD.FTZ R145, R136, -R145 ;  /* 0x8000009188917221 */ /* 0x000fe20000010000 */
[C---:B------:R-:W-:Y:S01]  /*4a30*/  FSEL R34, R0.reuse, RZ, P2 ;  /* 0x000000ff00227208 */ /* 0x040fe20001000000 */
[----:B------:R-:W-:Y:S01]  /*4a40*/  FFMA.FTZ R169, R169, R170, R177 ;  /* 0x000000aaa9a97223 */ /* 0x000fe200000100b1 */
[----:B------:R-:W-:Y:S01]  /*4a50*/  FSEL R46, R0, RZ, P5 ;  /* 0x000000ff002e7208 */ /* 0x000fe20002800000 */
[----:B------:R-:W-:Y:S01]  /*4a60*/  FMUL.FTZ R24, R24, UR6 ;  /* 0x0000000618187c20 */ /* 0x000fe20008410000 */
[----:B------:R-:W-:Y:S01]  /*4a70*/  PRMT R0, R12, 0x7632, R0 ;  /* 0x000076320c007816 */ /* 0x000fe20000000000 */
[----:B------:R-:W-:Y:S01]  /*4a80*/  FFMA.FTZ R20, R132, R145, R20 ;  /* 0x0000009184147223 */ /* 0x000fe20000010014 */
[----:B------:R-:W-:Y:S01]  /*4a90*/  FSEL R26, R22, RZ, P6 ;  /* 0x000000ff161a7208 */ /* 0x000fe20003000000 */
[----:B------:R-:W-:Y:S01]  /*4aa0*/  FADD.FTZ R169, R150, -R169 ;  /* 0x800000a996a97221 */ /* 0x000fe20000010000 */
[C---:B------:R-:W-:Y:S01]  /*4ab0*/  LOP3.LUT P2, RZ, R49.reuse, 0xff, RZ, 0xc0, !PT ;  /* 0x000000ff31ff7812 */ /* 0x040fe2000784c0ff */
[----:B------:R-:W-:Y:S01]  /*4ac0*/  FMUL.FTZ R20, R20, UR6 ;  /* 0x0000000614147c20 */ /* 0x000fe20008410000 */
[----:B------:R-:W-:Y:S01]  /*4ad0*/  LOP3.LUT P6, RZ, R49, 0xff00, RZ, 0xc0, !PT ;  /* 0x0000ff0031ff7812 */ /* 0x000fe200078cc0ff */
[----:B------:R-:W-:Y:S01]  /*4ae0*/  FMUL.FTZ R171, R171, UR6 ;  /* 0x00000006abab7c20 */ /* 0x000fe20008410000 */
[----:B------:R-:W-:-:S02]  /*4af0*/  SHF.L.U32 R0, R0, 0x10, RZ ;  /* 0x0000001000007819 */ /* 0x000fc400000006ff */
[----:B------:R-:W-:Y:S02]  /*4b00*/  FSEL R22, R22, RZ, P2 ;  /* 0x000000ff16167208 */ /* 0x000fe40001000000 */
[----:B------:R-:W-:Y:S01]  /*4b10*/  FSEL R35, R24, RZ, P6 ;  /* 0x000000ff18237208 */ /* 0x000fe20003000000 */
[----:B------:R-:W-:Y:S01]  /*4b20*/  FFMA.FTZ R0, R132, R169, R0 ;  /* 0x000000a984007223 */ /* 0x000fe20000010000 */
[----:B------:R-:W-:Y:S02]  /*4b30*/  LOP3.LUT P5, RZ, R55, 0xff00, RZ, 0xc0, !PT ;  /* 0x0000ff0037ff7812 */ /* 0x000fe400078ac0ff */
[----:B------:R-:W-:Y:S01]  /*4b40*/  LOP3.LUT P2, RZ, R54, 0xff0000, RZ, 0xc0, !PT ;  /* 0x00ff000036ff7812 */ /* 0x000fe2000784c0ff */
[----:B------:R-:W-:Y:S01]  /*4b50*/  FMUL.FTZ R0, R0, UR6 ;  /* 0x0000000600007c20 */ /* 0x000fe20008410000 */
[----:B------:R-:W-:Y:S02]  /*4b60*/  LOP3.LUT P6, RZ, R54, 0xff000000, RZ, 0xc0, !PT ;  /* 0xff00000036ff7812 */ /* 0x000fe400078cc0ff */
[----:B------:R-:W-:-:S02]  /*4b70*/  SHF.L.U32 R21, R12, 0x10, RZ ;  /* 0x000000100c157819 */ /* 0x000fc400000006ff */
[----:B------:R-:W-:Y:S02]  /*4b80*/  FSEL R33, R24, RZ, P5 ;  /* 0x000000ff18217208 */ /* 0x000fe40002800000 */
[----:B------:R-:W-:Y:S01]  /*4b90*/  FSEL R25, R20, RZ, P2 ;  /* 0x000000ff14197208 */ /* 0x000fe20001000000 */
[----:B------:R-:W-:Y:S01]  /*4ba0*/  FFMA.FTZ R21, R132, R45, R21 ;  /* 0x0000002d84157223 */ /* 0x000fe20000010015 */
[----:B------:R-:W-:Y:S02]  /*4bb0*/  FSEL R32, R171, RZ, P6 ;  /* 0x000000ffab207208 */ /* 0x000fe40003000000 */
[----:B------:R-:W-:Y:S01]  /*4bc0*/  LOP3.LUT P5, RZ, R48, 0xff0000, RZ, 0xc0, !PT ;  /* 0x00ff000030ff7812 */ /* 0x000fe200078ac0ff */
[----:B------:R-:W-:Y:S01]  /*4bd0*/  FMUL.FTZ R21, R21, UR6 ;  /* 0x0000000615157c20 */ /* 0x000fe20008410000 */
[----:B------:R-:W-:Y:S02]  /*4be0*/  LOP3.LUT P2, RZ, R54, 0xff00, RZ, 0xc0, !PT ;  /* 0x0000ff0036ff7812 */ /* 0x000fe4000784c0ff */
[----:B------:R-:W-:-:S02]  /*4bf0*/  LOP3.LUT P6, RZ, R48, 0xff000000, RZ, 0xc0, !PT ;  /* 0xff00000030ff7812 */ /* 0x000fc400078cc0ff */
[----:B------:R-:W-:Y:S02]  /*4c00*/  FSEL R30, R20, RZ, P5 ;  /* 0x000000ff141e7208 */ /* 0x000fe40002800000 */
[----:B------:R-:W-:Y:S02]  /*4c10*/  FSEL R171, R171, RZ, P6 ;  /* 0x000000ffabab7208 */ /* 0x000fe40003000000 */
[----:B------:R-:W-:Y:S02]  /*4c20*/  FSEL R31, R0, RZ, P2 ;  /* 0x000000ff001f7208 */ /* 0x000fe40001000000 */
[----:B------:R-:W-:Y:S02]  /*4c30*/  LOP3.LUT P5, RZ, R54, 0xff, RZ, 0xc0, !PT ;  /* 0x000000ff36ff7812 */ /* 0x000fe400078ac0ff */
[C---:B------:R-:W-:Y:S02]  /*4c40*/  LOP3.LUT P6, RZ, R48.reuse, 0xff00, RZ, 0xc0, !PT ;  /* 0x0000ff0030ff7812 */ /* 0x040fe400078cc0ff */
[----:B------:R-:W-:-:S02]  /*4c50*/  LOP3.LUT P2, RZ, R48, 0xff, RZ, 0xc0, !PT ;  /* 0x000000ff30ff7812 */ /* 0x000fc4000784c0ff */
[----:B------:R-:W-:Y:S02]  /*4c60*/  F2FP.BF16.F32.PACK_AB R26, R33, R26 ;  /* 0x0000001a211a723e */ /* 0x000fe400000010ff */
[----:B------:R-:W-:Y:S02]  /*4c70*/  FSEL R33, R0, RZ, P6 ;  /* 0x000000ff00217208 */ /* 0x000fe40003000000 */
[C---:B------:R-:W-:Y:S02]  /*4c80*/  FSEL R20, R21.reuse, RZ, P2 ;  /* 0x000000ff15147208 */ /* 0x040fe40001000000 */
[----:B------:R-:W-:Y:S02]  /*4c90*/  FSEL R24, R21, RZ, P5 ;  /* 0x000000ff15187208 */ /* 0x000fe40002800000 */
[----:B------:R-:W-:Y:S02]  /*4ca0*/  F2FP.BF16.F32.PACK_AB R23, R46, R23 ;  /* 0x000000172e17723e */ /* 0x000fe400000010ff */
[----:B------:R-:W-:-:S02]  /*4cb0*/  F2FP.BF16.F32.PACK_AB R27, R34, R27 ;  /* 0x0000001b221b723e */ /* 0x000fc400000010ff */
[----:B------:R-:W-:Y:S02]  /*4cc0*/  F2FP.BF16.F32.PACK_AB R22, R35, R22 ;  /* 0x000000162316723e */ /* 0x000fe400000010ff */
[----:B------:R-:W-:Y:S02]  /*4cd0*/  F2FP.BF16.F32.PACK_AB R21, R171, R30 ;  /* 0x0000001eab15723e */ /* 0x000fe400000010ff */
[----:B------:R-:W-:Y:S02]  /*4ce0*/  F2FP.BF16.F32.PACK_AB R25, R32, R25 ;  /* 0x000000192019723e */ /* 0x000fe400000010ff */
[----:B------:R-:W-:Y:S02]  /*4cf0*/  F2FP.BF16.F32.PACK_AB R20, R33, R20 ;  /* 0x000000142114723e */ /* 0x000fe400000010ff */
[----:B------:R-:W-:Y:S01]  /*4d00*/  F2FP.BF16.F32.PACK_AB R24, R31, R24 ;  /* 0x000000181f18723e */ /* 0x000fe200000010ff */
[----:B------:R-:W-:Y:S06]  /*4d10*/  BRA `(.L_x_420) ;  /* 0x0000001800607947 */ /* 0x000fec0003800000 */
.L_x_418:
[----:B------:R-:W-:Y:S05]  /*4d20*/  @!P1 BRA `(.L_x_421) ;  /* 0x00000004003c9947 */ /* 0x000fea0003800000 */
[-CC-:B------:R-:W-:Y:S01]  /*4d30*/  FFMA.FTZ R138, R138, R170.reuse, R177.reuse ;  /* 0x000000aa8a8a7223 */ /* 0x180fe200000100b1 */
[-CC-:B------:R-:W-:Y:S01]  /*4d40*/  FFMA.FTZ R160, R160, R170.reuse, R177.reuse ;  /* 0x000000aaa0a07223 */ /* 0x180fe200000100b1 */
[----:B------:R-:W-:Y:S01]  /*4d50*/  LOP3.LUT P5, RZ, R55, 0xff0000, RZ, 0xc0, !PT ;  /* 0x00ff000037ff7812 */ /* 0x000fe200078ac0ff */
[-CC-:B------:R-:W-:Y:S01]  /*4d60*/  FFMA.FTZ R134, R134, R170.reuse, R177.reuse ;  /* 0x000000aa86867223 */ /* 0x180fe200000100b1 */
[----:B-1----:R-:W-:Y:S01]  /*4d70*/  FADD.FTZ R19, R157, -R138 ;  /* 0x8000008a9d137221 */ /* 0x002fe20000010000 */
[----:B------:R-:W-:Y:S01]  /*4d80*/  FADD.FTZ R165, R165, -R160 ;  /* 0x800000a0a5a57221 */ /* 0x000fe20000010000 */
[-C--:B------:R-:W-:Y:S01]  /*4d90*/  FFMA.FTZ R167, R167, R170.reuse, R177 ;  /* 0x000000aaa7a77223 */ /* 0x080fe200000100b1 */
[----:B------:R-:W-:Y:S01]  /*4da0*/  FADD.FTZ R149, R149, -R134 ;  /* 0x8000008695957221 */ /* 0x000fe20000010000 */
[C---:B------:R-:W-:Y:S01]  /*4db0*/  FMUL.FTZ R19, R132.reuse, R19 ;  /* 0x0000001384137220 */ /* 0x040fe20000410000 */
[----:B------:R-:W-:Y:S01]  /*4dc0*/  FMUL.FTZ R20, R132, R165 ;  /* 0x000000a584147220 */ /* 0x000fe20000410000 */
[----:B------:R-:W-:Y:S01]  /*4dd0*/  ISETP.GE.U32.AND P2, PT, R54, RZ, PT ;  /* 0x000000ff3600720c */ /* 0x000fe20003f46070 */
[----:B------:R-:W-:Y:S01]  /*4de0*/  FADD.FTZ R21, R156, -R167 ;  /* 0x800000a79c157221 */ /* 0x000fe20000010000 */
[----:B------:R-:W-:Y:S01]  /*4df0*/  FMUL.FTZ R0, R19, UR6 ;  /* 0x0000000613007c20 */ /* 0x000fe20008410000 */
[-C--:B------:R-:W-:Y:S01]  /*4e00*/  FFMA.FTZ R145, R145, R170.reuse, R177 ;  /* 0x000000aa91917223 */ /* 0x080fe200000100b1 */
[----:B------:R-:W-:Y:S01]  /*4e10*/  LOP3.LUT P6, RZ, R49, 0xff0000, RZ, 0xc0, !PT ;  /* 0x00ff000031ff7812 */ /* 0x000fe200078cc0ff */
[----:B------:R-:W-:Y:S01]  /*4e20*/  FMUL.FTZ R16, R20, UR6 ;  /* 0x0000000614107c20 */ /* 0x000fe20008410000 */
[----:B------:R-:W-:Y:S01]  /*4e30*/  ISETP.GE.U32.AND.EX P2, PT, R55, 0x1000000, PT, P2 ;  /* 0x010000003700780c */ /* 0x000fe20003f46120 */
[----:B------:R-:W-:Y:S01]  /*4e40*/  FMUL.FTZ R18, R132, R149 ;  /* 0x0000009584127220 */ /* 0x000fe20000410000 */
[----:B------:R-:W-:Y:S01]  /*4e50*/  FSEL R27, R0, RZ, P5 ;  /* 0x000000ff001b7208 */ /* 0x000fe20002800000 */
[----:B------:R-:W-:Y:S01]  /*4e60*/  FMUL.FTZ R21, R132, R21 ;  /* 0x0000001584157220 */ /* 0x000fe20000410000 */
[----:B------:R-:W-:Y:S01]  /*4e70*/  ISETP.GE.U32.AND P5, PT, R48, RZ, PT ;  /* 0x000000ff3000720c */ /* 0x000fe20003fa6070 */
[----:B------:R-:W-:Y:S01]  /*4e80*/  FADD.FTZ R17, R136, -R145 ;  /* 0x8000009188117221 */ /* 0x000fe20000010000 */
[----:B------:R-:W-:Y:S01]  /*4e90*/  FSEL R23, R0, RZ, P6 ;  /* 0x000000ff00177208 */ /* 0x000fe20003000000 */
[----:B------:R-:W-:Y:S01]  /*4ea0*/  FMUL.FTZ R0, R18, UR6 ;  /* 0x0000000612007c20 */ /* 0x000fe20008410000 */
[----:B------:R-:W-:Y:S01]  /*4eb0*/  ISETP.GE.U32.AND.EX P5, PT, R49, 0x1000000, PT, P5 ;  /* 0x010000003100780c */ /* 0x000fe20003fa6150 */
[----:B------:R-:W-:Y:S01]  /*4ec0*/  FMUL.FTZ R17, R132, R17 ;  /* 0x0000001184117220 */ /* 0x000fe20000410000 */
[C---:B------:R-:W-:Y:S01]  /*4ed0*/  FSEL R24, R16.reuse, RZ, P2 ;  /* 0x000000ff10187208 */ /* 0x040fe20001000000 */
[-C--:B------:R-:W-:Y:S01]  /*4ee0*/  FFMA.FTZ R171, R171, R170.reuse, R177 ;  /* 0x000000aaabab7223 */ /* 0x080fe200000100b1 */
[----:B------:R-:W-:Y:S01]  /*4ef0*/  FSEL R32, R16, RZ, P5 ;  /* 0x000000ff10207208 */ /* 0x000fe20002800000 */
[----:B------:R-:W-:Y:S01]  /*4f00*/  FMUL.FTZ R16, R21, UR6 ;  /* 0x0000000615107c20 */ /* 0x000fe20008410000 */
[----:B------:R-:W-:Y:S01]  /*4f10*/  LOP3.LUT P6, RZ, R55, 0xff, RZ, 0xc0, !PT ;  /* 0x000000ff37ff7812 */ /* 0x000fe200078cc0ff */
[----:B------:R-:W-:Y:S01]  /*4f20*/  FADD.FTZ R171, R152, -R171 ;  /* 0x800000ab98ab7221 */ /* 0x000fe20000010000 */
[----:B------:R-:W-:Y:S01]  /*4f30*/  LOP3.LUT P2, RZ, R49, 0xff, RZ, 0xc0, !PT ;  /* 0x000000ff31ff7812 */ /* 0x000fe2000784c0ff */
[-CC-:B------:R-:W-:Y:S01]  /*4f40*/  FFMA.FTZ R169, R169, R170.reuse, R177.reuse ;  /* 0x000000aaa9a97223 */ /* 0x180fe200000100b1 */
[----:B------:R-:W-:Y:S01]  /*4f50*/  LOP3.LUT P5, RZ, R55, 0xff00, RZ, 0xc0, !PT ;  /* 0x0000ff0037ff7812 */ /* 0x000fe200078ac0ff */
[----:B------:R-:W-:Y:S01]  /*4f60*/  FFMA.FTZ R45, R45, R170, R177 ;  /* 0x000000aa2d2d7223 */ /* 0x000fe200000100b1 */
[----:B------:R-:W-:Y:S01]  /*4f70*/  FSEL R26, R0, RZ, P6 ;  /* 0x000000ff001a7208 */ /* 0x000fe20003000000 */
[----:B------:R-:W-:Y:S01]  /*4f80*/  FADD.FTZ R169, R150, -R169 ;  /* 0x800000a996a97221 */ /* 0x000fe20000010000 */
[----:B------:R-:W-:Y:S01]  /*4f90*/  FSEL R22, R0, RZ, P2 ;  /* 0x000000ff00167208 */ /* 0x000fe20001000000 */
[----:B------:R-:W-:Y:S01]  /*4fa0*/  FMUL.FTZ R0, R17, UR6 ;  /* 0x0000000611007c20 */ /* 0x000fe20008410000 */
[----:B------:R-:W-:Y:S01]  /*4fb0*/  FSEL R33, R16, RZ, P5 ;  /* 0x000000ff10217208 */ /* 0x000fe20002800000 */
[----:B------:R-:W-:Y:S01]  /*4fc0*/  FADD.FTZ R45, R46, -R45 ;  /* 0x8000002d2e2d7221 */ /* 0x000fe20000010000 */
[----:B------:R-:W-:-:S02]  /*4fd0*/  LOP3.LUT P2, RZ, R54, 0xff0000, RZ, 0xc0, !PT ;  /* 0x00ff000036ff7812 */ /* 0x000fc4000784c0ff */
[----:B------:R-:W-:Y:S02]  /*4fe0*/  LOP3.LUT P5, RZ, R48, 0xff0000, RZ, 0xc0, !PT ;  /* 0x00ff000030ff7812 */ /* 0x000fe400078ac0ff */
[----:B------:R-:W-:Y:S02]  /*4ff0*/  LOP3.LUT P6, RZ, R49, 0xff00, RZ, 0xc0, !PT ;  /* 0x0000ff0031ff7812 */ /* 0x000fe400078cc0ff */
[C---:B------:R-:W-:Y:S02]  /*5000*/  FSEL R25, R0.reuse, RZ, P2 ;  /* 0x000000ff00197208 */ /* 0x040fe40001000000 */
[----:B------:R-:W-:Y:S01]  /*5010*/  FSEL R30, R0, RZ, P5 ;  /* 0x000000ff001e7208 */ /* 0x000fe20002800000 */
[----:B------:R-:W-:Y:S01]  /*5020*/  FMUL.FTZ R0, R132, R171 ;  /* 0x000000ab84007220 */ /* 0x000fe20000410000 */
[----:B------:R-:W-:Y:S02]  /*5030*/  FSEL R55, R16, RZ, P6 ;  /* 0x000000ff10377208 */ /* 0x000fe40003000000 */
[----:B------:R-:W-:Y:S01]  /*5040*/  LOP3.LUT P6, RZ, R54, 0xff000000, RZ, 0xc0, !PT ;  /* 0xff00000036ff7812 */ /* 0x000fe200078cc0ff */
[----:B------:R-:W-:Y:S01]  /*5050*/  FMUL.FTZ R16, R0, UR6 ;  /* 0x0000000600107c20 */ /* 0x000fe20008410000 */
[----:B------:R-:W-:Y:S01]  /*5060*/  F2FP.BF16.F32.PACK_AB R18, R21, R18 ;  /* 0x000000121512723e */ /* 0x000fe200000010ff */
[----:B------:R-:W-:Y:S01]  /*5070*/  FMUL.FTZ R21, R132, R169 ;  /* 0x000000a984157220 */ /* 0x000fe20000410000 */
[----:B------:R-:W-:-:S02]  /*5080*/  F2FP.BF16.F32.PACK_AB R23, R32, R23 ;  /* 0x000000172017723e */ /* 0x000fc400000010ff */
[----:B------:R-:W-:Y:S01]  /*5090*/  F2FP.BF16.F32.PACK_AB R17, R0, R17 ;  /* 0x000000110011723e */ /* 0x000fe200000010ff */
[----:B------:R-:W-:Y:S01]  /*50a0*/  FMUL.FTZ R0, R132, R45 ;  /* 0x0000002d84007220 */ /* 0x000fe20000410000 */
[----:B------:R-:W-:Y:S02]  /*50b0*/  FSEL R32, R16, RZ, P6 ;  /* 0x000000ff10207208 */ /* 0x000fe40003000000 */
[----:B------:R-:W-:Y:S01]  /*50c0*/  F2FP.BF16.F32.PACK_AB R19, R20, R19 ;  /* 0x000000131413723e */ /* 0x000fe200000010ff */
[----:B------:R-:W-:Y:S01]  /*50d0*/  FMUL.FTZ R20, R21, UR6 ;  /* 0x0000000615147c20 */ /* 0x000fe20008410000 */
[----:B------:R-:W-:Y:S02]  /*50e0*/  LOP3.LUT P6, RZ, R48, 0xff000000, RZ, 0xc0, !PT ;  /* 0xff00000030ff7812 */ /* 0x000fe400078cc0ff */
[----:B------:R-:W-:Y:S02]  /*50f0*/  LOP3.LUT P2, RZ, R54, 0xff00, RZ, 0xc0, !PT ;  /* 0x0000ff0036ff7812 */ /* 0x000fe4000784c0ff */
[----:B------:R-:W-:-:S02]  /*5100*/  FSEL R35, R16, RZ, P6 ;  /* 0x000000ff10237208 */ /* 0x000fc40003000000 */
[----:B------:R-:W-:Y:S01]  /*5110*/  F2FP.BF16.F32.PACK_AB R16, R21, R0 ;  /* 0x000000001510723e */ /* 0x000fe200000010ff */
[----:B------:R-:W-:Y:S01]  /*5120*/  FMUL.FTZ R0, R0, UR6 ;  /* 0x0000000600007c20 */ /* 0x000fe20008410000 */
[----:B------:R-:W-:Y:S02]  /*5130*/  LOP3.LUT P6, RZ, R48, 0xff00, RZ, 0xc0, !PT ;  /* 0x0000ff0030ff7812 */ /* 0x000fe400078cc0ff */
[----:B------:R-:W-:Y:S02]  /*5140*/  FSEL R31, R20, RZ, P2 ;  /* 0x000000ff141f7208 */ /* 0x000fe40001000000 */
[----:B------:R-:W-:Y:S02]  /*5150*/  LOP3.LUT P5, RZ, R54, 0xff, RZ, 0xc0, !PT ;  /* 0x000000ff36ff7812 */ /* 0x000fe400078ac0ff */
[----:B------:R-:W-:Y:S02]  /*5160*/  LOP3.LUT P2, RZ, R48, 0xff, RZ, 0xc0, !PT ;  /* 0x000000ff30ff7812 */ /* 0x000fe4000784c0ff */
[----:B------:R-:W-:-:S02]  /*5170*/  F2FP.BF16.F32.PACK_AB R26, R33, R26 ;  /* 0x0000001a211a723e */ /* 0x000fc400000010ff */
        /* <DEDUP_REMOVED lines=10> */
.L_x_421:
[-CC-:B------:R-:W-:Y:S01]  /*5220*/  FFMA.FTZ R160, R160, R170.reuse, R177.reuse ;  /* 0x000000aaa0a07223 */ /* 0x180fe200000100b1 */
[-CC-:B------:R-:W-:Y:S01]  /*5230*/  FFMA.FTZ R138, R138, R170.reuse, R177.reuse ;  /* 0x000000aa8a8a7223 */ /* 0x180fe200000100b1 */
[----:B------:R-:W-:Y:S01]  /*5240*/  ISETP.GE.U32.AND P2, PT, R54, RZ, PT ;  /* 0x000000ff3600720c */ /* 0x000fe20003f46070 */
[-CC-:B------:R-:W-:Y:S01]  /*5250*/  FFMA.FTZ R134, R134, R170.reuse, R177.reuse ;  /* 0x000000aa86867223 */ /* 0x180fe200000100b1 */
[----:B------:R-:W-:Y:S01]  /*5260*/  FADD.FTZ R165, R165, -R160 ;  /* 0x800000a0a5a57221 */ /* 0x000fe20000010000 */
[----:B------:R-:W-:Y:S01]  /*5270*/  FADD.FTZ R157, R157, -R138 ;  /* 0x8000008a9d9d7221 */ /* 0x000fe20000010000 */
[----:B------:R-:W-:Y:S01]  /*5280*/  ISETP.GE.U32.AND.EX P2, PT, R55, 0x1000000, PT, P2 ;  /* 0x010000003700780c */ /* 0x000fe20003f46120 */
[----:B------:R-:W-:Y:S01]  /*5290*/  FADD.FTZ R149, R149, -R134 ;  /* 0x8000008695957221 */ /* 0x000fe20000010000 */
[C---:B------:R-:W-:Y:S01]  /*52a0*/  FMUL.FTZ R165, R132.reuse, R165 ;  /* 0x000000a584a57220 */ /* 0x040fe20000410000 */
[----:B------:R-:W-:Y:S01]  /*52b0*/  FMUL.FTZ R157, R132, R157 ;  /* 0x0000009d849d7220 */ /* 0x000fe20000410000 */
[-C--:B------:R-:W-:Y:S01]  /*52c0*/  FFMA.FTZ R167, R167, R170.reuse, R177 ;  /* 0x000000aaa7a77223 */ /* 0x080fe200000100b1 */
[----:B------:R-:W-:Y:S01]  /*52d0*/  LOP3.LUT P5, RZ, R55, 0xff0000, RZ, 0xc0, !PT ;  /* 0x00ff000037ff7812 */ /* 0x000fe200078ac0ff */
[----:B------:R-:W-:Y:S01]  /*52e0*/  FMUL.FTZ R165, R165, UR6 ;  /* 0x00000006a5a57c20 */ /* 0x000fe20008410000 */
[----:B------:R-:W-:Y:S01]  /*52f0*/  FMUL.FTZ R157, R157, UR6 ;  /* 0x000000069d9d7c20 */ /* 0x000fe20008410000 */
[----:B------:R-:W-:Y:S01]  /*5300*/  FADD.FTZ R167, R156, -R167 ;  /* 0x800000a79ca77221 */ /* 0x000fe20000010000 */
[----:B------:R-:W-:Y:S01]  /*5310*/  FMUL.FTZ R149, R132, R149 ;  /* 0x0000009584957220 */ /* 0x000fe20000410000 */
[-CC-:B------:R-:W-:Y:S01]  /*5320*/  FFMA.FTZ R145, R145, R170.reuse, R177.reuse ;  /* 0x000000aa91917223 */ /* 0x180fe200000100b1 */
[----:B-1----:R-:W-:Y:S01]  /*5330*/  FSEL R20, R165, RZ, P2 ;  /* 0x000000ffa5147208 */ /* 0x002fe20001000000 */
[-C--:B------:R-:W-:Y:S01]  /*5340*/  FFMA.FTZ R171, R171, R170.reuse, R177 ;  /* 0x000000aaabab7223 */ /* 0x080fe200000100b1 */
[----:B------:R-:W-:Y:S01]  /*5350*/  ISETP.GE.U32.AND P2, PT, R48, RZ, PT ;  /* 0x000000ff3000720c */ /* 0x000fe20003f46070 */
[----:B------:R-:W-:Y:S01]  /*5360*/  FMUL.FTZ R167, R132, R167 ;  /* 0x000000a784a77220 */ /* 0x000fe20000410000 */
[----:B------:R-:W-:Y:S01]  /*5370*/  FSEL R27, R157, RZ, P5 ;  /* 0x000000ff9d1b7208 */ /* 0x000fe20002800000 */
[----:B------:R-:W-:Y:S01]  /*5380*/  FMUL.FTZ R149, R149, UR6 ;  /* 0x0000000695957c20 */ /* 0x000fe20008410000 */
[C---:B------:R-:W-:Y:S01]  /*5390*/  ISETP.GE.U32.AND.EX P2, PT, R49.reuse, 0x1000000, PT, P2 ;  /* 0x010000003100780c */ /* 0x040fe20003f46120 */
[----:B------:R-:W-:Y:S01]  /*53a0*/  FADD.FTZ R145, R136, -R145 ;  /* 0x8000009188917221 */ /* 0x000fe20000010000 */
[----:B------:R-:W-:Y:S01]  /*53b0*/  LOP3.LUT P6, RZ, R49, 0xff0000, RZ, 0xc0, !PT ;  /* 0x00ff000031ff7812 */ /* 0x000fe200078cc0ff */
[----:B------:R-:W-:Y:S01]  /*53c0*/  FADD.FTZ R171, R152, -R171 ;  /* 0x800000ab98ab7221 */ /* 0x000fe20000010000 */
[----:B------:R-:W-:Y:S01]  /*53d0*/  LOP3.LUT P5, RZ, R55, 0xff, RZ, 0xc0, !PT ;  /* 0x000000ff37ff7812 */ /* 0x000fe200078ac0ff */
[-C--:B------:R-:W-:Y:S01]  /*53e0*/  FFMA.FTZ R169, R169, R170.reuse, R177 ;  /* 0x000000aaa9a97223 */ /* 0x080fe200000100b1 */
[----:B------:R-:W-:Y:S01]  /*53f0*/  FSEL R0, R165, RZ, P2 ;  /* 0x000000ffa5007208 */ /* 0x000fe20001000000 */
[----:B------:R-:W-:Y:S01]  /*5400*/  FMUL.FTZ R167, R167, UR6 ;  /* 0x00000006a7a77c20 */ /* 0x000fe20008410000 */
[----:B------:R-:W-:Y:S01]  /*5410*/  FSEL R23, R157, RZ, P6 ;  /* 0x000000ff9d177208 */ /* 0x000fe20003000000 */
[C---:B------:R-:W-:Y:S01]  /*5420*/  FMUL.FTZ R145, R132.reuse, R145 ;  /* 0x0000009184917220 */ /* 0x040fe20000410000 */
[----:B------:R-:W-:Y:S01]  /*5430*/  LOP3.LUT P2, RZ, R55, 0xff00, RZ, 0xc0, !PT ;  /* 0x0000ff0037ff7812 */ /* 0x000fe2000784c0ff */
[----:B------:R-:W-:Y:S01]  /*5440*/  FMUL.FTZ R171, R132, R171 ;  /* 0x000000ab84ab7220 */ /* 0x000fe20000410000 */
[----:B------:R-:W-:Y:S01]  /*5450*/  FSEL R26, R149, RZ, P5 ;  /* 0x000000ff951a7208 */ /* 0x000fe20002800000 */
[----:B------:R-:W-:Y:S01]  /*5460*/  FADD.FTZ R169, R150, -R169 ;  /* 0x800000a996a97221 */ /* 0x000fe20000010000 */
[----:B------:R-:W-:Y:S01]  /*5470*/  LOP3.LUT P6, RZ, R49, 0xff, RZ, 0xc0, !PT ;  /* 0x000000ff31ff7812 */ /* 0x000fe200078cc0ff */
[----:B------:R-:W-:Y:S01]  /*5480*/  FFMA.FTZ R45, R45, R170, R177 ;  /* 0x000000aa2d2d7223 */ /* 0x000fe200000100b1 */
[----:B------:R-:W-:Y:S01]  /*5490*/  LOP3.LUT P5, RZ, R49, 0xff00, RZ, 0xc0, !PT ;  /* 0x0000ff0031ff7812 */ /* 0x000fe200078ac0ff */
[----:B------:R-:W-:Y:S01]  /*54a0*/  FMUL.FTZ R145, R145, UR6 ;  /* 0x0000000691917c20 */ /* 0x000fe20008410000 */
[----:B------:R-:W-:Y:S01]  /*54b0*/  FSEL R33, R167, RZ, P2 ;  /* 0x000000ffa7217208 */ /* 0x000fe20001000000 */
[----:B------:R-:W-:Y:S01]  /*54c0*/  FMUL.FTZ R171, R171, UR6 ;  /* 0x00000006abab7c20 */ /* 0x000fe20008410000 */
[----:B------:R-:W-:Y:S01]  /*54d0*/  FSEL R22, R149, RZ, P6 ;  /* 0x000000ff95167208 */ /* 0x000fe20003000000 */
[----:B------:R-:W-:Y:S01]  /*54e0*/  FMUL.FTZ R169, R132, R169 ;  /* 0x000000a984a97220 */ /* 0x000fe20000410000 */
[----:B------:R-:W-:Y:S01]  /*54f0*/  FSEL R167, R167, RZ, P5 ;  /* 0x000000ffa7a77208 */ /* 0x000fe20002800000 */
[----:B------:R-:W-:Y:S01]  /*5500*/  FADD.FTZ R45, R46, -R45 ;  /* 0x8000002d2e2d7221 */ /* 0x000fe20000010000 */
[C---:B------:R-:W-:Y:S01]  /*5510*/  LOP3.LUT P6, RZ, R54.reuse, 0xff0000, RZ, 0xc0, !PT ;  /* 0x00ff000036ff7812 */ /* 0x040fe200078cc0ff */
[----:B------:R-:W-:Y:S01]  /*5520*/  FMUL.FTZ R169, R169, UR6 ;  /* 0x00000006a9a97c20 */ /* 0x000fe20008410000 */
[----:B------:R-:W-:Y:S01]  /*5530*/  LOP3.LUT P5, RZ, R54, 0xff000000, RZ, 0xc0, !PT ;  /* 0xff00000036ff7812 */ /* 0x000fe200078ac0ff */
[----:B------:R-:W-:Y:S01]  /*5540*/  FMUL.FTZ R45, R132, R45 ;  /* 0x0000002d842d7220 */ /* 0x000fe20000410000 */
[----:B------:R-:W-:-:S02]  /*5550*/  F2FP.BF16.F32.PACK_AB R23, R0, R23 ;  /* 0x000000170017723e */ /* 0x000fc400000010ff */
[----:B------:R-:W-:Y:S01]  /*5560*/  FSEL R25, R145, RZ, P6 ;  /* 0x000000ff91197208 */ /* 0x000fe20003000000 */
[----:B------:R-:W-:Y:S01]  /*5570*/  FMUL.FTZ R45, R45, UR6 ;  /* 0x000000062d2d7c20 */ /* 0x000fe20008410000 */
[----:B------:R-:W-:Y:S02]  /*5580*/  FSEL R0, R171, RZ, P5 ;  /* 0x000000ffab007208 */ /* 0x000fe40002800000 */
[----:B------:R-:W-:Y:S02]  /*5590*/  LOP3.LUT P2, RZ, R48, 0xff0000, RZ, 0xc0, !PT ;  /* 0x00ff000030ff7812 */ /* 0x000fe4000784c0ff */
[----:B------:R-:W-:Y:S02]  /*55a0*/  LOP3.LUT P6, RZ, R54, 0xff00, RZ, 0xc0, !PT ;  /* 0x0000ff0036ff7812 */ /* 0x000fe400078cc0ff */
[----:B------:R-:W-:Y:S02]  /*55b0*/  LOP3.LUT P5, RZ, R48, 0xff000000, RZ, 0xc0, !PT ;  /* 0xff00000030ff7812 */ /* 0x000fe400078ac0ff */
[----:B------:R-:W-:-:S02]  /*55c0*/  FSEL R21, R145, RZ, P2 ;  /* 0x000000ff91157208 */ /* 0x000fc40001000000 */
[----:B------:R-:W-:Y:S02]  /*55d0*/  FSEL R30, R171, RZ, P5 ;  /* 0x000000ffab1e7208 */ /* 0x000fe40002800000 */
[----:B------:R-:W-:Y:S02]  /*55e0*/  FSEL R31, R169, RZ, P6 ;  /* 0x000000ffa91f7208 */ /* 0x000fe40003000000 */
[----:B------:R-:W-:Y:S02]  /*55f0*/  LOP3.LUT P2, RZ, R54, 0xff, RZ, 0xc0, !PT ;  /* 0x000000ff36ff7812 */ /* 0x000fe4000784c0ff */
[C---:B------:R-:W-:Y:S02]  /*5600*/  LOP3.LUT P5, RZ, R48.reuse, 0xff00, RZ, 0xc0, !PT ;  /* 0x0000ff0030ff7812 */ /* 0x040fe400078ac0ff */
        /* <DEDUP_REMOVED lines=12> */
.L_x_417:
[----:B------:R-:W-:-:S04]  /*56d0*/  UISETP.NE.U32.AND UP0, UPT, UR7, URZ, UPT ;  /* 0x000000ff0700728c */ /* 0x000fc8000bf05070 */
[----:B------:R-:W-:-:S06]  /*56e0*/  UISETP.NE.AND.EX UP0, UPT, UR8, URZ, UPT, UP0 ;  /* 0x000000ff0800728c */ /* 0x000fcc000bf05300 */
[----:B------:R-:W-:-:S13]  /*56f0*/  PLOP3.LUT P4, PT, PT, PT, UP0, 0x80, 0x8 ;  /* 0x000000000008781c */ /* 0x000fda0003f8f008 */
[----:B------:R-:W-:Y:S05]  /*5700*/  @!P4 BRA `(.L_x_422) ;  /* 0x000000080024c947 */ /* 0x000fea0003800000 */
[----:B------:R-:W-:Y:S05]  /*5710*/  @!P1 BRA `(.L_x_423) ;  /* 0x0000000400189947 */ /* 0x000fea0003800000 */
[----:B-1----:R-:W-:Y:S01]  /*5720*/  PRMT R16, R15, 0x7632, R16 ;  /* 0x000076320f107816 */ /* 0x002fe20000000010 */
[-CC-:B------:R-:W-:Y:S01]  /*5730*/  FFMA.FTZ R160, R160, R170.reuse, R177.reuse ;  /* 0x000000aaa0a07223 */ /* 0x180fe200000100b1 */
[-CC-:B------:R-:W-:Y:S01]  /*5740*/  FFMA.FTZ R134, R134, R170.reuse, R177.reuse ;  /* 0x000000aa86867223 */ /* 0x180fe200000100b1 */
[-CC-:B------:R-:W-:Y:S01]  /*5750*/  FFMA.FTZ R138, R138, R170.reuse, R177.reuse ;  /* 0x000000aa8a8a7223 */ /* 0x180fe200000100b1 */
[----:B------:R-:W-:Y:S01]  /*5760*/  PRMT R0, R14, 0x7632, R0 ;  /* 0x000076320e007816 */ /* 0x000fe20000000000 */
[-CC-:B------:R-:W-:Y:S01]  /*5770*/  FFMA.FTZ R167, R167, R170.reuse, R177.reuse ;  /* 0x000000aaa7a77223 */ /* 0x180fe200000100b1 */
[----:B------:R-:W-:Y:S01]  /*5780*/  SHF.L.U32 R24, R16, 0x10, RZ ;  /* 0x0000001010187819 */ /* 0x000fe200000006ff */
[----:B------:R-:W-:Y:S01]  /*5790*/  FFMA.FTZ R145, R145, R170, R177 ;  /* 0x000000aa91917223 */ /* 0x000fe200000100b1 */
[----:B------:R-:W-:Y:S01]  /*57a0*/  FADD.FTZ R165, R165, -R160 ;  /* 0x800000a0a5a57221 */ /* 0x000fe20000010000 */
[----:B------:R-:W-:Y:S01]  /*57b0*/  SHF.L.U32 R16, R14, 0x10, RZ ;  /* 0x000000100e107819 */ /* 0x000fe200000006ff */
[----:B------:R-:W-:Y:S01]  /*57c0*/  FADD.FTZ R149, R149, -R134 ;  /* 0x8000008695957221 */ /* 0x000fe20000010000 */
[----:B------:R-:W-:Y:S01]  /*57d0*/  FADD.FTZ R157, R157, -R138 ;  /* 0x8000008a9d9d7221 */ /* 0x000fe20000010000 */
[----:B------:R-:W-:-:S02]  /*57e0*/  IMAD.U32 R17, R15, 0x10000, RZ ;  /* 0x000100000f117824 */ /* 0x000fc400078e00ff */
[----:B------:R-:W-:Y:S01]  /*57f0*/  FADD.FTZ R167, R156, -R167 ;  /* 0x800000a79ca77221 */ /* 0x000fe20000010000 */
[----:B------:R-:W-:Y:S01]  /*5800*/  IMAD.U32 R18, R0, 0x10000, RZ ;  /* 0x0001000000127824 */ /* 0x000fe200078e00ff */
[----:B------:R-:W-:Y:S01]  /*5810*/  SHF.L.U32 R0, R13, 0x10, RZ ;  /* 0x000000100d007819 */ /* 0x000fe200000006ff */
[----:B------:R-:W-:Y:S01]  /*5820*/  FADD.FTZ R145, R136, -R145 ;  /* 0x8000009188917221 */ /* 0x000fe20000010000 */
[C---:B------:R-:W-:Y:S01]  /*5830*/  FFMA.FTZ R30, R132.reuse, R165, R24 ;  /* 0x000000a5841e7223 */ /* 0x040fe20000010018 */
[C---:B------:R-:W-:Y:S01]  /*5840*/  FFMA.FTZ R157, R132.reuse, R157, R17 ;  /* 0x0000009d849d7223 */ /* 0x040fe20000010011 */
[----:B------:R-:W-:Y:S01]  /*5850*/  FFMA.FTZ R149, R132, R149, R16 ;  /* 0x0000009584957223 */ /* 0x000fe20000010010 */
[----:B------:R-:W-:Y:S01]  /*5860*/  ISETP.GE.U32.AND P2, PT, R54, RZ, PT ;  /* 0x000000ff3600720c */ /* 0x000fe20003f46070 */
[C---:B------:R-:W-:Y:S01]  /*5870*/  FFMA.FTZ R24, R132.reuse, R167, R18 ;  /* 0x000000a784187223 */ /* 0x040fe20000010012 */
[----:B------:R-:W-:Y:S01]  /*5880*/  FFMA.FTZ R17, R132, R145, R0 ;  /* 0x0000009184117223 */ /* 0x000fe20000010000 */
[----:B------:R-:W-:Y:S01]  /*5890*/  FMUL.FTZ R18, R30, UR6 ;  /* 0x000000061e127c20 */ /* 0x000fe20008410000 */
[----:B------:R-:W-:Y:S01]  /*58a0*/  ISETP.GE.U32.AND.EX P2, PT, R55, 0x1000000, PT, P2 ;  /* 0x010000003700780c */ /* 0x000fe20003f46120 */
[----:B------:R-:W-:Y:S01]  /*58b0*/  FMUL.FTZ R16, R157, UR6 ;  /* 0x000000069d107c20 */ /* 0x000fe20008410000 */
[----:B------:R-:W-:Y:S01]  /*58c0*/  FMUL.FTZ R0, R149, UR6 ;  /* 0x0000000695007c20 */ /* 0x000fe20008410000 */
[C---:B------:R-:W-:Y:S01]  /*58d0*/  LOP3.LUT P5, RZ, R55.reuse, 0xff0000, RZ, 0xc0, !PT ;  /* 0x00ff000037ff7812 */ /* 0x040fe200078ac0ff */
[----:B------:R-:W-:Y:S01]  /*58e0*/  FMUL.FTZ R19, R24, UR6 ;  /* 0x0000000618137c20 */ /* 0x000fe20008410000 */
[----:B------:R-:W-:Y:S01]  /*58f0*/  LOP3.LUT P6, RZ, R55, 0xff, RZ, 0xc0, !PT ;  /* 0x000000ff37ff7812 */ /* 0x000fe200078cc0ff */
[-CC-:B------:R-:W-:Y:S01]  /*5900*/  FFMA.FTZ R169, R169, R170.reuse, R177.reuse ;  /* 0x000000aaa9a97223 */ /* 0x180fe200000100b1 */
[----:B------:R-:W-:Y:S01]  /*5910*/  FSEL R35, R18, RZ, P2 ;  /* 0x000000ff12237208 */ /* 0x000fe20001000000 */
[-CC-:B------:R-:W-:Y:S01]  /*5920*/  FFMA.FTZ R171, R171, R170.reuse, R177.reuse ;  /* 0x000000aaabab7223 */ /* 0x180fe200000100b1 */
[----:B------:R-:W-:Y:S01]  /*5930*/  LOP3.LUT P2, RZ, R55, 0xff00, RZ, 0xc0, !PT ;  /* 0x0000ff0037ff7812 */ /* 0x000fe2000784c0ff */
[----:B------:R-:W-:Y:S01]  /*5940*/  FFMA.FTZ R45, R45, R170, R177 ;  /* 0x000000aa2d2d7223 */ /* 0x000fe200000100b1 */
[----:B------:R-:W-:Y:S01]  /*5950*/  FSEL R34, R16, RZ, P5 ;  /* 0x000000ff10227208 */ /* 0x000fe20002800000 */
[----:B------:R-:W-:Y:S01]  /*5960*/  FADD.FTZ R169, R150, -R169 ;  /* 0x800000a996a97221 */ /* 0x000fe20000010000 */
[----:B------:R-:W-:Y:S01]  /*5970*/  FSEL R32, R0, RZ, P6 ;  /* 0x000000ff00207208 */ /* 0x000fe20003000000 */
[----:B------:R-:W-:Y:S01]  /*5980*/  FADD.FTZ R171, R152, -R171 ;  /* 0x800000ab98ab7221 */ /* 0x000fe20000010000 */
[----:B------:R-:W-:Y:S01]  /*5990*/  PRMT R16, R13, 0x7632, R16 ;  /* 0x000076320d107816 */ /* 0x000fe20000000010 */
[----:B------:R-:W-:Y:S01]  /*59a0*/  FADD.FTZ R45, R46, -R45 ;  /* 0x8000002d2e2d7221 */ /* 0x000fe20000010000 */
[----:B------:R-:W-:Y:S01]  /*59b0*/  PRMT R0, R12, 0x7632, R0 ;  /* 0x000076320c007816 */ /* 0x000fe20000000000 */
[----:B------:R-:W-:Y:S01]  /*59c0*/  FMUL.FTZ R18, R17, UR6 ;  /* 0x0000000611127c20 */ /* 0x000fe20008410000 */
[----:B------:R-:W-:-:S02]  /*59d0*/  FSEL R33, R19, RZ, P2 ;  /* 0x000000ff13217208 */ /* 0x000fc40001000000 */
[----:B------:R-:W-:Y:S01]  /*59e0*/  SHF.L.U32 R19, R16, 0x10, RZ ;  /* 0x0000001010137819 */ /* 0x000fe200000006ff */
[----:B------:R-:W-:Y:S01]  /*59f0*/  IMAD.U32 R16, R12, 0x10000, RZ ;  /* 0x000100000c107824 */ /* 0x000fe200078e00ff */
[----:B------:R-:W-:Y:S02]  /*5a00*/  SHF.L.U32 R0, R0, 0x10, RZ ;  /* 0x0000001000007819 */ /* 0x000fe400000006ff */
[----:B------:R-:W-:Y:S01]  /*5a10*/  LOP3.LUT P5, RZ, R54, 0xff0000, RZ, 0xc0, !PT ;  /* 0x00ff000036ff7812 */ /* 0x000fe200078ac0ff */
[C---:B------:R-:W-:Y:S01]  /*5a20*/  FFMA.FTZ R26, R132.reuse, R171, R19 ;  /* 0x000000ab841a7223 */ /* 0x040fe20000010013 */
[C---:B------:R-:W-:Y:S01]  /*5a30*/  FFMA.FTZ R16, R132.reuse, R45, R16 ;  /* 0x0000002d84107223 */ /* 0x040fe20000010010 */
[----:B------:R-:W-:Y:S01]  /*5a40*/  FFMA.FTZ R169, R132, R169, R0 ;  /* 0x000000a984a97223 */ /* 0x000fe20000010000 */
[----:B------:R-:W-:Y:S01]  /*5a50*/  FSEL R25, R18, RZ, P5 ;  /* 0x000000ff12197208 */ /* 0x000fe20002800000 */
[----:B------:R-:W-:Y:S01]  /*5a60*/  FMUL.FTZ R27, R26, UR6 ;  /* 0x000000061a1b7c20 */ /* 0x000fe20008410000 */
[----:B------:R-:W-:Y:S01]  /*5a70*/  F2FP.BF16.F32.PACK_AB R18, R24, R149 ;  /* 0x000000951812723e */ /* 0x000fe200000010ff */
[----:B------:R-:W-:Y:S01]  /*5a80*/  FMUL.FTZ R0, R16, UR6 ;  /* 0x0000000610007c20 */ /* 0x000fe20008410000 */
[----:B------:R-:W-:Y:S01]  /*5a90*/  FMUL.FTZ R24, R169, UR6 ;  /* 0x00000006a9187c20 */ /* 0x000fe20008410000 */
        /* <DEDUP_REMOVED lines=14> */
.L_x_423:
[----:B------:R-:W-:Y:S01]  /*5b80*/  PRMT R0, R15, 0x7632, R0 ;  /* 0x000076320f007816 */ /* 0x000fe20000000000 */
[-CC-:B------:R-:W-:Y:S01]  /*5b90*/  FFMA.FTZ R160, R160, R170.reuse, R177.reuse ;  /* 0x000000aaa0a07223 */ /* 0x180fe200000100b1 */
[-CC-:B------:R-:W-:Y:S01]  /*5ba0*/  FFMA.FTZ R138, R138, R170.reuse, R177.reuse ;  /* 0x000000aa8a8a7223 */ /* 0x180fe200000100b1 */
[-CC-:B------:R-:W-:Y:S01]  /*5bb0*/  FFMA.FTZ R167, R167, R170.reuse, R177.reuse ;  /* 0x000000aaa7a77223 */ /* 0x180fe200000100b1 */
[----:B-1----:R-:W-:Y:S01]  /*5bc0*/  SHF.L.U32 R25, R0, 0x10, RZ ;  /* 0x0000001000197819 */ /* 0x002fe200000006ff */
[----:B------:R-:W-:Y:S01]  /*5bd0*/  FADD.FTZ R165, R165, -R160 ;  /* 0x800000a0a5a57221 */ /* 0x000fe20000010000 */
[----:B------:R-:W-:Y:S01]  /*5be0*/  FADD.FTZ R157, R157, -R138 ;  /* 0x8000008a9d9d7221 */ /* 0x000fe20000010000 */
[----:B------:R-:W-:Y:S02]  /*5bf0*/  IMAD.U32 R0, R15, 0x10000, RZ ;  /* 0x000100000f007824 */ /* 0x000fe400078e00ff */
[-C--:B------:R-:W-:Y:S01]  /*5c00*/  FFMA.FTZ R145, R145, R170.reuse, R177 ;  /* 0x000000aa91917223 */ /* 0x080fe200000100b1 */
[--C-:B------:R-:W-:Y:S01]  /*5c10*/  FFMA.FTZ R165, R132, R165, R25.reuse ;  /* 0x000000a584a57223 */ /* 0x100fe20000010019 */
[----:B------:R-:W-:Y:S01]  /*5c20*/  PRMT R25, R14, 0x7632, R25 ;  /* 0x000076320e197816 */ /* 0x000fe20000000019 */
[-C--:B------:R-:W-:Y:S01]  /*5c30*/  FFMA.FTZ R134, R134, R170.reuse, R177 ;  /* 0x000000aa86867223 */ /* 0x080fe200000100b1 */
[----:B------:R-:W-:Y:S01]  /*5c40*/  FADD.FTZ R167, R156, -R167 ;  /* 0x800000a79ca77221 */ /* 0x000fe20000010000 */
[----:B------:R-:W-:Y:S01]  /*5c50*/  SHF.L.U32 R27, R14, 0x10, RZ ;  /* 0x000000100e1b7819 */ /* 0x000fe200000006ff */
[----:B------:R-:W-:Y:S01]  /*5c60*/  FFMA.FTZ R157, R132, R157, R0 ;  /* 0x0000009d849d7223 */ /* 0x000fe20000010000 */
[----:B------:R-:W-:Y:S01]  /*5c70*/  SHF.L.U32 R25, R25, 0x10, RZ ;  /* 0x0000001019197819 */ /* 0x000fe200000006ff */
[----:B------:R-:W-:Y:S01]  /*5c80*/  FADD.FTZ R145, R136, -R145 ;  /* 0x8000009188917221 */ /* 0x000fe20000010000 */
[----:B------:R-:W-:Y:S01]  /*5c90*/  PRMT R24, R13, 0x7632, R24 ;  /* 0x000076320d187816 */ /* 0x000fe20000000018 */
[----:B------:R-:W-:Y:S01]  /*5ca0*/  FADD.FTZ R149, R149, -R134 ;  /* 0x8000008695957221 */ /* 0x000fe20000010000 */
[----:B------:R-:W-:Y:S01]  /*5cb0*/  ISETP.GE.U32.AND P2, PT, R54, RZ, PT ;  /* 0x000000ff3600720c */ /* 0x000fe20003f46070 */
[----:B------:R-:W-:Y:S01]  /*5cc0*/  IMAD.U32 R26, R13, 0x10000, RZ ;  /* 0x000100000d1a7824 */ /* 0x000fe200078e00ff */
[----:B------:R-:W-:Y:S01]  /*5cd0*/  PRMT R0, R12, 0x7632, R0 ;  /* 0x000076320c007816 */ /* 0x000fe20000000000 */
[-CC-:B------:R-:W-:Y:S01]  /*5ce0*/  FFMA.FTZ R169, R169, R170.reuse, R177.reuse ;  /* 0x000000aaa9a97223 */ /* 0x180fe200000100b1 */
[-CC-:B------:R-:W-:Y:S01]  /*5cf0*/  FFMA.FTZ R171, R171, R170.reuse, R177.reuse ;  /* 0x000000aaabab7223 */ /* 0x180fe200000100b1 */
[----:B------:R-:W-:Y:S01]  /*5d00*/  FFMA.FTZ R45, R45, R170, R177 ;  /* 0x000000aa2d2d7223 */ /* 0x000fe200000100b1 */
[----:B------:R-:W-:Y:S01]  /*5d10*/  FMUL.FTZ R165, R165, UR6 ;  /* 0x00000006a5a57c20 */ /* 0x000fe20008410000 */
[----:B------:R-:W-:Y:S01]  /*5d20*/  SHF.L.U32 R30, R24, 0x10, RZ ;  /* 0x00000010181e7819 */ /* 0x000fe200000006ff */
[C---:B------:R-:W-:Y:S01]  /*5d30*/  FFMA.FTZ R25, R132.reuse, R167, R25 ;  /* 0x000000a784197223 */ /* 0x040fe20000010019 */
[----:B------:R-:W-:Y:S01]  /*5d40*/  ISETP.GE.U32.AND.EX P2, PT, R55, 0x1000000, PT, P2 ;  /* 0x010000003700780c */ /* 0x000fe20003f46120 */
[----:B------:R-:W-:Y:S01]  /*5d50*/  FMUL.FTZ R157, R157, UR6 ;  /* 0x000000069d9d7c20 */ /* 0x000fe20008410000 */
[----:B------:R-:W-:Y:S01]  /*5d60*/  FFMA.FTZ R27, R132, R149, R27 ;  /* 0x00000095841b7223 */ /* 0x000fe2000001001b */
[----:B------:R-:W-:Y:S01]  /*5d70*/  SHF.L.U32 R24, R0, 0x10, RZ ;  /* 0x0000001000187819 */ /* 0x000fe200000006ff */
[----:B------:R-:W-:Y:S01]  /*5d80*/  FFMA.FTZ R26, R132, R145, R26 ;  /* 0x00000091841a7223 */ /* 0x000fe2000001001a */
[----:B------:R-:W-:Y:S01]  /*5d90*/  LOP3.LUT P5, RZ, R55, 0xff0000, RZ, 0xc0, !PT ;  /* 0x00ff000037ff7812 */ /* 0x000fe200078ac0ff */
[----:B------:R-:W-:Y:S01]  /*5da0*/  FADD.FTZ R169, R150, -R169 ;  /* 0x800000a996a97221 */ /* 0x000fe20000010000 */
[----:B------:R-:W-:Y:S01]  /*5db0*/  FADD.FTZ R171, R152, -R171 ;  /* 0x800000ab98ab7221 */ /* 0x000fe20000010000 */
[----:B------:R-:W-:Y:S01]  /*5dc0*/  FADD.FTZ R45, R46, -R45 ;  /* 0x8000002d2e2d7221 */ /* 0x000fe20000010000 */
[----:B------:R-:W-:Y:S01]  /*5dd0*/  IMAD.U32 R0, R12, 0x10000, RZ ;  /* 0x000100000c007824 */ /* 0x000fe200078e00ff */
[----:B------:R-:W-:Y:S01]  /*5de0*/  FSEL R34, R165, RZ, P2 ;  /* 0x000000ffa5227208 */ /* 0x000fe20001000000 */
[----:B------:R-:W-:Y:S01]  /*5df0*/  FMUL.FTZ R25, R25, UR6 ;  /* 0x0000000619197c20 */ /* 0x000fe20008410000 */
[----:B------:R-:W-:Y:S01]  /*5e00*/  FMUL.FTZ R27, R27, UR6 ;  /* 0x000000061b1b7c20 */ /* 0x000fe20008410000 */
[----:B------:R-:W-:Y:S01]  /*5e10*/  LOP3.LUT P2, RZ, R55, 0xff00, RZ, 0xc0, !PT ;  /* 0x0000ff0037ff7812 */ /* 0x000fe2000784c0ff */
[----:B------:R-:W-:Y:S01]  /*5e20*/  FMUL.FTZ R26, R26, UR6 ;  /* 0x000000061a1a7c20 */ /* 0x000fe20008410000 */
[----:B------:R-:W-:Y:S01]  /*5e30*/  FSEL R157, R157, RZ, P5 ;  /* 0x000000ff9d9d7208 */ /* 0x000fe20002800000 */
[C---:B------:R-:W-:Y:S01]  /*5e40*/  FFMA.FTZ R30, R132.reuse, R171, R30 ;  /* 0x000000ab841e7223 */ /* 0x040fe2000001001e */
[C---:B------:R-:W-:Y:S01]  /*5e50*/  FFMA.FTZ R24, R132.reuse, R169, R24 ;  /* 0x000000a984187223 */ /* 0x040fe20000010018 */
[----:B------:R-:W-:Y:S01]  /*5e60*/  FFMA.FTZ R0, R132, R45, R0 ;  /* 0x0000002d84007223 */ /* 0x000fe20000010000 */
[----:B------:R-:W-:Y:S01]  /*5e70*/  LOP3.LUT P6, RZ, R55, 0xff, RZ, 0xc0, !PT ;  /* 0x000000ff37ff7812 */ /* 0x000fe200078cc0ff */
[----:B------:R-:W-:Y:S01]  /*5e80*/  FMUL.FTZ R30, R30, UR6 ;  /* 0x000000061e1e7c20 */ /* 0x000fe20008410000 */
[----:B------:R-:W-:Y:S01]  /*5e90*/  LOP3.LUT P5, RZ, R54, 0xff0000, RZ, 0xc0, !PT ;  /* 0x00ff000036ff7812 */ /* 0x000fe200078ac0ff */
[----:B------:R-:W-:Y:S01]  /*5ea0*/  FMUL.FTZ R24, R24, UR6 ;  /* 0x0000000618187c20 */ /* 0x000fe20008410000 */
[----:B------:R-:W-:Y:S01]  /*5eb0*/  FSEL R33, R25, RZ, P2 ;  /* 0x000000ff19217208 */ /* 0x000fe20001000000 */
[----:B------:R-:W-:Y:S01]  /*5ec0*/  FMUL.FTZ R0, R0, UR6 ;  /* 0x0000000600007c20 */ /* 0x000fe20008410000 */
[----:B------:R-:W-:-:S02]  /*5ed0*/  FSEL R32, R27, RZ, P6 ;  /* 0x000000ff1b207208 */ /* 0x000fc40003000000 */
[----:B------:R-:W-:Y:S02]  /*5ee0*/  FSEL R25, R26, RZ, P5 ;  /* 0x000000ff1a197208 */ /* 0x000fe40002800000 */
[C---:B------:R-:W-:Y:S02]  /*5ef0*/  LOP3.LUT P6, RZ, R54.reuse, 0xff000000, RZ, 0xc0, !PT ;  /* 0xff00000036ff7812 */ /* 0x040fe400078cc0ff */
        /* <DEDUP_REMOVED lines=10> */
.L_x_422:
[----:B------:R-:W-:Y:S05]  /*5fa0*/  @!P1 BRA `(.L_x_424) ;  /* 0x0000000000e89947 */ /* 0x000fea0003800000 */
[-CC-:B------:R-:W-:Y:S01]  /*5fb0*/  FFMA.FTZ R160, R160, R170.reuse, R177.reuse ;  /* 0x000000aaa0a07223 */ /* 0x180fe200000100b1 */
[-CC-:B------:R-:W-:Y:S01]  /*5fc0*/  FFMA.FTZ R138, R138, R170.reuse, R177.reuse ;  /* 0x000000aa8a8a7223 */ /* 0x180fe200000100b1 */
[-CC-:B------:R-:W-:Y:S01]  /*5fd0*/  FFMA.FTZ R134, R134, R170.reuse, R177.reuse ;  /* 0x000000aa86867223 */ /* 0x180fe200000100b1 */
[-CC-:B------:R-:W-:Y:S01]  /*5fe0*/  FFMA.FTZ R167, R167, R170.reuse, R177.reuse ;  /* 0x000000aaa7a77223 */ /* 0x180fe200000100b1 */
[----:B------:R-:W-:Y:S01]  /*5ff0*/  FADD.FTZ R165, R165, -R160 ;  /* 0x800000a0a5a57221 */ /* 0x000fe20000010000 */
[----:B------:R-:W-:Y:S01]  /*6000*/  FADD.FTZ R157, R157, -R138 ;  /* 0x8000008a9d9d7221 */ /* 0x000fe20000010000 */
[----:B------:R-:W-:Y:S01]  /*6010*/  ISETP.GE.U32.AND P2, PT, R54, RZ, PT ;  /* 0x000000ff3600720c */ /* 0x000fe20003f46070 */
[-C--:B------:R-:W-:Y:S01]  /*6020*/  FFMA.FTZ R145, R145, R170.reuse, R177 ;  /* 0x000000aa91917223 */ /* 0x080fe200000100b1 */
[C---:B-1----:R-:W-:Y:S01]  /*6030*/  FMUL.FTZ R24, R132.reuse, R165 ;  /* 0x000000a584187220 */ /* 0x042fe20000410000 */
[----:B------:R-:W-:Y:S01]  /*6040*/  FADD.FTZ R149, R149, -R134 ;  /* 0x8000008695957221 */ /* 0x000fe20000010000 */
[----:B------:R-:W-:Y:S01]  /*6050*/  FMUL.FTZ R157, R132, R157 ;  /* 0x0000009d849d7220 */ /* 0x000fe20000410000 */
[----:B------:R-:W-:Y:S01]  /*6060*/  FADD.FTZ R167, R156, -R167 ;  /* 0x800000a79ca77221 */ /* 0x000fe20000010000 */
[----:B------:R-:W-:Y:S01]  /*6070*/  FMUL.FTZ R16, R24, UR6 ;  /* 0x0000000618107c20 */ /* 0x000fe20008410000 */
[----:B------:R-:W-:Y:S01]  /*6080*/  ISETP.GE.U32.AND.EX P2, PT, R55, 0x1000000, PT, P2 ;  /* 0x010000003700780c */ /* 0x000fe20003f46120 */
[----:B------:R-:W-:Y:S01]  /*6090*/  FADD.FTZ R145, R136, -R145 ;  /* 0x8000009188917221 */ /* 0x000fe20000010000 */
[C---:B------:R-:W-:Y:S01]  /*60a0*/  FMUL.FTZ R18, R132.reuse, R149 ;  /* 0x0000009584127220 */ /* 0x040fe20000410000 */
[-CC-:B------:R-:W-:Y:S01]  /*60b0*/  FFMA.FTZ R169, R169, R170.reuse, R177.reuse ;  /* 0x000000aaa9a97223 */ /* 0x180fe200000100b1 */
[-CC-:B------:R-:W-:Y:S01]  /*60c0*/  FFMA.FTZ R171, R171, R170.reuse, R177.reuse ;  /* 0x000000aaabab7223 */ /* 0x180fe200000100b1 */
[----:B------:R-:W-:Y:S01]  /*60d0*/  FMUL.FTZ R0, R157, UR6 ;  /* 0x000000069d007c20 */ /* 0x000fe20008410000 */
[----:B------:R-:W-:Y:S01]  /*60e0*/  FFMA.FTZ R45, R45, R170, R177 ;  /* 0x000000aa2d2d7223 */ /* 0x000fe200000100b1 */
[C---:B------:R-:W-:Y:S01]  /*60f0*/  LOP3.LUT P5, RZ, R55.reuse, 0xff0000, RZ, 0xc0, !PT ;  /* 0x00ff000037ff7812 */ /* 0x040fe200078ac0ff */
[----:B------:R-:W-:Y:S01]  /*6100*/  FMUL.FTZ R167, R132, R167 ;  /* 0x000000a784a77220 */ /* 0x000fe20000410000 */
[----:B------:R-:W-:Y:S01]  /*6110*/  FSEL R35, R16, RZ, P2 ;  /* 0x000000ff10237208 */ /* 0x000fe20001000000 */
[----:B------:R-:W-:Y:S01]  /*6120*/  FMUL.FTZ R17, R132, R145 ;  /* 0x0000009184117220 */ /* 0x000fe20000410000 */
[----:B------:R-:W-:Y:S01]  /*6130*/  FMUL.FTZ R16, R18, UR6 ;  /* 0x0000000612107c20 */ /* 0x000fe20008410000 */
[----:B------:R-:W-:Y:S01]  /*6140*/  LOP3.LUT P6, RZ, R55, 0xff, RZ, 0xc0, !PT ;  /* 0x000000ff37ff7812 */ /* 0x000fe200078cc0ff */
[----:B------:R-:W-:Y:S01]  /*6150*/  FADD.FTZ R171, R152, -R171 ;  /* 0x800000ab98ab7221 */ /* 0x000fe20000010000 */
[----:B------:R-:W-:Y:S01]  /*6160*/  FADD.FTZ R45, R46, -R45 ;  /* 0x8000002d2e2d7221 */ /* 0x000fe20000010000 */
[----:B------:R-:W-:Y:S01]  /*6170*/  FADD.FTZ R169, R150, -R169 ;  /* 0x800000a996a97221 */ /* 0x000fe20000010000 */
[----:B------:R-:W-:Y:S01]  /*6180*/  FSEL R34, R0, RZ, P5 ;  /* 0x000000ff00227208 */ /* 0x000fe20002800000 */
[----:B------:R-:W-:Y:S01]  /*6190*/  FMUL.FTZ R19, R167, UR6 ;  /* 0x00000006a7137c20 */ /* 0x000fe20008410000 */
[----:B------:R-:W-:Y:S01]  /*61a0*/  LOP3.LUT P2, RZ, R55, 0xff00, RZ, 0xc0, !PT ;  /* 0x0000ff0037ff7812 */ /* 0x000fe2000784c0ff */
[----:B------:R-:W-:Y:S01]  /*61b0*/  FMUL.FTZ R0, R17, UR6 ;  /* 0x0000000611007c20 */ /* 0x000fe20008410000 */
[----:B------:R-:W-:Y:S01]  /*61c0*/  LOP3.LUT P5, RZ, R54, 0xff0000, RZ, 0xc0, !PT ;  /* 0x00ff000036ff7812 */ /* 0x000fe200078ac0ff */
[----:B------:R-:W-:Y:S01]  /*61d0*/  FMUL.FTZ R26, R132, R171 ;  /* 0x000000ab841a7220 */ /* 0x000fe20000410000 */
[----:B------:R-:W-:Y:S01]  /*61e0*/  FSEL R32, R16, RZ, P6 ;  /* 0x000000ff10207208 */ /* 0x000fe20003000000 */
[C---:B------:R-:W-:Y:S01]  /*61f0*/  FMUL.FTZ R16, R132.reuse, R45 ;  /* 0x0000002d84107220 */ /* 0x040fe20000410000 */
[----:B------:R-:W-:Y:S01]  /*6200*/  FMUL.FTZ R169, R132, R169 ;  /* 0x000000a984a97220 */ /* 0x000fe20000410000 */
[----:B------:R-:W-:Y:S01]  /*6210*/  FSEL R33, R19, RZ, P2 ;  /* 0x000000ff13217208 */ /* 0x000fe20001000000 */
[----:B------:R-:W-:Y:S01]  /*6220*/  FMUL.FTZ R27, R26, UR6 ;  /* 0x000000061a1b7c20 */ /* 0x000fe20008410000 */
[----:B------:R-:W-:Y:S01]  /*6230*/  FSEL R25, R0, RZ, P5 ;  /* 0x000000ff00197208 */ /* 0x000fe20002800000 */
[----:B------:R-:W-:Y:S01]  /*6240*/  FMUL.FTZ R0, R16, UR6 ;  /* 0x0000000610007c20 */ /* 0x000fe20008410000 */
[----:B------:R-:W-:Y:S01]  /*6250*/  F2FP.BF16.F32.PACK_AB R19, R24, R157 ;  /* 0x0000009d1813723e */ /* 0x000fe200000010ff */
[----:B------:R-:W-:Y:S01]  /*6260*/  FMUL.FTZ R24, R169, UR6 ;  /* 0x00000006a9187c20 */ /* 0x000fe20008410000 */
[----:B------:R-:W-:-:S02]  /*6270*/  LOP3.LUT P6, RZ, R54, 0xff000000, RZ, 0xc0, !PT ;  /* 0xff00000036ff7812 */ /* 0x000fc400078cc0ff */
[C---:B------:R-:W-:Y:S02]  /*6280*/  LOP3.LUT P2, RZ, R54.reuse, 0xff, RZ, 0xc0, !PT ;  /* 0x000000ff36ff7812 */ /* 0x040fe4000784c0ff */
[----:B------:R-:W-:Y:S02]  /*6290*/  LOP3.LUT P5, RZ, R54, 0xff00, RZ, 0xc0, !PT ;  /* 0x0000ff0036ff7812 */ /* 0x000fe400078ac0ff */
[----:B------:R-:W-:Y:S02]  /*62a0*/  FSEL R30, R27, RZ, P6 ;  /* 0x000000ff1b1e7208 */ /* 0x000fe40003000000 */
[----:B------:R-:W-:Y:S02]  /*62b0*/  FSEL R0, R0, RZ, P2 ;  /* 0x000000ff00007208 */ /* 0x000fe40001000000 */
[----:B------:R-:W-:Y:S02]  /*62c0*/  FSEL R31, R24, RZ, P5 ;  /* 0x000000ff181f7208 */ /* 0x000fe40002800000 */
[----:B------:R-:W-:-:S02]  /*62d0*/  F2FP.BF16.F32.PACK_AB R17, R26, R17 ;  /* 0x000000111a11723e */ /* 0x000fc400000010ff */
[----:B------:R-:W-:Y:S02]  /*62e0*/  F2FP.BF16.F32.PACK_AB R18, R167, R18 ;  /* 0x00000012a712723e */ /* 0x000fe400000010ff */
[----:B------:R-:W-:Y:S02]  /*62f0*/  F2FP.BF16.F32.PACK_AB R16, R169, R16 ;  /* 0x00000010a910723e */ /* 0x000fe400000010ff */
[----:B------:R-:W-:Y:S02]  /*6300*/  F2FP.BF16.F32.PACK_AB R27, R35, R34 ;  /* 0x00000022231b723e */ /* 0x000fe400000010ff */
[----:B------:R-:W-:Y:S02]  /*6310*/  F2FP.BF16.F32.PACK_AB R26, R33, R32 ;  /* 0x00000020211a723e */ /* 0x000fe400000010ff */
[----:B------:R-:W-:Y:S02]  /*6320*/  F2FP.BF16.F32.PACK_AB R25, R30, R25 ;  /* 0x000000191e19723e */ /* 0x000fe400000010ff */
[----:B------:R-:W-:Y:S01]  /*6330*/  F2FP.BF16.F32.PACK_AB R24, R31, R0 ;  /* 0x000000001f18723e */ /* 0x000fe200000010ff */
[----:B------:R-:W-:Y:S06]  /*6340*/  BRA `(.L_x_420) ;  /* 0x0000000000d47947 */ /* 0x000fec0003800000 */
.L_x_424:
[-CC-:B------:R-:W-:Y:S01]  /*6350*/  FFMA.FTZ R160, R160, R170.reuse, R177.reuse ;  /* 0x000000aaa0a07223 */ /* 0x180fe200000100b1 */
[-CC-:B------:R-:W-:Y:S01]  /*6360*/  FFMA.FTZ R138, R138, R170.reuse, R177.reuse ;  /* 0x000000aa8a8a7223 */ /* 0x180fe200000100b1 */
[-CC-:B------:R-:W-:Y:S01]  /*6370*/  FFMA.FTZ R145, R145, R170.reuse, R177.reuse ;  /* 0x000000aa91917223 */ /* 0x180fe200000100b1 */
[-CC-:B------:R-:W-:Y:S01]  /*6380*/  FFMA.FTZ R134, R134, R170.reuse, R177.reuse ;  /* 0x000000aa86867223 */ /* 0x180fe200000100b1 */
[----:B------:R-:W-:Y:S01]  /*6390*/  FADD.FTZ R165, R165, -R160 ;  /* 0x800000a0a5a57221 */ /* 0x000fe20000010000 */
[----:B------:R-:W-:Y:S01]  /*63a0*/  FADD.FTZ R157, R157, -R138 ;  /* 0x8000008a9d9d7221 */ /* 0x000fe20000010000 */
[-C--:B------:R-:W-:Y:S01]  /*63b0*/  FFMA.FTZ R167, R167, R170.reuse, R177 ;  /* 0x000000aaa7a77223 */ /* 0x080fe200000100b1 */
[----:B------:R-:W-:Y:S01]  /*63c0*/  FADD.FTZ R145, R136, -R145 ;  /* 0x8000009188917221 */ /* 0x000fe20000010000 */
[C---:B------:R-:W-:Y:S01]  /*63d0*/  FMUL.FTZ R165, R132.reuse, R165 ;  /* 0x000000a584a57220 */ /* 0x040fe20000410000 */
[----:B------:R-:W-:Y:S01]  /*63e0*/  FMUL.FTZ R157, R132, R157 ;  /* 0x0000009d849d7220 */ /* 0x000fe20000410000 */
[----:B------:R-:W-:Y:S01]  /*63f0*/  FADD.FTZ R149, R149, -R134 ;  /* 0x8000008695957221 */ /* 0x000fe20000010000 */
[----:B------:R-:W-:Y:S01]  /*6400*/  FADD.FTZ R167, R156, -R167 ;  /* 0x800000a79ca77221 */ /* 0x000fe20000010000 */
[----:B------:R-:W-:Y:S01]  /*6410*/  ISETP.GE.U32.AND P2, PT, R54, RZ, PT ;  /* 0x000000ff3600720c */ /* 0x000fe20003f46070 */
[-CC-:B------:R-:W-:Y:S01]  /*6420*/  FFMA.FTZ R169, R169, R170.reuse, R177.reuse ;  /* 0x000000aaa9a97223 */ /* 0x180fe200000100b1 */
[-CC-:B------:R-:W-:Y:S01]  /*6430*/  FFMA.FTZ R171, R171, R170.reuse, R177.reuse ;  /* 0x000000aaabab7223 */ /* 0x180fe200000100b1 */
[----:B------:R-:W-:Y:S01]  /*6440*/  FFMA.FTZ R45, R45, R170, R177 ;  /* 0x000000aa2d2d7223 */ /* 0x000fe200000100b1 */
[----:B------:R-:W-:Y:S01]  /*6450*/  FMUL.FTZ R165, R165, UR6 ;  /* 0x00000006a5a57c20 */ /* 0x000fe20008410000 */
[----:B------:R-:W-:Y:S01]  /*6460*/  FMUL.FTZ R157, R157, UR6 ;  /* 0x000000069d9d7c20 */ /* 0x000fe20008410000 */
[C---:B------:R-:W-:Y:S01]  /*6470*/  LOP3.LUT P5, RZ, R55.reuse, 0xff0000, RZ, 0xc0, !PT ;  /* 0x00ff000037ff7812 */ /* 0x040fe200078ac0ff */
[C---:B------:R-:W-:Y:S01]  /*6480*/  FMUL.FTZ R149, R132.reuse, R149 ;  /* 0x0000009584957220 */ /* 0x040fe20000410000 */
[----:B------:R-:W-:Y:S01]  /*6490*/  ISETP.GE.U32.AND.EX P2, PT, R55, 0x1000000, PT, P2 ;  /* 0x010000003700780c */ /* 0x000fe20003f46120 */
[C---:B------:R-:W-:Y:S01]  /*64a0*/  FMUL.FTZ R167, R132.reuse, R167 ;  /* 0x000000a784a77220 */ /* 0x040fe20000410000 */
[----:B------:R-:W-:Y:S01]  /*64b0*/  FMUL.FTZ R145, R132, R145 ;  /* 0x0000009184917220 */ /* 0x000fe20000410000 */
[----:B------:R-:W-:Y:S01]  /*64c0*/  FADD.FTZ R169, R150, -R169 ;  /* 0x800000a996a97221 */ /* 0x000fe20000010000 */
[----:B------:R-:W-:Y:S01]  /*64d0*/  FADD.FTZ R171, R152, -R171 ;  /* 0x800000ab98ab7221 */ /* 0x000fe20000010000 */
[----:B------:R-:W-:Y:S01]  /*64e0*/  FADD.FTZ R45, R46, -R45 ;  /* 0x8000002d2e2d7221 */ /* 0x000fe20000010000 */
[----:B------:R-:W-:Y:S01]  /*64f0*/  FMUL.FTZ R149, R149, UR6 ;  /* 0x0000000695957c20 */ /* 0x000fe20008410000 */
[----:B-1----:R-:W-:Y:S01]  /*6500*/  FSEL R30, R165, RZ, P2 ;  /* 0x000000ffa51e7208 */ /* 0x002fe20001000000 */
[----:B------:R-:W-:Y:S01]  /*6510*/  FMUL.FTZ R167, R167, UR6 ;  /* 0x00000006a7a77c20 */ /* 0x000fe20008410000 */
[----:B------:R-:W-:Y:S01]  /*6520*/  FSEL R27, R157, RZ, P5 ;  /* 0x000000ff9d1b7208 */ /* 0x000fe20002800000 */
[----:B------:R-:W-:Y:S01]  /*6530*/  FMUL.FTZ R145, R145, UR6 ;  /* 0x0000000691917c20 */ /* 0x000fe20008410000 */
[C---:B------:R-:W-:Y:S01]  /*6540*/  LOP3.LUT P6, RZ, R55.reuse, 0xff, RZ, 0xc0, !PT ;  /* 0x000000ff37ff7812 */ /* 0x040fe200078cc0ff */
[C---:B------:R-:W-:Y:S01]  /*6550*/  FMUL.FTZ R169, R132.reuse, R169 ;  /* 0x000000a984a97220 */ /* 0x040fe20000410000 */
[----:B------:R-:W-:Y:S01]  /*6560*/  LOP3.LUT P2, RZ, R55, 0xff00, RZ, 0xc0, !PT ;  /* 0x0000ff0037ff7812 */ /* 0x000fe2000784c0ff */
[----:B------:R-:W-:Y:S01]  /*6570*/  FMUL.FTZ R171, R132, R171 ;  /* 0x000000ab84ab7220 */ /* 0x000fe20000410000 */
[----:B------:R-:W-:Y:S01]  /*6580*/  LOP3.LUT P5, RZ, R54, 0xff0000, RZ, 0xc0, !PT ;  /* 0x00ff000036ff7812 */ /* 0x000fe200078ac0ff */
[----:B------:R-:W-:Y:S01]  /*6590*/  FMUL.FTZ R45, R132, R45 ;  /* 0x0000002d842d7220 */ /* 0x000fe20000410000 */
        /* <DEDUP_REMOVED lines=15> */
[----:B------:R-:W-:-:S07]  /*6690*/  F2FP.BF16.F32.PACK_AB R24, R169, R24 ;  /* 0x00000018a918723e */ /* 0x000fce00000010ff */
.L_x_420:
[----:B------:R-:W1:Y:S01]  /*66a0*/  @P1 LDC.64 R30, c[0x0][0x478] ;  /* 0x00011e00ff1e1b82 */ /* 0x000e620000000a00 */
[----:B------:R-:W-:-:S07]  /*66b0*/  IMAD.WIDE.U32 R32, R133, 0x10, R28 ;  /* 0x0000001085207825 */ /* 0x000fce00078e001c */
[----:B------:R-:W2:Y:S01]  /*66c0*/  @P0 LDC.64 R34, c[0x0][0x470] ;  /* 0x00011c00ff220b82 */ /* 0x000ea20000000a00 */
        /* <DEDUP_REMOVED lines=10> */
[-C--:B------:R-:W-:Y:S01]  /*6770*/  FFMA.FTZ R44, R44, R170.reuse, R177 ;  /* 0x000000aa2c2c7223 */ /* 0x080fe200000100b1 */
[----:B-1----:R-:W-:Y:S02]  /*6780*/  IMAD.U32 R18, R11, 0x10000, RZ ;  /* 0x000100000b127824 */ /* 0x002fe400078e00ff */
[----:B------:R-:W-:Y:S01]  /*6790*/  FADD.FTZ R159, R159, -R144 ;  /* 0x800000909f9f7221 */ /* 0x000fe20000010000 */
[----:B------:R-:W-:Y:S01]  /*67a0*/  SHF.L.U32 R17, R168, 0x10, RZ ;  /* 0x00000010a8117819 */ /* 0x000fe200000006ff */
[----:B------:R-:W-:Y:S01]  /*67b0*/  FADD.FTZ R141, R158, -R141 ;  /* 0x8000008d9e8d7221 */ /* 0x000fe20000010000 */
[----:B------:R-:W-:Y:S01]  /*67c0*/  FADD.FTZ R47, R47, -R44 ;  /* 0x8000002c2f2f7221 */ /* 0x000fe20000010000 */
[----:B------:R-:W-:Y:S02]  /*67d0*/  IMAD.U32 R0, R9, 0x10000, RZ ;  /* 0x0001000009007824 */ /* 0x000fe400078e00ff */
[C---:B------:R-:W-:Y:S01]  /*67e0*/  FFMA.FTZ R159, R132.reuse, R159, R18 ;  /* 0x0000009f849f7223 */ /* 0x040fe20000010012 */
[-C--:B------:R-:W-:Y:S01]  /*67f0*/  FFMA.FTZ R175, R175, R170.reuse, R177 ;  /* 0x000000aaafaf7223 */ /* 0x080fe200000100b1 */
[C---:B------:R-:W-:Y:S01]  /*6800*/  FFMA.FTZ R20, R132.reuse, R141, R17 ;  /* 0x0000008d84147223 */ /* 0x040fe20000010011 */
[----:B------:R-:W-:Y:S01]  /*6810*/  FFMA.FTZ R17, R132, R47, R0 ;  /* 0x0000002f84117223 */ /* 0x000fe20000010000 */
[-C--:B------:R-:W-:Y:S01]  /*6820*/  FFMA.FTZ R143, R143, R170.reuse, R177 ;  /* 0x000000aa8f8f7223 */ /* 0x080fe200000100b1 */
[----:B------:R-:W-:Y:S01]  /*6830*/  SHF.L.U32 R22, R37, 0x10, RZ ;  /* 0x0000001025167819 */ /* 0x000fe200000006ff */
[----:B------:R-:W-:Y:S01]  /*6840*/  FMUL.FTZ R0, R159, UR6 ;  /* 0x000000069f007c20 */ /* 0x000fe20008410000 */
[----:B------:R-:W-:Y:S01]  /*6850*/  FADD.FTZ R175, R164, -R175 ;  /* 0x800000afa4af7221 */ /* 0x000fe20000010000 */
[----:B------:R-:W-:Y:S01]  /*6860*/  LOP3.LUT P5, RZ, R53, 0xff0000, RZ, 0xc0, !PT ;  /* 0x00ff000035ff7812 */ /* 0x000fe200078ac0ff */
[-C--:B------:R-:W-:Y:S01]  /*6870*/  FFMA.FTZ R162, R162, R170.reuse, R177 ;  /* 0x000000aaa2a27223 */ /* 0x080fe200000100b1 */
[----:B------:R-:W-:Y:S01]  /*6880*/  SHF.L.U32 R16, R10, 0x10, RZ ;  /* 0x000000100a107819 */ /* 0x000fe200000006ff */
[----:B------:R-:W-:Y:S01]  /*6890*/  FADD.FTZ R143, R140, -R143 ;  /* 0x8000008f8c8f7221 */ /* 0x000fe20000010000 */
[----:B------:R-:W-:Y:S01]  /*68a0*/  SHF.L.U32 R41, R41, 0x10, RZ ;  /* 0x0000001029297819 */ /* 0x000fe200000006ff */
[----:B------:R-:W-:Y:S01]  /*68b0*/  FFMA.FTZ R24, R132, R175, R22 ;  /* 0x000000af84187223 */ /* 0x000fe20000010016 */
[----:B------:R-:W-:Y:S01]  /*68c0*/  FSEL R27, R0, RZ, P5 ;  /* 0x000000ff001b7208 */ /* 0x000fe20002800000 */
[----:B------:R-:W-:Y:S01]  /*68d0*/  FADD.FTZ R173, R173, -R162 ;  /* 0x800000a2adad7221 */ /* 0x000fe20000010000 */
[----:B------:R-:W-:Y:S01]  /*68e0*/  ISETP.GE.U32.AND P2, PT, R52, RZ, PT ;  /* 0x000000ff3400720c */ /* 0x000fe20003f46070 */
[----:B------:R-:W-:Y:S01]  /*68f0*/  FFMA.FTZ R18, R132, R143, R16 ;  /* 0x0000008f84127223 */ /* 0x000fe20000010010 */
[----:B------:R-:W-:Y:S01]  /*6900*/  ISETP.GE.U32.AND P5, PT, R2, RZ, PT ;  /* 0x000000ff0200720c */ /* 0x000fe20003fa6070 */
[----:B------:R-:W-:Y:S01]  /*6910*/  FMUL.FTZ R16, R24, UR6 ;  /* 0x0000000618107c20 */ /* 0x000fe20008410000 */
[----:B------:R-:W-:Y:S01]  /*6920*/  LOP3.LUT P6, RZ, R3, 0xff0000, RZ, 0xc0, !PT ;  /* 0x00ff000003ff7812 */ /* 0x000fe200078cc0ff */
[----:B------:R-:W-:Y:S01]  /*6930*/  FFMA.FTZ R41, R132, R173, R41 ;  /* 0x000000ad84297223 */ /* 0x000fe20000010029 */
[----:B------:R-:W-:Y:S01]  /*6940*/  ISETP.GE.U32.AND.EX P2, PT, R53, 0x1000000, PT, P2 ;  /* 0x010000003500780c */ /* 0x000fe20003f46120 */
[-CC-:B------:R-:W-:Y:S01]  /*6950*/  FFMA.FTZ R154, R154, R170.reuse, R177.reuse ;  /* 0x000000aa9a9a7223 */ /* 0x180fe200000100b1 */
[----:B------:R-:W-:Y:S01]  /*6960*/  ISETP.GE.U32.AND.EX P5, PT, R3, 0x1000000, PT, P5 ;  /* 0x010000000300780c */ /* 0x000fe20003fa6150 */
[----:B------:R-:W-:Y:S01]  /*6970*/  FMUL.FTZ R19, R41, UR6 ;  /* 0x0000000629137c20 */ /* 0x000fe20008410000 */
[----:B------:R-:W-:Y:S01]  /*6980*/  FSEL R23, R0, RZ, P6 ;  /* 0x000000ff00177208 */ /* 0x000fe20003000000 */
[----:B------:R-:W-:Y:S01]  /*6990*/  FMUL.FTZ R0, R18, UR6 ;  /* 0x0000000612007c20 */ /* 0x000fe20008410000 */
[C---:B------:R-:W-:Y:S01]  /*69a0*/  FSEL R32, R16.reuse, RZ, P2 ;  /* 0x000000ff10207208 */ /* 0x040fe20001000000 */
[----:B------:R-:W-:Y:S01]  /*69b0*/  FFMA.FTZ R43, R43, R170, R177 ;  /* 0x000000aa2b2b7223 */ /* 0x000fe200000100b1 */
[----:B------:R-:W-:Y:S01]  /*69c0*/  FSEL R34, R16, RZ, P5 ;  /* 0x000000ff10227208 */ /* 0x000fe20002800000 */
[----:B------:R-:W-:Y:S01]  /*69d0*/  FMUL.FTZ R16, R17, UR6 ;  /* 0x0000000611107c20 */ /* 0x000fe20008410000 */
[----:B------:R-:W-:Y:S01]  /*69e0*/  LOP3.LUT P2, RZ, R3, 0xff, RZ, 0xc0, !PT ;  /* 0x000000ff03ff7812 */ /* 0x000fe2000784c0ff */
[----:B------:R-:W-:Y:S01]  /*69f0*/  FADD.FTZ R153, R153, -R154 ;  /* 0x8000009a99997221 */ /* 0x000fe20000010000 */
[C---:B------:R-:W-:Y:S01]  /*6a00*/  LOP3.LUT P5, RZ, R53.reuse, 0xff00, RZ, 0xc0, !PT ;  /* 0x0000ff0035ff7812 */ /* 0x040fe200078ac0ff */
[----:B------:R-:W-:Y:S01]  /*6a10*/  FADD.FTZ R43, R42, -R43 ;  /* 0x8000002b2a2b7221 */ /* 0x000fe20000010000 */
[----:B------:R-:W-:-:S02]  /*6a20*/  LOP3.LUT P6, RZ, R53, 0xff, RZ, 0xc0, !PT ;  /* 0x000000ff35ff7812 */ /* 0x000fc400078cc0ff */
[C---:B------:R-:W-:Y:S02]  /*6a30*/  FSEL R22, R0.reuse, RZ, P2 ;  /* 0x000000ff00167208 */ /* 0x040fe40001000000 */
[----:B------:R-:W-:Y:S02]  /*6a40*/  FSEL R33, R19, RZ, P5 ;  /* 0x000000ff13217208 */ /* 0x000fe40002800000 */
[----:B------:R-:W-:Y:S02]  /*6a50*/  FSEL R26, R0, RZ, P6 ;  /* 0x000000ff001a7208 */ /* 0x000fe40003000000 */
[----:B------:R-:W-:Y:S02]  /*6a60*/  LOP3.LUT P2, RZ, R52, 0xff0000, RZ, 0xc0, !PT ;  /* 0x00ff000034ff7812 */ /* 0x000fe4000784c0ff */
[----:B------:R-:W-:Y:S02]  /*6a70*/  LOP3.LUT P5, RZ, R2, 0xff0000, RZ, 0xc0, !PT ;  /* 0x00ff000002ff7812 */ /* 0x000fe400078ac0ff */
[----:B------:R-:W-:-:S02]  /*6a80*/  LOP3.LUT P6, RZ, R3, 0xff00, RZ, 0xc0, !PT ;  /* 0x0000ff0003ff7812 */ /* 0x000fc400078cc0ff */
[----:B------:R-:W-:Y:S02]  /*6a90*/  SHF.L.U32 R39, R39, 0x10, RZ ;  /* 0x0000001027277819 */ /* 0x000fe400000006ff */
[C---:B------:R-:W-:Y:S02]  /*6aa0*/  FSEL R25, R16.reuse, RZ, P2 ;  /* 0x000000ff10197208 */ /* 0x040fe40001000000 */
[----:B------:R-:W-:Y:S01]  /*6ab0*/  FSEL R21, R16, RZ, P5 ;  /* 0x000000ff10157208 */ /* 0x000fe20002800000 */
[----:B------:R-:W-:Y:S01]  /*6ac0*/  FMUL.FTZ R16, R20, UR6 ;  /* 0x0000000614107c20 */ /* 0x000fe20008410000 */
[----:B------:R-:W-:Y:S01]  /*6ad0*/  FSEL R35, R19, RZ, P6 ;  /* 0x000000ff13237208 */ /* 0x000fe20003000000 */
[----:B------:R-:W-:Y:S01]  /*6ae0*/  FFMA.FTZ R39, R132, R153, R39 ;  /* 0x0000009984277223 */ /* 0x000fe20000010027 */
[----:B------:R-:W-:Y:S02]  /*6af0*/  LOP3.LUT P6, RZ, R52, 0xff000000, RZ, 0xc0, !PT ;  /* 0xff00000034ff7812 */ /* 0x000fe400078cc0ff */
[----:B------:R-:W-:-:S02]  /*6b00*/  SHF.L.U32 R0, R8, 0x10, RZ ;  /* 0x0000001008007819 */ /* 0x000fc400000006ff */
[----:B------:R-:W-:Y:S02]  /*6b10*/  FSEL R30, R16, RZ, P6 ;  /* 0x000000ff101e7208 */ /* 0x000fe40003000000 */
[----:B------:R-:W-:Y:S01]  /*6b20*/  F2FP.BF16.F32.PACK_AB R17, R20, R17 ;  /* 0x000000111411723e */ /* 0x000fe200000010ff */
[----:B------:R-:W-:Y:S01]  /*6b30*/  FFMA.FTZ R0, R132, R43, R0 ;  /* 0x0000002b84007223 */ /* 0x000fe20000010000 */
[----:B------:R-:W-:Y:S01]  /*6b40*/  LOP3.LUT P6, RZ, R2, 0xff000000, RZ, 0xc0, !PT ;  /* 0xff00000002ff7812 */ /* 0x000fe200078cc0ff */
[----:B------:R-:W-:Y:S01]  /*6b50*/  FMUL.FTZ R20, R39, UR6 ;  /* 0x0000000627147c20 */ /* 0x000fe20008410000 */
[----:B------:R-:W-:Y:S02]  /*6b60*/  LOP3.LUT P2, RZ, R52, 0xff00, RZ, 0xc0, !PT ;  /* 0x0000ff0034ff7812 */ /* 0x000fe4000784c0ff */
[----:B------:R-:W-:Y:S02]  /*6b70*/  F2FP.BF16.F32.PACK_AB R27, R32, R27 ;  /* 0x0000001b201b723e */ /* 0x000fe400000010ff */
        /* <DEDUP_REMOVED lines=20> */
.L_x_427:
[-CC-:B------:R-:W-:Y:S01]  /*6cc0*/  FFMA.FTZ R175, R175, R170.reuse, R177.reuse ;  /* 0x000000aaafaf7223 */ /* 0x180fe200000100b1 */
[-C--:B------:R-:W-:Y:S01]  /*6cd0*/  FFMA.FTZ R144, R144, R170.reuse, R177 ;  /* 0x000000aa90907223 */ /* 0x080fe200000100b1 */
[----:B-1----:R-:W-:Y:S01]  /*6ce0*/  SHF.L.U32 R24, R37, 0x10, RZ ;  /* 0x0000001025187819 */ /* 0x002fe200000006ff */
[----:B------:R-:W-:Y:S02]  /*6cf0*/  IMAD.U32 R22, R11, 0x10000, RZ ;  /* 0x000100000b167824 */ /* 0x000fe400078e00ff */
[----:B------:R-:W-:Y:S01]  /*6d00*/  FADD.FTZ R175, R164, -R175 ;  /* 0x800000afa4af7221 */ /* 0x000fe20000010000 */
[----:B------:R-:W-:Y:S01]  /*6d10*/  FADD.FTZ R159, R159, -R144 ;  /* 0x800000909f9f7221 */ /* 0x000fe20000010000 */
[-CC-:B------:R-:W-:Y:S01]  /*6d20*/  FFMA.FTZ R143, R143, R170.reuse, R177.reuse ;  /* 0x000000aa8f8f7223 */ /* 0x180fe200000100b1 */
[----:B------:R-:W-:Y:S01]  /*6d30*/  SHF.L.U32 R20, R10, 0x10, RZ ;  /* 0x000000100a147819 */ /* 0x000fe200000006ff */
[C---:B------:R-:W-:Y:S01]  /*6d40*/  FFMA.FTZ R24, R132.reuse, R175, R24 ;  /* 0x000000af84187223 */ /* 0x040fe20000010018 */
[----:B------:R-:W-:Y:S01]  /*6d50*/  FFMA.FTZ R22, R132, R159, R22 ;  /* 0x0000009f84167223 */ /* 0x000fe20000010016 */
[----:B------:R-:W-:Y:S01]  /*6d60*/  ISETP.GE.U32.AND P2, PT, R52, RZ, PT ;  /* 0x000000ff3400720c */ /* 0x000fe20003f46070 */
[-C--:B------:R-:W-:Y:S01]  /*6d70*/  FFMA.FTZ R162, R162, R170.reuse, R177 ;  /* 0x000000aaa2a27223 */ /* 0x080fe200000100b1 */
[----:B------:R-:W-:Y:S01]  /*6d80*/  FADD.FTZ R143, R140, -R143 ;  /* 0x8000008f8c8f7221 */ /* 0x000fe20000010000 */
[----:B------:R-:W-:Y:S01]  /*6d90*/  FMUL.FTZ R24, R24, UR6 ;  /* 0x0000000618187c20 */ /* 0x000fe20008410000 */
[----:B------:R-:W-:Y:S01]  /*6da0*/  SHF.L.U32 R41, R41, 0x10, RZ ;  /* 0x0000001029297819 */ /* 0x000fe200000006ff */
[----:B------:R-:W-:Y:S01]  /*6db0*/  FMUL.FTZ R22, R22, UR6 ;  /* 0x0000000616167c20 */ /* 0x000fe20008410000 */
[----:B------:R-:W-:Y:S01]  /*6dc0*/  ISETP.GE.U32.AND.EX P6, PT, R53, 0x1000000, PT, P2 ;  /* 0x010000003500780c */ /* 0x000fe20003fc6120 */
[----:B------:R-:W-:Y:S01]  /*6dd0*/  FADD.FTZ R173, R173, -R162 ;  /* 0x800000a2adad7221 */ /* 0x000fe20000010000 */
[----:B------:R-:W-:Y:S01]  /*6de0*/  FFMA.FTZ R20, R132, R143, R20 ;  /* 0x0000008f84147223 */ /* 0x000fe20000010014 */
[----:B------:R-:W-:Y:S01]  /*6df0*/  LOP3.LUT P5, RZ, R53, 0xff0000, RZ, 0xc0, !PT ;  /* 0x00ff000035ff7812 */ /* 0x000fe200078ac0ff */
[-CC-:B------:R-:W-:Y:S01]  /*6e00*/  FFMA.FTZ R44, R44, R170.reuse, R177.reuse ;  /* 0x000000aa2c2c7223 */ /* 0x180fe200000100b1 */
[----:B------:R-:W-:Y:S01]  /*6e10*/  ISETP.GE.U32.AND P2, PT, R2, RZ, PT ;  /* 0x000000ff0200720c */ /* 0x000fe20003f46070 */
[-C--:B------:R-:W-:Y:S01]  /*6e20*/  FFMA.FTZ R141, R141, R170.reuse, R177 ;  /* 0x000000aa8d8d7223 */ /* 0x080fe200000100b1 */
[----:B------:R-:W-:Y:S01]  /*6e30*/  FSEL R32, R24, RZ, P6 ;  /* 0x000000ff18207208 */ /* 0x000fe20003000000 */
[----:B------:R-:W-:Y:S01]  /*6e40*/  FFMA.FTZ R41, R132, R173, R41 ;  /* 0x000000ad84297223 */ /* 0x000fe20000010029 */
[----:B------:R-:W-:Y:S01]  /*6e50*/  LOP3.LUT P6, RZ, R3, 0xff0000, RZ, 0xc0, !PT ;  /* 0x00ff000003ff7812 */ /* 0x000fe200078cc0ff */
[----:B------:R-:W-:Y:S01]  /*6e60*/  FMUL.FTZ R20, R20, UR6 ;  /* 0x0000000614147c20 */ /* 0x000fe20008410000 */
[----:B------:R-:W-:Y:S01]  /*6e70*/  FSEL R27, R22, RZ, P5 ;  /* 0x000000ff161b7208 */ /* 0x000fe20002800000 */
[----:B------:R-:W-:Y:S01]  /*6e80*/  FADD.FTZ R47, R47, -R44 ;  /* 0x8000002c2f2f7221 */ /* 0x000fe20000010000 */
[----:B------:R-:W-:Y:S01]  /*6e90*/  ISETP.GE.U32.AND.EX P2, PT, R3, 0x1000000, PT, P2 ;  /* 0x010000000300780c */ /* 0x000fe20003f46120 */
[----:B------:R-:W-:Y:S01]  /*6ea0*/  FADD.FTZ R141, R158, -R141 ;  /* 0x8000008d9e8d7221 */ /* 0x000fe20000010000 */
[----:B------:R-:W-:Y:S01]  /*6eb0*/  SHF.L.U32 R0, R9, 0x10, RZ ;  /* 0x0000001009007819 */ /* 0x000fe200000006ff */
[----:B------:R-:W-:Y:S01]  /*6ec0*/  IMAD.U32 R21, R168, 0x10000, RZ ;  /* 0x00010000a8157824 */ /* 0x000fe200078e00ff */
[----:B------:R-:W-:Y:S01]  /*6ed0*/  LOP3.LUT P5, RZ, R53, 0xff, RZ, 0xc0, !PT ;  /* 0x000000ff35ff7812 */ /* 0x000fe200078ac0ff */
[-C--:B------:R-:W-:Y:S01]  /*6ee0*/  FFMA.FTZ R154, R154, R170.reuse, R177 ;  /* 0x000000aa9a9a7223 */ /* 0x080fe200000100b1 */
[----:B------:R-:W-:Y:S01]  /*6ef0*/  FSEL R23, R22, RZ, P6 ;  /* 0x000000ff16177208 */ /* 0x000fe20003000000 */
[----:B------:R-:W-:Y:S01]  /*6f00*/  FMUL.FTZ R41, R41, UR6 ;  /* 0x0000000629297c20 */ /* 0x000fe20008410000 */
[----:B------:R-:W-:Y:S01]  /*6f10*/  FSEL R34, R24, RZ, P2 ;  /* 0x000000ff18227208 */ /* 0x000fe20001000000 */
[C---:B------:R-:W-:Y:S01]  /*6f20*/  FFMA.FTZ R21, R132.reuse, R141, R21 ;  /* 0x0000008d84157223 */ /* 0x040fe20000010015 */
[----:B------:R-:W-:Y:S01]  /*6f30*/  LOP3.LUT P6, RZ, R3, 0xff, RZ, 0xc0, !PT ;  /* 0x000000ff03ff7812 */ /* 0x000fe200078cc0ff */
[----:B------:R-:W-:Y:S01]  /*6f40*/  FFMA.FTZ R0, R132, R47, R0 ;  /* 0x0000002f84007223 */ /* 0x000fe20000010000 */
[----:B------:R-:W-:Y:S01]  /*6f50*/  LOP3.LUT P2, RZ, R53, 0xff00, RZ, 0xc0, !PT ;  /* 0x0000ff0035ff7812 */ /* 0x000fe2000784c0ff */
[----:B------:R-:W-:Y:S01]  /*6f60*/  FADD.FTZ R153, R153, -R154 ;  /* 0x8000009a99997221 */ /* 0x000fe20000010000 */
[C---:B------:R-:W-:Y:S01]  /*6f70*/  FSEL R26, R20.reuse, RZ, P5 ;  /* 0x000000ff141a7208 */ /* 0x040fe20002800000 */
[----:B------:R-:W-:Y:S01]  /*6f80*/  IMAD.U32 R39, R39, 0x10000, RZ ;  /* 0x0001000027277824 */ /* 0x000fe200078e00ff */
[----:B------:R-:W-:Y:S01]  /*6f90*/  LOP3.LUT P5, RZ, R3, 0xff00, RZ, 0xc0, !PT ;  /* 0x0000ff0003ff7812 */ /* 0x000fe200078ac0ff */
[----:B------:R-:W-:Y:S01]  /*6fa0*/  FFMA.FTZ R43, R43, R170, R177 ;  /* 0x000000aa2b2b7223 */ /* 0x000fe200000100b1 */
[----:B------:R-:W-:Y:S01]  /*6fb0*/  FSEL R24, R20, RZ, P6 ;  /* 0x000000ff14187208 */ /* 0x000fe20003000000 */
[----:B------:R-:W-:Y:S01]  /*6fc0*/  FMUL.FTZ R20, R0, UR6 ;  /* 0x0000000600147c20 */ /* 0x000fe20008410000 */
[----:B------:R-:W-:Y:S01]  /*6fd0*/  FSEL R33, R41, RZ, P2 ;  /* 0x000000ff29217208 */ /* 0x000fe20001000000 */
[----:B------:R-:W-:Y:S01]  /*6fe0*/  FMUL.FTZ R22, R21, UR6 ;  /* 0x0000000615167c20 */ /* 0x000fe20008410000 */
[----:B------:R-:W-:Y:S01]  /*6ff0*/  FSEL R41, R41, RZ, P5 ;  /* 0x000000ff29297208 */ /* 0x000fe20002800000 */
[----:B------:R-:W-:Y:S01]  /*7000*/  FFMA.FTZ R39, R132, R153, R39 ;  /* 0x0000009984277223 */ /* 0x000fe20000010027 */
[----:B------:R-:W-:Y:S01]  /*7010*/  LOP3.LUT P6, RZ, R52, 0xff0000, RZ, 0xc0, !PT ;  /* 0x00ff000034ff7812 */ /* 0x000fe200078cc0ff */
[----:B------:R-:W-:Y:S01]  /*7020*/  FADD.FTZ R43, R42, -R43 ;  /* 0x8000002b2a2b7221 */ /* 0x000fe20000010000 */
        /* <DEDUP_REMOVED lines=10> */
[----:B------:R-:W-:-:S02]  /*70d0*/  F2FP.BF16.F32.PACK_AB R27, R32, R27 ;  /* 0x0000001b201b723e */ /* 0x000fc400000010ff */
        /* <DEDUP_REMOVED lines=15> */
[----:B------:R-:W-:Y:S01]  /*71d0*/  F2FP.BF16.F32.PACK_AB R24, R31, R24 ;  /* 0x000000181f18723e */ /* 0x000fe200000010ff */
[----:B------:R-:W-:Y:S06]  /*71e0*/  BRA `(.L_x_428) ;  /* 0x0000001800347947 */ /* 0x000fec0003800000 */
.L_x_426:
[----:B------:R-:W-:Y:S05]  /*71f0*/  @!P1 BRA `(.L_x_429) ;  /* 0x00000004003c9947 */ /* 0x000fea0003800000 */
[-CC-:B------:R-:W-:Y:S01]  /*7200*/  FFMA.FTZ R144, R144, R170.reuse, R177.reuse ;  /* 0x000000aa90907223 */ /* 0x180fe200000100b1 */
[-CC-:B------:R-:W-:Y:S01]  /*7210*/  FFMA.FTZ R175, R175, R170.reuse, R177.reuse ;  /* 0x000000aaafaf7223 */ /* 0x180fe200000100b1 */
[-C--:B------:R-:W-:Y:S01]  /*7220*/  FFMA.FTZ R143, R143, R170.reuse, R177 ;  /* 0x000000aa8f8f7223 */ /* 0x080fe200000100b1 */
[----:B------:R-:W-:Y:S01]  /*7230*/  LOP3.LUT P5, RZ, R53, 0xff0000, RZ, 0xc0, !PT ;  /* 0x00ff000035ff7812 */ /* 0x000fe200078ac0ff */
[----:B-1----:R-:W-:Y:S01]  /*7240*/  FADD.FTZ R19, R159, -R144 ;  /* 0x800000909f137221 */ /* 0x002fe20000010000 */
[----:B------:R-:W-:Y:S01]  /*7250*/  FADD.FTZ R175, R164, -R175 ;  /* 0x800000afa4af7221 */ /* 0x000fe20000010000 */
[----:B------:R-:W-:Y:S01]  /*7260*/  FADD.FTZ R143, R140, -R143 ;  /* 0x8000008f8c8f7221 */ /* 0x000fe20000010000 */
[-CC-:B------:R-:W-:Y:S01]  /*7270*/  FFMA.FTZ R162, R162, R170.reuse, R177.reuse ;  /* 0x000000aaa2a27223 */ /* 0x180fe200000100b1 */
[C---:B------:R-:W-:Y:S01]  /*7280*/  FMUL.FTZ R19, R132.reuse, R19 ;  /* 0x0000001384137220 */ /* 0x040fe20000410000 */
[----:B------:R-:W-:Y:S01]  /*7290*/  LOP3.LUT P6, RZ, R3, 0xff0000, RZ, 0xc0, !PT ;  /* 0x00ff000003ff7812 */ /* 0x000fe200078cc0ff */
[----:B------:R-:W-:Y:S01]  /*72a0*/  FMUL.FTZ R32, R132, R175 ;  /* 0x000000af84207220 */ /* 0x000fe20000410000 */
[----:B------:R-:W-:Y:S01]  /*72b0*/  ISETP.GE.U32.AND P2, PT, R52, RZ, PT ;  /* 0x000000ff3400720c */ /* 0x000fe20003f46070 */
[----:B------:R-:W-:Y:S01]  /*72c0*/  FMUL.FTZ R0, R19, UR6 ;  /* 0x0000000613007c20 */ /* 0x000fe20008410000 */
[----:B------:R-:W-:Y:S01]  /*72d0*/  FMUL.FTZ R18, R132, R143 ;  /* 0x0000008f84127220 */ /* 0x000fe20000410000 */
[----:B------:R-:W-:Y:S01]  /*72e0*/  FADD.FTZ R23, R173, -R162 ;  /* 0x800000a2ad177221 */ /* 0x000fe20000010000 */
[----:B------:R-:W-:Y:S01]  /*72f0*/  FMUL.FTZ R16, R32, UR6 ;  /* 0x0000000620107c20 */ /* 0x000fe20008410000 */
[----:B------:R-:W-:Y:S01]  /*7300*/  ISETP.GE.U32.AND.EX P2, PT, R53, 0x1000000, PT, P2 ;  /* 0x010000003500780c */ /* 0x000fe20003f46120 */
[-CC-:B------:R-:W-:Y:S01]  /*7310*/  FFMA.FTZ R44, R44, R170.reuse, R177.reuse ;  /* 0x000000aa2c2c7223 */ /* 0x180fe200000100b1 */
[----:B------:R-:W-:Y:S01]  /*7320*/  FSEL R27, R0, RZ, P5 ;  /* 0x000000ff001b7208 */ /* 0x000fe20002800000 */
[----:B------:R-:W-:Y:S01]  /*7330*/  FMUL.FTZ R23, R132, R23 ;  /* 0x0000001784177220 */ /* 0x000fe20000410000 */
[----:B------:R-:W-:Y:S01]  /*7340*/  ISETP.GE.U32.AND P5, PT, R2, RZ, PT ;  /* 0x000000ff0200720c */ /* 0x000fe20003fa6070 */
[-C--:B------:R-:W-:Y:S01]  /*7350*/  FFMA.FTZ R141, R141, R170.reuse, R177 ;  /* 0x000000aa8d8d7223 */ /* 0x080fe200000100b1 */
[----:B------:R-:W-:Y:S01]  /*7360*/  FSEL R24, R0, RZ, P6 ;  /* 0x000000ff00187208 */ /* 0x000fe20003000000 */
[----:B------:R-:W-:Y:S01]  /*7370*/  FMUL.FTZ R0, R18, UR6 ;  /* 0x0000000612007c20 */ /* 0x000fe20008410000 */
[----:B------:R-:W-:Y:S01]  /*7380*/  ISETP.GE.U32.AND.EX P5, PT, R3, 0x1000000, PT, P5 ;  /* 0x010000000300780c */ /* 0x000fe20003fa6150 */
[----:B------:R-:W-:Y:S01]  /*7390*/  FADD.FTZ R17, R47, -R44 ;  /* 0x8000002c2f117221 */ /* 0x000fe20000010000 */
[----:B------:R-:W-:Y:S01]  /*73a0*/  LOP3.LUT P6, RZ, R53, 0xff, RZ, 0xc0, !PT ;  /* 0x000000ff35ff7812 */ /* 0x000fe200078cc0ff */
[----:B------:R-:W-:Y:S01]  /*73b0*/  FADD.FTZ R141, R158, -R141 ;  /* 0x8000008d9e8d7221 */ /* 0x000fe20000010000 */
[----:B------:R-:W-:Y:S01]  /*73c0*/  FSEL R34, R16, RZ, P2 ;  /* 0x000000ff10227208 */ /* 0x000fe20001000000 */
[-CC-:B------:R-:W-:Y:S01]  /*73d0*/  FFMA.FTZ R154, R154, R170.reuse, R177.reuse ;  /* 0x000000aa9a9a7223 */ /* 0x180fe200000100b1 */
[----:B------:R-:W-:Y:S01]  /*73e0*/  FSEL R31, R16, RZ, P5 ;  /* 0x000000ff101f7208 */ /* 0x000fe20002800000 */
[----:B------:R-:W-:Y:S01]  /*73f0*/  FMUL.FTZ R16, R23, UR6 ;  /* 0x0000000617107c20 */ /* 0x000fe20008410000 */
[----:B------:R-:W-:Y:S01]  /*7400*/  FSEL R26, R0, RZ, P6 ;  /* 0x000000ff001a7208 */ /* 0x000fe20003000000 */
[----:B------:R-:W-:Y:S01]  /*7410*/  FMUL.FTZ R17, R132, R17 ;  /* 0x0000001184117220 */ /* 0x000fe20000410000 */
[----:B------:R-:W-:Y:S01]  /*7420*/  LOP3.LUT P5, RZ, R53, 0xff00, RZ, 0xc0, !PT ;  /* 0x0000ff0035ff7812 */ /* 0x000fe200078ac0ff */
[----:B------:R-:W-:Y:S01]  /*7430*/  FFMA.FTZ R43, R43, R170, R177 ;  /* 0x000000aa2b2b7223 */ /* 0x000fe200000100b1 */
[----:B------:R-:W-:Y:S01]  /*7440*/  LOP3.LUT P6, RZ, R3, 0xff00, RZ, 0xc0, !PT ;  /* 0x0000ff0003ff7812 */ /* 0x000fe200078cc0ff */
[----:B------:R-:W-:Y:S01]  /*7450*/  FADD.FTZ R21, R153, -R154 ;  /* 0x8000009a99157221 */ /* 0x000fe20000010000 */
[----:B------:R-:W-:Y:S01]  /*7460*/  LOP3.LUT P2, RZ, R3, 0xff, RZ, 0xc0, !PT ;  /* 0x000000ff03ff7812 */ /* 0x000fe2000784c0ff */
[----:B------:R-:W-:Y:S01]  /*7470*/  FADD.FTZ R43, R42, -R43 ;  /* 0x8000002b2a2b7221 */ /* 0x000fe20000010000 */
[----:B------:R-:W-:Y:S01]  /*7480*/  FSEL R33, R16, RZ, P5 ;  /* 0x000000ff10217208 */ /* 0x000fe20002800000 */
[----:B------:R-:W-:Y:S01]  /*7490*/  FMUL.FTZ R21, R132, R21 ;  /* 0x0000001584157220 */ /* 0x000fe20000410000 */
[----:B------:R-:W-:Y:S01]  /*74a0*/  FSEL R37, R16, RZ, P6 ;  /* 0x000000ff10257208 */ /* 0x000fe20003000000 */
[----:B------:R-:W-:Y:S01]  /*74b0*/  FMUL.FTZ R16, R132, R141 ;  /* 0x0000008d84107220 */ /* 0x000fe20000410000 */
[----:B------:R-:W-:Y:S01]  /*74c0*/  FSEL R22, R0, RZ, P2 ;  /* 0x000000ff00167208 */ /* 0x000fe20001000000 */
[----:B------:R-:W-:Y:S01]  /*74d0*/  FMUL.FTZ R0, R17, UR6 ;  /* 0x0000000611007c20 */ /* 0x000fe20008410000 */
[----:B------:R-:W-:Y:S01]  /*74e0*/  LOP3.LUT P2, RZ, R52, 0xff0000, RZ, 0xc0, !PT ;  /* 0x00ff000034ff7812 */ /* 0x000fe2000784c0ff */
[----:B------:R-:W-:Y:S01]  /*74f0*/  FMUL.FTZ R20, R16, UR6 ;  /* 0x0000000610147c20 */ /* 0x000fe20008410000 */
[----:B------:R-:W-:Y:S01]  /*7500*/  LOP3.LUT P5, RZ, R2, 0xff0000, RZ, 0xc0, !PT ;  /* 0x00ff000002ff7812 */ /* 0x000fe200078ac0ff */
[----:B------:R-:W-:Y:S01]  /*7510*/  FMUL.FTZ R132, R132, R43 ;  /* 0x0000002b84847220 */ /* 0x000fe20000410000 */
[----:B------:R-:W-:-:S02]  /*7520*/  LOP3.LUT P6, RZ, R52, 0xff000000, RZ, 0xc0, !PT ;  /* 0xff00000034ff7812 */ /* 0x000fc400078cc0ff */
[C---:B------:R-:W-:Y:S02]  /*7530*/  FSEL R25, R0.reuse, RZ, P2 ;  /* 0x000000ff00197208 */ /* 0x040fe40001000000 */
[----:B------:R-:W-:Y:S01]  /*7540*/  FSEL R30, R0, RZ, P5 ;  /* 0x000000ff001e7208 */ /* 0x000fe20002800000 */
[----:B------:R-:W-:Y:S01]  /*7550*/  FMUL.FTZ R0, R21, UR6 ;  /* 0x0000000615007c20 */ /* 0x000fe20008410000 */
[----:B------:R-:W-:Y:S02]  /*7560*/  F2FP.BF16.F32.PACK_AB R19, R32, R19 ;  /* 0x000000132013723e */ /* 0x000fe400000010ff */
[----:B------:R-:W-:Y:S02]  /*7570*/  FSEL R32, R20, RZ, P6 ;  /* 0x000000ff14207208 */ /* 0x000fe40003000000 */
[----:B------:R-:W-:Y:S02]  /*7580*/  LOP3.LUT P2, RZ, R52, 0xff00, RZ, 0xc0, !PT ;  /* 0x0000ff0034ff7812 */ /* 0x000fe4000784c0ff */
[----:B------:R-:W-:-:S02]  /*7590*/  LOP3.LUT P6, RZ, R2, 0xff000000, RZ, 0xc0, !PT ;  /* 0xff00000002ff7812 */ /* 0x000fc400078cc0ff */
[----:B------:R-:W-:Y:S02]  /*75a0*/  F2FP.BF16.F32.PACK_AB R18, R23, R18 ;  /* 0x000000121712723e */ /* 0x000fe400000010ff */
[----:B------:R-:W-:Y:S02]  /*75b0*/  F2FP.BF16.F32.PACK_AB R17, R16, R17 ;  /* 0x000000111011723e */ /* 0x000fe400000010ff */
[----:B------:R-:W-:Y:S02]  /*75c0*/  F2FP.BF16.F32.PACK_AB R23, R31, R24 ;  /* 0x000000181f17723e */ /* 0x000fe400000010ff */
[----:B------:R-:W-:Y:S01]  /*75d0*/  F2FP.BF16.F32.PACK_AB R16, R21, R132 ;  /* 0x000000841510723e */ /* 0x000fe200000010ff */
[----:B------:R-:W-:Y:S01]  /*75e0*/  FMUL.FTZ R132, R132, UR6 ;  /* 0x0000000684847c20 */ /* 0x000fe20008410000 */
[----:B------:R-:W-:Y:S02]  /*75f0*/  FSEL R35, R20, RZ, P6 ;  /* 0x000000ff14237208 */ /* 0x000fe40003000000 */
[----:B------:R-:W-:-:S02]  /*7600*/  FSEL R31, R0, RZ, P2 ;  /* 0x000000ff001f7208 */ /* 0x000fc40001000000 */
[----:B------:R-:W-:Y:S02]  /*7610*/  LOP3.LUT P5, RZ, R52, 0xff, RZ, 0xc0, !PT ;  /* 0x000000ff34ff7812 */ /* 0x000fe400078ac0ff */
[C---:B------:R-:W-:Y:S02]  /*7620*/  LOP3.LUT P6, RZ, R2.reuse, 0xff00, RZ, 0xc0, !PT ;  /* 0x0000ff0002ff7812 */ /* 0x040fe400078cc0ff */
        /* <DEDUP_REMOVED lines=12> */
.L_x_429:
[-CC-:B------:R-:W-:Y:S01]  /*76f0*/  FFMA.FTZ R144, R144, R170.reuse, R177.reuse ;  /* 0x000000aa90907223 */ /* 0x180fe200000100b1 */
[-CC-:B------:R-:W-:Y:S01]  /*7700*/  FFMA.FTZ R175, R175, R170.reuse, R177.reuse ;  /* 0x000000aaafaf7223 */ /* 0x180fe200000100b1 */
[-C--:B------:R-:W-:Y:S01]  /*7710*/  FFMA.FTZ R143, R143, R170.reuse, R177 ;  /* 0x000000aa8f8f7223 */ /* 0x080fe200000100b1 */
[----:B------:R-:W-:Y:S01]  /*7720*/  ISETP.GE.U32.AND P2, PT, R52, RZ, PT ;  /* 0x000000ff3400720c */ /* 0x000fe20003f46070 */
[----:B------:R-:W-:Y:S01]  /*7730*/  FADD.FTZ R159, R159, -R144 ;  /* 0x800000909f9f7221 */ /* 0x000fe20000010000 */
[----:B------:R-:W-:Y:S01]  /*7740*/  FADD.FTZ R175, R164, -R175 ;  /* 0x800000afa4af7221 */ /* 0x000fe20000010000 */
[-C--:B------:R-:W-:Y:S01]  /*7750*/  FFMA.FTZ R162, R162, R170.reuse, R177 ;  /* 0x000000aaa2a27223 */ /* 0x080fe200000100b1 */
[----:B------:R-:W-:Y:S01]  /*7760*/  FADD.FTZ R143, R140, -R143 ;  /* 0x8000008f8c8f7221 */ /* 0x000fe20000010000 */
[C---:B------:R-:W-:Y:S01]  /*7770*/  FMUL.FTZ R159, R132.reuse, R159 ;  /* 0x0000009f849f7220 */ /* 0x040fe20000410000 */
[C---:B------:R-:W-:Y:S01]  /*7780*/  FMUL.FTZ R175, R132.reuse, R175 ;  /* 0x000000af84af7220 */ /* 0x040fe20000410000 */
[----:B------:R-:W-:Y:S01]  /*7790*/  ISETP.GE.U32.AND.EX P6, PT, R53, 0x1000000, PT, P2 ;  /* 0x010000003500780c */ /* 0x000fe20003fc6120 */
[----:B------:R-:W-:Y:S01]  /*77a0*/  FADD.FTZ R173, R173, -R162 ;  /* 0x800000a2adad7221 */ /* 0x000fe20000010000 */
[----:B------:R-:W-:Y:S01]  /*77b0*/  FMUL.FTZ R159, R159, UR6 ;  /* 0x000000069f9f7c20 */ /* 0x000fe20008410000 */
[----:B------:R-:W-:Y:S01]  /*77c0*/  FMUL.FTZ R175, R175, UR6 ;  /* 0x00000006afaf7c20 */ /* 0x000fe20008410000 */
[----:B------:R-:W-:Y:S01]  /*77d0*/  LOP3.LUT P5, RZ, R53, 0xff0000, RZ, 0xc0, !PT ;  /* 0x00ff000035ff7812 */ /* 0x000fe200078ac0ff */
[----:B------:R-:W-:Y:S01]  /*77e0*/  FMUL.FTZ R143, R132, R143 ;  /* 0x0000008f848f7220 */ /* 0x000fe20000410000 */
[----:B------:R-:W-:Y:S01]  /*77f0*/  ISETP.GE.U32.AND P2, PT, R2, RZ, PT ;  /* 0x000000ff0200720c */ /* 0x000fe20003f46070 */
[-CC-:B------:R-:W-:Y:S01]  /*7800*/  FFMA.FTZ R44, R44, R170.reuse, R177.reuse ;  /* 0x000000aa2c2c7223 */ /* 0x180fe200000100b1 */
[-C--:B------:R-:W-:Y:S01]  /*7810*/  FFMA.FTZ R141, R141, R170.reuse, R177 ;  /* 0x000000aa8d8d7223 */ /* 0x080fe200000100b1 */
[----:B-1----:R-:W-:Y:S01]  /*7820*/  FSEL R20, R175, RZ, P6 ;  /* 0x000000ffaf147208 */ /* 0x002fe20003000000 */
[----:B------:R-:W-:Y:S01]  /*7830*/  FMUL.FTZ R173, R132, R173 ;  /* 0x000000ad84ad7220 */ /* 0x000fe20000410000 */
[----:B------:R-:W-:Y:S01]  /*7840*/  FSEL R27, R159, RZ, P5 ;  /* 0x000000ff9f1b7208 */ /* 0x000fe20002800000 */
[----:B------:R-:W-:Y:S01]  /*7850*/  FMUL.FTZ R143, R143, UR6 ;  /* 0x000000068f8f7c20 */ /* 0x000fe20008410000 */
[----:B------:R-:W-:Y:S01]  /*7860*/  ISETP.GE.U32.AND.EX P2, PT, R3, 0x1000000, PT, P2 ;  /* 0x010000000300780c */ /* 0x000fe20003f46120 */
[----:B------:R-:W-:Y:S01]  /*7870*/  FADD.FTZ R47, R47, -R44 ;  /* 0x8000002c2f2f7221 */ /* 0x000fe20000010000 */
[----:B------:R-:W-:Y:S01]  /*7880*/  LOP3.LUT P6, RZ, R3, 0xff0000, RZ, 0xc0, !PT ;  /* 0x00ff000003ff7812 */ /* 0x000fe200078cc0ff */
[----:B------:R-:W-:Y:S01]  /*7890*/  FADD.FTZ R141, R158, -R141 ;  /* 0x8000008d9e8d7221 */ /* 0x000fe20000010000 */
[----:B------:R-:W-:Y:S01]  /*78a0*/  LOP3.LUT P5, RZ, R53, 0xff, RZ, 0xc0, !PT ;  /* 0x000000ff35ff7812 */ /* 0x000fe200078ac0ff */
[-CC-:B------:R-:W-:Y:S01]  /*78b0*/  FFMA.FTZ R154, R154, R170.reuse, R177.reuse ;  /* 0x000000aa9a9a7223 */ /* 0x180fe200000100b1 */
[----:B------:R-:W-:Y:S01]  /*78c0*/  FSEL R24, R175, RZ, P2 ;  /* 0x000000ffaf187208 */ /* 0x000fe20001000000 */
[----:B------:R-:W-:Y:S01]  /*78d0*/  FMUL.FTZ R173, R173, UR6 ;  /* 0x00000006adad7c20 */ /* 0x000fe20008410000 */
[----:B------:R-:W-:Y:S01]  /*78e0*/  FSEL R23, R159, RZ, P6 ;  /* 0x000000ff9f177208 */ /* 0x000fe20003000000 */
[C---:B------:R-:W-:Y:S01]  /*78f0*/  FMUL.FTZ R47, R132.reuse, R47 ;  /* 0x0000002f842f7220 */ /* 0x040fe20000410000 */
[----:B------:R-:W-:Y:S01]  /*7900*/  LOP3.LUT P2, RZ, R53, 0xff00, RZ, 0xc0, !PT ;  /* 0x0000ff0035ff7812 */ /* 0x000fe2000784c0ff */
[C---:B------:R-:W-:Y:S01]  /*7910*/  FMUL.FTZ R141, R132.reuse, R141 ;  /* 0x0000008d848d7220 */ /* 0x040fe20000410000 */
        /* <DEDUP_REMOVED lines=16> */
[----:B------:R-:W-:-:S02]  /*7a20*/  FSEL R25, R47, RZ, P6 ;  /* 0x000000ff2f197208 */ /* 0x000fc40003000000 */
[----:B------:R-:W-:Y:S01]  /*7a30*/  FSEL R0, R141, RZ, P5 ;  /* 0x000000ff8d007208 */ /* 0x000fe20002800000 */
[----:B------:R-:W-:Y:S01]  /*7a40*/  FMUL.FTZ R43, R43, UR6 ;  /* 0x000000062b2b7c20 */ /* 0x000fe20008410000 */
[----:B------:R-:W-:Y:S02]  /*7a50*/  LOP3.LUT P2, RZ, R2, 0xff0000, RZ, 0xc0, !PT ;  /* 0x00ff000002ff7812 */ /* 0x000fe4000784c0ff */
[----:B------:R-:W-:Y:S02]  /*7a60*/  LOP3.LUT P6, RZ, R52, 0xff00, RZ, 0xc0, !PT ;  /* 0x0000ff0034ff7812 */ /* 0x000fe400078cc0ff */
[----:B------:R-:W-:Y:S02]  /*7a70*/  LOP3.LUT P5, RZ, R2, 0xff000000, RZ, 0xc0, !PT ;  /* 0xff00000002ff7812 */ /* 0x000fe400078ac0ff */
[----:B------:R-:W-:Y:S02]  /*7a80*/  FSEL R21, R47, RZ, P2 ;  /* 0x000000ff2f157208 */ /* 0x000fe40001000000 */
[----:B------:R-:W-:-:S02]  /*7a90*/  FSEL R30, R141, RZ, P5 ;  /* 0x000000ff8d1e7208 */ /* 0x000fc40002800000 */
[----:B------:R-:W-:Y:S02]  /*7aa0*/  FSEL R31, R153, RZ, P6 ;  /* 0x000000ff991f7208 */ /* 0x000fe40003000000 */
[----:B------:R-:W-:Y:S02]  /*7ab0*/  LOP3.LUT P2, RZ, R52, 0xff, RZ, 0xc0, !PT ;  /* 0x000000ff34ff7812 */ /* 0x000fe4000784c0ff */
[C---:B------:R-:W-:Y:S02]  /*7ac0*/  LOP3.LUT P5, RZ, R2.reuse, 0xff00, RZ, 0xc0, !PT ;  /* 0x0000ff0002ff7812 */ /* 0x040fe400078ac0ff */
        /* <DEDUP_REMOVED lines=13> */
.L_x_425:
[----:B------:R-:W-:Y:S05]  /*7ba0*/  @!P4 BRA `(.L_x_430) ;  /* 0x000000080004c947 */ /* 0x000fea0003800000 */
[----:B------:R-:W-:Y:S05]  /*7bb0*/  @!P1 BRA `(.L_x_431) ;  /* 0x0000000400089947 */ /* 0x000fea0003800000 */
[-CC-:B------:R-:W-:Y:S01]  /*7bc0*/  FFMA.FTZ R175, R175, R170.reuse, R177.reuse ;  /* 0x000000aaafaf7223 */ /* 0x180fe200000100b1 */
[-CC-:B------:R-:W-:Y:S01]  /*7bd0*/  FFMA.FTZ R44, R44, R170.reuse, R177.reuse ;  /* 0x000000aa2c2c7223 */ /* 0x180fe200000100b1 */
[----:B-1----:R-:W-:Y:S02]  /*7be0*/  IMAD.U32 R24, R37, 0x10000, RZ ;  /* 0x0001000025187824 */ /* 0x002fe400078e00ff */
[-C--:B------:R-:W-:Y:S01]  /*7bf0*/  FFMA.FTZ R144, R144, R170.reuse, R177 ;  /* 0x000000aa90907223 */ /* 0x080fe200000100b1 */
[----:B------:R-:W-:Y:S01]  /*7c00*/  FADD.FTZ R175, R164, -R175 ;  /* 0x800000afa4af7221 */ /* 0x000fe20000010000 */
[-C--:B------:R-:W-:Y:S01]  /*7c10*/  FFMA.FTZ R143, R143, R170.reuse, R177 ;  /* 0x000000aa8f8f7223 */ /* 0x080fe200000100b1 */
[----:B------:R-:W-:Y:S01]  /*7c20*/  FADD.FTZ R47, R47, -R44 ;  /* 0x8000002c2f2f7221 */ /* 0x000fe20000010000 */
[----:B------:R-:W-:Y:S01]  /*7c30*/  IMAD.U32 R0, R9, 0x10000, RZ ;  /* 0x0001000009007824 */ /* 0x000fe200078e00ff */
[----:B------:R-:W-:Y:S01]  /*7c40*/  SHF.L.U32 R18, R11, 0x10, RZ ;  /* 0x000000100b127819 */ /* 0x000fe200000006ff */
[----:B------:R-:W-:Y:S01]  /*7c50*/  FFMA.FTZ R24, R132, R175, R24 ;  /* 0x000000af84187223 */ /* 0x000fe20000010018 */
[----:B------:R-:W-:Y:S01]  /*7c60*/  FADD.FTZ R159, R159, -R144 ;  /* 0x800000909f9f7221 */ /* 0x000fe20000010000 */
[----:B------:R-:W-:Y:S01]  /*7c70*/  SHF.L.U32 R16, R10, 0x10, RZ ;  /* 0x000000100a107819 */ /* 0x000fe200000006ff */
[----:B------:R-:W-:Y:S01]  /*7c80*/  FADD.FTZ R143, R140, -R143 ;  /* 0x8000008f8c8f7221 */ /* 0x000fe20000010000 */
[----:B------:R-:W-:Y:S01]  /*7c90*/  ISETP.GE.U32.AND P2, PT, R52, RZ, PT ;  /* 0x000000ff3400720c */ /* 0x000fe20003f46070 */
[----:B------:R-:W-:Y:S01]  /*7ca0*/  FFMA.FTZ R17, R132, R47, R0 ;  /* 0x0000002f84117223 */ /* 0x000fe20000010000 */
[----:B------:R-:W-:Y:S01]  /*7cb0*/  FMUL.FTZ R0, R24, UR6 ;  /* 0x0000000618007c20 */ /* 0x000fe20008410000 */
[-CC-:B------:R-:W-:Y:S01]  /*7cc0*/  FFMA.FTZ R162, R162, R170.reuse, R177.reuse ;  /* 0x000000aaa2a27223 */ /* 0x180fe200000100b1 */
[C---:B------:R-:W-:Y:S01]  /*7cd0*/  FFMA.FTZ R159, R132.reuse, R159, R18 ;  /* 0x0000009f849f7223 */ /* 0x040fe20000010012 */
[----:B------:R-:W-:Y:S01]  /*7ce0*/  ISETP.GE.U32.AND.EX P2, PT, R53, 0x1000000, PT, P2 ;  /* 0x010000003500780c */ /* 0x000fe20003f46120 */
[----:B------:R-:W-:Y:S01]  /*7cf0*/  FFMA.FTZ R18, R132, R143, R16 ;  /* 0x0000008f84127223 */ /* 0x000fe20000010010 */
[----:B------:R-:W-:Y:S01]  /*7d00*/  SHF.L.U32 R41, R41, 0x10, RZ ;  /* 0x0000001029297819 */ /* 0x000fe200000006ff */
[----:B------:R-:W-:Y:S01]  /*7d10*/  FADD.FTZ R173, R173, -R162 ;  /* 0x800000a2adad7221 */ /* 0x000fe20000010000 */
[----:B------:R-:W-:Y:S01]  /*7d20*/  FSEL R34, R0, RZ, P2 ;  /* 0x000000ff00227208 */ /* 0x000fe20001000000 */
[----:B------:R-:W-:Y:S01]  /*7d30*/  FMUL.FTZ R0, R18, UR6 ;  /* 0x0000000612007c20 */ /* 0x000fe20008410000 */
[----:B------:R-:W-:Y:S01]  /*7d40*/  LOP3.LUT P5, RZ, R53, 0xff, RZ, 0xc0, !PT ;  /* 0x000000ff35ff7812 */ /* 0x000fe200078ac0ff */
[-CC-:B------:R-:W-:Y:S01]  /*7d50*/  FFMA.FTZ R154, R154, R170.reuse, R177.reuse ;  /* 0x000000aa9a9a7223 */ /* 0x180fe200000100b1 */
[-CC-:B------:R-:W-:Y:S01]  /*7d60*/  FFMA.FTZ R141, R141, R170.reuse, R177.reuse ;  /* 0x000000aa8d8d7223 */ /* 0x180fe200000100b1 */
[----:B------:R-:W-:Y:S01]  /*7d70*/  FFMA.FTZ R43, R43, R170, R177 ;  /* 0x000000aa2b2b7223 */ /* 0x000fe200000100b1 */
[----:B------:R-:W-:Y:S01]  /*7d80*/  FFMA.FTZ R41, R132, R173, R41 ;  /* 0x000000ad84297223 */ /* 0x000fe20000010029 */
[----:B------:R-:W-:Y:S01]  /*7d90*/  FMUL.FTZ R16, R159, UR6 ;  /* 0x000000069f107c20 */ /* 0x000fe20008410000 */
[----:B------:R-:W-:Y:S01]  /*7da0*/  LOP3.LUT P6, RZ, R53, 0xff0000, RZ, 0xc0, !PT ;  /* 0x00ff000035ff7812 */ /* 0x000fe200078cc0ff */
[----:B------:R-:W-:Y:S01]  /*7db0*/  FADD.FTZ R153, R153, -R154 ;  /* 0x8000009a99997221 */ /* 0x000fe20000010000 */
[----:B------:R-:W-:Y:S01]  /*7dc0*/  SHF.L.U32 R39, R39, 0x10, RZ ;  /* 0x0000001027277819 */ /* 0x000fe200000006ff */
[----:B------:R-:W-:Y:S01]  /*7dd0*/  FADD.FTZ R141, R158, -R141 ;  /* 0x8000008d9e8d7221 */ /* 0x000fe20000010000 */
[----:B------:R-:W-:Y:S01]  /*7de0*/  SHF.L.U32 R168, R168, 0x10, RZ ;  /* 0x00000010a8a87819 */ /* 0x000fe200000006ff */
[----:B------:R-:W-:Y:S01]  /*7df0*/  FADD.FTZ R43, R42, -R43 ;  /* 0x8000002b2a2b7221 */ /* 0x000fe20000010000 */
[----:B------:R-:W-:Y:S01]  /*7e00*/  FSEL R32, R0, RZ, P5 ;  /* 0x000000ff00207208 */ /* 0x000fe20002800000 */
[----:B------:R-:W-:-:S02]  /*7e10*/  IMAD.U32 R0, R8, 0x10000, RZ ;  /* 0x0001000008007824 */ /* 0x000fc400078e00ff */
[----:B------:R-:W-:Y:S01]  /*7e20*/  FMUL.FTZ R19, R41, UR6 ;  /* 0x0000000629137c20 */ /* 0x000fe20008410000 */
[----:B------:R-:W-:Y:S01]  /*7e30*/  LOP3.LUT P2, RZ, R53, 0xff00, RZ, 0xc0, !PT ;  /* 0x0000ff0035ff7812 */ /* 0x000fe2000784c0ff */
[----:B------:R-:W-:Y:S01]  /*7e40*/  FFMA.FTZ R39, R132, R153, R39 ;  /* 0x0000009984277223 */ /* 0x000fe20000010027 */
[----:B------:R-:W-:Y:S01]  /*7e50*/  FSEL R27, R16, RZ, P6 ;  /* 0x000000ff101b7208 */ /* 0x000fe20003000000 */
[----:B------:R-:W-:Y:S01]  /*7e60*/  FMUL.FTZ R16, R17, UR6 ;  /* 0x0000000611107c20 */ /* 0x000fe20008410000 */
[----:B------:R-:W-:Y:S01]  /*7e70*/  LOP3.LUT P6, RZ, R52, 0xff0000, RZ, 0xc0, !PT ;  /* 0x00ff000034ff7812 */ /* 0x000fe200078cc0ff */
[C---:B------:R-:W-:Y:S01]  /*7e80*/  FFMA.FTZ R168, R132.reuse, R141, R168 ;  /* 0x0000008d84a87223 */ /* 0x040fe200000100a8 */
[----:B------:R-:W-:Y:S01]  /*7e90*/  FFMA.FTZ R0, R132, R43, R0 ;  /* 0x0000002b84007223 */ /* 0x000fe20000010000 */
[----:B------:R-:W-:Y:S01]  /*7ea0*/  FSEL R35, R19, RZ, P2 ;  /* 0x000000ff13237208 */ /* 0x000fe20001000000 */
[----:B------:R-:W-:Y:S01]  /*7eb0*/  FMUL.FTZ R25, R39, UR6 ;  /* 0x0000000627197c20 */ /* 0x000fe20008410000 */
[----:B------:R-:W-:Y:S01]  /*7ec0*/  F2FP.BF16.F32.PACK_AB R19, R24, R159 ;  /* 0x0000009f1813723e */ /* 0x000fe200000010ff */
[----:B------:R-:W-:Y:S01]  /*7ed0*/  FMUL.FTZ R26, R168, UR6 ;  /* 0x00000006a81a7c20 */ /* 0x000fe20008410000 */
[----:B------:R-:W-:Y:S01]  /*7ee0*/  FSEL R30, R16, RZ, P6 ;  /* 0x000000ff101e7208 */ /* 0x000fe20003000000 */
        /* <DEDUP_REMOVED lines=15> */
.L_x_431:
[-CC-:B------:R-:W-:Y:S01]  /*7fe0*/  FFMA.FTZ R144, R144, R170.reuse, R177.reuse ;  /* 0x000000aa90907223 */ /* 0x180fe200000100b1 */
[-CC-:B------:R-:W-:Y:S01]  /*7ff0*/  FFMA.FTZ R175, R175, R170.reuse, R177.reuse ;  /* 0x000000aaafaf7223 */ /* 0x180fe200000100b1 */
[----:B-1----:R-:W-:Y:S01]  /*8000*/  SHF.L.U32 R33, R38, 0x10, RZ ;  /* 0x0000001026217819 */ /* 0x002fe200000006ff */
[-C--:B------:R-:W-:Y:S01]  /*8010*/  FFMA.FTZ R143, R143, R170.reuse, R177 ;  /* 0x000000aa8f8f7223 */ /* 0x080fe200000100b1 */
[----:B------:R-:W-:Y:S01]  /*8020*/  SHF.L.U32 R30, R11, 0x10, RZ ;  /* 0x000000100b1e7819 */ /* 0x000fe200000006ff */
[----:B------:R-:W-:Y:S01]  /*8030*/  FADD.FTZ R159, R159, -R144 ;  /* 0x800000909f9f7221 */ /* 0x000fe20000010000 */
[----:B------:R-:W-:Y:S01]  /*8040*/  FADD.FTZ R175, R164, -R175 ;  /* 0x800000afa4af7221 */ /* 0x000fe20000010000 */
[-CC-:B------:R-:W-:Y:S01]  /*8050*/  FFMA.FTZ R44, R44, R170.reuse, R177.reuse ;  /* 0x000000aa2c2c7223 */ /* 0x180fe200000100b1 */
[-C--:B------:R-:W-:Y:S01]  /*8060*/  FFMA.FTZ R162, R162, R170.reuse, R177 ;  /* 0x000000aaa2a27223 */ /* 0x080fe200000100b1 */
[----:B------:R-:W-:Y:S01]  /*8070*/  FADD.FTZ R143, R140, -R143 ;  /* 0x8000008f8c8f7221 */ /* 0x000fe20000010000 */
[----:B------:R-:W-:Y:S01]  /*8080*/  IMAD.U32 R26, R10, 0x10000, RZ ;  /* 0x000100000a1a7824 */ /* 0x000fe200078e00ff */
[----:B------:R-:W-:Y:S01]  /*8090*/  SHF.L.U32 R24, R9, 0x10, RZ ;  /* 0x0000001009187819 */ /* 0x000fe200000006ff */
[C---:B------:R-:W-:Y:S01]  /*80a0*/  FFMA.FTZ R33, R132.reuse, R175, R33 ;  /* 0x000000af84217223 */ /* 0x040fe20000010021 */
[----:B------:R-:W-:Y:S01]  /*80b0*/  FFMA.FTZ R30, R132, R159, R30 ;  /* 0x0000009f841e7223 */ /* 0x000fe2000001001e */
[----:B------:R-:W-:Y:S01]  /*80c0*/  FADD.FTZ R47, R47, -R44 ;  /* 0x8000002c2f2f7221 */ /* 0x000fe20000010000 */
[----:B------:R-:W-:Y:S01]  /*80d0*/  FADD.FTZ R162, R173, -R162 ;  /* 0x800000a2ada27221 */ /* 0x000fe20000010000 */
[----:B------:R-:W-:Y:S01]  /*80e0*/  IMAD.U32 R31, R36, 0x10000, RZ ;  /* 0x00010000241f7824 */ /* 0x000fe200078e00ff */
[----:B------:R-:W-:Y:S01]  /*80f0*/  ISETP.GE.U32.AND P2, PT, R52, RZ, PT ;  /* 0x000000ff3400720c */ /* 0x000fe20003f46070 */
[-CC-:B------:R-:W-:Y:S01]  /*8100*/  FFMA.FTZ R154, R154, R170.reuse, R177.reuse ;  /* 0x000000aa9a9a7223 */ /* 0x180fe200000100b1 */
[-CC-:B------:R-:W-:Y:S01]  /*8110*/  FFMA.FTZ R141, R141, R170.reuse, R177.reuse ;  /* 0x000000aa8d8d7223 */ /* 0x180fe200000100b1 */
[----:B------:R-:W-:Y:S01]  /*8120*/  FFMA.FTZ R43, R43, R170, R177 ;  /* 0x000000aa2b2b7223 */ /* 0x000fe200000100b1 */
[----:B------:R-:W-:Y:S01]  /*8130*/  FFMA.FTZ R26, R132, R143, R26 ;  /* 0x0000008f841a7223 */ /* 0x000fe2000001001a */
[----:B------:R-:W-:Y:S01]  /*8140*/  FMUL.FTZ R33, R33, UR6 ;  /* 0x0000000621217c20 */ /* 0x000fe20008410000 */
[----:B------:R-:W-:Y:S01]  /*8150*/  FMUL.FTZ R30, R30, UR6 ;  /* 0x000000061e1e7c20 */ /* 0x000fe20008410000 */
[----:B------:R-:W-:Y:S01]  /*8160*/  SHF.L.U32 R25, R40, 0x10, RZ ;  /* 0x0000001028197819 */ /* 0x000fe200000006ff */
[----:B------:R-:W-:Y:S01]  /*8170*/  FFMA.FTZ R31, R132, R162, R31 ;  /* 0x000000a2841f7223 */ /* 0x000fe2000001001f */
[----:B------:R-:W-:Y:S01]  /*8180*/  SHF.L.U32 R27, R166, 0x10, RZ ;  /* 0x00000010a61b7819 */ /* 0x000fe200000006ff */
[----:B------:R-:W-:Y:S01]  /*8190*/  FFMA.FTZ R24, R132, R47, R24 ;  /* 0x0000002f84187223 */ /* 0x000fe20000010018 */
[----:B------:R-:W-:Y:S01]  /*81a0*/  SHF.L.U32 R0, R8, 0x10, RZ ;  /* 0x0000001008007819 */ /* 0x000fe200000006ff */
[----:B------:R-:W-:Y:S01]  /*81b0*/  FADD.FTZ R154, R153, -R154 ;  /* 0x8000009a999a7221 */ /* 0x000fe20000010000 */
[C---:B------:R-:W-:Y:S01]  /*81c0*/  LOP3.LUT P5, RZ, R53.reuse, 0xff0000, RZ, 0xc0, !PT ;  /* 0x00ff000035ff7812 */ /* 0x040fe200078ac0ff */
[----:B------:R-:W-:Y:S01]  /*81d0*/  FADD.FTZ R158, R158, -R141 ;  /* 0x8000008d9e9e7221 */ /* 0x000fe20000010000 */
[C---:B------:R-:W-:Y:S01]  /*81e0*/  ISETP.GE.U32.AND.EX P2, PT, R53.reuse, 0x1000000, PT, P2 ;  /* 0x010000003500780c */ /* 0x040fe20003f46120 */
[----:B------:R-:W-:Y:S01]  /*81f0*/  FADD.FTZ R43, R42, -R43 ;  /* 0x8000002b2a2b7221 */ /* 0x000fe20000010000 */
[----:B------:R-:W-:Y:S01]  /*8200*/  FMUL.FTZ R26, R26, UR6 ;  /* 0x000000061a1a7c20 */ /* 0x000fe20008410000 */
[----:B------:R-:W-:Y:S01]  /*8210*/  LOP3.LUT P6, RZ, R53, 0xff, RZ, 0xc0, !PT ;  /* 0x000000ff35ff7812 */ /* 0x000fe200078cc0ff */
[----:B------:R-:W-:Y:S01]  /*8220*/  FMUL.FTZ R31, R31, UR6 ;  /* 0x000000061f1f7c20 */ /* 0x000fe20008410000 */
[----:B------:R-:W-:Y:S01]  /*8230*/  FSEL R33, R33, RZ, P2 ;  /* 0x000000ff21217208 */ /* 0x000fe20001000000 */
        /* <DEDUP_REMOVED lines=24> */
.L_x_430:
[----:B------:R-:W-:Y:S05]  /*83c0*/  @!P1 BRA `(.L_x_432) ;  /* 0x0000000000e89947 */ /* 0x000fea0003800000 */
[-CC-:B------:R-:W-:Y:S01]  /*83d0*/  FFMA.FTZ R175, R175, R170.reuse, R177.reuse ;  /* 0x000000aaafaf7223 */ /* 0x180fe200000100b1 */
[-CC-:B------:R-:W-:Y:S01]  /*83e0*/  FFMA.FTZ R144, R144, R170.reuse, R177.reuse ;  /* 0x000000aa90907223 */ /* 0x180fe200000100b1 */
[-CC-:B------:R-:W-:Y:S01]  /*83f0*/  FFMA.FTZ R143, R143, R170.reuse, R177.reuse ;  /* 0x000000aa8f8f7223 */ /* 0x180fe200000100b1 */
[-C--:B------:R-:W-:Y:S01]  /*8400*/  FFMA.FTZ R162, R162, R170.reuse, R177 ;  /* 0x000000aaa2a27223 */ /* 0x080fe200000100b1 */
[----:B------:R-:W-:Y:S01]  /*8410*/  FADD.FTZ R175, R164, -R175 ;  /* 0x800000afa4af7221 */ /* 0x000fe20000010000 */
[----:B------:R-:W-:Y:S01]  /*8420*/  FADD.FTZ R159, R159, -R144 ;  /* 0x800000909f9f7221 */ /* 0x000fe20000010000 */
[----:B------:R-:W-:Y:S01]  /*8430*/  ISETP.GE.U32.AND P2, PT, R52, RZ, PT ;  /* 0x000000ff3400720c */ /* 0x000fe20003f46070 */
[-C--:B------:R-:W-:Y:S01]  /*8440*/  FFMA.FTZ R44, R44, R170.reuse, R177 ;  /* 0x000000aa2c2c7223 */ /* 0x080fe200000100b1 */
[----:B-1----:R-:W-:Y:S01]  /*8450*/  FMUL.FTZ R24, R132, R175 ;  /* 0x000000af84187220 */ /* 0x002fe20000410000 */
[----:B------:R-:W-:Y:S01]  /*8460*/  FADD.FTZ R143, R140, -R143 ;  /* 0x8000008f8c8f7221 */ /* 0x000fe20000010000 */
[----:B------:R-:W-:Y:S01]  /*8470*/  FMUL.FTZ R159, R132, R159 ;  /* 0x0000009f849f7220 */ /* 0x000fe20000410000 */
[----:B------:R-:W-:Y:S01]  /*8480*/  FADD.FTZ R173, R173, -R162 ;  /* 0x800000a2adad7221 */ /* 0x000fe20000010000 */
[----:B------:R-:W-:Y:S01]  /*8490*/  FMUL.FTZ R16, R24, UR6 ;  /* 0x0000000618107c20 */ /* 0x000fe20008410000 */
[----:B------:R-:W-:Y:S01]  /*84a0*/  ISETP.GE.U32.AND.EX P2, PT, R53, 0x1000000, PT, P2 ;  /* 0x010000003500780c */ /* 0x000fe20003f46120 */
[----:B------:R-:W-:Y:S01]  /*84b0*/  FADD.FTZ R47, R47, -R44 ;  /* 0x8000002c2f2f7221 */ /* 0x000fe20000010000 */
[----:B------:R-:W-:Y:S01]  /*84c0*/  FMUL.FTZ R18, R132, R143 ;  /* 0x0000008f84127220 */ /* 0x000fe20000410000 */
[-CC-:B------:R-:W-:Y:S01]  /*84d0*/  FFMA.FTZ R154, R154, R170.reuse, R177.reuse ;  /* 0x000000aa9a9a7223 */ /* 0x180fe200000100b1 */
[-CC-:B------:R-:W-:Y:S01]  /*84e0*/  FFMA.FTZ R141, R141, R170.reuse, R177.reuse ;  /* 0x000000aa8d8d7223 */ /* 0x180fe200000100b1 */
[----:B------:R-:W-:Y:S01]  /*84f0*/  FFMA.FTZ R43, R43, R170, R177 ;  /* 0x000000aa2b2b7223 */ /* 0x000fe200000100b1 */
[----:B------:R-:W-:Y:S01]  /*8500*/  FMUL.FTZ R0, R159, UR6 ;  /* 0x000000069f007c20 */ /* 0x000fe20008410000 */
        /* <DEDUP_REMOVED lines=9> */
[----:B------:R-:W-:Y:S01]  /*85a0*/  FMUL.FTZ R19, R173, UR6 ;  /* 0x00000006ad137c20 */ /* 0x000fe20008410000 */
[----:B------:R-:W-:Y:S01]  /*85b0*/  FSEL R34, R0, RZ, P5 ;  /* 0x000000ff00227208 */ /* 0x000fe20002800000 */
[----:B------:R-:W-:Y:S01]  /*85c0*/  FMUL.FTZ R0, R17, UR6 ;  /* 0x0000000611007c20 */ /* 0x000fe20008410000 */
[----:B------:R-:W-:Y:S01]  /*85d0*/  LOP3.LUT P2, RZ, R53, 0xff00, RZ, 0xc0, !PT ;  /* 0x0000ff0035ff7812 */ /* 0x000fe2000784c0ff */
[----:B------:R-:W-:Y:S01]  /*85e0*/  FMUL.FTZ R153, R132, R153 ;  /* 0x0000009984997220 */ /* 0x000fe20000410000 */
[----:B------:R-:W-:Y:S01]  /*85f0*/  LOP3.LUT P5, RZ, R52, 0xff0000, RZ, 0xc0, !PT ;  /* 0x00ff000034ff7812 */ /* 0x000fe200078ac0ff */
[----:B------:R-:W-:Y:S01]  /*8600*/  FMUL.FTZ R26, R132, R141 ;  /* 0x0000008d841a7220 */ /* 0x000fe20000410000 */
[----:B------:R-:W-:Y:S01]  /*8610*/  FSEL R32, R16, RZ, P6 ;  /* 0x000000ff10207208 */ /* 0x000fe20003000000 */
        /* <DEDUP_REMOVED lines=21> */
.L_x_432:
[-CC-:B------:R-:W-:Y:S01]  /*8770*/  FFMA.FTZ R144, R144, R170.reuse, R177.reuse ;  /* 0x000000aa90907223 */ /* 0x180fe200000100b1 */
[-CC-:B------:R-:W-:Y:S01]  /*8780*/  FFMA.FTZ R175, R175, R170.reuse, R177.reuse ;  /* 0x000000aaafaf7223 */ /* 0x180fe200000100b1 */
[-CC-:B------:R-:W-:Y:S01]  /*8790*/  FFMA.FTZ R44, R44, R170.reuse, R177.reuse ;  /* 0x000000aa2c2c7223 */ /* 0x180fe200000100b1 */
[-C--:B------:R-:W-:Y:S01]  /*87a0*/  FFMA.FTZ R143, R143, R170.reuse, R177 ;  /* 0x000000aa8f8f7223 */ /* 0x080fe200000100b1 */
        /* <DEDUP_REMOVED lines=14> */
[C---:B------:R-:W-:Y:S01]  /*8890*/  FMUL.FTZ R47, R132.reuse, R47 ;  /* 0x0000002f842f7220 */ /* 0x040fe20000410000 */
[C---:B------:R-:W-:Y:S01]  /*88a0*/  FMUL.FTZ R143, R132.reuse, R143 ;  /* 0x0000008f848f7220 */ /* 0x040fe20000410000 */
[----:B------:R-:W-:Y:S01]  /*88b0*/  FMUL.FTZ R173, R132, R173 ;  /* 0x000000ad84ad7220 */ /* 0x000fe20000410000 */
[----:B------:R-:W-:Y:S01]  /*88c0*/  LOP3.LUT P5, RZ, R53, 0xff0000, RZ, 0xc0, !PT ;  /* 0x00ff000035ff7812 */ /* 0x000fe200078ac0ff */
[----:B------:R-:W-:Y:S01]  /*88d0*/  FADD.FTZ R153, R153, -R154 ;  /* 0x8000009a99997221 */ /* 0x000fe20000010000 */
[----:B------:R-:W-:Y:S01]  /*88e0*/  ISETP.GE.U32.AND.EX P2, PT, R53, 0x1000000, PT, P2 ;  /* 0x010000003500780c */ /* 0x000fe20003f46120 */
[----:B------:R-:W-:Y:S01]  /*88f0*/  FADD.FTZ R141, R158, -R141 ;  /* 0x8000008d9e8d7221 */ /* 0x000fe20000010000 */
[----:B------:R-:W-:Y:S01]  /*8900*/  FADD.FTZ R43, R42, -R43 ;  /* 0x8000002b2a2b7221 */ /* 0x000fe20000010000 */
[----:B------:R-:W-:Y:S01]  /*8910*/  FMUL.FTZ R143, R143, UR6 ;  /* 0x000000068f8f7c20 */ /* 0x000fe20008410000 */
[----:B-1----:R-:W-:Y:S01]  /*8920*/  FSEL R30, R175, RZ, P2 ;  /* 0x000000ffaf1e7208 */ /* 0x002fe20001000000 */
[----:B------:R-:W-:Y:S01]  /*8930*/  FMUL.FTZ R173, R173, UR6 ;  /* 0x00000006adad7c20 */ /* 0x000fe20008410000 */
[----:B------:R-:W-:Y:S01]  /*8940*/  FSEL R27, R159, RZ, P5 ;  /* 0x000000ff9f1b7208 */ /* 0x000fe20002800000 */
[----:B------:R-:W-:Y:S01]  /*8950*/  FMUL.FTZ R47, R47, UR6 ;  /* 0x000000062f2f7c20 */ /* 0x000fe20008410000 */
[C---:B------:R-:W-:Y:S01]  /*8960*/  FMUL.FTZ R153, R132.reuse, R153 ;  /* 0x0000009984997220 */ /* 0x040fe20000410000 */
[C---:B------:R-:W-:Y:S01]  /*8970*/  FMUL.FTZ R141, R132.reuse, R141 ;  /* 0x0000008d848d7220 */ /* 0x040fe20000410000 */
[----:B------:R-:W-:Y:S01]  /*8980*/  FMUL.FTZ R43, R132, R43 ;  /* 0x0000002b842b7220 */ /* 0x000fe20000410000 */
[----:B------:R-:W-:Y:S01]  /*8990*/  LOP3.LUT P6, RZ, R53, 0xff, RZ, 0xc0, !PT ;  /* 0x000000ff35ff7812 */ /* 0x000fe200078cc0ff */
        /* <DEDUP_REMOVED lines=18> */
.L_x_428:
[----:B------:R-:W1:Y:S01]  /*8ac0*/  @P1 LDC.64 R30, c[0x0][0x478] ;  /* 0x00011e00ff1e1b82 */ /* 0x000e620000000a00 */
[----:B------:R-:W-:-:S07]  /*8ad0*/  IMAD.WIDE.U32 R28, R135, 0x10, R28 ;  /* 0x00000010871c7825 */ /* 0x000fce00078e001c */
[----:B------:R-:W2:Y:S08]  /*8ae0*/  @P0 LDC.64 R32, c[0x0][0x470] ;  /* 0x00011c00ff200b82 */ /* 0x000eb00000000a00 */
[----:B------:R-:W3:Y:S01]  /*8af0*/  LDC.64 R34, c[0x0][0x380] ;  /* 0x0000e000ff227b82 */ /* 0x000ee20000000a00 */
[----:B-1----:R-:W-:-:S05]  /*8b00*/  @P1 IMAD.WIDE.U32 R30, R135, 0x10, R30 ;  /* 0x00000010871e1825 */ /* 0x002fca00078e001e */
[----:B------:R1:W-:Y:S01]  /*8b10*/  @P1 STG.E.128 desc[UR12][R30.64], R16 ;  /* 0x000000101e001986 */ /* 0x0003e2000c101d0c */
[----:B--2---:R-:W-:-:S03]  /*8b20*/  @P0 IMAD.WIDE.U32 R32, R135, 0x10, R32 ;  /* 0x0000001087200825 */ /* 0x004fc600078e0020 */
[----:B------:R1:W-:Y:S04]  /*8b30*/  STG.E.128 desc[UR12][R28.64], R24 ;  /* 0x000000181c007986 */ /* 0x0003e8000c101d0c */
[----:B------:R1:W-:Y:S01]  /*8b40*/  @P0 STG.E.128 desc[UR12][R32.64], R20 ;  /* 0x0000001420000986 */ /* 0x0003e2000c101d0c */
[----:B---3--:R-:W-:-:S05]  /*8b50*/  IMAD R117, R34, 0x4, R117 ;  /* 0x0000000422757824 */ /* 0x008fca00078e0275 */
[----:B------:R-:W-:-:S13]  /*8b60*/  ISETP.GE.AND P0, PT, R117, R35, PT ;  /* 0x000000237500720c */ /* 0x000fda0003f06270 */
[----:B-1----:R-:W-:Y:S05]  /*8b70*/  @!P0 BRA `(.L_x_433) ;  /* 0xffffff7800ec8947 */ /* 0x002fea000383ffff */
[----:B------:R-:W-:Y:S05]  /*8b80*/  BSYNC B1 ;  /* 0x0000000000017941 */ /* 0x000fea0003800000 */
.L_x_407:
        /* <DEDUP_REMOVED lines=46> */
[----:B------:R-:W-:-:S07]  /*8e70*/  MOV R75, R59 ;  /* 0x0000003b004b7202 */ /* 0x000fce0000000f00 */
.L_x_406:
[----:B------:R-:W-:Y:S05]  /*8e80*/  BSYNC B0 ;  /* 0x0000000000007941 */ /* 0x000fea0003800000 */
.L_x_405:
[----:B------:R-:W1:Y:S01]  /*8e90*/  S2R R48, SR_TID.X ;  /* 0x0000000000307919 */ /* 0x000e620000002100 */
[----:B------:R-:W-:Y:S01]  /*8ea0*/  MOV R0, 0x400 ;  /* 0x0000040000007802 */ /* 0x000fe20000000f00 */
[----:B------:R-:W-:Y:S05]  /*8eb0*/  WARPSYNC.ALL ;  /* 0x0000000000007948 */ /* 0x000fea0003800000 */
[----:B------:R-:W2:Y:S01]  /*8ec0*/  S2R R3, SR_CgaCtaId ;  /* 0x0000000000037919 */ /* 0x000ea20000008800 */
[----:B------:R-:W3:Y:S01]  /*8ed0*/  LDCU.128 UR20, c[0x0][0x440] ;  /* 0x00008800ff1477ac */ /* 0x000ee20008000c00 */
[----:B-1----:R-:W-:-:S05]  /*8ee0*/  SHF.R.U32.HI R49, RZ, 0x5, R48 ;  /* 0x00000005ff317819 */ /* 0x002fca0000011630 */
[----:B------:R-:W-:Y:S01]  /*8ef0*/  IMAD R58, R49, 0x60, R58 ;  /* 0x00000060313a7824 */ /* 0x000fe200078e023a */
[----:B--2---:R-:W-:-:S04]  /*8f00*/  LEA R3, R3, R0, 0x18 ;  /* 0x0000000003037211 */ /* 0x004fc800078ec0ff */
[----:B------:R-:W-:Y:S01]  /*8f10*/  LEA R0, R48, R3, 0x2 ;  /* 0x0000000330007211 */ /* 0x000fe200078e10ff */
[----:B------:R-:W-:-:S05]  /*8f20*/  IMAD R58, R58, 0x20, R3 ;  /* 0x000000203a3a7824 */ /* 0x000fca00078e0203 */
[----:B------:R-:W-:Y:S04]  /*8f30*/  STS.128 [R58], R8 ;  /* 0x000000083a007388 */ /* 0x000fe80000000c00 */
[----:B------:R-:W-:Y:S04]  /*8f40*/  STS.128 [R58+0x10], R44 ;  /* 0x0000102c3a007388 */ /* 0x000fe80000000c00 */
[----:B------:R-:W-:Y:S04]  /*8f50*/  STS.128 [R58+0x400], R40 ;  /* 0x000400283a007388 */ /* 0x000fe80000000c00 */
[----:B------:R-:W-:Y:S04]  /*8f60*/  STS.128 [R58+0x410], R36 ;  /* 0x000410243a007388 */ /* 0x000fe80000000c00 */
[----:B------:R-:W-:Y:S04]  /*8f70*/  STS.128 [R58+0x800], R32 ;  /* 0x000800203a007388 */ /* 0x000fe80000000c00 */
[----:B------:R-:W-:Y:S01]  /*8f80*/  STS.128 [R58+0x810], R72 ;  /* 0x000810483a007388 */ /* 0x000fe20000000c00 */
[----:B------:R-:W-:Y:S06]  /*8f90*/  BAR.SYNC.DEFER_BLOCKING 0x0 ;  /* 0x0000000000007b1d */ /* 0x000fec0000010000 */
[----:B------:R-:W1:Y:S04]  /*8fa0*/  LDS R8, [R0+0x400] ;  /* 0x0004000000087984 */ /* 0x000e680000000800 */
[----:B------:R-:W2:Y:S04]  /*8fb0*/  LDS R9, [R0+0x600] ;  /* 0x0006000000097984 */ /* 0x000ea80000000800 */
[----:B------:R-:W4:Y:S04]  /*8fc0*/  LDS R33, [R0+0x1000] ;  /* 0x0010000000217984 */ /* 0x000f280000000800 */
[----:B------:R-:W5:Y:S04]  /*8fd0*/  LDS R32, [R0+0x1200] ;  /* 0x0012000000207984 */ /* 0x000f680000000800 */
[----:B------:R-:W0:Y:S04]  /*8fe0*/  LDS R2, [R0] ;  /* 0x0000000000027984 */ /* 0x000e280000000800 */
[----:B------:R-:W3:Y:S04]  /*8ff0*/  LDS R3, [R0+0x200] ;  /* 0x0002000000037984 */ /* 0x000ee80000000800 */
[----:B------:R-:W3:Y:S04]  /*9000*/  LDS R49, [R0+0xc00] ;  /* 0x000c000000317984 */ /* 0x000ee80000000800 */
[----:B------:R-:W3:Y:S04]  /*9010*/  LDS R44, [R0+0xe00] ;  /* 0x000e0000002c7984 */ /* 0x000ee80000000800 */
[----:B------:R-:W3:Y:S04]  /*9020*/  LDS R10, [R0+0x800] ;  /* 0x00080000000a7984 */ /* 0x000ee80000000800 */
[----:B------:R-:W3:Y:S01]  /*9030*/  LDS R11, [R0+0xa00] ;  /* 0x000a0000000b7984 */ /* 0x000ee20000000800 */
[----:B-1----:R-:W-:-:S03]  /*9040*/  FADD.FTZ R8, RZ, R8 ;  /* 0x00000008ff087221 */ /* 0x002fc60000010000 */
[----:B------:R-:W1:Y:S01]  /*9050*/  LDS R35, [R0+0x1400] ;  /* 0x0014000000237984 */ /* 0x000e620000000800 */
[----:B--2---:R-:W-:-:S03]  /*9060*/  FADD.FTZ R9, RZ, R9 ;  /* 0x00000009ff097221 */ /* 0x004fc60000010000 */
[----:B------:R-:W2:Y:S01]  /*9070*/  LDS R34, [R0+0x1600] ;  /* 0x0016000000227984 */ /* 0x000ea20000000800 */
[----:B----4-:R-:W-:-:S03]  /*9080*/  FADD.FTZ R8, R8, R33 ;  /* 0x0000002108087221 */ /* 0x010fc60000010000 */
[----:B------:R-:W4:Y:S01]  /*9090*/  LDS R37, [R0+0x1800] ;  /* 0x0018000000257984 */ /* 0x000f220000000800 */
[----:B-----5:R-:W-:-:S03]  /*90a0*/  FADD.FTZ R9, R9, R32 ;  /* 0x0000002009097221 */ /* 0x020fc60000010000 */
[----:B------:R-:W5:Y:S01]  /*90b0*/  LDS R36, [R0+0x1a00] ;  /* 0x001a000000247984 */ /* 0x000f620000000800 */
[----:B0-----:R-:W-:-:S03]  /*90c0*/  FADD.FTZ R2, RZ, R2 ;  /* 0x00000002ff027221 */ /* 0x001fc60000010000 */
[----:B------:R-:W0:Y:S01]  /*90d0*/  LDS R39, [R0+0x1c00] ;  /* 0x001c000000277984 */ /* 0x000e220000000800 */
[----:B---3--:R-:W-:-:S03]  /*90e0*/  FADD.FTZ R3, RZ, R3 ;  /* 0x00000003ff037221 */ /* 0x008fc60000010000 */
[----:B------:R-:W3:Y:S01]  /*90f0*/  LDS R38, [R0+0x1e00] ;  /* 0x001e000000267984 */ /* 0x000ee20000000800 */
[----:B------:R-:W-:-:S03]  /*9100*/  FADD.FTZ R2, R2, R49 ;  /* 0x0000003102027221 */ /* 0x000fc60000010000 */
[----:B------:R-:W3:Y:S01]  /*9110*/  LDS R41, [R0+0x2000] ;  /* 0x0020000000297984 */ /* 0x000ee20000000800 */
[----:B------:R-:W-:-:S03]  /*9120*/  FADD.FTZ R3, R3, R44 ;  /* 0x0000002c03037221 */ /* 0x000fc60000010000 */
[----:B------:R-:W3:Y:S01]  /*9130*/  LDS R40, [R0+0x2200] ;  /* 0x0022000000287984 */ /* 0x000ee20000000800 */
[----:B------:R-:W-:-:S03]  /*9140*/  FADD.FTZ R10, RZ, R10 ;  /* 0x0000000aff0a7221 */ /* 0x000fc60000010000 */
[----:B------:R-:W3:Y:S01]  /*9150*/  LDS R43, [R0+0x2400] ;  /* 0x00240000002b7984 */ /* 0x000ee20000000800 */
[----:B------:R-:W-:-:S03]  /*9160*/  FADD.FTZ R11, RZ, R11 ;  /* 0x0000000bff0b7221 */ /* 0x000fc60000010000 */
[----:B------:R-:W-:Y:S04]  /*9170*/  LDS R42, [R0+0x2600] ;  /* 0x00260000002a7984 */ /* 0x000fe80000000800 */
[----:B------:R-:W3:Y:S01]  /*9180*/  LDS R45, [R0+0x2800] ;  /* 0x00280000002d7984 */ /* 0x000ee20000000800 */
[----:B-1----:R-:W-:-:S03]  /*9190*/  FADD.FTZ R10, R10, R35 ;  /* 0x000000230a0a7221 */ /* 0x002fc60000010000 */
[----:B------:R-:W1:Y:S01]  /*91a0*/  LDS R46, [R0+0x2a00] ;  /* 0x002a0000002e7984 */ /* 0x000e620000000800 */
[----:B--2---:R-:W-:-:S03]  /*91b0*/  FADD.FTZ R11, R11, R34 ;  /* 0x000000220b0b7221 */ /* 0x004fc60000010000 */
[----:B------:R-:W2:Y:S01]  /*91c0*/  LDS R33, [R0+0x2c00] ;  /* 0x002c000000217984 */ /* 0x000ea20000000800 */
[----:B----4-:R-:W-:-:S03]  /*91d0*/  FADD.FTZ R2, R2, R37 ;  /* 0x0000002502027221 */ /* 0x010fc60000010000 */
[----:B------:R-:W4:Y:S01]  /*91e0*/  LDS R32, [R0+0x2e00] ;  /* 0x002e000000207984 */ /* 0x000f220000000800 */
[----:B-----5:R-:W-:Y:S01]  /*91f0*/  FADD.FTZ R3, R3, R36 ;  /* 0x0000002403037221 */ /* 0x020fe20000010000 */
[----:B------:R-:W-:Y:S01]  /*9200*/  BAR.SYNC.DEFER_BLOCKING 0x0 ;  /* 0x0000000000007b1d */ /* 0x000fe20000010000 */
[----:B0-----:R-:W-:Y:S01]  /*9210*/  FADD.FTZ R8, R8, R39 ;  /* 0x0000002708087221 */ /* 0x001fe20000010000 */
[----:B---3--:R-:W-:Y:S01]  /*9220*/  FADD.FTZ R9, R9, R38 ;  /* 0x0000002609097221 */ /* 0x008fe20000010000 */
[----:B------:R-:W-:Y:S01]  /*9230*/  FADD.FTZ R10, R10, R41 ;  /* 0x000000290a0a7221 */ /* 0x000fe20000010000 */
[----:B------:R-:W-:Y:S01]  /*9240*/  FADD.FTZ R11, R11, R40 ;  /* 0x000000280b0b7221 */ /* 0x000fe20000010000 */
[----:B------:R-:W-:Y:S01]  /*9250*/  FADD.FTZ R43, R2, R43 ;  /* 0x0000002b022b7221 */ /* 0x000fe20000010000 */
[----:B------:R0:W-:Y:S01]  /*9260*/  STS.128 [R58], R4 ;  /* 0x000000043a007388 */ /* 0x0001e20000000c00 */
[----:B------:R-:W-:-:S03]  /*9270*/  FADD.FTZ R45, R8, R45 ;  /* 0x0000002d082d7221 */ /* 0x000fc60000010000 */
[----:B------:R-:W-:Y:S01]  /*9280*/  STS.128 [R58+0x10], R12 ;  /* 0x0000100c3a007388 */ /* 0x000fe20000000c00 */
[----:B-1----:R-:W-:-:S03]  /*9290*/  FADD.FTZ R9, R9, R46 ;  /* 0x0000002e09097221 */ /* 0x002fc60000010000 */
[----:B------:R-:W-:Y:S01]  /*92a0*/  STS.128 [R58+0x400], R16 ;  /* 0x000400103a007388 */ /* 0x000fe20000000c00 */
[----:B--2---:R-:W-:-:S03]  /*92b0*/  FADD.FTZ R33, R10, R33 ;  /* 0x000000210a217221 */ /* 0x004fc60000010000 */
[----:B------:R1:W-:Y:S01]  /*92c0*/  STS.128 [R58+0x410], R20 ;  /* 0x000410143a007388 */ /* 0x0003e20000000c00 */
[----:B----4-:R-:W-:-:S03]  /*92d0*/  FADD.FTZ R11, R11, R32 ;  /* 0x000000200b0b7221 */ /* 0x010fc60000010000 */
[----:B------:R2:W-:Y:S01]  /*92e0*/  STS.128 [R58+0x800], R24 ;  /* 0x000800183a007388 */ /* 0x0005e20000000c00 */
[----:B0-----:R-:W-:-:S03]  /*92f0*/  FADD.FTZ R7, R3, R42 ;  /* 0x0000002a03077221 */ /* 0x001fc60000010000 */
[----:B------:R-:W-:Y:S01]  /*9300*/  STS.128 [R58+0x810], R28 ;  /* 0x0008101c3a007388 */ /* 0x000fe20000000c00 */
[----:B------:R-:W-:Y:S08]  /*9310*/  BAR.SYNC.DEFER_BLOCKING 0x0 ;  /* 0x0000000000007b1d */ /* 0x000ff00000010000 */
[----:B-1----:R-:W0:Y:S01]  /*9320*/  LDC R20, c[0x0][0x388] ;  /* 0x0000e200ff147b82 */ /* 0x002e220000000800 */
[----:B------:R-:W1:Y:S04]  /*9330*/  LDS R34, [R0] ;  /* 0x0000000000227984 */ /* 0x000e680000000800 */
[----:B------:R-:W3:Y:S01]  /*9340*/  LDS R35, [R0+0x200] ;  /* 0x0002000000237984 */ /* 0x000ee20000000800 */
[----:B0-----:R-:W-:-:S03]  /*9350*/  IMAD R3, R20, UR9, RZ ;  /* 0x0000000914037c24 */ /* 0x001fc6000f8e02ff */
[----:B------:R-:W0:Y:S02]  /*9360*/  LDS R5, [R0+0xc00] ;  /* 0x000c000000057984 */ /* 0x000e240000000800 */
[----:B--2---:R-:W-:Y:S02]  /*9370*/  IADD3 R24, P0, PT, R3, R48, RZ ;  /* 0x0000003003187210 */ /* 0x004fe40007f1e0ff */
[----:B------:R-:W2:Y:S02]  /*9380*/  LDS R6, [R0+0x400] ;  /* 0x0004000000067984 */ /* 0x000ea40000000800 */
[----:B------:R-:W-:Y:S02]  /*9390*/  IADD3.X R27, PT, PT, RZ, RZ, RZ, P0, !PT ;  /* 0x000000ffff1b7210 */ /* 0x000fe400007fe4ff */
[----:B------:R-:W4:Y:S01]  /*93a0*/  LDS R4, [R0+0xe00] ;  /* 0x000e000000047984 */ /* 0x000f220000000800 */
[C---:B------:R-:W-:Y:S01]  /*93b0*/  IMAD.SHL.U32 R3, R24.reuse, 0x4, RZ ;  /* 0x0000000418037824 */ /* 0x040fe200078e00ff */
[----:B------:R-:W-:-:S02]  /*93c0*/  SHF.L.U64.HI R24, R24, 0x2, R27 ;  /* 0x0000000218187819 */ /* 0x000fc4000001021b */
[----:B------:R-:W5:Y:S02]  /*93d0*/  LDS R8, [R0+0x600] ;  /* 0x0006000000087984 */ /* 0x000f640000000800 */
[----:B------:R-:W-:Y:S02]  /*93e0*/  IADD3 R2, P0, PT, R3, UR22, RZ ;  /* 0x0000001603027c10 */ /* 0x000fe4000ff1e0ff */
[----:B------:R-:W5:Y:S04]  /*93f0*/  LDS R16, [R0+0x1800] ;  /* 0x0018000000107984 */ /* 0x000f680000000800 */
[----:B------:R-:W5:Y:S04]  /*9400*/  LDS R15, [R0+0x1000] ;  /* 0x00100000000f7984 */ /* 0x000f680000000800 */
[----:B------:R-:W5:Y:S04]  /*9410*/  LDS R12, [R0+0x800] ;  /* 0x00080000000c7984 */ /* 0x000f680000000800 */
[----:B------:R-:W5:Y:S04]  /*9420*/  LDS R18, [R0+0x1a00] ;  /* 0x001a000000127984 */ /* 0x000f680000000800 */
[----:B------:R-:W5:Y:S01]  /*9430*/  LDS R17, [R0+0x1200] ;  /* 0x0012000000117984 */ /* 0x000f620000000800 */
[----:B-1----:R-:W-:-:S03]  /*9440*/  FADD.FTZ R34, RZ, R34 ;  /* 0x00000022ff227221 */ /* 0x002fc60000010000 */
[----:B------:R-:W1:Y:S01]  /*9450*/  LDS R13, [R0+0xa00] ;  /* 0x000a0000000d7984 */ /* 0x000e620000000800 */
[----:B---3--:R-:W-:-:S03]  /*9460*/  FADD.FTZ R35, RZ, R35 ;  /* 0x00000023ff237221 */ /* 0x008fc60000010000 */
[----:B------:R-:W3:Y:S01]  /*9470*/  LDS R22, [R0+0x2400] ;  /* 0x0024000000167984 */ /* 0x000ee20000000800 */
[----:B0-----:R-:W-:-:S03]  /*9480*/  FADD.FTZ R5, R34, R5 ;  /* 0x0000000522057221 */ /* 0x001fc60000010000 */
[----:B------:R-:W0:Y:S01]  /*9490*/  LDS R21, [R0+0x1c00] ;  /* 0x001c000000157984 */ /* 0x000e220000000800 */
[----:B--2---:R-:W-:-:S03]  /*94a0*/  FADD.FTZ R6, RZ, R6 ;  /* 0x00000006ff067221 */ /* 0x004fc60000010000 */
[----:B------:R-:W2:Y:S01]  /*94b0*/  LDS R19, [R0+0x1400] ;  /* 0x0014000000137984 */ /* 0x000ea20000000800 */
[----:B----4-:R-:W-:Y:S01]  /*94c0*/  FADD.FTZ R35, R35, R4 ;  /* 0x0000000423237221 */ /* 0x010fe20000010000 */
[----:B------:R-:W-:Y:S02]  /*94d0*/  IADD3 R4, P1, PT, R3, UR20, RZ ;  /* 0x0000001403047c10 */ /* 0x000fe4000ff3e0ff */
[----:B------:R-:W4:Y:S01]  /*94e0*/  LDS R29, [R0+0x2600] ;  /* 0x00260000001d7984 */ /* 0x000f220000000800 */
[----:B-----5:R-:W-:Y:S01]  /*94f0*/  FADD.FTZ R8, RZ, R8 ;  /* 0x00000008ff087221 */ /* 0x020fe20000010000 */
[----:B------:R-:W-:Y:S02]  /*9500*/  IADD3.X R3, PT, PT, R24, UR23, RZ, P0, !PT ;  /* 0x0000001718037c10 */ /* 0x000fe400087fe4ff */
[----:B------:R-:W5:Y:S01]  /*9510*/  LDS R23, [R0+0x1e00] ;  /* 0x001e000000177984 */ /* 0x000f620000000800 */
[----:B------:R-:W-:-:S03]  /*9520*/  FADD.FTZ R5, R5, R16 ;  /* 0x0000001005057221 */ /* 0x000fc60000010000 */
[----:B------:R-:W5:Y:S01]  /*9530*/  LDS R14, [R0+0x1600] ;  /* 0x00160000000e7984 */ /* 0x000f620000000800 */
[----:B------:R-:W-:-:S03]  /*9540*/  FADD.FTZ R6, R6, R15 ;  /* 0x0000000f06067221 */ /* 0x000fc60000010000 */
[----:B------:R-:W5:Y:S01]  /*9550*/  LDS R31, [R0+0x2800] ;  /* 0x00280000001f7984 */ /* 0x000f620000000800 */
[----:B------:R-:W-:-:S03]  /*9560*/  FADD.FTZ R12, RZ, R12 ;  /* 0x0000000cff0c7221 */ /* 0x000fc60000010000 */
[----:B------:R-:W5:Y:S01]  /*9570*/  LDS R25, [R0+0x2000] ;  /* 0x0020000000197984 */ /* 0x000f620000000800 */
[----:B------:R-:W-:-:S03]  /*9580*/  FADD.FTZ R18, R35, R18 ;  /* 0x0000001223127221 */ /* 0x000fc60000010000 */
[----:B------:R-:W5:Y:S01]  /*9590*/  LDS R37, [R0+0x2a00] ;  /* 0x002a000000257984 */ /* 0x000f620000000800 */
[----:B------:R-:W-:-:S03]  /*95a0*/  FADD.FTZ R8, R8, R17 ;  /* 0x0000001108087221 */ /* 0x000fc60000010000 */
[----:B------:R-:W5:Y:S01]  /*95b0*/  LDS R20, [R0+0x2200] ;  /* 0x0022000000147984 */ /* 0x000f620000000800 */
[----:B-1----:R-:W-:-:S03]  /*95c0*/  FADD.FTZ R13, RZ, R13 ;  /* 0x0000000dff0d7221 */ /* 0x002fc60000010000 */
[----:B------:R-:W1:Y:S01]  /*95d0*/  LDS R39, [R0+0x2c00] ;  /* 0x002c000000277984 */ /* 0x000e620000000800 */
[----:B---3--:R-:W-:Y:S01]  /*95e0*/  FADD.FTZ R27, R5, R22 ;  /* 0x00000016051b7221 */ /* 0x008fe20000010000 */
[----:B------:R-:W-:Y:S02]  /*95f0*/  IADD3.X R5, PT, PT, R24, UR21, RZ, P1, !PT ;  /* 0x0000001518057c10 */ /* 0x000fe40008ffe4ff */
[----:B------:R-:W3:Y:S01]  /*9600*/  LDS R10, [R0+0x2e00] ;  /* 0x002e0000000a7984 */ /* 0x000ee20000000800 */
[----:B0-----:R-:W-:Y:S01]  /*9610*/  FADD.FTZ R6, R6, R21 ;  /* 0x0000001506067221 */ /* 0x001fe20000010000 */
[----:B--2---:R-:W-:Y:S02]  /*9620*/  FADD.FTZ R12, R12, R19 ;  /* 0x000000130c0c7221 */ /* 0x004fe40000010000 */
[----:B------:R-:W-:Y:S01]  /*9630*/  STG.E desc[UR12][R2.64], R27 ;  /* 0x0000001b02007986 */ /* 0x000fe2000c10190c */
[----:B----4-:R-:W-:-:S03]  /*9640*/  FADD.FTZ R29, R18, R29 ;  /* 0x0000001d121d7221 */ /* 0x010fc60000010000 */
[----:B------:R-:W-:Y:S01]  /*9650*/  STG.E desc[UR12][R4.64], R43 ;  /* 0x0000002b04007986 */ /* 0x000fe2000c10190c */
[----:B-----5:R-:W-:-:S03]  /*9660*/  FADD.FTZ R8, R8, R23 ;  /* 0x0000001708087221 */ /* 0x020fc60000010000 */
[----:B------:R-:W-:Y:S01]  /*9670*/  STG.E desc[UR12][R2.64+0x200], R29 ;  /* 0x0002001d02007986 */ /* 0x000fe2000c10190c */
[----:B------:R-:W-:-:S03]  /*9680*/  FADD.FTZ R13, R13, R14 ;  /* 0x0000000e0d0d7221 */ /* 0x000fc60000010000 */
[----:B------:R-:W-:Y:S01]  /*9690*/  STG.E desc[UR12][R4.64+0x200], R7 ;  /* 0x0002000704007986 */ /* 0x000fe2000c10190c */
[----:B------:R-:W-:Y:S01]  /*96a0*/  FADD.FTZ R31, R6, R31 ;  /* 0x0000001f061f7221 */ /* 0x000fe20000010000 */
[----:B------:R-:W-:-:S04]  /*96b0*/  FADD.FTZ R12, R12, R25 ;  /* 0x000000190c0c7221 */ /* 0x000fc80000010000 */
[----:B------:R-:W-:Y:S01]  /*96c0*/  STG.E desc[UR12][R2.64+0x400], R31 ;  /* 0x0004001f02007986 */ /* 0x000fe2000c10190c */
[----:B------:R-:W-:-:S03]  /*96d0*/  FADD.FTZ R37, R8, R37 ;  /* 0x0000002508257221 */ /* 0x000fc60000010000 */
[----:B------:R-:W-:Y:S01]  /*96e0*/  STG.E desc[UR12][R4.64+0x400], R45 ;  /* 0x0004002d04007986 */ /* 0x000fe2000c10190c */
[----:B------:R-:W-:-:S03]  /*96f0*/  FADD.FTZ R13, R13, R20 ;  /* 0x000000140d0d7221 */ /* 0x000fc60000010000 */
[----:B------:R-:W-:Y:S01]  /*9700*/  STG.E desc[UR12][R2.64+0x600], R37 ;  /* 0x0006002502007986 */ /* 0x000fe2000c10190c */
[----:B-1----:R-:W-:-:S03]  /*9710*/  FADD.FTZ R39, R12, R39 ;  /* 0x000000270c277221 */ /* 0x002fc60000010000 */
[----:B------:R-:W-:Y:S01]  /*9720*/  STG.E desc[UR12][R4.64+0x600], R9 ;  /* 0x0006000904007986 */ /* 0x000fe2000c10190c */
[----:B---3--:R-:W-:-:S03]  /*9730*/  FADD.FTZ R13, R13, R10 ;  /* 0x0000000a0d0d7221 */ /* 0x008fc60000010000 */
[----:B------:R-:W-:Y:S04]  /*9740*/  STG.E desc[UR12][R2.64+0x800], R39 ;  /* 0x0008002702007986 */ /* 0x000fe8000c10190c */
[----:B------:R-:W-:Y:S04]  /*9750*/  STG.E desc[UR12][R4.64+0x800], R33 ;  /* 0x0008002104007986 */ /* 0x000fe8000c10190c */
[----:B------:R-:W-:Y:S04]  /*9760*/  STG.E desc[UR12][R2.64+0xa00], R13 ;  /* 0x000a000d02007986 */ /* 0x000fe8000c10190c */
[----:B------:R-:W-:Y:S01]  /*9770*/  STG.E desc[UR12][R4.64+0xa00], R11 ;  /* 0x000a000b04007986 */ /* 0x000fe2000c10190c */
[----:B------:R-:W-:Y:S05]  /*9780*/  EXIT ;  /* 0x000000000000794d */ /* 0x000fea0003800000 */
.L_x_408:
        /* <DEDUP_REMOVED lines=8> */
.L_x_435:
[----:B------:R-:W-:Y:S05]  /*9810*/  BSYNC B2 ;  /* 0x0000000000027941 */ /* 0x000fea0003800000 */
.L_x_434:
[----:B------:R-:W-:Y:S02]  /*9820*/  HFMA2 R185, -RZ, RZ, 0, 5.9604644775390625e-08 ;  /* 0x00000001ffb97431 */ /* 0x000fe400000001ff */
[----:B------:R-:W-:Y:S01]  /*9830*/  IMAD.MOV.U32 R186, RZ, RZ, R60 ;  /* 0x000000ffffba7224 */ /* 0x000fe200078e003c */
[----:B------:R-:W-:Y:S01]  /*9840*/  MOV R188, 0x1f ;  /* 0x0000001f00bc7802 */ /* 0x000fe20000000f00 */
[----:B------:R-:W-:Y:S01]  /*9850*/  IMAD.MOV.U32 R183, RZ, RZ, -0x1 ;  /* 0xffffffffffb77424 */ /* 0x000fe200078e00ff */
[----:B------:R-:W-:-:S07]  /*9860*/  MOV R62, R184 ;  /* 0x000000b8003e7202 */ /* 0x000fce0000000f00 */
[----:B------:R-:W-:Y:S05]  /*9870*/  WARPSYNC.COLLECTIVE R183, `(.L_x_436) ;  /* 0x00000000b7087348 */ /* 0x000fea0003c00000 */
[----:B------:R0:W1:Y:S02]  /*9880*/  SHFL.BFLY P2, R184, R186, R185, R188 ;  /* 0x0c0000b9bab87389 */ /* 0x00006400000400bc */
[----:B01----:R-:W-:Y:S05]  /*9890*/  ENDCOLLECTIVE ;  /* 0x000000000000791b */ /* 0x003fea0003800000 */
.L_x_436:
[----:B------:R-:W-:-:S05]  /*98a0*/  FADD.FTZ R62, R29, R62 ;  /* 0x0000003e1d3e7221 */ /* 0x000fca0000010000 */
[----:B------:R-:W-:Y:S01]  /*98b0*/  MOV R186, R62 ;  /* 0x0000003e00ba7202 */ /* 0x000fe20000000f00 */
[----:B------:R-:W-:Y:S01]  /*98c0*/  IMAD.MOV.U32 R185, RZ, RZ, 0x2 ;  /* 0x00000002ffb97424 */ /* 0x000fe200078e00ff */
[----:B------:R-:W-:-:S07]  /*98d0*/  MOV R35, R184 ;  /* 0x000000b800237202 */ /* 0x000fce0000000f00 */
[----:B------:R-:W-:Y:S05]  /*98e0*/  WARPSYNC.COLLECTIVE R183, `(.L_x_437) ;  /* 0x00000000b7087348 */ /* 0x000fea0003c00000 */
[----:B------:R0:W1:Y:S02]  /*98f0*/  SHFL.BFLY P2, R184, R186, R185, R188 ;  /* 0x0c0000b9bab87389 */ /* 0x00006400000400bc */
[----:B01----:R-:W-:Y:S05]  /*9900*/  ENDCOLLECTIVE ;  /* 0x000000000000791b */ /* 0x003fea0003800000 */
.L_x_437:
[----:B------:R-:W-:-:S05]  /*9910*/  FADD.FTZ R35, R60, R35 ;  /* 0x000000233c237221 */ /* 0x000fca0000010000 */
[----:B------:R-:W-:Y:S02]  /*9920*/  MOV R186, R35 ;  /* 0x0000002300ba7202 */ /* 0x000fe40000000f00 */
[----:B------:R-:W-:-:S07]  /*9930*/  MOV R61, R184 ;  /* 0x000000b8003d7202 */ /* 0x000fce0000000f00 */
[----:B------:R-:W-:Y:S05]  /*9940*/  WARPSYNC.COLLECTIVE R183, `(.L_x_438) ;  /* 0x00000000b7087348 */ /* 0x000fea0003c00000 */
[----:B------:R0:W1:Y:S02]  /*9950*/  SHFL.BFLY P2, R184, R186, R185, R188 ;  /* 0x0c0000b9bab87389 */ /* 0x00006400000400bc */
[----:B01----:R-:W-:Y:S05]  /*9960*/  ENDCOLLECTIVE ;  /* 0x000000000000791b */ /* 0x003fea0003800000 */
.L_x_438:
[----:B------:R-:W-:Y:S01]  /*9970*/  FADD.FTZ R61, R62, R61 ;  /* 0x0000003d3e3d7221 */ /* 0x000fe20000010000 */
[----:B------:R-:W-:Y:S01]  /*9980*/  MOV R62, R174 ;  /* 0x000000ae003e7202 */ /* 0x000fe20000000f00 */
[----:B------:R-:W-:-:S03]  /*9990*/  HFMA2 R185, -RZ, RZ, 0, 2.384185791015625e-07 ;  /* 0x00000004ffb97431 */ /* 0x000fc600000001ff */
[----:B------:R-:W-:Y:S01]  /*99a0*/  MOV R186, R61 ;  /* 0x0000003d00ba7202 */ /* 0x000fe20000000f00 */
[----:B------:R-:W-:-:S07]  /*99b0*/  IMAD.MOV.U32 R178, RZ, RZ, R184 ;  /* 0x000000ffffb27224 */ /* 0x000fce00078e00b8 */
[----:B------:R-:W-:Y:S05]  /*99c0*/  WARPSYNC.COLLECTIVE R183, `(.L_x_439) ;  /* 0x00000000b7087348 */ /* 0x000fea0003c00000 */
[----:B------:R0:W1:Y:S02]  /*99d0*/  SHFL.BFLY P2, R184, R186, R185, R188 ;  /* 0x0c0000b9bab87389 */ /* 0x00006400000400bc */
[----:B01----:R-:W-:Y:S05]  /*99e0*/  ENDCOLLECTIVE ;  /* 0x000000000000791b */ /* 0x003fea0003800000 */
.L_x_439:
[----:B------:R-:W-:-:S05]  /*99f0*/  FADD.FTZ R178, R35, R178 ;  /* 0x000000b223b27221 */ /* 0x000fca0000010000 */
[----:B------:R-:W-:Y:S01]  /*9a00*/  MOV R186, R178 ;  /* 0x000000b200ba7202 */ /* 0x000fe20000000f00 */
[----:B------:R-:W-:-:S07]  /*9a10*/  IMAD.MOV.U32 R180, RZ, RZ, R184 ;  /* 0x000000ffffb47224 */ /* 0x000fce00078e00b8 */
[----:B------:R-:W-:Y:S05]  /*9a20*/  WARPSYNC.COLLECTIVE R183, `(.L_x_440) ;  /* 0x00000000b7087348 */ /* 0x000fea0003c00000 */
[----:B------:R0:W1:Y:S02]  /*9a30*/  SHFL.BFLY P2, R184, R186, R185, R188 ;  /* 0x0c0000b9bab87389 */ /* 0x00006400000400bc */
[----:B01----:R-:W-:Y:S05]  /*9a40*/  ENDCOLLECTIVE ;  /* 0x000000000000791b */ /* 0x003fea0003800000 */
.L_x_440:
[----:B------:R-:W-:Y:S01]  /*9a50*/  FADD.FTZ R180, R61, R180 ;  /* 0x000000b43db47221 */ /* 0x000fe20000010000 */
[----:B------:R-:W-:Y:S01]  /*9a60*/  MOV R61, R176 ;  /* 0x000000b0003d7202 */ /* 0x000fe20000000f00 */
[----:B------:R-:W-:Y:S02]  /*9a70*/  HFMA2 R185, -RZ, RZ, 0, 4.76837158203125e-07 ;  /* 0x00000008ffb97431 */ /* 0x000fe400000001ff */
[----:B------:R-:W-:Y:S01]  /*9a80*/  IMAD.MOV.U32 R186, RZ, RZ, R180 ;  /* 0x000000ffffba7224 */ /* 0x000fe200078e00b4 */
[----:B------:R-:W-:-:S07]  /*9a90*/  MOV R67, R184 ;  /* 0x000000b800437202 */ /* 0x000fce0000000f00 */
[----:B------:R-:W-:Y:S05]  /*9aa0*/  WARPSYNC.COLLECTIVE R183, `(.L_x_441) ;  /* 0x00000000b7087348 */ /* 0x000fea0003c00000 */
[----:B------:R0:W1:Y:S02]  /*9ab0*/  SHFL.BFLY P2, R184, R186, R185, R188 ;  /* 0x0c0000b9bab87389 */ /* 0x00006400000400bc */
[----:B01----:R-:W-:Y:S05]  /*9ac0*/  ENDCOLLECTIVE ;  /* 0x000000000000791b */ /* 0x003fea0003800000 */
.L_x_441:
[----:B------:R-:W-:-:S04]  /*9ad0*/  FADD.FTZ R29, R178, R67 ;  /* 0x00000043b21d7221 */ /* 0x000fc80000010000 */
[----:B------:R-:W-:Y:S01]  /*9ae0*/  IMAD.MOV.U32 R186, RZ, RZ, R29 ;  /* 0x000000ffffba7224 */ /* 0x000fe200078e001d */
[----:B------:R-:W-:-:S07]  /*9af0*/  MOV R67, R184 ;  /* 0x000000b800437202 */ /* 0x000fce0000000f00 */
[----:B------:R-:W-:Y:S05]  /*9b00*/  WARPSYNC.COLLECTIVE R183, `(.L_x_442) ;  /* 0x00000000b7087348 */ /* 0x000fea0003c00000 */
[----:B------:R0:W1:Y:S02]  /*9b10*/  SHFL.BFLY P2, R184, R186, R185, R188 ;  /* 0x0c0000b9bab87389 */ /* 0x00006400000400bc */
[----:B01----:R-:W-:Y:S05]  /*9b20*/  ENDCOLLECTIVE ;  /* 0x000000000000791b */ /* 0x003fea0003800000 */
.L_x_442:
[----:B------:R-:W-:Y:S01]  /*9b30*/  FADD.FTZ R179, R180, R67 ;  /* 0x00000043b4b37221 */ /* 0x000fe20000010000 */
[----:B------:R-:W-:-:S04]  /*9b40*/  IMAD.MOV.U32 R67, RZ, RZ, R170 ;  /* 0x000000ffff437224 */ /* 0x000fc800078e00aa */
[----:B------:R-:W-:Y:S01]  /*9b50*/  MOV R186, R179 ;  /* 0x000000b300ba7202 */ /* 0x000fe20000000f00 */
[----:B------:R-:W-:Y:S01]  /*9b60*/  IMAD.MOV.U32 R185, RZ, RZ, 0x10 ;  /* 0x00000010ffb97424 */ /* 0x000fe200078e00ff */
[----:B------:R-:W-:-:S07]  /*9b70*/  MOV R60, R184 ;  /* 0x000000b8003c7202 */ /* 0x000fce0000000f00 */
[----:B------:R-:W-:Y:S05]  /*9b80*/  WARPSYNC.COLLECTIVE R183, `(.L_x_443) ;  /* 0x00000000b7087348 */ /* 0x000fea0003c00000 */
[----:B------:R0:W1:Y:S02]  /*9b90*/  SHFL.BFLY P2, R184, R186, R185, R188 ;  /* 0x0c0000b9bab87389 */ /* 0x00006400000400bc */
[----:B01----:R-:W-:Y:S05]  /*9ba0*/  ENDCOLLECTIVE ;  /* 0x000000000000791b */ /* 0x003fea0003800000 */
.L_x_443:
[----:B------:R-:W-:Y:S01]  /*9bb0*/  FADD.FTZ R181, R29, R60 ;  /* 0x0000003c1db57221 */ /* 0x000fe20000010000 */
[----:B------:R-:W-:-:S04]  /*9bc0*/  MOV R60, R177 ;  /* 0x000000b1003c7202 */ /* 0x000fc80000000f00 */
[----:B------:R-:W-:Y:S02]  /*9bd0*/  MOV R186, R181 ;  /* 0x000000b500ba7202 */ /* 0x000fe40000000f00 */
[----:B------:R-:W-:-:S07]  /*9be0*/  MOV R182, R184 ;  /* 0x000000b800b67202 */ /* 0x000fce0000000f00 */
[----:B------:R-:W-:Y:S05]  /*9bf0*/  WARPSYNC.COLLECTIVE R183, `(.L_x_444) ;  /* 0x00000000b7087348 */ /* 0x000fea0003c00000 */
[----:B------:R0:W1:Y:S02]  /*9c00*/  SHFL.BFLY P2, R184, R186, R185, R188 ;  /* 0x0c0000b9bab87389 */ /* 0x00006400000400bc */
[----:B01----:R-:W-:Y:S05]  /*9c10*/  ENDCOLLECTIVE ;  /* 0x000000000000791b */ /* 0x003fea0003800000 */
.L_x_444:
[----:B------:R-:W-:Y:S05]  /*9c20*/  BRA `(.L_x_445) ;  /* 0xffffff7c00f47947 */ /* 0x000fea000383ffff */
.L_x_446:
        /* <DEDUP_REMOVED lines=13> */
.L_x_4933:


//--------------------- .text._ZN10layer_norm31ln_parallel_residual_bwd_kernelINS_13Kernel_traitsI6__halfS2_S2_S2_fjLj768ELj1ELj4ELj1ELj16ENS_18Kernel_traits_baseILj768ES2_S2_S2_S2_fjLj128EEEEELb0ELb0ELb0EEEvNS_9BwdParamsE --------------------------
	.section	.text._ZN10layer_norm31ln_parallel_residual_bwd_kernelINS_13Kernel_traitsI6__halfS2_S2_S2_fjLj768ELj1ELj4ELj1ELj16ENS_18Kernel_traits_baseILj768ES2_S2_S2_S2_fjLj128EEEEELb0ELb0ELb0EEEvNS_9BwdParamsE,"ax",@progbits
	.align	128
        .global         _ZN10layer_norm31ln_parallel_residual_bwd_kernelINS_13Kernel_traitsI6__halfS2_S2_S2_fjLj768ELj1ELj4ELj1ELj16ENS_18Kernel_traits_baseILj768ES2_S2_S2_S2_fjLj128EEEEELb0ELb0ELb0EEEvNS_9BwdParamsE
        .type           _ZN10layer_norm31ln_parallel_residual_bwd_kernelINS_13Kernel_traitsI6__halfS2_S2_S2_fjLj768ELj1ELj4ELj1ELj16ENS_18Kernel_traits_baseILj768ES2_S2_S2_S2_fjLj128EEEEELb0ELb0ELb0EEEvNS_9BwdParamsE,@function
        .size           _ZN10layer_norm31ln_parallel_residual_bwd_kernelINS_13Kernel_traitsI6__halfS2_S2_S2_fjLj768ELj1ELj4ELj1ELj16ENS_18Kernel_traits_baseILj768ES2_S2_S2_S2_fjLj128EEEEELb0ELb0ELb0EEEvNS_9BwdParamsE,(.L_x_4934 - _ZN10layer_norm31ln_parallel_residual_bwd_kernelINS_13Kernel_traitsI6__halfS2_S2_S2_fjLj768ELj1ELj4ELj1ELj16ENS_18Kernel_traits_baseILj768ES2_S2_S2_S2_fjLj128EEEEELb0ELb0ELb0EEEvNS_9BwdParamsE)
        .other          _ZN10layer_norm31ln_parallel_residual_bwd_kernelINS_13Kernel_traitsI6__halfS2_S2_S2_fjLj768ELj1ELj4ELj1ELj16ENS_18Kernel_traits_baseILj768ES2_S2_S2_S2_fjLj128EEEEELb0ELb0ELb0EEEvNS_9BwdParamsE,@"STO_CUDA_ENTRY STV_DEFAULT"
_ZN10layer_norm31ln_parallel_residual_bwd_kernelINS_13Kernel_traitsI6__halfS2_S2_S2_fjLj768ELj1ELj4ELj1ELj16ENS_18Kernel_traits_baseILj768ES2_S2_S2_S2_fjLj128EEEEELb0ELb0ELb0EEEvNS_9BwdParamsE:
.text._ZN10layer_norm31ln_parallel_residual_bwd_kernelINS_13Kernel_traitsI6__halfS2_S2_S2_fjLj768ELj1ELj4ELj1ELj16ENS_18Kernel_traits_baseILj768ES2_S2_S2_S2_fjLj128EEEEELb0ELb0ELb0EEEvNS_9BwdParamsE:
        /* <DEDUP_REMOVED lines=112> */
[----:B------:R-:W-:Y:S01]  /*0700*/  CS2R R92, SRZ ;  /* 0x00000000005c7805 */ /* 0x000fe2000001ff00 */
[----:B0-----:R-:W-:Y:S01]  /*0710*/  UISETP.NE.AND UP0, UPT, UR4, URZ, UPT ;  /* 0x000000ff0400728c */ /* 0x001fe2000bf05270 */
        /* <DEDUP_REMOVED lines=32> */
.L_x_485:
[----:B0-----:R-:W0:Y:S08]  /*0920*/  LDC.64 R168, c[0x0][0x3c0] ;  /* 0x0000f000ffa87b82 */ /* 0x001e300000000a00 */
[----:B------:R-:W1:Y:S01]  /*0930*/  LDC.64 R170, c[0x0][0x3c8] ;  /* 0x0000f200ffaa7b82 */ /* 0x000e620000000a00 */
[----:B0-----:R-:W-:-:S06]  /*0940*/  IMAD.WIDE R168, R5, 0x4, R168 ;  /* 0x0000000405a87825 */ /* 0x001fcc00078e02a8 */
[----:B------:R-:W2:Y:S01]  /*0950*/  LDG.E R168, desc[UR10][R168.64] ;  /* 0x0000000aa8a87981 */ /* 0x000ea2000c1e1900 */
[----:B-1----:R-:W-:-:S05]  /*0960*/  IMAD.WIDE R170, R5, 0x4, R170 ;  /* 0x0000000405aa7825 */ /* 0x002fca00078e02aa */
        /* <DEDUP_REMOVED lines=24> */
[----:B------:R-:W-:Y:S01]  /*0af0*/  ISETP.NE.AND.EX P0, PT, RZ, UR13, PT, P0 ;  /* 0x0000000dff007c0c */ /* 0x000fe2000bf05300 */
[----:B------:R-:W-:-:S12]  /*0b00*/  HADD2.F32 R15, -RZ, R144.H0_H0 ;  /* 0x20000090ff0f7230 */ /* 0x000fd80000004100 */
[----:B------:R-:W0:Y:S01]  /*0b10*/  @P0 LDC.64 R170, c[0x0][0x438] ;  /* 0x00010e00ffaa0b82 */ /* 0x000e220000000a00 */
[----:B------:R-:W-:Y:S02]  /*0b20*/  HADD2.F32 R3, -RZ, R148.H0_H0 ;  /* 0x20000094ff037230 */ /* 0x000fe40000004100 */
[----:B------:R-:W-:Y:S02]  /*0b30*/  HADD2.F32 R214, -RZ, R146.H0_H0 ;  /* 0x20000092ffd67230 */ /* 0x000fe40000004100 */
[----:B------:R-:W-:Y:S02]  /*0b40*/  HADD2.F32 R212, -RZ, R150.H0_H0 ;  /* 0x20000096ffd47230 */ /* 0x000fe40000004100 */
[----:B0-----:R-:W-:-:S05]  /*0b50*/  @P0 IMAD.WIDE.U32 R170, R6, 0x10, R170 ;  /* 0x0000001006aa0825 */ /* 0x001fca00078e00aa */
[----:B------:R0:W5:Y:S01]  /*0b60*/  @P0 LDG.E.128 R28, desc[UR10][R170.64] ;  /* 0x0000000aaa1c0981 */ /* 0x000162000c1e1d00 */
[----:B---3--:R-:W-:Y:S02]  /*0b70*/  HADD2.F32 R205, -RZ, R20.H0_H0 ;  /* 0x20000014ffcd7230 */ /* 0x008fe40000004100 */
[--C-:B------:R-:W-:Y:S02]  /*0b80*/  HADD2.F32 R179, -RZ, R22.reuse.H0_H0 ;  /* 0x20000016ffb37230 */ /* 0x100fe40000004100 */
[----:B------:R-:W-:Y:S02]  /*0b90*/  HADD2.F32 R178, -RZ, R22.H1_H1 ;  /* 0x30000016ffb27230 */ /* 0x000fe40000004100 */
[--C-:B----4-:R-:W-:Y:S02]  /*0ba0*/  HADD2.F32 R182, -RZ, R16.reuse.H0_H0 ;  /* 0x20000010ffb67230 */ /* 0x110fe40000004100 */
[----:B------:R-:W-:Y:S02]  /*0bb0*/  HADD2.F32 R206, -RZ, R16.H1_H1 ;  /* 0x30000010ffce7230 */ /* 0x000fe40000004100 */
[----:B------:R-:W-:Y:S01]  /*0bc0*/  FMUL.FTZ R16, R15, R205 ;  /* 0x000000cd0f107220 */ /* 0x000fe20000410000 */
[----:B------:R-:W-:-:S02]  /*0bd0*/  HADD2.F32 R201, -RZ, R17.H0_H0 ;  /* 0x20000011ffc97230 */ /* 0x000fc40000004100 */
[----:B------:R-:W-:Y:S02]  /*0be0*/  HADD2.F32 R180, -RZ, R17.H1_H1 ;  /* 0x30000011ffb47230 */ /* 0x000fe40000004100 */
[----:B------:R-:W-:Y:S01]  /*0bf0*/  FFMA.FTZ R22, R3, R182, R16 ;  /* 0x000000b603167223 */ /* 0x000fe20000010010 */
[----:B------:R-:W-:Y:S02]  /*0c00*/  HADD2.F32 R208, -RZ, R20.H1_H1 ;  /* 0x30000014ffd07230 */ /* 0x000fe40000004100 */
[----:B------:R-:W-:Y:S02]  /*0c10*/  HADD2.F32 R210, -RZ, R21.H1_H1 ;  /* 0x30000015ffd27230 */ /* 0x000fe40000004100 */
[----:B------:R-:W-:Y:S02]  /*0c20*/  HADD2.F32 R3, -RZ, R144.H1_H1 ;  /* 0x30000090ff037230 */ /* 0x000fe40000004100 */
[----:B------:R-:W-:Y:S02]  /*0c30*/  HADD2.F32 R17, -RZ, R145.H1_H1 ;  /* 0x30000091ff117230 */ /* 0x000fe40000004100 */
[----:B------:R-:W-:-:S02]  /*0c40*/  HADD2.F32 R169, -RZ, R19.H0_H0 ;  /* 0x20000013ffa97230 */ /* 0x000fc40000004100 */
[----:B------:R-:W-:Y:S02]  /*0c50*/  HADD2.F32 R168, -RZ, R19.H1_H1 ;  /* 0x30000013ffa87230 */ /* 0x000fe40000004100 */
[----:B------:R-:W-:Y:S01]  /*0c60*/  FMUL.FTZ R16, R3, R208 ;  /* 0x000000d003107220 */ /* 0x000fe20000410000 */
[--C-:B------:R-:W-:Y:S02]  /*0c70*/  HADD2.F32 R177, -RZ, R18.reuse.H0_H0 ;  /* 0x20000012ffb17230 */ /* 0x100fe40000004100 */
[----:B------:R-:W-:Y:S02]  /*0c80*/  HADD2.F32 R176, -RZ, R18.H1_H1 ;  /* 0x30000012ffb07230 */ /* 0x000fe40000004100 */
[----:B------:R-:W-:Y:S01]  /*0c90*/  FMUL.FTZ R18, R17, R210 ;  /* 0x000000d211127220 */ /* 0x000fe20000410000 */
[----:B------:R-:W-:Y:S02]  /*0ca0*/  HADD2.F32 R19, -RZ, R149.H1_H1 ;  /* 0x30000095ff137230 */ /* 0x000fe40000004100 */
[----:B------:R-:W-:Y:S01]  /*0cb0*/  FMUL.FTZ R3, R214, R179 ;  /* 0x000000b3d6037220 */ /* 0x000fe20000410000 */
[----:B------:R-:W-:-:S02]  /*0cc0*/  HADD2.F32 R209, -RZ, R21.H0_H0 ;  /* 0x20000015ffd17230 */ /* 0x000fc40000004100 */
[----:B------:R-:W-:Y:S02]  /*0cd0*/  HADD2.F32 R21, -RZ, R148.H1_H1 ;  /* 0x30000094ff157230 */ /* 0x000fe40000004100 */
[----:B------:R-:W-:Y:S01]  /*0ce0*/  FFMA.FTZ R19, R19, R180, R18 ;  /* 0x000000b413137223 */ /* 0x000fe20000010012 */
[----:B------:R-:W-:Y:S01]  /*0cf0*/  FFMA.FTZ R18, R212, R177, R3 ;  /* 0x000000b1d4127223 */ /* 0x000fe20000010003 */
[----:B------:R-:W-:Y:S02]  /*0d00*/  HADD2.F32 R3, -RZ, R146.H1_H1 ;  /* 0x30000092ff037230 */ /* 0x000fe40000004100 */
[----:B0-----:R-:W-:Y:S02]  /*0d10*/  HADD2.F32 R171, -RZ, R23.H0_H0 ;  /* 0x20000017ffab7230 */ /* 0x001fe40000004100 */
[----:B------:R-:W-:Y:S02]  /*0d20*/  HADD2.F32 R214, -RZ, R147.H0_H0 ;  /* 0x20000093ffd67230 */ /* 0x000fe40000004100 */
[----:B------:R-:W-:Y:S01]  /*0d30*/  FFMA.FTZ R21, R21, R206, R16 ;  /* 0x000000ce15157223 */ /* 0x000fe20000010010 */
[----:B------:R-:W-:-:S02]  /*0d40*/  HADD2.F32 R17, -RZ, R150.H1_H1 ;  /* 0x30000096ff117230 */ /* 0x000fc40000004100 */
[----:B------:R-:W-:Y:S01]  /*0d50*/  FMUL.FTZ R16, R3, R178 ;  /* 0x000000b203107220 */ /* 0x000fe20000410000 */
[----:B------:R-:W-:Y:S02]  /*0d60*/  HADD2.F32 R212, -RZ, R151.H0_H0 ;  /* 0x20000097ffd47230 */ /* 0x000fe40000004100 */
[----:B------:R-:W-:Y:S01]  /*0d70*/  FMUL.FTZ R3, R214, R171 ;  /* 0x000000abd6037220 */ /* 0x000fe20000410000 */
[----:B------:R-:W-:Y:S02]  /*0d80*/  HADD2.F32 R170, -RZ, R23.H1_H1 ;  /* 0x30000017ffaa7230 */ /* 0x000fe40000004100 */
[----:B------:R-:W-:Y:S01]  /*0d90*/  FFMA.FTZ R17, R17, R176, R16 ;  /* 0x000000b011117223 */ /* 0x000fe20000010010 */
[----:B------:R-:W-:Y:S02]  /*0da0*/  HADD2.F32 R23, -RZ, R147.H1_H1 ;  /* 0x30000093ff177230 */ /* 0x000fe40000004100 */
[----:B------:R-:W-:Y:S01]  /*0db0*/  FFMA.FTZ R16, R212, R169, R3 ;  /* 0x000000a9d4107223 */ /* 0x000fe20000010003 */
[----:B--2---:R-:W-:-:S02]  /*0dc0*/  HADD2.F32 R3, -RZ, R24.H0_H0 ;  /* 0x20000018ff037230 */ /* 0x004fc40000004100 */
[--C-:B------:R-:W-:Y:S02]  /*0dd0*/  HADD2.F32 R207, -RZ, R25.reuse.H0_H0 ;  /* 0x20000019ffcf7230 */ /* 0x100fe40000004100 */
[----:B------:R-:W-:Y:S01]  /*0de0*/  FMUL.FTZ R214, R23, R170 ;  /* 0x000000aa17d67220 */ /* 0x000fe20000410000 */
[----:B------:R-:W-:Y:S02]  /*0df0*/  HADD2.F32 R23, -RZ, R24.H1_H1 ;  /* 0x30000018ff177230 */ /* 0x000fe40000004100 */
[C---:B------:R-:W-:Y:S01]  /*0e00*/  FADD.FTZ R24, -R200.reuse, R3 ;  /* 0x00000003c8187221 */ /* 0x040fe20000010100 */
[--C-:B------:R-:W-:Y:S02]  /*0e10*/  HADD2.F32 R211, -RZ, R26.reuse.H0_H0 ;  /* 0x2000001affd37230 */ /* 0x100fe40000004100 */
[----:B------:R-:W-:Y:S02]  /*0e20*/  HADD2.F32 R213, -RZ, R26.H1_H1 ;  /* 0x3000001affd57230 */ /* 0x000fe40000004100 */
[----:B------:R-:W-:Y:S01]  /*0e30*/  FADD.FTZ R26, -R200, R207 ;  /* 0x000000cfc81a7221 */ /* 0x000fe20000010100 */
[----:B------:R-:W-:-:S02]  /*0e40*/  HADD2.F32 R25, -RZ, R25.H1_H1 ;  /* 0x30000019ff197230 */ /* 0x000fc40000004100 */
[C---:B-----5:R-:W-:Y:S01]  /*0e50*/  FMUL.FTZ R3, R181.reuse, R24 ;  /* 0x00000018b5037220 */ /* 0x060fe20000410000 */
[C---:B------:R-:W-:Y:S01]  /*0e60*/  FADD.FTZ R24, -R200.reuse, R23 ;  /* 0x00000017c8187221 */ /* 0x040fe20000010100 */
[----:B------:R-:W-:Y:S01]  /*0e70*/  FMUL.FTZ R23, R181, R26 ;  /* 0x0000001ab5177220 */ /* 0x000fe20000410000 */
[----:B------:R-:W-:-:S04]  /*0e80*/  FADD.FTZ R26, -R200, R25 ;  /* 0x00000019c81a7221 */ /* 0x000fc80000010100 */
[----:B------:R-:W-:Y:S01]  /*0e90*/  FMUL.FTZ R26, R181, R26 ;  /* 0x0000001ab51a7220 */ /* 0x000fe20000410000 */
[----:B------:R-:W-:-:S03]  /*0ea0*/  FADD.FTZ R103, R103, R180 ;  /* 0x000000b467677221 */ /* 0x000fc60000010000 */
[----:B------:R-:W-:Y:S01]  /*0eb0*/  FFMA.FTZ R127, R26, R180, R127 ;  /* 0x000000b41a7f7223 */ /* 0x000fe2000001007f */
[----:B------:R-:W-:Y:S01]  /*0ec0*/  FADD.FTZ R180, -R200, R213 ;  /* 0x000000d5c8b47221 */ /* 0x000fe20000010100 */
[----:B------:R-:W-:Y:S01]  /*0ed0*/  FADD.FTZ R100, R100, R182 ;  /* 0x000000b664647221 */ /* 0x000fe20000010000 */
[----:B------:R-:W-:Y:S01]  /*0ee0*/  FFMA.FTZ R124, R3, R182, R124 ;  /* 0x000000b6037c7223 */ /* 0x000fe2000001007c */
[----:B------:R-:W-:Y:S02]  /*0ef0*/  HADD2.F32 R15, -RZ, R145.H0_H0 ;  /* 0x20000091ff0f7230 */ /* 0x000fe40000004100 */
[----:B------:R-:W-:Y:S01]  /*0f00*/  FADD.FTZ R182, -R200, R211 ;  /* 0x000000d3c8b67221 */ /* 0x000fe20000010100 */
[----:B------:R-:W-:Y:S01]  /*0f10*/  FMUL.FTZ R180, R181, R180 ;  /* 0x000000b4b5b47220 */ /* 0x000fe20000410000 */
[----:B------:R-:W-:Y:S02]  /*0f20*/  HADD2.F32 R215, -RZ, R27.H0_H0 ;  /* 0x2000001bffd77230 */ /* 0x000fe40000004100 */
[----:B------:R-:W-:Y:S01]  /*0f30*/  FADD.FTZ R97, R97, R176 ;  /* 0x000000b061617221 */ /* 0x000fe20000010000 */
[----:B------:R-:W-:-:S02]  /*0f40*/  HADD2.F32 R20, -RZ, R149.H0_H0 ;  /* 0x20000095ff147230 */ /* 0x000fc40000004100 */
[----:B------:R-:W-:Y:S01]  /*0f50*/  FMUL.FTZ R25, R181, R182 ;  /* 0x000000b6b5197220 */ /* 0x000fe20000410000 */
[----:B------:R-:W-:Y:S01]  /*0f60*/  FFMA.FTZ R121, R180, R176, R121 ;  /* 0x000000b0b4797223 */ /* 0x000fe20000010079 */
[----:B------:R-:W-:Y:S01]  /*0f70*/  FMUL.FTZ R15, R15, R209 ;  /* 0x000000d10f0f7220 */ /* 0x000fe20000410000 */
[----:B------:R-:W-:Y:S02]  /*0f80*/  HADD2.F32 R217, -RZ, R27.H1_H1 ;  /* 0x3000001bffd97230 */ /* 0x000fe40000004100 */
[----:B------:R-:W-:Y:S01]  /*0f90*/  FADD.FTZ R176, RZ, R22 ;  /* 0x00000016ffb07221 */ /* 0x000fe20000010000 */
[----:B------:R-:W-:Y:S01]  /*0fa0*/  FMUL.FTZ R24, R181, R24 ;  /* 0x00000018b5187220 */ /* 0x000fe20000410000 */
[----:B------:R-:W-:Y:S01]  /*0fb0*/  FFMA.FTZ R27, R3, R22, RZ ;  /* 0x00000016031b7223 */ /* 0x000fe200000100ff */
[----:B------:R-:W-:Y:S01]  /*0fc0*/  FADD.FTZ R96, R96, R177 ;  /* 0x000000b160607221 */ /* 0x000fe20000010000 */
[----:B------:R-:W-:Y:S01]  /*0fd0*/  FFMA.FTZ R120, R25, R177, R120 ;  /* 0x000000b119787223 */ /* 0x000fe20000010078 */
[----:B------:R-:W-:Y:S01]  /*0fe0*/  FADD.FTZ R182, -R200, R215 ;  /* 0x000000d7c8b67221 */ /* 0x000fe20000010100 */
[----:B------:R-:W-:Y:S01]  /*0ff0*/  FFMA.FTZ R20, R20, R201, R15 ;  /* 0x000000c914147223 */ /* 0x000fe2000001000f */
        /* <DEDUP_REMOVED lines=11> */
[----:B------:R-:W-:-:S02]  /*10b0*/  FADD.FTZ R182, -R200, R217 ;  /* 0x000000d9c8b67221 */ /* 0x000fc40000010100 */
[----:B------:R-:W-:Y:S01]  /*10c0*/  FADD.FTZ R178, R169, R18 ;  /* 0x00000012a9b27221 */ /* 0x000fe20000010000 */
[----:B------:R-:W-:Y:S01]  /*10d0*/  FFMA.FTZ R169, R25, R18, R176 ;  /* 0x0000001219a97223 */ /* 0x000fe200000100b0 */
[----:B------:R-:W-:Y:S02]  /*10e0*/  HADD2.F32 R15, -RZ, R151.H1_H1 ;  /* 0x30000097ff0f7230 */ /* 0x000fe40000004100 */
[----:B------:R-:W-:Y:S01]  /*10f0*/  FADD.FTZ R50, R50, R171 ;  /* 0x000000ab32327221 */ /* 0x000fe20000010000 */
[----:B------:R-:W-:Y:S01]  /*1100*/  FFMA.FTZ R74, R27, R171, R74 ;  /* 0x000000ab1b4a7223 */ /* 0x000fe2000001004a */
        /* <DEDUP_REMOVED lines=27> */
.L_x_449:
[----:B------:R-:W-:Y:S05]  /*12c0*/  BSYNC.RECONVERGENT B0 ;  /* 0x0000000000007941 */ /* 0x000fea0003800200 */
.L_x_448:
        /* <DEDUP_REMOVED lines=14> */
[----:B------:R-:W-:Y:S02]  /*13b0*/  HADD2.F32 R186, -RZ, R140.H0_H0 ;  /* 0x2000008cffba7230 */ /* 0x000fe40000004100 */
[----:B------:R-:W-:Y:S02]  /*13c0*/  HADD2.F32 R214, -RZ, R138.H0_H0 ;  /* 0x2000008affd67230 */ /* 0x000fe40000004100 */
[----:B------:R-:W-:Y:S02]  /*13d0*/  HADD2.F32 R188, -RZ, R142.H0_H0 ;  /* 0x2000008effbc7230 */ /* 0x000fe40000004100 */
[----:B------:R-:W-:Y:S02]  /*13e0*/  HADD2.F32 R183, -RZ, R141.H1_H1 ;  /* 0x3000008dffb77230 */ /* 0x000fe40000004100 */
[----:B------:R-:W-:Y:S02]  /*13f0*/  HADD2.F32 R187, -RZ, R138.H1_H1 ;  /* 0x3000008affbb7230 */ /* 0x000fe40000004100 */
[----:B------:R-:W-:-:S02]  /*1400*/  HADD2.F32 R215, -RZ, R139.H1_H1 ;  /* 0x3000008bffd77230 */ /* 0x000fc40000004100 */
[----:B0-----:R-:W-:-:S05]  /*1410*/  @P0 IMAD.WIDE.U32 R184, R205, 0x10, R184 ;  /* 0x00000010cdb80825 */ /* 0x001fca00078e00b8 */
[----:B------:R0:W5:Y:S01]  /*1420*/  @P0 LDG.E.128 R152, desc[UR10][R184.64] ;  /* 0x0000000ab8980981 */ /* 0x000162000c1e1d00 */
[----:B------:R-:W-:Y:S01]  /*1430*/  HADD2.F32 R213, -RZ, R143.H1_H1 ;  /* 0x3000008fffd57230 */ /* 0x000fe20000004100 */
[----:B------:R-:W-:Y:S01]  /*1440*/  IADD3 R205, PT, PT, R205, 0x20, RZ ;  /* 0x00000020cdcd7810 */ /* 0x000fe20007ffe0ff */
[----:B0-----:R-:W-:Y:S02]  /*1450*/  HADD2.F32 R184, -RZ, R141.H0_H0 ;  /* 0x2000008dffb87230 */ /* 0x001fe40000004100 */
[----:B------:R-:W-:Y:S02]  /*1460*/  HADD2.F32 R185, -RZ, R140.H1_H1 ;  /* 0x3000008cffb97230 */ /* 0x000fe40000004100 */
[--C-:B---3--:R-:W-:Y:S02]  /*1470*/  HADD2.F32 R193, -RZ, R170.reuse.H0_H0 ;  /* 0x200000aaffc17230 */ /* 0x108fe40000004100 */
[----:B------:R-:W-:Y:S02]  /*1480*/  HADD2.F32 R194, -RZ, R170.H1_H1 ;  /* 0x300000aaffc27230 */ /* 0x000fe40000004100 */
[----:B------:R-:W-:-:S02]  /*1490*/  HADD2.F32 R170, -RZ, R136.H0_H0 ;  /* 0x20000088ffaa7230 */ /* 0x000fc40000004100 */
[----:B------:R-:W-:Y:S01]  /*14a0*/  FADD.FTZ R88, R88, R193 ;  /* 0x000000c158587221 */ /* 0x000fe20000010000 */
[----:B------:R-:W-:Y:S02]  /*14b0*/  HADD2.F32 R189, -RZ, R168.H0_H0 ;  /* 0x200000a8ffbd7230 */ /* 0x000fe40000004100 */
[----:B------:R-:W-:Y:S01]  /*14c0*/  FADD.FTZ R89, R89, R194 ;  /* 0x000000c259597221 */ /* 0x000fe20000010000 */
[----:B----4-:R-:W-:Y:S02]  /*14d0*/  HADD2.F32 R211, -RZ, R172.H0_H0 ;  /* 0x200000acffd37230 */ /* 0x010fe40000004100 */
[----:B------:R-:W-:Y:S02]  /*14e0*/  HADD2.F32 R190, -RZ, R168.H1_H1 ;  /* 0x300000a8ffbe7230 */ /* 0x000fe40000004100 */
[----:B------:R-:W-:Y:S01]  /*14f0*/  FADD.FTZ R92, R92, R189 ;  /* 0x000000bd5c5c7221 */ /* 0x000fe20000010000 */
[--C-:B------:R-:W-:Y:S02]  /*1500*/  HADD2.F32 R191, -RZ, R169.reuse.H0_H0 ;  /* 0x200000a9ffbf7230 */ /* 0x100fe40000004100 */
[----:B------:R-:W-:Y:S01]  /*1510*/  FADD.FTZ R44, R44, R211 ;  /* 0x000000d32c2c7221 */ /* 0x000fe20000010000 */
[----:B------:R-:W-:-:S02]  /*1520*/  HADD2.F32 R192, -RZ, R169.H1_H1 ;  /* 0x300000a9ffc07230 */ /* 0x000fc40000004100 */
[----:B------:R-:W-:Y:S01]  /*1530*/  FADD.FTZ R93, R93, R190 ;  /* 0x000000be5d5d7221 */ /* 0x000fe20000010000 */
[--C-:B------:R-:W-:Y:S02]  /*1540*/  HADD2.F32 R209, -RZ, R173.reuse.H0_H0 ;  /* 0x200000adffd17230 */ /* 0x100fe40000004100 */
[----:B------:R-:W-:Y:S01]  /*1550*/  FADD.FTZ R94, R94, R191 ;  /* 0x000000bf5e5e7221 */ /* 0x000fe20000010000 */
[----:B------:R-:W-:Y:S02]  /*1560*/  HADD2.F32 R210, -RZ, R173.H1_H1 ;  /* 0x300000adffd27230 */ /* 0x000fe40000004100 */
[----:B------:R-:W-:Y:S01]  /*1570*/  FMUL.FTZ R173, R170, R211 ;  /* 0x000000d3aaad7220 */ /* 0x000fe20000410000 */
[--C-:B------:R-:W-:Y:S02]  /*1580*/  HADD2.F32 R169, -RZ, R171.reuse.H0_H0 ;  /* 0x200000abffa97230 */ /* 0x100fe40000004100 */
[----:B------:R-:W-:Y:S01]  /*1590*/  FADD.FTZ R95, R95, R192 ;  /* 0x000000c05f5f7221 */ /* 0x000fe20000010000 */
[----:B------:R-:W-:-:S02]  /*15a0*/  HADD2.F32 R168, -RZ, R171.H1_H1 ;  /* 0x300000abffa87230 */ /* 0x000fc40000004100 */
[----:B------:R-:W-:Y:S01]  /*15b0*/  FFMA.FTZ R186, R186, R189, R173 ;  /* 0x000000bdbaba7223 */ /* 0x000fe200000100ad */
[--C-:B------:R-:W-:Y:S02]  /*15c0*/  HADD2.F32 R207, -RZ, R174.reuse.H0_H0 ;  /* 0x200000aeffcf7230 */ /* 0x100fe40000004100 */
[----:B------:R-:W-:Y:S01]  /*15d0*/  FADD.FTZ R90, R90, R169 ;  /* 0x000000a95a5a7221 */ /* 0x000fe20000010000 */
        /* <DEDUP_REMOVED lines=9> */
[----:B------:R-:W-:Y:S01]  /*1670*/  FADD.FTZ R41, R41, R208 ;  /* 0x000000d029297221 */ /* 0x000fe20000010000 */
[----:B------:R-:W-:Y:S02]  /*1680*/  HADD2.F32 R212, -RZ, R172.H1_H1 ;  /* 0x300000acffd47230 */ /* 0x000fe40000004100 */
[----:B------:R-:W-:Y:S01]  /*1690*/  FMUL.FTZ R173, R174, R209 ;  /* 0x000000d1aead7220 */ /* 0x000fe20000410000 */
[----:B------:R-:W-:-:S02]  /*16a0*/  HADD2.F32 R172, -RZ, R136.H1_H1 ;  /* 0x30000088ffac7230 */ /* 0x000fc40000004100 */
[----:B------:R-:W-:Y:S01]  /*16b0*/  FMUL.FTZ R174, R175, R210 ;  /* 0x000000d2afae7220 */ /* 0x000fe20000410000 */
[----:B------:R-:W-:Y:S01]  /*16c0*/  FMUL.FTZ R175, R214, R207 ;  /* 0x000000cfd6af7220 */ /* 0x000fe20000410000 */
[----:B------:R-:W-:Y:S01]  /*16d0*/  FFMA.FTZ R184, R184, R191, R173 ;  /* 0x000000bfb8b87223 */ /* 0x000fe200000100ad */
[----:B------:R-:W-:Y:S02]  /*16e0*/  HADD2.F32 R173, -RZ, R142.H1_H1 ;  /* 0x3000008effad7230 */ /* 0x000fe40000004100 */
[----:B------:R-:W-:Y:S01]  /*16f0*/  FMUL.FTZ R172, R172, R212 ;  /* 0x000000d4acac7220 */ /* 0x000fe20000410000 */
[----:B------:R-:W-:Y:S01]  /*1700*/  FFMA.FTZ R175, R188, R193, R175 ;  /* 0x000000c1bcaf7223 */ /* 0x000fe200000100af */
[----:B------:R-:W-:Y:S02]  /*1710*/  HADD2.F32 R188, -RZ, R139.H0_H0 ;  /* 0x2000008bffbc7230 */ /* 0x000fe40000004100 */
[----:B------:R-:W-:Y:S01]  /*1720*/  FFMA.FTZ R183, R183, R192, R174 ;  /* 0x000000c0b7b77223 */ /* 0x000fe200000100ae */
[----:B------:R-:W-:Y:S01]  /*1730*/  FFMA.FTZ R185, R185, R190, R172 ;  /* 0x000000beb9b97223 */ /* 0x000fe200000100ac */
[----:B------:R-:W-:-:S02]  /*1740*/  HADD2.F32 R172, -RZ, R143.H0_H0 ;  /* 0x2000008fffac7230 */ /* 0x000fc40000004100 */
[----:B------:R-:W-:Y:S01]  /*1750*/  FMUL.FTZ R174, R187, R208 ;  /* 0x000000d0bbae7220 */ /* 0x000fe20000410000 */
[----:B------:R-:W-:Y:S01]  /*1760*/  FMUL.FTZ R187, R188, R171 ;  /* 0x000000abbcbb7220 */ /* 0x000fe20000410000 */
[----:B------:R-:W-:Y:S01]  /*1770*/  FMUL.FTZ R188, R215, R170 ;  /* 0x000000aad7bc7220 */ /* 0x000fe20000410000 */
[----:B--2---:R-:W-:Y:S02]  /*1780*/  HADD2.F32 R215, -RZ, R177.H0_H0 ;  /* 0x200000b1ffd77230 */ /* 0x004fe40000004100 */
[----:B------:R-:W-:Y:S01]  /*1790*/  FFMA.FTZ R174, R173, R194, R174 ;  /* 0x000000c2adae7223 */ /* 0x000fe200000100ae */
[----:B------:R-:W-:Y:S01]  /*17a0*/  FFMA.FTZ R173, R172, R169, R187 ;  /* 0x000000a9acad7223 */ /* 0x000fe200000100bb */
[----:B------:R-:W-:Y:S01]  /*17b0*/  FFMA.FTZ R172, R213, R168, R188 ;  /* 0x000000a8d5ac7223 */ /* 0x000fe200000100bc */
[--C-:B------:R-:W-:Y:S02]  /*17c0*/  HADD2.F32 R187, -RZ, R176.reuse.H0_H0 ;  /* 0x200000b0ffbb7230 */ /* 0x100fe40000004100 */
[----:B------:R-:W-:Y:S01]  /*17d0*/  FADD.FTZ R45, R45, R212 ;  /* 0x000000d42d2d7221 */ /* 0x000fe20000010000 */
[----:B------:R-:W-:-:S02]  /*17e0*/  HADD2.F32 R213, -RZ, R176.H1_H1 ;  /* 0x300000b0ffd57230 */ /* 0x000fc40000004100 */
[----:B------:R-:W-:Y:S01]  /*17f0*/  FADD.FTZ R42, R42, R171 ;  /* 0x000000ab2a2a7221 */ /* 0x000fe20000010000 */
[----:B------:R-:W-:Y:S02]  /*1800*/  HADD2.F32 R177, -RZ, R177.H1_H1 ;  /* 0x300000b1ffb17230 */ /* 0x000fe40000004100 */
[C---:B------:R-:W-:Y:S01]  /*1810*/  FADD.FTZ R176, -R200.reuse, R187 ;  /* 0x000000bbc8b07221 */ /* 0x040fe20000010100 */
[--C-:B------:R-:W-:Y:S02]  /*1820*/  HADD2.F32 R217, -RZ, R178.reuse.H0_H0 ;  /* 0x200000b2ffd97230 */ /* 0x100fe40000004100 */
[C---:B------:R-:W-:Y:S01]  /*1830*/  FADD.FTZ R188, -R200.reuse, R213 ;  /* 0x000000d5c8bc7221 */ /* 0x040fe20000010100 */
[----:B------:R-:W-:Y:S02]  /*1840*/  HADD2.F32 R219, -RZ, R178.H1_H1 ;  /* 0x300000b2ffdb7230 */ /* 0x000fe40000004100 */
[C---:B-----5:R-:W-:Y:S01]  /*1850*/  FMUL.FTZ R187, R181.reuse, R176 ;  /* 0x000000b0b5bb7220 */ /* 0x060fe20000410000 */
[----:B------:R-:W-:Y:S01]  /*1860*/  FADD.FTZ R176, -R200, R215 ;  /* 0x000000d7c8b07221 */ /* 0x000fe20000010100 */
[----:B------:R-:W-:Y:S01]  /*1870*/  FMUL.FTZ R188, R181, R188 ;  /* 0x000000bcb5bc7220 */ /* 0x000fe20000410000 */
[----:B------:R-:W-:-:S02]  /*1880*/  HADD2.F32 R221, -RZ, R179.H0_H0 ;  /* 0x200000b3ffdd7230 */ /* 0x000fc40000004100 */
[----:B------:R-:W-:Y:S01]  /*1890*/  FFMA.FTZ R116, R187, R189, R116 ;  /* 0x000000bdbb747223 */ /* 0x000fe20000010074 */
[----:B------:R-:W-:Y:S01]  /*18a0*/  FMUL.FTZ R189, R181, R176 ;  /* 0x000000b0b5bd7220 */ /* 0x000fe20000410000 */
[----:B------:R-:W-:Y:S01]  /*18b0*/  FFMA.FTZ R117, R188, R190, R117 ;  /* 0x000000bebc757223 */ /* 0x000fe20000010075 */
[C---:B------:R-:W-:Y:S01]  /*18c0*/  FADD.FTZ R190, -R200.reuse, R177 ;  /* 0x000000b1c8be7221 */ /* 0x040fe20000010100 */
[----:B------:R-:W-:Y:S01]  /*18d0*/  FADD.FTZ R176, -R200, R217 ;  /* 0x000000d9c8b07221 */ /* 0x000fe20000010100 */
[----:B------:R-:W-:Y:S01]  /*18e0*/  FFMA.FTZ R118, R189, R191, R118 ;  /* 0x000000bfbd767223 */ /* 0x000fe20000010076 */
[----:B------:R-:W-:Y:S01]  /*18f0*/  FFMA.FTZ R177, R187, R186, R206 ;  /* 0x000000babbb17223 */ /* 0x000fe200000100ce */
[C---:B------:R-:W-:Y:S01]  /*1900*/  FMUL.FTZ R190, R181.reuse, R190 ;  /* 0x000000beb5be7220 */ /* 0x040fe20000410000 */
[----:B------:R-:W-:Y:S01]  /*1910*/  FMUL.FTZ R191, R181, R176 ;  /* 0x000000b0b5bf7220 */ /* 0x000fe20000410000 */
[----:B------:R-:W-:Y:S01]  /*1920*/  FADD.FTZ R176, R201, R186 ;  /* 0x000000bac9b07221 */ /* 0x000fe20000010000 */
[----:B------:R-:W-:-:S02]  /*1930*/  HADD2.F32 R223, -RZ, R179.H1_H1 ;  /* 0x300000b3ffdf7230 */ /* 0x000fc40000004100 */
[----:B------:R-:W-:Y:S01]  /*1940*/  FFMA.FTZ R119, R190, R192, R119 ;  /* 0x000000c0be777223 */ /* 0x000fe20000010077 */
[C---:B------:R-:W-:Y:S01]  /*1950*/  FADD.FTZ R192, -R200.reuse, R219 ;  /* 0x000000dbc8c07221 */ /* 0x040fe20000010100 */
[----:B------:R-:W-:Y:S01]  /*1960*/  FADD.FTZ R178, -R200, R221 ;  /* 0x000000ddc8b27221 */ /* 0x000fe20000010100 */
[----:B------:R-:W-:Y:S01]  /*1970*/  FADD.FTZ R179, R176, R185 ;  /* 0x000000b9b0b37221 */ /* 0x000fe20000010000 */
[----:B------:R-:W-:Y:S01]  /*1980*/  FFMA.FTZ R176, R188, R185, R177 ;  /* 0x000000b9bcb07223 */ /* 0x000fe200000100b1 */
[----:B------:R-:W-:Y:S01]  /*1990*/  FMUL.FTZ R192, R181, R192 ;  /* 0x000000c0b5c07220 */ /* 0x000fe20000410000 */
[----:B------:R-:W-:Y:S01]  /*19a0*/  FFMA.FTZ R112, R191, R193, R112 ;  /* 0x000000c1bf707223 */ /* 0x000fe20000010070 */
[----:B------:R-:W-:Y:S01]  /*19b0*/  FMUL.FTZ R193, R181, R178 ;  /* 0x000000b2b5c17220 */ /* 0x000fe20000410000 */
[----:B------:R-:W-:Y:S01]  /*19c0*/  FADD.FTZ R178, R179, R184 ;  /* 0x000000b8b3b27221 */ /* 0x000fe20000010000 */
[----:B------:R-:W-:Y:S01]  /*19d0*/  FFMA.FTZ R177, R189, R184, R176 ;  /* 0x000000b8bdb17223 */ /* 0x000fe200000100b0 */
[----:B------:R-:W-:Y:S01]  /*19e0*/  FFMA.FTZ R113, R192, R194, R113 ;  /* 0x000000c2c0717223 */ /* 0x000fe20000010071 */
[----:B------:R-:W-:Y:S01]  /*19f0*/  FADD.FTZ R194, -R200, R223 ;  /* 0x000000dfc8c27221 */ /* 0x000fe20000010100 */
[----:B------:R-:W-:Y:S01]  /*1a00*/  FADD.FTZ R178, R178, R183 ;  /* 0x000000b7b2b27221 */ /* 0x000fe20000010000 */
[----:B------:R-:W-:Y:S01]  /*1a10*/  FFMA.FTZ R176, R190, R183, R177 ;  /* 0x000000b7beb07223 */ /* 0x000fe200000100b1 */
[----:B------:R-:W-:Y:S01]  /*1a20*/  FFMA.FTZ R114, R193, R169, R114 ;  /* 0x000000a9c1727223 */ /* 0x000fe20000010072 */
[----:B------:R-:W-:Y:S01]  /*1a30*/  FMUL.FTZ R194, R181, R194 ;  /* 0x000000c2b5c27220 */ /* 0x000fe20000410000 */
[----:B------:R-:W-:Y:S01]  /*1a40*/  FADD.FTZ R169, R178, R175 ;  /* 0x000000afb2a97221 */ /* 0x000fe20000010000 */
[----:B------:R-:W-:Y:S01]  /*1a50*/  FFMA.FTZ R177, R191, R175, R176 ;  /* 0x000000afbfb17223 */ /* 0x000fe200000100b0 */
[----:B------:R-:W-:Y:S01]  /*1a60*/  FFMA.FTZ R68, R187, R211, R68 ;  /* 0x000000d3bb447223 */ /* 0x000fe20000010044 */
[----:B------:R-:W-:Y:S01]  /*1a70*/  FFMA.FTZ R115, R194, R168, R115 ;  /* 0x000000a8c2737223 */ /* 0x000fe20000010073 */
        /* <DEDUP_REMOVED lines=8> */
[----:B------:R-:W-:Y:S01]  /*1b00*/  FFMA.FTZ R65, R192, R208, R65 ;  /* 0x000000d0c0417223 */ /* 0x000fe20000010041 */
[----:B------:R-:W-:Y:S01]  /*1b10*/  FFMA.FTZ R66, R193, R171, R66 ;  /* 0x000000abc1427223 */ /* 0x000fe20000010042 */
[----:B------:R-:W-:Y:S01]  /*1b20*/  FADD.FTZ R43, R43, R170 ;  /* 0x000000aa2b2b7221 */ /* 0x000fe20000010000 */
[C---:B------:R-:W-:Y:S01]  /*1b30*/  FFMA.FTZ R67, R194.reuse, R170, R67 ;  /* 0x000000aac2437223 */ /* 0x040fe20000010043 */
[----:B------:R-:W-:Y:S01]  /*1b40*/  FADD.FTZ R201, R201, R172 ;  /* 0x000000acc9c97221 */ /* 0x000fe20000010000 */
[----:B------:R-:W-:-:S07]  /*1b50*/  FFMA.FTZ R206, R194, R172, R169 ;  /* 0x000000acc2ce7223 */ /* 0x000fce00000100a9 */
.L_x_451:
[----:B------:R-:W-:Y:S05]  /*1b60*/  BSYNC.RECONVERGENT B0 ;  /* 0x0000000000007941 */ /* 0x000fea0003800200 */
.L_x_450:
        /* <DEDUP_REMOVED lines=15> */
[--C-:B------:R-:W-:Y:S02]  /*1c60*/  HADD2.F32 R214, -RZ, R131.reuse.H0_H0 ;  /* 0x20000083ffd67230 */ /* 0x100fe40000004100 */
[----:B------:R-:W-:Y:S02]  /*1c70*/  HADD2.F32 R213, -RZ, R131.H1_H1 ;  /* 0x30000083ffd57230 */ /* 0x000fe40000004100 */
[----:B0-----:R-:W-:-:S05]  /*1c80*/  @P0 IMAD.WIDE.U32 R12, R205, 0x10, R12 ;  /* 0x00000010cd0c0825 */ /* 0x001fca00078e000c */
[----:B------:R0:W5:Y:S01]  /*1c90*/  @P0 LDG.E.128 R156, desc[UR10][R12.64] ;  /* 0x0000000a0c9c0981 */ /* 0x000162000c1e1d00 */
[--C-:B------:R-:W-:Y:S02]  /*1ca0*/  HADD2.F32 R196, -RZ, R135.reuse.H0_H0 ;  /* 0x20000087ffc47230 */ /* 0x100fe40000004100 */
[----:B------:R-:W-:Y:S02]  /*1cb0*/  HADD2.F32 R195, -RZ, R135.H1_H1 ;  /* 0x30000087ffc37230 */ /* 0x000fe40000004100 */
[----:B0-----:R-:W-:Y:S02]  /*1cc0*/  HADD2.F32 R13, -RZ, R132.H1_H1 ;  /* 0x30000084ff0d7230 */ /* 0x001fe40000004100 */
[----:B------:R-:W-:Y:S02]  /*1cd0*/  HADD2.F32 R12, -RZ, R133.H0_H0 ;  /* 0x20000085ff0c7230 */ /* 0x000fe40000004100 */
[--C-:B---3--:R-:W-:Y:S02]  /*1ce0*/  HADD2.F32 R197, -RZ, R8.reuse.H0_H0 ;  /* 0x20000008ffc57230 */ /* 0x108fe40000004100 */
[----:B------:R-:W-:-:S02]  /*1cf0*/  HADD2.F32 R198, -RZ, R8.H1_H1 ;  /* 0x30000008ffc67230 */ /* 0x000fc40000004100 */
[--C-:B------:R-:W-:Y:S02]  /*1d00*/  HADD2.F32 R199, -RZ, R9.reuse.H0_H0 ;  /* 0x20000009ffc77230 */ /* 0x100fe40000004100 */
[----:B------:R-:W-:Y:S01]  /*1d10*/  FADD.FTZ R84, R84, R197 ;  /* 0x000000c554547221 */ /* 0x000fe20000010000 */
[----:B------:R-:W-:Y:S02]  /*1d20*/  HADD2.F32 R202, -RZ, R9.H1_H1 ;  /* 0x30000009ffca7230 */ /* 0x000fe40000004100 */
[----:B------:R-:W-:Y:S01]  /*1d30*/  FADD.FTZ R85, R85, R198 ;  /* 0x000000c655557221 */ /* 0x000fe20000010000 */
[----:B----4-:R-:W-:Y:S02]  /*1d40*/  HADD2.F32 R211, -RZ, R176.H0_H0 ;  /* 0x200000b0ffd37230 */ /* 0x010fe40000004100 */
[----:B------:R-:W-:Y:S01]  /*1d50*/  FADD.FTZ R86, R86, R199 ;  /* 0x000000c756567221 */ /* 0x000fe20000010000 */
[----:B------:R-:W-:Y:S02]  /*1d60*/  HADD2.F32 R8, -RZ, R128.H0_H0 ;  /* 0x20000080ff087230 */ /* 0x000fe40000004100 */
[----:B------:R-:W-:Y:S01]  /*1d70*/  FADD.FTZ R87, R87, R202 ;  /* 0x000000ca57577221 */ /* 0x000fe20000010000 */
[----:B------:R-:W-:-:S02]  /*1d80*/  HADD2.F32 R212, -RZ, R176.H1_H1 ;  /* 0x300000b0ffd47230 */ /* 0x000fc40000004100 */
[----:B------:R-:W-:Y:S01]  /*1d90*/  FADD.FTZ R36, R36, R211 ;  /* 0x000000d324247221 */ /* 0x000fe20000010000 */
[----:B------:R-:W-:Y:S02]  /*1da0*/  HADD2.F32 R9, -RZ, R128.H1_H1 ;  /* 0x30000080ff097230 */ /* 0x000fe40000004100 */
[----:B------:R-:W-:Y:S01]  /*1db0*/  FMUL.FTZ R7, R8, R211 ;  /* 0x000000d308077220 */ /* 0x000fe20000410000 */
[--C-:B------:R-:W-:Y:S02]  /*1dc0*/  HADD2.F32 R203, -RZ, R10.reuse.H0_H0 ;  /* 0x2000000affcb7230 */ /* 0x100fe40000004100 */
[----:B------:R-:W-:Y:S01]  /*1dd0*/  FADD.FTZ R37, R37, R212 ;  /* 0x000000d425257221 */ /* 0x000fe20000010000 */
[----:B------:R-:W-:Y:S02]  /*1de0*/  HADD2.F32 R204, -RZ, R10.H1_H1 ;  /* 0x3000000affcc7230 */ /* 0x000fe40000004100 */
[----:B------:R-:W-:Y:S01]  /*1df0*/  FMUL.FTZ R8, R9, R212 ;  /* 0x000000d409087220 */ /* 0x000fe20000410000 */
[----:B------:R-:W-:-:S02]  /*1e00*/  HADD2.F32 R209, -RZ, R177.H0_H0 ;  /* 0x200000b1ffd17230 */ /* 0x000fc40000004100 */
[----:B------:R-:W-:Y:S01]  /*1e10*/  FFMA.FTZ R14, R14, R197, R7 ;  /* 0x000000c50e0e7223 */ /* 0x000fe20000010007 */
[----:B------:R-:W-:Y:S02]  /*1e20*/  HADD2.F32 R210, -RZ, R177.H1_H1 ;  /* 0x300000b1ffd27230 */ /* 0x000fe40000004100 */
[----:B------:R-:W-:Y:S01]  /*1e30*/  FFMA.FTZ R13, R13, R198, R8 ;  /* 0x000000c60d0d7223 */ /* 0x000fe20000010008 */
[--C-:B------:R-:W-:Y:S02]  /*1e40*/  HADD2.F32 R177, -RZ, R179.reuse.H0_H0 ;  /* 0x200000b3ffb17230 */ /* 0x100fe40000004100 */
[----:B------:R-:W-:Y:S01]  /*1e50*/  FADD.FTZ R80, R80, R203 ;  /* 0x000000cb50507221 */ /* 0x000fe20000010000 */
[----:B------:R-:W-:Y:S02]  /*1e60*/  HADD2.F32 R176, -RZ, R179.H1_H1 ;  /* 0x300000b3ffb07230 */ /* 0x000fe40000004100 */
[----:B------:R-:W-:Y:S01]  /*1e70*/  FADD.FTZ R81, R81, R204 ;  /* 0x000000cc51517221 */ /* 0x000fe20000010000 */
[----:B------:R-:W-:-:S02]  /*1e80*/  HADD2.F32 R10, -RZ, R129.H0_H0 ;  /* 0x20000081ff0a7230 */ /* 0x000fc40000004100 */
[----:B------:R-:W-:Y:S01]  /*1e90*/  FADD.FTZ R38, R38, R209 ;  /* 0x000000d126267221 */ /* 0x000fe20000010000 */
[----:B------:R-:W-:Y:S02]  /*1ea0*/  HADD2.F32 R179, -RZ, R129.H1_H1 ;  /* 0x30000081ffb37230 */ /* 0x000fe40000004100 */
[----:B------:R-:W-:Y:S01]  /*1eb0*/  FADD.FTZ R39, R39, R210 ;  /* 0x000000d227277221 */ /* 0x000fe20000010000 */
[----:B------:R-:W-:Y:S02]  /*1ec0*/  HADD2.F32 R207, -RZ, R178.H0_H0 ;  /* 0x200000b2ffcf7230 */ /* 0x000fe40000004100 */
[----:B------:R-:W-:Y:S01]  /*1ed0*/  FMUL.FTZ R9, R10, R209 ;  /* 0x000000d10a097220 */ /* 0x000fe20000410000 */
[----:B------:R-:W-:Y:S02]  /*1ee0*/  HADD2.F32 R8, -RZ, R130.H0_H0 ;  /* 0x20000082ff087230 */ /* 0x000fe40000004100 */
[----:B------:R-:W-:Y:S01]  /*1ef0*/  FMUL.FTZ R10, R179, R210 ;  /* 0x000000d2b30a7220 */ /* 0x000fe20000410000 */
[----:B------:R-:W-:-:S02]  /*1f00*/  HADD2.F32 R205, -RZ, R11.H0_H0 ;  /* 0x2000000bffcd7230 */ /* 0x000fc40000004100 */
[----:B------:R-:W-:Y:S01]  /*1f10*/  FFMA.FTZ R12, R12, R199, R9 ;  /* 0x000000c70c0c7223 */ /* 0x000fe20000010009 */
[----:B------:R-:W-:Y:S02]  /*1f20*/  HADD2.F32 R208, -RZ, R11.H1_H1 ;  /* 0x3000000bffd07230 */ /* 0x000fe40000004100 */
[----:B------:R-:W-:Y:S01]  /*1f30*/  FMUL.FTZ R7, R8, R207 ;  /* 0x000000cf08077220 */ /* 0x000fe20000410000 */
[----:B------:R-:W-:Y:S02]  /*1f40*/  HADD2.F32 R178, -RZ, R178.H1_H1 ;  /* 0x300000b2ffb27230 */ /* 0x000fe40000004100 */
[----:B------:R-:W-:Y:S01]  /*1f50*/  FADD.FTZ R32, R32, R207 ;  /* 0x000000cf20207221 */ /* 0x000fe20000010000 */
[----:B------:R-:W-:Y:S02]  /*1f60*/  HADD2.F32 R179, -RZ, R130.H1_H1 ;  /* 0x30000082ffb37230 */ /* 0x000fe40000004100 */
[----:B------:R-:W-:Y:S01]  /*1f70*/  FADD.FTZ R82, R82, R205 ;  /* 0x000000cd52527221 */ /* 0x000fe20000010000 */
[----:B------:R-:W-:-:S02]  /*1f80*/  HADD2.F32 R11, -RZ, R133.H1_H1 ;  /* 0x30000085ff0b7230 */ /* 0x000fc40000004100 */
[----:B------:R-:W-:Y:S01]  /*1f90*/  FADD.FTZ R33, R33, R178 ;  /* 0x000000b221217221 */ /* 0x000fe20000010000 */
[--C-:B------:R-:W-:Y:S02]  /*1fa0*/  HADD2.F32 R9, -RZ, R134.reuse.H1_H1 ;  /* 0x30000086ff097230 */ /* 0x100fe40000004100 */
[----:B------:R-:W-:Y:S01]  /*1fb0*/  FMUL.FTZ R8, R179, R178 ;  /* 0x000000b2b3087220 */ /* 0x000fe20000410000 */
[----:B------:R-:W-:Y:S01]  /*1fc0*/  FMUL.FTZ R179, R214, R177 ;  /* 0x000000b1d6b37220 */ /* 0x000fe20000410000 */
[----:B------:R-:W-:Y:S01]  /*1fd0*/  FFMA.FTZ R11, R11, R202, R10 ;  /* 0x000000ca0b0b7223 */ /* 0x000fe2000001000a */
[----:B------:R-:W-:Y:S02]  /*1fe0*/  HADD2.F32 R10, -RZ, R134.H0_H0 ;  /* 0x20000086ff0a7230 */ /* 0x000fe40000004100 */
[----:B------:R-:W-:Y:S01]  /*1ff0*/  FMUL.FTZ R214, R213, R176 ;  /* 0x000000b0d5d67220 */ /* 0x000fe20000410000 */
[----:B------:R-:W-:Y:S01]  /*2000*/  FFMA.FTZ R9, R9, R204, R8 ;  /* 0x000000cc09097223 */ /* 0x000fe20000010008 */
[----:B------:R-:W-:Y:S01]  /*2010*/  FFMA.FTZ R8, R196, R205, R179 ;  /* 0x000000cdc4087223 */ /* 0x000fe200000100b3 */
[----:B--2---:R-:W-:-:S02]  /*2020*/  HADD2.F32 R179, -RZ, R168.H0_H0 ;  /* 0x200000a8ffb37230 */ /* 0x004fc40000004100 */
[----:B------:R-:W-:Y:S01]  /*2030*/  FFMA.FTZ R10, R10, R203, R7 ;  /* 0x000000cb0a0a7223 */ /* 0x000fe20000010007 */
[----:B------:R-:W-:Y:S01]  /*2040*/  FFMA.FTZ R7, R195, R208, R214 ;  /* 0x000000d0c3077223 */ /* 0x000fe200000100d6 */
[----:B------:R-:W-:Y:S02]  /*2050*/  HADD2.F32 R195, -RZ, R168.H1_H1 ;  /* 0x300000a8ffc37230 */ /* 0x000fe40000004100 */
[----:B------:R-:W-:Y:S01]  /*2060*/  FADD.FTZ R34, R34, R177 ;  /* 0x000000b122227221 */ /* 0x000fe20000010000 */
[C---:B------:R-:W-:Y:S01]  /*2070*/  FADD.FTZ R168, -R200.reuse, R179 ;  /* 0x000000b3c8a87221 */ /* 0x040fe20000010100 */
[--C-:B------:R-:W-:Y:S02]  /*2080*/  HADD2.F32 R213, -RZ, R169.reuse.H0_H0 ;  /* 0x200000a9ffd57230 */ /* 0x100fe40000004100 */
[----:B------:R-:W-:Y:S01]  /*2090*/  FADD.FTZ R83, R83, R208 ;  /* 0x000000d053537221 */ /* 0x000fe20000010000 */
[----:B------:R-:W-:Y:S02]  /*20a0*/  HADD2.F32 R169, -RZ, R169.H1_H1 ;  /* 0x300000a9ffa97230 */ /* 0x000fe40000004100 */
[----:B------:R-:W-:Y:S01]  /*20b0*/  FADD.FTZ R196, -R200, R195 ;  /* 0x000000c3c8c47221 */ /* 0x000fe20000010100 */
[----:B------:R-:W-:-:S02]  /*20c0*/  HADD2.F32 R215, -RZ, R170.H0_H0 ;  /* 0x200000aaffd77230 */ /* 0x000fc40000004100 */
[----:B-----5:R-:W-:Y:S01]  /*20d0*/  FMUL.FTZ R195, R181, R168 ;  /* 0x000000a8b5c37220 */ /* 0x020fe20000410000 */
[----:B------:R-:W-:Y:S02]  /*20e0*/  HADD2.F32 R217, -RZ, R170.H1_H1 ;  /* 0x300000aaffd97230 */ /* 0x000fe40000004100 */
[C---:B------:R-:W-:Y:S01]  /*20f0*/  FADD.FTZ R214, -R200.reuse, R169 ;  /* 0x000000a9c8d67221 */ /* 0x040fe20000010100 */
[--C-:B------:R-:W-:Y:S02]  /*2100*/  HADD2.F32 R219, -RZ, R171.reuse.H0_H0 ;  /* 0x200000abffdb7230 */ /* 0x100fe40000004100 */
[----:B------:R-:W-:Y:S01]  /*2110*/  FADD.FTZ R168, R201, R14 ;  /* 0x0000000ec9a87221 */ /* 0x000fe20000010000 */
[----:B------:R-:W-:Y:S02]  /*2120*/  HADD2.F32 R171, -RZ, R171.H1_H1 ;  /* 0x300000abffab7230 */ /* 0x000fe40000004100 */
[C---:B------:R-:W-:Y:S01]  /*2130*/  FADD.FTZ R170, -R200.reuse, R213 ;  /* 0x000000d5c8aa7221 */ /* 0x040fe20000010100 */
[----:B------:R-:W-:Y:S01]  /*2140*/  FMUL.FTZ R196, R181, R196 ;  /* 0x000000c4b5c47220 */ /* 0x000fe20000410000 */
[C---:B------:R-:W-:Y:S01]  /*2150*/  FFMA.FTZ R169, R195.reuse, R14, R206 ;  /* 0x0000000ec3a97223 */ /* 0x040fe200000100ce */
[C---:B------:R-:W-:Y:S01]  /*2160*/  FADD.FTZ R216, -R200.reuse, R215 ;  /* 0x000000d7c8d87221 */ /* 0x040fe20000010100 */
[C---:B------:R-:W-:Y:S01]  /*2170*/  FADD.FTZ R218, -R200.reuse, R217 ;  /* 0x000000d9c8da7221 */ /* 0x040fe20000010100 */
[C---:B------:R-:W-:Y:S01]  /*2180*/  FADD.FTZ R220, -R200.reuse, R219 ;  /* 0x000000dbc8dc7221 */ /* 0x040fe20000010100 */
[----:B------:R-:W-:Y:S01]  /*2190*/  FADD.FTZ R200, -R200, R171 ;  /* 0x000000abc8c87221 */ /* 0x000fe20000010100 */
[----:B------:R-:W-:Y:S01]  /*21a0*/  FFMA.FTZ R108, R195, R197, R108 ;  /* 0x000000c5c36c7223 */ /* 0x000fe2000001006c */
[----:B------:R-:W-:Y:S01]  /*21b0*/  FADD.FTZ R171, R168, R13 ;  /* 0x0000000da8ab7221 */ /* 0x000fe20000010000 */
[C---:B------:R-:W-:Y:S01]  /*21c0*/  FMUL.FTZ R197, R181.reuse, R170 ;  /* 0x000000aab5c57220 */ /* 0x040fe20000410000 */
[C---:B------:R-:W-:Y:S01]  /*21d0*/  FFMA.FTZ R168, R196.reuse, R13, R169 ;  /* 0x0000000dc4a87223 */ /* 0x040fe200000100a9 */
[----:B------:R-:W-:Y:S01]  /*21e0*/  FFMA.FTZ R109, R196, R198, R109 ;  /* 0x000000c6c46d7223 */ /* 0x000fe2000001006d */
[----:B------:R-:W-:Y:S01]  /*21f0*/  FMUL.FTZ R198, R181, R214 ;  /* 0x000000d6b5c67220 */ /* 0x000fe20000410000 */
[----:B------:R-:W-:Y:S01]  /*2200*/  FADD.FTZ R170, R171, R12 ;  /* 0x0000000cabaa7221 */ /* 0x000fe20000010000 */
[C---:B------:R-:W-:Y:S01]  /*2210*/  FFMA.FTZ R169, R197.reuse, R12, R168 ;  /* 0x0000000cc5a97223 */ /* 0x040fe200000100a8 */
[----:B------:R-:W-:Y:S01]  /*2220*/  FFMA.FTZ R110, R197, R199, R110 ;  /* 0x000000c7c56e7223 */ /* 0x000fe2000001006e */
[C---:B------:R-:W-:Y:S01]  /*2230*/  FMUL.FTZ R199, R181.reuse, R216 ;  /* 0x000000d8b5c77220 */ /* 0x040fe20000410000 */
[----:B------:R-:W-:Y:S01]  /*2240*/  FADD.FTZ R171, R170, R11 ;  /* 0x0000000baaab7221 */ /* 0x000fe20000010000 */
        /* <DEDUP_REMOVED lines=12> */
[----:B------:R-:W-:Y:S01]  /*2310*/  FFMA.FTZ R168, R203, R8, R168 ;  /* 0x00000008cba87223 */ /* 0x000fe200000100a8 */
[----:B------:R-:W-:Y:S01]  /*2320*/  FFMA.FTZ R60, R195, R211, R60 ;  /* 0x000000d3c33c7223 */ /* 0x000fe2000001003c */
[----:B------:R-:W-:Y:S01]  /*2330*/  FFMA.FTZ R61, R196, R212, R61 ;  /* 0x000000d4c43d7223 */ /* 0x000fe2000001003d */
[----:B------:R-:W-:Y:S01]  /*2340*/  FFMA.FTZ R62, R197, R209, R62 ;  /* 0x000000d1c53e7223 */ /* 0x000fe2000001003e */
[----:B------:R-:W-:Y:S01]  /*2350*/  FFMA.FTZ R63, R198, R210, R63 ;  /* 0x000000d2c63f7223 */ /* 0x000fe2000001003f */
[----:B------:R-:W-:Y:S01]  /*2360*/  FFMA.FTZ R56, R199, R207, R56 ;  /* 0x000000cfc7387223 */ /* 0x000fe20000010038 */
[----:B------:R-:W-:Y:S01]  /*2370*/  FFMA.FTZ R57, R202, R178, R57 ;  /* 0x000000b2ca397223 */ /* 0x000fe20000010039 */
[C---:B------:R-:W-:Y:S01]  /*2380*/  FFMA.FTZ R106, R203.reuse, R205, R106 ;  /* 0x000000cdcb6a7223 */ /* 0x040fe2000001006a */
[----:B------:R-:W-:Y:S01]  /*2390*/  FFMA.FTZ R58, R203, R177, R58 ;  /* 0x000000b1cb3a7223 */ /* 0x000fe2000001003a */
[C---:B------:R-:W-:Y:S01]  /*23a0*/  FFMA.FTZ R107, R204.reuse, R208, R107 ;  /* 0x000000d0cc6b7223 */ /* 0x040fe2000001006b */
[----:B------:R-:W-:Y:S01]  /*23b0*/  FADD.FTZ R35, R35, R176 ;  /* 0x000000b023237221 */ /* 0x000fe20000010000 */
[----:B------:R-:W-:Y:S01]  /*23c0*/  FFMA.FTZ R59, R204, R176, R59 ;  /* 0x000000b0cc3b7223 */ /* 0x000fe2000001003b */
[----:B------:R-:W-:Y:S01]  /*23d0*/  FADD.FTZ R201, R170, R7 ;  /* 0x00000007aac97221 */ /* 0x000fe20000010000 */
[----:B------:R-:W-:-:S07]  /*23e0*/  FFMA.FTZ R206, R204, R7, R168 ;  /* 0x00000007ccce7223 */ /* 0x000fce00000100a8 */
.L_x_453:
[----:B------:R-:W-:Y:S05]  /*23f0*/  BSYNC.RECONVERGENT B0 ;  /* 0x0000000000007941 */ /* 0x000fea0003800200 */
.L_x_452:
        /* <DEDUP_REMOVED lines=23> */
.L_x_507:
        /* <DEDUP_REMOVED lines=21> */
[-CC-:B0-----:R-:W-:Y:S01]  /*26c0*/  FFMA.FTZ R178, R26, R205.reuse, R206.reuse ;  /* 0x000000cd1ab27223 */ /* 0x181fe200000100ce */
        /* <DEDUP_REMOVED lines=20> */
[----:B------:R-:W-:-:S02]  /*2810*/  F2FP.F16.F32.PACK_AB R168, R169, R168 ;  /* 0x000000a8a9a8723e */ /* 0x000fc400000000ff */
[----:B------:R-:W-:Y:S02]  /*2820*/  F2FP.F16.F32.PACK_AB R169, R171, R176 ;  /* 0x000000b0aba9723e */ /* 0x000fe400000000ff */
[----:B------:R-:W-:Y:S02]  /*2830*/  F2FP.F16.F32.PACK_AB R170, R177, R170 ;  /* 0x000000aab1aa723e */ /* 0x000fe400000000ff */
[----:B------:R-:W-:Y:S01]  /*2840*/  F2FP.F16.F32.PACK_AB R171, R179, R210 ;  /* 0x000000d2b3ab723e */ /* 0x000fe200000000ff */
[----:B------:R-:W-:Y:S06]  /*2850*/  BRA `(.L_x_460) ;  /* 0x0000001000607947 */ /* 0x000fec0003800000 */
.L_x_459:
        /* <DEDUP_REMOVED lines=27> */
[----:B------:R-:W-:Y:S02]  /*2a10*/  F2FP.F16.F32.PACK_AB R168, R161, R160 ;  /* 0x000000a0a1a8723e */ /* 0x000fe400000000ff */
[----:B------:R-:W-:Y:S02]  /*2a20*/  MOV R163, R171 ;  /* 0x000000ab00a37202 */ /* 0x000fe40000000f00 */
[----:B------:R-:W-:Y:S02]  /*2a30*/  MOV R162, R170 ;  /* 0x000000aa00a27202 */ /* 0x000fe40000000f00 */
[----:B------:R-:W-:-:S02]  /*2a40*/  MOV R161, R169 ;  /* 0x000000a900a17202 */ /* 0x000fc40000000f00 */
[----:B------:R-:W-:Y:S01]  /*2a50*/  MOV R160, R168 ;  /* 0x000000a800a07202 */ /* 0x000fe20000000f00 */
[----:B------:R-:W-:Y:S06]  /*2a60*/  BRA `(.L_x_460) ;  /* 0x0000000c00dc7947 */ /* 0x000fec0003800000 */
.L_x_458:
        /* <DEDUP_REMOVED lines=36> */
.L_x_461:
        /* <DEDUP_REMOVED lines=37> */
.L_x_457:
        /* <DEDUP_REMOVED lines=11> */
[--C-:B0-----:R-:W-:Y:S02]  /*2fb0*/  HADD2.F32 R178, -RZ, R31.reuse.H1_H1 ;  /* 0x3000001fffb27230 */ /* 0x101fe40000004100 */
[----:B------:R-:W-:Y:S01]  /*2fc0*/  FADD.FTZ R179, R15, -R208 ;  /* 0x800000d00fb37221 */ /* 0x000fe20000010000 */
[--C-:B------:R-:W-:Y:S02]  /*2fd0*/  HADD2.F32 R170, -RZ, R30.reuse.H1_H1 ;  /* 0x3000001effaa7230 */ /* 0x100fe40000004100 */
[----:B------:R-:W-:Y:S01]  /*2fe0*/  FADD.FTZ R177, R17, -R200 ;  /* 0x800000c811b17221 */ /* 0x000fe20000010000 */
[----:B------:R-:W-:Y:S02]  /*2ff0*/  HADD2.F32 R168, -RZ, R30.H0_H0 ;  /* 0x2000001effa87230 */ /* 0x000fe40000004100 */
[----:B------:R-:W-:Y:S01]  /*3000*/  FFMA.FTZ R171, R27, R205, R206 ;  /* 0x000000cd1bab7223 */ /* 0x000fe200000100ce */
[----:B------:R-:W-:Y:S01]  /*3010*/  FADD.FTZ R169, R18, -R169 ;  /* 0x800000a912a97221 */ /* 0x000fe20000010000 */
[----:B------:R-:W-:-:S02]  /*3020*/  HADD2.F32 R176, -RZ, R31.H0_H0 ;  /* 0x2000001fffb07230 */ /* 0x000fc40000004100 */
[C---:B-----5:R-:W-:Y:S01]  /*3030*/  FFMA.FTZ R208, R181.reuse, R179, R178 ;  /* 0x000000b3b5d07223 */ /* 0x060fe200000100b2 */
[C---:B------:R-:W-:Y:S01]  /*3040*/  FFMA.FTZ R200, R181.reuse, R177, R170 ;  /* 0x000000b1b5c87223 */ /* 0x040fe200000100aa */
[----:B------:R-:W-:Y:S01]  /*3050*/  FADD.FTZ R171, R16, -R171 ;  /* 0x800000ab10ab7221 */ /* 0x000fe20000010000 */
[----:B------:R-:W-:Y:S01]  /*3060*/  FFMA.FTZ R179, R181, R169, R168 ;  /* 0x000000a9b5b37223 */ /* 0x000fe200000100a8 */
[-CC-:B------:R-:W-:Y:S01]  /*3070*/  FFMA.FTZ R177, R23, R205.reuse, R206.reuse ;  /* 0x000000cd17b17223 */ /* 0x180fe200000100ce */
[-CC-:B------:R-:W-:Y:S01]  /*3080*/  FFMA.FTZ R169, R3, R205.reuse, R206.reuse ;  /* 0x000000cd03a97223 */ /* 0x180fe200000100ce */
[-CC-:B------:R-:W-:Y:S01]  /*3090*/  FFMA.FTZ R212, R26, R205.reuse, R206.reuse ;  /* 0x000000cd1ad47223 */ /* 0x180fe200000100ce */
[----:B------:R-:W-:Y:S01]  /*30a0*/  FFMA.FTZ R210, R24, R205, R206 ;  /* 0x000000cd18d27223 */ /* 0x000fe200000100ce */
[----:B------:R-:W-:Y:S01]  /*30b0*/  FFMA.FTZ R171, R181, R171, R176 ;  /* 0x000000abb5ab7223 */ /* 0x000fe200000100b0 */
[----:B------:R-:W-:Y:S02]  /*30c0*/  HADD2.F32 R168, -RZ, R28.H0_H0 ;  /* 0x2000001cffa87230 */ /* 0x000fe40000004100 */
[----:B------:R-:W-:Y:S01]  /*30d0*/  FADD.FTZ R207, R20, -R177 ;  /* 0x800000b114cf7221 */ /* 0x000fe20000010000 */
[----:B------:R-:W-:-:S02]  /*30e0*/  HADD2.F32 R176, -RZ, R29.H0_H0 ;  /* 0x2000001dffb07230 */ /* 0x000fc40000004100 */
[----:B------:R-:W-:Y:S01]  /*30f0*/  FADD.FTZ R177, R22, -R169 ;  /* 0x800000a916b17221 */ /* 0x000fe20000010000 */
[----:B------:R-:W-:Y:S02]  /*3100*/  HADD2.F32 R178, -RZ, R29.H1_H1 ;  /* 0x3000001dffb27230 */ /* 0x000fe40000004100 */
[----:B------:R-:W-:Y:S01]  /*3110*/  FADD.FTZ R209, R19, -R212 ;  /* 0x800000d413d17221 */ /* 0x000fe20000010000 */
[----:B------:R-:W-:Y:S02]  /*3120*/  HADD2.F32 R170, -RZ, R28.H1_H1 ;  /* 0x3000001cffaa7230 */ /* 0x000fe40000004100 */
[----:B------:R-:W-:Y:S01]  /*3130*/  FADD.FTZ R201, R21, -R210 ;  /* 0x800000d215c97221 */ /* 0x000fe20000010000 */
[C---:B------:R-:W-:Y:S01]  /*3140*/  FFMA.FTZ R168, R181.reuse, R177, R168 ;  /* 0x000000b1b5a87223 */ /* 0x040fe200000100a8 */
[C---:B------:R-:W-:Y:S01]  /*3150*/  FFMA.FTZ R169, R181.reuse, R207, R176 ;  /* 0x000000cfb5a97223 */ /* 0x040fe200000100b0 */
[C---:B------:R-:W-:Y:S01]  /*3160*/  FFMA.FTZ R178, R181.reuse, R209, R178 ;  /* 0x000000d1b5b27223 */ /* 0x040fe200000100b2 */
[----:B------:R-:W-:Y:S01]  /*3170*/  FFMA.FTZ R177, R181, R201, R170 ;  /* 0x000000c9b5b17223 */ /* 0x000fe200000100aa */
[----:B------:R-:W-:-:S02]  /*3180*/  F2FP.F16.F32.PACK_AB R171, R208, R171 ;  /* 0x000000abd0ab723e */ /* 0x000fc400000000ff */
[----:B------:R-:W-:Y:S02]  /*3190*/  F2FP.F16.F32.PACK_AB R170, R200, R179 ;  /* 0x000000b3c8aa723e */ /* 0x000fe400000000ff */
[----:B------:R-:W-:Y:S02]  /*31a0*/  F2FP.F16.F32.PACK_AB R169, R178, R169 ;  /* 0x000000a9b2a9723e */ /* 0x000fe400000000ff */
[----:B------:R-:W-:Y:S01]  /*31b0*/  F2FP.F16.F32.PACK_AB R168, R177, R168 ;  /* 0x000000a8b1a8723e */ /* 0x000fe200000000ff */
[----:B------:R-:W-:Y:S06]  /*31c0*/  BRA `(.L_x_460) ;  /* 0x0000000800047947 */ /* 0x000fec0003800000 */
.L_x_463:
[-CC-:B------:R-:W-:Y:S01]  /*31d0*/  FFMA.FTZ R163, R23, R205.reuse, R206.reuse ;  /* 0x000000cd17a37223 */ /* 0x180fe200000100ce */
[-CC-:B------:R-:W-:Y:S01]  /*31e0*/  FFMA.FTZ R161, R3, R205.reuse, R206.reuse ;  /* 0x000000cd03a17223 */ /* 0x180fe200000100ce */
[-CC-:B0-----:R-:W-:Y:S01]  /*31f0*/  FFMA.FTZ R179, R27, R205.reuse, R206.reuse ;  /* 0x000000cd1bb37223 */ /* 0x181fe200000100ce */
[----:B------:R-:W-:Y:S02]  /*3200*/  HADD2.F32 R169, -RZ, R29.H0_H0 ;  /* 0x2000001dffa97230 */ /* 0x000fe40000004100 */
[----:B------:R-:W-:Y:S01]  /*3210*/  FADD.FTZ R168, R20, -R163 ;  /* 0x800000a314a87221 */ /* 0x000fe20000010000 */
[----:B------:R-:W-:Y:S02]  /*3220*/  HADD2.F32 R162, -RZ, R28.H0_H0 ;  /* 0x2000001cffa27230 */ /* 0x000fe40000004100 */
[----:B------:R-:W-:Y:S01]  /*3230*/  FADD.FTZ R160, R22, -R161 ;  /* 0x800000a116a07221 */ /* 0x000fe20000010000 */
[----:B------:R-:W-:Y:S02]  /*3240*/  HADD2.F32 R201, -RZ, R31.H0_H0 ;  /* 0x2000001fffc97230 */ /* 0x000fe40000004100 */
[----:B------:R-:W-:Y:S01]  /*3250*/  FADD.FTZ R176, R16, -R179 ;  /* 0x800000b310b07221 */ /* 0x000fe20000010000 */
[-C--:B------:R-:W-:Y:S01]  /*3260*/  FFMA.FTZ R171, R25, R205.reuse, R206 ;  /* 0x000000cd19ab7223 */ /* 0x080fe200000100ce */
[C---:B-----5:R-:W-:Y:S01]  /*3270*/  FFMA.FTZ R169, R181.reuse, R168, R169 ;  /* 0x000000a8b5a97223 */ /* 0x060fe200000100a9 */
[C---:B------:R-:W-:Y:S01]  /*3280*/  FFMA.FTZ R160, R181.reuse, R160, R162 ;  /* 0x000000a0b5a07223 */ /* 0x040fe200000100a2 */
[----:B------:R-:W-:Y:S01]  /*3290*/  FFMA.FTZ R201, R181, R176, R201 ;  /* 0x000000b0b5c97223 */ /* 0x000fe200000100c9 */
[-CC-:B------:R-:W-:Y:S01]  /*32a0*/  FFMA.FTZ R168, R26, R205.reuse, R206.reuse ;  /* 0x000000cd1aa87223 */ /* 0x180fe200000100ce */
[-CC-:B------:R-:W-:Y:S01]  /*32b0*/  FFMA.FTZ R162, R24, R205.reuse, R206.reuse ;  /* 0x000000cd18a27223 */ /* 0x180fe200000100ce */
[-CC-:B------:R-:W-:Y:S01]  /*32c0*/  FFMA.FTZ R178, R182, R205.reuse, R206.reuse ;  /* 0x000000cdb6b27223 */ /* 0x180fe200000100ce */
[----:B------:R-:W-:Y:S01]  /*32d0*/  FFMA.FTZ R176, R180, R205, R206 ;  /* 0x000000cdb4b07223 */ /* 0x000fe200000100ce */
[----:B------:R-:W-:-:S02]  /*32e0*/  HADD2.F32 R177, -RZ, R30.H0_H0 ;  /* 0x2000001effb17230 */ /* 0x000fc40000004100 */
[----:B------:R-:W-:Y:S01]  /*32f0*/  FADD.FTZ R170, R18, -R171 ;  /* 0x800000ab12aa7221 */ /* 0x000fe20000010000 */
[----:B------:R-:W-:Y:S02]  /*3300*/  HADD2.F32 R163, -RZ, R29.H1_H1 ;  /* 0x3000001dffa37230 */ /* 0x000fe40000004100 */
[----:B------:R-:W-:Y:S01]  /*3310*/  FADD.FTZ R168, R19, -R168 ;  /* 0x800000a813a87221 */ /* 0x000fe20000010000 */
[----:B------:R-:W-:Y:S02]  /*3320*/  HADD2.F32 R161, -RZ, R28.H1_H1 ;  /* 0x3000001cffa17230 */ /* 0x000fe40000004100 */
[----:B------:R-:W-:Y:S01]  /*3330*/  FADD.FTZ R178, R15, -R178 ;  /* 0x800000b20fb27221 */ /* 0x000fe20000010000 */
[----:B------:R-:W-:Y:S02]  /*3340*/  HADD2.F32 R171, -RZ, R30.H1_H1 ;  /* 0x3000001effab7230 */ /* 0x000fe40000004100 */
[----:B------:R-:W-:Y:S01]  /*3350*/  FADD.FTZ R176, R17, -R176 ;  /* 0x800000b011b07221 */ /* 0x000fe20000010000 */
[----:B------:R-:W-:-:S02]  /*3360*/  HADD2.F32 R200, -RZ, R31.H1_H1 ;  /* 0x3000001fffc87230 */ /* 0x000fc40000004100 */
[----:B------:R-:W-:Y:S01]  /*3370*/  FADD.FTZ R162, R21, -R162 ;  /* 0x800000a215a27221 */ /* 0x000fe20000010000 */
[C---:B------:R-:W-:Y:S01]  /*3380*/  FFMA.FTZ R170, R181.reuse, R170, R177 ;  /* 0x000000aab5aa7223 */ /* 0x040fe200000100b1 */
[C---:B------:R-:W-:Y:S01]  /*3390*/  FFMA.FTZ R168, R181.reuse, R168, R163 ;  /* 0x000000a8b5a87223 */ /* 0x040fe200000100a3 */
[C---:B------:R-:W-:Y:S01]  /*33a0*/  FFMA.FTZ R177, R181.reuse, R176, R171 ;  /* 0x000000b0b5b17223 */ /* 0x040fe200000100ab */
[C---:B------:R-:W-:Y:S01]  /*33b0*/  FFMA.FTZ R178, R181.reuse, R178, R200 ;  /* 0x000000b2b5b27223 */ /* 0x040fe200000100c8 */
[----:B------:R-:W-:Y:S02]  /*33c0*/  FFMA.FTZ R161, R181, R162, R161 ;  /* 0x000000a2b5a17223 */ /* 0x000fe400000100a1 */
[----:B------:R-:W-:Y:S02]  /*33d0*/  F2FP.F16.F32.PACK_AB R169, R168, R169 ;  /* 0x000000a9a8a9723e */ /* 0x000fe400000000ff */
[----:B------:R-:W-:Y:S02]  /*33e0*/  F2FP.F16.F32.PACK_AB R171, R178, R201 ;  /* 0x000000c9b2ab723e */ /* 0x000fe400000000ff */
[----:B------:R-:W-:-:S02]  /*33f0*/  F2FP.F16.F32.PACK_AB R170, R177, R170 ;  /* 0x000000aab1aa723e */ /* 0x000fc400000000ff */
[----:B------:R-:W-:Y:S02]  /*3400*/  F2FP.F16.F32.PACK_AB R168, R161, R160 ;  /* 0x000000a0a1a8723e */ /* 0x000fe400000000ff */
[----:B------:R-:W-:Y:S02]  /*3410*/  MOV R163, R171 ;  /* 0x000000ab00a37202 */ /* 0x000fe40000000f00 */
[----:B------:R-:W-:Y:S02]  /*3420*/  MOV R162, R170 ;  /* 0x000000aa00a27202 */ /* 0x000fe40000000f00 */
[----:B------:R-:W-:Y:S02]  /*3430*/  MOV R161, R169 ;  /* 0x000000a900a17202 */ /* 0x000fe40000000f00 */
[----:B------:R-:W-:Y:S01]  /*3440*/  MOV R160, R168 ;  /* 0x000000a800a07202 */ /* 0x000fe20000000f00 */
[----:B------:R-:W-:Y:S06]  /*3450*/  BRA `(.L_x_460) ;  /* 0x0000000400607947 */ /* 0x000fec0003800000 */
.L_x_462:
[----:B------:R-:W-:-:S04]  /*3460*/  UISETP.NE.U32.AND UP0, UPT, UR6, URZ, UPT ;  /* 0x000000ff0600728c */ /* 0x000fc8000bf05070 */
[----:B------:R-:W-:-:S09]  /*3470*/  UISETP.NE.AND.EX UP0, UPT, UR7, URZ, UPT, UP0 ;  /* 0x000000ff0700728c */ /* 0x000fd2000bf05300 */
[----:B------:R-:W-:Y:S05]  /*3480*/  BRA.U UP0, `(.L_x_464) ;  /* 0x0000000100a47547 */ /* 0x000fea000b800000 */
        /* <DEDUP_REMOVED lines=41> */
.L_x_464:
[-CC-:B------:R-:W-:Y:S01]  /*3720*/  FFMA.FTZ R171, R27, R205.reuse, R206.reuse ;  /* 0x000000cd1bab7223 */ /* 0x180fe200000100ce */
[-CC-:B------:R-:W-:Y:S01]  /*3730*/  FFMA.FTZ R161, R3, R205.reuse, R206.reuse ;  /* 0x000000cd03a17223 */ /* 0x180fe200000100ce */
[-CC-:B------:R-:W-:Y:S01]  /*3740*/  FFMA.FTZ R167, R25, R205.reuse, R206.reuse ;  /* 0x000000cd19a77223 */ /* 0x180fe200000100ce */
[----:B------:R-:W-:Y:S01]  /*3750*/  FFMA.FTZ R163, R23, R205, R206 ;  /* 0x000000cd17a37223 */ /* 0x000fe200000100ce */
[----:B------:R-:W-:Y:S02]  /*3760*/  HADD2.F32 R177, -RZ, R31.H0_H0 ;  /* 0x2000001fffb17230 */ /* 0x000fe40000004100 */
[----:B------:R-:W-:Y:S01]  /*3770*/  FADD.FTZ R168, R16, -R171 ;  /* 0x800000ab10a87221 */ /* 0x000fe20000010000 */
[----:B------:R-:W-:Y:S02]  /*3780*/  HADD2.F32 R162, -RZ, R28.H0_H0 ;  /* 0x2000001cffa27230 */ /* 0x000fe40000004100 */
[----:B------:R-:W-:Y:S01]  /*3790*/  FADD.FTZ R160, R22, -R161 ;  /* 0x800000a116a07221 */ /* 0x000fe20000010000 */
[----:B------:R-:W-:-:S02]  /*37a0*/  HADD2.F32 R169, -RZ, R30.H0_H0 ;  /* 0x2000001effa97230 */ /* 0x000fc40000004100 */
[----:B------:R-:W-:Y:S01]  /*37b0*/  FADD.FTZ R166, R18, -R167 ;  /* 0x800000a712a67221 */ /* 0x000fe20000010000 */
[----:B------:R-:W-:Y:S02]  /*37c0*/  HADD2.F32 R165, -RZ, R29.H0_H0 ;  /* 0x2000001dffa57230 */ /* 0x000fe40000004100 */
[----:B------:R-:W-:Y:S01]  /*37d0*/  FADD.FTZ R164, R20, -R163 ;  /* 0x800000a314a47221 */ /* 0x000fe20000010000 */
[C---:B-----5:R-:W-:Y:S01]  /*37e0*/  FFMA.FTZ R171, R181.reuse, R168, R177 ;  /* 0x000000a8b5ab7223 */ /* 0x060fe200000100b1 */
[-C--:B------:R-:W-:Y:S01]  /*37f0*/  FFMA.FTZ R170, R182, R205.reuse, R206 ;  /* 0x000000cdb6aa7223 */ /* 0x080fe200000100ce */
[C---:B------:R-:W-:Y:S01]  /*3800*/  FFMA.FTZ R160, R181.reuse, R160, R162 ;  /* 0x000000a0b5a07223 */ /* 0x040fe200000100a2 */
[C---:B------:R-:W-:Y:S01]  /*3810*/  FFMA.FTZ R169, R181.reuse, R166, R169 ;  /* 0x000000a6b5a97223 */ /* 0x040fe200000100a9 */
[-CC-:B------:R-:W-:Y:S01]  /*3820*/  FFMA.FTZ R168, R180, R205.reuse, R206.reuse ;  /* 0x000000cdb4a87223 */ /* 0x180fe200000100ce */
[-CC-:B------:R-:W-:Y:S01]  /*3830*/  FFMA.FTZ R162, R24, R205.reuse, R206.reuse ;  /* 0x000000cd18a27223 */ /* 0x180fe200000100ce */
[----:B------:R-:W-:Y:S01]  /*3840*/  FFMA.FTZ R166, R26, R205, R206 ;  /* 0x000000cd1aa67223 */ /* 0x000fe200000100ce */
[----:B------:R-:W-:Y:S01]  /*3850*/  FFMA.FTZ R164, R181, R164, R165 ;  /* 0x000000a4b5a47223 */ /* 0x000fe200000100a5 */
[----:B------:R-:W-:-:S02]  /*3860*/  HADD2.F32 R176, -RZ, R31.H1_H1 ;  /* 0x3000001fffb07230 */ /* 0x000fc40000004100 */
[----:B------:R-:W-:Y:S01]  /*3870*/  FADD.FTZ R170, R15, -R170 ;  /* 0x800000aa0faa7221 */ /* 0x000fe20000010000 */
[----:B------:R-:W-:Y:S02]  /*3880*/  HADD2.F32 R165, -RZ, R30.H1_H1 ;  /* 0x3000001effa57230 */ /* 0x000fe40000004100 */
        /* <DEDUP_REMOVED lines=8> */
[----:B------:R-:W-:-:S02]  /*3910*/  FFMA.FTZ R161, R181, R162, R161 ;  /* 0x000000a2b5a17223 */ /* 0x000fc400000100a1 */
[----:B------:R-:W-:Y:S02]  /*3920*/  F2FP.F16.F32.PACK_AB R171, R170, R171 ;  /* 0x000000abaaab723e */ /* 0x000fe400000000ff */
[----:B------:R-:W-:Y:S02]  /*3930*/  F2FP.F16.F32.PACK_AB R170, R168, R169 ;  /* 0x000000a9a8aa723e */ /* 0x000fe400000000ff */
[----:B------:R-:W-:Y:S02]  /*3940*/  F2FP.F16.F32.PACK_AB R169, R163, R164 ;  /* 0x000000a4a3a9723e */ /* 0x000fe400000000ff */
[----:B------:R-:W-:Y:S02]  /*3950*/  F2FP.F16.F32.PACK_AB R168, R161, R160 ;  /* 0x000000a0a1a8723e */ /* 0x000fe400000000ff */
        /* <DEDUP_REMOVED lines=8> */
.L_x_460:
[----:B------:R-:W-:Y:S01]  /*39e0*/  ISETP.NE.U32.AND P0, PT, RZ, UR4, PT ;  /* 0x00000004ff007c0c */ /* 0x000fe2000bf05070 */
[----:B------:R-:W1:Y:S01]  /*39f0*/  LDC.64 R176, c[0x0][0x468] ;  /* 0x00011a00ffb07b82 */ /* 0x000e620000000a00 */
[----:B------:R-:W-:Y:S02]  /*3a00*/  ISETP.NE.U32.AND P1, PT, RZ, UR6, PT ;  /* 0x00000006ff007c0c */ /* 0x000fe4000bf25070 */
[----:B------:R-:W-:Y:S02]  /*3a10*/  ISETP.NE.AND.EX P0, PT, RZ, UR5, PT, P0 ;  /* 0x00000005ff007c0c */ /* 0x000fe4000bf05300 */
[----:B------:R-:W-:-:S11]  /*3a20*/  ISETP.NE.AND.EX P1, PT, RZ, UR7, PT, P1 ;  /* 0x00000007ff007c0c */ /* 0x000fd6000bf25310 */
[----:B------:R-:W2:Y:S08]  /*3a30*/  @P0 LDC.64 R200, c[0x0][0x478] ;  /* 0x00011e00ffc80b82 */ /* 0x000eb00000000a00 */
[----:B0-----:R-:W0:Y:S01]  /*3a40*/  @P1 LDC.64 R178, c[0x0][0x470] ;  /* 0x00011c00ffb21b82 */ /* 0x001e220000000a00 */
[----:B-1----:R-:W-:-:S04]  /*3a50*/  IMAD.WIDE.U32 R176, R6, 0x10, R176 ;  /* 0x0000001006b07825 */ /* 0x002fc800078e00b0 */
[----:B--2---:R-:W-:-:S05]  /*3a60*/  @P0 IMAD.WIDE.U32 R200, R6, 0x10, R200 ;  /* 0x0000001006c80825 */ /* 0x004fca00078e00c8 */
[----:B------:R1:W-:Y:S01]  /*3a70*/  @P0 STG.E.128 desc[UR10][R200.64], R164 ;  /* 0x000000a4c8000986 */ /* 0x0003e2000c101d0a */
[----:B0-----:R-:W-:-:S03]  /*3a80*/  @P1 IMAD.WIDE.U32 R178, R6, 0x10, R178 ;  /* 0x0000001006b21825 */ /* 0x001fc600078e00b2 */
[----:B------:R1:W-:Y:S01]  /*3a90*/  STG.E.128 desc[UR10][R176.64], R168 ;  /* 0x000000a8b0007986 */ /* 0x0003e2000c101d0a */
[----:B------:R-:W-:-:S03]  /*3aa0*/  IADD3 R6, PT, PT, R6, 0x20, RZ ;  /* 0x0000002006067810 */ /* 0x000fc60007ffe0ff */
[----:B------:R1:W-:Y:S04]  /*3ab0*/  @P1 STG.E.128 desc[UR10][R178.64], R160 ;  /* 0x000000a0b2001986 */ /* 0x0003e8000c101d0a */
.L_x_456:
[----:B------:R-:W-:Y:S05]  /*3ac0*/  BSYNC.RECONVERGENT B0 ;  /* 0x0000000000007941 */ /* 0x000fea0003800200 */
.L_x_455:
        /* <DEDUP_REMOVED lines=16> */
[----:B------:R-:W-:Y:S02]  /*3bd0*/  HADD2.F32 R165, -RZ, R153.H0_H0 ;  /* 0x20000099ffa57230 */ /* 0x000fe40000004100 */
[----:B------:R-:W-:Y:S01]  /*3be0*/  FFMA.FTZ R168, R193, R205, R206 ;  /* 0x000000cdc1a87223 */ /* 0x000fe200000100ce */
[----:B------:R-:W-:Y:S02]  /*3bf0*/  HADD2.F32 R162, -RZ, R152.H0_H0 ;  /* 0x20000098ffa27230 */ /* 0x000fe40000004100 */
[----:B------:R-:W-:Y:S01]  /*3c00*/  FADD.FTZ R164, R184, -R163 ;  /* 0x800000a3b8a47221 */ /* 0x000fe20000010000 */
[----:B------:R-:W-:Y:S02]  /*3c10*/  HADD2.F32 R167, -RZ, R154.H0_H0 ;  /* 0x2000009affa77230 */ /* 0x000fe40000004100 */
[----:B------:R-:W-:Y:S01]  /*3c20*/  FADD.FTZ R160, R186, -R161 ;  /* 0x800000a1baa07221 */ /* 0x000fe20000010000 */
[----:B------:R-:W-:Y:S01]  /*3c30*/  FADD.FTZ R166, R175, -R166 ;  /* 0x800000a6afa67221 */ /* 0x000fe20000010000 */
[----:B------:R-:W-:-:S02]  /*3c40*/  HADD2.F32 R169, -RZ, R155.H0_H0 ;  /* 0x2000009bffa97230 */ /* 0x000fc40000004100 */
        /* <DEDUP_REMOVED lines=9> */
[----:B------:R-:W-:Y:S02]  /*3ce0*/  HADD2.F32 R176, -RZ, R155.H1_H1 ;  /* 0x3000009bffb07230 */ /* 0x000fe40000004100 */
[----:B------:R-:W-:Y:S01]  /*3cf0*/  FADD.FTZ R170, R172, -R177 ;  /* 0x800000b1acaa7221 */ /* 0x000fe20000010000 */
[----:B------:R-:W-:-:S02]  /*3d00*/  HADD2.F32 R169, -RZ, R154.H1_H1 ;  /* 0x3000009affa97230 */ /* 0x000fc40000004100 */
        /* <DEDUP_REMOVED lines=22> */
.L_x_469:
        /* <DEDUP_REMOVED lines=13> */
[C---:B------:R-:W-:Y:S01]  /*3f40*/  FFMA.FTZ R164, R181.reuse, R164, R166 ;  /* 0x000000a4b5a47223 */ /* 0x040fe200000100a6 */
[C---:B------:R-:W-:Y:S01]  /*3f50*/  FFMA.FTZ R170, R181.reuse, R170, R171 ;  /* 0x000000aab5aa7223 */ /* 0x040fe200000100ab */
[-CC-:B------:R-:W-:Y:S01]  /*3f60*/  FFMA.FTZ R168, R190, R205.reuse, R206.reuse ;  /* 0x000000cdbea87223 */ /* 0x180fe200000100ce */
[-CC-:B------:R-:W-:Y:S01]  /*3f70*/  FFMA.FTZ R166, R188, R205.reuse, R206.reuse ;  /* 0x000000cdbca67223 */ /* 0x180fe200000100ce */
[-CC-:B0-----:R-:W-:Y:S01]  /*3f80*/  FFMA.FTZ R179, R194, R205.reuse, R206.reuse ;  /* 0x000000cdc2b37223 */ /* 0x181fe200000100ce */
        /* <DEDUP_REMOVED lines=21> */
[----:B------:R-:W-:Y:S01]  /*40e0*/  MOV R164, R168 ;  /* 0x000000a800a47202 */ /* 0x000fe20000000f00 */
[----:B------:R-:W-:Y:S06]  /*40f0*/  BRA `(.L_x_470) ;  /* 0x0000000c00847947 */ /* 0x000fec0003800000 */
.L_x_468:
[----:B-1----:R-:W1:Y:S02]  /*4100*/  LDC.64 R168, c[0x0][0x470] ;  /* 0x00011c00ffa87b82 */ /* 0x002e640000000a00 */
[----:B-1----:R-:W-:-:S04]  /*4110*/  ISETP.NE.U32.AND P1, PT, R168, RZ, PT ;  /* 0x000000ffa800720c */ /* 0x002fc80003f25070 */
[----:B------:R-:W-:-:S13]  /*4120*/  ISETP.NE.AND.EX P1, PT, R169, RZ, PT, P1 ;  /* 0x000000ffa900720c */ /* 0x000fda0003f25310 */
[----:B------:R-:W-:Y:S05]  /*4130*/  @!P1 BRA `(.L_x_471) ;  /* 0x0000000000a49947 */ /* 0x000fea0003800000 */
[-CC-:B------:R-:W-:Y:S01]  /*4140*/  FFMA.FTZ R163, R189, R205.reuse, R206.reuse ;  /* 0x000000cdbda37223 */ /* 0x180fe200000100ce */
        /* <DEDUP_REMOVED lines=40> */
.L_x_471:
[-CC-:B------:R-:W-:Y:S01]  /*43d0*/  FFMA.FTZ R170, R193, R205.reuse, R206.reuse ;  /* 0x000000cdc1aa7223 */ /* 0x180fe200000100ce */
[-CC-:B------:R-:W-:Y:S01]  /*43e0*/  FFMA.FTZ R168, R191, R205.reuse, R206.reuse ;  /* 0x000000cdbfa87223 */ /* 0x180fe200000100ce */
[-CC-:B------:R-:W-:Y:S01]  /*43f0*/  FFMA.FTZ R171, R192, R205.reuse, R206.reuse ;  /* 0x000000cdc0ab7223 */ /* 0x180fe200000100ce */
[--C-:B------:R-:W-:Y:S02]  /*4400*/  HADD2.F32 R169, -RZ, R154.reuse.H0_H0 ;  /* 0x2000009affa97230 */ /* 0x100fe40000004100 */
[----:B0-----:R-:W-:Y:S01]  /*4410*/  FFMA.FTZ R179, R194, R205, R206 ;  /* 0x000000cdc2b37223 */ /* 0x001fe200000100ce */
[----:B------:R-:W-:Y:S02]  /*4420*/  HADD2.F32 R177, -RZ, R154.H1_H1 ;  /* 0x3000009affb17230 */ /* 0x000fe40000004100 */
[----:B------:R-:W-:Y:S01]  /*4430*/  FADD.FTZ R176, R173, -R170 ;  /* 0x800000aaadb07221 */ /* 0x000fe20000010000 */
[----:B------:R-:W-:Y:S01]  /*4440*/  FADD.FTZ R168, R175, -R168 ;  /* 0x800000a8afa87221 */ /* 0x000fe20000010000 */
[----:B------:R-:W-:Y:S01]  /*4450*/  FADD.FTZ R170, R174, -R171 ;  /* 0x800000abaeaa7221 */ /* 0x000fe20000010000 */
[----:B------:R-:W-:-:S02]  /*4460*/  HADD2.F32 R178, -RZ, R155.H0_H0 ;  /* 0x2000009bffb27230 */ /* 0x000fc40000004100 */
[----:B------:R-:W-:Y:S01]  /*4470*/  FADD.FTZ R200, R172, -R179 ;  /* 0x800000b3acc87221 */ /* 0x000fe20000010000 */
[----:B------:R-:W-:Y:S02]  /*4480*/  HADD2.F32 R201, -RZ, R155.H1_H1 ;  /* 0x3000009bffc97230 */ /* 0x000fe40000004100 */
        /* <DEDUP_REMOVED lines=8> */
[----:B------:R-:W-:-:S02]  /*4510*/  HADD2.F32 R178, -RZ, R153.H0_H0 ;  /* 0x20000099ffb27230 */ /* 0x000fc40000004100 */
[----:B------:R-:W-:Y:S01]  /*4520*/  FADD.FTZ R200, R183, -R168 ;  /* 0x800000a8b7c87221 */ /* 0x000fe20000010000 */
[----:B------:R-:W-:Y:S02]  /*4530*/  HADD2.F32 R201, -RZ, R153.H1_H1 ;  /* 0x30000099ffc97230 */ /* 0x000fe40000004100 */
[----:B------:R-:W-:Y:S01]  /*4540*/  FADD.FTZ R176, R184, -R179 ;  /* 0x800000b3b8b07221 */ /* 0x000fe20000010000 */
[--C-:B------:R-:W-:Y:S02]  /*4550*/  HADD2.F32 R171, -RZ, R152.reuse.H0_H0 ;  /* 0x20000098ffab7230 */ /* 0x100fe40000004100 */
        /* <DEDUP_REMOVED lines=12> */
.L_x_467:
        /* <DEDUP_REMOVED lines=45> */
.L_x_473:
        /* <DEDUP_REMOVED lines=33> */
.L_x_472:
        /* <DEDUP_REMOVED lines=37> */
.L_x_474:
        /* <DEDUP_REMOVED lines=27> */
[----:B------:R-:W-:-:S07]  /*4f00*/  F2FP.F16.F32.PACK_AB R171, R179, R210 ;  /* 0x000000d2b3ab723e */ /* 0x000fce00000000ff */
.L_x_470:
[----:B------:R-:W1:Y:S08]  /*4f10*/  @P0 LDC.64 R176, c[0x0][0x478] ;  /* 0x00011e00ffb00b82 */ /* 0x000e700000000a00 */
[----:B------:R-:W2:Y:S08]  /*4f20*/  LDC.64 R200, c[0x0][0x468] ;  /* 0x00011a00ffc87b82 */ /* 0x000eb00000000a00 */
[----:B0-----:R-:W0:Y:S01]  /*4f30*/  @P1 LDC.64 R178, c[0x0][0x470] ;  /* 0x00011c00ffb21b82 */ /* 0x001e220000000a00 */
[----:B-1----:R-:W-:-:S05]  /*4f40*/  @P0 IMAD.WIDE.U32 R176, R6, 0x10, R176 ;  /* 0x0000001006b00825 */ /* 0x002fca00078e00b0 */
[----:B------:R3:W-:Y:S01]  /*4f50*/  @P0 STG.E.128 desc[UR10][R176.64], R164 ;  /* 0x000000a4b0000986 */ /* 0x0007e2000c101d0a */
[----:B--2---:R-:W-:-:S05]  /*4f60*/  IMAD.WIDE.U32 R200, R6, 0x10, R200 ;  /* 0x0000001006c87825 */ /* 0x004fca00078e00c8 */
[----:B------:R3:W-:Y:S01]  /*4f70*/  STG.E.128 desc[UR10][R200.64], R168 ;  /* 0x000000a8c8007986 */ /* 0x0007e2000c101d0a */
[C---:B0-----:R-:W-:Y:S01]  /*4f80*/  @P1 IMAD.WIDE.U32 R178, R6.reuse, 0x10, R178 ;  /* 0x0000001006b21825 */ /* 0x041fe200078e00b2 */
[----:B------:R-:W-:-:S04]  /*4f90*/  IADD3 R6, PT, PT, R6, 0x20, RZ ;  /* 0x0000002006067810 */ /* 0x000fc80007ffe0ff */
[----:B------:R3:W-:Y:S03]  /*4fa0*/  @P1 STG.E.128 desc[UR10][R178.64], R160 ;  /* 0x000000a0b2001986 */ /* 0x0007e6000c101d0a */
.L_x_466:
[----:B------:R-:W-:Y:S05]  /*4fb0*/  BSYNC.RECONVERGENT B0 ;  /* 0x0000000000007941 */ /* 0x000fea0003800200 */
.L_x_465:
        /* <DEDUP_REMOVED lines=15> */
[--C-:B------:R-:W-:Y:S02]  /*50b0*/  HADD2.F32 R165, -RZ, R157.reuse.H0_H0 ;  /* 0x2000009dffa57230 */ /* 0x100fe40000004100 */
[-CC-:B------:R-:W-:Y:S01]  /*50c0*/  FFMA.FTZ R167, R199, R205.reuse, R206.reuse ;  /* 0x000000cdc7a77223 */ /* 0x180fe200000100ce */
[----:B------:R-:W-:Y:S02]  /*50d0*/  HADD2.F32 R162, -RZ, R156.H0_H0 ;  /* 0x2000009cffa27230 */ /* 0x000fe40000004100 */
[----:B------:R-:W-:Y:S01]  /*50e0*/  FADD.FTZ R166, R12, -R163 ;  /* 0x800000a30ca67221 */ /* 0x000fe20000010000 */
[-CC-:B------:R-:W-:Y:S01]  /*50f0*/  FFMA.FTZ R164, R196, R205.reuse, R206.reuse ;  /* 0x000000cdc4a47223 */ /* 0x180fe200000100ce */
[-CC-:B------:R-:W-:Y:S01]  /*5100*/  FFMA.FTZ R168, R198, R205.reuse, R206.reuse ;  /* 0x000000cdc6a87223 */ /* 0x180fe200000100ce */
[-CC-:B------:R-:W-:Y:S01]  /*5110*/  FFMA.FTZ R176, R202, R205.reuse, R206.reuse ;  /* 0x000000cdcab07223 */ /* 0x180fe200000100ce */
[-CC-:B0-----:R-:W-:Y:S01]  /*5120*/  FFMA.FTZ R178, R204, R205.reuse, R206.reuse ;  /* 0x000000cdccb27223 */ /* 0x181fe200000100ce */
[----:B------:R-:W-:Y:S01]  /*5130*/  FADD.FTZ R160, R14, -R161 ;  /* 0x800000a10ea07221 */ /* 0x000fe20000010000 */
[----:B------:R-:W-:Y:S01]  /*5140*/  FFMA.FTZ R205, R203, R205, R206 ;  /* 0x000000cdcbcd7223 */ /* 0x000fe200000100ce */
[----:B------:R-:W-:Y:S01]  /*5150*/  FADD.FTZ R170, R10, -R167 ;  /* 0x800000a70aaa7221 */ /* 0x000fe20000010000 */
[----:B-----5:R-:W-:Y:S01]  /*5160*/  FFMA.FTZ R165, R181, R166, R165 ;  /* 0x000000a6b5a57223 */ /* 0x020fe200000100a5 */
[----:B------:R-:W-:-:S02]  /*5170*/  HADD2.F32 R163, -RZ, R157.H1_H1 ;  /* 0x3000009dffa37230 */ /* 0x000fc40000004100 */
[----:B------:R-:W-:Y:S01]  /*5180*/  FFMA.FTZ R160, R181, R160, R162 ;  /* 0x000000a0b5a07223 */ /* 0x000fe200000100a2 */
[----:B------:R-:W-:Y:S02]  /*5190*/  HADD2.F32 R169, -RZ, R158.H0_H0 ;  /* 0x2000009effa97230 */ /* 0x000fe40000004100 */
[----:B------:R-:W-:Y:S01]  /*51a0*/  FADD.FTZ R168, R11, -R168 ;  /* 0x800000a80ba87221 */ /* 0x000fe20000010000 */
[----:B------:R-:W-:Y:S02]  /*51b0*/  HADD2.F32 R171, -RZ, R159.H1_H1 ;  /* 0x3000009fffab7230 */ /* 0x000fe40000004100 */
[----:B------:R-:W-:Y:S01]  /*51c0*/  FADD.FTZ R178, R7, -R178 ;  /* 0x800000b207b27221 */ /* 0x000fe20000010000 */
[----:B------:R-:W-:Y:S02]  /*51d0*/  HADD2.F32 R161, -RZ, R156.H1_H1 ;  /* 0x3000009cffa17230 */ /* 0x000fe40000004100 */
[----:B------:R-:W-:Y:S01]  /*51e0*/  FADD.FTZ R162, R8, -R205 ;  /* 0x800000cd08a27221 */ /* 0x000fe20000010000 */
[----:B------:R-:W-:-:S02]  /*51f0*/  HADD2.F32 R167, -RZ, R158.H1_H1 ;  /* 0x3000009effa77230 */ /* 0x000fc40000004100 */
[----:B------:R-:W-:Y:S01]  /*5200*/  FADD.FTZ R176, R9, -R176 ;  /* 0x800000b009b07221 */ /* 0x000fe20000010000 */
[----:B------:R-:W-:Y:S02]  /*5210*/  HADD2.F32 R166, -RZ, R159.H0_H0 ;  /* 0x2000009fffa67230 */ /* 0x000fe40000004100 */
[----:B------:R-:W-:Y:S01]  /*5220*/  FADD.FTZ R164, R13, -R164 ;  /* 0x800000a40da47221 */ /* 0x000fe20000010000 */
[C---:B------:R-:W-:Y:S01]  /*5230*/  FFMA.FTZ R168, R181.reuse, R168, R163 ;  /* 0x000000a8b5a87223 */ /* 0x040fe200000100a3 */
[C---:B------:R-:W-:Y:S01]  /*5240*/  FFMA.FTZ R170, R181.reuse, R170, R169 ;  /* 0x000000aab5aa7223 */ /* 0x040fe200000100a9 */
[C---:B------:R-:W-:Y:S01]  /*5250*/  FFMA.FTZ R171, R181.reuse, R178, R171 ;  /* 0x000000b2b5ab7223 */ /* 0x040fe200000100ab */
[C---:B------:R-:W-:Y:S01]  /*5260*/  FFMA.FTZ R162, R181.reuse, R162, R166 ;  /* 0x000000a2b5a27223 */ /* 0x040fe200000100a6 */
[C---:B------:R-:W-:Y:S01]  /*5270*/  FFMA.FTZ R167, R181.reuse, R176, R167 ;  /* 0x000000b0b5a77223 */ /* 0x040fe200000100a7 */
[----:B------:R-:W-:Y:S01]  /*5280*/  FFMA.FTZ R161, R181, R164, R161 ;  /* 0x000000a4b5a17223 */ /* 0x000fe200000100a1 */
        /* <DEDUP_REMOVED lines=13> */
.L_x_479:
[-CC-:B-1-3--:R-:W-:Y:S01]  /*5360*/  FFMA.FTZ R167, R197, R205.reuse, R206.reuse ;  /* 0x000000cdc5a77223 */ /* 0x18afe200000100ce */
[-CC-:B------:R-:W-:Y:S01]  /*5370*/  FFMA.FTZ R171, R199, R205.reuse, R206.reuse ;  /* 0x000000cdc7ab7223 */ /* 0x180fe200000100ce */
[-CC-:B------:R-:W-:Y:S01]  /*5380*/  FFMA.FTZ R165, R195, R205.reuse, R206.reuse ;  /* 0x000000cdc3a57223 */ /* 0x180fe200000100ce */
[----:B------:R-:W-:Y:S02]  /*5390*/  HADD2.F32 R169, -RZ, R157.H0_H0 ;  /* 0x2000009dffa97230 */ /* 0x000fe40000004100 */
[----:B------:R-:W-:Y:S01]  /*53a0*/  FADD.FTZ R170, R12, -R167 ;  /* 0x800000a70caa7221 */ /* 0x000fe20000010000 */
[----:B------:R-:W-:Y:S02]  /*53b0*/  HADD2.F32 R177, -RZ, R158.H0_H0 ;  /* 0x2000009effb17230 */ /* 0x000fe40000004100 */
[----:B0-----:R-:W-:Y:S01]  /*53c0*/  FADD.FTZ R178, R10, -R171 ;  /* 0x800000ab0ab27221 */ /* 0x001fe20000010000 */
[----:B------:R-:W-:Y:S02]  /*53d0*/  HADD2.F32 R166, -RZ, R156.H0_H0 ;  /* 0x2000009cffa67230 */ /* 0x000fe40000004100 */
[-CC-:B------:R-:W-:Y:S01]  /*53e0*/  FFMA.FTZ R168, R196, R205.reuse, R206.reuse ;  /* 0x000000cdc4a87223 */ /* 0x180fe200000100ce */
[-CC-:B------:R-:W-:Y:S01]  /*53f0*/  FFMA.FTZ R176, R198, R205.reuse, R206.reuse ;  /* 0x000000cdc6b07223 */ /* 0x180fe200000100ce */
[-CC-:B------:R-:W-:Y:S01]  /*5400*/  FFMA.FTZ R200, R202, R205.reuse, R206.reuse ;  /* 0x000000cdcac87223 */ /* 0x180fe200000100ce */
[-CC-:B------:R-:W-:Y:S01]  /*5410*/  FFMA.FTZ R208, R204, R205.reuse, R206.reuse ;  /* 0x000000cdccd07223 */ /* 0x180fe200000100ce */
[----:B------:R-:W-:Y:S01]  /*5420*/  FADD.FTZ R164, R14, -R165 ;  /* 0x800000a50ea47221 */ /* 0x000fe20000010000 */
[----:B------:R-:W-:Y:S01]  /*5430*/  FFMA.FTZ R205, R203, R205, R206 ;  /* 0x000000cdcbcd7223 */ /* 0x000fe200000100ce */
[C---:B-----5:R-:W-:Y:S01]  /*5440*/  FFMA.FTZ R169, R181.reuse, R170, R169 ;  /* 0x000000aab5a97223 */ /* 0x060fe200000100a9 */
[----:B------:R-:W-:Y:S01]  /*5450*/  FFMA.FTZ R170, R181, R178, R177 ;  /* 0x000000b2b5aa7223 */ /* 0x000fe200000100b1 */
[----:B------:R-:W-:-:S02]  /*5460*/  HADD2.F32 R179, -RZ, R159.H1_H1 ;  /* 0x3000009fffb37230 */ /* 0x000fc40000004100 */
[----:B------:R-:W-:Y:S01]  /*5470*/  FFMA.FTZ R164, R181, R164, R166 ;  /* 0x000000a4b5a47223 */ /* 0x000fe200000100a6 */
[----:B------:R-:W-:Y:S02]  /*5480*/  HADD2.F32 R165, -RZ, R156.H1_H1 ;  /* 0x3000009cffa57230 */ /* 0x000fe40000004100 */
[----:B------:R-:W-:Y:S01]  /*5490*/  FADD.FTZ R208, R7, -R208 ;  /* 0x800000d007d07221 */ /* 0x000fe20000010000 */
[----:B------:R-:W-:Y:S02]  /*54a0*/  HADD2.F32 R167, -RZ, R157.H1_H1 ;  /* 0x3000009dffa77230 */ /* 0x000fe40000004100 */
[----:B------:R-:W-:Y:S01]  /*54b0*/  FADD.FTZ R166, R8, -R205 ;  /* 0x800000cd08a67221 */ /* 0x000fe20000010000 */
[----:B------:R-:W-:Y:S02]  /*54c0*/  HADD2.F32 R171, -RZ, R158.H1_H1 ;  /* 0x3000009effab7230 */ /* 0x000fe40000004100 */
[----:B------:R-:W-:Y:S01]  /*54d0*/  FADD.FTZ R200, R9, -R200 ;  /* 0x800000c809c87221 */ /* 0x000fe20000010000 */
[----:B------:R-:W-:-:S02]  /*54e0*/  HADD2.F32 R178, -RZ, R159.H0_H0 ;  /* 0x2000009fffb27230 */ /* 0x000fc40000004100 */
[----:B------:R-:W-:Y:S01]  /*54f0*/  FADD.FTZ R176, R11, -R176 ;  /* 0x800000b00bb07221 */ /* 0x000fe20000010000 */
[----:B------:R-:W-:Y:S01]  /*5500*/  FADD.FTZ R168, R13, -R168 ;  /* 0x800000a80da87221 */ /* 0x000fe20000010000 */
[C---:B------:R-:W-:Y:S01]  /*5510*/  FFMA.FTZ R179, R181.reuse, R208, R179 ;  /* 0x000000d0b5b37223 */ /* 0x040fe200000100b3 */
[C---:B------:R-:W-:Y:S01]  /*5520*/  FFMA.FTZ R177, R181.reuse, R200, R171 ;  /* 0x000000c8b5b17223 */ /* 0x040fe200000100ab */
[C---:B------:R-:W-:Y:S01]  /*5530*/  FFMA.FTZ R166, R181.reuse, R166, R178 ;  /* 0x000000a6b5a67223 */ /* 0x040fe200000100b2 */
[C---:B------:R-:W-:Y:S01]  /*5540*/  FFMA.FTZ R176, R181.reuse, R176, R167 ;  /* 0x000000b0b5b07223 */ /* 0x040fe200000100a7 */
[----:B------:R-:W-:Y:S02]  /*5550*/  FFMA.FTZ R165, R181, R168, R165 ;  /* 0x000000a8b5a57223 */ /* 0x000fe400000100a5 */
[----:B------:R-:W-:Y:S02]  /*5560*/  F2FP.F16.F32.PACK_AB R170, R177, R170 ;  /* 0x000000aab1aa723e */ /* 0x000fe400000000ff */
[----:B------:R-:W-:-:S02]  /*5570*/  F2FP.F16.F32.PACK_AB R171, R179, R166 ;  /* 0x000000a6b3ab723e */ /* 0x000fc400000000ff */
[----:B------:R-:W-:Y:S02]  /*5580*/  F2FP.F16.F32.PACK_AB R169, R176, R169 ;  /* 0x000000a9b0a9723e */ /* 0x000fe400000000ff */
[----:B------:R-:W-:Y:S02]  /*5590*/  F2FP.F16.F32.PACK_AB R168, R165, R164 ;  /* 0x000000a4a5a8723e */ /* 0x000fe400000000ff */
[----:B------:R-:W-:Y:S02]  /*55a0*/  MOV R167, R171 ;  /* 0x000000ab00a77202 */ /* 0x000fe40000000f00 */
[----:B------:R-:W-:Y:S02]  /*55b0*/  MOV R166, R170 ;  /* 0x000000aa00a67202 */ /* 0x000fe40000000f00 */
[----:B------:R-:W-:Y:S02]  /*55c0*/  MOV R165, R169 ;  /* 0x000000a900a57202 */ /* 0x000fe40000000f00 */
[----:B------:R-:W-:Y:S01]  /*55d0*/  MOV R164, R168 ;  /* 0x000000a800a47202 */ /* 0x000fe20000000f00 */
[----:B------:R-:W-:Y:S06]  /*55e0*/  BRA `(.L_x_480) ;  /* 0x0000000c00847947 */ /* 0x000fec0003800000 */
.L_x_478:
[----:B-1-3--:R-:W1:Y:S02]  /*55f0*/  LDC.64 R168, c[0x0][0x470] ;  /* 0x00011c00ffa87b82 */ /* 0x00ae640000000a00 */
[----:B-1----:R-:W-:-:S04]  /*5600*/  ISETP.NE.U32.AND P1, PT, R168, RZ, PT ;  /* 0x000000ffa800720c */ /* 0x002fc80003f25070 */
[----:B------:R-:W-:-:S13]  /*5610*/  ISETP.NE.AND.EX P1, PT, R169, RZ, PT, P1 ;  /* 0x000000ffa900720c */ /* 0x000fda0003f25310 */
[----:B------:R-:W-:Y:S05]  /*5620*/  @!P1 BRA `(.L_x_481) ;  /* 0x0000000000a49947 */ /* 0x000fea0003800000 */
[-CC-:B------:R-:W-:Y:S01]  /*5630*/  FFMA.FTZ R163, R197, R205.reuse, R206.reuse ;  /* 0x000000cdc5a37223 */ /* 0x180fe200000100ce */
        /* <DEDUP_REMOVED lines=40> */
.L_x_481:
        /* <DEDUP_REMOVED lines=8> */
[--C-:B------:R-:W-:Y:S02]  /*5940*/  HADD2.F32 R208, -RZ, R159.reuse.H1_H1 ;  /* 0x3000009fffd07230 */ /* 0x100fe40000004100 */
[----:B------:R-:W-:Y:S01]  /*5950*/  FADD.FTZ R200, R7, -R170 ;  /* 0x800000aa07c87221 */ /* 0x000fe20000010000 */
[----:B------:R-:W-:-:S02]  /*5960*/  HADD2.F32 R205, -RZ, R159.H0_H0 ;  /* 0x2000009fffcd7230 */ /* 0x000fc40000004100 */
[----:B------:R-:W-:Y:S01]  /*5970*/  FADD.FTZ R178, R8, -R207 ;  /* 0x800000cf08b27221 */ /* 0x000fe20000010000 */
[--C-:B------:R-:W-:Y:S02]  /*5980*/  HADD2.F32 R177, -RZ, R158.reuse.H0_H0 ;  /* 0x2000009effb17230 */ /* 0x100fe40000004100 */
[----:B------:R-:W-:Y:S01]  /*5990*/  FADD.FTZ R170, R10, -R171 ;  /* 0x800000ab0aaa7221 */ /* 0x000fe20000010000 */
[----:B------:R-:W-:Y:S02]  /*59a0*/  HADD2.F32 R201, -RZ, R158.H1_H1 ;  /* 0x3000009effc97230 */ /* 0x000fe40000004100 */
[----:B------:R-:W-:Y:S01]  /*59b0*/  FADD.FTZ R176, R9, -R176 ;  /* 0x800000b009b07221 */ /* 0x000fe20000010000 */
[C---:B-----5:R-:W-:Y:S01]  /*59c0*/  FFMA.FTZ R208, R181.reuse, R200, R208 ;  /* 0x000000c8b5d07223 */ /* 0x060fe200000100d0 */
[C---:B------:R-:W-:Y:S01]  /*59d0*/  FFMA.FTZ R207, R181.reuse, R178, R205 ;  /* 0x000000b2b5cf7223 */ /* 0x040fe200000100cd */
        /* <DEDUP_REMOVED lines=19> */
.L_x_477:
        /* <DEDUP_REMOVED lines=45> */
.L_x_483:
        /* <DEDUP_REMOVED lines=33> */
.L_x_482:
        /* <DEDUP_REMOVED lines=37> */
.L_x_484:
        /* <DEDUP_REMOVED lines=28> */
.L_x_480:
        /* <DEDUP_REMOVED lines=9> */
.L_x_476:
[----:B------:R-:W-:Y:S05]  /*6490*/  BSYNC.RECONVERGENT B0 ;  /* 0x0000000000007941 */ /* 0x000fea0003800200 */
.L_x_475:
[----:B-1-34-:R-:W1:Y:S02]  /*64a0*/  LDC.64 R168, c[0x0][0x380] ;  /* 0x0000e000ffa87b82 */ /* 0x01ae640000000a00 */
[----:B-1----:R-:W-:-:S04]  /*64b0*/  LEA R5, R168, R5, 0x2 ;  /* 0x00000005a8057211 */ /* 0x002fc800078e10ff */
[----:B------:R-:W-:-:S13]  /*64c0*/  ISETP.GE.AND P0, PT, R5, R169, PT ;  /* 0x000000a90500720c */ /* 0x000fda0003f06270 */
[----:B------:R-:W-:Y:S05]  /*64d0*/  @!P0 BRA `(.L_x_485) ;  /* 0xffffffa400108947 */ /* 0x000fea000383ffff */
.L_x_447:
        /* <DEDUP_REMOVED lines=20> */
[----:B------:R-:W-:Y:S01]  /*6620*/  STS.128 [R7+0x10], R96 ;  /* 0x0000106007007388 */ /* 0x000fe20000000c00 */
[----:B------:R-:W-:Y:S02]  /*6630*/  IADD3.X R3, PT, PT, RZ, RZ, RZ, P6, !PT ;  /* 0x000000ffff037210 */ /* 0x000fe400037fe4ff */
[C---:B------:R-:W-:Y:S01]  /*6640*/  ISETP.GE.U32.AND P0, PT, R5.reuse, 0x100, PT ;  /* 0x000001000500780c */ /* 0x040fe20003f06070 */
[----:B------:R-:W-:Y:S01]  /*6650*/  STS.128 [R7+0x400], R92 ;  /* 0x0004005c07007388 */ /* 0x000fe20000000c00 */
[C---:B------:R-:W-:Y:S02]  /*6660*/  ISETP.GE.U32.AND P1, PT, R5.reuse, 0x180, PT ;  /* 0x000001800500780c */ /* 0x040fe40003f26070 */
[C---:B------:R-:W-:Y:S01]  /*6670*/  ISETP.GE.U32.AND P2, PT, R5.reuse, 0x200, PT ;  /* 0x000002000500780c */ /* 0x040fe20003f46070 */
[----:B------:R-:W-:Y:S01]  /*6680*/  STS.128 [R7+0x410], R88 ;  /* 0x0004105807007388 */ /* 0x000fe20000000c00 */
[----:B------:R-:W-:-:S02]  /*6690*/  ISETP.GE.U32.AND P3, PT, R5, 0x280, PT ;  /* 0x000002800500780c */ /* 0x000fc40003f66070 */
[----:B------:R-:W-:Y:S01]  /*66a0*/  ISETP.GE.U32.AND P4, PT, R5, 0x300, PT ;  /* 0x000003000500780c */ /* 0x000fe20003f86070 */
[----:B------:R-:W-:Y:S04]  /*66b0*/  STS.128 [R7+0x800], R84 ;  /* 0x0008005407007388 */ /* 0x000fe80000000c00 */
        /* <DEDUP_REMOVED lines=32> */
[----:B------:R-:W-:Y:S01]  /*68c0*/  LDS R30, [R0+0x2800] ;  /* 0x00280000001e7984 */ /* 0x000fe20000000800 */
        /* <DEDUP_REMOVED lines=24> */
[C---:B0-----:R-:W-:Y:S02]  /*6a50*/  SHF.L.U64.HI R107, R8.reuse, 0x2, R3 ;  /* 0x00000002086b7819 */ /* 0x041fe40000010203 */
[----:B------:R-:W-:-:S04]  /*6a60*/  SHF.L.U32 R8, R8, 0x2, RZ ;  /* 0x0000000208087819 */ /* 0x000fc800000006ff */
[----:B------:R-:W-:-:S04]  /*6a70*/  IADD3 R2, P6, PT, R8, UR18, RZ ;  /* 0x0000001208027c10 */ /* 0x000fc8000ffde0ff */
[----:B------:R-:W-:Y:S01]  /*6a80*/  IADD3.X R3, PT, PT, R107, UR19, RZ, P6, !PT ;  /* 0x000000136b037c10 */ /* 0x000fe2000b7fe4ff */
[----:B------:R-:W0:Y:S01]  /*6a90*/  LDS R81, [R0] ;  /* 0x0000000000517984 */ /* 0x000e220000000800 */
[----:B------:R-:W-:-:S03]  /*6aa0*/  IADD3 R4, P6, PT, R8, UR16, RZ ;  /* 0x0000001008047c10 */ /* 0x000fc6000ffde0ff */
[----:B------:R-:W1:Y:S01]  /*6ab0*/  LDS R88, [R0+0xc00] ;  /* 0x000c000000587984 */ /* 0x000e620000000800 */
[C---:B------:R-:W-:Y:S02]  /*6ac0*/  IADD3.X R5, PT, PT, R107.reuse, UR17, RZ, P6, !PT ;  /* 0x000000116b057c10 */ /* 0x040fe4000b7fe4ff */
[C---:B------:R-:W-:Y:S01]  /*6ad0*/  IADD3 R6, P6, PT, R8.reuse, UR22, RZ ;  /* 0x0000001608067c10 */ /* 0x040fe2000ffde0ff */
[----:B------:R-:W2:Y:S03]  /*6ae0*/  LDS R82, [R0+0x200] ;  /* 0x0002000000527984 */ /* 0x000ea60000000800 */
[----:B------:R-:W-:Y:S01]  /*6af0*/  IADD3.X R105, PT, PT, R107, UR23, RZ, P6, !PT ;  /* 0x000000176b697c10 */ /* 0x000fe2000b7fe4ff */
[----:B------:R-:W3:Y:S01]  /*6b00*/  LDS R87, [R0+0xe00] ;  /* 0x000e000000577984 */ /* 0x000ee20000000800 */
[----:B------:R-:W-:-:S03]  /*6b10*/  IADD3 R8, P6, PT, R8, UR20, RZ ;  /* 0x0000001408087c10 */ /* 0x000fc6000ffde0ff */
        /* <DEDUP_REMOVED lines=99> */
[----:B------:R2:W-:Y:S01]  /*7150*/  STS.128 [R7+0x10], R72 ;  /* 0x0000104807007388 */ /* 0x0005e20000000c00 */
[----:B------:R-:W-:-:S03]  /*7160*/  FADD.FTZ R51, R32, R51 ;  /* 0x0000003320337221 */ /* 0x000fc60000010000 */
[----:B------:R-:W-:Y:S01]  /*7170*/  STS.128 [R7+0x400], R68 ;  /* 0x0004004407007388 */ /* 0x000fe20000000c00 */
[----:B0-----:R-:W-:-:S03]  /*7180*/  FADD.FTZ R33, R33, R106 ;  /* 0x0000006a21217221 */ /* 0x001fc60000010000 */
[----:B------:R-:W-:Y:S01]  /*7190*/  STS.128 [R7+0x410], R64 ;  /* 0x0004104007007388 */ /* 0x000fe20000000c00 */
[----:B-1----:R-:W-:-:S03]  /*71a0*/  FADD.FTZ R53, R34, R53 ;  /* 0x0000003522357221 */ /* 0x002fc60000010000 */
[----:B------:R-:W-:Y:S04]  /*71b0*/  STS.128 [R7+0x800], R60 ;  /* 0x0008003c07007388 */ /* 0x000fe80000000c00 */
[----:B------:R0:W-:Y:S01]  /*71c0*/  STS.128 [R7+0x810], R56 ;  /* 0x0008103807007388 */ /* 0x0001e20000000c00 */
[----:B--2---:R-:W-:Y:S01]  /*71d0*/  IADD3.X R73, PT, PT, R107, UR21, RZ, P6, !PT ;  /* 0x000000156b497c10 */ /* 0x004fe2000b7fe4ff */
        /* <DEDUP_REMOVED lines=67> */
.L_x_487:
[----:B------:R-:W-:Y:S05]  /*7610*/  BSYNC.RECONVERGENT B0 ;  /* 0x0000000000007941 */ /* 0x000fea0003800200 */
.L_x_486:
        /* <DEDUP_REMOVED lines=23> */
.L_x_489:
[----:B------:R-:W-:Y:S05]  /*7790*/  BSYNC.RECONVERGENT B0 ;  /* 0x0000000000007941 */ /* 0x000fea0003800200 */
.L_x_488:
        /* <DEDUP_REMOVED lines=23> */
.L_x_491:
[----:B------:R-:W-:Y:S05]  /*7910*/  BSYNC.RECONVERGENT B0 ;  /* 0x0000000000007941 */ /* 0x000fea0003800200 */
.L_x_490:
        /* <DEDUP_REMOVED lines=23> */
.L_x_493:
[----:B------:R-:W-:Y:S05]  /*7a90*/  BSYNC.RECONVERGENT B0 ;  /* 0x0000000000007941 */ /* 0x000fea0003800200 */
.L_x_492:
        /* <DEDUP_REMOVED lines=23> */
.L_x_495:
[----:B------:R-:W-:Y:S05]  /*7c10*/  BSYNC.RECONVERGENT B0 ;  /* 0x0000000000007941 */ /* 0x000fea0003800200 */
.L_x_494:
        /* <DEDUP_REMOVED lines=8> */
.L_x_454:
        /* <DEDUP_REMOVED lines=8> */
.L_x_497:
[----:B------:R-:W-:Y:S05]  /*7d20*/  BSYNC B0 ;  /* 0x0000000000007941 */ /* 0x000fea0003800000 */
.L_x_496:
        /* <DEDUP_REMOVED lines=8> */
.L_x_498:
[----:B------:R-:W-:Y:S01]  /*7db0*/  FADD.FTZ R168, R168, R201 ;  /* 0x000000c9a8a87221 */ /* 0x000fe20000010000 */
[----:B------:R-:W-:-:S04]  /*7dc0*/  HFMA2 R208, -RZ, RZ, 0, 1.1920928955078125e-07 ;  /* 0x00000002ffd07431 */ /* 0x000fc800000001ff */
[----:B------:R-:W-:Y:S02]  /*7dd0*/  MOV R207, R168 ;  /* 0x000000a800cf7202 */ /* 0x000fe40000000f00 */
[----:B------:R-:W-:-:S07]  /*7de0*/  MOV R169, R205 ;  /* 0x000000cd00a97202 */ /* 0x000fce0000000f00 */
[----:B------:R-:W-:Y:S05]  /*7df0*/  WARPSYNC.COLLECTIVE R200, `(.L_x_499) ;  /* 0x00000000c8087348 */ /* 0x000fea0003c00000 */
[----:B------:R0:W1:Y:S02]  /*7e00*/  SHFL.BFLY P0, R205, R207, R208, R209 ;  /* 0x0c0000d0cfcd7389 */ /* 0x00006400000000d1 */
[----:B01----:R-:W-:Y:S05]  /*7e10*/  ENDCOLLECTIVE ;  /* 0x000000000000791b */ /* 0x003fea0003800000 */
.L_x_499:
[----:B------:R-:W-:-:S05]  /*7e20*/  FADD.FTZ R169, R169, R206 ;  /* 0x000000cea9a97221 */ /* 0x000fca0000010000 */
[----:B------:R-:W-:Y:S02]  /*7e30*/  MOV R207, R169 ;  /* 0x000000a900cf7202 */ /* 0x000fe40000000f00 */
[----:B------:R-:W-:-:S07]  /*7e40*/  MOV R171, R205 ;  /* 0x000000cd00ab7202 */ /* 0x000fce0000000f00 */
[----:B------:R-:W-:Y:S05]  /*7e50*/  WARPSYNC.COLLECTIVE R200, `(.L_x_500) ;  /* 0x00000000c8087348 */ /* 0x000fea0003c00000 */
[----:B------:R0:W1:Y:S02]  /*7e60*/  SHFL.BFLY P0, R205, R207, R208, R209 ;  /* 0x0c0000d0cfcd7389 */ /* 0x00006400000000d1 */
[----:B01----:R-:W-:Y:S05]  /*7e70*/  ENDCOLLECTIVE ;  /* 0x000000000000791b */ /* 0x003fea0003800000 */
.L_x_500:
[----:B------:R-:W-:Y:S01]  /*7e80*/  FADD.FTZ R171, R168, R171 ;  /* 0x000000aba8ab7221 */ /* 0x000fe20000010000 */
[----:B------:R-:W-:-:S04]  /*7e90*/  HFMA2 R208, -RZ, RZ, 0, 2.384185791015625e-07 ;  /* 0x00000004ffd07431 */ /* 0x000fc800000001ff */
[----:B------:R-:W-:Y:S02]  /*7ea0*/  MOV R207, R171 ;  /* 0x000000ab00cf7202 */ /* 0x000fe40000000f00 */
[----:B------:R-:W-:-:S07]  /*7eb0*/  MOV R170, R205 ;  /* 0x000000cd00aa7202 */ /* 0x000fce0000000f00 */
[----:B------:R-:W-:Y:S05]  /*7ec0*/  WARPSYNC.COLLECTIVE R200, `(.L_x_501) ;  /* 0x00000000c8087348 */ /* 0x000fea0003c00000 */
[----:B------:R0:W1:Y:S02]  /*7ed0*/  SHFL.BFLY P0, R205, R207, R208, R209 ;  /* 0x0c0000d0cfcd7389 */ /* 0x00006400000000d1 */
[----:B01----:R-:W-:Y:S05]  /*7ee0*/  ENDCOLLECTIVE ;  /* 0x000000000000791b */ /* 0x003fea0003800000 */
.L_x_501:
[----:B------:R-:W-:-:S05]  /*7ef0*/  FADD.FTZ R170, R169, R170 ;  /* 0x000000aaa9aa7221 */ /* 0x000fca0000010000 */
[----:B------:R-:W-:Y:S02]  /*7f00*/  MOV R207, R170 ;  /* 0x000000aa00cf7202 */ /* 0x000fe40000000f00 */
[----:B------:R-:W-:-:S07]  /*7f10*/  MOV R176, R205 ;  /* 0x000000cd00b07202 */ /* 0x000fce0000000f00 */
[----:B------:R-:W-:Y:S05]  /*7f20*/  WARPSYNC.COLLECTIVE R200, `(.L_x_502) ;  /* 0x00000000c8087348 */ /* 0x000fea0003c00000 */
[----:B------:R0:W1:Y:S02]  /*7f30*/  SHFL.BFLY P0, R205, R207, R208, R209 ;  /* 0x0c0000d0cfcd7389 */ /* 0x00006400000000d1 */
[----:B01----:R-:W-:Y:S05]  /*7f40*/  ENDCOLLECTIVE ;  /* 0x000000000000791b */ /* 0x003fea0003800000 */
.L_x_502:
[----:B------:R-:W-:Y:S01]  /*7f50*/  FADD.FTZ R176, R171, R176 ;  /* 0x000000b0abb07221 */ /* 0x000fe20000010000 */
[----:B------:R-:W-:-:S04]  /*7f60*/  HFMA2 R208, -RZ, RZ, 0, 4.76837158203125e-07 ;  /* 0x00000008ffd07431 */ /* 0x000fc800000001ff */
[----:B------:R-:W-:Y:S02]  /*7f70*/  MOV R207, R176 ;  /* 0x000000b000cf7202 */ /* 0x000fe40000000f00 */
[----:B------:R-:W-:-:S07]  /*7f80*/  MOV R177, R205 ;  /* 0x000000cd00b17202 */ /* 0x000fce0000000f00 */
[----:B------:R-:W-:Y:S05]  /*7f90*/  WARPSYNC.COLLECTIVE R200, `(.L_x_503) ;  /* 0x00000000c8087348 */ /* 0x000fea0003c00000 */
[----:B------:R0:W1:Y:S02]  /*7fa0*/  SHFL.BFLY P0, R205, R207, R208, R209 ;  /* 0x0c0000d0cfcd7389 */ /* 0x00006400000000d1 */
[----:B01----:R-:W-:Y:S05]  /*7fb0*/  ENDCOLLECTIVE ;  /* 0x000000000000791b */ /* 0x003fea0003800000 */
.L_x_503:
[----:B------:R-:W-:-:S05]  /*7fc0*/  FADD.FTZ R177, R170, R177 ;  /* 0x000000b1aab17221 */ /* 0x000fca0000010000 */
[----:B------:R-:W-:Y:S02]  /*7fd0*/  MOV R207, R177 ;  /* 0x000000b100cf7202 */ /* 0x000fe40000000f00 */
[----:B------:R-:W-:-:S07]  /*7fe0*/  MOV R179, R205 ;  /* 0x000000cd00b37202 */ /* 0x000fce0000000f00 */
[----:B------:R-:W-:Y:S05]  /*7ff0*/  WARPSYNC.COLLECTIVE R200, `(.L_x_504) ;  /* 0x00000000c8087348 */ /* 0x000fea0003c00000 */
[----:B------:R0:W1:Y:S02]  /*8000*/  SHFL.BFLY P0, R205, R207, R208, R209 ;  /* 0x0c0000d0cfcd7389 */ /* 0x00006400000000d1 */
[----:B01----:R-:W-:Y:S05]  /*8010*/  ENDCOLLECTIVE ;  /* 0x000000000000791b */ /* 0x003fea0003800000 */
.L_x_504:
[----:B------:R-:W-:Y:S01]  /*8020*/  FADD.FTZ R179, R176, R179 ;  /* 0x000000b3b0b37221 */ /* 0x000fe20000010000 */
[----:B------:R-:W-:-:S04]  /*8030*/  HFMA2 R208, -RZ, RZ, 0, 9.5367431640625e-07 ;  /* 0x00000010ffd07431 */ /* 0x000fc800000001ff */
[----:B------:R-:W-:Y:S02]  /*8040*/  MOV R207, R179 ;  /* 0x000000b300cf7202 */ /* 0x000fe40000000f00 */
[----:B------:R-:W-:-:S07]  /*8050*/  MOV R178, R205 ;  /* 0x000000cd00b27202 */ /* 0x000fce0000000f00 */
[----:B------:R-:W-:Y:S05]  /*8060*/  WARPSYNC.COLLECTIVE R200, `(.L_x_505) ;  /* 0x00000000c8087348 */ /* 0x000fea0003c00000 */
[----:B------:R0:W1:Y:S02]  /*8070*/  SHFL.BFLY P0, R205, R207, R208, R209 ;  /* 0x0c0000d0cfcd7389 */ /* 0x00006400000000d1 */
[----:B01----:R-:W-:Y:S05]  /*8080*/  ENDCOLLECTIVE ;  /* 0x000000000000791b */ /* 0x003fea0003800000 */
.L_x_505:
[----:B------:R-:W-:-:S05]  /*8090*/  FADD.FTZ R178, R177, R178 ;  /* 0x000000b2b1b27221 */ /* 0x000fca0000010000 */
[----:B------:R-:W-:Y:S02]  /*80a0*/  MOV R207, R178 ;  /* 0x000000b200cf7202 */ /* 0x000fe40000000f00 */
[----:B------:R-:W-:-:S07]  /*80b0*/  MOV R168, R205 ;  /* 0x000000cd00a87202 */ /* 0x000fce0000000f00 */
[----:B------:R-:W-:Y:S05]  /*80c0*/  WARPSYNC.COLLECTIVE R200, `(.L_x_506) ;  /* 0x00000000c8087348 */ /* 0x000fea0003c00000 */
[----:B------:R0:W1:Y:S02]  /*80d0*/  SHFL.BFLY P0, R205, R207, R208, R209 ;  /* 0x0c0000d0cfcd7389 */ /* 0x00006400000000d1 */
[----:B01----:R-:W-:Y:S05]  /*80e0*/  ENDCOLLECTIVE ;  /* 0x000000000000791b */ /* 0x003fea0003800000 */
.L_x_506:
[----:B------:R-:W-:Y:S01]  /*80f0*/  MOV R169, R205 ;  /* 0x000000cd00a97202 */ /* 0x000fe20000000f00 */
[----:B------:R-:W-:Y:S06]  /*8100*/  BRA `(.L_x_507) ;  /* 0xffffffa400187947 */ /* 0x000fec000383ffff */
.L_x_508:
        /* <DEDUP_REMOVED lines=15> */
.L_x_4934:


//--------------------- .text._ZN10layer_norm31ln_parallel_residual_bwd_kernelINS_13Kernel_traitsI6__halfS2_S2_S2_fjLj768ELj1ELj4ELj1ELj16ENS_18Kernel_traits_baseILj768ES2_S2_S2_S2_fjLj128EEEEELb0ELb0ELb1EEEvNS_9BwdParamsE --------------------------
	.section	.text._ZN10layer_norm31ln_parallel_residual_bwd_kernelINS_13Kernel_traitsI6__halfS2_S2_S2_fjLj768ELj1ELj4ELj1ELj16ENS_18Kernel_traits_baseILj768ES2_S2_S2_S2_fjLj128EEEEELb0ELb0ELb1EEEvNS_9BwdParamsE,"ax",@progbits
	.align	128
        .global         _ZN10layer_norm31ln_parallel_residual_bwd_kernelINS_13Kernel_traitsI6__halfS2_S2_S2_fjLj768ELj1ELj4ELj1ELj16ENS_18Kernel_traits_baseILj768ES2_S2_S2_S2_fjLj128EEEEELb0ELb0ELb1EEEvNS_9BwdParamsE
        .type           _ZN10layer_norm31ln_parallel_residual_bwd_kernelINS_13Kernel_traitsI6__halfS2_S2_S2_fjLj768ELj1ELj4ELj1ELj16ENS_18Kernel_traits_baseILj768ES2_S2_S2_S2_fjLj128EEEEELb0ELb0ELb1EEEvNS_9BwdParamsE,@function
        .size           _ZN10layer_norm31ln_parallel_residual_bwd_kernelINS_13Kernel_traitsI6__halfS2_S2_S2_fjLj768ELj1ELj4ELj1ELj16ENS_18Kernel_traits_baseILj768ES2_S2_S2_S2_fjLj128EEEEELb0ELb0ELb1EEEvNS_9BwdParamsE,(.L_x_4935 - _ZN10layer_norm31ln_parallel_residual_bwd_kernelINS_13Kernel_traitsI6__halfS2_S2_S2_fjLj768ELj1ELj4ELj1ELj16ENS_18Kernel_traits_baseILj768ES2_S2_S2_S2_fjLj128EEEEELb0ELb0ELb1EEEvNS_9BwdParamsE)
        .other          _ZN10layer_norm31ln_parallel_residual_bwd_kernelINS_13Kernel_traitsI6__halfS2_S2_S2_fjLj768ELj1ELj4ELj1ELj16ENS_18Kernel_traits_baseILj768ES2_S2_S2_S2_fjLj128EEEEELb0ELb0ELb1EEEvNS_9BwdParamsE,@"STO_CUDA_ENTRY STV_DEFAULT"
_ZN10layer_norm31ln_parallel_residual_bwd_kernelINS_13Kernel_traitsI6__halfS2_S2_S2_fjLj768ELj1ELj4ELj1ELj16ENS_18Kernel_traits_baseILj768ES2_S2_S2_S2_fjLj128EEEEELb0ELb0ELb1EEEvNS_9BwdParamsE:
.text._ZN10layer_norm31ln_parallel_residual_bwd_kernelINS_13Kernel_traitsI6__halfS2_S2_S2_fjLj768ELj1ELj4ELj1ELj16ENS_18Kernel_traits_baseILj768ES2_S2_S2_S2_fjLj128EEEEELb0ELb0ELb1EEEvNS_9BwdParamsE:
        /* <DEDUP_REMOVED lines=91> */
[----:B0-----:R-:W-:Y:S02]  /*05b0*/  CS2R R4, SRZ ;  /* 0x0000000000047805 */ /* 0x001fe4000001ff00 */
        /* <DEDUP_REMOVED lines=21> */
[----:B------:R-:W-:Y:S01]  /*0710*/  MOV R208, RZ ;  /* 0x000000ff00d07202 */ /* 0x000fe20000000f00 */
[--C-:B--2---:R-:W-:Y:S02]  /*0720*/  HADD2.F32 R159, -RZ, R28.reuse.H0_H0 ;  /* 0x2000001cff9f7230 */ /* 0x104fe40000004100 */
[----:B------:R-:W-:-:S02]  /*0730*/  HADD2.F32 R160, -RZ, R28.H1_H1 ;  /* 0x3000001cffa07230 */ /* 0x000fc40000004100 */
[--C-:B------:R-:W-:Y:S02]  /*0740*/  HADD2.F32 R161, -RZ, R29.reuse.H0_H0 ;  /* 0x2000001dffa17230 */ /* 0x100fe40000004100 */
[----:B------:R-:W-:Y:S01]  /*0750*/  HADD2.F32 R162, -RZ, R29.H1_H1 ;  /* 0x3000001dffa27230 */ /* 0x000fe20000004100 */
[----:B------:R-:W-:Y:S01]  /*0760*/  CS2R R28, SRZ ;  /* 0x00000000001c7805 */ /* 0x000fe2000001ff00 */
[--C-:B------:R-:W-:Y:S02]  /*0770*/  HADD2.F32 R163, -RZ, R30.reuse.H0_H0 ;  /* 0x2000001effa37230 */ /* 0x100fe40000004100 */
[----:B------:R-:W-:Y:S02]  /*0780*/  HADD2.F32 R164, -RZ, R30.H1_H1 ;  /* 0x3000001effa47230 */ /* 0x000fe40000004100 */
[--C-:B------:R-:W-:Y:S02]  /*0790*/  HADD2.F32 R165, -RZ, R31.reuse.H0_H0 ;  /* 0x2000001fffa57230 */ /* 0x100fe40000004100 */
[----:B------:R-:W-:Y:S01]  /*07a0*/  HADD2.F32 R166, -RZ, R31.H1_H1 ;  /* 0x3000001fffa67230 */ /* 0x000fe20000004100 */
[----:B------:R-:W-:Y:S01]  /*07b0*/  CS2R R30, SRZ ;  /* 0x00000000001e7805 */ /* 0x000fe2000001ff00 */
[----:B----4-:R-:W-:-:S02]  /*07c0*/  HADD2.F32 R167, -RZ, R24.H0_H0 ;  /* 0x20000018ffa77230 */ /* 0x010fc40000004100 */
[----:B------:R-:W-:Y:S02]  /*07d0*/  HADD2.F32 R168, -RZ, R24.H1_H1 ;  /* 0x30000018ffa87230 */ /* 0x000fe40000004100 */
[--C-:B------:R-:W-:Y:S02]  /*07e0*/  HADD2.F32 R169, -RZ, R25.reuse.H0_H0 ;  /* 0x20000019ffa97230 */ /* 0x100fe40000004100 */
[----:B------:R-:W-:Y:S01]  /*07f0*/  HADD2.F32 R170, -RZ, R25.H1_H1 ;  /* 0x30000019ffaa7230 */ /* 0x000fe20000004100 */
[----:B------:R-:W-:Y:S01]  /*0800*/  CS2R R24, SRZ ;  /* 0x0000000000187805 */ /* 0x000fe2000001ff00 */
[--C-:B------:R-:W-:Y:S02]  /*0810*/  HADD2.F32 R171, -RZ, R26.reuse.H0_H0 ;  /* 0x2000001affab7230 */ /* 0x100fe40000004100 */
[----:B------:R-:W-:Y:S02]  /*0820*/  HADD2.F32 R172, -RZ, R26.H1_H1 ;  /* 0x3000001affac7230 */ /* 0x000fe40000004100 */
[----:B------:R-:W-:-:S02]  /*0830*/  HADD2.F32 R173, -RZ, R27.H0_H0 ;  /* 0x2000001bffad7230 */ /* 0x000fc40000004100 */
[----:B------:R-:W-:Y:S01]  /*0840*/  HADD2.F32 R174, -RZ, R27.H1_H1 ;  /* 0x3000001bffae7230 */ /* 0x000fe20000004100 */
[----:B------:R-:W-:Y:S01]  /*0850*/  CS2R R26, SRZ ;  /* 0x00000000001a7805 */ /* 0x000fe2000001ff00 */
[--C-:B---3--:R-:W-:Y:S02]  /*0860*/  HADD2.F32 R175, -RZ, R20.reuse.H0_H0 ;  /* 0x20000014ffaf7230 */ /* 0x108fe40000004100 */
[----:B------:R-:W-:Y:S02]  /*0870*/  HADD2.F32 R176, -RZ, R20.H1_H1 ;  /* 0x30000014ffb07230 */ /* 0x000fe40000004100 */
[--C-:B------:R-:W-:Y:S02]  /*0880*/  HADD2.F32 R177, -RZ, R21.reuse.H0_H0 ;  /* 0x20000015ffb17230 */ /* 0x100fe40000004100 */
[----:B------:R-:W-:Y:S01]  /*0890*/  HADD2.F32 R178, -RZ, R21.H1_H1 ;  /* 0x30000015ffb27230 */ /* 0x000fe20000004100 */
[----:B------:R-:W-:Y:S01]  /*08a0*/  CS2R R20, SRZ ;  /* 0x0000000000147805 */ /* 0x000fe2000001ff00 */
[----:B------:R-:W-:-:S02]  /*08b0*/  HADD2.F32 R179, -RZ, R22.H0_H0 ;  /* 0x20000016ffb37230 */ /* 0x000fc40000004100 */
[----:B------:R-:W-:Y:S02]  /*08c0*/  HADD2.F32 R180, -RZ, R22.H1_H1 ;  /* 0x30000016ffb47230 */ /* 0x000fe40000004100 */
[--C-:B------:R-:W-:Y:S02]  /*08d0*/  HADD2.F32 R181, -RZ, R23.reuse.H0_H0 ;  /* 0x20000017ffb57230 */ /* 0x100fe40000004100 */
[----:B------:R-:W-:Y:S01]  /*08e0*/  HADD2.F32 R182, -RZ, R23.H1_H1 ;  /* 0x30000017ffb67230 */ /* 0x000fe20000004100 */
[----:B------:R-:W-:Y:S01]  /*08f0*/  CS2R R22, SRZ ;  /* 0x0000000000167805 */ /* 0x000fe2000001ff00 */
[--C-:B-----5:R-:W-:Y:S02]  /*0900*/  HADD2.F32 R183, -RZ, R16.reuse.H0_H0 ;  /* 0x20000010ffb77230 */ /* 0x120fe40000004100 */
[----:B------:R-:W-:Y:S02]  /*0910*/  HADD2.F32 R184, -RZ, R16.H1_H1 ;  /* 0x30000010ffb87230 */ /* 0x000fe40000004100 */
[----:B------:R-:W-:-:S02]  /*0920*/  HADD2.F32 R185, -RZ, R17.H0_H0 ;  /* 0x20000011ffb97230 */ /* 0x000fc40000004100 */
[----:B------:R-:W-:Y:S01]  /*0930*/  HADD2.F32 R186, -RZ, R17.H1_H1 ;  /* 0x30000011ffba7230 */ /* 0x000fe20000004100 */
[----:B------:R-:W-:Y:S01]  /*0940*/  CS2R R16, SRZ ;  /* 0x0000000000107805 */ /* 0x000fe2000001ff00 */
[--C-:B------:R-:W-:Y:S02]  /*0950*/  HADD2.F32 R187, -RZ, R18.reuse.H0_H0 ;  /* 0x20000012ffbb7230 */ /* 0x100fe40000004100 */
        /* <DEDUP_REMOVED lines=23> */
[----:B------:R-:W-:-:S07]  /*0ad0*/  CS2R R10, SRZ ;  /* 0x00000000000a7805 */ /* 0x000fce000001ff00 */
.L_x_537:
        /* <DEDUP_REMOVED lines=8> */
[----:B0-----:R-:W-:-:S07]  /*0b60*/  IMAD.WIDE.U32 R72, R209, 0x10, R96 ;  /* 0x00000010d1487825 */ /* 0x001fce00078e0060 */
[----:B------:R-:W0:Y:S01]  /*0b70*/  LDC.64 R84, c[0x0][0x3c8] ;  /* 0x0000f200ff547b82 */ /* 0x000e220000000a00 */
[----:B-1----:R-:W-:Y:S01]  /*0b80*/  IMAD.WIDE R98, R207, 0x4, R98 ;  /* 0x00000004cf627825 */ /* 0x002fe200078e0262 */
[----:B------:R-:W4:Y:S01]  /*0b90*/  LDG.E.128 R72, desc[UR10][R72.64] ;  /* 0x0000000a48487981 */ /* 0x000f22000c1e1d00 */
[----:B------:R-:W-:-:S03]  /*0ba0*/  IADD3 R211, PT, PT, R209, 0x20, RZ ;  /* 0x00000020d1d37810 */ /* 0x000fc60007ffe0ff */
[----:B------:R-:W4:Y:S01]  /*0bb0*/  LDG.E R226, desc[UR10][R98.64] ;  /* 0x0000000a62e27981 */ /* 0x000f22000c1e1900 */
[----:B--2---:R-:W-:-:S06]  /*0bc0*/  IMAD.WIDE.U32 R80, R209, 0x10, R104 ;  /* 0x00000010d1507825 */ /* 0x004fcc00078e0068 */
[----:B------:R-:W2:Y:S01]  /*0bd0*/  LDG.E.128 R80, desc[UR10][R80.64] ;  /* 0x0000000a50507981 */ /* 0x000ea2000c1e1d00 */
[----:B---3--:R-:W-:-:S06]  /*0be0*/  IMAD.WIDE.U32 R76, R209, 0x10, R100 ;  /* 0x00000010d14c7825 */ /* 0x008fcc00078e0064 */
[----:B------:R-:W3:Y:S01]  /*0bf0*/  LDG.E.128 R76, desc[UR10][R76.64] ;  /* 0x0000000a4c4c7981 */ /* 0x000ee2000c1e1d00 */
[----:B0-----:R-:W-:-:S04]  /*0c00*/  IMAD.WIDE R102, R207, 0x4, R84 ;  /* 0x00000004cf667825 */ /* 0x001fc800078e0254 */
[C---:B------:R-:W-:Y:S01]  /*0c10*/  IMAD.WIDE.U32 R84, R211.reuse, 0x10, R96 ;  /* 0x00000010d3547825 */ /* 0x040fe200078e0060 */
[----:B------:R-:W3:Y:S03]  /*0c20*/  LDG.E R210, desc[UR10][R102.64] ;  /* 0x0000000a66d27981 */ /* 0x000ee6000c1e1900 */
[C---:B------:R-:W-:Y:S02]  /*0c30*/  IMAD.WIDE.U32 R92, R211.reuse, 0x10, R104 ;  /* 0x00000010d35c7825 */ /* 0x040fe400078e0068 */
[----:B------:R-:W3:Y:S02]  /*0c40*/  LDG.E.128 R84, desc[UR10][R84.64] ;  /* 0x0000000a54547981 */ /* 0x000ee4000c1e1d00 */
        /* <DEDUP_REMOVED lines=10> */
[----:B------:R-:W-:-:S04]  /*0cf0*/  ISETP.NE.U32.AND P0, PT, RZ, UR14, PT ;  /* 0x0000000eff007c0c */ /* 0x000fc8000bf05070 */
[----:B------:R-:W-:-:S13]  /*0d00*/  ISETP.NE.AND.EX P0, PT, RZ, UR15, PT, P0 ;  /* 0x0000000fff007c0c */ /* 0x000fda000bf05300 */
[----:B------:R-:W0:Y:S08]  /*0d10*/  @P0 LDC.64 R152, c[0x0][0x438] ;  /* 0x00010e00ff980b82 */ /* 0x000e300000000a00 */
[----:B------:R-:W1:Y:S01]  /*0d20*/  @P0 LDC.64 R154, c[0x0][0x438] ;  /* 0x00010e00ff9a0b82 */ /* 0x000e620000000a00 */
[----:B------:R-:W-:-:S07]  /*0d30*/  ISETP.NE.AND P2, PT, RZ, UR12, PT ;  /* 0x0000000cff007c0c */ /* 0x000fce000bf45270 */
[----:B------:R-:W1:Y:S01]  /*0d40*/  @P0 LDC.64 R156, c[0x0][0x438] ;  /* 0x00010e00ff9c0b82 */ /* 0x000e620000000a00 */
[----:B0-----:R-:W-:-:S05]  /*0d50*/  @P0 IMAD.WIDE.U32 R152, R209, 0x10, R152 ;  /* 0x00000010d1980825 */ /* 0x001fca00078e0098 */
[----:B-----5:R-:W5:Y:S01]  /*0d60*/  @P0 LDG.E.128 R52, desc[UR10][R152.64] ;  /* 0x0000000a98340981 */ /* 0x020f62000c1e1d00 */
[----:B-1----:R-:W-:-:S05]  /*0d70*/  @P0 IMAD.WIDE.U32 R154, R211, 0x10, R154 ;  /* 0x00000010d39a0825 */ /* 0x002fca00078e009a */
[----:B------:R0:W5:Y:S01]  /*0d80*/  @P0 LDG.E.128 R56, desc[UR10][R154.64] ;  /* 0x0000000a9a380981 */ /* 0x000162000c1e1d00 */
[----:B------:R-:W-:-:S05]  /*0d90*/  @P0 IMAD.WIDE.U32 R156, R213, 0x10, R156 ;  /* 0x00000010d59c0825 */ /* 0x000fca00078e009c */
[----:B------:R1:W5:Y:S01]  /*0da0*/  @P0 LDG.E.128 R60, desc[UR10][R156.64] ;  /* 0x0000000a9c3c0981 */ /* 0x000362000c1e1d00 */
[----:B------:R-:W-:Y:S01]  /*0db0*/  UMOV UR4, 0xffffffff ;  /* 0xffffffff00047882 */ /* 0x000fe20000000000 */
[----:B------:R-:W-:-:S04]  /*0dc0*/  ISETP.NE.U32.AND P1, PT, RZ, UR14, PT ;  /* 0x0000000eff007c0c */ /* 0x000fc8000bf25070 */
[----:B------:R-:W-:Y:S01]  /*0dd0*/  ISETP.NE.AND.EX P1, PT, RZ, UR15, PT, P1 ;  /* 0x0000000fff007c0c */ /* 0x000fe2000bf25310 */
[--C-:B----4-:R-:W-:Y:S01]  /*0de0*/  HADD2.F32 R217, -RZ, R75.reuse.H1_H1 ;  /* 0x3000004bffd97230 */ /* 0x110fe20000004100 */
[----:B------:R-:W-:Y:S01]  /*0df0*/  FSEL R226, R226, RZ, !P2 ;  /* 0x000000ffe2e27208 */ /* 0x000fe20005000000 */
[--C-:B------:R-:W-:Y:S02]  /*0e00*/  HADD2.F32 R227, -RZ, R72.reuse.H1_H1 ;  /* 0x30000048ffe37230 */ /* 0x100fe40000004100 */
[----:B------:R-:W-:Y:S02]  /*0e10*/  HADD2.F32 R225, -RZ, R72.H0_H0 ;  /* 0x20000048ffe17230 */ /* 0x000fe40000004100 */
[----:B------:R-:W-:Y:S01]  /*0e20*/  FADD.FTZ R217, -R226, R217 ;  /* 0x000000d9e2d97221 */ /* 0x000fe20000010100 */
[----:B--2---:R-:W-:Y:S02]  /*0e30*/  HADD2.F32 R233, -RZ, R82.H1_H1 ;  /* 0x30000052ffe97230 */ /* 0x004fe40000004100 */
[----:B------:R-:W-:-:S02]  /*0e40*/  HADD2.F32 R215, -RZ, R75.H0_H0 ;  /* 0x2000004bffd77230 */ /* 0x000fc40000004100 */
[----:B------:R-:W-:Y:S01]  /*0e50*/  FADD.FTZ R75, -R226, R227 ;  /* 0x000000e3e24b7221 */ /* 0x000fe20000010100 */
[----:B0-----:R-:W-:Y:S02]  /*0e60*/  HADD2.F32 R155, -RZ, R83.H1_H1 ;  /* 0x30000053ff9b7230 */ /* 0x001fe40000004100 */
[----:B------:R-:W-:Y:S01]  /*0e70*/  FMUL.FTZ R153, R172, R233 ;  /* 0x000000e9ac997220 */ /* 0x000fe20000410000 */
[----:B---3--:R-:W-:Y:S02]  /*0e80*/  HADD2.F32 R212, -RZ, R78.H1_H1 ;  /* 0x3000004effd47230 */ /* 0x008fe40000004100 */
[--C-:B------:R-:W-:Y:S02]  /*0e90*/  HADD2.F32 R229, -RZ, R73.reuse.H0_H0 ;  /* 0x20000049ffe57230 */ /* 0x100fe40000004100 */
[----:B------:R-:W-:Y:S02]  /*0ea0*/  HADD2.F32 R223, -RZ, R73.H1_H1 ;  /* 0x30000049ffdf7230 */ /* 0x000fe40000004100 */
[----:B------:R-:W-:Y:S01]  /*0eb0*/  FADD.FTZ R73, -R226, R225 ;  /* 0x000000e1e2497221 */ /* 0x000fe20000010100 */
[----:B------:R-:W-:-:S02]  /*0ec0*/  HADD2.F32 R224, -RZ, R79.H1_H1 ;  /* 0x3000004fffe07230 */ /* 0x000fc40000004100 */
[----:B------:R-:W-:Y:S01]  /*0ed0*/  FMUL.FTZ R227, R210, R217 ;  /* 0x000000d9d2e37220 */ /* 0x000fe20000410000 */
[----:B------:R-:W-:Y:S02]  /*0ee0*/  HADD2.F32 R220, -RZ, R82.H0_H0 ;  /* 0x20000052ffdc7230 */ /* 0x000fe40000004100 */
[----:B------:R-:W-:Y:S01]  /*0ef0*/  FFMA.FTZ R82, R164, R212, R153 ;  /* 0x000000d4a4527223 */ /* 0x000fe20000010099 */
[--C-:B------:R-:W-:Y:S02]  /*0f00*/  HADD2.F32 R214, -RZ, R80.reuse.H0_H0 ;  /* 0x20000050ffd67230 */ /* 0x100fe40000004100 */
[----:B------:R-:W-:Y:S01]  /*0f10*/  FADD.FTZ R215, -R226, R215 ;  /* 0x000000d7e2d77221 */ /* 0x000fe20000010100 */
[----:B------:R-:W-:Y:S02]  /*0f20*/  HADD2.F32 R218, -RZ, R80.H1_H1 ;  /* 0x30000050ffda7230 */ /* 0x000fe40000004100 */
[----:B------:R-:W-:Y:S01]  /*0f30*/  FMUL.FTZ R153, R174, R155 ;  /* 0x0000009bae997220 */ /* 0x000fe20000410000 */
[----:B------:R-:W-:-:S02]  /*0f40*/  HADD2.F32 R228, -RZ, R81.H1_H1 ;  /* 0x30000051ffe47230 */ /* 0x000fc40000004100 */
[----:B------:R-:W-:Y:S01]  /*0f50*/  FADD.FTZ R121, R155, R121 ;  /* 0x000000799b797221 */ /* 0x000fe20000010000 */
[----:B------:R-:W-:Y:S02]  /*0f60*/  HADD2.F32 R152, -RZ, R83.H0_H0 ;  /* 0x20000053ff987230 */ /* 0x000fe40000004100 */
[----:B------:R-:W-:Y:S01]  /*0f70*/  FFMA.FTZ R122, R227, R155, R122 ;  /* 0x0000009be37a7223 */ /* 0x000fe2000001007a */
[----:B------:R-:W-:Y:S02]  /*0f80*/  HADD2.F32 R221, -RZ, R74.H0_H0 ;  /* 0x2000004affdd7230 */ /* 0x000fe40000004100 */
[----:B------:R-:W-:Y:S01]  /*0f90*/  FMUL.FTZ R73, R210, R73 ;  /* 0x00000049d2497220 */ /* 0x000fe20000410000 */
[----:B------:R-:W-:Y:S02]  /*0fa0*/  HADD2.F32 R72, -RZ, R76.H0_H0 ;  /* 0x2000004cff487230 */ /* 0x000fe40000004100 */
[----:B------:R-:W-:Y:S01]  /*0fb0*/  FADD.FTZ R123, R224, R123 ;  /* 0x0000007be07b7221 */ /* 0x000fe20000010000 */
[----:B------:R-:W-:-:S02]  /*0fc0*/  HADD2.F32 R155, -RZ, R84.H1_H1 ;  /* 0x30000054ff9b7230 */ /* 0x000fc40000004100 */
[----:B------:R-:W-:Y:S01]  /*0fd0*/  FFMA.FTZ R124, R227, R224, R124 ;  /* 0x000000e0e37c7223 */ /* 0x000fe2000001007c */
[----:B------:R-:W-:Y:S02]  /*0fe0*/  HADD2.F32 R219, -RZ, R74.H1_H1 ;  /* 0x3000004affdb7230 */ /* 0x000fe40000004100 */
[----:B------:R-:W-:Y:S01]  /*0ff0*/  FMUL.FTZ R74, R167, R214 ;  /* 0x000000d6a74a7220 */ /* 0x000fe20000410000 */
[----:B------:R-:W-:Y:S02]  /*1000*/  HADD2.F32 R222, -RZ, R79.H0_H0 ;  /* 0x2000004fffde7230 */ /* 0x000fe40000004100 */
[----:B------:R-:W-:Y:S01]  /*1010*/  FMUL.FTZ R225, R210, R215 ;  /* 0x000000d7d2e17220 */ /* 0x000fe20000410000 */
[----:B------:R-:W-:Y:S02]  /*1020*/  HADD2.F32 R76, -RZ, R76.H1_H1 ;  /* 0x3000004cff4c7230 */ /* 0x000fe40000004100 */
[----:B------:R-:W-:Y:S01]  /*1030*/  FFMA.FTZ R224, R166, R224, R153 ;  /* 0x000000e0a6e07223 */ /* 0x000fe20000010099 */
[----:B------:R-:W-:-:S02]  /*1040*/  HADD2.F32 R230, -RZ, R77.H0_H0 ;  /* 0x2000004dffe67230 */ /* 0x000fc40000004100 */
[----:B------:R-:W-:Y:S01]  /*1050*/  FMUL.FTZ R154, R173, R152 ;  /* 0x00000098ad9a7220 */ /* 0x000fe20000410000 */
[----:B------:R-:W-:Y:S02]  /*1060*/  HADD2.F32 R231, -RZ, R77.H1_H1 ;  /* 0x3000004dffe77230 */ /* 0x000fe40000004100 */
[----:B------:R-:W-:Y:S01]  /*1070*/  FMUL.FTZ R77, R168, R218 ;  /* 0x000000daa84d7220 */ /* 0x000fe20000410000 */
[----:B------:R-:W-:Y:S02]  /*1080*/  HADD2.F32 R216, -RZ, R81.H0_H0 ;  /* 0x20000051ffd87230 */ /* 0x000fe40000004100 */
[----:B------:R-:W-:Y:S01]  /*1090*/  FMUL.FTZ R81, R170, R228 ;  /* 0x000000e4aa517220 */ /* 0x000fe20000410000 */
[----:B------:R-:W-:Y:S02]  /*10a0*/  HADD2.F32 R153, -RZ, R84.H0_H0 ;  /* 0x20000054ff997230 */ /* 0x000fe40000004100 */
[C---:B------:R-:W-:Y:S01]  /*10b0*/  FADD.FTZ R229, -R226.reuse, R229 ;  /* 0x000000e5e2e57221 */ /* 0x040fe20000010100 */
[----:B------:R-:W-:Y:S01]  /*10c0*/  FADD.FTZ R221, -R226, R221 ;  /* 0x000000dde2dd7221 */ /* 0x000fe20000010100 */
[----:B------:R-:W-:-:S02]  /*10d0*/  HADD2.F32 R84, -RZ, R92.H0_H0 ;  /* 0x2000005cff547230 */ /* 0x000fc40000004100 */
[----:B------:R-:W-:Y:S01]  /*10e0*/  FADD.FTZ R151, R72, R151 ;  /* 0x0000009748977221 */ /* 0x000fe20000010000 */
[-C--:B------:R-:W-:Y:S01]  /*10f0*/  FFMA.FTZ R208, R73, R72.reuse, R208 ;  /* 0x0000004849d07223 */ /* 0x080fe200000100d0 */
[----:B------:R-:W-:Y:S02]  /*1100*/  HADD2.F32 R92, -RZ, R92.H1_H1 ;  /* 0x3000005cff5c7230 */ /* 0x000fe40000004100 */
[----:B------:R-:W-:Y:S01]  /*1110*/  FADD.FTZ R155, -R226, R155 ;  /* 0x0000009be29b7221 */ /* 0x000fe20000010100 */
[----:B------:R-:W-:Y:S02]  /*1120*/  HADD2.F32 R232, -RZ, R78.H0_H0 ;  /* 0x2000004effe87230 */ /* 0x000fe40000004100 */
[----:B------:R-:W-:Y:S01]  /*1130*/  FFMA.FTZ R72, R159, R72, R74 ;  /* 0x000000489f487223 */ /* 0x000fe2000001004a */
[----:B------:R-:W-:Y:S01]  /*1140*/  FADD.FTZ R127, R222, R127 ;  /* 0x0000007fde7f7221 */ /* 0x000fe20000010000 */
[----:B------:R-:W-:Y:S01]  /*1150*/  FFMA.FTZ R128, R225, R222, R128 ;  /* 0x000000dee1807223 */ /* 0x000fe20000010080 */
[----:B------:R-:W-:-:S02]  /*1160*/  HADD2.F32 R215, -RZ, R85.H0_H0 ;  /* 0x20000055ffd77230 */ /* 0x000fc40000004100 */
[----:B------:R-:W-:Y:S01]  /*1170*/  FMUL.FTZ R75, R210, R75 ;  /* 0x0000004bd24b7220 */ /* 0x000fe20000410000 */
[----:B------:R-:W-:Y:S01]  /*1180*/  FFMA.FTZ R74, R160, R76, R77 ;  /* 0x0000004ca04a7223 */ /* 0x000fe2000001004d */
[----:B------:R-:W-:Y:S01]  /*1190*/  FFMA.FTZ R78, R162, R231, R81 ;  /* 0x000000e7a24e7223 */ /* 0x000fe20000010051 */
[----:B------:R-:W-:Y:S01]  /*11a0*/  FADD.FTZ R83, -R226, R219 ;  /* 0x000000dbe2537221 */ /* 0x000fe20000010100 */
[----:B------:R-:W-:Y:S01]  /*11b0*/  FFMA.FTZ R222, R165, R222, R154 ;  /* 0x000000dea5de7223 */ /* 0x000fe2000001009a */
[----:B------:R-:W-:Y:S02]  /*11c0*/  HADD2.F32 R217, -RZ, R85.H1_H1 ;  /* 0x30000055ffd97230 */ /* 0x000fe40000004100 */
[C---:B------:R-:W-:Y:S01]  /*11d0*/  FMUL.FTZ R77, R210.reuse, R229 ;  /* 0x000000e5d24d7220 */ /* 0x040fe20000410000 */
[----:B------:R-:W-:Y:S01]  /*11e0*/  FMUL.FTZ R81, R210, R221 ;  /* 0x000000ddd2517220 */ /* 0x000fe20000410000 */
[----:B------:R-:W-:Y:S02]  /*11f0*/  HADD2.F32 R154, -RZ, R88.H1_H1 ;  /* 0x30000058ff9a7230 */ /* 0x000fe40000004100 */
[----:B------:R-:W-:Y:S01]  /*1200*/  FADD.FTZ R153, -R226, R153 ;  /* 0x00000099e2997221 */ /* 0x000fe20000010100 */
[----:B------:R-:W-:-:S02]  /*1210*/  HADD2.F32 R221, -RZ, R86.H0_H0 ;  /* 0x20000056ffdd7230 */ /* 0x000fc40000004100 */
[----:B------:R-:W-:Y:S01]  /*1220*/  FMUL.FTZ R155, R210, R155 ;  /* 0x0000009bd29b7220 */ /* 0x000fe20000410000 */
[----:B------:R-:W-:Y:S02]  /*1230*/  HADD2.F32 R229, -RZ, R86.H1_H1 ;  /* 0x30000056ffe57230 */ /* 0x000fe40000004100 */
[----:B-1----:R-:W-:Y:S01]  /*1240*/  FMUL.FTZ R157, R184, R92 ;  /* 0x0000005cb89d7220 */ /* 0x002fe20000410000 */
[--C-:B------:R-:W-:Y:S02]  /*1250*/  HADD2.F32 R86, -RZ, R93.reuse.H0_H0 ;  /* 0x2000005dff567230 */ /* 0x100fe40000004100 */
[----:B------:R-:W-:Y:S01]  /*1260*/  FADD.FTZ R147, R76, R147 ;  /* 0x000000934c937221 */ /* 0x000fe20000010000 */
[----:B------:R-:W-:Y:S01]  /*1270*/  FFMA.FTZ R148, R75, R76, R148 ;  /* 0x0000004c4b947223 */ /* 0x000fe20000010094 */
[----:B------:R-:W-:Y:S01]  /*1280*/  FMUL.FTZ R83, R210, R83 ;  /* 0x00000053d2537220 */ /* 0x000fe20000410000 */
[----:B------:R-:W-:Y:S01]  /*1290*/  FADD.FTZ R125, R152, R125 ;  /* 0x0000007d987d7221 */ /* 0x000fe20000010000 */
[----:B------:R-:W-:Y:S01]  /*12a0*/  FFMA.FTZ R126, R225, R152, R126 ;  /* 0x00000098e17e7223 */ /* 0x000fe2000001007e */
[----:B------:R-:W-:-:S02]  /*12b0*/  HADD2.F32 R93, -RZ, R93.H1_H1 ;  /* 0x3000005dff5d7230 */ /* 0x000fc40000004100 */
[----:B------:R-:W-:Y:S01]  /*12c0*/  FADD.FTZ R215, -R226, R215 ;  /* 0x000000d7e2d77221 */ /* 0x000fe20000010100 */
[----:B------:R-:W-:Y:S01]  /*12d0*/  FMUL.FTZ R76, R169, R216 ;  /* 0x000000d8a94c7220 */ /* 0x000fe20000410000 */
[----:B------:R-:W-:Y:S01]  /*12e0*/  FADD.FTZ R145, R218, R145 ;  /* 0x00000091da917221 */ /* 0x000fe20000010000 */
[----:B------:R-:W-:Y:S01]  /*12f0*/  FFMA.FTZ R146, R75, R218, R146 ;  /* 0x000000da4b927223 */ /* 0x000fe20000010092 */
[----:B------:R-:W-:Y:S01]  /*1300*/  FADD.FTZ R141, R216, R141 ;  /* 0x0000008dd88d7221 */ /* 0x000fe20000010000 */
[----:B------:R-:W-:Y:S01]  /*1310*/  FFMA.FTZ R142, R77, R216, R142 ;  /* 0x000000d84d8e7223 */ /* 0x000fe2000001008e */
[----:B------:R-:W-:Y:S02]  /*1320*/  HADD2.F32 R152, -RZ, R88.H0_H0 ;  /* 0x20000058ff987230 */ /* 0x000fe40000004100 */
[----:B------:R-:W-:Y:S01]  /*1330*/  FADD.FTZ R217, -R226, R217 ;  /* 0x000000d9e2d97221 */ /* 0x000fe20000010100 */
[--C-:B------:R-:W-:Y:S02]  /*1340*/  HADD2.F32 R216, -RZ, R90.reuse.H0_H0 ;  /* 0x2000005affd87230 */ /* 0x100fe40000004100 */
[----:B------:R-:W-:Y:S01]  /*1350*/  FMUL.FTZ R153, R210, R153 ;  /* 0x00000099d2997220 */ /* 0x000fe20000410000 */
[----:B------:R-:W-:-:S02]  /*1360*/  HADD2.F32 R218, -RZ, R90.H1_H1 ;  /* 0x3000005affda7230 */ /* 0x000fc40000004100 */
[----:B------:R-:W-:Y:S01]  /*1370*/  FADD.FTZ R115, R154, R115 ;  /* 0x000000739a737221 */ /* 0x000fe20000010000 */
[----:B------:R-:W-:Y:S01]  /*1380*/  FFMA.FTZ R116, R155, R154, R116 ;  /* 0x0000009a9b747223 */ /* 0x000fe20000010074 */
[----:B------:R-:W-:Y:S01]  /*1390*/  FMUL.FTZ R90, R183, R84 ;  /* 0x00000054b75a7220 */ /* 0x000fe20000410000 */
[----:B------:R-:W-:Y:S01]  /*13a0*/  FFMA.FTZ R154, R176, R154, R157 ;  /* 0x0000009ab09a7223 */ /* 0x000fe2000001009d */
[----:B------:R-:W-:Y:S01]  /*13b0*/  FADD.FTZ R131, R212, R131 ;  /* 0x00000083d4837221 */ /* 0x000fe20000010000 */
[----:B------:R-:W-:Y:S01]  /*13c0*/  FFMA.FTZ R132, R83, R212, R132 ;  /* 0x000000d453847223 */ /* 0x000fe20000010084 */
[--C-:B------:R-:W-:Y:S02]  /*13d0*/  HADD2.F32 R219, -RZ, R89.reuse.H1_H1 ;  /* 0x30000059ffdb7230 */ /* 0x100fe40000004100 */
[C---:B------:R-:W-:Y:S01]  /*13e0*/  FMUL.FTZ R157, R210.reuse, R215 ;  /* 0x000000d7d29d7220 */ /* 0x040fe20000410000 */
[----:B------:R-:W-:Y:S01]  /*13f0*/  FMUL.FTZ R212, R210, R217 ;  /* 0x000000d9d2d47220 */ /* 0x000fe20000410000 */
[----:B------:R-:W-:Y:S01]  /*1400*/  FMUL.FTZ R215, R186, R93 ;  /* 0x0000005dbad77220 */ /* 0x000fe20000410000 */
[----:B------:R-:W-:-:S02]  /*1410*/  HADD2.F32 R156, -RZ, R89.H0_H0 ;  /* 0x20000059ff9c7230 */ /* 0x000fc40000004100 */
[----:B------:R-:W-:Y:S01]  /*1420*/  FADD.FTZ R119, R152, R119 ;  /* 0x0000007798777221 */ /* 0x000fe20000010000 */
[-C--:B------:R-:W-:Y:S01]  /*1430*/  FFMA.FTZ R120, R153, R152.reuse, R120 ;  /* 0x0000009899787223 */ /* 0x080fe20000010078 */
[----:B------:R-:W-:Y:S01]  /*1440*/  FFMA.FTZ R152, R175, R152, R90 ;  /* 0x00000098af987223 */ /* 0x000fe2000001005a */
[--C-:B------:R-:W-:Y:S02]  /*1450*/  HADD2.F32 R89, -RZ, R94.reuse.H0_H0 ;  /* 0x2000005eff597230 */ /* 0x100fe40000004100 */
[----:B------:R-:W-:Y:S01]  /*1460*/  FMUL.FTZ R90, R185, R86 ;  /* 0x00000056b95a7220 */ /* 0x000fe20000410000 */
[----:B------:R-:W-:Y:S02]  /*1470*/  HADD2.F32 R94, -RZ, R94.H1_H1 ;  /* 0x3000005eff5e7230 */ /* 0x000fe40000004100 */
[----:B------:R-:W-:Y:S01]  /*1480*/  FADD.FTZ R221, -R226, R221 ;  /* 0x000000dde2dd7221 */ /* 0x000fe20000010100 */
[----:B------:R-:W-:Y:S01]  /*1490*/  FADD.FTZ R51, R219, R51 ;  /* 0x00000033db337221 */ /* 0x000fe20000010000 */
[-C--:B------:R-:W-:Y:S01]  /*14a0*/  FFMA.FTZ R108, R212, R219.reuse, R108 ;  /* 0x000000dbd46c7223 */ /* 0x080fe2000001006c */
[----:B------:R-:W-:Y:S01]  /*14b0*/  FFMA.FTZ R215, R178, R219, R215 ;  /* 0x000000dbb2d77223 */ /* 0x000fe200000100d7 */
[----:B------:R-:W-:-:S02]  /*14c0*/  HADD2.F32 R85, -RZ, R87.H0_H0 ;  /* 0x20000057ff557230 */ /* 0x000fc40000004100 */
[----:B------:R-:W-:Y:S01]  /*14d0*/  FADD.FTZ R219, -R226, R229 ;  /* 0x000000e5e2db7221 */ /* 0x000fe20000010100 */
[----:B------:R-:W-:Y:S01]  /*14e0*/  FADD.FTZ R111, R156, R111 ;  /* 0x0000006f9c6f7221 */ /* 0x000fe20000010000 */
[----:B------:R-:W-:Y:S01]  /*14f0*/  FFMA.FTZ R112, R157, R156, R112 ;  /* 0x0000009c9d707223 */ /* 0x000fe20000010070 */
[----:B------:R-:W-:Y:S01]  /*1500*/  FADD.FTZ R149, R214, R149 ;  /* 0x00000095d6957221 */ /* 0x000fe20000010000 */
[----:B------:R-:W-:Y:S01]  /*1510*/  FFMA.FTZ R150, R73, R214, R150 ;  /* 0x000000d649967223 */ /* 0x000fe20000010096 */
[----:B------:R-:W-:Y:S01]  /*1520*/  FFMA.FTZ R156, R177, R156, R90 ;  /* 0x0000009cb19c7223 */ /* 0x000fe2000001005a */
[----:B------:R-:W-:Y:S02]  /*1530*/  HADD2.F32 R87, -RZ, R87.H1_H1 ;  /* 0x30000057ff577230 */ /* 0x000fe40000004100 */
[----:B------:R-:W-:Y:S01]  /*1540*/  FMUL.FTZ R214, R210, R221 ;  /* 0x000000ddd2d67220 */ /* 0x000fe20000410000 */
[----:B------:R-:W-:Y:S01]  /*1550*/  FMUL.FTZ R90, R187, R89 ;  /* 0x00000059bb5a7220 */ /* 0x000fe20000410000 */
[----:B------:R-:W-:-:S02]  /*1560*/  HADD2.F32 R88, -RZ, R95.H0_H0 ;  /* 0x2000005fff587230 */ /* 0x000fc40000004100 */
[----:B------:R-:W-:Y:S01]  /*1570*/  FMUL.FTZ R219, R210, R219 ;  /* 0x000000dbd2db7220 */ /* 0x000fe20000410000 */
[----:B------:R-:W-:Y:S01]  /*1580*/  FMUL.FTZ R221, R188, R94 ;  /* 0x0000005ebcdd7220 */ /* 0x000fe20000410000 */
[----:B------:R-:W-:Y:S02]  /*1590*/  HADD2.F32 R95, -RZ, R95.H1_H1 ;  /* 0x3000005fff5f7230 */ /* 0x000fe40000004100 */
[C---:B------:R-:W-:Y:S01]  /*15a0*/  FADD.FTZ R85, -R226.reuse, R85 ;  /* 0x00000055e2557221 */ /* 0x040fe20000010100 */
[----:B------:R-:W-:Y:S01]  /*15b0*/  FADD.FTZ R79, -R226, R223 ;  /* 0x000000dfe24f7221 */ /* 0x000fe20000010100 */
[----:B------:R-:W-:Y:S01]  /*15c0*/  FADD.FTZ R27, R216, R27 ;  /* 0x0000001bd81b7221 */ /* 0x000fe20000010000 */
[-C--:B------:R-:W-:Y:S01]  /*15d0*/  FFMA.FTZ R13, R214, R216.reuse, R13 ;  /* 0x000000d8d60d7223 */ /* 0x080fe2000001000d */
[----:B------:R-:W-:Y:S01]  /*15e0*/  FFMA.FTZ R217, R179, R216, R90 ;  /* 0x000000d8b3d97223 */ /* 0x000fe2000001005a */
[--C-:B------:R-:W-:Y:S02]  /*15f0*/  HADD2.F32 R223, -RZ, R91.reuse.H0_H0 ;  /* 0x2000005bffdf7230 */ /* 0x100fe40000004100 */
[----:B------:R-:W-:Y:S01]  /*1600*/  FADD.FTZ R11, R218, R11 ;  /* 0x0000000bda0b7221 */ /* 0x000fe20000010000 */
[-C--:B------:R-:W-:Y:S01]  /*1610*/  FFMA.FTZ R12, R219, R218.reuse, R12 ;  /* 0x000000dadb0c7223 */ /* 0x080fe2000001000c */
[----:B------:R-:W-:Y:S01]  /*1620*/  FFMA.FTZ R216, R180, R218, R221 ;  /* 0x000000dab4d87223 */ /* 0x000fe200000100dd */
[----:B------:R-:W-:Y:S01]  /*1630*/  FADD.FTZ R87, -R226, R87 ;  /* 0x00000057e2577221 */ /* 0x000fe20000010100 */
[----:B------:R-:W-:-:S02]  /*1640*/  HADD2.F32 R91, -RZ, R91.H1_H1 ;  /* 0x3000005bff5b7230 */ /* 0x000fc40000004100 */
[----:B------:R-:W-:Y:S01]  /*1650*/  FMUL.FTZ R218, R210, R85 ;  /* 0x00000055d2da7220 */ /* 0x000fe20000410000 */
[----:B------:R-:W-:Y:S01]  /*1660*/  FMUL.FTZ R85, R190, R95 ;  /* 0x0000005fbe557220 */ /* 0x000fe20000410000 */
[----:B------:R-:W-:Y:S01]  /*1670*/  FMUL.FTZ R221, R210, R87 ;  /* 0x00000057d2dd7220 */ /* 0x000fe20000410000 */
[-C--:B------:R-:W-:Y:S01]  /*1680*/  FMUL.FTZ R80, R171, R220.reuse ;  /* 0x000000dcab507220 */ /* 0x080fe20000410000 */
[----:B------:R-:W-:Y:S01]  /*1690*/  FADD.FTZ R133, R220, R133 ;  /* 0x00000085dc857221 */ /* 0x000fe20000010000 */
[----:B------:R-:W-:Y:S01]  /*16a0*/  FFMA.FTZ R134, R81, R220, R134 ;  /* 0x000000dc51867223 */ /* 0x000fe20000010086 */
[----:B------:R-:W-:Y:S01]  /*16b0*/  FFMA.FTZ R220, R182, R91, R85 ;  /* 0x0000005bb6dc7223 */ /* 0x000fe20000010055 */
[----:B------:R-:W-:Y:S02]  /*16c0*/  HADD2.F32 R85, -RZ, R96.H0_H0 ;  /* 0x20000060ff557230 */ /* 0x000fe40000004100 */
[----:B------:R-:W-:Y:S01]  /*16d0*/  FADD.FTZ R5, R95, R5 ;  /* 0x000000055f057221 */ /* 0x000fe20000010000 */
[----:B------:R-:W-:Y:S01]  /*16e0*/  FFMA.FTZ R4, R221, R95, R4 ;  /* 0x0000005fdd047223 */ /* 0x000fe20000010004 */
[----:B------:R-:W-:Y:S01]  /*16f0*/  FADD.FTZ R129, R233, R129 ;  /* 0x00000081e9817221 */ /* 0x000fe20000010000 */
[----:B------:R-:W-:Y:S01]  /*1700*/  FFMA.FTZ R130, R83, R233, R130 ;  /* 0x000000e953827223 */ /* 0x000fe20000010082 */
[----:B------:R-:W-:Y:S01]  /*1710*/  FADD.FTZ R32, R91, R32 ;  /* 0x000000205b207221 */ /* 0x000fe20000010000 */
[----:B------:R-:W-:Y:S01]  /*1720*/  FFMA.FTZ R10, R221, R91, R10 ;  /* 0x0000005bdd0a7223 */ /* 0x000fe2000001000a */
[----:B------:R-:W-:-:S02]  /*1730*/  HADD2.F32 R95, -RZ, R99.H0_H0 ;  /* 0x20000063ff5f7230 */ /* 0x000fc40000004100 */
[----:B------:R-:W-:Y:S01]  /*1740*/  FMUL.FTZ R79, R210, R79 ;  /* 0x0000004fd24f7220 */ /* 0x000fe20000410000 */
[--C-:B------:R-:W-:Y:S02]  /*1750*/  HADD2.F32 R91, -RZ, R97.reuse.H0_H0 ;  /* 0x20000061ff5b7230 */ /* 0x100fe40000004100 */
[----:B------:R-:W-:Y:S01]  /*1760*/  FADD.FTZ R50, R93, R50 ;  /* 0x000000325d327221 */ /* 0x000fe20000010000 */
[----:B------:R-:W-:Y:S02]  /*1770*/  HADD2.F32 R233, -RZ, R97.H1_H1 ;  /* 0x30000061ffe97230 */ /* 0x000fe40000004100 */
[----:B------:R-:W-:Y:S01]  /*1780*/  FFMA.FTZ R49, R212, R93, R49 ;  /* 0x0000005dd4317223 */ /* 0x000fe20000010031 */
[----:B------:R-:W-:Y:S02]  /*1790*/  HADD2.F32 R97, -RZ, R99.H1_H1 ;  /* 0x30000063ff617230 */ /* 0x000fe40000004100 */
[----:B------:R-:W-:Y:S01]  /*17a0*/  FMUL.FTZ R90, R189, R88 ;  /* 0x00000058bd5a7220 */ /* 0x000fe20000410000 */
[----:B------:R-:W-:Y:S01]  /*17b0*/  FADD.FTZ R93, -R226, R85 ;  /* 0x00000055e25d7221 */ /* 0x000fe20000010100 */
[----:B------:R-:W-:-:S02]  /*17c0*/  HADD2.F32 R99, -RZ, R104.H0_H0 ;  /* 0x20000068ff637230 */ /* 0x000fc40000004100 */
[----:B------:R-:W-:Y:S01]  /*17d0*/  FADD.FTZ R139, R231, R139 ;  /* 0x0000008be78b7221 */ /* 0x000fe20000010000 */
[----:B------:R-:W-:Y:S02]  /*17e0*/  HADD2.F32 R87, -RZ, R96.H1_H1 ;  /* 0x30000060ff577230 */ /* 0x000fe40000004100 */
[----:B------:R-:W-:Y:S01]  /*17f0*/  FFMA.FTZ R140, R79, R231, R140 ;  /* 0x000000e74f8c7223 */ /* 0x000fe2000001008c */
[----:B------:R-:W-:Y:S01]  /*1800*/  FADD.FTZ R8, R89, R8 ;  /* 0x0000000859087221 */ /* 0x000fe20000010000 */
[----:B------:R-:W-:Y:S01]  /*1810*/  FFMA.FTZ R0, R214, R89, R0 ;  /* 0x00000059d6007223 */ /* 0x000fe20000010000 */
[----:B------:R-:W-:Y:S01]  /*1820*/  FADD.FTZ R85, -R226, R95 ;  /* 0x0000005fe2557221 */ /* 0x000fe20000010100 */
[----:B------:R-:W-:Y:S01]  /*1830*/  FADD.FTZ R14, R223, R14 ;  /* 0x0000000edf0e7221 */ /* 0x000fe20000010000 */
[-C--:B------:R-:W-:Y:S01]  /*1840*/  FFMA.FTZ R31, R218, R223.reuse, R31 ;  /* 0x000000dfda1f7223 */ /* 0x080fe2000001001f */
[--C-:B------:R-:W-:Y:S02]  /*1850*/  HADD2.F32 R231, -RZ, R98.reuse.H0_H0 ;  /* 0x20000062ffe77230 */ /* 0x100fe40000004100 */
[----:B------:R-:W-:Y:S01]  /*1860*/  FFMA.FTZ R223, R181, R223, R90 ;  /* 0x000000dfb5df7223 */ /* 0x000fe2000001005a */
[----:B------:R-:W-:-:S02]  /*1870*/  HADD2.F32 R89, -RZ, R98.H1_H1 ;  /* 0x30000062ff597230 */ /* 0x000fc40000004100 */
[----:B------:R-:W-:Y:S01]  /*1880*/  FMUL.FTZ R98, R210, R93 ;  /* 0x0000005dd2627220 */ /* 0x000fe20000410000 */
[--C-:B------:R-:W-:Y:S02]  /*1890*/  HADD2.F32 R95, -RZ, R100.reuse.H0_H0 ;  /* 0x20000064ff5f7230 */ /* 0x100fe40000004100 */
[----:B------:R-:W-:Y:S01]  /*18a0*/  FMUL.FTZ R90, R199, R99 ;  /* 0x00000063c75a7220 */ /* 0x000fe20000410000 */
[----:B------:R-:W-:Y:S02]  /*18b0*/  FADD.FTZ R235, -R226, R87 ;  /* 0x00000057e2eb7221 */ /* 0x000fe40000010100 */
[----:B------:R-:W-:Y:S01]  /*18c0*/  FADD.FTZ R42, R95, R42 ;  /* 0x0000002a5f2a7221 */ /* 0x000fe20000010000 */
[-C--:B------:R-:W-:Y:S01]  /*18d0*/  FFMA.FTZ R33, R98, R95.reuse, R33 ;  /* 0x0000005f62217223 */ /* 0x080fe20000010021 */
[----:B------:R-:W-:Y:S01]  /*18e0*/  FFMA.FTZ R95, R191, R95, R90 ;  /* 0x0000005fbf5f7223 */ /* 0x000fe2000001005a */
[----:B------:R-:W-:Y:S01]  /*18f0*/  FMUL.FTZ R96, R210, R235 ;  /* 0x000000ebd2607220 */ /* 0x000fe20000410000 */
[----:B------:R-:W-:Y:S01]  /*1900*/  FFMA.FTZ R90, R73, R72, RZ ;  /* 0x00000048495a7223 */ /* 0x000fe200000100ff */
[----:B------:R-:W-:Y:S01]  /*1910*/  FADD.FTZ R235, RZ, R72 ;  /* 0x00000048ffeb7221 */ /* 0x000fe20000010000 */
[----:B------:R-:W-:Y:S01]  /*1920*/  FFMA.FTZ R76, R161, R230, R76 ;  /* 0x000000e6a14c7223 */ /* 0x000fe2000001004c */
[----:B------:R-:W-:Y:S01]  /*1930*/  FADD.FTZ R117, R84, R117 ;  /* 0x0000007554757221 */ /* 0x000fe20000010000 */
[----:B------:R-:W-:Y:S01]  /*1940*/  FFMA.FTZ R118, R153, R84, R118 ;  /* 0x0000005499767223 */ /* 0x000fe20000010076 */
[----:B------:R-:W-:-:S02]  /*1950*/  HADD2.F32 R237, -RZ, R100.H1_H1 ;  /* 0x30000064ffed7230 */ /* 0x000fc40000004100 */
[----:B------:R-:W-:Y:S01]  /*1960*/  FFMA.FTZ R90, R75, R74, R90 ;  /* 0x0000004a4b5a7223 */ /* 0x000fe2000001005a */
[--C-:B------:R-:W-:Y:S02]  /*1970*/  HADD2.F32 R84, -RZ, R103.reuse.H0_H0 ;  /* 0x20000067ff547230 */ /* 0x100fe40000004100 */
[----:B------:R-:W-:Y:S01]  /*1980*/  FADD.FTZ R235, R74, R235 ;  /* 0x000000eb4aeb7221 */ /* 0x000fe20000010000 */
[----:B------:R-:W-:Y:S02]  /*1990*/  HADD2.F32 R100, -RZ, R103.H1_H1 ;  /* 0x30000067ff647230 */ /* 0x000fe40000004100 */
[----:B------:R-:W-:Y:S02]  /*19a0*/  HADD2.F32 R103, -RZ, R105.H0_H0 ;  /* 0x20000069ff677230 */ /* 0x000fe40000004100 */
[----:B------:R-:W-:Y:S01]  /*19b0*/  FADD.FTZ R109, R86, R109 ;  /* 0x0000006d566d7221 */ /* 0x000fe20000010000 */
[----:B------:R-:W-:Y:S01]  /*19c0*/  FFMA.FTZ R110, R157, R86, R110 ;  /* 0x000000569d6e7223 */ /* 0x000fe2000001006e */
[----:B------:R-:W-:Y:S01]  /*19d0*/  FADD.FTZ R6, R88, R6 ;  /* 0x0000000658067221 */ /* 0x000fe20000010000 */
[----:B------:R-:W-:Y:S01]  /*19e0*/  FFMA.FTZ R3, R218, R88, R3 ;  /* 0x00000058da037223 */ /* 0x000fe20000010003 */
[----:B------:R-:W-:Y:S01]  /*19f0*/  FFMA.FTZ R90, R77, R76, R90 ;  /* 0x0000004c4d5a7223 */ /* 0x000fe2000001005a */
[----:B------:R-:W-:Y:S01]  /*1a00*/  FADD.FTZ R113, R92, R113 ;  /* 0x000000715c717221 */ /* 0x000fe20000010000 */
[----:B------:R-:W-:Y:S01]  /*1a10*/  FFMA.FTZ R114, R155, R92, R114 ;  /* 0x0000005c9b727223 */ /* 0x000fe20000010072 */
[----:B------:R-:W-:-:S02]  /*1a20*/  HADD2.F32 R88, -RZ, R102.H0_H0 ;  /* 0x20000066ff587230 */ /* 0x000fc40000004100 */
[----:B------:R-:W-:Y:S01]  /*1a30*/  FADD.FTZ R235, R76, R235 ;  /* 0x000000eb4ceb7221 */ /* 0x000fe20000010000 */
[----:B------:R-:W-:Y:S02]  /*1a40*/  HADD2.F32 R86, -RZ, R102.H1_H1 ;  /* 0x30000066ff567230 */ /* 0x000fe40000004100 */
[----:B------:R-:W-:Y:S01]  /*1a50*/  FADD.FTZ R91, -R226, R91 ;  /* 0x0000005be25b7221 */ /* 0x000fe20000010100 */
[----:B------:R-:W-:Y:S02]  /*1a60*/  HADD2.F32 R92, -RZ, R101.H0_H0 ;  /* 0x20000065ff5c7230 */ /* 0x000fe40000004100 */
[--C-:B------:R-:W-:Y:S02]  /*1a70*/  HADD2.F32 R102, -RZ, R106.reuse.H0_H0 ;  /* 0x2000006aff667230 */ /* 0x100fe40000004100 */
[----:B------:R-:W-:Y:S02]  /*1a80*/  HADD2.F32 R229, -RZ, R106.H1_H1 ;  /* 0x3000006affe57230 */ /* 0x000fe40000004100 */
[----:B------:R-:W-:Y:S01]  /*1a90*/  FMUL.FTZ R106, R201, R103 ;  /* 0x00000067c96a7220 */ /* 0x000fe20000410000 */
[----:B------:R-:W-:Y:S01]  /*1aa0*/  FFMA.FTZ R80, R163, R232, R80 ;  /* 0x000000e8a3507223 */ /* 0x000fe20000010050 */
[----:B------:R-:W-:Y:S01]  /*1ab0*/  FFMA.FTZ R90, R79, R78, R90 ;  /* 0x0000004e4f5a7223 */ /* 0x000fe2000001005a */
[----:B------:R-:W-:Y:S01]  /*1ac0*/  FADD.FTZ R7, R94, R7 ;  /* 0x000000075e077221 */ /* 0x000fe20000010000 */
[----:B------:R-:W-:Y:S01]  /*1ad0*/  FFMA.FTZ R2, R219, R94, R2 ;  /* 0x0000005edb027223 */ /* 0x000fe20000010002 */
[----:B------:R-:W-:Y:S01]  /*1ae0*/  FADD.FTZ R235, R78, R235 ;  /* 0x000000eb4eeb7221 */ /* 0x000fe20000010000 */
[----:B------:R-:W-:Y:S01]  /*1af0*/  FMUL.FTZ R94, R210, R91 ;  /* 0x0000005bd25e7220 */ /* 0x000fe20000410000 */
[----:B------:R-:W-:Y:S01]  /*1b00*/  FFMA.FTZ R91, R193, R92, R106 ;  /* 0x0000005cc15b7223 */ /* 0x000fe2000001006a */
[----:B------:R-:W-:Y:S01]  /*1b10*/  FFMA.FTZ R106, R81, R80, R90 ;  /* 0x00000050516a7223 */ /* 0x000fe2000001005a */
[----:B------:R-:W-:-:S03]  /*1b20*/  FADD.FTZ R235, R80, R235 ;  /* 0x000000eb50eb7221 */ /* 0x000fc60000010000 */
[----:B------:R-:W-:Y:S01]  /*1b30*/  FFMA.FTZ R106, R83, R82, R106 ;  /* 0x00000052536a7223 */ /* 0x000fe2000001006a */
[----:B------:R-:W-:-:S03]  /*1b40*/  FADD.FTZ R235, R82, R235 ;  /* 0x000000eb52eb7221 */ /* 0x000fc60000010000 */
[----:B------:R-:W-:Y:S01]  /*1b50*/  FFMA.FTZ R106, R225, R222, R106 ;  /* 0x000000dee16a7223 */ /* 0x000fe2000001006a */
[----:B------:R-:W-:Y:S01]  /*1b60*/  FADD.FTZ R235, R222, R235 ;  /* 0x000000ebdeeb7221 */ /* 0x000fe20000010000 */
[----:B------:R-:W-:Y:S02]  /*1b70*/  FADD.FTZ R231, -R226, R231 ;  /* 0x000000e7e2e77221 */ /* 0x000fe40000010100 */
[----:B------:R-:W-:Y:S01]  /*1b80*/  FFMA.FTZ R106, R227, R224, R106 ;  /* 0x000000e0e36a7223 */ /* 0x000fe2000001006a */
[----:B------:R-:W-:Y:S01]  /*1b90*/  FADD.FTZ R235, R224, R235 ;  /* 0x000000ebe0eb7221 */ /* 0x000fe20000010000 */
[----:B------:R-:W-:Y:S02]  /*1ba0*/  FADD.FTZ R87, -R226, R89 ;  /* 0x00000059e2577221 */ /* 0x000fe40000010100 */
[----:B------:R-:W-:Y:S01]  /*1bb0*/  FFMA.FTZ R106, R153, R152, R106 ;  /* 0x00000098996a7223 */ /* 0x000fe2000001006a */
[----:B------:R-:W-:Y:S01]  /*1bc0*/  FADD.FTZ R235, R152, R235 ;  /* 0x000000eb98eb7221 */ /* 0x000fe20000010000 */
[C---:B------:R-:W-:Y:S01]  /*1bd0*/  FMUL.FTZ R90, R210.reuse, R231 ;  /* 0x000000e7d25a7220 */ /* 0x040fe20000410000 */
[----:B------:R-:W-:Y:S01]  /*1be0*/  FMUL.FTZ R87, R210, R87 ;  /* 0x00000057d2577220 */ /* 0x000fe20000410000 */
[----:B------:R-:W-:Y:S01]  /*1bf0*/  FMUL.FTZ R231, R204, R229 ;  /* 0x000000e5cce77220 */ /* 0x000fe20000410000 */
[----:B------:R-:W-:Y:S01]  /*1c00*/  FFMA.FTZ R106, R155, R154, R106 ;  /* 0x0000009a9b6a7223 */ /* 0x000fe2000001006a */
[----:B------:R-:W-:Y:S01]  /*1c10*/  FADD.FTZ R235, R154, R235 ;  /* 0x000000eb9aeb7221 */ /* 0x000fe20000010000 */
[----:B------:R-:W-:Y:S01]  /*1c20*/  FADD.FTZ R47, R86, R47 ;  /* 0x0000002f562f7221 */ /* 0x000fe20000010000 */
[----:B------:R-:W-:Y:S01]  /*1c30*/  FFMA.FTZ R17, R87, R86, R17 ;  /* 0x0000005657117223 */ /* 0x000fe20000010011 */
[C---:B------:R-:W-:Y:S01]  /*1c40*/  FADD.FTZ R233, -R226.reuse, R233 ;  /* 0x000000e9e2e97221 */ /* 0x040fe20000010100 */
[----:B------:R-:W-:Y:S01]  /*1c50*/  FADD.FTZ R97, -R226, R97 ;  /* 0x00000061e2617221 */ /* 0x000fe20000010100 */
[----:B------:R-:W-:-:S02]  /*1c60*/  HADD2.F32 R105, -RZ, R105.H1_H1 ;  /* 0x30000069ff697230 */ /* 0x000fc40000004100 */
[----:B------:R-:W-:Y:S01]  /*1c70*/  FFMA.FTZ R86, R196, R86, R231 ;  /* 0x00000056c4567223 */ /* 0x000fe200000100e7 */
[----:B------:R-:W-:Y:S01]  /*1c80*/  FMUL.FTZ R226, R203, R102 ;  /* 0x00000066cbe27220 */ /* 0x000fe20000410000 */
[----:B------:R-:W-:Y:S01]  /*1c90*/  FFMA.FTZ R231, R157, R156, R106 ;  /* 0x0000009c9de77223 */ /* 0x000fe2000001006a */
[----:B------:R-:W-:Y:S01]  /*1ca0*/  FADD.FTZ R106, R156, R235 ;  /* 0x000000eb9c6a7221 */ /* 0x000fe20000010000 */
[----:B------:R-:W-:Y:S02]  /*1cb0*/  HADD2.F32 R89, -RZ, R101.H1_H1 ;  /* 0x30000065ff597230 */ /* 0x000fe40000004100 */
[----:B------:R-:W-:Y:S01]  /*1cc0*/  FADD.FTZ R37, R92, R37 ;  /* 0x000000255c257221 */ /* 0x000fe20000010000 */
[----:B------:R-:W-:Y:S01]  /*1cd0*/  FFMA.FTZ R43, R94, R92, R43 ;  /* 0x0000005c5e2b7223 */ /* 0x000fe2000001002b */
[----:B------:R-:W-:Y:S01]  /*1ce0*/  FMUL.FTZ R92, R210, R233 ;  /* 0x000000e9d25c7220 */ /* 0x000fe20000410000 */
[----:B------:R-:W-:Y:S01]  /*1cf0*/  FADD.FTZ R46, R88, R46 ;  /* 0x0000002e582e7221 */ /* 0x000fe20000010000 */
[-C--:B------:R-:W-:Y:S01]  /*1d00*/  FFMA.FTZ R19, R90, R88.reuse, R19 ;  /* 0x000000585a137223 */ /* 0x080fe20000010013 */
[----:B------:R-:W-:Y:S01]  /*1d10*/  FMUL.FTZ R233, R202, R105 ;  /* 0x00000069cae97220 */ /* 0x000fe20000410000 */
[----:B------:R-:W-:Y:S01]  /*1d20*/  FFMA.FTZ R88, R195, R88, R226 ;  /* 0x00000058c3587223 */ /* 0x000fe200000100e2 */
[----:B------:R-:W-:Y:S01]  /*1d30*/  FFMA.FTZ R231, R212, R215, R231 ;  /* 0x000000d7d4e77223 */ /* 0x000fe200000100e7 */
[----:B------:R-:W-:Y:S01]  /*1d40*/  FADD.FTZ R226, R215, R106 ;  /* 0x0000006ad7e27221 */ /* 0x000fe20000010000 */
[----:B------:R-:W-:Y:S01]  /*1d50*/  FADD.FTZ R41, R89, R41 ;  /* 0x0000002959297221 */ /* 0x000fe20000010000 */
[-C--:B------:R-:W-:Y:S01]  /*1d60*/  FFMA.FTZ R45, R92, R89.reuse, R45 ;  /* 0x000000595c2d7223 */ /* 0x080fe2000001002d */
[----:B------:R-:W-:Y:S01]  /*1d70*/  FFMA.FTZ R89, R194, R89, R233 ;  /* 0x00000059c2597223 */ /* 0x000fe200000100e9 */
[----:B------:R-:W-:Y:S01]  /*1d80*/  FFMA.FTZ R106, R214, R217, R231 ;  /* 0x000000d9d66a7223 */ /* 0x000fe200000100e7 */
[----:B------:R-:W-:-:S03]  /*1d90*/  FADD.FTZ R233, R217, R226 ;  /* 0x000000e2d9e97221 */ /* 0x000fc60000010000 */
[----:B------:R-:W-:Y:S01]  /*1da0*/  FFMA.FTZ R231, R219, R216, R106 ;  /* 0x000000d8dbe77223 */ /* 0x000fe2000001006a */
[----:B------:R-:W-:Y:S01]  /*1db0*/  FADD.FTZ R226, R216, R233 ;  /* 0x000000e9d8e27221 */ /* 0x000fe20000010000 */
[----:B------:R-:W-:Y:S02]  /*1dc0*/  HADD2.F32 R101, -RZ, R104.H1_H1 ;  /* 0x30000068ff657230 */ /* 0x000fe40000004100 */
[----:B------:R-:W-:Y:S01]  /*1dd0*/  FFMA.FTZ R106, R218, R223, R231 ;  /* 0x000000dfda6a7223 */ /* 0x000fe200000100e7 */
[----:B------:R-:W-:Y:S01]  /*1de0*/  FADD.FTZ R231, R223, R226 ;  /* 0x000000e2dfe77221 */ /* 0x000fe20000010000 */
[----:B------:R-:W-:Y:S01]  /*1df0*/  FADD.FTZ R16, R99, R16 ;  /* 0x0000001063107221 */ /* 0x000fe20000010000 */
[----:B------:R-:W-:Y:S01]  /*1e00*/  FFMA.FTZ R29, R98, R99, R29 ;  /* 0x00000063621d7223 */ /* 0x000fe2000001001d */
[----:B------:R-:W-:Y:S01]  /*1e10*/  FMUL.FTZ R93, R200, R101 ;  /* 0x00000065c85d7220 */ /* 0x000fe20000410000 */
[----:B------:R-:W-:Y:S01]  /*1e20*/  FFMA.FTZ R99, R221, R220, R106 ;  /* 0x000000dcdd637223 */ /* 0x000fe2000001006a */
[----:B------:R-:W-:-:S02]  /*1e30*/  FADD.FTZ R106, R220, R231 ;  /* 0x000000e7dc6a7221 */ /* 0x000fc40000010000 */
[----:B------:R-:W-:Y:S01]  /*1e40*/  FFMA.FTZ R93, R192, R237, R93 ;  /* 0x000000edc05d7223 */ /* 0x000fe2000001005d */
        /* <DEDUP_REMOVED lines=8> */
[--C-:B------:R-:W-:Y:S02]  /*1ed0*/  HADD2.F32 R104, -RZ, R107.reuse.H0_H0 ;  /* 0x2000006bff687230 */ /* 0x100fe40000004100 */
[----:B------:R-:W-:Y:S01]  /*1ee0*/  FFMA.FTZ R101, R92, R89, R99 ;  /* 0x000000595c657223 */ /* 0x000fe20000010063 */
[----:B------:R-:W-:Y:S01]  /*1ef0*/  FADD.FTZ R99, R106, R89 ;  /* 0x000000596a637221 */ /* 0x000fe20000010000 */
[----:B------:R-:W-:Y:S01]  /*1f00*/  FADD.FTZ R137, R228, R137 ;  /* 0x00000089e4897221 */ /* 0x000fe20000010000 */
[----:B------:R-:W-:Y:S01]  /*1f10*/  FFMA.FTZ R138, R79, R228, R138 ;  /* 0x000000e44f8a7223 */ /* 0x000fe2000001008a */
[----:B------:R-:W-:-:S02]  /*1f20*/  HADD2.F32 R107, -RZ, R107.H1_H1 ;  /* 0x3000006bff6b7230 */ /* 0x000fc40000004100 */
[----:B------:R-:W-:Y:S01]  /*1f30*/  FMUL.FTZ R85, R210, R85 ;  /* 0x00000055d2557220 */ /* 0x000fe20000410000 */
[----:B------:R-:W-:Y:S01]  /*1f40*/  FADD.FTZ R24, R102, R24 ;  /* 0x0000001866187221 */ /* 0x000fe20000010000 */
[C---:B------:R-:W-:Y:S01]  /*1f50*/  FFMA.FTZ R39, R90.reuse, R102, R39 ;  /* 0x000000665a277223 */ /* 0x040fe20000010027 */
[----:B------:R-:W-:Y:S01]  /*1f60*/  FMUL.FTZ R228, R205, R104 ;  /* 0x00000068cde47220 */ /* 0x000fe20000410000 */
[----:B------:R-:W-:Y:S01]  /*1f70*/  FFMA.FTZ R102, R90, R88, R101 ;  /* 0x000000585a667223 */ /* 0x000fe20000010065 */
[----:B------:R-:W-:Y:S01]  /*1f80*/  FADD.FTZ R99, R99, R88 ;  /* 0x0000005863637221 */ /* 0x000fe20000010000 */
[----:B------:R-:W-:Y:S01]  /*1f90*/  FADD.FTZ R28, R84, R28 ;  /* 0x0000001c541c7221 */ /* 0x000fe20000010000 */
[-C--:B------:R-:W-:Y:S01]  /*1fa0*/  FFMA.FTZ R23, R85, R84.reuse, R23 ;  /* 0x0000005455177223 */ /* 0x080fe20000010017 */
[----:B------:R-:W-:Y:S01]  /*1fb0*/  FMUL.FTZ R97, R210, R97 ;  /* 0x00000061d2617220 */ /* 0x000fe20000410000 */
[----:B------:R-:W-:Y:S01]  /*1fc0*/  FFMA.FTZ R84, R197, R84, R228 ;  /* 0x00000054c5547223 */ /* 0x000fe200000100e4 */
[----:B------:R-:W-:Y:S01]  /*1fd0*/  FMUL.FTZ R235, R206, R107 ;  /* 0x0000006bceeb7220 */ /* 0x000fe20000410000 */
[----:B------:R-:W-:Y:S01]  /*1fe0*/  FFMA.FTZ R101, R87, R86, R102 ;  /* 0x0000005657657223 */ /* 0x000fe20000010066 */
[----:B------:R-:W-:Y:S01]  /*1ff0*/  FADD.FTZ R99, R99, R86 ;  /* 0x0000005663637221 */ /* 0x000fe20000010000 */
[----:B------:R-:W-:Y:S01]  /*2000*/  FADD.FTZ R15, R100, R15 ;  /* 0x0000000f640f7221 */ /* 0x000fe20000010000 */
[-C--:B------:R-:W-:Y:S01]  /*2010*/  FFMA.FTZ R30, R97, R100.reuse, R30 ;  /* 0x00000064611e7223 */ /* 0x080fe2000001001e */
[----:B------:R-:W-:Y:S01]  /*2020*/  FFMA.FTZ R100, R198, R100, R235 ;  /* 0x00000064c6647223 */ /* 0x000fe200000100eb */
        /* <DEDUP_REMOVED lines=39> */
.L_x_549:
[----:B-1----:R-:W-:Y:S01]  /*22a0*/  FADD.FTZ R102, R99, R102 ;  /* 0x0000006663667221 */ /* 0x002fe20000010000 */
[----:B--2---:R-:W-:-:S03]  /*22b0*/  FADD.FTZ R104, R101, R104 ;  /* 0x0000006865687221 */ /* 0x004fc60000010000 */
[----:B0-----:R-:W-:Y:S01]  /*22c0*/  FMUL.FTZ R99, R102, UR16 ;  /* 0x0000001066637c20 */ /* 0x001fe20008410000 */
        /* <DEDUP_REMOVED lines=38> */
[----:B------:R-:W-:Y:S01]  /*2530*/  F2FP.F16.F32.PACK_AB R72, R77, R72 ;  /* 0x000000484d48723e */ /* 0x000fe200000000ff */
[----:B------:R-:W-:Y:S06]  /*2540*/  BRA `(.L_x_516) ;  /* 0x0000001000607947 */ /* 0x000fec0003800000 */
.L_x_515:
        /* <DEDUP_REMOVED lines=33> */
.L_x_514:
        /* <DEDUP_REMOVED lines=36> */
.L_x_517:
        /* <DEDUP_REMOVED lines=37> */
.L_x_513:
        /* <DEDUP_REMOVED lines=14> */
[-C--:B------:R-:W-:Y:S01]  /*2cd0*/  FFMA.FTZ R81, R81, R102.reuse, R99 ;  /* 0x0000006651517223 */ /* 0x080fe20000010063 */
[----:B------:R-:W-:Y:S01]  /*2ce0*/  FADD.FTZ R76, R76, -R77 ;  /* 0x8000004d4c4c7221 */ /* 0x000fe20000010000 */
[----:B------:R-:W-:Y:S01]  /*2cf0*/  FADD.FTZ R72, R72, -R73 ;  /* 0x8000004948487221 */ /* 0x000fe20000010000 */
[----:B------:R-:W-:Y:S01]  /*2d00*/  FADD.FTZ R104, R74, -R75 ;  /* 0x8000004b4a687221 */ /* 0x000fe20000010000 */
[----:B------:R-:W-:Y:S01]  /*2d10*/  FFMA.FTZ R83, R83, R102, R99 ;  /* 0x0000006653537223 */ /* 0x000fe20000010063 */
[----:B-----5:R-:W-:-:S02]  /*2d20*/  HADD2.F32 R77, -RZ, R55.H1_H1 ;  /* 0x30000037ff4d7230 */ /* 0x020fc40000004100 */
[----:B------:R-:W-:Y:S01]  /*2d30*/  FADD.FTZ R106, R78, -R79 ;  /* 0x8000004f4e6a7221 */ /* 0x000fe20000010000 */
[----:B------:R-:W-:Y:S01]  /*2d40*/  FADD.FTZ R224, R224, -R227 ;  /* 0x800000e3e0e07221 */ /* 0x000fe20000010000 */
[----:B------:R-:W-:Y:S02]  /*2d50*/  HADD2.F32 R75, -RZ, R55.H0_H0 ;  /* 0x20000037ff4b7230 */ /* 0x000fe40000004100 */
[----:B------:R-:W-:Y:S01]  /*2d60*/  FADD.FTZ R78, R222, -R225 ;  /* 0x800000e1de4e7221 */ /* 0x000fe20000010000 */
[----:B------:R-:W-:Y:S02]  /*2d70*/  HADD2.F32 R73, -RZ, R54.H0_H0 ;  /* 0x20000036ff497230 */ /* 0x000fe40000004100 */
[----:B------:R-:W-:Y:S01]  /*2d80*/  FADD.FTZ R74, R80, -R81 ;  /* 0x80000051504a7221 */ /* 0x000fe20000010000 */
[----:B------:R-:W-:Y:S01]  /*2d90*/  FADD.FTZ R82, R82, -R83 ;  /* 0x8000005352527221 */ /* 0x000fe20000010000 */
[C---:B------:R-:W-:Y:S01]  /*2da0*/  FFMA.FTZ R83, R210.reuse, R224, R77 ;  /* 0x000000e0d2537223 */ /* 0x040fe2000001004d */
[C---:B------:R-:W-:Y:S01]  /*2db0*/  FFMA.FTZ R78, R210.reuse, R78, R75 ;  /* 0x0000004ed24e7223 */ /* 0x040fe2000001004b */
[----:B------:R-:W-:Y:S01]  /*2dc0*/  FFMA.FTZ R74, R210, R74, R73 ;  /* 0x0000004ad24a7223 */ /* 0x000fe20000010049 */
[----:B------:R-:W-:-:S02]  /*2dd0*/  HADD2.F32 R77, -RZ, R53.H0_H0 ;  /* 0x20000035ff4d7230 */ /* 0x000fc40000004100 */
[----:B------:R-:W-:Y:S02]  /*2de0*/  HADD2.F32 R81, -RZ, R54.H1_H1 ;  /* 0x30000036ff517230 */ /* 0x000fe40000004100 */
[----:B------:R-:W-:Y:S02]  /*2df0*/  HADD2.F32 R79, -RZ, R53.H1_H1 ;  /* 0x30000035ff4f7230 */ /* 0x000fe40000004100 */
[C---:B------:R-:W-:Y:S01]  /*2e00*/  FFMA.FTZ R76, R210.reuse, R76, R77 ;  /* 0x0000004cd24c7223 */ /* 0x040fe2000001004d */
[--C-:B------:R-:W-:Y:S02]  /*2e10*/  HADD2.F32 R73, -RZ, R52.reuse.H0_H0 ;  /* 0x20000034ff497230 */ /* 0x100fe40000004100 */
[C---:B------:R-:W-:Y:S01]  /*2e20*/  FFMA.FTZ R81, R210.reuse, R82, R81 ;  /* 0x00000052d2517223 */ /* 0x040fe20000010051 */
[----:B------:R-:W-:Y:S02]  /*2e30*/  HADD2.F32 R75, -RZ, R52.H1_H1 ;  /* 0x30000034ff4b7230 */ /* 0x000fe40000004100 */
[C---:B------:R-:W-:Y:S01]  /*2e40*/  FFMA.FTZ R79, R210.reuse, R106, R79 ;  /* 0x0000006ad24f7223 */ /* 0x040fe2000001004f */
[C---:B------:R-:W-:Y:S01]  /*2e50*/  FFMA.FTZ R72, R210.reuse, R72, R73 ;  /* 0x00000048d2487223 */ /* 0x040fe20000010049 */
[----:B------:R-:W-:Y:S01]  /*2e60*/  F2FP.F16.F32.PACK_AB R74, R81, R74 ;  /* 0x0000004a514a723e */ /* 0x000fe200000000ff */
[----:B------:R-:W-:Y:S01]  /*2e70*/  FFMA.FTZ R77, R210, R104, R75 ;  /* 0x00000068d24d7223 */ /* 0x000fe2000001004b */
[----:B------:R-:W-:-:S02]  /*2e80*/  F2FP.F16.F32.PACK_AB R75, R83, R78 ;  /* 0x0000004e534b723e */ /* 0x000fc400000000ff */
[----:B------:R-:W-:Y:S02]  /*2e90*/  F2FP.F16.F32.PACK_AB R73, R79, R76 ;  /* 0x0000004c4f49723e */ /* 0x000fe400000000ff */
[----:B------:R-:W-:Y:S01]  /*2ea0*/  F2FP.F16.F32.PACK_AB R72, R77, R72 ;  /* 0x000000484d48723e */ /* 0x000fe200000000ff */
[----:B------:R-:W-:Y:S06]  /*2eb0*/  BRA `(.L_x_516) ;  /* 0x0000000800047947 */ /* 0x000fec0003800000 */
.L_x_519:
[-CC-:B------:R-:W-:Y:S01]  /*2ec0*/  FFMA.FTZ R73, R73, R102.reuse, R99.reuse ;  /* 0x0000006649497223 */ /* 0x180fe20000010063 */
[-CC-:B------:R-:W-:Y:S01]  /*2ed0*/  FFMA.FTZ R77, R77, R102.reuse, R99.reuse ;  /* 0x000000664d4d7223 */ /* 0x180fe20000010063 */
[-CC-:B------:R-:W-:Y:S01]  /*2ee0*/  FFMA.FTZ R81, R81, R102.reuse, R99.reuse ;  /* 0x0000006651517223 */ /* 0x180fe20000010063 */
[----:B-----5:R-:W-:Y:S02]  /*2ef0*/  HADD2.F32 R65, -RZ, R52.H0_H0 ;  /* 0x20000034ff417230 */ /* 0x020fe40000004100 */
[----:B------:R-:W-:Y:S01]  /*2f00*/  FFMA.FTZ R75, R75, R102, R99 ;  /* 0x000000664b4b7223 */ /* 0x000fe20000010063 */
[----:B------:R-:W-:Y:S01]  /*2f10*/  FADD.FTZ R73, R72, -R73 ;  /* 0x8000004948497221 */ /* 0x000fe20000010000 */
[----:B------:R-:W-:Y:S02]  /*2f20*/  HADD2.F32 R64, -RZ, R53.H0_H0 ;  /* 0x20000035ff407230 */ /* 0x000fe40000004100 */
[----:B------:R-:W-:Y:S01]  /*2f30*/  FADD.FTZ R77, R76, -R77 ;  /* 0x8000004d4c4d7221 */ /* 0x000fe20000010000 */
[----:B------:R-:W-:-:S02]  /*2f40*/  HADD2.F32 R66, -RZ, R54.H0_H0 ;  /* 0x20000036ff427230 */ /* 0x000fc40000004100 */
[----:B------:R-:W-:Y:S01]  /*2f50*/  FADD.FTZ R81, R80, -R81 ;  /* 0x8000005150517221 */ /* 0x000fe20000010000 */
[-CC-:B------:R-:W-:Y:S01]  /*2f60*/  FFMA.FTZ R79, R79, R102.reuse, R99.reuse ;  /* 0x000000664f4f7223 */ /* 0x180fe20000010063 */
[-CC-:B------:R-:W-:Y:S01]  /*2f70*/  FFMA.FTZ R83, R83, R102.reuse, R99.reuse ;  /* 0x0000006653537223 */ /* 0x180fe20000010063 */
[-CC-:B------:R-:W-:Y:S01]  /*2f80*/  FFMA.FTZ R225, R225, R102.reuse, R99.reuse ;  /* 0x00000066e1e17223 */ /* 0x180fe20000010063 */
[----:B------:R-:W-:Y:S01]  /*2f90*/  FFMA.FTZ R227, R227, R102, R99 ;  /* 0x00000066e3e37223 */ /* 0x000fe20000010063 */
[----:B------:R-:W-:Y:S01]  /*2fa0*/  FADD.FTZ R75, R74, -R75 ;  /* 0x8000004b4a4b7221 */ /* 0x000fe20000010000 */
[C---:B------:R-:W-:Y:S01]  /*2fb0*/  FFMA.FTZ R65, R210.reuse, R73, R65 ;  /* 0x00000049d2417223 */ /* 0x040fe20000010041 */
[C---:B------:R-:W-:Y:S01]  /*2fc0*/  FFMA.FTZ R73, R210.reuse, R77, R64 ;  /* 0x0000004dd2497223 */ /* 0x040fe20000010040 */
[----:B------:R-:W-:Y:S01]  /*2fd0*/  FFMA.FTZ R74, R210, R81, R66 ;  /* 0x00000051d24a7223 */ /* 0x000fe20000010042 */
[--C-:B------:R-:W-:Y:S02]  /*2fe0*/  HADD2.F32 R67, -RZ, R55.reuse.H0_H0 ;  /* 0x20000037ff437230 */ /* 0x100fe40000004100 */
[----:B------:R-:W-:Y:S01]  /*2ff0*/  FADD.FTZ R79, R78, -R79 ;  /* 0x8000004f4e4f7221 */ /* 0x000fe20000010000 */
[----:B------:R-:W-:-:S02]  /*3000*/  HADD2.F32 R76, -RZ, R55.H1_H1 ;  /* 0x30000037ff4c7230 */ /* 0x000fc40000004100 */
[----:B------:R-:W-:Y:S01]  /*3010*/  FADD.FTZ R83, R82, -R83 ;  /* 0x8000005352537221 */ /* 0x000fe20000010000 */
[----:B------:R-:W-:Y:S02]  /*3020*/  HADD2.F32 R72, -RZ, R54.H1_H1 ;  /* 0x30000036ff487230 */ /* 0x000fe40000004100 */
[----:B------:R-:W-:Y:S01]  /*3030*/  FADD.FTZ R225, R222, -R225 ;  /* 0x800000e1dee17221 */ /* 0x000fe20000010000 */
[----:B------:R-:W-:Y:S02]  /*3040*/  HADD2.F32 R66, -RZ, R53.H1_H1 ;  /* 0x30000035ff427230 */ /* 0x000fe40000004100 */
[----:B------:R-:W-:Y:S01]  /*3050*/  FADD.FTZ R227, R224, -R227 ;  /* 0x800000e3e0e37221 */ /* 0x000fe20000010000 */
[----:B------:R-:W-:Y:S02]  /*3060*/  HADD2.F32 R64, -RZ, R52.H1_H1 ;  /* 0x30000034ff407230 */ /* 0x000fe40000004100 */
[C---:B------:R-:W-:Y:S01]  /*3070*/  FFMA.FTZ R67, R210.reuse, R225, R67 ;  /* 0x000000e1d2437223 */ /* 0x040fe20000010043 */
        /* <DEDUP_REMOVED lines=13> */
.L_x_518:
[----:B------:R-:W-:-:S04]  /*3150*/  UISETP.NE.U32.AND UP0, UPT, UR6, URZ, UPT ;  /* 0x000000ff0600728c */ /* 0x000fc8000bf05070 */
[----:B------:R-:W-:-:S09]  /*3160*/  UISETP.NE.AND.EX UP0, UPT, UR7, URZ, UPT, UP0 ;  /* 0x000000ff0700728c */ /* 0x000fd2000bf05300 */
[----:B------:R-:W-:Y:S05]  /*3170*/  BRA.U UP0, `(.L_x_520) ;  /* 0x0000000100a47547 */ /* 0x000fea000b800000 */
        /* <DEDUP_REMOVED lines=41> */
.L_x_520:
        /* <DEDUP_REMOVED lines=44> */
.L_x_516:
        /* <DEDUP_REMOVED lines=18> */
[----:B0----5:R-:W-:Y:S02]  /*37f0*/  HADD2.F32 R64, -RZ, R57.H0_H0 ;  /* 0x20000039ff407230 */ /* 0x021fe40000004100 */
[-C--:B------:R-:W-:Y:S01]  /*3800*/  FFMA.FTZ R153, R153, R102.reuse, R99 ;  /* 0x0000006699997223 */ /* 0x080fe20000010063 */
[----:B------:R-:W-:Y:S02]  /*3810*/  HADD2.F32 R66, -RZ, R58.H0_H0 ;  /* 0x2000003aff427230 */ /* 0x000fe40000004100 */
[----:B------:R-:W-:Y:S01]  /*3820*/  FADD.FTZ R157, R156, -R157 ;  /* 0x8000009d9c9d7221 */ /* 0x000fe20000010000 */
[----:B------:R-:W-:Y:S01]  /*3830*/  FADD.FTZ R217, R217, -R214 ;  /* 0x800000d6d9d97221 */ /* 0x000fe20000010000 */
[-CC-:B------:R-:W-:Y:S01]  /*3840*/  FFMA.FTZ R155, R155, R102.reuse, R99.reuse ;  /* 0x000000669b9b7223 */ /* 0x180fe20000010063 */
        /* <DEDUP_REMOVED lines=8> */
[--C-:B------:R-:W-:Y:S02]  /*38d0*/  HADD2.F32 R67, -RZ, R59.reuse.H0_H0 ;  /* 0x2000003bff437230 */ /* 0x100fe40000004100 */
[----:B------:R-:W-:Y:S01]  /*38e0*/  FADD.FTZ R155, R154, -R155 ;  /* 0x8000009b9a9b7221 */ /* 0x000fe20000010000 */
[----:B------:R-:W-:Y:S02]  /*38f0*/  HADD2.F32 R70, -RZ, R59.H1_H1 ;  /* 0x3000003bff467230 */ /* 0x000fe40000004100 */
[----:B------:R-:W-:Y:S01]  /*3900*/  FADD.FTZ R215, R215, -R212 ;  /* 0x800000d4d7d77221 */ /* 0x000fe20000010000 */
[----:B------:R-:W-:Y:S02]  /*3910*/  HADD2.F32 R68, -RZ, R58.H1_H1 ;  /* 0x3000003aff447230 */ /* 0x000fe40000004100 */
[----:B------:R-:W-:Y:S01]  /*3920*/  FADD.FTZ R219, R216, -R219 ;  /* 0x800000dbd8db7221 */ /* 0x000fe20000010000 */
[----:B------:R-:W-:-:S02]  /*3930*/  HADD2.F32 R66, -RZ, R57.H1_H1 ;  /* 0x30000039ff427230 */ /* 0x000fc40000004100 */
[----:B------:R-:W-:Y:S01]  /*3940*/  FADD.FTZ R223, R223, -R218 ;  /* 0x800000dadfdf7221 */ /* 0x000fe20000010000 */
[----:B------:R-:W-:Y:S02]  /*3950*/  HADD2.F32 R64, -RZ, R56.H1_H1 ;  /* 0x30000038ff407230 */ /* 0x000fe40000004100 */
[----:B------:R-:W-:Y:S01]  /*3960*/  FADD.FTZ R221, R220, -R221 ;  /* 0x800000dddcdd7221 */ /* 0x000fe20000010000 */
[C---:B------:R-:W-:Y:S01]  /*3970*/  FFMA.FTZ R65, R210.reuse, R153, R65 ;  /* 0x00000099d2417223 */ /* 0x040fe20000010041 */
[C---:B------:R-:W-:Y:S01]  /*3980*/  FFMA.FTZ R67, R210.reuse, R223, R67 ;  /* 0x000000dfd2437223 */ /* 0x040fe20000010043 */
[C---:B------:R-:W-:Y:S01]  /*3990*/  FFMA.FTZ R219, R210.reuse, R219, R68 ;  /* 0x000000dbd2db7223 */ /* 0x040fe20000010044 */
[C---:B------:R-:W-:Y:S01]  /*39a0*/  FFMA.FTZ R70, R210.reuse, R221, R70 ;  /* 0x000000ddd2467223 */ /* 0x040fe20000010046 */
[C---:B------:R-:W-:Y:S01]  /*39b0*/  FFMA.FTZ R66, R210.reuse, R215, R66 ;  /* 0x000000d7d2427223 */ /* 0x040fe20000010042 */
[----:B------:R-:W-:Y:S02]  /*39c0*/  FFMA.FTZ R64, R210, R155, R64 ;  /* 0x0000009bd2407223 */ /* 0x000fe40000010040 */
        /* <DEDUP_REMOVED lines=13> */
.L_x_523:
        /* <DEDUP_REMOVED lines=41> */
.L_x_522:
        /* <DEDUP_REMOVED lines=42> */
.L_x_525:
[-CC-:B------:R-:W-:Y:S01]  /*3fd0*/  FFMA.FTZ R218, R218, R102.reuse, R99.reuse ;  /* 0x00000066dada7223 */ /* 0x180fe20000010063 */
[-CC-:B------:R-:W-:Y:S01]  /*3fe0*/  FFMA.FTZ R221, R221, R102.reuse, R99.reuse ;  /* 0x00000066dddd7223 */ /* 0x180fe20000010063 */
[-C--:B------:R-:W-:Y:S01]  /*3ff0*/  FFMA.FTZ R214, R214, R102.reuse, R99 ;  /* 0x00000066d6d67223 */ /* 0x080fe20000010063 */
[--C-:B0----5:R-:W-:Y:S02]  /*4000*/  HADD2.F32 R73, -RZ, R59.reuse.H0_H0 ;  /* 0x2000003bff497230 */ /* 0x121fe40000004100 */
[----:B------:R-:W-:Y:S01]  /*4010*/  FADD.FTZ R223, R223, -R218 ;  /* 0x800000dadfdf7221 */ /* 0x000fe20000010000 */
[----:B------:R-:W-:Y:S02]  /*4020*/  HADD2.F32 R74, -RZ, R59.H1_H1 ;  /* 0x3000003bff4a7230 */ /* 0x000fe40000004100 */
[----:B------:R-:W-:Y:S01]  /*4030*/  FADD.FTZ R221, R220, -R221 ;  /* 0x800000dddcdd7221 */ /* 0x000fe20000010000 */
[--C-:B------:R-:W-:Y:S02]  /*4040*/  HADD2.F32 R72, -RZ, R58.reuse.H0_H0 ;  /* 0x2000003aff487230 */ /* 0x100fe40000004100 */
[----:B------:R-:W-:Y:S01]  /*4050*/  FADD.FTZ R217, R217, -R214 ;  /* 0x800000d6d9d97221 */ /* 0x000fe20000010000 */
[-CC-:B------:R-:W-:Y:S01]  /*4060*/  FFMA.FTZ R219, R219, R102.reuse, R99.reuse ;  /* 0x00000066dbdb7223 */ /* 0x180fe20000010063 */
[-CC-:B------:R-:W-:Y:S01]  /*4070*/  FFMA.FTZ R153, R153, R102.reuse, R99.reuse ;  /* 0x0000006699997223 */ /* 0x180fe20000010063 */
[-CC-:B------:R-:W-:Y:S01]  /*4080*/  FFMA.FTZ R155, R155, R102.reuse, R99.reuse ;  /* 0x000000669b9b7223 */ /* 0x180fe20000010063 */
[-CC-:B------:R-:W-:Y:S01]  /*4090*/  FFMA.FTZ R157, R157, R102.reuse, R99.reuse ;  /* 0x000000669d9d7223 */ /* 0x180fe20000010063 */
[----:B------:R-:W-:Y:S01]  /*40a0*/  FFMA.FTZ R212, R212, R102, R99 ;  /* 0x00000066d4d47223 */ /* 0x000fe20000010063 */
[C---:B------:R-:W-:Y:S01]  /*40b0*/  FFMA.FTZ R75, R210.reuse, R223, R73 ;  /* 0x000000dfd24b7223 */ /* 0x040fe20000010049 */
[C---:B------:R-:W-:Y:S01]  /*40c0*/  FFMA.FTZ R104, R210.reuse, R221, R74 ;  /* 0x000000ddd2687223 */ /* 0x040fe2000001004a */
[----:B------:R-:W-:Y:S01]  /*40d0*/  FFMA.FTZ R217, R210, R217, R72 ;  /* 0x000000d9d2d97223 */ /* 0x000fe20000010048 */
[----:B------:R-:W-:-:S02]  /*40e0*/  HADD2.F32 R73, -RZ, R58.H1_H1 ;  /* 0x3000003aff497230 */ /* 0x000fc40000004100 */
[----:B------:R-:W-:Y:S01]  /*40f0*/  FADD.FTZ R219, R216, -R219 ;  /* 0x800000dbd8db7221 */ /* 0x000fe20000010000 */
[--C-:B------:R-:W-:Y:S02]  /*4100*/  HADD2.F32 R76, -RZ, R57.reuse.H0_H0 ;  /* 0x20000039ff4c7230 */ /* 0x100fe40000004100 */
[----:B------:R-:W-:Y:S01]  /*4110*/  FADD.FTZ R153, R152, -R153 ;  /* 0x8000009998997221 */ /* 0x000fe20000010000 */
[----:B------:R-:W-:Y:S02]  /*4120*/  HADD2.F32 R80, -RZ, R57.H1_H1 ;  /* 0x30000039ff507230 */ /* 0x000fe40000004100 */
[----:B------:R-:W-:Y:S01]  /*4130*/  FADD.FTZ R155, R154, -R155 ;  /* 0x8000009b9a9b7221 */ /* 0x000fe20000010000 */
[--C-:B------:R-:W-:Y:S02]  /*4140*/  HADD2.F32 R72, -RZ, R56.reuse.H0_H0 ;  /* 0x20000038ff487230 */ /* 0x100fe40000004100 */
[----:B------:R-:W-:Y:S01]  /*4150*/  FADD.FTZ R157, R156, -R157 ;  /* 0x8000009d9c9d7221 */ /* 0x000fe20000010000 */
[----:B------:R-:W-:-:S02]  /*4160*/  HADD2.F32 R74, -RZ, R56.H1_H1 ;  /* 0x30000038ff4a7230 */ /* 0x000fc40000004100 */
[----:B------:R-:W-:Y:S01]  /*4170*/  FADD.FTZ R215, R215, -R212 ;  /* 0x800000d4d7d77221 */ /* 0x000fe20000010000 */
[C---:B------:R-:W-:Y:S01]  /*4180*/  FFMA.FTZ R82, R210.reuse, R219, R73 ;  /* 0x000000dbd2527223 */ /* 0x040fe20000010049 */
[C---:B------:R-:W-:Y:S01]  /*4190*/  FFMA.FTZ R73, R210.reuse, R157, R76 ;  /* 0x0000009dd2497223 */ /* 0x040fe2000001004c */
[C---:B------:R-:W-:Y:S01]  /*41a0*/  FFMA.FTZ R72, R210.reuse, R153, R72 ;  /* 0x00000099d2487223 */ /* 0x040fe20000010048 */
[C---:B------:R-:W-:Y:S01]  /*41b0*/  FFMA.FTZ R80, R210.reuse, R215, R80 ;  /* 0x000000d7d2507223 */ /* 0x040fe20000010050 */
[----:B------:R-:W-:Y:S01]  /*41c0*/  FFMA.FTZ R155, R210, R155, R74 ;  /* 0x0000009bd29b7223 */ /* 0x000fe2000001004a */
[----:B------:R-:W-:Y:S02]  /*41d0*/  F2FP.F16.F32.PACK_AB R75, R104, R75 ;  /* 0x0000004b684b723e */ /* 0x000fe400000000ff */
[----:B------:R-:W-:Y:S02]  /*41e0*/  F2FP.F16.F32.PACK_AB R74, R82, R217 ;  /* 0x000000d9524a723e */ /* 0x000fe400000000ff */
[----:B------:R-:W-:-:S02]  /*41f0*/  F2FP.F16.F32.PACK_AB R73, R80, R73 ;  /* 0x000000495049723e */ /* 0x000fc400000000ff */
[----:B------:R-:W-:Y:S01]  /*4200*/  F2FP.F16.F32.PACK_AB R72, R155, R72 ;  /* 0x000000489b48723e */ /* 0x000fe200000000ff */
[----:B------:R-:W-:Y:S06]  /*4210*/  BRA `(.L_x_524) ;  /* 0x0000000800187947 */ /* 0x000fec0003800000 */
.L_x_521:
        /* <DEDUP_REMOVED lines=11> */
[----:B0-----:R-:W-:Y:S01]  /*42d0*/  FADD.FTZ R65, R154, -R155 ;  /* 0x8000009b9a417221 */ /* 0x001fe20000010000 */
        /* <DEDUP_REMOVED lines=27> */
.L_x_527:
        /* <DEDUP_REMOVED lines=16> */
[C---:B0-----:R-:W-:Y:S01]  /*4590*/  FMUL.FTZ R72, R210.reuse, R153 ;  /* 0x00000099d2487220 */ /* 0x041fe20000410000 */
        /* <DEDUP_REMOVED lines=16> */
.L_x_526:
        /* <DEDUP_REMOVED lines=34> */
.L_x_528:
        /* <DEDUP_REMOVED lines=27> */
[----:B------:R-:W-:-:S07]  /*4a70*/  F2FP.F16.F32.PACK_AB R72, R155, R72 ;  /* 0x000000489b48723e */ /* 0x000fce00000000ff */
.L_x_524:
        /* <DEDUP_REMOVED lines=12> */
[-CC-:B0-----:R-:W-:Y:S01]  /*4b40*/  FFMA.FTZ R65, R90, R102.reuse, R99.reuse ;  /* 0x000000665a417223 */ /* 0x181fe20000010063 */
[----:B-----5:R-:W-:Y:S02]  /*4b50*/  HADD2.F32 R64, -RZ, R61.H0_H0 ;  /* 0x2000003dff407230 */ /* 0x020fe40000004100 */
        /* <DEDUP_REMOVED lines=13> */
[--C-:B------:R-:W-:Y:S02]  /*4c30*/  HADD2.F32 R69, -RZ, R63.reuse.H1_H1 ;  /* 0x3000003fff457230 */ /* 0x100fe40000004100 */
[----:B------:R-:W-:Y:S01]  /*4c40*/  FADD.FTZ R93, R93, -R96 ;  /* 0x800000605d5d7221 */ /* 0x000fe20000010000 */
[----:B------:R-:W-:Y:S02]  /*4c50*/  HADD2.F32 R70, -RZ, R63.H0_H0 ;  /* 0x2000003fff467230 */ /* 0x000fe40000004100 */
        /* <DEDUP_REMOVED lines=26> */
.L_x_531:
[-CC-:B------:R-:W-:Y:S01]  /*4e00*/  FFMA.FTZ R94, R94, R102.reuse, R99.reuse ;  /* 0x000000665e5e7223 */ /* 0x180fe20000010063 */
[-CC-:B0-----:R-:W-:Y:S01]  /*4e10*/  FFMA.FTZ R69, R90, R102.reuse, R99.reuse ;  /* 0x000000665a457223 */ /* 0x181fe20000010063 */
[----:B-----5:R-:W-:Y:S02]  /*4e20*/  HADD2.F32 R68, -RZ, R61.H0_H0 ;  /* 0x2000003dff447230 */ /* 0x020fe40000004100 */
[-CC-:B------:R-:W-:Y:S01]  /*4e30*/  FFMA.FTZ R85, R85, R102.reuse, R99.reuse ;  /* 0x0000006655557223 */ /* 0x180fe20000010063 */
[----:B------:R-:W-:Y:S02]  /*4e40*/  HADD2.F32 R70, -RZ, R62.H0_H0 ;  /* 0x2000003eff467230 */ /* 0x000fe40000004100 */
[-C--:B------:R-:W-:Y:S01]  /*4e50*/  FFMA.FTZ R97, R97, R102.reuse, R99 ;  /* 0x0000006661617223 */ /* 0x080fe20000010063 */
[----:B------:R-:W-:Y:S01]  /*4e60*/  FADD.FTZ R91, R91, -R94 ;  /* 0x8000005e5b5b7221 */ /* 0x000fe20000010000 */
[----:B------:R-:W-:Y:S01]  /*4e70*/  FADD.FTZ R71, R88, -R69 ;  /* 0x8000004558477221 */ /* 0x000fe20000010000 */
[-CC-:B------:R-:W-:Y:S01]  /*4e80*/  FFMA.FTZ R87, R87, R102.reuse, R99.reuse ;  /* 0x0000006657577223 */ /* 0x180fe20000010063 */
[-CC-:B------:R-:W-:Y:S01]  /*4e90*/  FFMA.FTZ R98, R98, R102.reuse, R99.reuse ;  /* 0x0000006662627223 */ /* 0x180fe20000010063 */
[-CC-:B------:R-:W-:Y:S01]  /*4ea0*/  FFMA.FTZ R96, R96, R102.reuse, R99.reuse ;  /* 0x0000006660607223 */ /* 0x180fe20000010063 */
[----:B------:R-:W-:Y:S01]  /*4eb0*/  FFMA.FTZ R92, R92, R102, R99 ;  /* 0x000000665c5c7223 */ /* 0x000fe20000010063 */
[----:B------:R-:W-:-:S02]  /*4ec0*/  HADD2.F32 R75, -RZ, R63.H1_H1 ;  /* 0x3000003fff4b7230 */ /* 0x000fc40000004100 */
[----:B------:R-:W-:Y:S01]  /*4ed0*/  FADD.FTZ R85, R84, -R85 ;  /* 0x8000005554557221 */ /* 0x000fe20000010000 */
[----:B------:R-:W-:Y:S02]  /*4ee0*/  HADD2.F32 R74, -RZ, R63.H0_H0 ;  /* 0x2000003fff4a7230 */ /* 0x000fe40000004100 */
[----:B------:R-:W-:Y:S01]  /*4ef0*/  FADD.FTZ R97, R100, -R97 ;  /* 0x8000006164617221 */ /* 0x000fe20000010000 */
[C---:B------:R-:W-:Y:S01]  /*4f00*/  FFMA.FTZ R73, R210.reuse, R91, R68 ;  /* 0x0000005bd2497223 */ /* 0x040fe20000010044 */
[----:B------:R-:W-:Y:S01]  /*4f10*/  FFMA.FTZ R71, R210, R71, R70 ;  /* 0x00000047d2477223 */ /* 0x000fe20000010046 */
[----:B------:R-:W-:Y:S02]  /*4f20*/  HADD2.F32 R72, -RZ, R62.H1_H1 ;  /* 0x3000003eff487230 */ /* 0x000fe40000004100 */
[----:B------:R-:W-:Y:S01]  /*4f30*/  FADD.FTZ R87, R86, -R87 ;  /* 0x8000005756577221 */ /* 0x000fe20000010000 */
[----:B------:R-:W-:Y:S02]  /*4f40*/  HADD2.F32 R69, -RZ, R60.H0_H0 ;  /* 0x2000003cff457230 */ /* 0x000fe40000004100 */
        /* <DEDUP_REMOVED lines=20> */
.L_x_530:
[----:B------:R-:W-:Y:S05]  /*5090*/  @!P2 BRA `(.L_x_533) ;  /* 0x0000000000a4a947 */ /* 0x000fea0003800000 */
        /* <DEDUP_REMOVED lines=41> */
.L_x_533:
[-CC-:B0-----:R-:W-:Y:S01]  /*5330*/  FFMA.FTZ R73, R90, R102.reuse, R99.reuse ;  /* 0x000000665a497223 */ /* 0x181fe20000010063 */
[-CC-:B------:R-:W-:Y:S01]  /*5340*/  FFMA.FTZ R97, R97, R102.reuse, R99.reuse ;  /* 0x0000006661617223 */ /* 0x180fe20000010063 */
[-C--:B------:R-:W-:Y:S01]  /*5350*/  FFMA.FTZ R85, R85, R102.reuse, R99 ;  /* 0x0000006655557223 */ /* 0x080fe20000010063 */
[--C-:B-----5:R-:W-:Y:S02]  /*5360*/  HADD2.F32 R75, -RZ, R63.reuse.H1_H1 ;  /* 0x3000003fff4b7230 */ /* 0x120fe40000004100 */
[----:B------:R-:W-:Y:S01]  /*5370*/  FADD.FTZ R73, R88, -R73 ;  /* 0x8000004958497221 */ /* 0x000fe20000010000 */
[--C-:B------:R-:W-:Y:S02]  /*5380*/  HADD2.F32 R72, -RZ, R62.reuse.H0_H0 ;  /* 0x2000003eff487230 */ /* 0x100fe40000004100 */
[----:B------:R-:W-:Y:S01]  /*5390*/  FADD.FTZ R97, R100, -R97 ;  /* 0x8000006164617221 */ /* 0x000fe20000010000 */
[----:B------:R-:W-:Y:S02]  /*53a0*/  HADD2.F32 R74, -RZ, R63.H0_H0 ;  /* 0x2000003fff4a7230 */ /* 0x000fe40000004100 */
        /* <DEDUP_REMOVED lines=29> */
.L_x_529:
        /* <DEDUP_REMOVED lines=39> */
.L_x_535:
        /* <DEDUP_REMOVED lines=33> */
.L_x_534:
[----:B------:R-:W-:Y:S05]  /*5a00*/  @!P2 BRA `(.L_x_536) ;  /* 0x000000000084a947 */ /* 0x000fea0003800000 */
        /* <DEDUP_REMOVED lines=33> */
.L_x_536:
        /* <DEDUP_REMOVED lines=28> */
.L_x_532:
        /* <DEDUP_REMOVED lines=13> */
.L_x_511:
[----:B------:R-:W-:Y:S02]  /*5eb0*/  MOV R73, R115 ;  /* 0x0000007300497202 */ /* 0x000fe40000000f00 */
[----:B------:R-:W-:Y:S02]  /*5ec0*/  MOV R74, R111 ;  /* 0x0000006f004a7202 */ /* 0x000fe40000000f00 */
[----:B-----5:R-:W-:Y:S02]  /*5ed0*/  MOV R61, R116 ;  /* 0x00000074003d7202 */ /* 0x020fe40000000f00 */
        /* <DEDUP_REMOVED lines=90> */
[----:B------:R-:W-:-:S07]  /*6480*/  MOV R27, R9 ;  /* 0x00000009001b7202 */ /* 0x000fce0000000f00 */
.L_x_510:
[----:B------:R-:W-:Y:S05]  /*6490*/  BSYNC B0 ;  /* 0x0000000000007941 */ /* 0x000fea0003800000 */
.L_x_509:
        /* <DEDUP_REMOVED lines=48> */
[----:B------:R-:W-:Y:S01]  /*67a0*/  LDS R48, [R2+0x2600] ;  /* 0x0026000002307984 */ /* 0x000fe20000000800 */
[----:B------:R-:W-:-:S03]  /*67b0*/  FADD.FTZ R20, R20, R29 ;  /* 0x0000001d14147221 */ /* 0x000fc60000010000 */
[----:B------:R-:W2:Y:S01]  /*67c0*/  LDS R39, [R2+0x2800] ;  /* 0x0028000002277984 */ /* 0x000ea20000000800 */
[----:B------:R-:W-:-:S03]  /*67d0*/  FADD.FTZ R21, RZ, R21 ;  /* 0x00000015ff157221 */ /* 0x000fc60000010000 */
[----:B------:R-:W-:Y:S01]  /*67e0*/  LDS R50, [R2+0x2a00] ;  /* 0x002a000002327984 */ /* 0x000fe20000000800 */
        /* <DEDUP_REMOVED lines=11> */
[----:B------:R-:W-:Y:S01]  /*68a0*/  STS.128 [R8], R52 ;  /* 0x0000003408007388 */ /* 0x000fe20000000c00 */
[----:B------:R-:W-:-:S03]  /*68b0*/  FADD.FTZ R39, R10, R39 ;  /* 0x000000270a277221 */ /* 0x000fc60000010000 */
[----:B------:R-:W-:Y:S04]  /*68c0*/  STS.128 [R8+0x10], R56 ;  /* 0x0000103808007388 */ /* 0x000fe80000000c00 */
[----:B------:R-:W-:Y:S01]  /*68d0*/  STS.128 [R8+0x400], R60 ;  /* 0x0004003c08007388 */ /* 0x000fe20000000c00 */
[----:B0-----:R-:W-:-:S03]  /*68e0*/  FADD.FTZ R41, R20, R41 ;  /* 0x0000002914297221 */ /* 0x001fc60000010000 */
[----:B------:R-:W-:Y:S01]  /*68f0*/  STS.128 [R8+0x410], R100 ;  /* 0x0004106408007388 */ /* 0x000fe20000000c00 */
[----:B-1----:R-:W-:-:S03]  /*6900*/  FADD.FTZ R21, R21, R64 ;  /* 0x0000004015157221 */ /* 0x002fc60000010000 */
[----:B------:R-:W-:Y:S04]  /*6910*/  STS.128 [R8+0x800], R4 ;  /* 0x0008000408007388 */ /* 0x000fe80000000c00 */
[----:B------:R0:W-:Y:S01]  /*6920*/  STS.128 [R8+0x810], R16 ;  /* 0x0008101008007388 */ /* 0x0001e20000000c00 */
[----:B------:R-:W-:Y:S01]  /*6930*/  BAR.SYNC.DEFER_BLOCKING 0x0 ;  /* 0x0000000000007b1d */ /* 0x000fe20000010000 */
[----:B0-----:R-:W-:Y:S01]  /*6940*/  FADD.FTZ R17, R9, R48 ;  /* 0x0000003009117221 */ /* 0x001fe20000010000 */
[----:B------:R-:W-:-:S04]  /*6950*/  FADD.FTZ R19, R11, R50 ;  /* 0x000000320b137221 */ /* 0x000fc80000010000 */
[----:B------:R-:W0:Y:S04]  /*6960*/  LDS R4, [R2+0x800] ;  /* 0x0008000002047984 */ /* 0x000e280000000800 */
[----:B------:R-:W1:Y:S04]  /*6970*/  LDS R5, [R2+0xa00] ;  /* 0x000a000002057984 */ /* 0x000e680000000800 */
[----:B------:R-:W2:Y:S04]  /*6980*/  LDS R7, [R2+0x1400] ;  /* 0x0014000002077984 */ /* 0x000ea80000000800 */
[----:B------:R-:W3:Y:S04]  /*6990*/  LDS R18, [R2+0x1600] ;  /* 0x0016000002127984 */ /* 0x000ee80000000800 */
[----:B------:R-:W4:Y:S04]  /*69a0*/  LDS R43, [R2] ;  /* 0x00000000022b7984 */ /* 0x000f280000000800 */
        /* <DEDUP_REMOVED lines=15> */
[----:B-----5:R-:W-:-:S03]  /*6aa0*/  FADD.FTZ R45, RZ, R45 ;  /* 0x0000002dff2d7221 */ /* 0x020fc60000010000 */
[----:B------:R-:W5:Y:S01]  /*6ab0*/  LDS R53, [R2+0x1e00] ;  /* 0x001e000002357984 */ /* 0x000f620000000800 */
[----:B------:R-:W-:-:S03]  /*6ac0*/  FADD.FTZ R43, R43, R52 ;  /* 0x000000342b2b7221 */ /* 0x000fc60000010000 */
[----:B------:R-:W5:Y:S01]  /*6ad0*/  LDS R55, [R2+0x2000] ;  /* 0x0020000002377984 */ /* 0x000f620000000800 */
[----:B------:R-:W-:-:S03]  /*6ae0*/  FADD.FTZ R45, R45, R54 ;  /* 0x000000362d2d7221 */ /* 0x000fc60000010000 */
[----:B------:R-:W5:Y:S01]  /*6af0*/  LDS R10, [R2+0x2200] ;  /* 0x00220000020a7984 */ /* 0x000f620000000800 */
[----:B------:R-:W-:-:S03]  /*6b00*/  FADD.FTZ R47, RZ, R47 ;  /* 0x0000002fff2f7221 */ /* 0x000fc60000010000 */
[----:B------:R-:W5:Y:S01]  /*6b10*/  LDS R18, [R2+0x2400] ;  /* 0x0024000002127984 */ /* 0x000f620000000800 */
[----:B------:R-:W-:-:S03]  /*6b20*/  FADD.FTZ R49, RZ, R49 ;  /* 0x00000031ff317221 */ /* 0x000fc60000010000 */
[----:B------:R-:W5:Y:S04]  /*6b30*/  LDS R20, [R2+0x2600] ;  /* 0x0026000002147984 */ /* 0x000f680000000800 */
[----:B------:R-:W5:Y:S01]  /*6b40*/  LDS R7, [R2+0x2800] ;  /* 0x0028000002077984 */ /* 0x000f620000000800 */
[----:B0-----:R-:W-:-:S03]  /*6b50*/  FADD.FTZ R6, R47, R6 ;  /* 0x000000062f067221 */ /* 0x001fc60000010000 */
[----:B------:R-:W-:Y:S01]  /*6b60*/  LDS R9, [R2+0x2a00] ;  /* 0x002a000002097984 */ /* 0x000fe20000000800 */
[----:B-1----:R-:W-:-:S03]  /*6b70*/  FADD.FTZ R16, R49, R16 ;  /* 0x0000001031107221 */ /* 0x002fc60000010000 */
[----:B------:R-:W-:Y:S01]  /*6b80*/  LDS R11, [R2+0x2c00] ;  /* 0x002c0000020b7984 */ /* 0x000fe20000000800 */
[----:B--2---:R-:W-:-:S03]  /*6b90*/  FADD.FTZ R43, R43, R56 ;  /* 0x000000382b2b7221 */ /* 0x004fc60000010000 */
[----:B------:R-:W0:Y:S01]  /*6ba0*/  LDS R22, [R2+0x2e00] ;  /* 0x002e000002167984 */ /* 0x000e220000000800 */
        /* <DEDUP_REMOVED lines=10> */
[----:B------:R-:W-:Y:S04]  /*6c50*/  STS.128 [R8+0x10], R92 ;  /* 0x0000105c08007388 */ /* 0x000fe80000000c00 */
[----:B------:R-:W-:Y:S04]  /*6c60*/  STS.128 [R8+0x400], R88 ;  /* 0x0004005808007388 */ /* 0x000fe80000000c00 */
[----:B------:R-:W-:Y:S04]  /*6c70*/  STS.128 [R8+0x410], R112 ;  /* 0x0004107008007388 */ /* 0x000fe80000000c00 */
[----:B------:R-:W-:Y:S04]  /*6c80*/  STS.128 [R8+0x800], R116 ;  /* 0x0008007408007388 */ /* 0x000fe80000000c00 */
[----:B------:R0:W-:Y:S01]  /*6c90*/  STS.128 [R8+0x810], R24 ;  /* 0x0008101808007388 */ /* 0x0001e20000000c00 */
[----:B------:R-:W-:Y:S01]  /*6ca0*/  BAR.SYNC.DEFER_BLOCKING 0x0 ;  /* 0x0000000000007b1d */ /* 0x000fe20000010000 */
[----:B0-----:R-:W-:-:S07]  /*6cb0*/  FADD.FTZ R25, R5, R22 ;  /* 0x0000001605197221 */ /* 0x001fce0000010000 */
[----:B------:R-:W0:Y:S01]  /*6cc0*/  LDC R5, c[0x0][0x388] ;  /* 0x0000e200ff057b82 */ /* 0x000e220000000800 */
[----:B------:R-:W1:Y:S04]  /*6cd0*/  LDS R28, [R2] ;  /* 0x00000000021c7984 */ /* 0x000e680000000800 */
[----:B------:R-:W2:Y:S04]  /*6ce0*/  LDS R37, [R2+0xc00] ;  /* 0x000c000002257984 */ /* 0x000ea80000000800 */
[----:B------:R-:W3:Y:S04]  /*6cf0*/  LDS R29, [R2+0x200] ;  /* 0x00020000021d7984 */ /* 0x000ee80000000800 */
[----:B------:R-:W4:Y:S01]  /*6d00*/  LDS R38, [R2+0xe00] ;  /* 0x000e000002267984 */ /* 0x000f220000000800 */
[----:B0-----:R-:W-:-:S03]  /*6d10*/  IMAD R5, R5, UR4, RZ ;  /* 0x0000000405057c24 */ /* 0x001fc6000f8e02ff */
[----:B------:R-:W0:Y:S02]  /*6d20*/  LDS R30, [R2+0x400] ;  /* 0x00040000021e7984 */ /* 0x000e240000000800 */
[----:B------:R-:W-:Y:S02]  /*6d30*/  IADD3 R10, P0, PT, R5, R0, RZ ;  /* 0x00000000050a7210 */ /* 0x000fe40007f1e0ff */
        /* <DEDUP_REMOVED lines=51> */
[----:B0-----:R-:W-:Y:S01]  /*7070*/  FADD.FTZ R13, R16, R9 ;  /* 0x00000009100d7221 */ /* 0x001fe20000010000 */
[----:B------:R-:W-:Y:S01]  /*7080*/  FADD.FTZ R15, R4, R11 ;  /* 0x0000000b040f7221 */ /* 0x000fe20000010000 */
[----:B------:R-:W-:-:S04]  /*7090*/  IADD3.X R11, PT, PT, RZ, RZ, RZ, P0, !PT ;  /* 0x000000ffff0b7210 */ /* 0x000fc800007fe4ff */
[C---:B------:R-:W-:Y:S02]  /*70a0*/  SHF.L.U64.HI R11, R10.reuse, 0x2, R11 ;  /* 0x000000020a0b7819 */ /* 0x040fe4000001020b */
[----:B------:R-:W-:Y:S01]  /*70b0*/  SHF.L.U32 R10, R10, 0x2, RZ ;  /* 0x000000020a0a7819 */ /* 0x000fe200000006ff */
[----:B------:R-:W0:Y:S03]  /*70c0*/  LDS R52, [R2+0x200] ;  /* 0x0002000002347984 */ /* 0x000e260000000800 */
[----:B------:R-:W-:Y:S01]  /*70d0*/  IADD3 R8, P2, PT, R10, UR26, RZ ;  /* 0x0000001a0a087c10 */ /* 0x000fe2000ff5e0ff */
        /* <DEDUP_REMOVED lines=79> */
.L_x_512:
        /* <DEDUP_REMOVED lines=8> */
.L_x_539:
[----:B------:R-:W-:Y:S05]  /*7650*/  BSYNC B2 ;  /* 0x0000000000027941 */ /* 0x000fea0003800000 */
.L_x_538:
        /* <DEDUP_REMOVED lines=8> */
.L_x_540:
[----:B------:R-:W-:Y:S01]  /*76e0*/  FADD.FTZ R102, R99, R102 ;  /* 0x0000006663667221 */ /* 0x000fe20000010000 */
[----:B------:R-:W-:-:S04]  /*76f0*/  HFMA2 R229, -RZ, RZ, 0, 1.1920928955078125e-07 ;  /* 0x00000002ffe57431 */ /* 0x000fc800000001ff */
[----:B------:R-:W-:Y:S02]  /*7700*/  MOV R230, R102 ;  /* 0x0000006600e67202 */ /* 0x000fe40000000f00 */
[----:B------:R-:W-:-:S07]  /*7710*/  MOV R104, R228 ;  /* 0x000000e400687202 */ /* 0x000fce0000000f00 */
[----:B------:R-:W-:Y:S05]  /*7720*/  WARPSYNC.COLLECTIVE R107, `(.L_x_541) ;  /* 0x000000006b087348 */ /* 0x000fea0003c00000 */
[----:B------:R0:W1:Y:S02]  /*7730*/  SHFL.BFLY P3, R228, R230, R229, R232 ;  /* 0x0c0000e5e6e47389 */ /* 0x00006400000600e8 */
[----:B01----:R-:W-:Y:S05]  /*7740*/  ENDCOLLECTIVE ;  /* 0x000000000000791b */ /* 0x003fea0003800000 */
.L_x_541:
[----:B------:R-:W-:-:S05]  /*7750*/  FADD.FTZ R104, R101, R104 ;  /* 0x0000006865687221 */ /* 0x000fca0000010000 */
[----:B------:R-:W-:Y:S02]  /*7760*/  MOV R230, R104 ;  /* 0x0000006800e67202 */ /* 0x000fe40000000f00 */
[----:B------:R-:W-:-:S07]  /*7770*/  MOV R103, R228 ;  /* 0x000000e400677202 */ /* 0x000fce0000000f00 */
[----:B------:R-:W-:Y:S05]  /*7780*/  WARPSYNC.COLLECTIVE R107, `(.L_x_542) ;  /* 0x000000006b087348 */ /* 0x000fea0003c00000 */
[----:B------:R0:W1:Y:S02]  /*7790*/  SHFL.BFLY P3, R228, R230, R229, R232 ;  /* 0x0c0000e5e6e47389 */ /* 0x00006400000600e8 */
[----:B01----:R-:W-:Y:S05]  /*77a0*/  ENDCOLLECTIVE ;  /* 0x000000000000791b */ /* 0x003fea0003800000 */
.L_x_542:
[----:B------:R-:W-:Y:S01]  /*77b0*/  FADD.FTZ R103, R102, R103 ;  /* 0x0000006766677221 */ /* 0x000fe20000010000 */
[----:B------:R-:W-:-:S04]  /*77c0*/  HFMA2 R229, -RZ, RZ, 0, 2.384185791015625e-07 ;  /* 0x00000004ffe57431 */ /* 0x000fc800000001ff */
[----:B------:R-:W-:Y:S02]  /*77d0*/  MOV R230, R103 ;  /* 0x0000006700e67202 */ /* 0x000fe40000000f00 */
[----:B------:R-:W-:-:S07]  /*77e0*/  MOV R105, R228 ;  /* 0x000000e400697202 */ /* 0x000fce0000000f00 */
[----:B------:R-:W-:Y:S05]  /*77f0*/  WARPSYNC.COLLECTIVE R107, `(.L_x_543) ;  /* 0x000000006b087348 */ /* 0x000fea0003c00000 */
[----:B------:R0:W1:Y:S02]  /*7800*/  SHFL.BFLY P3, R228, R230, R229, R232 ;  /* 0x0c0000e5e6e47389 */ /* 0x00006400000600e8 */
[----:B01----:R-:W-:Y:S05]  /*7810*/  ENDCOLLECTIVE ;  /* 0x000000000000791b */ /* 0x003fea0003800000 */
.L_x_543:
[----:B------:R-:W-:-:S05]  /*7820*/  FADD.FTZ R105, R104, R105 ;  /* 0x0000006968697221 */ /* 0x000fca0000010000 */
[----:B------:R-:W-:Y:S02]  /*7830*/  MOV R230, R105 ;  /* 0x0000006900e67202 */ /* 0x000fe40000000f00 */
[----:B------:R-:W-:-:S07]  /*7840*/  MOV R106, R228 ;  /* 0x000000e4006a7202 */ /* 0x000fce0000000f00 */
[----:B------:R-:W-:Y:S05]  /*7850*/  WARPSYNC.COLLECTIVE R107, `(.L_x_544) ;  /* 0x000000006b087348 */ /* 0x000fea0003c00000 */
[----:B------:R0:W1:Y:S02]  /*7860*/  SHFL.BFLY P3, R228, R230, R229, R232 ;  /* 0x0c0000e5e6e47389 */ /* 0x00006400000600e8 */
[----:B01----:R-:W-:Y:S05]  /*7870*/  ENDCOLLECTIVE ;  /* 0x000000000000791b */ /* 0x003fea0003800000 */
.L_x_544:
[----:B------:R-:W-:Y:S01]  /*7880*/  FADD.FTZ R106, R103, R106 ;  /* 0x0000006a676a7221 */ /* 0x000fe20000010000 */
[----:B------:R-:W-:-:S04]  /*7890*/  HFMA2 R229, -RZ, RZ, 0, 4.76837158203125e-07 ;  /* 0x00000008ffe57431 */ /* 0x000fc800000001ff */
[----:B------:R-:W-:Y:S02]  /*78a0*/  MOV R230, R106 ;  /* 0x0000006a00e67202 */ /* 0x000fe40000000f00 */
[----:B------:R-:W-:-:S07]  /*78b0*/  MOV R226, R228 ;  /* 0x000000e400e27202 */ /* 0x000fce0000000f00 */
[----:B------:R-:W-:Y:S05]  /*78c0*/  WARPSYNC.COLLECTIVE R107, `(.L_x_545) ;  /* 0x000000006b087348 */ /* 0x000fea0003c00000 */
[----:B------:R0:W1:Y:S02]  /*78d0*/  SHFL.BFLY P3, R228, R230, R229, R232 ;  /* 0x0c0000e5e6e47389 */ /* 0x00006400000600e8 */
[----:B01----:R-:W-:Y:S05]  /*78e0*/  ENDCOLLECTIVE ;  /* 0x000000000000791b */ /* 0x003fea0003800000 */
.L_x_545:
[----:B------:R-:W-:-:S05]  /*78f0*/  FADD.FTZ R226, R105, R226 ;  /* 0x000000e269e27221 */ /* 0x000fca0000010000 */
[----:B------:R-:W-:Y:S02]  /*7900*/  MOV R230, R226 ;  /* 0x000000e200e67202 */ /* 0x000fe40000000f00 */
[----:B------:R-:W-:-:S07]  /*7910*/  MOV R99, R228 ;  /* 0x000000e400637202 */ /* 0x000fce0000000f00 */
[----:B------:R-:W-:Y:S05]  /*7920*/  WARPSYNC.COLLECTIVE R107, `(.L_x_546) ;  /* 0x000000006b087348 */ /* 0x000fea0003c00000 */
[----:B------:R0:W1:Y:S02]  /*7930*/  SHFL.BFLY P3, R228, R230, R229, R232 ;  /* 0x0c0000e5e6e47389 */ /* 0x00006400000600e8 */
[----:B01----:R-:W-:Y:S05]  /*7940*/  ENDCOLLECTIVE ;  /* 0x000000000000791b */ /* 0x003fea0003800000 */
.L_x_546:
[----:B------:R-:W-:Y:S01]  /*7950*/  FADD.FTZ R99, R106, R99 ;  /* 0x000000636a637221 */ /* 0x000fe20000010000 */
[----:B------:R-:W-:-:S04]  /*7960*/  HFMA2 R229, -RZ, RZ, 0, 9.5367431640625e-07 ;  /* 0x00000010ffe57431 */ /* 0x000fc800000001ff */
[----:B------:R-:W-:Y:S02]  /*7970*/  MOV R230, R99 ;  /* 0x0000006300e67202 */ /* 0x000fe40000000f00 */
[----:B------:R-:W-:-:S07]  /*7980*/  MOV R101, R228 ;  /* 0x000000e400657202 */ /* 0x000fce0000000f00 */
[----:B------:R-:W-:Y:S05]  /*7990*/  WARPSYNC.COLLECTIVE R107, `(.L_x_547) ;  /* 0x000000006b087348 */ /* 0x000fea0003c00000 */
[----:B------:R0:W1:Y:S02]  /*79a0*/  SHFL.BFLY P3, R228, R230, R229, R232 ;  /* 0x0c0000e5e6e47389 */ /* 0x00006400000600e8 */
[----:B01----:R-:W-:Y:S05]  /*79b0*/  ENDCOLLECTIVE ;  /* 0x000000000000791b */ /* 0x003fea0003800000 */
.L_x_547:
[----:B------:R-:W-:-:S05]  /*79c0*/  FADD.FTZ R101, R226, R101 ;  /* 0x00000065e2657221 */ /* 0x000fca0000010000 */
[----:B------:R-:W-:Y:S02]  /*79d0*/  MOV R230, R101 ;  /* 0x0000006500e67202 */ /* 0x000fe40000000f00 */
[----:B------:R-:W-:-:S07]  /*79e0*/  MOV R102, R228 ;  /* 0x000000e400667202 */ /* 0x000fce0000000f00 */
[----:B------:R-:W-:Y:S05]  /*79f0*/  WARPSYNC.COLLECTIVE R107, `(.L_x_548) ;  /* 0x000000006b087348 */ /* 0x000fea0003c00000 */
[----:B------:R0:W1:Y:S02]  /*7a00*/  SHFL.BFLY P3, R228, R230, R229, R232 ;  /* 0x0c0000e5e6e47389 */ /* 0x00006400000600e8 */
[----:B01----:R-:W-:Y:S05]  /*7a10*/  ENDCOLLECTIVE ;  /* 0x000000000000791b */ /* 0x003fea0003800000 */
.L_x_548:
[----:B------:R-:W-:Y:S01]  /*7a20*/  MOV R104, R228 ;  /* 0x000000e400687202 */ /* 0x000fe20000000f00 */
[----:B------:R-:W-:Y:S06]  /*7a30*/  BRA `(.L_x_549) ;  /* 0xffffffa800187947 */ /* 0x000fec000383ffff */
.L_x_550:
        /* <DEDUP_REMOVED lines=12> */
.L_x_4935:


//--------------------- .text._ZN10layer_norm31ln_parallel_residual_bwd_kernelINS_13Kernel_traitsI6__halfS2_S2_S2_fjLj768ELj1ELj4ELj1ELj16ENS_18Kernel_traits_baseILj768ES2_S2_S2_S2_fjLj128EEEEELb0ELb1ELb0EEEvNS_9BwdParamsE --------------------------
	.section	.text._ZN10layer_norm31ln_parallel_residual_bwd_kernelINS_13Kernel_traitsI6__halfS2_S2_S2_fjLj768ELj1ELj4ELj1ELj16ENS_18Kernel_traits_baseILj768ES2_S2_S2_S2_fjLj128EEEEELb0ELb1ELb0EEEvNS_9BwdParamsE,"ax",@progbits
	.align	128
        .global         _ZN10layer_norm31ln_parallel_residual_bwd_kernelINS_13Kernel_traitsI6__halfS2_S2_S2_fjLj768ELj1ELj4ELj1ELj16ENS_18Kernel_traits_baseILj768ES2_S2_S2_S2_fjLj128EEEEELb0ELb1ELb0EEEvNS_9BwdParamsE
        .type           _ZN10layer_norm31ln_parallel_residual_bwd_kernelINS_13Kernel_traitsI6__halfS2_S2_S2_fjLj768ELj1ELj4ELj1ELj16ENS_18Kernel_traits_baseILj768ES2_S2_S2_S2_fjLj128EEEEELb0ELb1ELb0EEEvNS_9BwdParamsE,@function
        .size           _ZN10layer_norm31ln_parallel_residual_bwd_kernelINS_13Kernel_traitsI6__halfS2_S2_S2_fjLj768ELj1ELj4ELj1ELj16ENS_18Kernel_traits_baseILj768ES2_S2_S2_S2_fjLj128EEEEELb0ELb1ELb0EEEvNS_9BwdParamsE,(.L_x_4936 - _ZN10layer_norm31ln_parallel_residual_bwd_kernelINS_13Kernel_traitsI6__halfS2_S2_S2_fjLj768ELj1ELj4ELj1ELj16ENS_18Kernel_traits_baseILj768ES2_S2_S2_S2_fjLj128EEEEELb0ELb1ELb0EEEvNS_9BwdParamsE)
        .other          _ZN10layer_norm31ln_parallel_residual_bwd_kernelINS_13Kernel_traitsI6__halfS2_S2_S2_fjLj768ELj1ELj4ELj1ELj16ENS_18Kernel_traits_baseILj768ES2_S2_S2_S2_fjLj128EEEEELb0ELb1ELb0EEEvNS_9BwdParamsE,@"STO_CUDA_ENTRY STV_DEFAULT"
_ZN10layer_norm31ln_parallel_residual_bwd_kernelINS_13Kernel_traitsI6__halfS2_S2_S2_fjLj768ELj1ELj4ELj1ELj16ENS_18Kernel_traits_baseILj768ES2_S2_S2_S2_fjLj128EEEEELb0ELb1ELb0EEEvNS_9BwdParamsE:
.text._ZN10layer_norm31ln_parallel_residual_bwd_kernelINS_13Kernel_traitsI6__halfS2_S2_S2_fjLj768ELj1ELj4ELj1ELj16ENS_18Kernel_traits_baseILj768ES2_S2_S2_S2_fjLj128EEEEELb0ELb1ELb0EEEvNS_9BwdParamsE:
[----:B------:R-:W-:Y:S01]  /*0000*/  LDC R1, c[0x0][0x37c] ;  /* 0x0000df00ff017b82 */ /* 0x000fe20000000800 */
[----:B------:R-:W0:Y:S01]  /*0010*/  S2R R10, SR_TID.X ;  /* 0x00000000000a7919 */ /* 0x000e220000002100 */
[----:B------:R-:W1:Y:S01]  /*0020*/  LDCU UR4, c[0x0][0x388] ;  /* 0x00007100ff0477ac */ /* 0x000e620008000800 */
[----:B------:R-:W2:Y:S05]  /*0030*/  LDCU.64 UR10, c[0x0][0x358] ;  /* 0x00006b00ff0a77ac */ /* 0x000eaa0008000a00 */
[----:B------:R-:W3:Y:S01]  /*0040*/  S2UR UR9, SR_CTAID.X ;  /* 0x00000000000979c3 */ /* 0x000ee20000002500 */
        /* <DEDUP_REMOVED lines=13> */
[----:B------:R-:W-:Y:S02]  /*0120*/  LEA.HI.SX32 R2, R2, R5, 0x1d ;  /* 0x0000000502027211 */ /* 0x000fe400078feaff */
[----:B------:R-:W-:Y:S02]  /*0130*/  MOV R11, R3 ;  /* 0x00000003000b7202 */ /* 0x000fe40000000f00 */
[C---:B------:R-:W-:Y:S02]  /*0140*/  ISETP.GE.U32.AND P1, PT, R2.reuse, 0x40, PT ;  /* 0x000000400200780c */ /* 0x040fe40003f26070 */
[C---:B------:R-:W-:Y:S02]  /*0150*/  ISETP.GE.U32.AND P2, PT, R2.reuse, 0x60, PT ;  /* 0x000000600200780c */ /* 0x040fe40003f46070 */
[----:B------:R-:W-:-:S09]  /*0160*/  ISETP.GE.U32.AND P0, PT, R2, 0x20, PT ;  /* 0x000000200200780c */ /* 0x000fd20003f06070 */
[----:B------:R-:W2:Y:S04]  /*0170*/  @P1 LDC.64 R6, c[0x0][0x3d0] ;  /* 0x0000f400ff061b82 */ /* 0x000ea80000000a00 */
[----:B------:R-:W-:-:S04]  /*0180*/  @P0 LOP3.LUT R11, R3, 0x20, RZ, 0xfc, !PT ;  /* 0x00000020030b0812 */ /* 0x000fc800078efcff */
[----:B------:R-:W4:Y:S08]  /*0190*/  @P2 LDC.64 R8, c[0x0][0x3d0] ;  /* 0x0000f400ff082b82 */ /* 0x000f300000000a00 */
[----:B------:R-:W3:Y:S01]  /*01a0*/  @P0 LDC.64 R4, c[0x0][0x3d0] ;  /* 0x0000f400ff040b82 */ /* 0x000ee20000000a00 */
[C---:B--2---:R-:W-:Y:S01]  /*01b0*/  @P1 IMAD.WIDE.U32 R6, R11.reuse, 0x10, R6 ;  /* 0x000000100b061825 */ /* 0x044fe200078e0006 */
[----:B------:R-:W-:-:S04]  /*01c0*/  @P1 IADD3 R11, PT, PT, R11, 0x20, RZ ;  /* 0x000000200b0b1810 */ /* 0x000fc80007ffe0ff */
[----:B------:R-:W5:Y:S01]  /*01d0*/  @P1 LDG.E.128 R24, desc[UR10][R6.64] ;  /* 0x0000000a06181981 */ /* 0x000f62000c1e1d00 */
[----:B----4-:R-:W-:-:S05]  /*01e0*/  @P2 IMAD.WIDE.U32 R8, R11, 0x10, R8 ;  /* 0x000000100b082825 */ /* 0x010fca00078e0008 */
[----:B------:R-:W5:Y:S01]  /*01f0*/  @P2 LDG.E.128 R28, desc[UR10][R8.64] ;  /* 0x0000000a081c2981 */ /* 0x000f62000c1e1d00 */
[----:B---3--:R-:W-:Y:S01]  /*0200*/  @P0 IMAD.WIDE.U32 R4, R3, 0x10, R4 ;  /* 0x0000001003040825 */ /* 0x008fe200078e0004 */
[----:B------:R-:W-:-:S04]  /*0210*/  USHF.L.U32 UR8, UR9, 0x2, URZ ;  /* 0x0000000209087899 */ /* 0x000fc800080006ff */
[----:B------:R2:W5:Y:S02]  /*0220*/  @P0 LDG.E.128 R20, desc[UR10][R4.64] ;  /* 0x0000000a04140981 */ /* 0x000564000c1e1d00 */
[----:B--2---:R-:W-:-:S04]  /*0230*/  SHF.R.U32.HI R5, RZ, 0x5, R10 ;  /* 0x00000005ff057819 */ /* 0x004fc8000001160a */
        /* <DEDUP_REMOVED lines=26> */
[----:B01----:R-:W-:Y:S06]  /*03e0*/  @P0 BRA `(.L_x_552) ;  /* 0x0000006400880947 */ /* 0x003fec0003800000 */
[----:B------:R-:W0:Y:S01]  /*03f0*/  LDCU.64 UR12, c[0x0][0x438] ;  /* 0x00008700ff0c77ac */ /* 0x000e220008000a00 */
[----:B------:R-:W-:Y:S02]  /*0400*/  CS2R R32, SRZ ;  /* 0x0000000000207805 */ /* 0x000fe4000001ff00 */
[----:B------:R-:W-:Y:S02]  /*0410*/  CS2R R34, SRZ ;  /* 0x0000000000227805 */ /* 0x000fe4000001ff00 */
[----:B------:R-:W-:Y:S01]  /*0420*/  CS2R R36, SRZ ;  /* 0x0000000000247805 */ /* 0x000fe2000001ff00 */
[----:B------:R-:W1:Y:S01]  /*0430*/  LDCU.U8 UR8, c[0x0][0x410] ;  /* 0x00008200ff0877ac */ /* 0x000e620008000000 */
        /* <DEDUP_REMOVED lines=13> */
[----:B0-----:R-:W-:Y:S01]  /*0510*/  UISETP.NE.U32.AND UP0, UPT, UR12, URZ, UPT ;  /* 0x000000ff0c00728c */ /* 0x001fe2000bf05070 */
[----:B------:R-:W-:Y:S02]  /*0520*/  CS2R R56, SRZ ;  /* 0x0000000000387805 */ /* 0x000fe4000001ff00 */
[----:B------:R-:W-:-:S02]  /*0530*/  CS2R R58, SRZ ;  /* 0x00000000003a7805 */ /* 0x000fc4000001ff00 */
[----:B------:R-:W-:Y:S01]  /*0540*/  CS2R R60, SRZ ;  /* 0x00000000003c7805 */ /* 0x000fe2000001ff00 */
[----:B------:R-:W-:Y:S01]  /*0550*/  UISETP.NE.AND.EX UP0, UPT, UR13, URZ, UPT, UP0 ;  /* 0x000000ff0d00728c */ /* 0x000fe2000bf05300 */
[----:B------:R-:W-:Y:S01]  /*0560*/  CS2R R62, SRZ ;  /* 0x00000000003e7805 */ /* 0x000fe2000001ff00 */
[----:B-1----:R-:W-:Y:S01]  /*0570*/  UISETP.NE.AND UP1, UPT, UR8, URZ, UPT ;  /* 0x000000ff0800728c */ /* 0x002fe2000bf25270 */
[----:B------:R-:W-:Y:S02]  /*0580*/  CS2R R76, SRZ ;  /* 0x00000000004c7805 */ /* 0x000fe4000001ff00 */
[----:B------:R-:W-:Y:S02]  /*0590*/  CS2R R78, SRZ ;  /* 0x00000000004e7805 */ /* 0x000fe4000001ff00 */
[----:B------:R-:W-:Y:S02]  /*05a0*/  CS2R R80, SRZ ;  /* 0x0000000000507805 */ /* 0x000fe4000001ff00 */
[----:B------:R-:W-:-:S02]  /*05b0*/  PLOP3.LUT P2, PT, PT, PT, UP0, 0x80, 0x8 ;  /* 0x000000000008781c */ /* 0x000fc40003f4f008 */
[----:B------:R-:W-:Y:S02]  /*05c0*/  CS2R R82, SRZ ;  /* 0x0000000000527805 */ /* 0x000fe4000001ff00 */
[----:B------:R-:W-:-:S13]  /*05d0*/  PLOP3.LUT P3, PT, PT, PT, UP1, 0x80, 0x8 ;  /* 0x000000000008781c */ /* 0x000fda0003f6f018 */
.L_x_595:
        /* <DEDUP_REMOVED lines=16> */
[C---:B------:R-:W-:Y:S02]  /*06e0*/  ISETP.GE.U32.AND P5, PT, R2.reuse, 0x40, PT ;  /* 0x000000400200780c */ /* 0x040fe40003fa6070 */
[----:B------:R-:W-:Y:S02]  /*06f0*/  CS2R R144, SRZ ;  /* 0x0000000000907805 */ /* 0x000fe4000001ff00 */
[----:B------:R-:W-:Y:S02]  /*0700*/  ISETP.GE.U32.AND P4, PT, R2, 0x60, PT ;  /* 0x000000600200780c */ /* 0x000fe40003f86070 */
[----:B------:R-:W-:-:S05]  /*0710*/  MOV R107, R4 ;  /* 0x00000004006b7202 */ /* 0x000fca0000000f00 */
[----:B------:R-:W-:Y:S06]  /*0720*/  @!P0 BRA `(.L_x_556) ;  /* 0x00000004005c8947 */ /* 0x000fec0003800000 */
[----:B------:R-:W0:Y:S08]  /*0730*/  LDC.64 R100, c[0x0][0x3a8] ;  /* 0x0000ea00ff647b82 */ /* 0x000e300000000a00 */
[----:B------:R-:W1:Y:S01]  /*0740*/  LDC.64 R104, c[0x0][0x428] ;  /* 0x00010a00ff687b82 */ /* 0x000e620000000a00 */
[----:B0-----:R-:W-:-:S06]  /*0750*/  IMAD.WIDE.U32 R100, R4, 0x10, R100 ;  /* 0x0000001004647825 */ /* 0x001fcc00078e0064 */
[----:B------:R-:W2:Y:S01]  /*0760*/  LDG.E.128 R100, desc[UR10][R100.64] ;  /* 0x0000000a64647981 */ /* 0x000ea2000c1e1d00 */
[----:B-1----:R-:W-:-:S06]  /*0770*/  IMAD.WIDE.U32 R104, R4, 0x10, R104 ;  /* 0x0000001004687825 */ /* 0x002fcc00078e0068 */
[----:B------:R-:W3:Y:S01]  /*0780*/  LDG.E.128 R104, desc[UR10][R104.64] ;  /* 0x0000000a68687981 */ /* 0x000ee2000c1e1d00 */
[--C-:B------:R-:W-:Y:S02]  /*0790*/  HADD2.F32 R141, -RZ, R20.reuse.H0_H0 ;  /* 0x20000014ff8d7230 */ /* 0x100fe40000004100 */
[--C-:B------:R-:W-:Y:S02]  /*07a0*/  HADD2.F32 R134, -RZ, R21.reuse.H1_H1 ;  /* 0x30000015ff867230 */ /* 0x100fe40000004100 */
[----:B------:R-:W-:Y:S02]  /*07b0*/  HADD2.F32 R138, -RZ, R20.H1_H1 ;  /* 0x30000014ff8a7230 */ /* 0x000fe40000004100 */
[----:B------:R-:W-:Y:S02]  /*07c0*/  HADD2.F32 R137, -RZ, R21.H0_H0 ;  /* 0x20000015ff897230 */ /* 0x000fe40000004100 */
[----:B--2---:R-:W-:Y:S02]  /*07d0*/  HADD2.F32 R129, -RZ, R100.H0_H0 ;  /* 0x20000064ff817230 */ /* 0x004fe40000004100 */
[----:B------:R-:W-:-:S02]  /*07e0*/  HADD2.F32 R145, -RZ, R102.H0_H0 ;  /* 0x20000066ff917230 */ /* 0x000fc40000004100 */
[----:B------:R-:W-:Y:S02]  /*07f0*/  HADD2.F32 R147, -RZ, R102.H1_H1 ;  /* 0x30000066ff937230 */ /* 0x000fe40000004100 */
[C---:B------:R-:W-:Y:S01]  /*0800*/  FADD.FTZ R102, -R142.reuse, R129 ;  /* 0x000000818e667221 */ /* 0x040fe20000010100 */
[--C-:B------:R-:W-:Y:S02]  /*0810*/  HADD2.F32 R133, -RZ, R101.reuse.H0_H0 ;  /* 0x20000065ff857230 */ /* 0x100fe40000004100 */
[----:B------:R-:W-:Y:S02]  /*0820*/  HADD2.F32 R135, -RZ, R101.H1_H1 ;  /* 0x30000065ff877230 */ /* 0x000fe40000004100 */
[----:B-----5:R-:W-:Y:S01]  /*0830*/  FMUL.FTZ R143, R109, R102 ;  /* 0x000000666d8f7220 */ /* 0x020fe20000410000 */
[----:B------:R-:W-:Y:S02]  /*0840*/  HADD2.F32 R131, -RZ, R100.H1_H1 ;  /* 0x30000064ff837230 */ /* 0x000fe40000004100 */
[----:B------:R-:W-:Y:S01]  /*0850*/  FADD.FTZ R102, -R142, R133 ;  /* 0x000000858e667221 */ /* 0x000fe20000010100 */
[----:B---3--:R-:W-:-:S02]  /*0860*/  HADD2.F32 R112, -RZ, R104.H0_H0 ;  /* 0x20000068ff707230 */ /* 0x008fc40000004100 */
[C---:B------:R-:W-:Y:S01]  /*0870*/  FADD.FTZ R136, -R142.reuse, R135 ;  /* 0x000000878e887221 */ /* 0x040fe20000010100 */
[--C-:B------:R-:W-:Y:S02]  /*0880*/  HADD2.F32 R114, -RZ, R105.reuse.H0_H0 ;  /* 0x20000069ff727230 */ /* 0x100fe40000004100 */
[C---:B------:R-:W-:Y:S01]  /*0890*/  FMUL.FTZ R139, R109.reuse, R102 ;  /* 0x000000666d8b7220 */ /* 0x040fe20000410000 */
[C---:B------:R-:W-:Y:S01]  /*08a0*/  FADD.FTZ R102, -R142.reuse, R145 ;  /* 0x000000918e667221 */ /* 0x040fe20000010100 */
[----:B------:R-:W-:Y:S02]  /*08b0*/  HADD2.F32 R105, -RZ, R105.H1_H1 ;  /* 0x30000069ff697230 */ /* 0x000fe40000004100 */
[----:B------:R-:W-:Y:S01]  /*08c0*/  FADD.FTZ R140, -R142, R131 ;  /* 0x000000838e8c7221 */ /* 0x000fe20000010100 */
[----:B------:R-:W-:Y:S02]  /*08d0*/  HADD2.F32 R104, -RZ, R104.H1_H1 ;  /* 0x30000068ff687230 */ /* 0x000fe40000004100 */
[----:B------:R-:W-:Y:S01]  /*08e0*/  FMUL.FTZ R136, R109, R136 ;  /* 0x000000886d887220 */ /* 0x000fe20000410000 */
[----:B------:R-:W-:-:S02]  /*08f0*/  HADD2.F32 R132, -RZ, R106.H0_H0 ;  /* 0x2000006aff847230 */ /* 0x000fc40000004100 */
[----:B------:R-:W-:Y:S01]  /*0900*/  FMUL.FTZ R141, R141, R112 ;  /* 0x000000708d8d7220 */ /* 0x000fe20000410000 */
[----:B------:R-:W-:Y:S02]  /*0910*/  HADD2.F32 R133, -RZ, R22.H0_H0 ;  /* 0x20000016ff857230 */ /* 0x000fe40000004100 */
[C---:B------:R-:W-:Y:S01]  /*0920*/  FMUL.FTZ R135, R109.reuse, R102 ;  /* 0x000000666d877220 */ /* 0x040fe20000410000 */
[----:B------:R-:W-:Y:S01]  /*0930*/  FADD.FTZ R102, -R142, R147 ;  /* 0x000000938e667221 */ /* 0x000fe20000010100 */
[--C-:B------:R-:W-:Y:S02]  /*0940*/  HADD2.F32 R101, -RZ, R107.reuse.H0_H0 ;  /* 0x2000006bff657230 */ /* 0x100fe40000004100 */
[----:B------:R-:W-:Y:S01]  /*0950*/  FMUL.FTZ R140, R109, R140 ;  /* 0x0000008c6d8c7220 */ /* 0x000fe20000410000 */
[----:B------:R-:W-:Y:S02]  /*0960*/  HADD2.F32 R100, -RZ, R107.H1_H1 ;  /* 0x3000006bff647230 */ /* 0x000fe40000004100 */
[-C--:B------:R-:W-:Y:S01]  /*0970*/  FMUL.FTZ R134, R134, R105.reuse ;  /* 0x0000006986867220 */ /* 0x080fe20000410000 */
[----:B------:R-:W-:Y:S01]  /*0980*/  FADD.FTZ R51, R51, R105 ;  /* 0x0000006933337221 */ /* 0x000fe20000010000 */
[----:B------:R-:W-:Y:S01]  /*0990*/  FFMA.FTZ R35, R136, R105, R35 ;  /* 0x0000006988237223 */ /* 0x000fe20000010023 */
[----:B------:R-:W-:Y:S01]  /*09a0*/  FMUL.FTZ R138, R138, R104 ;  /* 0x000000688a8a7220 */ /* 0x000fe20000410000 */
[----:B------:R-:W-:Y:S01]  /*09b0*/  FADD.FTZ R105, RZ, R141 ;  /* 0x0000008dff697221 */ /* 0x000fe20000010000 */
[----:B------:R-:W-:Y:S01]  /*09c0*/  FFMA.FTZ R107, R143, R141, RZ ;  /* 0x0000008d8f6b7223 */ /* 0x000fe200000100ff */
[----:B------:R-:W-:-:S02]  /*09d0*/  HADD2.F32 R106, -RZ, R106.H1_H1 ;  /* 0x3000006aff6a7230 */ /* 0x000fc40000004100 */
[-C--:B------:R-:W-:Y:S01]  /*09e0*/  FMUL.FTZ R133, R133, R132.reuse ;  /* 0x0000008485857220 */ /* 0x080fe20000410000 */
[----:B------:R-:W-:Y:S02]  /*09f0*/  HADD2.F32 R131, -RZ, R22.H1_H1 ;  /* 0x30000016ff837230 */ /* 0x000fe40000004100 */
[----:B------:R-:W-:Y:S01]  /*0a00*/  FADD.FTZ R52, R52, R132 ;  /* 0x0000008434347221 */ /* 0x000fe20000010000 */
[----:B------:R-:W-:Y:S01]  /*0a10*/  FFMA.FTZ R36, R135, R132, R36 ;  /* 0x0000008487247223 */ /* 0x000fe20000010024 */
[----:B------:R-:W-:Y:S02]  /*0a20*/  HADD2.F32 R111, -RZ, R103.H0_H0 ;  /* 0x20000067ff6f7230 */ /* 0x000fe40000004100 */
[----:B------:R-:W-:Y:S01]  /*0a30*/  FMUL.FTZ R132, R109, R102 ;  /* 0x000000666d847220 */ /* 0x000fe20000410000 */
[----:B------:R-:W-:Y:S01]  /*0a40*/  FADD.FTZ R49, R49, R104 ;  /* 0x0000006831317221 */ /* 0x000fe20000010000 */
[C---:B------:R-:W-:Y:S01]  /*0a50*/  FFMA.FTZ R33, R140.reuse, R104, R33 ;  /* 0x000000688c217223 */ /* 0x040fe20000010021 */
[----:B------:R-:W-:Y:S01]  /*0a60*/  FMUL.FTZ R137, R137, R114 ;  /* 0x0000007289897220 */ /* 0x000fe20000410000 */
[----:B------:R-:W-:Y:S01]  /*0a70*/  FADD.FTZ R102, R105, R138 ;  /* 0x0000008a69667221 */ /* 0x000fe20000010000 */
[----:B------:R-:W-:Y:S01]  /*0a80*/  FFMA.FTZ R104, R140, R138, R107 ;  /* 0x0000008a8c687223 */ /* 0x000fe2000001006b */
[-C--:B------:R-:W-:Y:S01]  /*0a90*/  FMUL.FTZ R131, R131, R106.reuse ;  /* 0x0000006a83837220 */ /* 0x080fe20000410000 */
[----:B------:R-:W-:Y:S01]  /*0aa0*/  FADD.FTZ R53, R53, R106 ;  /* 0x0000006a35357221 */ /* 0x000fe20000010000 */
[----:B------:R-:W-:Y:S01]  /*0ab0*/  FFMA.FTZ R37, R132, R106, R37 ;  /* 0x0000006a84257223 */ /* 0x000fe20000010025 */
[----:B------:R-:W-:Y:S01]  /*0ac0*/  FADD.FTZ R106, -R142, R111 ;  /* 0x0000006f8e6a7221 */ /* 0x000fe20000010100 */
[----:B------:R-:W-:Y:S01]  /*0ad0*/  FADD.FTZ R105, R102, R137 ;  /* 0x0000008966697221 */ /* 0x000fe20000010000 */
[----:B------:R-:W-:Y:S01]  /*0ae0*/  FFMA.FTZ R107, R139, R137, R104 ;  /* 0x000000898b6b7223 */ /* 0x000fe20000010068 */
[----:B------:R-:W-:Y:S01]  /*0af0*/  FADD.FTZ R48, R48, R112 ;  /* 0x0000007030307221 */ /* 0x000fe20000010000 */
[----:B------:R-:W-:Y:S01]  /*0b00*/  FFMA.FTZ R32, R143, R112, R32 ;  /* 0x000000708f207223 */ /* 0x000fe20000010020 */
[----:B------:R-:W-:-:S02]  /*0b10*/  HADD2.F32 R112, -RZ, R23.H0_H0 ;  /* 0x20000017ff707230 */ /* 0x000fc40000004100 */
[----:B------:R-:W-:Y:S01]  /*0b20*/  FMUL.FTZ R129, R109, R106 ;  /* 0x0000006a6d817220 */ /* 0x000fe20000410000 */
[----:B------:R-:W-:Y:S01]  /*0b30*/  FADD.FTZ R102, R105, R134 ;  /* 0x0000008669667221 */ /* 0x000fe20000010000 */
[----:B------:R-:W-:Y:S01]  /*0b40*/  FFMA.FTZ R104, R136, R134, R107 ;  /* 0x0000008688687223 */ /* 0x000fe2000001006b */
[----:B------:R-:W-:Y:S02]  /*0b50*/  HADD2.F32 R103, -RZ, R103.H1_H1 ;  /* 0x30000067ff677230 */ /* 0x000fe40000004100 */
[-C--:B------:R-:W-:Y:S01]  /*0b60*/  FMUL.FTZ R111, R112, R101.reuse ;  /* 0x00000065706f7220 */ /* 0x080fe20000410000 */
[----:B------:R-:W-:Y:S01]  /*0b70*/  FADD.FTZ R54, R54, R101 ;  /* 0x0000006536367221 */ /* 0x000fe20000010000 */
[----:B------:R-:W-:Y:S01]  /*0b80*/  FFMA.FTZ R38, R129, R101, R38 ;  /* 0x0000006581267223 */ /* 0x000fe20000010026 */
[----:B------:R-:W-:Y:S01]  /*0b90*/  FADD.FTZ R102, R102, R133 ;  /* 0x0000008566667221 */ /* 0x000fe20000010000 */
[----:B------:R-:W-:Y:S01]  /*0ba0*/  FFMA.FTZ R101, R135, R133, R104 ;  /* 0x0000008587657223 */ /* 0x000fe20000010068 */
[----:B------:R-:W-:-:S02]  /*0bb0*/  HADD2.F32 R145, -RZ, R23.H1_H1 ;  /* 0x30000017ff917230 */ /* 0x000fc40000004100 */
[----:B------:R-:W-:Y:S01]  /*0bc0*/  FADD.FTZ R50, R50, R114 ;  /* 0x0000007232327221 */ /* 0x000fe20000010000 */
[----:B------:R-:W-:Y:S01]  /*0bd0*/  FFMA.FTZ R34, R139, R114, R34 ;  /* 0x000000728b227223 */ /* 0x000fe20000010022 */
[----:B------:R-:W-:Y:S01]  /*0be0*/  FADD.FTZ R114, -R142, R103 ;  /* 0x000000678e727221 */ /* 0x000fe20000010100 */
        /* <DEDUP_REMOVED lines=8> */
[----:B------:R-:W-:Y:S01]  /*0c70*/  IADD3 R107, PT, PT, R4, 0x20, RZ ;  /* 0x00000020046b7810 */ /* 0x000fe20007ffe0ff */
[----:B------:R-:W-:Y:S01]  /*0c80*/  FADD.FTZ R145, R145, R112 ;  /* 0x0000007091917221 */ /* 0x000fe20000010000 */
[----:B------:R-:W-:-:S07]  /*0c90*/  FFMA.FTZ R144, R114, R112, R101 ;  /* 0x0000007072907223 */ /* 0x000fce0000010065 */
.L_x_556:
[----:B------:R-:W-:Y:S05]  /*0ca0*/  BSYNC.RECONVERGENT B2 ;  /* 0x0000000000027941 */ /* 0x000fea0003800200 */
.L_x_555:
[----:B------:R-:W-:Y:S04]  /*0cb0*/  BSSY.RECONVERGENT B2, `(.L_x_557) ;  /* 0x0000059000027945 */ /* 0x000fe80003800200 */
[----:B------:R-:W-:Y:S05]  /*0cc0*/  @!P5 BRA `(.L_x_558) ;  /* 0x00000004005cd947 */ /* 0x000fea0003800000 */
[----:B------:R-:W0:Y:S08]  /*0cd0*/  LDC.64 R8, c[0x0][0x3a8] ;  /* 0x0000ea00ff087b82 */ /* 0x000e300000000a00 */
[----:B------:R-:W1:Y:S01]  /*0ce0*/  LDC.64 R6, c[0x0][0x428] ;  /* 0x00010a00ff067b82 */ /* 0x000e620000000a00 */
[----:B0-----:R-:W-:-:S06]  /*0cf0*/  IMAD.WIDE.U32 R8, R107, 0x10, R8 ;  /* 0x000000106b087825 */ /* 0x001fcc00078e0008 */
[----:B------:R-:W2:Y:S01]  /*0d00*/  LDG.E.128 R8, desc[UR10][R8.64] ;  /* 0x0000000a08087981 */ /* 0x000ea2000c1e1d00 */
[----:B-1----:R-:W-:-:S05]  /*0d10*/  IMAD.WIDE.U32 R6, R107, 0x10, R6 ;  /* 0x000000106b067825 */ /* 0x002fca00078e0006 */
[----:B------:R0:W3:Y:S01]  /*0d20*/  LDG.E.128 R12, desc[UR10][R6.64] ;  /* 0x0000000a060c7981 */ /* 0x0000e2000c1e1d00 */
[----:B------:R-:W-:Y:S01]  /*0d30*/  HADD2.F32 R104, -RZ, R26.H1_H1 ;  /* 0x3000001aff687230 */ /* 0x000fe20000004100 */
[----:B------:R-:W-:Y:S01]  /*0d40*/  IADD3 R107, PT, PT, R107, 0x20, RZ ;  /* 0x000000206b6b7810 */ /* 0x000fe20007ffe0ff */
[----:B------:R-:W-:Y:S02]  /*0d50*/  HADD2.F32 R108, -RZ, R27.H0_H0 ;  /* 0x2000001bff6c7230 */ /* 0x000fe40000004100 */
[--C-:B--2---:R-:W-:Y:S02]  /*0d60*/  HADD2.F32 R19, -RZ, R8.reuse.H0_H0 ;  /* 0x20000008ff137230 */ /* 0x104fe40000004100 */
[----:B------:R-:W-:Y:S02]  /*0d70*/  HADD2.F32 R105, -RZ, R8.H1_H1 ;  /* 0x30000008ff697230 */ /* 0x000fe40000004100 */
[--C-:B------:R-:W-:Y:S02]  /*0d80*/  HADD2.F32 R147, -RZ, R9.reuse.H0_H0 ;  /* 0x20000009ff937230 */ /* 0x100fe40000004100 */
[----:B0-----:R-:W-:Y:S01]  /*0d90*/  FADD.FTZ R6, -R142, R19 ;  /* 0x000000138e067221 */ /* 0x001fe20000010100 */
[----:B------:R-:W-:-:S02]  /*0da0*/  HADD2.F32 R149, -RZ, R9.H1_H1 ;  /* 0x30000009ff957230 */ /* 0x000fc40000004100 */
[----:B------:R-:W-:Y:S02]  /*0db0*/  HADD2.F32 R8, -RZ, R24.H0_H0 ;  /* 0x20000018ff087230 */ /* 0x000fe40000004100 */
[----:B-----5:R-:W-:Y:S01]  /*0dc0*/  FMUL.FTZ R7, R109, R6 ;  /* 0x000000066d077220 */ /* 0x020fe20000410000 */
[----:B---3--:R-:W-:Y:S02]  /*0dd0*/  HADD2.F32 R9, -RZ, R12.H0_H0 ;  /* 0x2000000cff097230 */ /* 0x008fe40000004100 */
[--C-:B------:R-:W-:Y:S02]  /*0de0*/  HADD2.F32 R151, -RZ, R10.reuse.H0_H0 ;  /* 0x2000000aff977230 */ /* 0x100fe40000004100 */
[----:B------:R-:W-:Y:S02]  /*0df0*/  HADD2.F32 R153, -RZ, R10.H1_H1 ;  /* 0x3000000aff997230 */ /* 0x000fe40000004100 */
[----:B------:R-:W-:Y:S01]  /*0e00*/  FADD.FTZ R10, -R142, R105 ;  /* 0x000000698e0a7221 */ /* 0x000fe20000010100 */
[----:B------:R-:W-:-:S02]  /*0e10*/  HADD2.F32 R17, -RZ, R11.H0_H0 ;  /* 0x2000000bff117230 */ /* 0x000fc40000004100 */
[----:B------:R-:W-:Y:S01]  /*0e20*/  FMUL.FTZ R6, R8, R9 ;  /* 0x0000000908067220 */ /* 0x000fe20000410000 */
[----:B------:R-:W-:Y:S02]  /*0e30*/  HADD2.F32 R101, -RZ, R11.H1_H1 ;  /* 0x3000000bff657230 */ /* 0x000fe40000004100 */
[----:B------:R-:W-:Y:S01]  /*0e40*/  FMUL.FTZ R8, R109, R10 ;  /* 0x0000000a6d087220 */ /* 0x000fe20000410000 */
[----:B------:R-:W-:Y:S02]  /*0e50*/  HADD2.F32 R12, -RZ, R12.H1_H1 ;  /* 0x3000000cff0c7230 */ /* 0x000fe40000004100 */
[----:B------:R-:W-:Y:S01]  /*0e60*/  FADD.FTZ R10, -R142, R147 ;  /* 0x000000938e0a7221 */ /* 0x000fe20000010100 */
[----:B------:R-:W-:Y:S02]  /*0e70*/  HADD2.F32 R11, -RZ, R24.H1_H1 ;  /* 0x30000018ff0b7230 */ /* 0x000fe40000004100 */
[----:B------:R-:W-:Y:S01]  /*0e80*/  FADD.FTZ R56, R56, R9 ;  /* 0x0000000938387221 */ /* 0x000fe20000010000 */
[----:B------:R-:W-:-:S02]  /*0e90*/  HADD2.F32 R16, -RZ, R13.H0_H0 ;  /* 0x2000000dff107230 */ /* 0x000fc40000004100 */
[----:B------:R-:W-:Y:S01]  /*0ea0*/  FFMA.FTZ R40, R7, R9, R40 ;  /* 0x0000000907287223 */ /* 0x000fe20000010028 */
[----:B------:R-:W-:Y:S02]  /*0eb0*/  HADD2.F32 R18, -RZ, R13.H1_H1 ;  /* 0x3000000dff127230 */ /* 0x000fe40000004100 */
[----:B------:R-:W-:Y:S01]  /*0ec0*/  FMUL.FTZ R9, R11, R12 ;  /* 0x0000000c0b097220 */ /* 0x000fe20000410000 */
[----:B------:R-:W-:Y:S02]  /*0ed0*/  HADD2.F32 R13, -RZ, R25.H0_H0 ;  /* 0x20000019ff0d7230 */ /* 0x000fe40000004100 */
[----:B------:R-:W-:Y:S01]  /*0ee0*/  FMUL.FTZ R11, R109, R10 ;  /* 0x0000000a6d0b7220 */ /* 0x000fe20000410000 */
[----:B------:R-:W-:Y:S01]  /*0ef0*/  FADD.FTZ R57, R57, R12 ;  /* 0x0000000c39397221 */ /* 0x000fe20000010000 */
[----:B------:R-:W-:Y:S01]  /*0f00*/  FFMA.FTZ R41, R8, R12, R41 ;  /* 0x0000000c08297223 */ /* 0x000fe20000010029 */
[----:B------:R-:W-:Y:S01]  /*0f10*/  FADD.FTZ R12, -R142, R149 ;  /* 0x000000958e0c7221 */ /* 0x000fe20000010100 */
[-C--:B------:R-:W-:Y:S01]  /*0f20*/  FMUL.FTZ R10, R13, R16.reuse ;  /* 0x000000100d0a7220 */ /* 0x080fe20000410000 */
[----:B------:R-:W-:Y:S01]  /*0f30*/  FADD.FTZ R58, R58, R16 ;  /* 0x000000103a3a7221 */ /* 0x000fe20000010000 */
[----:B------:R-:W-:Y:S01]  /*0f40*/  FFMA.FTZ R42, R11, R16, R42 ;  /* 0x000000100b2a7223 */ /* 0x000fe2000001002a */
[----:B------:R-:W-:Y:S01]  /*0f50*/  FADD.FTZ R16, -R142, R151 ;  /* 0x000000978e107221 */ /* 0x000fe20000010100 */
[----:B------:R-:W-:-:S02]  /*0f60*/  HADD2.F32 R102, -RZ, R14.H0_H0 ;  /* 0x2000000eff667230 */ /* 0x000fc40000004100 */
[----:B------:R-:W-:Y:S01]  /*0f70*/  FMUL.FTZ R12, R109, R12 ;  /* 0x0000000c6d0c7220 */ /* 0x000fe20000410000 */
[----:B------:R-:W-:Y:S02]  /*0f80*/  HADD2.F32 R106, -RZ, R14.H1_H1 ;  /* 0x3000000eff6a7230 */ /* 0x000fe40000004100 */
[----:B------:R-:W-:Y:S01]  /*0f90*/  FADD.FTZ R59, R59, R18 ;  /* 0x000000123b3b7221 */ /* 0x000fe20000010000 */
[----:B------:R-:W-:Y:S02]  /*0fa0*/  HADD2.F32 R14, -RZ, R25.H1_H1 ;  /* 0x30000019ff0e7230 */ /* 0x000fe40000004100 */
[----:B------:R-:W-:Y:S01]  /*0fb0*/  FFMA.FTZ R43, R12, R18, R43 ;  /* 0x000000120c2b7223 */ /* 0x000fe2000001002b */
[--C-:B------:R-:W-:Y:S02]  /*0fc0*/  HADD2.F32 R103, -RZ, R15.reuse.H0_H0 ;  /* 0x2000000fff677230 */ /* 0x100fe40000004100 */
[----:B------:R-:W-:Y:S01]  /*0fd0*/  FADD.FTZ R60, R60, R102 ;  /* 0x000000663c3c7221 */ /* 0x000fe20000010000 */
[----:B------:R-:W-:-:S02]  /*0fe0*/  HADD2.F32 R100, -RZ, R15.H1_H1 ;  /* 0x3000000fff647230 */ /* 0x000fc40000004100 */
[----:B------:R-:W-:Y:S01]  /*0ff0*/  FMUL.FTZ R15, R109, R16 ;  /* 0x000000106d0f7220 */ /* 0x000fe20000410000 */
[----:B------:R-:W-:Y:S02]  /*1000*/  HADD2.F32 R19, -RZ, R26.H0_H0 ;  /* 0x2000001aff137230 */ /* 0x000fe40000004100 */
[----:B------:R-:W-:Y:S01]  /*1010*/  FMUL.FTZ R13, R14, R18 ;  /* 0x000000120e0d7220 */ /* 0x000fe20000410000 */
[----:B------:R-:W-:Y:S01]  /*1020*/  FADD.FTZ R18, -R142, R153 ;  /* 0x000000998e127221 */ /* 0x000fe20000010100 */
[----:B------:R-:W-:Y:S01]  /*1030*/  FFMA.FTZ R44, R15, R102, R44 ;  /* 0x000000660f2c7223 */ /* 0x000fe2000001002c */
[----:B------:R-:W-:Y:S01]  /*1040*/  FMUL.FTZ R16, R104, R106 ;  /* 0x0000006a68107220 */ /* 0x000fe20000410000 */
[----:B------:R-:W-:Y:S01]  /*1050*/  FMUL.FTZ R14, R19, R102 ;  /* 0x00000066130e7220 */ /* 0x000fe20000410000 */
[----:B------:R-:W-:Y:S01]  /*1060*/  FADD.FTZ R102, R145, R6 ;  /* 0x0000000691667221 */ /* 0x000fe20000010000 */
[----:B------:R-:W-:Y:S01]  /*1070*/  FFMA.FTZ R19, R7, R6, R144 ;  /* 0x0000000607137223 */ /* 0x000fe20000010090 */
[----:B------:R-:W-:Y:S01]  /*1080*/  FMUL.FTZ R18, R109, R18 ;  /* 0x000000126d127220 */ /* 0x000fe20000410000 */
[----:B------:R-:W-:Y:S01]  /*1090*/  FADD.FTZ R61, R61, R106 ;  /* 0x0000006a3d3d7221 */ /* 0x000fe20000010000 */
[----:B------:R-:W-:Y:S01]  /*10a0*/  FADD.FTZ R105, R102, R9 ;  /* 0x0000000966697221 */ /* 0x000fe20000010000 */
[----:B------:R-:W-:Y:S01]  /*10b0*/  FFMA.FTZ R102, R8, R9, R19 ;  /* 0x0000000908667223 */ /* 0x000fe20000010013 */
        /* <DEDUP_REMOVED lines=12> */
[----:B------:R-:W-:-:S02]  /*1180*/  HADD2.F32 R147, -RZ, R27.H1_H1 ;  /* 0x3000001bff937230 */ /* 0x000fc40000004100 */
[----:B------:R-:W-:Y:S01]  /*1190*/  FADD.FTZ R110, -R142, R101 ;  /* 0x000000658e6e7221 */ /* 0x000fe20000010100 */
[----:B------:R-:W-:Y:S01]  /*11a0*/  FADD.FTZ R102, R145, R16 ;  /* 0x0000001091667221 */ /* 0x000fe20000010000 */
[----:B------:R-:W-:Y:S01]  /*11b0*/  FFMA.FTZ R104, R18, R16, R103 ;  /* 0x0000001012687223 */ /* 0x000fe20000010067 */
[----:B------:R-:W-:Y:S01]  /*11c0*/  FADD.FTZ R63, R63, R100 ;  /* 0x000000643f3f7221 */ /* 0x000fe20000010000 */
[----:B------:R-:W-:Y:S01]  /*11d0*/  FMUL.FTZ R108, R147, R100 ;  /* 0x00000064936c7220 */ /* 0x000fe20000410000 */
[----:B------:R-:W-:Y:S01]  /*11e0*/  FMUL.FTZ R110, R109, R110 ;  /* 0x0000006e6d6e7220 */ /* 0x000fe20000410000 */
[----:B------:R-:W-:Y:S01]  /*11f0*/  FADD.FTZ R145, R102, R17 ;  /* 0x0000001166917221 */ /* 0x000fe20000010000 */
[----:B------:R-:W-:Y:S02]  /*1200*/  FFMA.FTZ R101, R19, R17, R104 ;  /* 0x0000001113657223 */ /* 0x000fe40000010068 */
[C---:B------:R-:W-:Y:S01]  /*1210*/  FFMA.FTZ R47, R110.reuse, R100, R47 ;  /* 0x000000646e2f7223 */ /* 0x040fe2000001002f */
[----:B------:R-:W-:Y:S01]  /*1220*/  FADD.FTZ R145, R145, R108 ;  /* 0x0000006c91917221 */ /* 0x000fe20000010000 */
[----:B------:R-:W-:-:S07]  /*1230*/  FFMA.FTZ R144, R110, R108, R101 ;  /* 0x0000006c6e907223 */ /* 0x000fce0000010065 */
.L_x_558:
[----:B------:R-:W-:Y:S05]  /*1240*/  BSYNC.RECONVERGENT B2 ;  /* 0x0000000000027941 */ /* 0x000fea0003800200 */
.L_x_557:
[----:B------:R-:W-:Y:S05]  /*1250*/  @!P4 BRA `(.L_x_559) ;  /* 0x0000001400c0c947 */ /* 0x000fea0003800000 */
[----:B------:R-:W0:Y:S08]  /*1260*/  LDC.64 R100, c[0x0][0x3a8] ;  /* 0x0000ea00ff647b82 */ /* 0x000e300000000a00 */
[----:B------:R-:W1:Y:S01]  /*1270*/  LDC.64 R104, c[0x0][0x428] ;  /* 0x00010a00ff687b82 */ /* 0x000e620000000a00 */
[----:B0-----:R-:W-:-:S06]  /*1280*/  IMAD.WIDE.U32 R100, R107, 0x10, R100 ;  /* 0x000000106b647825 */ /* 0x001fcc00078e0064 */
[----:B------:R-:W2:Y:S01]  /*1290*/  LDG.E.128 R100, desc[UR10][R100.64] ;  /* 0x0000000a64647981 */ /* 0x000ea2000c1e1d00 */
[----:B-1----:R-:W-:-:S06]  /*12a0*/  IMAD.WIDE.U32 R104, R107, 0x10, R104 ;  /* 0x000000106b687825 */ /* 0x002fcc00078e0068 */
[----:B------:R-:W3:Y:S01]  /*12b0*/  LDG.E.128 R104, desc[UR10][R104.64] ;  /* 0x0000000a68687981 */ /* 0x000ee2000c1e1d00 */
[--C-:B--2---:R-:W-:Y:S02]  /*12c0*/  HADD2.F32 R125, -RZ, R103.reuse.H0_H0 ;  /* 0x20000067ff7d7230 */ /* 0x104fe40000004100 */
[--C-:B------:R-:W-:Y:S02]  /*12d0*/  HADD2.F32 R113, -RZ, R100.reuse.H0_H0 ;  /* 0x20000064ff717230 */ /* 0x100fe40000004100 */
[----:B------:R-:W-:Y:S02]  /*12e0*/  HADD2.F32 R115, -RZ, R100.H1_H1 ;  /* 0x30000064ff737230 */ /* 0x000fe40000004100 */
[C---:B------:R-:W-:Y:S01]  /*12f0*/  FADD.FTZ R100, -R142.reuse, R125 ;  /* 0x0000007d8e647221 */ /* 0x040fe20000010100 */
[----:B------:R-:W-:Y:S02]  /*1300*/  HADD2.F32 R103, -RZ, R103.H1_H1 ;  /* 0x30000067ff677230 */ /* 0x000fe40000004100 */
[----:B------:R-:W-:Y:S01]  /*1310*/  FADD.FTZ R116, -R142, R113 ;  /* 0x000000718e747221 */ /* 0x000fe20000010100 */
[----:B------:R-:W-:-:S02]  /*1320*/  HADD2.F32 R117, -RZ, R101.H0_H0 ;  /* 0x20000065ff757230 */ /* 0x000fc40000004100 */
[C---:B------:R-:W-:Y:S01]  /*1330*/  FADD.FTZ R118, -R142.reuse, R115 ;  /* 0x000000738e767221 */ /* 0x040fe20000010100 */
[----:B------:R-:W-:Y:S02]  /*1340*/  HADD2.F32 R119, -RZ, R101.H1_H1 ;  /* 0x30000065ff777230 */ /* 0x000fe40000004100 */
[C---:B------:R-:W-:Y:S01]  /*1350*/  FADD.FTZ R130, -R142.reuse, R103 ;  /* 0x000000678e827221 */ /* 0x040fe20000010100 */
[----:B------:R-:W-:Y:S02]  /*1360*/  HADD2.F32 R103, -RZ, R28.H0_H0 ;  /* 0x2000001cff677230 */ /* 0x000fe40000004100 */
[----:B------:R-:W-:Y:S01]  /*1370*/  FADD.FTZ R120, -R142, R117 ;  /* 0x000000758e787221 */ /* 0x000fe20000010100 */
[--C-:B---3--:R-:W-:Y:S02]  /*1380*/  HADD2.F32 R115, -RZ, R104.reuse.H0_H0 ;  /* 0x20000068ff737230 */ /* 0x108fe40000004100 */
[----:B-----5:R-:W-:Y:S01]  /*1390*/  FMUL.FTZ R113, R109, R116 ;  /* 0x000000746d717220 */ /* 0x020fe20000410000 */
[----:B------:R-:W-:-:S02]  /*13a0*/  HADD2.F32 R117, -RZ, R104.H1_H1 ;  /* 0x30000068ff757230 */ /* 0x000fc40000004100 */
[----:B------:R-:W-:Y:S01]  /*13b0*/  FMUL.FTZ R118, R109, R118 ;  /* 0x000000766d767220 */ /* 0x000fe20000410000 */
[----:B------:R-:W-:Y:S02]  /*13c0*/  HADD2.F32 R104, -RZ, R28.H1_H1 ;  /* 0x3000001cff687230 */ /* 0x000fe40000004100 */
[----:B------:R-:W-:Y:S01]  /*13d0*/  FADD.FTZ R122, -R142, R119 ;  /* 0x000000778e7a7221 */ /* 0x000fe20000010100 */
[-C--:B------:R-:W-:Y:S01]  /*13e0*/  FMUL.FTZ R116, R103, R115.reuse ;  /* 0x0000007367747220 */ /* 0x080fe20000410000 */
[--C-:B------:R-:W-:Y:S02]  /*13f0*/  HADD2.F32 R121, -RZ, R102.reuse.H0_H0 ;  /* 0x20000066ff797230 */ /* 0x100fe40000004100 */
[----:B------:R-:W-:Y:S01]  /*1400*/  FADD.FTZ R76, R76, R115 ;  /* 0x000000734c4c7221 */ /* 0x000fe20000010000 */
[----:B------:R-:W-:Y:S02]  /*1410*/  HADD2.F32 R123, -RZ, R102.H1_H1 ;  /* 0x30000066ff7b7230 */ /* 0x000fe40000004100 */
[----:B------:R-:W-:Y:S01]  /*1420*/  FFMA.FTZ R64, R113, R115, R64 ;  /* 0x0000007371407223 */ /* 0x000fe20000010040 */
[----:B------:R-:W-:-:S02]  /*1430*/  HADD2.F32 R119, -RZ, R105.H0_H0 ;  /* 0x20000069ff777230 */ /* 0x000fc40000004100 */
[-C--:B------:R-:W-:Y:S01]  /*1440*/  FMUL.FTZ R115, R104, R117.reuse ;  /* 0x0000007568737220 */ /* 0x080fe20000410000 */
[----:B------:R-:W-:Y:S02]  /*1450*/  HADD2.F32 R103, -RZ, R29.H0_H0 ;  /* 0x2000001dff677230 */ /* 0x000fe40000004100 */
[----:B------:R-:W-:Y:S01]  /*1460*/  FADD.FTZ R77, R77, R117 ;  /* 0x000000754d4d7221 */ /* 0x000fe20000010000 */
[----:B------:R-:W-:Y:S01]  /*1470*/  FFMA.FTZ R65, R118, R117, R65 ;  /* 0x0000007576417223 */ /* 0x000fe20000010041 */
[----:B------:R-:W-:Y:S02]  /*1480*/  HADD2.F32 R105, -RZ, R105.H1_H1 ;  /* 0x30000069ff697230 */ /* 0x000fe40000004100 */
[C---:B------:R-:W-:Y:S01]  /*1490*/  FMUL.FTZ R117, R109.reuse, R120 ;  /* 0x000000786d757220 */ /* 0x040fe20000410000 */
[----:B------:R-:W-:Y:S02]  /*14a0*/  HADD2.F32 R104, -RZ, R29.H1_H1 ;  /* 0x3000001dff687230 */ /* 0x000fe40000004100 */
[----:B------:R-:W-:Y:S01]  /*14b0*/  FMUL.FTZ R122, R109, R122 ;  /* 0x0000007a6d7a7220 */ /* 0x000fe20000410000 */
[C---:B------:R-:W-:Y:S01]  /*14c0*/  FADD.FTZ R124, -R142.reuse, R121 ;  /* 0x000000798e7c7221 */ /* 0x040fe20000010100 */
[----:B------:R-:W-:Y:S01]  /*14d0*/  FADD.FTZ R126, -R142, R123 ;  /* 0x0000007b8e7e7221 */ /* 0x000fe20000010100 */
[----:B------:R-:W-:Y:S01]  /*14e0*/  FMUL.FTZ R120, R103, R119 ;  /* 0x0000007767787220 */ /* 0x000fe20000410000 */
[----:B------:R-:W-:-:S02]  /*14f0*/  HADD2.F32 R123, -RZ, R106.H0_H0 ;  /* 0x2000006aff7b7230 */ /* 0x000fc40000004100 */
[----:B------:R-:W-:Y:S01]  /*1500*/  FADD.FTZ R78, R78, R119 ;  /* 0x000000774e4e7221 */ /* 0x000fe20000010000 */
[----:B------:R-:W-:Y:S02]  /*1510*/  HADD2.F32 R103, -RZ, R30.H0_H0 ;  /* 0x2000001eff677230 */ /* 0x000fe40000004100 */
[----:B------:R-:W-:Y:S01]  /*1520*/  FFMA.FTZ R66, R117, R119, R66 ;  /* 0x0000007775427223 */ /* 0x000fe20000010042 */
[-C--:B------:R-:W-:Y:S01]  /*1530*/  FMUL.FTZ R119, R104, R105.reuse ;  /* 0x0000006968777220 */ /* 0x080fe20000410000 */
[----:B------:R-:W-:Y:S01]  /*1540*/  FADD.FTZ R79, R79, R105 ;  /* 0x000000694f4f7221 */ /* 0x000fe20000010000 */
[----:B------:R-:W-:Y:S01]  /*1550*/  FFMA.FTZ R67, R122, R105, R67 ;  /* 0x000000697a437223 */ /* 0x000fe20000010043 */
[----:B------:R-:W-:Y:S02]  /*1560*/  HADD2.F32 R128, -RZ, R106.H1_H1 ;  /* 0x3000006aff807230 */ /* 0x000fe40000004100 */
[----:B------:R-:W-:Y:S01]  /*1570*/  FMUL.FTZ R121, R109, R124 ;  /* 0x0000007c6d797220 */ /* 0x000fe20000410000 */
[----:B------:R-:W-:-:S02]  /*1580*/  HADD2.F32 R105, -RZ, R30.H1_H1 ;  /* 0x3000001eff697230 */ /* 0x000fc40000004100 */
[-C--:B------:R-:W-:Y:S01]  /*1590*/  FMUL.FTZ R124, R103, R123.reuse ;  /* 0x0000007b677c7220 */ /* 0x080fe20000410000 */
[----:B------:R-:W-:Y:S01]  /*15a0*/  FADD.FTZ R104, R145, R116 ;  /* 0x0000007491687221 */ /* 0x000fe20000010000 */
[----:B------:R-:W-:Y:S01]  /*15b0*/  FFMA.FTZ R103, R113, R116, R144 ;  /* 0x0000007471677223 */ /* 0x000fe20000010090 */
[----:B------:R-:W-:Y:S01]  /*15c0*/  FADD.FTZ R80, R80, R123 ;  /* 0x0000007b50507221 */ /* 0x000fe20000010000 */
[----:B------:R-:W-:Y:S01]  /*15d0*/  FFMA.FTZ R68, R121, R123, R68 ;  /* 0x0000007b79447223 */ /* 0x000fe20000010044 */
[----:B------:R-:W-:Y:S01]  /*15e0*/  FMUL.FTZ R123, R105, R128 ;  /* 0x00000080697b7220 */ /* 0x000fe20000410000 */
[----:B------:R-:W-:Y:S01]  /*15f0*/  FADD.FTZ R105, R104, R115 ;  /* 0x0000007368697221 */ /* 0x000fe20000010000 */
[----:B------:R-:W-:Y:S01]  /*1600*/  FFMA.FTZ R104, R118, R115, R103 ;  /* 0x0000007376687223 */ /* 0x000fe20000010067 */
[----:B------:R-:W-:Y:S02]  /*1610*/  HADD2.F32 R101, -RZ, R107.H0_H0 ;  /* 0x2000006bff657230 */ /* 0x000fe40000004100 */
[----:B------:R-:W-:Y:S01]  /*1620*/  FMUL.FTZ R127, R109, R100 ;  /* 0x000000646d7f7220 */ /* 0x000fe20000410000 */
[----:B------:R-:W-:Y:S01]  /*1630*/  FADD.FTZ R106, R105, R120 ;  /* 0x00000078696a7221 */ /* 0x000fe20000010000 */
[----:B------:R-:W-:Y:S01]  /*1640*/  FFMA.FTZ R103, R117, R120, R104 ;  /* 0x0000007875677223 */ /* 0x000fe20000010068 */
[----:B------:R-:W-:-:S02]  /*1650*/  HADD2.F32 R142, -RZ, R31.H0_H0 ;  /* 0x2000001fff8e7230 */ /* 0x000fc40000004100 */
[----:B------:R-:W-:Y:S01]  /*1660*/  FMUL.FTZ R126, R109, R126 ;  /* 0x0000007e6d7e7220 */ /* 0x000fe20000410000 */
[----:B------:R-:W-:Y:S01]  /*1670*/  FADD.FTZ R105, R106, R119 ;  /* 0x000000776a697221 */ /* 0x000fe20000010000 */
[----:B------:R-:W-:Y:S01]  /*1680*/  FFMA.FTZ R104, R122, R119, R103 ;  /* 0x000000777a687223 */ /* 0x000fe20000010067 */
[----:B------:R-:W-:Y:S02]  /*1690*/  HADD2.F32 R102, -RZ, R107.H1_H1 ;  /* 0x3000006bff667230 */ /* 0x000fe40000004100 */
[----:B------:R-:W-:Y:S01]  /*16a0*/  FMUL.FTZ R125, R142, R101 ;  /* 0x000000658e7d7220 */ /* 0x000fe20000410000 */
[----:B------:R-:W-:Y:S01]  /*16b0*/  FADD.FTZ R100, R105, R124 ;  /* 0x0000007c69647221 */ /* 0x000fe20000010000 */
[----:B------:R-:W-:Y:S01]  /*16c0*/  FFMA.FTZ R103, R121, R124, R104 ;  /* 0x0000007c79677223 */ /* 0x000fe20000010068 */
[----:B------:R-:W-:Y:S02]  /*16d0*/  HADD2.F32 R107, -RZ, R31.H1_H1 ;  /* 0x3000001fff6b7230 */ /* 0x000fe40000004100 */
[----:B------:R-:W-:Y:S01]  /*16e0*/  FADD.FTZ R81, R81, R128 ;  /* 0x0000008051517221 */ /* 0x000fe20000010000 */
[----:B------:R-:W-:Y:S01]  /*16f0*/  FADD.FTZ R100, R100, R123 ;  /* 0x0000007b64647221 */ /* 0x000fe20000010000 */
[C---:B------:R-:W-:Y:S01]  /*1700*/  FFMA.FTZ R104, R126.reuse, R123, R103 ;  /* 0x0000007b7e687223 */ /* 0x040fe20000010067 */
[----:B------:R-:W-:Y:S01]  /*1710*/  FFMA.FTZ R69, R126, R128, R69 ;  /* 0x000000807e457223 */ /* 0x000fe20000010045 */
[----:B------:R-:W-:Y:S01]  /*1720*/  FADD.FTZ R82, R82, R101 ;  /* 0x0000006552527221 */ /* 0x000fe20000010000 */
[----:B------:R-:W-:Y:S01]  /*1730*/  FFMA.FTZ R70, R127, R101, R70 ;  /* 0x000000657f467223 */ /* 0x000fe20000010046 */
[----:B------:R-:W-:Y:S01]  /*1740*/  FMUL.FTZ R128, R107, R102 ;  /* 0x000000666b807220 */ /* 0x000fe20000410000 */
[----:B------:R-:W-:Y:S01]  /*1750*/  FMUL.FTZ R130, R109, R130 ;  /* 0x000000826d827220 */ /* 0x000fe20000410000 */
[----:B------:R-:W-:Y:S01]  /*1760*/  FADD.FTZ R145, R100, R125 ;  /* 0x0000007d64917221 */ /* 0x000fe20000010000 */
[----:B------:R-:W-:Y:S01]  /*1770*/  FFMA.FTZ R101, R127, R125, R104 ;  /* 0x0000007d7f657223 */ /* 0x000fe20000010068 */
[----:B------:R-:W-:Y:S01]  /*1780*/  FADD.FTZ R83, R83, R102 ;  /* 0x0000006653537221 */ /* 0x000fe20000010000 */
[C---:B------:R-:W-:Y:S01]  /*1790*/  FFMA.FTZ R71, R130.reuse, R102, R71 ;  /* 0x0000006682477223 */ /* 0x040fe20000010047 */
[----:B------:R-:W-:Y:S01]  /*17a0*/  FADD.FTZ R145, R145, R128 ;  /* 0x0000008091917221 */ /* 0x000fe20000010000 */
[----:B------:R-:W-:Y:S01]  /*17b0*/  FFMA.FTZ R144, R130, R128, R101 ;  /* 0x0000008082907223 */ /* 0x000fe20000010065 */
[----:B------:R-:W-:Y:S06]  /*17c0*/  BRA `(.L_x_559) ;  /* 0x0000001000647947 */ /* 0x000fec0003800000 */
.L_x_554:
        /* <DEDUP_REMOVED lines=97> */
.L_x_561:
[----:B------:R-:W-:Y:S05]  /*1de0*/  BSYNC.RECONVERGENT B2 ;  /* 0x0000000000027941 */ /* 0x000fea0003800200 */
.L_x_560:
[----:B------:R-:W-:Y:S04]  /*1df0*/  BSSY.RECONVERGENT B2, `(.L_x_562) ;  /* 0x000005c000027945 */ /* 0x000fe80003800200 */
        /* <DEDUP_REMOVED lines=8> */
[----:B------:R-:W-:Y:S02]  /*1e80*/  HADD2.F32 R102, -RZ, R26.H0_H0 ;  /* 0x2000001aff667230 */ /* 0x000fe40000004100 */
[----:B0-----:R-:W-:-:S05]  /*1e90*/  IMAD.WIDE.U32 R6, R147, 0x10, R6 ;  /* 0x0000001093067825 */ /* 0x001fca00078e0006 */
[----:B------:R0:W5:Y:S01]  /*1ea0*/  LDG.E.128 R92, desc[UR10][R6.64] ;  /* 0x0000000a065c7981 */ /* 0x000162000c1e1d00 */
[----:B------:R-:W-:Y:S01]  /*1eb0*/  HADD2.F32 R108, -RZ, R27.H0_H0 ;  /* 0x2000001bff6c7230 */ /* 0x000fe20000004100 */
[----:B------:R-:W-:Y:S01]  /*1ec0*/  IADD3 R147, PT, PT, R147, 0x20, RZ ;  /* 0x0000002093937810 */ /* 0x000fe20007ffe0ff */
[--C-:B--2---:R-:W-:Y:S02]  /*1ed0*/  HADD2.F32 R19, -RZ, R8.reuse.H0_H0 ;  /* 0x20000008ff137230 */ /* 0x104fe40000004100 */
[----:B------:R-:W-:Y:S02]  /*1ee0*/  HADD2.F32 R105, -RZ, R8.H1_H1 ;  /* 0x30000008ff697230 */ /* 0x000fe40000004100 */
[--C-:B------:R-:W-:Y:S02]  /*1ef0*/  HADD2.F32 R107, -RZ, R9.reuse.H0_H0 ;  /* 0x20000009ff6b7230 */ /* 0x100fe40000004100 */
[----:B0-----:R-:W-:Y:S01]  /*1f00*/  FADD.FTZ R6, -R142, R19 ;  /* 0x000000138e067221 */ /* 0x001fe20000010100 */
[----:B------:R-:W-:-:S02]  /*1f10*/  HADD2.F32 R151, -RZ, R9.H1_H1 ;  /* 0x30000009ff977230 */ /* 0x000fc40000004100 */
[C---:B------:R-:W-:Y:S01]  /*1f20*/  FADD.FTZ R8, -R142.reuse, R105 ;  /* 0x000000698e087221 */ /* 0x040fe20000010100 */
[--C-:B------:R-:W-:Y:S02]  /*1f30*/  HADD2.F32 R153, -RZ, R10.reuse.H0_H0 ;  /* 0x2000000aff997230 */ /* 0x100fe40000004100 */
[C---:B-----5:R-:W-:Y:S01]  /*1f40*/  FMUL.FTZ R7, R109.reuse, R6 ;  /* 0x000000066d077220 */ /* 0x060fe20000410000 */
[----:B------:R-:W-:Y:S02]  /*1f50*/  HADD2.F32 R157, -RZ, R10.H1_H1 ;  /* 0x3000000aff9d7230 */ /* 0x000fe40000004100 */
[----:B------:R-:W-:Y:S01]  /*1f60*/  FMUL.FTZ R8, R109, R8 ;  /* 0x000000086d087220 */ /* 0x000fe20000410000 */
[----:B------:R-:W-:Y:S02]  /*1f70*/  HADD2.F32 R10, -RZ, R24.H0_H0 ;  /* 0x20000018ff0a7230 */ /* 0x000fe40000004100 */
[----:B---3--:R-:W-:Y:S02]  /*1f80*/  HADD2.F32 R9, -RZ, R12.H0_H0 ;  /* 0x2000000cff097230 */ /* 0x008fe40000004100 */
[----:B------:R-:W-:Y:S01]  /*1f90*/  FADD.FTZ R18, -R142, R157 ;  /* 0x0000009d8e127221 */ /* 0x000fe20000010100 */
[----:B------:R-:W-:-:S02]  /*1fa0*/  HADD2.F32 R17, -RZ, R11.H0_H0 ;  /* 0x2000000bff117230 */ /* 0x000fc40000004100 */
[----:B------:R-:W-:Y:S02]  /*1fb0*/  HADD2.F32 R101, -RZ, R11.H1_H1 ;  /* 0x3000000bff657230 */ /* 0x000fe40000004100 */
[-C--:B------:R-:W-:Y:S01]  /*1fc0*/  FMUL.FTZ R6, R10, R9.reuse ;  /* 0x000000090a067220 */ /* 0x080fe20000410000 */
[----:B------:R-:W-:Y:S02]  /*1fd0*/  HADD2.F32 R12, -RZ, R12.H1_H1 ;  /* 0x3000000cff0c7230 */ /* 0x000fe40000004100 */
[----:B------:R-:W-:Y:S01]  /*1fe0*/  FADD.FTZ R10, -R142, R107 ;  /* 0x0000006b8e0a7221 */ /* 0x000fe20000010100 */
[----:B------:R-:W-:Y:S02]  /*1ff0*/  HADD2.F32 R11, -RZ, R24.H1_H1 ;  /* 0x30000018ff0b7230 */ /* 0x000fe40000004100 */
[----:B------:R-:W-:Y:S01]  /*2000*/  FADD.FTZ R56, R56, R9 ;  /* 0x0000000938387221 */ /* 0x000fe20000010000 */
[--C-:B------:R-:W-:Y:S02]  /*2010*/  HADD2.F32 R155, -RZ, R14.reuse.H0_H0 ;  /* 0x2000000eff9b7230 */ /* 0x100fe40000004100 */
[----:B------:R-:W-:Y:S01]  /*2020*/  FFMA.FTZ R40, R7, R9, R40 ;  /* 0x0000000907287223 */ /* 0x000fe20000010028 */
[----:B------:R-:W-:-:S02]  /*2030*/  HADD2.F32 R104, -RZ, R14.H1_H1 ;  /* 0x3000000eff687230 */ /* 0x000fc40000004100 */
[-C--:B------:R-:W-:Y:S01]  /*2040*/  FMUL.FTZ R9, R11, R12.reuse ;  /* 0x0000000c0b097220 */ /* 0x080fe20000410000 */
[----:B------:R-:W-:Y:S02]  /*2050*/  HADD2.F32 R149, -RZ, R13.H0_H0 ;  /* 0x2000000dff957230 */ /* 0x000fe40000004100 */
[----:B------:R-:W-:Y:S01]  /*2060*/  FADD.FTZ R57, R57, R12 ;  /* 0x0000000c39397221 */ /* 0x000fe20000010000 */
[----:B------:R-:W-:Y:S02]  /*2070*/  HADD2.F32 R14, -RZ, R25.H0_H0 ;  /* 0x20000019ff0e7230 */ /* 0x000fe40000004100 */
[----:B------:R-:W-:Y:S01]  /*2080*/  FFMA.FTZ R41, R8, R12, R41 ;  /* 0x0000000c08297223 */ /* 0x000fe20000010029 */
[----:B------:R-:W-:Y:S01]  /*2090*/  FADD.FTZ R12, -R142, R151 ;  /* 0x000000978e0c7221 */ /* 0x000fe20000010100 */
[----:B------:R-:W-:Y:S01]  /*20a0*/  FMUL.FTZ R11, R109, R10 ;  /* 0x0000000a6d0b7220 */ /* 0x000fe20000410000 */
[----:B------:R-:W-:Y:S02]  /*20b0*/  HADD2.F32 R16, -RZ, R13.H1_H1 ;  /* 0x3000000dff107230 */ /* 0x000fe40000004100 */
[----:B------:R-:W-:Y:S01]  /*20c0*/  FMUL.FTZ R10, R14, R149 ;  /* 0x000000950e0a7220 */ /* 0x000fe20000410000 */
[----:B------:R-:W-:-:S02]  /*20d0*/  HADD2.F32 R13, -RZ, R25.H1_H1 ;  /* 0x30000019ff0d7230 */ /* 0x000fc40000004100 */
[----:B------:R-:W-:Y:S01]  /*20e0*/  FADD.FTZ R14, -R142, R153 ;  /* 0x000000998e0e7221 */ /* 0x000fe20000010100 */
[----:B------:R-:W-:Y:S01]  /*20f0*/  FMUL.FTZ R12, R109, R12 ;  /* 0x0000000c6d0c7220 */ /* 0x000fe20000410000 */
[----:B------:R-:W-:Y:S02]  /*2100*/  HADD2.F32 R19, -RZ, R26.H1_H1 ;  /* 0x3000001aff137230 */ /* 0x000fe40000004100 */
[----:B------:R-:W-:Y:S01]  /*2110*/  FADD.FTZ R59, R59, R16 ;  /* 0x000000103b3b7221 */ /* 0x000fe20000010000 */
[--C-:B------:R-:W-:Y:S02]  /*2120*/  HADD2.F32 R103, -RZ, R15.reuse.H0_H0 ;  /* 0x2000000fff677230 */ /* 0x100fe40000004100 */
[----:B------:R-:W-:Y:S01]  /*2130*/  FMUL.FTZ R13, R13, R16 ;  /* 0x000000100d0d7220 */ /* 0x000fe20000410000 */
[----:B------:R-:W-:Y:S02]  /*2140*/  HADD2.F32 R100, -RZ, R15.H1_H1 ;  /* 0x3000000fff647230 */ /* 0x000fe40000004100 */
[----:B------:R-:W-:Y:S01]  /*2150*/  FMUL.FTZ R15, R109, R14 ;  /* 0x0000000e6d0f7220 */ /* 0x000fe20000410000 */
        /* <DEDUP_REMOVED lines=34> */
[C---:B------:R-:W-:Y:S01]  /*2380*/  FFMA.FTZ R47, R110.reuse, R100, R47 ;  /* 0x000000646e2f7223 */ /* 0x040fe2000001002f */
[----:B------:R-:W-:Y:S01]  /*2390*/  FADD.FTZ R145, R145, R108 ;  /* 0x0000006c91917221 */ /* 0x000fe20000010000 */
[----:B------:R-:W-:-:S07]  /*23a0*/  FFMA.FTZ R144, R110, R108, R101 ;  /* 0x0000006c6e907223 */ /* 0x000fce0000010065 */
.L_x_563:
[----:B------:R-:W-:Y:S05]  /*23b0*/  BSYNC.RECONVERGENT B2 ;  /* 0x0000000000027941 */ /* 0x000fea0003800200 */
.L_x_562:
        /* <DEDUP_REMOVED lines=10> */
[----:B------:R-:W-:Y:S02]  /*2460*/  HADD2.F32 R146, -RZ, R28.H0_H0 ;  /* 0x2000001cff927230 */ /* 0x000fe40000004100 */
[--C-:B--2---:R-:W-:Y:S02]  /*2470*/  HADD2.F32 R113, -RZ, R100.reuse.H0_H0 ;  /* 0x20000064ff717230 */ /* 0x104fe40000004100 */
[----:B------:R-:W-:Y:S02]  /*2480*/  HADD2.F32 R115, -RZ, R100.H1_H1 ;  /* 0x30000064ff737230 */ /* 0x000fe40000004100 */
[--C-:B------:R-:W-:Y:S02]  /*2490*/  HADD2.F32 R123, -RZ, R103.reuse.H0_H0 ;  /* 0x20000067ff7b7230 */ /* 0x100fe40000004100 */
[----:B------:R-:W-:Y:S01]  /*24a0*/  FADD.FTZ R116, -R142, R113 ;  /* 0x000000718e747221 */ /* 0x000fe20000010100 */
[----:B------:R-:W-:-:S02]  /*24b0*/  HADD2.F32 R103, -RZ, R103.H1_H1 ;  /* 0x30000067ff677230 */ /* 0x000fc40000004100 */
[C---:B------:R-:W-:Y:S01]  /*24c0*/  FADD.FTZ R118, -R142.reuse, R115 ;  /* 0x000000738e767221 */ /* 0x040fe20000010100 */
[--C-:B------:R-:W-:Y:S02]  /*24d0*/  HADD2.F32 R117, -RZ, R101.reuse.H0_H0 ;  /* 0x20000065ff757230 */ /* 0x100fe40000004100 */
[----:B-----5:R-:W-:Y:S01]  /*24e0*/  FMUL.FTZ R113, R109, R116 ;  /* 0x000000746d717220 */ /* 0x020fe20000410000 */
[----:B------:R-:W-:Y:S02]  /*24f0*/  HADD2.F32 R119, -RZ, R101.H1_H1 ;  /* 0x30000065ff777230 */ /* 0x000fe40000004100 */
[C---:B------:R-:W-:Y:S01]  /*2500*/  FADD.FTZ R130, -R142.reuse, R103 ;  /* 0x000000678e827221 */ /* 0x040fe20000010100 */
[--C-:B------:R-:W-:Y:S02]  /*2510*/  HADD2.F32 R121, -RZ, R102.reuse.H0_H0 ;  /* 0x20000066ff797230 */ /* 0x100fe40000004100 */
[----:B------:R-:W-:Y:S01]  /*2520*/  FADD.FTZ R120, -R142, R117 ;  /* 0x000000758e787221 */ /* 0x000fe20000010100 */
[----:B------:R-:W-:-:S02]  /*2530*/  HADD2.F32 R101, -RZ, R102.H1_H1 ;  /* 0x30000066ff657230 */ /* 0x000fc40000004100 */
[C---:B------:R-:W-:Y:S01]  /*2540*/  FADD.FTZ R122, -R142.reuse, R119 ;  /* 0x000000778e7a7221 */ /* 0x040fe20000010100 */
[--C-:B---3--:R-:W-:Y:S02]  /*2550*/  HADD2.F32 R103, -RZ, R104.reuse.H0_H0 ;  /* 0x20000068ff677230 */ /* 0x108fe40000004100 */
[----:B------:R-:W-:Y:S01]  /*2560*/  FMUL.FTZ R118, R109, R118 ;  /* 0x000000766d767220 */ /* 0x000fe20000410000 */
[----:B------:R-:W-:Y:S02]  /*2570*/  HADD2.F32 R104, -RZ, R104.H1_H1 ;  /* 0x30000068ff687230 */ /* 0x000fe40000004100 */
[C---:B------:R-:W-:Y:S01]  /*2580*/  FADD.FTZ R126, -R142.reuse, R121 ;  /* 0x000000798e7e7221 */ /* 0x040fe20000010100 */
[----:B------:R-:W-:Y:S02]  /*2590*/  HADD2.F32 R115, -RZ, R28.H1_H1 ;  /* 0x3000001cff737230 */ /* 0x000fe40000004100 */
[C---:B------:R-:W-:Y:S01]  /*25a0*/  FADD.FTZ R128, -R142.reuse, R101 ;  /* 0x000000658e807221 */ /* 0x040fe20000010100 */
[----:B------:R-:W-:Y:S01]  /*25b0*/  FADD.FTZ R102, -R142, R123 ;  /* 0x0000007b8e667221 */ /* 0x000fe20000010100 */
[----:B------:R-:W-:-:S02]  /*25c0*/  HADD2.F32 R119, -RZ, R105.H0_H0 ;  /* 0x20000069ff777230 */ /* 0x000fc40000004100 */
[-C--:B------:R-:W-:Y:S01]  /*25d0*/  FMUL.FTZ R116, R146, R103.reuse ;  /* 0x0000006792747220 */ /* 0x080fe20000410000 */
[----:B------:R-:W-:Y:S02]  /*25e0*/  HADD2.F32 R124, -RZ, R105.H1_H1 ;  /* 0x30000069ff7c7230 */ /* 0x000fe40000004100 */
[----:B------:R-:W-:Y:S01]  /*25f0*/  FADD.FTZ R76, R76, R103 ;  /* 0x000000674c4c7221 */ /* 0x000fe20000010000 */
[--C-:B------:R-:W-:Y:S02]  /*2600*/  HADD2.F32 R105, -RZ, R106.reuse.H0_H0 ;  /* 0x2000006aff697230 */ /* 0x100fe40000004100 */
[----:B------:R-:W-:Y:S01]  /*2610*/  FFMA.FTZ R64, R113, R103, R64 ;  /* 0x0000006771407223 */ /* 0x000fe20000010040 */
[----:B------:R-:W-:Y:S02]  /*2620*/  HADD2.F32 R142, -RZ, R106.H1_H1 ;  /* 0x3000006aff8e7230 */ /* 0x000fe40000004100 */
[----:B------:R-:W-:Y:S01]  /*2630*/  FMUL.FTZ R115, R115, R104 ;  /* 0x0000006873737220 */ /* 0x000fe20000410000 */
[----:B------:R-:W-:-:S02]  /*2640*/  HADD2.F32 R106, -RZ, R29.H0_H0 ;  /* 0x2000001dff6a7230 */ /* 0x000fc40000004100 */
[----:B------:R-:W-:Y:S01]  /*2650*/  FADD.FTZ R77, R77, R104 ;  /* 0x000000684d4d7221 */ /* 0x000fe20000010000 */
[----:B------:R-:W-:Y:S01]  /*2660*/  FFMA.FTZ R65, R118, R104, R65 ;  /* 0x0000006876417223 */ /* 0x000fe20000010041 */
[C---:B------:R-:W-:Y:S01]  /*2670*/  FMUL.FTZ R117, R109.reuse, R120 ;  /* 0x000000786d757220 */ /* 0x040fe20000410000 */
[----:B------:R-:W-:Y:S02]  /*2680*/  HADD2.F32 R103, -RZ, R29.H1_H1 ;  /* 0x3000001dff677230 */ /* 0x000fe40000004100 */
[----:B------:R-:W-:Y:S01]  /*2690*/  FMUL.FTZ R122, R109, R122 ;  /* 0x0000007a6d7a7220 */ /* 0x000fe20000410000 */
[--C-:B------:R-:W-:Y:S02]  /*26a0*/  HADD2.F32 R104, -RZ, R30.reuse.H0_H0 ;  /* 0x2000001eff687230 */ /* 0x100fe40000004100 */
[-C--:B------:R-:W-:Y:S01]  /*26b0*/  FMUL.FTZ R120, R106, R119.reuse ;  /* 0x000000776a787220 */ /* 0x080fe20000410000 */
[----:B------:R-:W-:Y:S01]  /*26c0*/  FADD.FTZ R78, R78, R119 ;  /* 0x000000774e4e7221 */ /* 0x000fe20000010000 */
[----:B------:R-:W-:Y:S01]  /*26d0*/  FFMA.FTZ R66, R117, R119, R66 ;  /* 0x0000007775427223 */ /* 0x000fe20000010042 */
[-C--:B------:R-:W-:Y:S01]  /*26e0*/  FMUL.FTZ R119, R103, R124.reuse ;  /* 0x0000007c67777220 */ /* 0x080fe20000410000 */
[----:B------:R-:W-:Y:S01]  /*26f0*/  FADD.FTZ R79, R79, R124 ;  /* 0x0000007c4f4f7221 */ /* 0x000fe20000010000 */
[----:B------:R-:W-:Y:S01]  /*2700*/  FFMA.FTZ R67, R122, R124, R67 ;  /* 0x0000007c7a437223 */ /* 0x000fe20000010043 */
[----:B------:R-:W-:Y:S01]  /*2710*/  FMUL.FTZ R121, R109, R126 ;  /* 0x0000007e6d797220 */ /* 0x000fe20000410000 */
[-C--:B------:R-:W-:Y:S01]  /*2720*/  FMUL.FTZ R124, R104, R105.reuse ;  /* 0x00000069687c7220 */ /* 0x080fe20000410000 */
[----:B------:R-:W-:Y:S01]  /*2730*/  FADD.FTZ R104, R145, R116 ;  /* 0x0000007491687221 */ /* 0x000fe20000010000 */
[----:B------:R-:W-:Y:S01]  /*2740*/  FFMA.FTZ R103, R113, R116, R144 ;  /* 0x0000007471677223 */ /* 0x000fe20000010090 */
[----:B------:R-:W-:Y:S01]  /*2750*/  FADD.FTZ R80, R80, R105 ;  /* 0x0000006950507221 */ /* 0x000fe20000010000 */
[----:B------:R-:W-:Y:S01]  /*2760*/  FFMA.FTZ R68, R121, R105, R68 ;  /* 0x0000006979447223 */ /* 0x000fe20000010044 */
[----:B------:R-:W-:Y:S01]  /*2770*/  FADD.FTZ R105, R104, R115 ;  /* 0x0000007368697221 */ /* 0x000fe20000010000 */
[----:B------:R-:W-:Y:S01]  /*2780*/  FFMA.FTZ R104, R118, R115, R103 ;  /* 0x0000007376687223 */ /* 0x000fe20000010067 */
[----:B------:R-:W-:-:S02]  /*2790*/  HADD2.F32 R123, -RZ, R30.H1_H1 ;  /* 0x3000001eff7b7230 */ /* 0x000fc40000004100 */
[----:B------:R-:W-:Y:S01]  /*27a0*/  FMUL.FTZ R127, R109, R102 ;  /* 0x000000666d7f7220 */ /* 0x000fe20000410000 */
[----:B------:R-:W-:Y:S01]  /*27b0*/  FADD.FTZ R106, R105, R120 ;  /* 0x00000078696a7221 */ /* 0x000fe20000010000 */
[----:B------:R-:W-:Y:S01]  /*27c0*/  FFMA.FTZ R103, R117, R120, R104 ;  /* 0x0000007875677223 */ /* 0x000fe20000010068 */
[----:B------:R-:W-:Y:S02]  /*27d0*/  HADD2.F32 R101, -RZ, R107.H0_H0 ;  /* 0x2000006bff657230 */ /* 0x000fe40000004100 */
[----:B------:R-:W-:Y:S01]  /*27e0*/  FMUL.FTZ R123, R123, R142 ;  /* 0x0000008e7b7b7220 */ /* 0x000fe20000410000 */
[----:B------:R-:W-:Y:S01]  /*27f0*/  FADD.FTZ R105, R106, R119 ;  /* 0x000000776a697221 */ /* 0x000fe20000010000 */
[----:B------:R-:W-:Y:S01]  /*2800*/  FFMA.FTZ R104, R122, R119, R103 ;  /* 0x000000777a687223 */ /* 0x000fe20000010067 */
[----:B------:R-:W-:Y:S02]  /*2810*/  HADD2.F32 R144, -RZ, R31.H0_H0 ;  /* 0x2000001fff907230 */ /* 0x000fe40000004100 */
[----:B------:R-:W-:Y:S01]  /*2820*/  FMUL.FTZ R126, R109, R128 ;  /* 0x000000806d7e7220 */ /* 0x000fe20000410000 */
[----:B------:R-:W-:Y:S01]  /*2830*/  FADD.FTZ R102, R105, R124 ;  /* 0x0000007c69667221 */ /* 0x000fe20000010000 */
[----:B------:R-:W-:Y:S01]  /*2840*/  FFMA.FTZ R103, R121, R124, R104 ;  /* 0x0000007c79677223 */ /* 0x000fe20000010068 */
[----:B------:R-:W-:-:S02]  /*2850*/  HADD2.F32 R100, -RZ, R107.H1_H1 ;  /* 0x3000006bff647230 */ /* 0x000fc40000004100 */
[----:B------:R-:W-:Y:S01]  /*2860*/  FMUL.FTZ R125, R144, R101 ;  /* 0x00000065907d7220 */ /* 0x000fe20000410000 */
[----:B------:R-:W-:Y:S02]  /*2870*/  HADD2.F32 R107, -RZ, R31.H1_H1 ;  /* 0x3000001fff6b7230 */ /* 0x000fe40000004100 */
[----:B------:R-:W-:Y:S01]  /*2880*/  FADD.FTZ R102, R102, R123 ;  /* 0x0000007b66667221 */ /* 0x000fe20000010000 */
        /* <DEDUP_REMOVED lines=13> */
.L_x_559:
[----:B------:R-:W-:Y:S05]  /*2960*/  BSYNC.RECONVERGENT B0 ;  /* 0x0000000000007941 */ /* 0x000fea0003800200 */
.L_x_553:
[----:B------:R-:W-:Y:S01]  /*2970*/  UISETP.NE.AND UP0, UPT, UR15, URZ, UPT ;  /* 0x000000ff0f00728c */ /* 0x000fe2000bf05270 */
[----:B------:R-:W-:-:S05]  /*2980*/  UMOV UR8, 0xffffffff ;  /* 0xffffffff00087882 */ /* 0x000fca0000000000 */
        /* <DEDUP_REMOVED lines=20> */
.L_x_607:
        /* <DEDUP_REMOVED lines=8> */
[----:B------:R-:W-:-:S06]  /*2b50*/  UISETP.NE.AND.EX UP0, UPT, UR21, URZ, UPT, UP0 ;  /* 0x000000ff1500728c */ /* 0x000fcc000bf05300 */
[----:B------:R-:W-:-:S13]  /*2b60*/  PLOP3.LUT P2, PT, PT, PT, UP0, 0x80, 0x8 ;  /* 0x000000000008781c */ /* 0x000fda0003f4f008 */
        /* <DEDUP_REMOVED lines=36> */
.L_x_569:
        /* <DEDUP_REMOVED lines=33> */
.L_x_568:
        /* <DEDUP_REMOVED lines=36> */
.L_x_571:
        /* <DEDUP_REMOVED lines=37> */
.L_x_567:
        /* <DEDUP_REMOVED lines=8> */
[----:B0-----:R-:W-:Y:S02]  /*34d0*/  HADD2.F32 R106, -RZ, R91.H1_H1 ;  /* 0x3000005bff6a7230 */ /* 0x001fe40000004100 */
[-C--:B------:R-:W-:Y:S01]  /*34e0*/  FFMA.FTZ R144, R135, R142.reuse, R145 ;  /* 0x0000008e87907223 */ /* 0x080fe20000010091 */
[----:B------:R-:W-:Y:S01]  /*34f0*/  FADD.FTZ R105, R112, -R101 ;  /* 0x8000006570697221 */ /* 0x000fe20000010000 */
[----:B------:R-:W-:Y:S01]  /*3500*/  FFMA.FTZ R148, R129, R142, R145 ;  /* 0x0000008e81947223 */ /* 0x000fe20000010091 */
[--C-:B------:R-:W-:Y:S02]  /*3510*/  HADD2.F32 R102, -RZ, R90.reuse.H1_H1 ;  /* 0x3000005aff667230 */ /* 0x100fe40000004100 */
[----:B------:R-:W-:Y:S01]  /*3520*/  FADD.FTZ R101, R131, -R146 ;  /* 0x8000009283657221 */ /* 0x000fe20000010000 */
[----:B------:R-:W-:-:S02]  /*3530*/  HADD2.F32 R100, -RZ, R90.H0_H0 ;  /* 0x2000005aff647230 */ /* 0x000fc40000004100 */
[----:B------:R-:W-:Y:S01]  /*3540*/  FADD.FTZ R107, R133, -R144 ;  /* 0x80000090856b7221 */ /* 0x000fe20000010000 */
[----:B------:R-:W-:Y:S02]  /*3550*/  HADD2.F32 R104, -RZ, R91.H0_H0 ;  /* 0x2000005bff687230 */ /* 0x000fe40000004100 */
[----:B-----5:R-:W-:Y:S01]  /*3560*/  FFMA.FTZ R146, R109, R105, R106 ;  /* 0x000000696d927223 */ /* 0x020fe2000001006a */
[----:B------:R-:W-:Y:S01]  /*3570*/  FADD.FTZ R103, R111, -R148 ;  /* 0x800000946f677221 */ /* 0x000fe20000010000 */
[-CC-:B------:R-:W-:Y:S01]  /*3580*/  FFMA.FTZ R105, R136, R142.reuse, R145.reuse ;  /* 0x0000008e88697223 */ /* 0x180fe20000010091 */
[----:B------:R-:W-:Y:S01]  /*3590*/  FFMA.FTZ R144, R109, R101, R102 ;  /* 0x000000656d907223 */ /* 0x000fe20000010066 */
        /* <DEDUP_REMOVED lines=22> */
.L_x_573:
        /* <DEDUP_REMOVED lines=8> */
[----:B0-----:R-:W-:Y:S01]  /*3780*/  FADD.FTZ R106, R111, -R104 ;  /* 0x800000686f6a7221 */ /* 0x001fe20000010000 */
        /* <DEDUP_REMOVED lines=32> */
.L_x_572:
[----:B------:R-:W-:-:S04]  /*3990*/  UISETP.NE.U32.AND UP0, UPT, UR6, URZ, UPT ;  /* 0x000000ff0600728c */ /* 0x000fc8000bf05070 */
[----:B------:R-:W-:-:S09]  /*39a0*/  UISETP.NE.AND.EX UP0, UPT, UR7, URZ, UPT, UP0 ;  /* 0x000000ff0700728c */ /* 0x000fd2000bf05300 */
[----:B------:R-:W-:Y:S05]  /*39b0*/  BRA.U UP0, `(.L_x_574) ;  /* 0x0000000100a47547 */ /* 0x000fea000b800000 */
        /* <DEDUP_REMOVED lines=41> */
.L_x_574:
        /* <DEDUP_REMOVED lines=26> */
[----:B0-----:R-:W-:Y:S02]  /*3df0*/  HADD2.F32 R106, -RZ, R91.H1_H1 ;  /* 0x3000005bff6a7230 */ /* 0x001fe40000004100 */
        /* <DEDUP_REMOVED lines=17> */
.L_x_570:
        /* <DEDUP_REMOVED lines=14> */
.L_x_566:
[----:B------:R-:W-:Y:S05]  /*3ff0*/  BSYNC.RECONVERGENT B0 ;  /* 0x0000000000007941 */ /* 0x000fea0003800200 */
.L_x_565:
        /* <DEDUP_REMOVED lines=26> */
[----:B------:R-:W-:Y:S01]  /*41a0*/  FFMA.FTZ R105, R110, R142, R145 ;  /* 0x0000008e6e697223 */ /* 0x000fe20000010091 */
[C---:B------:R-:W-:Y:S01]  /*41b0*/  FFMA.FTZ R72, R109.reuse, R72, R74 ;  /* 0x000000486d487223 */ /* 0x040fe2000001004a */
[C---:B------:R-:W-:Y:S01]  /*41c0*/  FFMA.FTZ R101, R109.reuse, R86, R101 ;  /* 0x000000566d657223 */ /* 0x040fe20000010065 */
[-CC-:B------:R-:W-:Y:S01]  /*41d0*/  FFMA.FTZ R85, R18, R142.reuse, R145.reuse ;  /* 0x0000008e12557223 */ /* 0x180fe20000010091 */
[-CC-:B------:R-:W-:Y:S01]  /*41e0*/  FFMA.FTZ R74, R8, R142.reuse, R145.reuse ;  /* 0x0000008e084a7223 */ /* 0x180fe20000010091 */
[----:B------:R-:W-:Y:S01]  /*41f0*/  FFMA.FTZ R86, R12, R142, R145 ;  /* 0x0000008e0c567223 */ /* 0x000fe20000010091 */
[----:B------:R-:W-:Y:S02]  /*4200*/  HADD2.F32 R104, -RZ, R95.H1_H1 ;  /* 0x3000005fff687230 */ /* 0x000fe40000004100 */
[----:B------:R-:W-:Y:S01]  /*4210*/  FFMA.FTZ R103, R109, R100, R103 ;  /* 0x000000646d677223 */ /* 0x000fe20000010067 */
[----:B------:R-:W-:-:S02]  /*4220*/  HADD2.F32 R87, -RZ, R94.H1_H1 ;  /* 0x3000005eff577230 */ /* 0x000fc40000004100 */
[----:B------:R-:W-:Y:S01]  /*4230*/  FADD.FTZ R102, R108, -R105 ;  /* 0x800000696c667221 */ /* 0x000fe20000010000 */
[----:B------:R-:W-:Y:S02]  /*4240*/  HADD2.F32 R73, -RZ, R92.H1_H1 ;  /* 0x3000005cff497230 */ /* 0x000fe40000004100 */
[----:B------:R-:W-:Y:S01]  /*4250*/  FADD.FTZ R100, R16, -R85 ;  /* 0x8000005510647221 */ /* 0x000fe20000010000 */
[----:B------:R-:W-:Y:S02]  /*4260*/  HADD2.F32 R75, -RZ, R93.H1_H1 ;  /* 0x3000005dff4b7230 */ /* 0x000fe40000004100 */
[----:B------:R-:W-:Y:S01]  /*4270*/  FADD.FTZ R86, R13, -R86 ;  /* 0x800000560d567221 */ /* 0x000fe20000010000 */
        /* <DEDUP_REMOVED lines=18> */
.L_x_579:
[-CC-:B-1----:R-:W-:Y:S01]  /*43a0*/  FFMA.FTZ R75, R11, R142.reuse, R145.reuse ;  /* 0x0000008e0b4b7223 */ /* 0x182fe20000010091 */
[-CC-:B------:R-:W-:Y:S01]  /*43b0*/  FFMA.FTZ R73, R7, R142.reuse, R145.reuse ;  /* 0x0000008e07497223 */ /* 0x180fe20000010091 */
[----:B------:R-:W-:Y:S02]  /*43c0*/  HADD2.F32 R101, -RZ, R93.H0_H0 ;  /* 0x2000005dff657230 */ /* 0x000fe40000004100 */
[-C--:B------:R-:W-:Y:S01]  /*43d0*/  FFMA.FTZ R103, R15, R142.reuse, R145 ;  /* 0x0000008e0f677223 */ /* 0x080fe20000010091 */
[----:B------:R-:W-:Y:S02]  /*43e0*/  HADD2.F32 R74, -RZ, R92.H0_H0 ;  /* 0x2000005cff4a7230 */ /* 0x000fe40000004100 */
[----:B------:R-:W-:Y:S01]  /*43f0*/  FADD.FTZ R100, R10, -R75 ;  /* 0x8000004b0a647221 */ /* 0x000fe20000010000 */
[----:B------:R-:W-:Y:S01]  /*4400*/  FFMA.FTZ R104, R19, R142, R145 ;  /* 0x0000008e13687223 */ /* 0x000fe20000010091 */
[----:B------:R-:W-:Y:S01]  /*4410*/  FADD.FTZ R72, R6, -R73 ;  /* 0x8000004906487221 */ /* 0x000fe20000010000 */
[----:B------:R-:W-:-:S02]  /*4420*/  HADD2.F32 R105, -RZ, R94.H0_H0 ;  /* 0x2000005eff697230 */ /* 0x000fc40000004100 */
[----:B------:R-:W-:Y:S01]  /*4430*/  FADD.FTZ R102, R14, -R103 ;  /* 0x800000670e667221 */ /* 0x000fe20000010000 */
[----:B0-----:R-:W-:Y:S02]  /*4440*/  HADD2.F32 R107, -RZ, R95.H0_H0 ;  /* 0x2000005fff6b7230 */ /* 0x001fe40000004100 */
[----:B-----5:R-:W-:Y:S01]  /*4450*/  FFMA.FTZ R101, R109, R100, R101 ;  /* 0x000000646d657223 */ /* 0x020fe20000010065 */
[----:B------:R-:W-:Y:S01]  /*4460*/  FADD.FTZ R104, R17, -R104 ;  /* 0x8000006811687221 */ /* 0x000fe20000010000 */
[C---:B------:R-:W-:Y:S01]  /*4470*/  FFMA.FTZ R72, R109.reuse, R72, R74 ;  /* 0x000000486d487223 */ /* 0x040fe2000001004a */
[-CC-:B------:R-:W-:Y:S01]  /*4480*/  FFMA.FTZ R100, R12, R142.reuse, R145.reuse ;  /* 0x0000008e0c647223 */ /* 0x180fe20000010091 */
[-CC-:B------:R-:W-:Y:S01]  /*4490*/  FFMA.FTZ R74, R8, R142.reuse, R145.reuse ;  /* 0x0000008e084a7223 */ /* 0x180fe20000010091 */
[-CC-:B------:R-:W-:Y:S01]  /*44a0*/  FFMA.FTZ R147, R110, R142.reuse, R145.reuse ;  /* 0x0000008e6e937223 */ /* 0x180fe20000010091 */
[----:B------:R-:W-:Y:S01]  /*44b0*/  FFMA.FTZ R103, R18, R142, R145 ;  /* 0x0000008e12677223 */ /* 0x000fe20000010091 */
        /* <DEDUP_REMOVED lines=23> */
.L_x_578:
[----:B-1----:R-:W1:Y:S02]  /*4630*/  LDC.64 R100, c[0x0][0x470] ;  /* 0x00011c00ff647b82 */ /* 0x002e640000000a00 */
[----:B-1----:R-:W-:-:S04]  /*4640*/  ISETP.NE.U32.AND P1, PT, R100, RZ, PT ;  /* 0x000000ff6400720c */ /* 0x002fc80003f25070 */
[----:B------:R-:W-:-:S13]  /*4650*/  ISETP.NE.AND.EX P1, PT, R101, RZ, PT, P1 ;  /* 0x000000ff6500720c */ /* 0x000fda0003f25310 */
[----:B------:R-:W-:Y:S05]  /*4660*/  @!P1 BRA `(.L_x_581) ;  /* 0x0000000000a49947 */ /* 0x000fea0003800000 */
[-CC-:B------:R-:W-:Y:S01]  /*4670*/  FFMA.FTZ R87, R11, R142.reuse, R145.reuse ;  /* 0x0000008e0b577223 */ /* 0x180fe20000010091 */
        /* <DEDUP_REMOVED lines=40> */
.L_x_581:
[-CC-:B------:R-:W-:Y:S01]  /*4900*/  FFMA.FTZ R100, R19, R142.reuse, R145.reuse ;  /* 0x0000008e13647223 */ /* 0x180fe20000010091 */
[-CC-:B------:R-:W-:Y:S01]  /*4910*/  FFMA.FTZ R147, R110, R142.reuse, R145.reuse ;  /* 0x0000008e6e937223 */ /* 0x180fe20000010091 */
[-CC-:B------:R-:W-:Y:S01]  /*4920*/  FFMA.FTZ R101, R15, R142.reuse, R145.reuse ;  /* 0x0000008e0f657223 */ /* 0x180fe20000010091 */
[----:B------:R-:W-:Y:S01]  /*4930*/  FFMA.FTZ R105, R18, R142, R145 ;  /* 0x0000008e12697223 */ /* 0x000fe20000010091 */
[----:B------:R-:W-:Y:S02]  /*4940*/  HADD2.F32 R149, -RZ, R95.H1_H1 ;  /* 0x3000005fff957230 */ /* 0x000fe40000004100 */
[----:B------:R-:W-:Y:S01]  /*4950*/  FADD.FTZ R104, R17, -R100 ;  /* 0x8000006411687221 */ /* 0x000fe20000010000 */
[--C-:B------:R-:W-:Y:S02]  /*4960*/  HADD2.F32 R103, -RZ, R94.reuse.H0_H0 ;  /* 0x2000005eff677230 */ /* 0x100fe40000004100 */
[----:B------:R-:W-:Y:S01]  /*4970*/  FADD.FTZ R144, R108, -R147 ;  /* 0x800000936c907221 */ /* 0x000fe20000010000 */
[----:B0-----:R-:W-:-:S02]  /*4980*/  HADD2.F32 R107, -RZ, R94.H1_H1 ;  /* 0x3000005eff6b7230 */ /* 0x001fc40000004100 */
[----:B------:R-:W-:Y:S01]  /*4990*/  FADD.FTZ R100, R14, -R101 ;  /* 0x800000650e647221 */ /* 0x000fe20000010000 */
[----:B------:R-:W-:Y:S01]  /*49a0*/  FADD.FTZ R102, R16, -R105 ;  /* 0x8000006910667221 */ /* 0x000fe20000010000 */
[----:B------:R-:W-:Y:S02]  /*49b0*/  HADD2.F32 R106, -RZ, R95.H0_H0 ;  /* 0x2000005fff6a7230 */ /* 0x000fe40000004100 */
[C---:B-----5:R-:W-:Y:S01]  /*49c0*/  FFMA.FTZ R151, R109.reuse, R144, R149 ;  /* 0x000000906d977223 */ /* 0x060fe20000010095 */
[C---:B------:R-:W-:Y:S01]  /*49d0*/  FFMA.FTZ R146, R109.reuse, R100, R103 ;  /* 0x000000646d927223 */ /* 0x040fe20000010067 */
[----:B------:R-:W-:Y:S01]  /*49e0*/  FFMA.FTZ R149, R109, R102, R107 ;  /* 0x000000666d957223 */ /* 0x000fe2000001006b */
[-CC-:B------:R-:W-:Y:S01]  /*49f0*/  FFMA.FTZ R100, R12, R142.reuse, R145.reuse ;  /* 0x0000008e0c647223 */ /* 0x180fe20000010091 */
[-CC-:B------:R-:W-:Y:S01]  /*4a00*/  FFMA.FTZ R107, R11, R142.reuse, R145.reuse ;  /* 0x0000008e0b6b7223 */ /* 0x180fe20000010091 */
[-CC-:B------:R-:W-:Y:S01]  /*4a10*/  FFMA.FTZ R101, R7, R142.reuse, R145.reuse ;  /* 0x0000008e07657223 */ /* 0x180fe20000010091 */
[----:B------:R-:W-:Y:S01]  /*4a20*/  FFMA.FTZ R102, R8, R142, R145 ;  /* 0x0000008e08667223 */ /* 0x000fe20000010091 */
        /* <DEDUP_REMOVED lines=18> */
.L_x_577:
        /* <DEDUP_REMOVED lines=45> */
.L_x_583:
        /* <DEDUP_REMOVED lines=33> */
.L_x_582:
        /* <DEDUP_REMOVED lines=37> */
.L_x_584:
        /* <DEDUP_REMOVED lines=28> */
.L_x_580:
        /* <DEDUP_REMOVED lines=10> */
.L_x_576:
[----:B------:R-:W-:Y:S05]  /*54e0*/  BSYNC.RECONVERGENT B0 ;  /* 0x0000000000007941 */ /* 0x000fea0003800200 */
.L_x_575:
        /* <DEDUP_REMOVED lines=15> */
[----:B------:R-:W-:Y:S02]  /*55e0*/  HADD2.F32 R74, -RZ, R96.H0_H0 ;  /* 0x20000060ff4a7230 */ /* 0x000fe40000004100 */
[-C--:B------:R-:W-:Y:S01]  /*55f0*/  FFMA.FTZ R87, R121, R142.reuse, R145 ;  /* 0x0000008e79577223 */ /* 0x080fe20000010091 */
[----:B------:R-:W-:Y:S01]  /*5600*/  FADD.FTZ R72, R116, -R73 ;  /* 0x8000004974487221 */ /* 0x000fe20000010000 */
[-CC-:B------:R-:W-:Y:S01]  /*5610*/  FFMA.FTZ R84, R118, R142.reuse, R145.reuse ;  /* 0x0000008e76547223 */ /* 0x180fe20000010091 */
[-CC-:B------:R-:W-:Y:S01]  /*5620*/  FFMA.FTZ R100, R122, R142.reuse, R145.reuse ;  /* 0x0000008e7a647223 */ /* 0x180fe20000010091 */
[-CC-:B------:R-:W-:Y:S01]  /*5630*/  FFMA.FTZ R104, R126, R142.reuse, R145.reuse ;  /* 0x0000008e7e687223 */ /* 0x180fe20000010091 */
[-CC-:B------:R-:W-:Y:S01]  /*5640*/  FFMA.FTZ R103, R130, R142.reuse, R145.reuse ;  /* 0x0000008e82677223 */ /* 0x180fe20000010091 */
[----:B------:R-:W-:Y:S01]  /*5650*/  FFMA.FTZ R142, R127, R142, R145 ;  /* 0x0000008e7f8e7223 */ /* 0x000fe20000010091 */
[----:B------:R-:W-:Y:S01]  /*5660*/  FADD.FTZ R86, R120, -R75 ;  /* 0x8000004b78567221 */ /* 0x000fe20000010000 */
[----:B------:R-:W-:-:S02]  /*5670*/  HADD2.F32 R85, -RZ, R97.H0_H0 ;  /* 0x20000061ff557230 */ /* 0x000fc40000004100 */
[----:B------:R-:W-:Y:S01]  /*5680*/  FADD.FTZ R102, R124, -R87 ;  /* 0x800000577c667221 */ /* 0x000fe20000010000 */
[----:B-----5:R-:W-:Y:S01]  /*5690*/  FFMA.FTZ R72, R109, R72, R74 ;  /* 0x000000486d487223 */ /* 0x020fe2000001004a */
[----:B------:R-:W-:Y:S02]  /*56a0*/  HADD2.F32 R75, -RZ, R97.H1_H1 ;  /* 0x30000061ff4b7230 */ /* 0x000fe40000004100 */
[----:B------:R-:W-:Y:S01]  /*56b0*/  FADD.FTZ R100, R119, -R100 ;  /* 0x8000006477647221 */ /* 0x000fe20000010000 */
[----:B------:R-:W-:Y:S02]  /*56c0*/  HADD2.F32 R101, -RZ, R98.H0_H0 ;  /* 0x20000062ff657230 */ /* 0x000fe40000004100 */
[----:B0-----:R-:W-:Y:S01]  /*56d0*/  FADD.FTZ R106, R128, -R103 ;  /* 0x80000067806a7221 */ /* 0x001fe20000010000 */
[----:B------:R-:W-:Y:S02]  /*56e0*/  HADD2.F32 R105, -RZ, R99.H1_H1 ;  /* 0x30000063ff697230 */ /* 0x000fe40000004100 */
[----:B------:R-:W-:Y:S01]  /*56f0*/  FADD.FTZ R142, R125, -R142 ;  /* 0x8000008e7d8e7221 */ /* 0x000fe20000010000 */
[----:B------:R-:W-:-:S02]  /*5700*/  HADD2.F32 R73, -RZ, R96.H1_H1 ;  /* 0x30000060ff497230 */ /* 0x000fc40000004100 */
[----:B------:R-:W-:Y:S01]  /*5710*/  FADD.FTZ R104, R123, -R104 ;  /* 0x800000687b687221 */ /* 0x000fe20000010000 */
[----:B------:R-:W-:Y:S02]  /*5720*/  HADD2.F32 R87, -RZ, R98.H1_H1 ;  /* 0x30000062ff577230 */ /* 0x000fe40000004100 */
[----:B------:R-:W-:Y:S01]  /*5730*/  FADD.FTZ R84, R115, -R84 ;  /* 0x8000005473547221 */ /* 0x000fe20000010000 */
[----:B------:R-:W-:Y:S02]  /*5740*/  HADD2.F32 R74, -RZ, R99.H0_H0 ;  /* 0x20000063ff4a7230 */ /* 0x000fe40000004100 */
[C---:B------:R-:W-:Y:S01]  /*5750*/  FFMA.FTZ R85, R109.reuse, R86, R85 ;  /* 0x000000566d557223 */ /* 0x040fe20000010055 */
        /* <DEDUP_REMOVED lines=19> */
.L_x_589:
[-CC-:B-1-3--:R-:W-:Y:S01]  /*5890*/  FFMA.FTZ R73, R113, R142.reuse, R145.reuse ;  /* 0x0000008e71497223 */ /* 0x18afe20000010091 */
[----:B------:R-:W-:Y:S02]  /*58a0*/  HADD2.F32 R74, -RZ, R96.H0_H0 ;  /* 0x20000060ff4a7230 */ /* 0x000fe40000004100 */
[-CC-:B------:R-:W-:Y:S01]  /*58b0*/  FFMA.FTZ R75, R117, R142.reuse, R145.reuse ;  /* 0x0000008e754b7223 */ /* 0x180fe20000010091 */
[-C--:B------:R-:W-:Y:S01]  /*58c0*/  FFMA.FTZ R103, R121, R142.reuse, R145 ;  /* 0x0000008e79677223 */ /* 0x080fe20000010091 */
[----:B------:R-:W-:Y:S01]  /*58d0*/  FADD.FTZ R72, R116, -R73 ;  /* 0x8000004974487221 */ /* 0x000fe20000010000 */
[-CC-:B------:R-:W-:Y:S01]  /*58e0*/  FFMA.FTZ R100, R118, R142.reuse, R145.reuse ;  /* 0x0000008e76647223 */ /* 0x180fe20000010091 */
[-CC-:B------:R-:W-:Y:S01]  /*58f0*/  FFMA.FTZ R104, R122, R142.reuse, R145.reuse ;  /* 0x0000008e7a687223 */ /* 0x180fe20000010091 */
[-CC-:B------:R-:W-:Y:S01]  /*5900*/  FFMA.FTZ R144, R126, R142.reuse, R145.reuse ;  /* 0x0000008e7e907223 */ /* 0x180fe20000010091 */
[-CC-:B0-----:R-:W-:Y:S01]  /*5910*/  FFMA.FTZ R107, R130, R142.reuse, R145.reuse ;  /* 0x0000008e826b7223 */ /* 0x181fe20000010091 */
[----:B------:R-:W-:Y:S01]  /*5920*/  FFMA.FTZ R142, R127, R142, R145 ;  /* 0x0000008e7f8e7223 */ /* 0x000fe20000010091 */
[----:B------:R-:W-:-:S02]  /*5930*/  HADD2.F32 R101, -RZ, R97.H0_H0 ;  /* 0x20000061ff657230 */ /* 0x000fc40000004100 */
[----:B------:R-:W-:Y:S01]  /*5940*/  FADD.FTZ R102, R120, -R75 ;  /* 0x8000004b78667221 */ /* 0x000fe20000010000 */
[----:B------:R-:W-:Y:S02]  /*5950*/  HADD2.F32 R105, -RZ, R98.H0_H0 ;  /* 0x20000062ff697230 */ /* 0x000fe40000004100 */
[----:B------:R-:W-:Y:S01]  /*5960*/  FADD.FTZ R106, R124, -R103 ;  /* 0x800000677c6a7221 */ /* 0x000fe20000010000 */
[----:B-----5:R-:W-:Y:S01]  /*5970*/  FFMA.FTZ R72, R109, R72, R74 ;  /* 0x000000486d487223 */ /* 0x020fe2000001004a */
        /* <DEDUP_REMOVED lines=26> */
.L_x_588:
[----:B-1-3--:R-:W1:Y:S02]  /*5b20*/  LDC.64 R100, c[0x0][0x470] ;  /* 0x00011c00ff647b82 */ /* 0x00ae640000000a00 */
[----:B-1----:R-:W-:-:S04]  /*5b30*/  ISETP.NE.U32.AND P1, PT, R100, RZ, PT ;  /* 0x000000ff6400720c */ /* 0x002fc80003f25070 */
[----:B------:R-:W-:-:S13]  /*5b40*/  ISETP.NE.AND.EX P1, PT, R101, RZ, PT, P1 ;  /* 0x000000ff6500720c */ /* 0x000fda0003f25310 */
[----:B------:R-:W-:Y:S05]  /*5b50*/  @!P1 BRA `(.L_x_591) ;  /* 0x0000000000a49947 */ /* 0x000fea0003800000 */
[-CC-:B------:R-:W-:Y:S01]  /*5b60*/  FFMA.FTZ R85, R113, R142.reuse, R145.reuse ;  /* 0x0000008e71557223 */ /* 0x180fe20000010091 */
        /* <DEDUP_REMOVED lines=40> */
.L_x_591:
[-CC-:B------:R-:W-:Y:S01]  /*5df0*/  FFMA.FTZ R149, R130, R142.reuse, R145.reuse ;  /* 0x0000008e82957223 */ /* 0x180fe20000010091 */
[-CC-:B------:R-:W-:Y:S01]  /*5e00*/  FFMA.FTZ R102, R127, R142.reuse, R145.reuse ;  /* 0x0000008e7f667223 */ /* 0x180fe20000010091 */
[-CC-:B------:R-:W-:Y:S01]  /*5e10*/  FFMA.FTZ R103, R121, R142.reuse, R145.reuse ;  /* 0x0000008e79677223 */ /* 0x180fe20000010091 */
[-CC-:B------:R-:W-:Y:S01]  /*5e20*/  FFMA.FTZ R104, R126, R142.reuse, R145.reuse ;  /* 0x0000008e7e687223 */ /* 0x180fe20000010091 */
[-CC-:B0-----:R-:W-:Y:S01]  /*5e30*/  FFMA.FTZ R107, R117, R142.reuse, R145.reuse ;  /* 0x0000008e756b7223 */ /* 0x181fe20000010091 */
[-CC-:B------:R-:W-:Y:S01]  /*5e40*/  FFMA.FTZ R100, R122, R142.reuse, R145.reuse ;  /* 0x0000008e7a647223 */ /* 0x180fe20000010091 */
[-CC-:B------:R-:W-:Y:S01]  /*5e50*/  FFMA.FTZ R101, R113, R142.reuse, R145.reuse ;  /* 0x0000008e71657223 */ /* 0x180fe20000010091 */
[--C-:B------:R-:W-:Y:S02]  /*5e60*/  HADD2.F32 R146, -RZ, R99.reuse.H1_H1 ;  /* 0x30000063ff927230 */ /* 0x100fe40000004100 */
[----:B------:R-:W-:Y:S01]  /*5e70*/  FFMA.FTZ R142, R118, R142, R145 ;  /* 0x0000008e768e7223 */ /* 0x000fe20000010091 */
[----:B------:R-:W-:-:S02]  /*5e80*/  HADD2.F32 R147, -RZ, R99.H0_H0 ;  /* 0x20000063ff937230 */ /* 0x000fc40000004100 */
[----:B------:R-:W-:Y:S01]  /*5e90*/  FADD.FTZ R144, R128, -R149 ;  /* 0x8000009580907221 */ /* 0x000fe20000010000 */
[--C-:B------:R-:W-:Y:S02]  /*5ea0*/  HADD2.F32 R105, -RZ, R98.reuse.H0_H0 ;  /* 0x20000062ff697230 */ /* 0x100fe40000004100 */
[----:B------:R-:W-:Y:S01]  /*5eb0*/  FADD.FTZ R106, R125, -R102 ;  /* 0x800000667d6a7221 */ /* 0x000fe20000010000 */
[----:B------:R-:W-:Y:S02]  /*5ec0*/  HADD2.F32 R145, -RZ, R98.H1_H1 ;  /* 0x30000062ff917230 */ /* 0x000fe40000004100 */
[----:B------:R-:W-:Y:S01]  /*5ed0*/  FADD.FTZ R102, R124, -R103 ;  /* 0x800000677c667221 */ /* 0x000fe20000010000 */
        /* <DEDUP_REMOVED lines=22> */
.L_x_587:
        /* <DEDUP_REMOVED lines=18> */
[----:B0-----:R-:W-:Y:S01]  /*6160*/  FADD.FTZ R106, R128, -R87 ;  /* 0x80000057806a7221 */ /* 0x001fe20000010000 */
        /* <DEDUP_REMOVED lines=26> */
.L_x_593:
        /* <DEDUP_REMOVED lines=33> */
.L_x_592:
        /* <DEDUP_REMOVED lines=37> */
.L_x_594:
        /* <DEDUP_REMOVED lines=28> */
.L_x_590:
        /* <DEDUP_REMOVED lines=9> */
.L_x_586:
[----:B------:R-:W-:Y:S05]  /*69c0*/  BSYNC.RECONVERGENT B0 ;  /* 0x0000000000007941 */ /* 0x000fea0003800200 */
.L_x_585:
[----:B-1-34-:R-:W1:Y:S02]  /*69d0*/  LDC.64 R100, c[0x0][0x380] ;  /* 0x0000e000ff647b82 */ /* 0x01ae640000000a00 */
[----:B-1----:R-:W-:-:S04]  /*69e0*/  LEA R5, R100, R5, 0x2 ;  /* 0x0000000564057211 */ /* 0x002fc800078e10ff */
[----:B------:R-:W-:-:S13]  /*69f0*/  ISETP.GE.AND P0, PT, R5, R101, PT ;  /* 0x000000650500720c */ /* 0x000fda0003f06270 */
[----:B------:R-:W-:Y:S05]  /*6a00*/  @!P0 BRA `(.L_x_595) ;  /* 0xffffff9800f48947 */ /* 0x000fea000383ffff */
.L_x_552:
[----:B------:R-:W-:Y:S05]  /*6a10*/  BSYNC B1 ;  /* 0x0000000000017941 */ /* 0x000fea0003800000 */
.L_x_551:
[----:B------:R-:W1:Y:S01]  /*6a20*/  S2R R7, SR_TID.X ;  /* 0x0000000000077919 */ /* 0x000e620000002100 */
[----:B------:R-:W-:Y:S01]  /*6a30*/  MOV R2, 0x400 ;  /* 0x0000040000027802 */ /* 0x000fe20000000f00 */
[----:B------:R-:W-:Y:S05]  /*6a40*/  WARPSYNC.ALL ;  /* 0x0000000000007948 */ /* 0x000fea0003800000 */
[----:B------:R-:W2:Y:S01]  /*6a50*/  S2R R5, SR_CgaCtaId ;  /* 0x0000000000057919 */ /* 0x000ea20000008800 */
[----:B-----5:R-:W-:Y:S01]  /*6a60*/  IMAD R28, R0, UR9, RZ ;  /* 0x00000009001c7c24 */ /* 0x020fe2000f8e02ff */
[----:B------:R-:W3:Y:S01]  /*6a70*/  LDCU.128 UR16, c[0x0][0x440] ;  /* 0x00008800ff1077ac */ /* 0x000ee20008000c00 */
[----:B-1----:R-:W-:-:S03]  /*6a80*/  SHF.R.U32.HI R4, RZ, 0x5, R7 ;  /* 0x00000005ff047819 */ /* 0x002fc60000011607 */
[----:B------:R-:W-:Y:S02]  /*6a90*/  IADD3 R28, P0, PT, R28, R7, RZ ;  /* 0x000000071c1c7210 */ /* 0x000fe40007f1e0ff */
[----:B------:R-:W-:Y:S02]  /*6aa0*/  IMAD R3, R4, 0x60, R3 ;  /* 0x0000006004037824 */ /* 0x000fe400078e0203 */
[----:B------:R-:W-:Y:S02]  /*6ab0*/  IADD3.X R73, PT, PT, RZ, RZ, RZ, P0, !PT ;  /* 0x000000ffff497210 */ /* 0x000fe400007fe4ff */
[----:B--2---:R-:W-:Y:S02]  /*6ac0*/  LEA R2, R5, R2, 0x18 ;  /* 0x0000000205027211 */ /* 0x004fe400078ec0ff */
[----:B------:R-:W-:Y:S02]  /*6ad0*/  LOP3.LUT R5, R7, 0x7f, RZ, 0x3c, !PT ;  /* 0x0000007f07057812 */ /* 0x000fe400078e3cff */
[----:B------:R-:W-:-:S02]  /*6ae0*/  LEA R3, R3, R2, 0x5 ;  /* 0x0000000203037211 */ /* 0x000fc400078e28ff */
[----:B------:R-:W-:Y:S02]  /*6af0*/  LEA R4, R7, R2, 0x2 ;  /* 0x0000000207047211 */ /* 0x000fe400078e10ff */
[----:B------:R-:W-:Y:S01]  /*6b00*/  IADD3 R26, PT, PT, R5, R0, RZ ;  /* 0x00000000051a7210 */ /* 0x000fe20007ffe0ff */
[----:B------:R1:W-:Y:S03]  /*6b10*/  STS.128 [R3], R48 ;  /* 0x0000003003007388 */ /* 0x0003e60000000c00 */
[C---:B------:R-:W-:Y:S01]  /*6b20*/  ISETP.GE.U32.AND P5, PT, R26.reuse, 0x80, PT ;  /* 0x000000801a00780c */ /* 0x040fe20003fa6070 */
[----:B------:R-:W-:Y:S01]  /*6b30*/  STS.128 [R3+0x10], R52 ;  /* 0x0000103403007388 */ /* 0x000fe20000000c00 */
[C---:B------:R-:W-:Y:S02]  /*6b40*/  ISETP.GE.U32.AND P4, PT, R26.reuse, 0x100, PT ;  /* 0x000001001a00780c */ /* 0x040fe40003f86070 */
[C---:B------:R-:W-:Y:S01]  /*6b50*/  ISETP.GE.U32.AND P3, PT, R26.reuse, 0x180, PT ;  /* 0x000001801a00780c */ /* 0x040fe20003f66070 */
[----:B------:R-:W-:Y:S01]  /*6b60*/  STS.128 [R3+0x400], R56 ;  /* 0x0004003803007388 */ /* 0x000fe20000000c00 */
[----:B------:R-:W-:-:S02]  /*6b70*/  ISETP.GE.U32.AND P2, PT, R26, 0x200, PT ;  /* 0x000002001a00780c */ /* 0x000fc40003f46070 */
[C---:B------:R-:W-:Y:S01]  /*6b80*/  ISETP.GE.U32.AND P1, PT, R26.reuse, 0x280, PT ;  /* 0x000002801a00780c */ /* 0x040fe20003f26070 */
[----:B------:R-:W-:Y:S01]  /*6b90*/  STS.128 [R3+0x410], R60 ;  /* 0x0004103c03007388 */ /* 0x000fe20000000c00 */
[----:B------:R-:W-:-:S03]  /*6ba0*/  ISETP.GE.U32.AND P0, PT, R26, 0x300, PT ;  /* 0x000003001a00780c */ /* 0x000fc60003f06070 */
[----:B------:R-:W-:Y:S01]  /*6bb0*/  STS.128 [R3+0x800], R76 ;  /* 0x0008004c03007388 */ /* 0x000fe20000000c00 */
[C---:B-1----:R-:W-:Y:S02]  /*6bc0*/  SHF.L.U64.HI R48, R28.reuse, 0x2, R73 ;  /* 0x000000021c307819 */ /* 0x042fe40000010249 */
[----:B------:R-:W-:Y:S01]  /*6bd0*/  SHF.L.U32 R28, R28, 0x2, RZ ;  /* 0x000000021c1c7819 */ /* 0x000fe200000006ff */
[----:B------:R-:W-:Y:S01]  /*6be0*/  STS.128 [R3+0x810], R80 ;  /* 0x0008105003007388 */ /* 0x000fe20000000c00 */
[----:B------:R-:W-:Y:S02]  /*6bf0*/  BAR.SYNC.DEFER_BLOCKING 0x0 ;  /* 0x0000000000007b1d */ /* 0x000fe40000010000 */
[----:B---3--:R-:W-:-:S04]  /*6c00*/  IADD3 R30, P6, PT, R28, UR18, RZ ;  /* 0x000000121c1e7c10 */ /* 0x008fc8000ffde0ff */
        /* <DEDUP_REMOVED lines=45> */
[----:B------:R-:W-:Y:S01]  /*6ee0*/  @P5 MOV R2, R30 ;  /* 0x0000001e00025202 */ /* 0x000fe20000000f00 */
[----:B------:R-:W-:Y:S01]  /*6ef0*/  STS.128 [R3], R32 ;  /* 0x0000002003007388 */ /* 0x000fe20000000c00 */
[----:B------:R-:W-:-:S03]  /*6f00*/  FADD.FTZ R5, R5, R18 ;  /* 0x0000001205057221 */ /* 0x000fc60000010000 */
[----:B------:R-:W-:Y:S01]  /*6f10*/  STS.128 [R3+0x10], R36 ;  /* 0x0000102403007388 */ /* 0x000fe20000000c00 */
[----:B------:R-:W-:-:S03]  /*6f20*/  FADD.FTZ R29, R6, R29 ;  /* 0x0000001d061d7221 */ /* 0x000fc60000010000 */
[----:B------:R0:W-:Y:S01]  /*6f30*/  STS.128 [R3+0x400], R40 ;  /* 0x0004002803007388 */ /* 0x0001e20000000c00 */
[----:B-1----:R-:W-:-:S03]  /*6f40*/  FADD.FTZ R9, R7, R20 ;  /* 0x0000001407097221 */ /* 0x002fc60000010000 */
[----:B------:R-:W-:Y:S01]  /*6f50*/  STS.128 [R3+0x410], R44 ;  /* 0x0004102c03007388 */ /* 0x000fe20000000c00 */
[----:B--2---:R-:W-:-:S03]  /*6f60*/  FADD.FTZ R31, R8, R31 ;  /* 0x0000001f081f7221 */ /* 0x004fc60000010000 */
[----:B------:R-:W-:Y:S04]  /*6f70*/  STS.128 [R3+0x800], R64 ;  /* 0x0008004003007388 */ /* 0x000fe80000000c00 */
[----:B------:R-:W-:Y:S01]  /*6f80*/  STS.128 [R3+0x810], R68 ;  /* 0x0008104403007388 */ /* 0x000fe20000000c00 */
[----:B------:R-:W-:Y:S01]  /*6f90*/  BAR.SYNC.DEFER_BLOCKING 0x0 ;  /* 0x0000000000007b1d */ /* 0x000fe20000010000 */
[----:B0-----:R-:W-:Y:S02]  /*6fa0*/  IADD3.X R43, PT, PT, R48, UR19, RZ, P6, !PT ;  /* 0x00000013302b7c10 */ /* 0x001fe4000b7fe4ff */
[----:B------:R-:W-:-:S04]  /*6fb0*/  IADD3 R28, P6, PT, R28, UR16, RZ ;  /* 0x000000101c1c7c10 */ /* 0x000fc8000ffde0ff */
[----:B------:R-:W-:Y:S02]  /*6fc0*/  IADD3.X R41, PT, PT, R48, UR17, RZ, P6, !PT ;  /* 0x0000001130297c10 */ /* 0x000fe4000b7fe4ff */
[----:B------:R-:W-:Y:S01]  /*6fd0*/  @P5 IADD3 R30, P6, PT, R30, 0x200, RZ ;  /* 0x000002001e1e5810 */ /* 0x000fe20007fde0ff */
        /* <DEDUP_REMOVED lines=22> */
[-C--:B------:R-:W-:Y:S02]  /*7140*/  @P5 MOV R3, R43.reuse ;  /* 0x0000002b00035202 */ /* 0x080fe40000000f00 */
[----:B------:R-:W4:Y:S01]  /*7150*/  LDS R15, [R4+0x1400] ;  /* 0x00140000040f7984 */ /* 0x000f220000000800 */
[----:B------:R-:W-:Y:S01]  /*7160*/  FADD.FTZ R37, R22, R37 ;  /* 0x0000002516257221 */ /* 0x000fe20000010000 */
[----:B------:R-:W-:Y:S02]  /*7170*/  @P5 IADD3.X R43, PT, PT, RZ, R43, RZ, P6, !PT ;  /* 0x0000002bff2b5210 */ /* 0x000fe400037fe4ff */
        /* <DEDUP_REMOVED lines=17> */
[----:B------:R-:W-:Y:S01]  /*7290*/  FADD.FTZ R6, RZ, R6 ;  /* 0x00000006ff067221 */ /* 0x000fe20000010000 */
[----:B------:R-:W-:Y:S01]  /*72a0*/  @P5 IADD3 R28, P6, PT, R28, 0x200, RZ ;  /* 0x000002001c1c5810 */ /* 0x000fe20007fde0ff */
[----:B----4-:R-:W-:Y:S02]  /*72b0*/  FADD.FTZ R0, R0, R19 ;  /* 0x0000001300007221 */ /* 0x010fe40000010000 */
[----:B------:R3:W-:Y:S01]  /*72c0*/  @P5 STG.E desc[UR10][R2.64], R25 ;  /* 0x0000001902005986 */ /* 0x0007e2000c10190a */
[----:B------:R-:W-:Y:S01]  /*72d0*/  @P5 IADD3.X R41, PT, PT, RZ, R41, RZ, P6, !PT ;  /* 0x00000029ff295210 */ /* 0x000fe200037fe4ff */
[----:B------:R-:W-:Y:S01]  /*72e0*/  FADD.FTZ R6, R6, R15 ;  /* 0x0000000f06067221 */ /* 0x000fe20000010000 */
[----:B------:R-:W-:-:S03]  /*72f0*/  FADD.FTZ R33, R0, R33 ;  /* 0x0000002100217221 */ /* 0x000fc60000010000 */
[----:B------:R-:W-:Y:S01]  /*7300*/  FADD.FTZ R6, R6, R21 ;  /* 0x0000001506067221 */ /* 0x000fe20000010000 */
[----:B---3--:R-:W-:Y:S01]  /*7310*/  @P4 MOV R2, R30 ;  /* 0x0000001e00024202 */ /* 0x008fe20000000f00 */
[----:B------:R-:W-:Y:S01]  /*7320*/  FADD.FTZ R7, RZ, R7 ;  /* 0x00000007ff077221 */ /* 0x000fe20000010000 */
[-C--:B------:R-:W-:Y:S02]  /*7330*/  @P4 MOV R3, R43.reuse ;  /* 0x0000002b00034202 */ /* 0x080fe40000000f00 */
[----:B------:R-:W-:Y:S01]  /*7340*/  @P4 IADD3 R30, P5, PT, R30, 0x200, RZ ;  /* 0x000002001e1e4810 */ /* 0x000fe20007fbe0ff */
[----:B------:R-:W-:Y:S02]  /*7350*/  FADD.FTZ R35, R6, R35 ;  /* 0x0000002306237221 */ /* 0x000fe40000010000 */
[----:B------:R3:W-:Y:S01]  /*7360*/  @P4 STG.E desc[UR10][R2.64], R39 ;  /* 0x0000002702004986 */ /* 0x0007e2000c10190a */
[----:B------:R-:W-:Y:S01]  /*7370*/  @P4 IADD3.X R43, PT, PT, RZ, R43, RZ, P5, !PT ;  /* 0x0000002bff2b4210 */ /* 0x000fe20002ffe4ff */
[----:B0-----:R-:W-:-:S04]  /*7380*/  FADD.FTZ R8, R7, R8 ;  /* 0x0000000807087221 */ /* 0x001fc80000010000 */
[----:B-1----:R-:W-:Y:S01]  /*7390*/  FADD.FTZ R8, R8, R11 ;  /* 0x0000000b08087221 */ /* 0x002fe20000010000 */
[----:B---3--:R-:W-:Y:S02]  /*73a0*/  @P4 MOV R2, R28 ;  /* 0x0000001c00024202 */ /* 0x008fe40000000f00 */
        /* <DEDUP_REMOVED lines=16> */
[----:B------:R-:W-:-:S04]  /*74b0*/  @P2 IADD3 R28, P4, PT, R28, 0x200, RZ ;  /* 0x000002001c1c2810 */ /* 0x000fc80007f9e0ff */
[----:B------:R-:W-:Y:S02]  /*74c0*/  @P1 MOV R6, R28 ;  /* 0x0000001c00061202 */ /* 0x000fe40000000f00 */
[----:B0-----:R-:W-:Y:S02]  /*74d0*/  @P2 MOV R2, R30 ;  /* 0x0000001e00022202 */ /* 0x001fe40000000f00 */
[----:B------:R-:W-:Y:S02]  /*74e0*/  @P2 IADD3 R30, P3, PT, R30, 0x200, RZ ;  /* 0x000002001e1e2810 */ /* 0x000fe40007f7e0ff */
[----:B------:R-:W-:Y:S02]  /*74f0*/  @P2 MOV R3, R43 ;  /* 0x0000002b00032202 */ /* 0x000fe40000000f00 */
[----:B------:R-:W-:Y:S02]  /*7500*/  @P2 MOV R5, R41 ;  /* 0x0000002900052202 */ /* 0x000fe40000000f00 */
[----:B------:R-:W-:Y:S01]  /*7510*/  @P2 IADD3.X R43, PT, PT, RZ, R43, RZ, P3, !PT ;  /* 0x0000002bff2b2210 */ /* 0x000fe20001ffe4ff */
[----:B------:R0:W-:Y:S01]  /*7520*/  @P2 STG.E desc[UR10][R2.64], R33 ;  /* 0x0000002102002986 */ /* 0x0001e2000c10190a */
[----:B------:R-:W-:-:S02]  /*7530*/  @P2 IADD3.X R41, PT, PT, RZ, R41, RZ, P4, !PT ;  /* 0x00000029ff292210 */ /* 0x000fc400027fe4ff */
[----:B------:R-:W-:Y:S01]  /*7540*/  @P1 IADD3 R28, P4, PT, R28, 0x200, RZ ;  /* 0x000002001c1c1810 */ /* 0x000fe20007f9e0ff */
[----:B------:R1:W-:Y:S01]  /*7550*/  @P2 STG.E desc[UR10][R4.64], R29 ;  /* 0x0000001d04002986 */ /* 0x0003e2000c10190a */
[-C--:B------:R-:W-:Y:S02]  /*7560*/  @P1 MOV R7, R41.reuse ;  /* 0x0000002900071202 */ /* 0x080fe40000000f00 */
[----:B------:R-:W-:Y:S02]  /*7570*/  @P1 IADD3.X R41, PT, PT, RZ, R41, RZ, P4, !PT ;  /* 0x00000029ff291210 */ /* 0x000fe400027fe4ff */
[----:B0-----:R-:W-:Y:S02]  /*7580*/  @P1 MOV R2, R30 ;  /* 0x0000001e00021202 */ /* 0x001fe40000000f00 */
[----:B------:R-:W-:Y:S02]  /*7590*/  @P1 MOV R3, R43 ;  /* 0x0000002b00031202 */ /* 0x000fe40000000f00 */
[----:B------:R-:W-:-:S02]  /*75a0*/  @P1 IADD3 R30, P3, PT, R30, 0x200, RZ ;  /* 0x000002001e1e1810 */ /* 0x000fc40007f7e0ff */
[----:B-1----:R-:W-:Y:S01]  /*75b0*/  MOV R4, R28 ;  /* 0x0000001c00047202 */ /* 0x002fe20000000f00 */
[----:B------:R0:W-:Y:S01]  /*75c0*/  @P1 STG.E desc[UR10][R2.64], R35 ;  /* 0x0000002302001986 */ /* 0x0001e2000c10190a */
[----:B------:R-:W-:Y:S02]  /*75d0*/  @P1 IADD3.X R43, PT, PT, RZ, R43, RZ, P3, !PT ;  /* 0x0000002bff2b1210 */ /* 0x000fe40001ffe4ff */
        /* <DEDUP_REMOVED lines=8> */
.L_x_564:
[----:B------:R-:W-:Y:S01]  /*7660*/  HFMA2 R147, -RZ, RZ, 0, 5.9604644775390625e-08 ;  /* 0x00000001ff937431 */ /* 0x000fe200000001ff */
[----:B------:R-:W-:Y:S01]  /*7670*/  BSSY B0, `(.L_x_596) ;  /* 0x0000006000007945 */ /* 0x000fe20003800000 */
[----:B------:R-:W-:Y:S02]  /*7680*/  MOV R148, 0x1f ;  /* 0x0000001f00947802 */ /* 0x000fe40000000f00 */
[----:B------:R-:W-:-:S07]  /*7690*/  MOV R142, 0xffffffff ;  /* 0xffffffff008e7802 */ /* 0x000fce0000000f00 */
[----:B-----5:R-:W-:Y:S05]  /*76a0*/  WARPSYNC.COLLECTIVE R142, `(.L_x_597) ;  /* 0x000000008e087348 */ /* 0x020fea0003c00000 */
[----:B------:R0:W1:Y:S02]  /*76b0*/  SHFL.BFLY P1, R146, R145, R147, R148 ;  /* 0x0c00009391927389 */ /* 0x0000640000020094 */
[----:B01---5:R-:W-:Y:S05]  /*76c0*/  ENDCOLLECTIVE ;  /* 0x000000000000791b */ /* 0x023fea0003800000 */
.L_x_597:
[----:B------:R-:W-:Y:S05]  /*76d0*/  BSYNC B0 ;  /* 0x0000000000007941 */ /* 0x000fea0003800000 */
.L_x_596:
        /* <DEDUP_REMOVED lines=9> */
.L_x_598:
[----:B------:R-:W-:Y:S01]  /*7770*/  HFMA2 R147, -RZ, RZ, 0, 1.1920928955078125e-07 ;  /* 0x00000002ff937431 */ /* 0x000fe200000001ff */
[----:B------:R-:W-:Y:S02]  /*7780*/  MOV R145, R100 ;  /* 0x0000006400917202 */ /* 0x000fe40000000f00 */
[----:B------:R-:W-:-:S07]  /*7790*/  MOV R101, R146 ;  /* 0x0000009200657202 */ /* 0x000fce0000000f00 */
[----:B------:R-:W-:Y:S05]  /*77a0*/  WARPSYNC.COLLECTIVE R142, `(.L_x_599) ;  /* 0x000000008e087348 */ /* 0x000fea0003c00000 */
[----:B------:R0:W1:Y:S02]  /*77b0*/  SHFL.BFLY P1, R146, R145, R147, R148 ;  /* 0x0c00009391927389 */ /* 0x0000640000020094 */
[----:B01----:R-:W-:Y:S05]  /*77c0*/  ENDCOLLECTIVE ;  /* 0x000000000000791b */ /* 0x003fea0003800000 */
.L_x_599:
[----:B------:R-:W-:-:S05]  /*77d0*/  FADD.FTZ R101, R101, R144 ;  /* 0x0000009065657221 */ /* 0x000fca0000010000 */
[----:B------:R-:W-:Y:S02]  /*77e0*/  MOV R145, R101 ;  /* 0x0000006500917202 */ /* 0x000fe40000000f00 */
[----:B------:R-:W-:-:S07]  /*77f0*/  MOV R103, R146 ;  /* 0x0000009200677202 */ /* 0x000fce0000000f00 */
[----:B------:R-:W-:Y:S05]  /*7800*/  WARPSYNC.COLLECTIVE R142, `(.L_x_600) ;  /* 0x000000008e087348 */ /* 0x000fea0003c00000 */
[----:B------:R0:W1:Y:S02]  /*7810*/  SHFL.BFLY P1, R146, R145, R147, R148 ;  /* 0x0c00009391927389 */ /* 0x0000640000020094 */
[----:B01----:R-:W-:Y:S05]  /*7820*/  ENDCOLLECTIVE ;  /* 0x000000000000791b */ /* 0x003fea0003800000 */
.L_x_600:
[----:B------:R-:W-:Y:S01]  /*7830*/  FADD.FTZ R103, R100, R103 ;  /* 0x0000006764677221 */ /* 0x000fe20000010000 */
[----:B------:R-:W-:-:S04]  /*7840*/  HFMA2 R147, -RZ, RZ, 0, 2.384185791015625e-07 ;  /* 0x00000004ff937431 */ /* 0x000fc800000001ff */
[----:B------:R-:W-:Y:S02]  /*7850*/  MOV R145, R103 ;  /* 0x0000006700917202 */ /* 0x000fe40000000f00 */
[----:B------:R-:W-:-:S07]  /*7860*/  MOV R102, R146 ;  /* 0x0000009200667202 */ /* 0x000fce0000000f00 */
[----:B------:R-:W-:Y:S05]  /*7870*/  WARPSYNC.COLLECTIVE R142, `(.L_x_601) ;  /* 0x000000008e087348 */ /* 0x000fea0003c00000 */
[----:B------:R0:W1:Y:S02]  /*7880*/  SHFL.BFLY P1, R146, R145, R147, R148 ;  /* 0x0c00009391927389 */ /* 0x0000640000020094 */
[----:B01----:R-:W-:Y:S05]  /*7890*/  ENDCOLLECTIVE ;  /* 0x000000000000791b */ /* 0x003fea0003800000 */
.L_x_601:
[----:B------:R-:W-:-:S05]  /*78a0*/  FADD.FTZ R102, R101, R102 ;  /* 0x0000006665667221 */ /* 0x000fca0000010000 */
[----:B------:R-:W-:Y:S02]  /*78b0*/  MOV R145, R102 ;  /* 0x0000006600917202 */ /* 0x000fe40000000f00 */
[----:B------:R-:W-:-:S07]  /*78c0*/  MOV R104, R146 ;  /* 0x0000009200687202 */ /* 0x000fce0000000f00 */
[----:B------:R-:W-:Y:S05]  /*78d0*/  WARPSYNC.COLLECTIVE R142, `(.L_x_602) ;  /* 0x000000008e087348 */ /* 0x000fea0003c00000 */
[----:B------:R0:W1:Y:S02]  /*78e0*/  SHFL.BFLY P1, R146, R145, R147, R148 ;  /* 0x0c00009391927389 */ /* 0x0000640000020094 */
[----:B01----:R-:W-:Y:S05]  /*78f0*/  ENDCOLLECTIVE ;  /* 0x000000000000791b */ /* 0x003fea0003800000 */
.L_x_602:
[----:B------:R-:W-:Y:S01]  /*7900*/  FADD.FTZ R104, R103, R104 ;  /* 0x0000006867687221 */ /* 0x000fe20000010000 */
[----:B------:R-:W-:-:S04]  /*7910*/  HFMA2 R147, -RZ, RZ, 0, 4.76837158203125e-07 ;  /* 0x00000008ff937431 */ /* 0x000fc800000001ff */
[----:B------:R-:W-:Y:S02]  /*7920*/  MOV R145, R104 ;  /* 0x0000006800917202 */ /* 0x000fe40000000f00 */
[----:B------:R-:W-:-:S07]  /*7930*/  MOV R105, R146 ;  /* 0x0000009200697202 */ /* 0x000fce0000000f00 */
[----:B------:R-:W-:Y:S05]  /*7940*/  WARPSYNC.COLLECTIVE R142, `(.L_x_603) ;  /* 0x000000008e087348 */ /* 0x000fea0003c00000 */
[----:B------:R0:W1:Y:S02]  /*7950*/  SHFL.BFLY P1, R146, R145, R147, R148 ;  /* 0x0c00009391927389 */ /* 0x0000640000020094 */
[----:B01----:R-:W-:Y:S05]  /*7960*/  ENDCOLLECTIVE ;  /* 0x000000000000791b */ /* 0x003fea0003800000 */
.L_x_603:
[----:B------:R-:W-:-:S05]  /*7970*/  FADD.FTZ R105, R102, R105 ;  /* 0x0000006966697221 */ /* 0x000fca0000010000 */
[----:B------:R-:W-:Y:S02]  /*7980*/  MOV R145, R105 ;  /* 0x0000006900917202 */ /* 0x000fe40000000f00 */
[----:B------:R-:W-:-:S07]  /*7990*/  MOV R107, R146 ;  /* 0x00000092006b7202 */ /* 0x000fce0000000f00 */
[----:B------:R-:W-:Y:S05]  /*79a0*/  WARPSYNC.COLLECTIVE R142, `(.L_x_604) ;  /* 0x000000008e087348 */ /* 0x000fea0003c00000 */
[----:B------:R0:W1:Y:S02]  /*79b0*/  SHFL.BFLY P1, R146, R145, R147, R148 ;  /* 0x0c00009391927389 */ /* 0x0000640000020094 */
[----:B01----:R-:W-:Y:S05]  /*79c0*/  ENDCOLLECTIVE ;  /* 0x000000000000791b */ /* 0x003fea0003800000 */
.L_x_604:
[----:B------:R-:W-:Y:S01]  /*79d0*/  FADD.FTZ R107, R104, R107 ;  /* 0x0000006b686b7221 */ /* 0x000fe20000010000 */
[----:B------:R-:W-:-:S04]  /*79e0*/  HFMA2 R147, -RZ, RZ, 0, 9.5367431640625e-07 ;  /* 0x00000010ff937431 */ /* 0x000fc800000001ff */
[----:B------:R-:W-:Y:S02]  /*79f0*/  MOV R145, R107 ;  /* 0x0000006b00917202 */ /* 0x000fe40000000f00 */
[----:B------:R-:W-:-:S07]  /*7a00*/  MOV R106, R146 ;  /* 0x00000092006a7202 */ /* 0x000fce0000000f00 */
[----:B------:R-:W-:Y:S05]  /*7a10*/  WARPSYNC.COLLECTIVE R142, `(.L_x_605) ;  /* 0x000000008e087348 */ /* 0x000fea0003c00000 */
[----:B------:R0:W1:Y:S02]  /*7a20*/  SHFL.BFLY P1, R146, R145, R147, R148 ;  /* 0x0c00009391927389 */ /* 0x0000640000020094 */
[----:B01----:R-:W-:Y:S05]  /*7a30*/  ENDCOLLECTIVE ;  /* 0x000000000000791b */ /* 0x003fea0003800000 */
.L_x_605:
[----:B------:R-:W-:-:S05]  /*7a40*/  FADD.FTZ R106, R105, R106 ;  /* 0x0000006a696a7221 */ /* 0x000fca0000010000 */
[----:B------:R-:W-:Y:S02]  /*7a50*/  MOV R145, R106 ;  /* 0x0000006a00917202 */ /* 0x000fe40000000f00 */
[----:B------:R-:W-:-:S07]  /*7a60*/  MOV R100, R146 ;  /* 0x0000009200647202 */ /* 0x000fce0000000f00 */
[----:B------:R-:W-:Y:S05]  /*7a70*/  WARPSYNC.COLLECTIVE R142, `(.L_x_606) ;  /* 0x000000008e087348 */ /* 0x000fea0003c00000 */
[----:B------:R0:W1:Y:S02]  /*7a80*/  SHFL.BFLY P1, R146, R145, R147, R148 ;  /* 0x0c00009391927389 */ /* 0x0000640000020094 */
[----:B01----:R-:W-:Y:S05]  /*7a90*/  ENDCOLLECTIVE ;  /* 0x000000000000791b */ /* 0x003fea0003800000 */
.L_x_606:
[----:B------:R-:W-:Y:S01]  /*7aa0*/  MOV R101, R146 ;  /* 0x0000009200657202 */ /* 0x000fe20000000f00 */
[----:B------:R-:W-:Y:S06]  /*7ab0*/  BRA `(.L_x_607) ;  /* 0xffffffb000047947 */ /* 0x000fec000383ffff */
.L_x_608:
        /* <DEDUP_REMOVED lines=12> */
.L_x_4936:


//--------------------- .text._ZN10layer_norm31ln_parallel_residual_bwd_kernelINS_13Kernel_traitsI6__halfS2_S2_S2_fjLj768ELj1ELj4ELj1ELj16ENS_18Kernel_traits_baseILj768ES2_S2_S2_S2_fjLj128EEEEELb0ELb1ELb1EEEvNS_9BwdParamsE --------------------------
	.section	.text._ZN10layer_norm31ln_parallel_residual_bwd_kernelINS_13Kernel_traitsI6__halfS2_S2_S2_fjLj768ELj1ELj4ELj1ELj16ENS_18Kernel_traits_baseILj768ES2_S2_S2_S2_fjLj128EEEEELb0ELb1ELb1EEEvNS_9BwdParamsE,"ax",@progbits
	.align	128
        .global         _ZN10layer_norm31ln_parallel_residual_bwd_kernelINS_13Kernel_traitsI6__halfS2_S2_S2_fjLj768ELj1ELj4ELj1ELj16ENS_18Kernel_traits_baseILj768ES2_S2_S2_S2_fjLj128EEEEELb0ELb1ELb1EEEvNS_9BwdParamsE
        .type           _ZN10layer_norm31ln_parallel_residual_bwd_kernelINS_13Kernel_traitsI6__halfS2_S2_S2_fjLj768ELj1ELj4ELj1ELj16ENS_18Kernel_traits_baseILj768ES2_S2_S2_S2_fjLj128EEEEELb0ELb1ELb1EEEvNS_9BwdParamsE,@function
        .size           _ZN10layer_norm31ln_parallel_residual_bwd_kernelINS_13Kernel_traitsI6__halfS2_S2_S2_fjLj768ELj1ELj4ELj1ELj16ENS_18Kernel_traits_baseILj768ES2_S2_S2_S2_fjLj128EEEEELb0ELb1ELb1EEEvNS_9BwdParamsE,(.L_x_4937 - _ZN10layer_norm31ln_parallel_residual_bwd_kernelINS_13Kernel_traitsI6__halfS2_S2_S2_fjLj768ELj1ELj4ELj1ELj16ENS_18Kernel_traits_baseILj768ES2_S2_S2_S2_fjLj128EEEEELb0ELb1ELb1EEEvNS_9BwdParamsE)
        .other          _ZN10layer_norm31ln_parallel_residual_bwd_kernelINS_13Kernel_traitsI6__halfS2_S2_S2_fjLj768ELj1ELj4ELj1ELj16ENS_18Kernel_traits_baseILj768ES2_S2_S2_S2_fjLj128EEEEELb0ELb1ELb1EEEvNS_9BwdParamsE,@"STO_CUDA_ENTRY STV_DEFAULT"
_ZN10layer_norm31ln_parallel_residual_bwd_kernelINS_13Kernel_traitsI6__halfS2_S2_S2_fjLj768ELj1ELj4ELj1ELj16ENS_18Kernel_traits_baseILj768ES2_S2_S2_S2_fjLj128EEEEELb0ELb1ELb1EEEvNS_9BwdParamsE:
.text._ZN10layer_norm31ln_parallel_residual_bwd_kernelINS_13Kernel_traitsI6__halfS2_S2_S2_fjLj768ELj1ELj4ELj1ELj16ENS_18Kernel_traits_baseILj768ES2_S2_S2_S2_fjLj128EEEEELb0ELb1ELb1EEEvNS_9BwdParamsE:
        /* <DEDUP_REMOVED lines=43> */
[----:B------:R0:W5:Y:S04]  /*02b0*/  LDG.E.128 R96, desc[UR10][R2.64+0x400] ;  /* 0x0004000a02607981 */ /* 0x000168000c1e1d00 */
[----:B------:R0:W5:Y:S04]  /*02c0*/  LDG.E.128 R8, desc[UR10][R2.64+0x200] ;  /* 0x0002000a02087981 */ /* 0x000168000c1e1d00 */
[----:B------:R0:W5:Y:S01]  /*02d0*/  LDG.E.128 R4, desc[UR10][R2.64] ;  /* 0x0000000a02047981 */ /* 0x000162000c1e1d00 */
[----:B------:R-:W-:Y:S01]  /*02e0*/  HFMA2 R105, -RZ, RZ, 0, 0 ;  /* 0x00000000ff697431 */ /* 0x000fe200000001ff */
[----:B------:R-:W-:Y:S01]  /*02f0*/  BSSY B1, `(.L_x_611) ;  /* 0x0000607000017945 */ /* 0x000fe20003800000 */
[----:B------:R-:W-:-:S02]  /*0300*/  CS2R R108, SRZ ;  /* 0x00000000006c7805 */ /* 0x000fc4000001ff00 */
[----:B------:R-:W-:Y:S02]  /*0310*/  MOV R106, RZ ;  /* 0x000000ff006a7202 */ /* 0x000fe40000000f00 */
        /* <DEDUP_REMOVED lines=21> */
[----:B0-----:R-:W-:-:S07]  /*0470*/  CS2R R58, SRZ ;  /* 0x00000000003a7805 */ /* 0x001fce000001ff00 */
.L_x_639:
[----:B------:R-:W0:Y:S08]  /*0480*/  LDC.64 R32, c[0x0][0x3c0] ;  /* 0x0000f000ff207b82 */ /* 0x000e300000000a00 */
[----:B------:R-:W1:Y:S08]  /*0490*/  LDC.64 R34, c[0x0][0x3c8] ;  /* 0x0000f200ff227b82 */ /* 0x000e700000000a00 */
[----:B------:R-:W2:Y:S01]  /*04a0*/  LDC.64 R2, c[0x0][0x438] ;  /* 0x00010e00ff027b82 */ /* 0x000ea20000000a00 */
[----:B0-----:R-:W-:-:S05]  /*04b0*/  IMAD.WIDE R32, R107, 0x4, R32 ;  /* 0x000000046b207825 */ /* 0x001fca00078e0220 */
[----:B------:R-:W3:Y:S01]  /*04c0*/  LDG.E R0, desc[UR10][R32.64] ;  /* 0x0000000a20007981 */ /* 0x000ee2000c1e1900 */
[----:B-1----:R-:W-:-:S05]  /*04d0*/  IMAD.WIDE R34, R107, 0x4, R34 ;  /* 0x000000046b227825 */ /* 0x002fca00078e0222 */
[----:B-----5:R0:W5:Y:S01]  /*04e0*/  LDG.E R111, desc[UR10][R34.64] ;  /* 0x0000000a226f7981 */ /* 0x020162000c1e1900 */
[----:B------:R-:W-:Y:S01]  /*04f0*/  IMAD R36, R107, UR13, RZ ;  /* 0x0000000d6b247c24 */ /* 0x000fe2000f8e02ff */
[----:B------:R-:W-:Y:S02]  /*0500*/  ISETP.NE.AND P1, PT, RZ, UR12, PT ;  /* 0x0000000cff007c0c */ /* 0x000fe4000bf25270 */
[----:B--2---:R-:W-:Y:S02]  /*0510*/  ISETP.NE.U32.AND P0, PT, R2, RZ, PT ;  /* 0x000000ff0200720c */ /* 0x004fe40003f05070 */
[----:B------:R-:W-:Y:S02]  /*0520*/  SHF.R.S32.HI R37, RZ, 0x1f, R36 ;  /* 0x0000001fff257819 */ /* 0x000fe40000011424 */
[----:B------:R-:W-:Y:S02]  /*0530*/  ISETP.NE.AND.EX P0, PT, R3, RZ, PT, P0 ;  /* 0x000000ff0300720c */ /* 0x000fe40003f05300 */
[----:B------:R-:W-:-:S04]  /*0540*/  LEA.HI R37, R37, R36, RZ, 0x3 ;  /* 0x0000002425257211 */ /* 0x000fc800078f18ff */
[----:B------:R-:W-:Y:S02]  /*0550*/  LEA.HI.SX32 R113, R37, R104, 0x1d ;  /* 0x0000006825717211 */ /* 0x000fe400078feaff */
[----:B---3--:R-:W-:-:S05]  /*0560*/  FSEL R0, R0, RZ, !P1 ;  /* 0x000000ff00007208 */ /* 0x008fca0004800000 */
[----:B0-----:R-:W-:Y:S05]  /*0570*/  @P0 BRA `(.L_x_612) ;  /* 0x0000000c00a40947 */ /* 0x001fea0003800000 */
        /* <DEDUP_REMOVED lines=16> */
[----:B------:R-:W-:Y:S02]  /*0680*/  HADD2.F32 R132, -RZ, R5.H0_H0 ;  /* 0x20000005ff847230 */ /* 0x000fe40000004100 */
[----:B------:R-:W-:-:S02]  /*0690*/  HADD2.F32 R134, -RZ, R6.H0_H0 ;  /* 0x20000006ff867230 */ /* 0x000fc40000004100 */
[----:B------:R-:W-:Y:S02]  /*06a0*/  HADD2.F32 R136, -RZ, R7.H0_H0 ;  /* 0x20000007ff887230 */ /* 0x000fe40000004100 */
[----:B------:R-:W-:Y:S02]  /*06b0*/  HADD2.F32 R176, -RZ, R97.H0_H0 ;  /* 0x20000061ffb07230 */ /* 0x000fe40000004100 */
[----:B------:R-:W-:Y:S02]  /*06c0*/  HADD2.F32 R182, -RZ, R98.H0_H0 ;  /* 0x20000062ffb67230 */ /* 0x000fe40000004100 */
[----:B------:R-:W-:Y:S02]  /*06d0*/  HADD2.F32 R188, -RZ, R99.H0_H0 ;  /* 0x20000063ffbc7230 */ /* 0x000fe40000004100 */
[----:B--2---:R-:W-:Y:S02]  /*06e0*/  HADD2.F32 R119, -RZ, R33.H0_H0 ;  /* 0x20000021ff777230 */ /* 0x004fe40000004100 */
[----:B------:R-:W-:-:S02]  /*06f0*/  HADD2.F32 R125, -RZ, R35.H0_H0 ;  /* 0x20000023ff7d7230 */ /* 0x000fc40000004100 */
[----:B---3--:R-:W-:Y:S02]  /*0700*/  HADD2.F32 R131, -RZ, R37.H0_H0 ;  /* 0x20000025ff837230 */ /* 0x008fe40000004100 */
[C---:B------:R-:W-:Y:S01]  /*0710*/  FADD.FTZ R140, -R0.reuse, R119 ;  /* 0x00000077008c7221 */ /* 0x040fe20000010100 */
[----:B------:R-:W-:Y:S02]  /*0720*/  HADD2.F32 R137, -RZ, R39.H0_H0 ;  /* 0x20000027ff897230 */ /* 0x000fe40000004100 */
[C---:B------:R-:W-:Y:S01]  /*0730*/  FADD.FTZ R148, -R0.reuse, R125 ;  /* 0x0000007d00947221 */ /* 0x040fe20000010100 */
[----:B----4-:R-:W-:Y:S02]  /*0740*/  HADD2.F32 R143, -RZ, R41.H0_H0 ;  /* 0x20000029ff8f7230 */ /* 0x010fe40000004100 */
[C---:B------:R-:W-:Y:S01]  /*0750*/  FADD.FTZ R156, -R0.reuse, R131 ;  /* 0x00000083009c7221 */ /* 0x040fe20000010100 */
[----:B------:R-:W-:Y:S02]  /*0760*/  HADD2.F32 R149, -RZ, R43.H0_H0 ;  /* 0x2000002bff957230 */ /* 0x000fe40000004100 */
[----:B------:R-:W-:Y:S01]  /*0770*/  FADD.FTZ R166, -R0, R137 ;  /* 0x0000008900a67221 */ /* 0x000fe20000010100 */
[----:B------:R-:W-:-:S02]  /*0780*/  HADD2.F32 R115, -RZ, R32.H0_H0 ;  /* 0x20000020ff737230 */ /* 0x000fc40000004100 */
[C---:B------:R-:W-:Y:S01]  /*0790*/  FADD.FTZ R174, -R0.reuse, R143 ;  /* 0x0000008f00ae7221 */ /* 0x040fe20000010100 */
[----:B------:R-:W-:Y:S02]  /*07a0*/  HADD2.F32 R117, -RZ, R32.H1_H1 ;  /* 0x30000020ff757230 */ /* 0x000fe40000004100 */
[C---:B------:R-:W-:Y:S01]  /*07b0*/  FADD.FTZ R186, -R0.reuse, R149 ;  /* 0x0000009500ba7221 */ /* 0x040fe20000010100 */
[----:B------:R-:W-:Y:S02]  /*07c0*/  HADD2.F32 R33, -RZ, R33.H1_H1 ;  /* 0x30000021ff217230 */ /* 0x000fe40000004100 */
[C---:B------:R-:W-:Y:S01]  /*07d0*/  FADD.FTZ R138, -R0.reuse, R115 ;  /* 0x00000073008a7221 */ /* 0x040fe20000010100 */
[--C-:B------:R-:W-:Y:S02]  /*07e0*/  HADD2.F32 R121, -RZ, R34.reuse.H0_H0 ;  /* 0x20000022ff797230 */ /* 0x100fe40000004100 */
[----:B------:R-:W-:Y:S01]  /*07f0*/  FADD.FTZ R142, -R0, R117 ;  /* 0x00000075008e7221 */ /* 0x000fe20000010100 */
[----:B------:R-:W-:-:S02]  /*0800*/  HADD2.F32 R123, -RZ, R34.H1_H1 ;  /* 0x30000022ff7b7230 */ /* 0x000fc40000004100 */
[C---:B------:R-:W-:Y:S01]  /*0810*/  FADD.FTZ R146, -R0.reuse, R33 ;  /* 0x0000002100927221 */ /* 0x040fe20000010100 */
[----:B------:R-:W-:Y:S02]  /*0820*/  HADD2.F32 R35, -RZ, R35.H1_H1 ;  /* 0x30000023ff237230 */ /* 0x000fe40000004100 */
[C---:B------:R-:W-:Y:S01]  /*0830*/  FADD.FTZ R144, -R0.reuse, R121 ;  /* 0x0000007900907221 */ /* 0x040fe20000010100 */
[--C-:B------:R-:W-:Y:S02]  /*0840*/  HADD2.F32 R127, -RZ, R36.reuse.H0_H0 ;  /* 0x20000024ff7f7230 */ /* 0x100fe40000004100 */
[C---:B------:R-:W-:Y:S01]  /*0850*/  FADD.FTZ R152, -R0.reuse, R123 ;  /* 0x0000007b00987221 */ /* 0x040fe20000010100 */
[----:B------:R-:W-:Y:S02]  /*0860*/  HADD2.F32 R129, -RZ, R36.H1_H1 ;  /* 0x30000024ff817230 */ /* 0x000fe40000004100 */
[----:B------:R-:W-:Y:S01]  /*0870*/  FADD.FTZ R158, -R0, R35 ;  /* 0x00000023009e7221 */ /* 0x000fe20000010100 */
[----:B------:R-:W-:-:S02]  /*0880*/  HADD2.F32 R37, -RZ, R37.H1_H1 ;  /* 0x30000025ff257230 */ /* 0x000fc40000004100 */
[C---:B------:R-:W-:Y:S01]  /*0890*/  FADD.FTZ R150, -R0.reuse, R127 ;  /* 0x0000007f00967221 */ /* 0x040fe20000010100 */
[--C-:B------:R-:W-:Y:S02]  /*08a0*/  HADD2.F32 R133, -RZ, R38.reuse.H0_H0 ;  /* 0x20000026ff857230 */ /* 0x100fe40000004100 */
[C---:B------:R-:W-:Y:S01]  /*08b0*/  FADD.FTZ R154, -R0.reuse, R129 ;  /* 0x00000081009a7221 */ /* 0x040fe20000010100 */
        /* <DEDUP_REMOVED lines=20> */
[----:B------:R-:W-:-:S02]  /*0a00*/  HADD2.F32 R0, -RZ, R4.H0_H0 ;  /* 0x20000004ff007230 */ /* 0x000fc40000004100 */
[C---:B-----5:R-:W-:Y:S01]  /*0a10*/  FMUL.FTZ R142, R111.reuse, R142 ;  /* 0x0000008e6f8e7220 */ /* 0x060fe20000410000 */
[----:B------:R-:W-:Y:S02]  /*0a20*/  HADD2.F32 R116, -RZ, R51.H1_H1 ;  /* 0x30000033ff747230 */ /* 0x000fe40000004100 */
[C---:B------:R-:W-:Y:S01]  /*0a30*/  FMUL.FTZ R146, R111.reuse, R146 ;  /* 0x000000926f927220 */ /* 0x040fe20000410000 */
[----:B------:R-:W-:Y:S02]  /*0a40*/  HADD2.F32 R131, -RZ, R4.H1_H1 ;  /* 0x30000004ff837230 */ /* 0x000fe40000004100 */
[----:B------:R-:W-:Y:S01]  /*0a50*/  FMUL.FTZ R129, R0, R33 ;  /* 0x0000002100817220 */ /* 0x000fe20000410000 */
[----:B------:R-:W-:Y:S02]  /*0a60*/  HADD2.F32 R139, -RZ, R11.H1_H1 ;  /* 0x3000000bff8b7230 */ /* 0x000fe40000004100 */
[----:B------:R-:W-:Y:S01]  /*0a70*/  FMUL.FTZ R0, R111, R138 ;  /* 0x0000008a6f007220 */ /* 0x000fe20000410000 */
[----:B------:R-:W-:-:S02]  /*0a80*/  HADD2.F32 R39, -RZ, R47.H0_H0 ;  /* 0x2000002fff277230 */ /* 0x000fc40000004100 */
[----:B------:R-:W-:Y:S01]  /*0a90*/  FMUL.FTZ R131, R131, R44 ;  /* 0x0000002c83837220 */ /* 0x000fe20000410000 */
[----:B------:R-:W-:Y:S02]  /*0aa0*/  HADD2.F32 R34, -RZ, R47.H1_H1 ;  /* 0x3000002fff227230 */ /* 0x000fe40000004100 */
[----:B------:R-:W-:Y:S01]  /*0ab0*/  FMUL.FTZ R126, R139, R116 ;  /* 0x000000748b7e7220 */ /* 0x000fe20000410000 */
[----:B------:R-:W-:Y:S02]  /*0ac0*/  HADD2.F32 R41, -RZ, R48.H0_H0 ;  /* 0x20000030ff297230 */ /* 0x000fe40000004100 */
[----:B------:R-:W-:Y:S01]  /*0ad0*/  FADD.FTZ R138, RZ, R129 ;  /* 0x00000081ff8a7221 */ /* 0x000fe20000010000 */
[----:B------:R-:W-:Y:S02]  /*0ae0*/  HADD2.F32 R43, -RZ, R49.H0_H0 ;  /* 0x20000031ff2b7230 */ /* 0x000fe40000004100 */
[----:B------:R-:W-:Y:S01]  /*0af0*/  FFMA.FTZ R139, R0, R129, RZ ;  /* 0x00000081008b7223 */ /* 0x000fe200000100ff */
[----:B------:R-:W-:-:S02]  /*0b00*/  HADD2.F32 R38, -RZ, R9.H0_H0 ;  /* 0x20000009ff267230 */ /* 0x000fc40000004100 */
[C---:B------:R-:W-:Y:S01]  /*0b10*/  FMUL.FTZ R149, R111.reuse, R144 ;  /* 0x000000906f957220 */ /* 0x040fe20000410000 */
[----:B------:R-:W-:Y:S02]  /*0b20*/  HADD2.F32 R48, -RZ, R48.H1_H1 ;  /* 0x30000030ff307230 */ /* 0x000fe40000004100 */
[C---:B------:R-:W-:Y:S01]  /*0b30*/  FMUL.FTZ R155, R111.reuse, R148 ;  /* 0x000000946f9b7220 */ /* 0x040fe20000410000 */
[----:B------:R-:W-:Y:S02]  /*0b40*/  HADD2.F32 R120, -RZ, R52.H1_H1 ;  /* 0x30000034ff787230 */ /* 0x000fe40000004100 */
[----:B------:R-:W-:Y:S01]  /*0b50*/  FMUL.FTZ R152, R111, R152 ;  /* 0x000000986f987220 */ /* 0x000fe20000410000 */
[----:B------:R-:W-:Y:S02]  /*0b60*/  HADD2.F32 R47, -RZ, R8.H1_H1 ;  /* 0x30000008ff2f7230 */ /* 0x000fe40000004100 */
[----:B------:R-:W-:Y:S01]  /*0b70*/  FMUL.FTZ R136, R136, R39 ;  /* 0x0000002788887220 */ /* 0x000fe20000410000 */
[----:B------:R-:W-:-:S02]  /*0b80*/  HADD2.F32 R141, -RZ, R96.H1_H1 ;  /* 0x30000060ff8d7230 */ /* 0x000fc40000004100 */
[C---:B------:R-:W-:Y:S01]  /*0b90*/  FMUL.FTZ R158, R111.reuse, R158 ;  /* 0x0000009e6f9e7220 */ /* 0x040fe20000410000 */
[----:B------:R-:W-:Y:S02]  /*0ba0*/  HADD2.F32 R35, -RZ, R45.H0_H0 ;  /* 0x2000002dff237230 */ /* 0x000fe40000004100 */
        /* <DEDUP_REMOVED lines=9> */
[--C-:B------:R-:W-:Y:S02]  /*0c40*/  HADD2.F32 R123, -RZ, R54.reuse.H0_H0 ;  /* 0x20000036ff7b7230 */ /* 0x100fe40000004100 */
[----:B------:R-:W-:Y:S01]  /*0c50*/  FMUL.FTZ R38, R141, R120 ;  /* 0x000000788d267220 */ /* 0x000fe20000410000 */
[----:B------:R-:W-:Y:S02]  /*0c60*/  HADD2.F32 R128, -RZ, R54.H1_H1 ;  /* 0x30000036ff807230 */ /* 0x000fe40000004100 */
[----:B------:R-:W-:Y:S01]  /*0c70*/  FMUL.FTZ R54, R47, R48 ;  /* 0x000000302f367220 */ /* 0x000fe20000410000 */
[----:B------:R-:W-:-:S02]  /*0c80*/  HADD2.F32 R32, -RZ, R45.H1_H1 ;  /* 0x3000002dff207230 */ /* 0x000fc40000004100 */
[----:B------:R-:W-:Y:S01]  /*0c90*/  FMUL.FTZ R47, R143, R122 ;  /* 0x0000007a8f2f7220 */ /* 0x000fe20000410000 */
[----:B------:R-:W-:Y:S02]  /*0ca0*/  HADD2.F32 R133, -RZ, R5.H1_H1 ;  /* 0x30000005ff857230 */ /* 0x000fe40000004100 */
[----:B------:R-:W-:Y:S01]  /*0cb0*/  FADD.FTZ R141, R138, R131 ;  /* 0x000000838a8d7221 */ /* 0x000fe20000010000 */
[----:B------:R-:W-:Y:S01]  /*0cc0*/  FMUL.FTZ R143, R111, R140 ;  /* 0x0000008c6f8f7220 */ /* 0x000fe20000410000 */
[----:B------:R-:W-:Y:S01]  /*0cd0*/  FFMA.FTZ R138, R142, R131, R139 ;  /* 0x000000838e8a7223 */ /* 0x000fe2000001008b */
[--C-:B------:R-:W-:Y:S02]  /*0ce0*/  HADD2.F32 R37, -RZ, R46.reuse.H0_H0 ;  /* 0x2000002eff257230 */ /* 0x100fe40000004100 */
[----:B------:R-:W-:Y:S01]  /*0cf0*/  FMUL.FTZ R133, R133, R32 ;  /* 0x0000002085857220 */ /* 0x000fe20000410000 */
[----:B------:R-:W-:Y:S01]  /*0d00*/  FADD.FTZ R140, R141, R132 ;  /* 0x000000848d8c7221 */ /* 0x000fe20000010000 */
[----:B------:R-:W-:Y:S01]  /*0d10*/  FFMA.FTZ R139, R143, R132, R138 ;  /* 0x000000848f8b7223 */ /* 0x000fe2000001008a */
[----:B------:R-:W-:-:S02]  /*0d20*/  HADD2.F32 R46, -RZ, R46.H1_H1 ;  /* 0x3000002eff2e7230 */ /* 0x000fc40000004100 */
[----:B------:R-:W-:Y:S01]  /*0d30*/  FMUL.FTZ R134, R134, R37 ;  /* 0x0000002586867220 */ /* 0x000fe20000410000 */
[----:B------:R-:W-:Y:S02]  /*0d40*/  HADD2.F32 R135, -RZ, R6.H1_H1 ;  /* 0x30000006ff877230 */ /* 0x000fe40000004100 */
[----:B------:R-:W-:Y:S01]  /*0d50*/  FADD.FTZ R141, R140, R133 ;  /* 0x000000858c8d7221 */ /* 0x000fe20000010000 */
[----:B------:R-:W-:Y:S02]  /*0d60*/  HADD2.F32 R117, -RZ, R52.H0_H0 ;  /* 0x20000034ff757230 */ /* 0x000fe40000004100 */
[----:B------:R-:W-:Y:S01]  /*0d70*/  FFMA.FTZ R140, R146, R133, R139 ;  /* 0x00000085928c7223 */ /* 0x000fe2000001008b */
[----:B------:R-:W-:Y:S02]  /*0d80*/  HADD2.F32 R36, -RZ, R8.H0_H0 ;  /* 0x20000008ff247230 */ /* 0x000fe40000004100 */
[----:B------:R-:W-:Y:S01]  /*0d90*/  FMUL.FTZ R135, R135, R46 ;  /* 0x0000002e87877220 */ /* 0x000fe20000410000 */
[----:B------:R-:W-:-:S02]  /*0da0*/  HADD2.F32 R52, -RZ, R96.H0_H0 ;  /* 0x20000060ff347230 */ /* 0x000fc40000004100 */
[----:B------:R-:W-:Y:S01]  /*0db0*/  FADD.FTZ R148, R141, R134 ;  /* 0x000000868d947221 */ /* 0x000fe20000010000 */
[----:B------:R-:W-:Y:S02]  /*0dc0*/  HADD2.F32 R147, -RZ, R99.H1_H1 ;  /* 0x30000063ff937230 */ /* 0x000fe40000004100 */
[----:B------:R-:W-:Y:S01]  /*0dd0*/  FFMA.FTZ R141, R149, R134, R140 ;  /* 0x00000086958d7223 */ /* 0x000fe2000001008c */
[----:B------:R-:W-:Y:S02]  /*0de0*/  HADD2.F32 R119, -RZ, R53.H0_H0 ;  /* 0x20000035ff777230 */ /* 0x000fe40000004100 */
[----:B------:R-:W-:Y:S01]  /*0df0*/  FMUL.FTZ R53, R36, R41 ;  /* 0x0000002924357220 */ /* 0x000fe20000410000 */
[----:B------:R-:W-:Y:S01]  /*0e00*/  FMUL.FTZ R36, R52, R117 ;  /* 0x0000007534247220 */ /* 0x000fe20000410000 */
[----:B------:R-:W-:Y:S02]  /*0e10*/  HADD2.F32 R137, -RZ, R7.H1_H1 ;  /* 0x30000007ff897230 */ /* 0x000fe40000004100 */
        /* <DEDUP_REMOVED lines=9> */
[----:B------:R-:W-:Y:S02]  /*0eb0*/  HADD2.F32 R115, -RZ, R51.H0_H0 ;  /* 0x20000033ff737230 */ /* 0x000fe40000004100 */
[----:B------:R-:W-:Y:S01]  /*0ec0*/  FADD.FTZ R148, R148, R137 ;  /* 0x0000008994947221 */ /* 0x000fe20000010000 */
[----:B------:R-:W-:Y:S02]  /*0ed0*/  HADD2.F32 R50, -RZ, R11.H0_H0 ;  /* 0x2000000bff327230 */ /* 0x000fe40000004100 */
[----:B------:R-:W-:Y:S01]  /*0ee0*/  FFMA.FTZ R147, R158, R137, R141 ;  /* 0x000000899e937223 */ /* 0x000fe2000001008d */
[----:B------:R-:W-:-:S02]  /*0ef0*/  HADD2.F32 R145, -RZ, R98.H1_H1 ;  /* 0x30000062ff917230 */ /* 0x000fc40000004100 */
[----:B------:R-:W-:Y:S01]  /*0f00*/  FMUL.FTZ R139, R111, R154 ;  /* 0x0000009a6f8b7220 */ /* 0x000fe20000410000 */
[----:B------:R-:W-:Y:S01]  /*0f10*/  FADD.FTZ R153, R148, R53 ;  /* 0x0000003594997221 */ /* 0x000fe20000010000 */
[----:B------:R-:W-:Y:S01]  /*0f20*/  FMUL.FTZ R125, R50, R115 ;  /* 0x00000073327d7220 */ /* 0x000fe20000410000 */
[----:B------:R-:W-:Y:S01]  /*0f30*/  FFMA.FTZ R154, R138, R53, R147 ;  /* 0x000000358a9a7223 */ /* 0x000fe20000010093 */
[----:B------:R-:W-:Y:S02]  /*0f40*/  HADD2.F32 R42, -RZ, R49.H1_H1 ;  /* 0x30000031ff2a7230 */ /* 0x000fe40000004100 */
[----:B------:R-:W-:Y:S01]  /*0f50*/  FMUL.FTZ R50, R145, R128 ;  /* 0x0000008091327220 */ /* 0x000fe20000410000 */
[----:B------:R-:W-:Y:S02]  /*0f60*/  HADD2.F32 R49, -RZ, R9.H1_H1 ;  /* 0x30000009ff317230 */ /* 0x000fe40000004100 */
[----:B------:R-:W-:Y:S01]  /*0f70*/  FMUL.FTZ R145, R111, R160 ;  /* 0x000000a06f917220 */ /* 0x000fe20000410000 */
[----:B------:R-:W-:Y:S01]  /*0f80*/  FADD.FTZ R160, R153, R54 ;  /* 0x0000003699a07221 */ /* 0x000fe20000010000 */
[----:B------:R-:W-:Y:S01]  /*0f90*/  FFMA.FTZ R159, R139, R54, R154 ;  /* 0x000000368b9f7223 */ /* 0x000fe2000001009a */
[----:B------:R-:W-:-:S02]  /*0fa0*/  HADD2.F32 R40, -RZ, R10.H0_H0 ;  /* 0x2000000aff287230 */ /* 0x000fc40000004100 */
[----:B------:R-:W-:Y:S01]  /*0fb0*/  FMUL.FTZ R118, R49, R42 ;  /* 0x0000002a31767220 */ /* 0x000fe20000410000 */
[----:B------:R-:W-:Y:S01]  /*0fc0*/  FMUL.FTZ R150, R111, R162 ;  /* 0x000000a26f967220 */ /* 0x000fe20000410000 */
[----:B------:R-:W-:Y:S01]  /*0fd0*/  FADD.FTZ R161, R160, R55 ;  /* 0x00000037a0a17221 */ /* 0x000fe20000010000 */
[----:B------:R-:W-:Y:S01]  /*0fe0*/  FFMA.FTZ R162, R144, R55, R159 ;  /* 0x0000003790a27223 */ /* 0x000fe2000001009f */
[----:B------:R-:W-:Y:S02]  /*0ff0*/  HADD2.F32 R51, -RZ, R10.H1_H1 ;  /* 0x3000000aff337230 */ /* 0x000fe40000004100 */
[----:B------:R-:W-:Y:S01]  /*1000*/  FMUL.FTZ R121, R40, R45 ;  /* 0x0000002d28797220 */ /* 0x000fe20000410000 */
[----:B------:R-:W-:Y:S01]  /*1010*/  FADD.FTZ R164, R161, R118 ;  /* 0x00000076a1a47221 */ /* 0x000fe20000010000 */
[----:B------:R-:W-:Y:S01]  /*1020*/  FFMA.FTZ R161, R145, R118, R162 ;  /* 0x0000007691a17223 */ /* 0x000fe200000100a2 */
[----:B------:R-:W-:Y:S01]  /*1030*/  FMUL.FTZ R157, R111, R168 ;  /* 0x000000a86f9d7220 */ /* 0x000fe20000410000 */
[----:B------:R-:W-:Y:S01]  /*1040*/  FMUL.FTZ R124, R51, R114 ;  /* 0x00000072337c7220 */ /* 0x000fe20000410000 */
[----:B------:R-:W-:Y:S01]  /*1050*/  FADD.FTZ R163, R164, R121 ;  /* 0x00000079a4a37221 */ /* 0x000fe20000010000 */
[----:B------:R-:W-:Y:S01]  /*1060*/  FFMA.FTZ R162, R150, R121, R161 ;  /* 0x0000007996a27223 */ /* 0x000fe200000100a1 */
[C---:B------:R-:W-:Y:S01]  /*1070*/  FMUL.FTZ R140, R111.reuse, R170 ;  /* 0x000000aa6f8c7220 */ /* 0x040fe20000410000 */
[----:B------:R-:W-:Y:S01]  /*1080*/  FMUL.FTZ R141, R111, R172 ;  /* 0x000000ac6f8d7220 */ /* 0x000fe20000410000 */
[----:B------:R-:W-:Y:S01]  /*1090*/  FADD.FTZ R164, R163, R124 ;  /* 0x0000007ca3a47221 */ /* 0x000fe20000010000 */
[----:B------:R-:W-:Y:S01]  /*10a0*/  FFMA.FTZ R161, R151, R124, R162 ;  /* 0x0000007c97a17223 */ /* 0x000fe200000100a2 */
[----:B------:R-:W-:Y:S01]  /*10b0*/  FMUL.FTZ R40, R176, R119 ;  /* 0x00000077b0287220 */ /* 0x000fe20000410000 */
[C---:B------:R-:W-:Y:S01]  /*10c0*/  FMUL.FTZ R147, R111.reuse, R174 ;  /* 0x000000ae6f937220 */ /* 0x040fe20000410000 */
        /* <DEDUP_REMOVED lines=52> */
.L_x_612:
        /* <DEDUP_REMOVED lines=23> */
[----:B------:R-:W-:-:S02]  /*1580*/  HADD2.F32 R132, -RZ, R5.H0_H0 ;  /* 0x20000005ff847230 */ /* 0x000fc40000004100 */
[----:B------:R-:W-:Y:S02]  /*1590*/  HADD2.F32 R134, -RZ, R6.H0_H0 ;  /* 0x20000006ff867230 */ /* 0x000fe40000004100 */
[----:B------:R-:W-:Y:S02]  /*15a0*/  HADD2.F32 R136, -RZ, R7.H0_H0 ;  /* 0x20000007ff887230 */ /* 0x000fe40000004100 */
[----:B------:R-:W-:Y:S02]  /*15b0*/  HADD2.F32 R176, -RZ, R97.H0_H0 ;  /* 0x20000061ffb07230 */ /* 0x000fe40000004100 */
[----:B------:R-:W-:Y:S02]  /*15c0*/  HADD2.F32 R182, -RZ, R98.H0_H0 ;  /* 0x20000062ffb67230 */ /* 0x000fe40000004100 */
[----:B------:R-:W-:Y:S02]  /*15d0*/  HADD2.F32 R188, -RZ, R99.H0_H0 ;  /* 0x20000063ffbc7230 */ /* 0x000fe40000004100 */
[----:B--2---:R-:W-:-:S02]  /*15e0*/  HADD2.F32 R119, -RZ, R33.H0_H0 ;  /* 0x20000021ff777230 */ /* 0x004fc40000004100 */
[----:B------:R-:W-:Y:S02]  /*15f0*/  HADD2.F32 R125, -RZ, R35.H0_H0 ;  /* 0x20000023ff7d7230 */ /* 0x000fe40000004100 */
[----:B------:R-:W-:Y:S02]  /*1600*/  HADD2.F32 R115, -RZ, R32.H0_H0 ;  /* 0x20000020ff737230 */ /* 0x000fe40000004100 */
[----:B---3--:R-:W-:Y:S02]  /*1610*/  HADD2.F32 R131, -RZ, R37.H0_H0 ;  /* 0x20000025ff837230 */ /* 0x008fe40000004100 */
[----:B------:R-:W-:Y:S02]  /*1620*/  HADD2.F32 R137, -RZ, R39.H0_H0 ;  /* 0x20000027ff897230 */ /* 0x000fe40000004100 */
[----:B----4-:R-:W-:Y:S02]  /*1630*/  HADD2.F32 R143, -RZ, R41.H0_H0 ;  /* 0x20000029ff8f7230 */ /* 0x010fe40000004100 */
[----:B------:R-:W-:-:S02]  /*1640*/  HADD2.F32 R149, -RZ, R43.H0_H0 ;  /* 0x2000002bff957230 */ /* 0x000fc40000004100 */
[----:B------:R-:W-:Y:S02]  /*1650*/  HADD2.F32 R117, -RZ, R32.H1_H1 ;  /* 0x30000020ff757230 */ /* 0x000fe40000004100 */
[----:B------:R-:W-:Y:S02]  /*1660*/  HADD2.F32 R33, -RZ, R33.H1_H1 ;  /* 0x30000021ff217230 */ /* 0x000fe40000004100 */
[--C-:B------:R-:W-:Y:S02]  /*1670*/  HADD2.F32 R121, -RZ, R34.reuse.H0_H0 ;  /* 0x20000022ff797230 */ /* 0x100fe40000004100 */
[----:B------:R-:W-:Y:S02]  /*1680*/  HADD2.F32 R123, -RZ, R34.H1_H1 ;  /* 0x30000022ff7b7230 */ /* 0x000fe40000004100 */
[----:B------:R-:W-:Y:S02]  /*1690*/  HADD2.F32 R35, -RZ, R35.H1_H1 ;  /* 0x30000023ff237230 */ /* 0x000fe40000004100 */
        /* <DEDUP_REMOVED lines=36> */
[----:B------:R-:W-:-:S02]  /*18e0*/  HADD2.F32 R33, -RZ, R44.H0_H0 ;  /* 0x2000002cff217230 */ /* 0x000fc40000004100 */
[----:B------:R-:W-:Y:S02]  /*18f0*/  HADD2.F32 R0, -RZ, R4.H0_H0 ;  /* 0x20000004ff007230 */ /* 0x000fe40000004100 */
[----:B------:R-:W-:Y:S02]  /*1900*/  HADD2.F32 R44, -RZ, R44.H1_H1 ;  /* 0x3000002cff2c7230 */ /* 0x000fe40000004100 */
[----:B------:R-:W-:Y:S02]  /*1910*/  HADD2.F32 R116, -RZ, R51.H1_H1 ;  /* 0x30000033ff747230 */ /* 0x000fe40000004100 */
[----:B------:R-:W-:Y:S01]  /*1920*/  FMUL.FTZ R129, R0, R33 ;  /* 0x0000002100817220 */ /* 0x000fe20000410000 */
[----:B------:R-:W-:Y:S02]  /*1930*/  HADD2.F32 R131, -RZ, R4.H1_H1 ;  /* 0x30000004ff837230 */ /* 0x000fe40000004100 */
[----:B------:R-:W-:Y:S02]  /*1940*/  HADD2.F32 R139, -RZ, R11.H1_H1 ;  /* 0x3000000bff8b7230 */ /* 0x000fe40000004100 */
[----:B-----5:R-:W-:Y:S01]  /*1950*/  FMUL.FTZ R0, R111, R138 ;  /* 0x0000008a6f007220 */ /* 0x020fe20000410000 */
[----:B------:R-:W-:-:S02]  /*1960*/  HADD2.F32 R39, -RZ, R47.H0_H0 ;  /* 0x2000002fff277230 */ /* 0x000fc40000004100 */
[----:B------:R-:W-:Y:S02]  /*1970*/  HADD2.F32 R34, -RZ, R47.H1_H1 ;  /* 0x3000002fff227230 */ /* 0x000fe40000004100 */
[--C-:B------:R-:W-:Y:S02]  /*1980*/  HADD2.F32 R41, -RZ, R48.reuse.H0_H0 ;  /* 0x20000030ff297230 */ /* 0x100fe40000004100 */
[----:B------:R-:W-:Y:S02]  /*1990*/  HADD2.F32 R43, -RZ, R49.H0_H0 ;  /* 0x20000031ff2b7230 */ /* 0x000fe40000004100 */
[----:B------:R-:W-:Y:S02]  /*19a0*/  HADD2.F32 R38, -RZ, R9.H0_H0 ;  /* 0x20000009ff267230 */ /* 0x000fe40000004100 */
[----:B------:R-:W-:Y:S02]  /*19b0*/  HADD2.F32 R48, -RZ, R48.H1_H1 ;  /* 0x30000030ff307230 */ /* 0x000fe40000004100 */
[----:B------:R-:W-:-:S02]  /*19c0*/  HADD2.F32 R120, -RZ, R52.H1_H1 ;  /* 0x30000034ff787230 */ /* 0x000fc40000004100 */
[----:B------:R-:W-:Y:S02]  /*19d0*/  HADD2.F32 R47, -RZ, R8.H1_H1 ;  /* 0x30000008ff2f7230 */ /* 0x000fe40000004100 */
[----:B------:R-:W-:Y:S02]  /*19e0*/  HADD2.F32 R141, -RZ, R96.H1_H1 ;  /* 0x30000060ff8d7230 */ /* 0x000fe40000004100 */
[----:B------:R-:W-:Y:S01]  /*19f0*/  FMUL.FTZ R131, R131, R44 ;  /* 0x0000002c83837220 */ /* 0x000fe20000410000 */
[----:B------:R-:W-:Y:S02]  /*1a00*/  HADD2.F32 R35, -RZ, R45.H0_H0 ;  /* 0x2000002dff237230 */ /* 0x000fe40000004100 */
[----:B------:R-:W-:Y:S01]  /*1a10*/  FMUL.FTZ R126, R139, R116 ;  /* 0x000000748b7e7220 */ /* 0x000fe20000410000 */
[----:B------:R-:W-:Y:S02]  /*1a20*/  HADD2.F32 R122, -RZ, R53.H1_H1 ;  /* 0x30000035ff7a7230 */ /* 0x000fe40000004100 */
[----:B------:R-:W-:Y:S01]  /*1a30*/  FADD.FTZ R138, RZ, R129 ;  /* 0x00000081ff8a7221 */ /* 0x000fe20000010000 */
[----:B------:R-:W-:-:S02]  /*1a40*/  HADD2.F32 R143, -RZ, R97.H1_H1 ;  /* 0x30000061ff8f7230 */ /* 0x000fc40000004100 */
[----:B------:R-:W-:Y:S01]  /*1a50*/  FMUL.FTZ R142, R111, R142 ;  /* 0x0000008e6f8e7220 */ /* 0x000fe20000410000 */
[--C-:B------:R-:W-:Y:S02]  /*1a60*/  HADD2.F32 R127, -RZ, R55.reuse.H0_H0 ;  /* 0x20000037ff7f7230 */ /* 0x100fe40000004100 */
[----:B------:R-:W-:Y:S01]  /*1a70*/  FFMA.FTZ R139, R0, R129, RZ ;  /* 0x00000081008b7223 */ /* 0x000fe200000100ff */
[----:B------:R-:W-:Y:S02]  /*1a80*/  HADD2.F32 R130, -RZ, R55.H1_H1 ;  /* 0x30000037ff827230 */ /* 0x000fe40000004100 */
[----:B------:R-:W-:Y:S01]  /*1a90*/  FMUL.FTZ R55, R38, R43 ;  /* 0x0000002b26377220 */ /* 0x000fe20000410000 */
[--C-:B------:R-:W-:Y:S02]  /*1aa0*/  HADD2.F32 R123, -RZ, R54.reuse.H0_H0 ;  /* 0x20000036ff7b7230 */ /* 0x100fe40000004100 */
[----:B------:R-:W-:Y:S01]  /*1ab0*/  FMUL.FTZ R38, R141, R120 ;  /* 0x000000788d267220 */ /* 0x000fe20000410000 */
[----:B------:R-:W-:-:S02]  /*1ac0*/  HADD2.F32 R128, -RZ, R54.H1_H1 ;  /* 0x30000036ff807230 */ /* 0x000fc40000004100 */
[----:B------:R-:W-:Y:S01]  /*1ad0*/  FMUL.FTZ R54, R47, R48 ;  /* 0x000000302f367220 */ /* 0x000fe20000410000 */
[----:B------:R-:W-:Y:S02]  /*1ae0*/  HADD2.F32 R32, -RZ, R45.H1_H1 ;  /* 0x3000002dff207230 */ /* 0x000fe40000004100 */
[----:B------:R-:W-:Y:S01]  /*1af0*/  FMUL.FTZ R132, R132, R35 ;  /* 0x0000002384847220 */ /* 0x000fe20000410000 */
[----:B------:R-:W-:Y:S02]  /*1b00*/  HADD2.F32 R133, -RZ, R5.H1_H1 ;  /* 0x30000005ff857230 */ /* 0x000fe40000004100 */
[----:B------:R-:W-:Y:S01]  /*1b10*/  FMUL.FTZ R47, R143, R122 ;  /* 0x0000007a8f2f7220 */ /* 0x000fe20000410000 */
[----:B------:R-:W-:Y:S01]  /*1b20*/  FADD.FTZ R141, R138, R131 ;  /* 0x000000838a8d7221 */ /* 0x000fe20000010000 */
[----:B------:R-:W-:Y:S01]  /*1b30*/  FMUL.FTZ R143, R111, R140 ;  /* 0x0000008c6f8f7220 */ /* 0x000fe20000410000 */
[----:B------:R-:W-:Y:S01]  /*1b40*/  FFMA.FTZ R138, R142, R131, R139 ;  /* 0x000000838e8a7223 */ /* 0x000fe2000001008b */
[----:B------:R-:W-:-:S02]  /*1b50*/  HADD2.F32 R37, -RZ, R46.H0_H0 ;  /* 0x2000002eff257230 */ /* 0x000fc40000004100 */
[----:B------:R-:W-:Y:S01]  /*1b60*/  FMUL.FTZ R133, R133, R32 ;  /* 0x0000002085857220 */ /* 0x000fe20000410000 */
[----:B------:R-:W-:Y:S01]  /*1b70*/  FADD.FTZ R140, R141, R132 ;  /* 0x000000848d8c7221 */ /* 0x000fe20000010000 */
[----:B------:R-:W-:Y:S01]  /*1b80*/  FMUL.FTZ R146, R111, R146 ;  /* 0x000000926f927220 */ /* 0x000fe20000410000 */
[----:B------:R-:W-:Y:S01]  /*1b90*/  FFMA.FTZ R139, R143, R132, R138 ;  /* 0x000000848f8b7223 */ /* 0x000fe2000001008a */
[----:B------:R-:W-:Y:S02]  /*1ba0*/  HADD2.F32 R46, -RZ, R46.H1_H1 ;  /* 0x3000002eff2e7230 */ /* 0x000fe40000004100 */
[----:B------:R-:W-:Y:S01]  /*1bb0*/  FMUL.FTZ R134, R134, R37 ;  /* 0x0000002586867220 */ /* 0x000fe20000410000 */
[----:B------:R-:W-:Y:S02]  /*1bc0*/  HADD2.F32 R135, -RZ, R6.H1_H1 ;  /* 0x30000006ff877230 */ /* 0x000fe40000004100 */
[----:B------:R-:W-:Y:S01]  /*1bd0*/  FADD.FTZ R141, R140, R133 ;  /* 0x000000858c8d7221 */ /* 0x000fe20000010000 */
[----:B------:R-:W-:-:S02]  /*1be0*/  HADD2.F32 R117, -RZ, R52.H0_H0 ;  /* 0x20000034ff757230 */ /* 0x000fc40000004100 */
[C---:B------:R-:W-:Y:S01]  /*1bf0*/  FMUL.FTZ R149, R111.reuse, R144 ;  /* 0x000000906f957220 */ /* 0x040fe20000410000 */
[----:B------:R-:W-:Y:S02]  /*1c00*/  HADD2.F32 R36, -RZ, R8.H0_H0 ;  /* 0x20000008ff247230 */ /* 0x000fe40000004100 */
[----:B------:R-:W-:Y:S01]  /*1c10*/  FFMA.FTZ R140, R146, R133, R139 ;  /* 0x00000085928c7223 */ /* 0x000fe2000001008b */
[----:B------:R-:W-:Y:S02]  /*1c20*/  HADD2.F32 R52, -RZ, R96.H0_H0 ;  /* 0x20000060ff347230 */ /* 0x000fe40000004100 */
[----:B------:R-:W-:Y:S01]  /*1c30*/  FMUL.FTZ R155, R111, R148 ;  /* 0x000000946f9b7220 */ /* 0x000fe20000410000 */
[----:B------:R-:W-:Y:S02]  /*1c40*/  HADD2.F32 R147, -RZ, R99.H1_H1 ;  /* 0x30000063ff937230 */ /* 0x000fe40000004100 */
[----:B------:R-:W-:Y:S01]  /*1c50*/  FMUL.FTZ R135, R135, R46 ;  /* 0x0000002e87877220 */ /* 0x000fe20000410000 */
[----:B------:R-:W-:-:S02]  /*1c60*/  HADD2.F32 R119, -RZ, R53.H0_H0 ;  /* 0x20000035ff777230 */ /* 0x000fc40000004100 */
[----:B------:R-:W-:Y:S01]  /*1c70*/  FADD.FTZ R148, R141, R134 ;  /* 0x000000868d947221 */ /* 0x000fe20000010000 */
[----:B------:R-:W-:Y:S01]  /*1c80*/  FMUL.FTZ R53, R36, R41 ;  /* 0x0000002924357220 */ /* 0x000fe20000410000 */
[----:B------:R-:W-:Y:S01]  /*1c90*/  FMUL.FTZ R152, R111, R152 ;  /* 0x000000986f987220 */ /* 0x000fe20000410000 */
[----:B------:R-:W-:Y:S01]  /*1ca0*/  FFMA.FTZ R141, R149, R134, R140 ;  /* 0x00000086958d7223 */ /* 0x000fe2000001008c */
[----:B------:R-:W-:Y:S01]  /*1cb0*/  FMUL.FTZ R36, R52, R117 ;  /* 0x0000007534247220 */ /* 0x000fe20000410000 */
[----:B------:R-:W-:Y:S02]  /*1cc0*/  HADD2.F32 R137, -RZ, R7.H1_H1 ;  /* 0x30000007ff897230 */ /* 0x000fe40000004100 */
        /* <DEDUP_REMOVED lines=8> */
[----:B------:R-:W-:-:S02]  /*1d50*/  HADD2.F32 R45, -RZ, R50.H0_H0 ;  /* 0x20000032ff2d7230 */ /* 0x000fc40000004100 */
[----:B------:R-:W-:Y:S02]  /*1d60*/  HADD2.F32 R114, -RZ, R50.H1_H1 ;  /* 0x30000032ff727230 */ /* 0x000fe40000004100 */
[----:B------:R-:W-:Y:S01]  /*1d70*/  FADD.FTZ R148, R148, R137 ;  /* 0x0000008994947221 */ /* 0x000fe20000010000 */
[----:B------:R-:W-:Y:S02]  /*1d80*/  HADD2.F32 R115, -RZ, R51.H0_H0 ;  /* 0x20000033ff737230 */ /* 0x000fe40000004100 */
[C---:B------:R-:W-:Y:S01]  /*1d90*/  FMUL.FTZ R138, R111.reuse, R150 ;  /* 0x000000966f8a7220 */ /* 0x040fe20000410000 */
[----:B------:R-:W-:Y:S02]  /*1da0*/  HADD2.F32 R50, -RZ, R11.H0_H0 ;  /* 0x2000000bff327230 */ /* 0x000fe40000004100 */
[----:B------:R-:W-:Y:S01]  /*1db0*/  FFMA.FTZ R147, R158, R137, R141 ;  /* 0x000000899e937223 */ /* 0x000fe2000001008d */
[----:B------:R-:W-:Y:S02]  /*1dc0*/  HADD2.F32 R145, -RZ, R98.H1_H1 ;  /* 0x30000062ff917230 */ /* 0x000fe40000004100 */
[----:B------:R-:W-:Y:S01]  /*1dd0*/  FMUL.FTZ R139, R111, R154 ;  /* 0x0000009a6f8b7220 */ /* 0x000fe20000410000 */
[----:B------:R-:W-:Y:S01]  /*1de0*/  FADD.FTZ R153, R148, R53 ;  /* 0x0000003594997221 */ /* 0x000fe20000010000 */
[----:B------:R-:W-:Y:S01]  /*1df0*/  FMUL.FTZ R125, R50, R115 ;  /* 0x00000073327d7220 */ /* 0x000fe20000410000 */
[----:B------:R-:W-:Y:S01]  /*1e00*/  FFMA.FTZ R154, R138, R53, R147 ;  /* 0x000000358a9a7223 */ /* 0x000fe20000010093 */
[----:B------:R-:W-:-:S02]  /*1e10*/  HADD2.F32 R42, -RZ, R49.H1_H1 ;  /* 0x30000031ff2a7230 */ /* 0x000fc40000004100 */
[----:B------:R-:W-:Y:S01]  /*1e20*/  FMUL.FTZ R50, R145, R128 ;  /* 0x0000008091327220 */ /* 0x000fe20000410000 */
[----:B------:R-:W-:Y:S02]  /*1e30*/  HADD2.F32 R49, -RZ, R9.H1_H1 ;  /* 0x30000009ff317230 */ /* 0x000fe40000004100 */
[----:B------:R-:W-:Y:S01]  /*1e40*/  FMUL.FTZ R145, R111, R160 ;  /* 0x000000a06f917220 */ /* 0x000fe20000410000 */
[----:B------:R-:W-:Y:S01]  /*1e50*/  FADD.FTZ R160, R153, R54 ;  /* 0x0000003699a07221 */ /* 0x000fe20000010000 */
[----:B------:R-:W-:Y:S01]  /*1e60*/  FMUL.FTZ R144, R111, R156 ;  /* 0x0000009c6f907220 */ /* 0x000fe20000410000 */
[----:B------:R-:W-:Y:S01]  /*1e70*/  FFMA.FTZ R159, R139, R54, R154 ;  /* 0x000000368b9f7223 */ /* 0x000fe2000001009a */
[--C-:B------:R-:W-:Y:S02]  /*1e80*/  HADD2.F32 R40, -RZ, R10.reuse.H0_H0 ;  /* 0x2000000aff287230 */ /* 0x100fe40000004100 */
[----:B------:R-:W-:Y:S01]  /*1e90*/  FMUL.FTZ R118, R49, R42 ;  /* 0x0000002a31767220 */ /* 0x000fe20000410000 */
[----:B------:R-:W-:Y:S01]  /*1ea0*/  FMUL.FTZ R150, R111, R162 ;  /* 0x000000a26f967220 */ /* 0x000fe20000410000 */
[----:B------:R-:W-:Y:S01]  /*1eb0*/  FADD.FTZ R161, R160, R55 ;  /* 0x00000037a0a17221 */ /* 0x000fe20000010000 */
[----:B------:R-:W-:Y:S01]  /*1ec0*/  FFMA.FTZ R162, R144, R55, R159 ;  /* 0x0000003790a27223 */ /* 0x000fe2000001009f */
[----:B------:R-:W-:-:S02]  /*1ed0*/  HADD2.F32 R51, -RZ, R10.H1_H1 ;  /* 0x3000000aff337230 */ /* 0x000fc40000004100 */
[----:B------:R-:W-:Y:S01]  /*1ee0*/  FMUL.FTZ R151, R111, R164 ;  /* 0x000000a46f977220 */ /* 0x000fe20000410000 */
[----:B------:R-:W-:Y:S01]  /*1ef0*/  FMUL.FTZ R121, R40, R45 ;  /* 0x0000002d28797220 */ /* 0x000fe20000410000 */
[----:B------:R-:W-:Y:S01]  /*1f00*/  FADD.FTZ R164, R161, R118 ;  /* 0x00000076a1a47221 */ /* 0x000fe20000010000 */
[----:B------:R-:W-:Y:S01]  /*1f10*/  FFMA.FTZ R161, R145, R118, R162 ;  /* 0x0000007691a17223 */ /* 0x000fe200000100a2 */
[----:B------:R-:W-:Y:S02]  /*1f20*/  FMUL.FTZ R124, R51, R114 ;  /* 0x00000072337c7220 */ /* 0x000fe40000410000 */
[----:B------:R-:W-:Y:S01]  /*1f30*/  FADD.FTZ R163, R164, R121 ;  /* 0x00000079a4a37221 */ /* 0x000fe20000010000 */
[----:B------:R-:W-:Y:S01]  /*1f40*/  FFMA.FTZ R162, R150, R121, R161 ;  /* 0x0000007996a27223 */ /* 0x000fe200000100a1 */
[----:B------:R-:W-:Y:S02]  /*1f50*/  FMUL.FTZ R156, R111, R166 ;  /* 0x000000a66f9c7220 */ /* 0x000fe40000410000 */
[----:B------:R-:W-:Y:S01]  /*1f60*/  FADD.FTZ R164, R163, R124 ;  /* 0x0000007ca3a47221 */ /* 0x000fe20000010000 */
[----:B------:R-:W-:Y:S01]  /*1f70*/  FFMA.FTZ R161, R151, R124, R162 ;  /* 0x0000007c97a17223 */ /* 0x000fe200000100a2 */
[----:B------:R-:W-:-:S02]  /*1f80*/  FMUL.FTZ R157, R111, R168 ;  /* 0x000000a86f9d7220 */ /* 0x000fc40000410000 */
        /* <DEDUP_REMOVED lines=8> */
[----:B------:R-:W-:Y:S01]  /*2010*/  FMUL.FTZ R40, R176, R119 ;  /* 0x00000077b0287220 */ /* 0x000fe20000410000 */
[----:B------:R-:W-:Y:S01]  /*2020*/  FMUL.FTZ R147, R111, R174 ;  /* 0x000000ae6f937220 */ /* 0x000fe20000410000 */
[----:B------:R-:W-:Y:S01]  /*2030*/  FADD.FTZ R163, R163, R38 ;  /* 0x00000026a3a37221 */ /* 0x000fe20000010000 */
[----:B------:R-:W-:Y:S01]  /*2040*/  FFMA.FTZ R164, R141, R38, R162 ;  /* 0x000000268da47223 */ /* 0x000fe200000100a2 */
[----:B------:R-:W-:-:S02]  /*2050*/  FMUL.FTZ R148, R111, R178 ;  /* 0x000000b26f947220 */ /* 0x000fc40000410000 */
[----:B------:R-:W-:Y:S01]  /*2060*/  FADD.FTZ R166, R163, R40 ;  /* 0x00000028a3a67221 */ /* 0x000fe20000010000 */
[----:B------:R-:W-:Y:S01]  /*2070*/  FFMA.FTZ R163, R147, R40, R164 ;  /* 0x0000002893a37223 */ /* 0x000fe200000100a4 */
[----:B------:R-:W-:Y:S01]  /*2080*/  FMUL.FTZ R49, R182, R123 ;  /* 0x0000007bb6317220 */ /* 0x000fe20000410000 */
[C---:B------:R-:W-:Y:S01]  /*2090*/  FMUL.FTZ R154, R111.reuse, R180 ;  /* 0x000000b46f9a7220 */ /* 0x040fe20000410000 */
[----:B------:R-:W-:Y:S01]  /*20a0*/  FADD.FTZ R166, R166, R47 ;  /* 0x0000002fa6a67221 */ /* 0x000fe20000010000 */
[----:B------:R-:W-:Y:S01]  /*20b0*/  FFMA.FTZ R163, R148, R47, R163 ;  /* 0x0000002f94a37223 */ /* 0x000fe200000100a3 */
[C---:B------:R-:W-:Y:S02]  /*20c0*/  FMUL.FTZ R153, R111.reuse, R184 ;  /* 0x000000b86f997220 */ /* 0x040fe40000410000 */
        /* <DEDUP_REMOVED lines=35> */
.L_x_613:
        /* <DEDUP_REMOVED lines=68> */
.L_x_651:
[----:B-1----:R-:W-:Y:S01]  /*2740*/  FADD.FTZ R32, R39, R32 ;  /* 0x0000002027207221 */ /* 0x002fe20000010000 */
[----:B--2---:R-:W-:-:S03]  /*2750*/  FADD.FTZ R33, R44, R33 ;  /* 0x000000212c217221 */ /* 0x004fc60000010000 */
[----:B------:R-:W-:Y:S01]  /*2760*/  FMUL.FTZ R32, R32, UR14 ;  /* 0x0000000e20207c20 */ /* 0x000fe20008410000 */
[----:B------:R-:W-:-:S04]  /*2770*/  FMUL.FTZ R37, R33, UR14 ;  /* 0x0000000e21257c20 */ /* 0x000fc80008410000 */
[----:B0-----:R-:W-:Y:S01]  /*2780*/  FSEL R44, R32, RZ, !P1 ;  /* 0x000000ff202c7208 */ /* 0x001fe20004800000 */
        /* <DEDUP_REMOVED lines=38> */
.L_x_617:
        /* <DEDUP_REMOVED lines=33> */
.L_x_616:
        /* <DEDUP_REMOVED lines=36> */
.L_x_619:
        /* <DEDUP_REMOVED lines=37> */
.L_x_615:
        /* <DEDUP_REMOVED lines=13> */
[--C-:B------:R-:W-:Y:S02]  /*3160*/  HADD2.F32 R32, -RZ, R15.reuse.H0_H0 ;  /* 0x2000000fff207230 */ /* 0x100fe40000004100 */
[----:B------:R-:W-:Y:S01]  /*3170*/  FADD.FTZ R35, -R155, R136 ;  /* 0x000000889b237221 */ /* 0x000fe20000010100 */
[----:B------:R-:W-:Y:S02]  /*3180*/  HADD2.F32 R34, -RZ, R15.H1_H1 ;  /* 0x3000000fff227230 */ /* 0x000fe40000004100 */
[----:B------:R-:W-:Y:S01]  /*3190*/  FADD.FTZ R137, -R158, R137 ;  /* 0x000000899e897221 */ /* 0x000fe20000010100 */
[----:B------:R-:W-:-:S02]  /*31a0*/  HADD2.F32 R0, -RZ, R14.H0_H0 ;  /* 0x2000000eff007230 */ /* 0x000fc40000004100 */
[----:B------:R-:W-:Y:S01]  /*31b0*/  FADD.FTZ R41, -R149, R134 ;  /* 0x0000008695297221 */ /* 0x000fe20000010100 */
[C-C-:B------:R-:W-:Y:S01]  /*31c0*/  FFMA.FTZ R142, R37.reuse, R142, R44.reuse ;  /* 0x0000008e258e7223 */ /* 0x140fe2000001002c */
[C-C-:B------:R-:W-:Y:S01]  /*31d0*/  FFMA.FTZ R143, R37.reuse, R143, R44.reuse ;  /* 0x0000008f258f7223 */ /* 0x140fe2000001002c */
[C-C-:B------:R-:W-:Y:S01]  /*31e0*/  FFMA.FTZ R146, R37.reuse, R146, R44.reuse ;  /* 0x0000009225927223 */ /* 0x140fe2000001002c */
[----:B------:R-:W-:Y:S01]  /*31f0*/  FFMA.FTZ R152, R37, R152, R44 ;  /* 0x0000009825987223 */ /* 0x000fe2000001002c */
[C---:B------:R-:W-:Y:S01]  /*3200*/  FFMA.FTZ R35, R111.reuse, R35, R32 ;  /* 0x000000236f237223 */ /* 0x040fe20000010020 */
[C---:B------:R-:W-:Y:S01]  /*3210*/  FFMA.FTZ R48, R111.reuse, R137, R34 ;  /* 0x000000896f307223 */ /* 0x040fe20000010022 */
[----:B------:R-:W-:Y:S01]  /*3220*/  FFMA.FTZ R41, R111, R41, R0 ;  /* 0x000000296f297223 */ /* 0x000fe20000010000 */
[----:B------:R-:W-:Y:S02]  /*3230*/  HADD2.F32 R46, -RZ, R14.H1_H1 ;  /* 0x3000000eff2e7230 */ /* 0x000fe40000004100 */
[----:B------:R-:W-:Y:S01]  /*3240*/  FADD.FTZ R39, -R142, R131 ;  /* 0x000000838e277221 */ /* 0x000fe20000010100 */
[----:B------:R-:W-:-:S02]  /*3250*/  HADD2.F32 R34, -RZ, R13.H0_H0 ;  /* 0x2000000dff227230 */ /* 0x000fc40000004100 */
[----:B------:R-:W-:Y:S01]  /*3260*/  FADD.FTZ R33, -R143, R132 ;  /* 0x000000848f217221 */ /* 0x000fe20000010100 */
[----:B------:R-:W-:Y:S02]  /*3270*/  HADD2.F32 R42, -RZ, R13.H1_H1 ;  /* 0x3000000dff2a7230 */ /* 0x000fe40000004100 */
[----:B------:R-:W-:Y:S01]  /*3280*/  FADD.FTZ R133, -R146, R133 ;  /* 0x0000008592857221 */ /* 0x000fe20000010100 */
[--C-:B------:R-:W-:Y:S02]  /*3290*/  HADD2.F32 R0, -RZ, R12.reuse.H0_H0 ;  /* 0x2000000cff007230 */ /* 0x100fe40000004100 */
[----:B------:R-:W-:Y:S01]  /*32a0*/  FADD.FTZ R152, -R152, R135 ;  /* 0x0000008798987221 */ /* 0x000fe20000010100 */
[----:B------:R-:W-:Y:S02]  /*32b0*/  HADD2.F32 R32, -RZ, R12.H1_H1 ;  /* 0x3000000cff207230 */ /* 0x000fe40000004100 */
        /* <DEDUP_REMOVED lines=10> */
.L_x_621:
[C-C-:B------:R-:W-:Y:S01]  /*3360*/  FFMA.FTZ R0, R37.reuse, R0, R44.reuse ;  /* 0x0000000025007223 */ /* 0x140fe2000001002c */
[C-C-:B------:R-:W-:Y:S01]  /*3370*/  FFMA.FTZ R143, R37.reuse, R143, R44.reuse ;  /* 0x0000008f258f7223 */ /* 0x140fe2000001002c */
[----:B------:R-:W-:Y:S01]  /*3380*/  FFMA.FTZ R149, R37, R149, R44 ;  /* 0x0000009525957223 */ /* 0x000fe2000001002c */
[----:B------:R-:W-:Y:S02]  /*3390*/  HADD2.F32 R24, -RZ, R12.H0_H0 ;  /* 0x2000000cff187230 */ /* 0x000fe40000004100 */
[----:B------:R-:W-:Y:S01]  /*33a0*/  FADD.FTZ R0, -R0, R129 ;  /* 0x0000008100007221 */ /* 0x000fe20000010100 */
[----:B------:R-:W-:Y:S02]  /*33b0*/  HADD2.F32 R25, -RZ, R13.H0_H0 ;  /* 0x2000000dff197230 */ /* 0x000fe40000004100 */
[----:B------:R-:W-:Y:S01]  /*33c0*/  FADD.FTZ R132, -R143, R132 ;  /* 0x000000848f847221 */ /* 0x000fe20000010100 */
[----:B------:R-:W-:Y:S02]  /*33d0*/  HADD2.F32 R27, -RZ, R14.H0_H0 ;  /* 0x2000000eff1b7230 */ /* 0x000fe40000004100 */
[----:B------:R-:W-:Y:S01]  /*33e0*/  FADD.FTZ R134, -R149, R134 ;  /* 0x0000008695867221 */ /* 0x000fe20000010100 */
        /* <DEDUP_REMOVED lines=8> */
[----:B------:R-:W-:-:S02]  /*3470*/  HADD2.F32 R39, -RZ, R15.H1_H1 ;  /* 0x3000000fff277230 */ /* 0x000fc40000004100 */
[----:B------:R-:W-:Y:S01]  /*3480*/  FADD.FTZ R158, -R158, R137 ;  /* 0x000000899e9e7221 */ /* 0x000fe20000010100 */
[----:B------:R-:W-:Y:S02]  /*3490*/  HADD2.F32 R24, -RZ, R15.H0_H0 ;  /* 0x2000000fff187230 */ /* 0x000fe40000004100 */
[----:B------:R-:W-:Y:S01]  /*34a0*/  FADD.FTZ R142, -R142, R131 ;  /* 0x000000838e8e7221 */ /* 0x000fe20000010100 */
[----:B------:R-:W-:Y:S02]  /*34b0*/  HADD2.F32 R35, -RZ, R14.H1_H1 ;  /* 0x3000000eff237230 */ /* 0x000fe40000004100 */
[----:B------:R-:W-:Y:S01]  /*34c0*/  FADD.FTZ R146, -R146, R133 ;  /* 0x0000008592927221 */ /* 0x000fe20000010100 */
[----:B------:R-:W-:Y:S02]  /*34d0*/  HADD2.F32 R27, -RZ, R13.H1_H1 ;  /* 0x3000000dff1b7230 */ /* 0x000fe40000004100 */
[----:B------:R-:W-:Y:S01]  /*34e0*/  FADD.FTZ R152, -R152, R135 ;  /* 0x0000008798987221 */ /* 0x000fe20000010100 */
[----:B------:R-:W-:-:S02]  /*34f0*/  HADD2.F32 R25, -RZ, R12.H1_H1 ;  /* 0x3000000cff197230 */ /* 0x000fc40000004100 */
[----:B------:R-:W-:Y:S01]  /*3500*/  FADD.FTZ R136, -R155, R136 ;  /* 0x000000889b887221 */ /* 0x000fe20000010100 */
        /* <DEDUP_REMOVED lines=14> */
.L_x_620:
[----:B------:R-:W-:-:S04]  /*35f0*/  UISETP.NE.U32.AND UP0, UPT, UR6, URZ, UPT ;  /* 0x000000ff0600728c */ /* 0x000fc8000bf05070 */
[----:B------:R-:W-:-:S09]  /*3600*/  UISETP.NE.AND.EX UP0, UPT, UR7, URZ, UPT, UP0 ;  /* 0x000000ff0700728c */ /* 0x000fd2000bf05300 */
[----:B------:R-:W-:Y:S05]  /*3610*/  BRA.U UP0, `(.L_x_622) ;  /* 0x0000000100a47547 */ /* 0x000fea000b800000 */
        /* <DEDUP_REMOVED lines=41> */
.L_x_622:
        /* <DEDUP_REMOVED lines=17> */
[----:B------:R-:W-:-:S02]  /*39c0*/  HADD2.F32 R24, -RZ, R15.H0_H0 ;  /* 0x2000000fff187230 */ /* 0x000fc40000004100 */
[----:B------:R-:W-:Y:S01]  /*39d0*/  FADD.FTZ R142, -R142, R131 ;  /* 0x000000838e8e7221 */ /* 0x000fe20000010100 */
[----:B------:R-:W-:Y:S02]  /*39e0*/  HADD2.F32 R31, -RZ, R15.H1_H1 ;  /* 0x3000000fff1f7230 */ /* 0x000fe40000004100 */
        /* <DEDUP_REMOVED lines=15> */
[----:B------:R-:W-:Y:S02]  /*3ae0*/  F2FP.F16.F32.PACK_AB R32, R25, R0 ;  /* 0x000000001920723e */ /* 0x000fe400000000ff */
[----:B------:R-:W-:Y:S02]  /*3af0*/  MOV R27, R35 ;  /* 0x00000023001b7202 */ /* 0x000fe40000000f00 */
[----:B------:R-:W-:Y:S02]  /*3b00*/  MOV R26, R34 ;  /* 0x00000022001a7202 */ /* 0x000fe40000000f00 */
[----:B------:R-:W-:Y:S02]  /*3b10*/  MOV R25, R33 ;  /* 0x0000002100197202 */ /* 0x000fe40000000f00 */
[----:B------:R-:W-:Y:S02]  /*3b20*/  MOV R24, R32 ;  /* 0x0000002000187202 */ /* 0x000fe40000000f00 */
[----:B------:R-:W-:-:S02]  /*3b30*/  MOV R31, R35 ;  /* 0x00000023001f7202 */ /* 0x000fc40000000f00 */
[----:B------:R-:W-:Y:S02]  /*3b40*/  MOV R30, R34 ;  /* 0x00000022001e7202 */ /* 0x000fe40000000f00 */
[----:B------:R-:W-:Y:S02]  /*3b50*/  MOV R29, R33 ;  /* 0x00000021001d7202 */ /* 0x000fe40000000f00 */
[----:B------:R-:W-:-:S07]  /*3b60*/  MOV R28, R32 ;  /* 0x00000020001c7202 */ /* 0x000fce0000000f00 */
.L_x_618:
[----:B------:R-:W-:Y:S01]  /*3b70*/  ISETP.NE.U32.AND P0, PT, RZ, UR4, PT ;  /* 0x00000004ff007c0c */ /* 0x000fe2000bf05070 */
[----:B------:R-:W0:Y:S01]  /*3b80*/  LDC.64 R42, c[0x0][0x468] ;  /* 0x00011a00ff2a7b82 */ /* 0x000e220000000a00 */
[----:B------:R-:W-:Y:S02]  /*3b90*/  ISETP.NE.U32.AND P1, PT, RZ, UR6, PT ;  /* 0x00000006ff007c0c */ /* 0x000fe4000bf25070 */
[----:B------:R-:W-:Y:S02]  /*3ba0*/  ISETP.NE.AND.EX P0, PT, RZ, UR5, PT, P0 ;  /* 0x00000005ff007c0c */ /* 0x000fe4000bf05300 */
[----:B------:R-:W-:Y:S02]  /*3bb0*/  ISETP.NE.AND.EX P1, PT, RZ, UR7, PT, P1 ;  /* 0x00000007ff007c0c */ /* 0x000fe4000bf25310 */
[----:B------:R-:W-:-:S04]  /*3bc0*/  ISETP.NE.U32.AND P2, PT, R2, RZ, PT ;  /* 0x000000ff0200720c */ /* 0x000fc80003f45070 */
[----:B------:R-:W-:-:S05]  /*3bd0*/  ISETP.NE.AND.EX P2, PT, R3, RZ, PT, P2 ;  /* 0x000000ff0300720c */ /* 0x000fca0003f45320 */
        /* <DEDUP_REMOVED lines=11> */
[C-C-:B------:R-:W-:Y:S01]  /*3c90*/  FFMA.FTZ R144, R37.reuse, R144, R44.reuse ;  /* 0x0000009025907223 */ /* 0x140fe2000001002c */
[C-C-:B------:R-:W-:Y:S01]  /*3ca0*/  FFMA.FTZ R150, R37.reuse, R150, R44.reuse ;  /* 0x0000009625967223 */ /* 0x140fe2000001002c */
[----:B------:R-:W-:Y:S02]  /*3cb0*/  HADD2.F32 R3, -RZ, R17.H0_H0 ;  /* 0x20000011ff037230 */ /* 0x000fe40000004100 */
[C-C-:B------:R-:W-:Y:S01]  /*3cc0*/  FFMA.FTZ R138, R37.reuse, R138, R44.reuse ;  /* 0x0000008a258a7223 */ /* 0x140fe2000001002c */
[----:B0-----:R-:W-:Y:S02]  /*3cd0*/  HADD2.F32 R25, -RZ, R18.H0_H0 ;  /* 0x20000012ff197230 */ /* 0x001fe40000004100 */
        /* <DEDUP_REMOVED lines=9> */
[----:B------:R-:W-:-:S02]  /*3d70*/  HADD2.F32 R0, -RZ, R16.H0_H0 ;  /* 0x20000010ff007230 */ /* 0x000fc40000004100 */
[----:B------:R-:W-:Y:S01]  /*3d80*/  FADD.FTZ R138, -R138, R53 ;  /* 0x000000358a8a7221 */ /* 0x000fe20000010100 */
[--C-:B------:R-:W-:Y:S02]  /*3d90*/  HADD2.F32 R2, -RZ, R19.reuse.H0_H0 ;  /* 0x20000013ff027230 */ /* 0x100fe40000004100 */
[----:B------:R-:W-:Y:S01]  /*3da0*/  FADD.FTZ R54, -R139, R54 ;  /* 0x000000368b367221 */ /* 0x000fe20000010100 */
[----:B------:R-:W-:Y:S02]  /*3db0*/  HADD2.F32 R29, -RZ, R19.H1_H1 ;  /* 0x30000013ff1d7230 */ /* 0x000fe40000004100 */
[----:B------:R-:W-:Y:S01]  /*3dc0*/  FADD.FTZ R118, -R145, R118 ;  /* 0x0000007691767221 */ /* 0x000fe20000010100 */
[----:B------:R-:W-:Y:S02]  /*3dd0*/  HADD2.F32 R27, -RZ, R18.H1_H1 ;  /* 0x30000012ff1b7230 */ /* 0x000fe40000004100 */
[----:B------:R-:W-:Y:S01]  /*3de0*/  FADD.FTZ R124, -R151, R124 ;  /* 0x0000007c977c7221 */ /* 0x000fe20000010100 */
[----:B------:R-:W-:-:S02]  /*3df0*/  HADD2.F32 R25, -RZ, R17.H1_H1 ;  /* 0x30000011ff197230 */ /* 0x000fc40000004100 */
[----:B------:R-:W-:Y:S01]  /*3e00*/  FADD.FTZ R156, -R156, R125 ;  /* 0x0000007d9c9c7221 */ /* 0x000fe20000010100 */
[----:B------:R-:W-:Y:S02]  /*3e10*/  HADD2.F32 R3, -RZ, R16.H1_H1 ;  /* 0x30000010ff037230 */ /* 0x000fe40000004100 */
[----:B------:R-:W-:Y:S01]  /*3e20*/  FADD.FTZ R126, -R157, R126 ;  /* 0x0000007e9d7e7221 */ /* 0x000fe20000010100 */
        /* <DEDUP_REMOVED lines=19> */
.L_x_625:
        /* <DEDUP_REMOVED lines=41> */
.L_x_624:
        /* <DEDUP_REMOVED lines=42> */
.L_x_627:
[C-C-:B------:R-:W-:Y:S01]  /*4490*/  FFMA.FTZ R156, R37.reuse, R156, R44.reuse ;  /* 0x0000009c259c7223 */ /* 0x140fe2000001002c */
[C-C-:B------:R-:W-:Y:S01]  /*44a0*/  FFMA.FTZ R157, R37.reuse, R157, R44.reuse ;  /* 0x0000009d259d7223 */ /* 0x140fe2000001002c */
[----:B------:R-:W-:Y:S01]  /*44b0*/  FFMA.FTZ R150, R37, R150, R44 ;  /* 0x0000009625967223 */ /* 0x000fe2000001002c */
[--C-:B------:R-:W-:Y:S02]  /*44c0*/  HADD2.F32 R0, -RZ, R19.reuse.H0_H0 ;  /* 0x20000013ff007230 */ /* 0x100fe40000004100 */
[----:B------:R-:W-:Y:S01]  /*44d0*/  FADD.FTZ R156, -R156, R125 ;  /* 0x0000007d9c9c7221 */ /* 0x000fe20000010100 */
[----:B0-----:R-:W-:Y:S02]  /*44e0*/  HADD2.F32 R33, -RZ, R19.H1_H1 ;  /* 0x30000013ff217230 */ /* 0x001fe40000004100 */
[----:B------:R-:W-:Y:S01]  /*44f0*/  FADD.FTZ R126, -R157, R126 ;  /* 0x0000007e9d7e7221 */ /* 0x000fe20000010100 */
[--C-:B------:R-:W-:Y:S02]  /*4500*/  HADD2.F32 R3, -RZ, R18.reuse.H0_H0 ;  /* 0x20000012ff037230 */ /* 0x100fe40000004100 */
        /* <DEDUP_REMOVED lines=11> */
[--C-:B------:R-:W-:Y:S02]  /*45c0*/  HADD2.F32 R35, -RZ, R17.reuse.H0_H0 ;  /* 0x20000011ff237230 */ /* 0x100fe40000004100 */
[----:B------:R-:W-:Y:S01]  /*45d0*/  FADD.FTZ R54, -R139, R54 ;  /* 0x000000368b367221 */ /* 0x000fe20000010100 */
[----:B------:R-:W-:Y:S02]  /*45e0*/  HADD2.F32 R39, -RZ, R17.H1_H1 ;  /* 0x30000011ff277230 */ /* 0x000fe40000004100 */
[----:B------:R-:W-:Y:S01]  /*45f0*/  FADD.FTZ R144, -R144, R55 ;  /* 0x0000003790907221 */ /* 0x000fe20000010100 */
[--C-:B------:R-:W-:Y:S02]  /*4600*/  HADD2.F32 R3, -RZ, R16.reuse.H0_H0 ;  /* 0x20000010ff037230 */ /* 0x100fe40000004100 */
        /* <DEDUP_REMOVED lines=13> */
.L_x_623:
[----:B------:R-:W-:Y:S05]  /*46e0*/  @!P0 BRA `(.L_x_628) ;  /* 0x00000004001c8947 */ /* 0x000fea0003800000 */
[----:B------:R-:W-:Y:S05]  /*46f0*/  @!P1 BRA `(.L_x_629) ;  /* 0x0000000000949947 */ /* 0x000fea0003800000 */
        /* <DEDUP_REMOVED lines=8> */
[----:B0-----:R-:W-:Y:S01]  /*4780*/  FADD.FTZ R32, -R138, R53 ;  /* 0x000000358a207221 */ /* 0x001fe20000010100 */
        /* <DEDUP_REMOVED lines=28> */
.L_x_629:
        /* <DEDUP_REMOVED lines=33> */
.L_x_628:
        /* <DEDUP_REMOVED lines=34> */
.L_x_630:
        /* <DEDUP_REMOVED lines=28> */
.L_x_626:
        /* <DEDUP_REMOVED lines=14> */
[----:B------:R-:W-:Y:S02]  /*5020*/  HADD2.F32 R25, -RZ, R22.H0_H0 ;  /* 0x20000016ff197230 */ /* 0x000fe40000004100 */
[----:B------:R-:W-:Y:S01]  /*5030*/  FADD.FTZ R36, -R3, R36 ;  /* 0x0000002403247221 */ /* 0x000fe20000010100 */
[----:B------:R-:W-:Y:S02]  /*5040*/  HADD2.F32 R3, -RZ, R21.H0_H0 ;  /* 0x20000015ff037230 */ /* 0x000fe40000004100 */
        /* <DEDUP_REMOVED lines=11> */
[--C-:B------:R-:W-:Y:S02]  /*5100*/  HADD2.F32 R2, -RZ, R23.reuse.H1_H1 ;  /* 0x30000017ff027230 */ /* 0x100fe40000004100 */
[----:B------:R-:W-:Y:S01]  /*5110*/  FADD.FTZ R148, -R148, R47 ;  /* 0x0000002f94947221 */ /* 0x000fe20000010100 */
[----:B------:R-:W-:Y:S02]  /*5120*/  HADD2.F32 R29, -RZ, R23.H0_H0 ;  /* 0x20000017ff1d7230 */ /* 0x000fe40000004100 */
[----:B------:R-:W-:Y:S01]  /*5130*/  FADD.FTZ R50, -R153, R50 ;  /* 0x0000003299327221 */ /* 0x000fe20000010100 */
[----:B------:R-:W-:Y:S02]  /*5140*/  HADD2.F32 R27, -RZ, R22.H1_H1 ;  /* 0x30000016ff1b7230 */ /* 0x000fe40000004100 */
[----:B------:R-:W-:Y:S01]  /*5150*/  FADD.FTZ R160, -R160, R51 ;  /* 0x00000033a0a07221 */ /* 0x000fe20000010100 */
[----:B------:R-:W-:-:S02]  /*5160*/  HADD2.F32 R25, -RZ, R21.H1_H1 ;  /* 0x30000015ff197230 */ /* 0x000fc40000004100 */
[----:B------:R-:W-:Y:S01]  /*5170*/  FADD.FTZ R52, -R37, R52 ;  /* 0x0000003425347221 */ /* 0x000fe20000010100 */
[----:B------:R-:W-:Y:S02]  /*5180*/  HADD2.F32 R3, -RZ, R20.H1_H1 ;  /* 0x30000014ff037230 */ /* 0x000fe40000004100 */
        /* <DEDUP_REMOVED lines=19> */
.L_x_633:
        /* <DEDUP_REMOVED lines=41> */
.L_x_632:
        /* <DEDUP_REMOVED lines=42> */
.L_x_635:
        /* <DEDUP_REMOVED lines=9> */
[--C-:B------:R-:W-:Y:S02]  /*5880*/  HADD2.F32 R0, -RZ, R23.reuse.H1_H1 ;  /* 0x30000017ff007230 */ /* 0x100fe40000004100 */
[----:B------:R-:W-:Y:S01]  /*5890*/  FADD.FTZ R160, -R160, R51 ;  /* 0x00000033a0a07221 */ /* 0x000fe20000010100 */
[----:B------:R-:W-:-:S02]  /*58a0*/  HADD2.F32 R33, -RZ, R23.H0_H0 ;  /* 0x20000017ff217230 */ /* 0x000fc40000004100 */
[----:B------:R-:W-:Y:S01]  /*58b0*/  FADD.FTZ R52, -R37, R52 ;  /* 0x0000003425347221 */ /* 0x000fe20000010100 */
[--C-:B------:R-:W-:Y:S02]  /*58c0*/  HADD2.F32 R3, -RZ, R22.reuse.H0_H0 ;  /* 0x20000016ff037230 */ /* 0x100fe40000004100 */
[----:B------:R-:W-:Y:S01]  /*58d0*/  FADD.FTZ R154, -R154, R49 ;  /* 0x000000319a9a7221 */ /* 0x000fe20000010100 */
[--C-:B------:R-:W-:Y:S02]  /*58e0*/  HADD2.F32 R35, -RZ, R21.reuse.H0_H0 ;  /* 0x20000015ff237230 */ /* 0x100fe40000004100 */
[C---:B------:R-:W-:Y:S01]  /*58f0*/  FFMA.FTZ R41, R111.reuse, R52, R0 ;  /* 0x000000346f297223 */ /* 0x040fe20000010000 */
[C---:B------:R-:W-:Y:S01]  /*5900*/  FFMA.FTZ R160, R111.reuse, R160, R33 ;  /* 0x000000a06fa07223 */ /* 0x040fe20000010021 */
[----:B------:R-:W-:Y:S01]  /*5910*/  FFMA.FTZ R34, R111, R154, R3 ;  /* 0x0000009a6f227223 */ /* 0x000fe20000010003 */
[----:B------:R-:W-:Y:S02]  /*5920*/  HADD2.F32 R0, -RZ, R22.H1_H1 ;  /* 0x30000016ff007230 */ /* 0x000fe40000004100 */
[----:B------:R-:W-:Y:S01]  /*5930*/  FADD.FTZ R38, -R141, R38 ;  /* 0x000000268d267221 */ /* 0x000fe20000010100 */
[----:B------:R-:W-:-:S02]  /*5940*/  HADD2.F32 R37, -RZ, R21.H1_H1 ;  /* 0x30000015ff257230 */ /* 0x000fc40000004100 */
[----:B------:R-:W-:Y:S01]  /*5950*/  FADD.FTZ R40, -R147, R40 ;  /* 0x0000002893287221 */ /* 0x000fe20000010100 */
[--C-:B------:R-:W-:Y:S02]  /*5960*/  HADD2.F32 R3, -RZ, R20.reuse.H0_H0 ;  /* 0x20000014ff037230 */ /* 0x100fe40000004100 */
[----:B------:R-:W-:Y:S01]  /*5970*/  FADD.FTZ R148, -R148, R47 ;  /* 0x0000002f94947221 */ /* 0x000fe20000010100 */
[----:B------:R-:W-:Y:S02]  /*5980*/  HADD2.F32 R33, -RZ, R20.H1_H1 ;  /* 0x30000014ff217230 */ /* 0x000fe40000004100 */
[----:B------:R-:W-:Y:S01]  /*5990*/  FADD.FTZ R50, -R153, R50 ;  /* 0x0000003299327221 */ /* 0x000fe20000010100 */
        /* <DEDUP_REMOVED lines=10> */
.L_x_631:
        /* <DEDUP_REMOVED lines=39> */
.L_x_637:
        /* <DEDUP_REMOVED lines=33> */
.L_x_636:
        /* <DEDUP_REMOVED lines=34> */
.L_x_638:
        /* <DEDUP_REMOVED lines=28> */
.L_x_634:
        /* <DEDUP_REMOVED lines=13> */
.L_x_611:
        /* <DEDUP_REMOVED lines=46> */
.L_x_610:
[----:B------:R-:W-:Y:S05]  /*6650*/  BSYNC B0 ;  /* 0x0000000000007941 */ /* 0x000fea0003800000 */
.L_x_609:
        /* <DEDUP_REMOVED lines=16> */
[----:B------:R0:W-:Y:S04]  /*6760*/  STS.128 [R0+0x800], R36 ;  /* 0x0008002400007388 */ /* 0x0001e80000000c00 */
[----:B------:R2:W-:Y:S01]  /*6770*/  STS.128 [R0+0x810], R40 ;  /* 0x0008102800007388 */ /* 0x0005e20000000c00 */
[----:B------:R-:W-:Y:S08]  /*6780*/  BAR.SYNC.DEFER_BLOCKING 0x0 ;  /* 0x0000000000007b1d */ /* 0x000ff00000010000 */
[----:B0-----:R-:W2:Y:S01]  /*6790*/  LDC R38, c[0x0][0x388] ;  /* 0x0000e200ff267b82 */ /* 0x001ea20000000800 */
[----:B------:R-:W0:Y:S04]  /*67a0*/  LDS R20, [R3+0x400] ;  /* 0x0004000003147984 */ /* 0x000e280000000800 */
[----:B------:R-:W1:Y:S04]  /*67b0*/  LDS R21, [R3+0x600] ;  /* 0x0006000003157984 */ /* 0x000e680000000800 */
[----:B------:R-:W4:Y:S01]  /*67c0*/  LDS R27, [R3+0x1000] ;  /* 0x00100000031b7984 */ /* 0x000f220000000800 */
[----:B--2---:R-:W-:-:S03]  /*67d0*/  IMAD R41, R38, UR4, RZ ;  /* 0x0000000426297c24 */ /* 0x004fc6000f8e02ff */
[----:B------:R-:W2:Y:S04]  /*67e0*/  LDS R24, [R3+0x1200] ;  /* 0x0012000003187984 */ /* 0x000ea80000000800 */
[----:B------:R-:W5:Y:S04]  /*67f0*/  LDS R2, [R3] ;  /* 0x0000000003027984 */ /* 0x000f680000000800 */
[----:B------:R-:W3:Y:S04]  /*6800*/  LDS R48, [R3+0x200] ;  /* 0x0002000003307984 */ /* 0x000ee80000000800 */
[----:B------:R-:W3:Y:S04]  /*6810*/  LDS R49, [R3+0xc00] ;  /* 0x000c000003317984 */ /* 0x000ee80000000800 */
[----:B------:R-:W3:Y:S04]  /*6820*/  LDS R25, [R3+0xe00] ;  /* 0x000e000003197984 */ /* 0x000ee80000000800 */
[----:B------:R-:W3:Y:S04]  /*6830*/  LDS R22, [R3+0x800] ;  /* 0x0008000003167984 */ /* 0x000ee80000000800 */
[----:B------:R-:W3:Y:S01]  /*6840*/  LDS R29, [R3+0x1400] ;  /* 0x00140000031d7984 */ /* 0x000ee20000000800 */
[----:B0-----:R-:W-:-:S03]  /*6850*/  FADD.FTZ R20, RZ, R20 ;  /* 0x00000014ff147221 */ /* 0x001fc60000010000 */
[----:B------:R-:W0:Y:S01]  /*6860*/  LDS R23, [R3+0xa00] ;  /* 0x000a000003177984 */ /* 0x000e220000000800 */
[----:B-1----:R-:W-:-:S03]  /*6870*/  FADD.FTZ R21, RZ, R21 ;  /* 0x00000015ff157221 */ /* 0x002fc60000010000 */
[----:B------:R-:W1:Y:S01]  /*6880*/  LDS R26, [R3+0x1600] ;  /* 0x00160000031a7984 */ /* 0x000e620000000800 */
[----:B----4-:R-:W-:-:S03]  /*6890*/  FADD.FTZ R20, R20, R27 ;  /* 0x0000001b14147221 */ /* 0x010fc60000010000 */
[----:B------:R-:W4:Y:S01]  /*68a0*/  LDS R31, [R3+0x1800] ;  /* 0x00180000031f7984 */ /* 0x000f220000000800 */
[----:B--2---:R-:W-:-:S03]  /*68b0*/  FADD.FTZ R21, R21, R24 ;  /* 0x0000001815157221 */ /* 0x004fc60000010000 */
[----:B------:R-:W2:Y:S01]  /*68c0*/  LDS R28, [R3+0x1a00] ;  /* 0x001a0000031c7984 */ /* 0x000ea20000000800 */
[----:B-----5:R-:W-:-:S03]  /*68d0*/  FADD.FTZ R2, RZ, R2 ;  /* 0x00000002ff027221 */ /* 0x020fc60000010000 */
[----:B------:R-:W5:Y:S01]  /*68e0*/  LDS R33, [R3+0x1c00] ;  /* 0x001c000003217984 */ /* 0x000f620000000800 */
        /* <DEDUP_REMOVED lines=8> */
[----:B------:R-:W-:-:S03]  /*6970*/  FADD.FTZ R22, R22, R29 ;  /* 0x0000001d16167221 */ /* 0x000fc60000010000 */
[----:B------:R-:W3:Y:S04]  /*6980*/  LDS R34, [R3+0x2600] ;  /* 0x0026000003227984 */ /* 0x000ee80000000800 */
[----:B------:R-:W3:Y:S01]  /*6990*/  LDS R39, [R3+0x2800] ;  /* 0x0028000003277984 */ /* 0x000ee20000000800 */
[----:B0-----:R-:W-:-:S03]  /*69a0*/  FADD.FTZ R23, RZ, R23 ;  /* 0x00000017ff177221 */ /* 0x001fc60000010000 */
[----:B------:R-:W0:Y:S01]  /*69b0*/  LDS R36, [R3+0x2a00] ;  /* 0x002a000003247984 */ /* 0x000e220000000800 */
[----:B-1----:R-:W-:-:S03]  /*69c0*/  FADD.FTZ R23, R23, R26 ;  /* 0x0000001a17177221 */ /* 0x002fc60000010000 */
[----:B------:R-:W1:Y:S01]  /*69d0*/  LDS R27, [R3+0x2c00] ;  /* 0x002c0000031b7984 */ /* 0x000e620000000800 */
[----:B----4-:R-:W-:-:S03]  /*69e0*/  FADD.FTZ R2, R2, R31 ;  /* 0x0000001f02027221 */ /* 0x010fc60000010000 */
[----:B------:R-:W4:Y:S01]  /*69f0*/  LDS R24, [R3+0x2e00] ;  /* 0x002e000003187984 */ /* 0x000f220000000800 */
[----:B--2---:R-:W-:Y:S01]  /*6a00*/  FADD.FTZ R25, R25, R28 ;  /* 0x0000001c19197221 */ /* 0x004fe20000010000 */
[----:B------:R-:W-:Y:S01]  /*6a10*/  BAR.SYNC.DEFER_BLOCKING 0x0 ;  /* 0x0000000000007b1d */ /* 0x000fe20000010000 */
[----:B-----5:R-:W-:Y:S01]  /*6a20*/  FADD.FTZ R20, R20, R33 ;  /* 0x0000002114147221 */ /* 0x020fe20000010000 */
[----:B---3--:R-:W-:Y:S01]  /*6a30*/  FADD.FTZ R21, R21, R30 ;  /* 0x0000001e15157221 */ /* 0x008fe20000010000 */
[----:B------:R-:W-:Y:S01]  /*6a40*/  FADD.FTZ R22, R22, R35 ;  /* 0x0000002316167221 */ /* 0x000fe20000010000 */
[----:B------:R-:W-:Y:S01]  /*6a50*/  FADD.FTZ R23, R23, R32 ;  /* 0x0000002017177221 */ /* 0x000fe20000010000 */
[----:B------:R-:W-:Y:S01]  /*6a60*/  FADD.FTZ R37, R2, R37 ;  /* 0x0000002502257221 */ /* 0x000fe20000010000 */
[----:B------:R-:W-:Y:S01]  /*6a70*/  IADD3 R2, P0, PT, R41, R50, RZ ;  /* 0x0000003229027210 */ /* 0x000fe20007f1e0ff */
[----:B------:R-:W-:Y:S01]  /*6a80*/  FADD.FTZ R25, R25, R34 ;  /* 0x0000002219197221 */ /* 0x000fe20000010000 */
[----:B------:R-:W-:Y:S01]  /*6a90*/  STS.128 [R0], R44 ;  /* 0x0000002c00007388 */ /* 0x000fe20000000c00 */
[----:B------:R-:W-:-:S03]  /*6aa0*/  FADD.FTZ R39, R20, R39 ;  /* 0x0000002714277221 */ /* 0x000fc60000010000 */
[----:B------:R-:W-:Y:S01]  /*6ab0*/  STS.128 [R0+0x10], R16 ;  /* 0x0000101000007388 */ /* 0x000fe20000000c00 */
[----:B0-----:R-:W-:-:S03]  /*6ac0*/  FADD.FTZ R21, R21, R36 ;  /* 0x0000002415157221 */ /* 0x001fc60000010000 */
[----:B------:R-:W-:Y:S01]  /*6ad0*/  STS.128 [R0+0x400], R12 ;  /* 0x0004000c00007388 */ /* 0x000fe20000000c00 */
[----:B-1----:R-:W-:Y:S01]  /*6ae0*/  FADD.FTZ R27, R22, R27 ;  /* 0x0000001b161b7221 */ /* 0x002fe20000010000 */
[----:B------:R-:W-:Y:S02]  /*6af0*/  SHF.L.U32 R22, R2, 0x2, RZ ;  /* 0x0000000202167819 */ /* 0x000fe400000006ff */
[----:B------:R-:W-:Y:S01]  /*6b00*/  STS.128 [R0+0x410], R108 ;  /* 0x0004106c00007388 */ /* 0x000fe20000000c00 */
[----:B----4-:R-:W-:-:S03]  /*6b10*/  FADD.FTZ R23, R23, R24 ;  /* 0x0000001817177221 */ /* 0x010fc60000010000 */
        /* <DEDUP_REMOVED lines=18> */
[----:B--2---:R-:W-:Y:S01]  /*6c40*/  FADD.FTZ R16, R29, R16 ;  /* 0x000000101d107221 */ /* 0x004fe20000010000 */
[----:B------:R-:W-:Y:S02]  /*6c50*/  IADD3.X R29, PT, PT, RZ, RZ, RZ, P0, !PT ;  /* 0x000000ffff1d7210 */ /* 0x000fe400007fe4ff */
[----:B------:R-:W2:Y:S01]  /*6c60*/  LDS R18, [R3+0x2400] ;  /* 0x0024000003127984 */ /* 0x000ea20000000800 */
[----:B---3--:R-:W-:-:S03]  /*6c70*/  FADD.FTZ R12, RZ, R12 ;  /* 0x0000000cff0c7221 */ /* 0x008fc60000010000 */
[----:B------:R-:W3:Y:S01]  /*6c80*/  LDS R11, [R3+0x1400] ;  /* 0x00140000030b7984 */ /* 0x000ee20000000800 */
[----:B----4-:R-:W-:-:S03]  /*6c90*/  FADD.FTZ R13, R26, R13 ;  /* 0x0000000d1a0d7221 */ /* 0x010fc60000010000 */
[----:B------:R-:W4:Y:S01]  /*6ca0*/  LDS R28, [R3+0x2600] ;  /* 0x00260000031c7984 */ /* 0x000f220000000800 */
[----:B-----5:R-:W-:Y:S01]  /*6cb0*/  FADD.FTZ R5, R12, R5 ;  /* 0x000000050c057221 */ /* 0x020fe20000010000 */
[----:B------:R-:W-:Y:S02]  /*6cc0*/  SHF.L.U64.HI R12, R2, 0x2, R29 ;  /* 0x00000002020c7819 */ /* 0x000fe4000001021d */
[----:B------:R-:W5:Y:S01]  /*6cd0*/  LDS R17, [R3+0x1e00] ;  /* 0x001e000003117984 */ /* 0x000f620000000800 */
[----:B------:R-:W-:Y:S01]  /*6ce0*/  FADD.FTZ R0, RZ, R0 ;  /* 0x00000000ff007221 */ /* 0x000fe20000010000 */
[----:B------:R-:W-:Y:S02]  /*6cf0*/  IADD3 R2, P0, PT, R22, UR18, RZ ;  /* 0x0000001216027c10 */ /* 0x000fe4000ff1e0ff */
        /* <DEDUP_REMOVED lines=8> */
[----:B------:R-:W-:-:S03]  /*6d80*/  FADD.FTZ R0, R0, R9 ;  /* 0x0000000900007221 */ /* 0x000fc60000010000 */
[----:B------:R-:W5:Y:S01]  /*6d90*/  LDS R14, [R3+0x2200] ;  /* 0x00220000030e7984 */ /* 0x000f620000000800 */
[----:B0-----:R-:W-:-:S03]  /*6da0*/  FADD.FTZ R7, RZ, R7 ;  /* 0x00000007ff077221 */ /* 0x001fc60000010000 */
[----:B------:R-:W0:Y:S01]  /*6db0*/  LDS R35, [R3+0x2c00] ;  /* 0x002c000003237984 */ /* 0x000e220000000800 */
[----:B-1----:R-:W-:Y:S01]  /*6dc0*/  FADD.FTZ R10, R5, R10 ;  /* 0x0000000a050a7221 */ /* 0x002fe20000010000 */
[----:B------:R-:W-:Y:S02]  /*6dd0*/  IADD3.X R5, PT, PT, R12, UR17, RZ, P1, !PT ;  /* 0x000000110c057c10 */ /* 0x000fe40008ffe4ff */
[----:B------:R1:W0:Y:S01]  /*6de0*/  LDS R20, [R3+0x2e00] ;  /* 0x002e000003147984 */ /* 0x0002220000000800 */
[----:B--2---:R-:W-:Y:S01]  /*6df0*/  FADD.FTZ R15, R15, R18 ;  /* 0x000000120f0f7221 */ /* 0x004fe20000010000 */
[----:B---3--:R-:W-:Y:S01]  /*6e00*/  FADD.FTZ R6, R6, R11 ;  /* 0x0000000b06067221 */ /* 0x008fe20000010000 */
        /* <DEDUP_REMOVED lines=23> */
.L_x_614:
        /* <DEDUP_REMOVED lines=8> */
.L_x_641:
[----:B------:R-:W-:Y:S05]  /*7000*/  BSYNC B2 ;  /* 0x0000000000027941 */ /* 0x000fea0003800000 */
.L_x_640:
        /* <DEDUP_REMOVED lines=8> */
.L_x_642:
[----:B------:R-:W-:Y:S01]  /*7090*/  FADD.FTZ R32, R32, R165 ;  /* 0x000000a520207221 */ /* 0x000fe20000010000 */
[----:B------:R-:W-:-:S04]  /*70a0*/  HFMA2 R45, -RZ, RZ, 0, 1.1920928955078125e-07 ;  /* 0x00000002ff2d7431 */ /* 0x000fc800000001ff */
[----:B------:R-:W-:Y:S02]  /*70b0*/  MOV R46, R32 ;  /* 0x00000020002e7202 */ /* 0x000fe40000000f00 */
[----:B------:R-:W-:-:S07]  /*70c0*/  MOV R33, R43 ;  /* 0x0000002b00217202 */ /* 0x000fce0000000f00 */
[----:B------:R-:W-:Y:S05]  /*70d0*/  WARPSYNC.COLLECTIVE R41, `(.L_x_643) ;  /* 0x0000000029087348 */ /* 0x000fea0003c00000 */
[----:B------:R0:W1:Y:S02]  /*70e0*/  SHFL.BFLY P2, R43, R46, R45, R48 ;  /* 0x0c00002d2e2b7389 */ /* 0x0000640000040030 */
[----:B01----:R-:W-:Y:S05]  /*70f0*/  ENDCOLLECTIVE ;  /* 0x000000000000791b */ /* 0x003fea0003800000 */
.L_x_643:
[----:B------:R-:W-:-:S05]  /*7100*/  FADD.FTZ R33, R33, R164 ;  /* 0x000000a421217221 */ /* 0x000fca0000010000 */
[----:B------:R-:W-:Y:S02]  /*7110*/  MOV R46, R33 ;  /* 0x00000021002e7202 */ /* 0x000fe40000000f00 */
[----:B------:R-:W-:-:S07]  /*7120*/  MOV R35, R43 ;  /* 0x0000002b00237202 */ /* 0x000fce0000000f00 */
[----:B------:R-:W-:Y:S05]  /*7130*/  WARPSYNC.COLLECTIVE R41, `(.L_x_644) ;  /* 0x0000000029087348 */ /* 0x000fea0003c00000 */
[----:B------:R0:W1:Y:S02]  /*7140*/  SHFL.BFLY P2, R43, R46, R45, R48 ;  /* 0x0c00002d2e2b7389 */ /* 0x0000640000040030 */
[----:B01----:R-:W-:Y:S05]  /*7150*/  ENDCOLLECTIVE ;  /* 0x000000000000791b */ /* 0x003fea0003800000 */
.L_x_644:
[----:B------:R-:W-:Y:S01]  /*7160*/  FADD.FTZ R35, R32, R35 ;  /* 0x0000002320237221 */ /* 0x000fe20000010000 */
[----:B------:R-:W-:-:S04]  /*7170*/  HFMA2 R45, -RZ, RZ, 0, 2.384185791015625e-07 ;  /* 0x00000004ff2d7431 */ /* 0x000fc800000001ff */
[----:B------:R-:W-:Y:S02]  /*7180*/  MOV R46, R35 ;  /* 0x00000023002e7202 */ /* 0x000fe40000000f00 */
[----:B------:R-:W-:-:S07]  /*7190*/  MOV R34, R43 ;  /* 0x0000002b00227202 */ /* 0x000fce0000000f00 */
[----:B------:R-:W-:Y:S05]  /*71a0*/  WARPSYNC.COLLECTIVE R41, `(.L_x_645) ;  /* 0x0000000029087348 */ /* 0x000fea0003c00000 */
[----:B------:R0:W1:Y:S02]  /*71b0*/  SHFL.BFLY P2, R43, R46, R45, R48 ;  /* 0x0c00002d2e2b7389 */ /* 0x0000640000040030 */
[----:B01----:R-:W-:Y:S05]  /*71c0*/  ENDCOLLECTIVE ;  /* 0x000000000000791b */ /* 0x003fea0003800000 */
.L_x_645:
[----:B------:R-:W-:-:S05]  /*71d0*/  FADD.FTZ R34, R33, R34 ;  /* 0x0000002221227221 */ /* 0x000fca0000010000 */
[----:B------:R-:W-:Y:S02]  /*71e0*/  MOV R46, R34 ;  /* 0x00000022002e7202 */ /* 0x000fe40000000f00 */
[----:B------:R-:W-:-:S07]  /*71f0*/  MOV R42, R43 ;  /* 0x0000002b002a7202 */ /* 0x000fce0000000f00 */
[----:B------:R-:W-:Y:S05]  /*7200*/  WARPSYNC.COLLECTIVE R41, `(.L_x_646) ;  /* 0x0000000029087348 */ /* 0x000fea0003c00000 */
[----:B------:R0:W1:Y:S02]  /*7210*/  SHFL.BFLY P2, R43, R46, R45, R48 ;  /* 0x0c00002d2e2b7389 */ /* 0x0000640000040030 */
[----:B01----:R-:W-:Y:S05]  /*7220*/  ENDCOLLECTIVE ;  /* 0x000000000000791b */ /* 0x003fea0003800000 */
.L_x_646:
[----:B------:R-:W-:Y:S01]  /*7230*/  FADD.FTZ R42, R35, R42 ;  /* 0x0000002a232a7221 */ /* 0x000fe20000010000 */
[----:B------:R-:W-:-:S04]  /*7240*/  HFMA2 R45, -RZ, RZ, 0, 4.76837158203125e-07 ;  /* 0x00000008ff2d7431 */ /* 0x000fc800000001ff */
[----:B------:R-:W-:Y:S02]  /*7250*/  MOV R46, R42 ;  /* 0x0000002a002e7202 */ /* 0x000fe40000000f00 */
[----:B------:R-:W-:-:S07]  /*7260*/  MOV R37, R43 ;  /* 0x0000002b00257202 */ /* 0x000fce0000000f00 */
[----:B------:R-:W-:Y:S05]  /*7270*/  WARPSYNC.COLLECTIVE R41, `(.L_x_647) ;  /* 0x0000000029087348 */ /* 0x000fea0003c00000 */
[----:B------:R0:W1:Y:S02]  /*7280*/  SHFL.BFLY P2, R43, R46, R45, R48 ;  /* 0x0c00002d2e2b7389 */ /* 0x0000640000040030 */
[----:B01----:R-:W-:Y:S05]  /*7290*/  ENDCOLLECTIVE ;  /* 0x000000000000791b */ /* 0x003fea0003800000 */
.L_x_647:
[----:B------:R-:W-:-:S05]  /*72a0*/  FADD.FTZ R37, R34, R37 ;  /* 0x0000002522257221 */ /* 0x000fca0000010000 */
[----:B------:R-:W-:Y:S02]  /*72b0*/  MOV R46, R37 ;  /* 0x00000025002e7202 */ /* 0x000fe40000000f00 */
[----:B------:R-:W-:-:S07]  /*72c0*/  MOV R39, R43 ;  /* 0x0000002b00277202 */ /* 0x000fce0000000f00 */
[----:B------:R-:W-:Y:S05]  /*72d0*/  WARPSYNC.COLLECTIVE R41, `(.L_x_648) ;  /* 0x0000000029087348 */ /* 0x000fea0003c00000 */
[----:B------:R0:W1:Y:S02]  /*72e0*/  SHFL.BFLY P2, R43, R46, R45, R48 ;  /* 0x0c00002d2e2b7389 */ /* 0x0000640000040030 */
[----:B01----:R-:W-:Y:S05]  /*72f0*/  ENDCOLLECTIVE ;  /* 0x000000000000791b */ /* 0x003fea0003800000 */
.L_x_648:
[----:B------:R-:W-:Y:S01]  /*7300*/  FADD.FTZ R39, R42, R39 ;  /* 0x000000272a277221 */ /* 0x000fe20000010000 */
[----:B------:R-:W-:-:S04]  /*7310*/  HFMA2 R45, -RZ, RZ, 0, 9.5367431640625e-07 ;  /* 0x00000010ff2d7431 */ /* 0x000fc800000001ff */
[----:B------:R-:W-:Y:S02]  /*7320*/  MOV R46, R39 ;  /* 0x00000027002e7202 */ /* 0x000fe40000000f00 */
[----:B------:R-:W-:-:S07]  /*7330*/  MOV R44, R43 ;  /* 0x0000002b002c7202 */ /* 0x000fce0000000f00 */
[----:B------:R-:W-:Y:S05]  /*7340*/  WARPSYNC.COLLECTIVE R41, `(.L_x_649) ;  /* 0x0000000029087348 */ /* 0x000fea0003c00000 */
[----:B------:R0:W1:Y:S02]  /*7350*/  SHFL.BFLY P2, R43, R46, R45, R48 ;  /* 0x0c00002d2e2b7389 */ /* 0x0000640000040030 */
[----:B01----:R-:W-:Y:S05]  /*7360*/  ENDCOLLECTIVE ;  /* 0x000000000000791b */ /* 0x003fea0003800000 */
.L_x_649:
[----:B------:R-:W-:-:S05]  /*7370*/  FADD.FTZ R44, R37, R44 ;  /* 0x0000002c252c7221 */ /* 0x000fca0000010000 */
[----:B------:R-:W-:Y:S02]  /*7380*/  MOV R46, R44 ;  /* 0x0000002c002e7202 */ /* 0x000fe40000000f00 */
[----:B------:R-:W-:-:S07]  /*7390*/  MOV R32, R43 ;  /* 0x0000002b00207202 */ /* 0x000fce0000000f00 */
[----:B------:R-:W-:Y:S05]  /*73a0*/  WARPSYNC.COLLECTIVE R41, `(.L_x_650) ;  /* 0x0000000029087348 */ /* 0x000fea0003c00000 */
[----:B------:R0:W1:Y:S02]  /*73b0*/  SHFL.BFLY P2, R43, R46, R45, R48 ;  /* 0x0c00002d2e2b7389 */ /* 0x0000640000040030 */
[----:B01----:R-:W-:Y:S05]  /*73c0*/  ENDCOLLECTIVE ;  /* 0x000000000000791b */ /* 0x003fea0003800000 */
.L_x_650:
[----:B------:R-:W-:Y:S01]  /*73d0*/  MOV R33, R43 ;  /* 0x0000002b00217202 */ /* 0x000fe20000000f00 */
[----:B------:R-:W-:Y:S06]  /*73e0*/  BRA `(.L_x_651) ;  /* 0xffffffb000d47947 */ /* 0x000fec000383ffff */
.L_x_652:
        /* <DEDUP_REMOVED lines=9> */
.L_x_4937:


//--------------------- .text._ZN10layer_norm31ln_parallel_residual_bwd_kernelINS_13Kernel_traitsI6__halfS2_S2_S2_fjLj768ELj1ELj4ELj1ELj16ENS_18Kernel_traits_baseILj768ES2_S2_S2_S2_fjLj128EEEEELb1ELb0ELb0EEEvNS_9BwdParamsE --------------------------
	.section	.text._ZN10layer_norm31ln_parallel_residual_bwd_kernelINS_13Kernel_traitsI6__halfS2_S2_S2_fjLj768ELj1ELj4ELj1ELj16ENS_18Kernel_traits_baseILj768ES2_S2_S2_S2_fjLj128EEEEELb1ELb0ELb0EEEvNS_9BwdParamsE,"ax",@progbits
	.align	128
        .global         _ZN10layer_norm31ln_parallel_residual_bwd_kernelINS_13Kernel_traitsI6__halfS2_S2_S2_fjLj768ELj1ELj4ELj1ELj16ENS_18Kernel_traits_baseILj768ES2_S2_S2_S2_fjLj128EEEEELb1ELb0ELb0EEEvNS_9BwdParamsE
        .type           _ZN10layer_norm31ln_parallel_residual_bwd_kernelINS_13Kernel_traitsI6__halfS2_S2_S2_fjLj768ELj1ELj4ELj1ELj16ENS_18Kernel_traits_baseILj768ES2_S2_S2_S2_fjLj128EEEEELb1ELb0ELb0EEEvNS_9BwdParamsE,@function
        .size           _ZN10layer_norm31ln_parallel_residual_bwd_kernelINS_13Kernel_traitsI6__halfS2_S2_S2_fjLj768ELj1ELj4ELj1ELj16ENS_18Kernel_traits_baseILj768ES2_S2_S2_S2_fjLj128EEEEELb1ELb0ELb0EEEvNS_9BwdParamsE,(.L_x_4938 - _ZN10layer_norm31ln_parallel_residual_bwd_kernelINS_13Kernel_traitsI6__halfS2_S2_S2_fjLj768ELj1ELj4ELj1ELj16ENS_18Kernel_traits_baseILj768ES2_S2_S2_S2_fjLj128EEEEELb1ELb0ELb0EEEvNS_9BwdParamsE)
        .other          _ZN10layer_norm31ln_parallel_residual_bwd_kernelINS_13Kernel_traitsI6__halfS2_S2_S2_fjLj768ELj1ELj4ELj1ELj16ENS_18Kernel_traits_baseILj768ES2_S2_S2_S2_fjLj128EEEEELb1ELb0ELb0EEEvNS_9BwdParamsE,@"STO_CUDA_ENTRY STV_DEFAULT"
_ZN10layer_norm31ln_parallel_residual_bwd_kernelINS_13Kernel_traitsI6__halfS2_S2_S2_fjLj768ELj1ELj4ELj1ELj16ENS_18Kernel_traits_baseILj768ES2_S2_S2_S2_fjLj128EEEEELb1ELb0ELb0EEEvNS_9BwdParamsE:
.text._ZN10layer_norm31ln_parallel_residual_bwd_kernelINS_13Kernel_traitsI6__halfS2_S2_S2_fjLj768ELj1ELj4ELj1ELj16ENS_18Kernel_traits_baseILj768ES2_S2_S2_S2_fjLj128EEEEELb1ELb0ELb0EEEvNS_9BwdParamsE:
        /* <DEDUP_REMOVED lines=22> */
[----:B------:R-:W0:Y:S01]  /*0160*/  LDCU.64 UR10, c[0x0][0x470] ;  /* 0x00008e00ff0a77ac */ /* 0x000e220008000a00 */
        /* <DEDUP_REMOVED lines=124> */
.L_x_691:
        /* <DEDUP_REMOVED lines=22> */
[----:B0-----:R-:W-:-:S07]  /*0a90*/  IMAD.WIDE.U32 R8, R6, 0x10, R8 ;  /* 0x0000001006087825 */ /* 0x001fce00078e0008 */
[----:B------:R-:W0:Y:S01]  /*0aa0*/  LDC.64 R174, c[0x0][0x3b0] ;  /* 0x0000ec00ffae7b82 */ /* 0x000e220000000a00 */
[----:B------:R-:W3:Y:S01]  /*0ab0*/  LDG.E.128 R8, desc[UR8][R8.64] ;  /* 0x0000000808087981 */ /* 0x000ee2000c1e1d00 */
[----:B-1----:R-:W-:-:S06]  /*0ac0*/  IMAD.WIDE.U32 R176, R6, 0x10, R176 ;  /* 0x0000001006b07825 */ /* 0x002fcc00078e00b0 */
[----:B------:R-:W4:Y:S01]  /*0ad0*/  LDG.E.128 R176, desc[UR8][R176.64] ;  /* 0x00000008b0b07981 */ /* 0x000f22000c1e1d00 */
[----:B--2---:R-:W-:-:S06]  /*0ae0*/  IMAD.WIDE.U32 R168, R6, 0x10, R168 ;  /* 0x0000001006a87825 */ /* 0x004fcc00078e00a8 */
[----:B------:R-:W2:Y:S01]  /*0af0*/  LDG.E.128 R168, desc[UR8][R168.64] ;  /* 0x00000008a8a87981 */ /* 0x000ea2000c1e1d00 */
[----:B------:R-:W-:Y:S01]  /*0b00*/  ISETP.NE.U32.AND P2, PT, RZ, UR10, PT ;  /* 0x0000000aff007c0c */ /* 0x000fe2000bf45070 */
[----:B0-----:R-:W-:Y:S01]  /*0b10*/  IMAD.WIDE.U32 R174, R6, 0x8, R174 ;  /* 0x0000000806ae7825 */ /* 0x001fe200078e00ae */
[----:B------:R-:W-:Y:S02]  /*0b20*/  ISETP.NE.U32.AND P0, PT, RZ, UR24, PT ;  /* 0x00000018ff007c0c */ /* 0x000fe4000bf05070 */
[----:B------:R-:W-:Y:S02]  /*0b30*/  ISETP.NE.AND.EX P2, PT, RZ, UR11, PT, P2 ;  /* 0x0000000bff007c0c */ /* 0x000fe4000bf45320 */
[----:B------:R-:W-:Y:S01]  /*0b40*/  ISETP.NE.AND.EX P0, PT, RZ, UR25, PT, P0 ;  /* 0x00000019ff007c0c */ /* 0x000fe2000bf05300 */
[----:B------:R-:W5:Y:S10]  /*0b50*/  LDG.E.64 R174, desc[UR8][R174.64] ;  /* 0x00000008aeae7981 */ /* 0x000f74000c1e1b00 */
[----:B------:R-:W0:Y:S08]  /*0b60*/  @P2 LDC.64 R218, c[0x0][0x3b8] ;  /* 0x0000ee00ffda2b82 */ /* 0x000e300000000a00 */
[----:B------:R-:W1:Y:S01]  /*0b70*/  @P0 LDC.64 R12, c[0x0][0x438] ;  /* 0x00010e00ff0c0b82 */ /* 0x000e620000000a00 */
[----:B------:R-:W-:-:S02]  /*0b80*/  HADD2.F32 R14, -RZ, R161.H0_H0 ;  /* 0x200000a1ff0e7230 */ /* 0x000fc40000004100 */
[----:B------:R-:W-:Y:S02]  /*0b90*/  HADD2.F32 R222, -RZ, R162.H0_H0 ;  /* 0x200000a2ffde7230 */ /* 0x000fe40000004100 */
[----:B------:R-:W-:Y:S02]  /*0ba0*/  HADD2.F32 R7, -RZ, R164.H1_H1 ;  /* 0x300000a4ff077230 */ /* 0x000fe40000004100 */
[----:B0-----:R-:W-:-:S05]  /*0bb0*/  @P2 IMAD.WIDE.U32 R218, R6, 0x8, R218 ;  /* 0x0000000806da2825 */ /* 0x001fca00078e00da */
[----:B------:R-:W5:Y:S01]  /*0bc0*/  @P2 LDG.E.64 R214, desc[UR8][R218.64] ;  /* 0x00000008dad62981 */ /* 0x000f62000c1e1b00 */
[----:B-1----:R-:W-:-:S05]  /*0bd0*/  @P0 IMAD.WIDE.U32 R12, R6, 0x10, R12 ;  /* 0x00000010060c0825 */ /* 0x002fca00078e000c */
[----:B------:R0:W5:Y:S01]  /*0be0*/  @P0 LDG.E.128 R44, desc[UR8][R12.64] ;  /* 0x000000080c2c0981 */ /* 0x000162000c1e1d00 */
[----:B------:R-:W-:Y:S02]  /*0bf0*/  HADD2.F32 R194, -RZ, R166.H0_H0 ;  /* 0x200000a6ffc27230 */ /* 0x000fe40000004100 */
[----:B0-----:R-:W-:Y:S02]  /*0c00*/  HADD2.F32 R13, -RZ, R161.H1_H1 ;  /* 0x300000a1ff0d7230 */ /* 0x001fe40000004100 */
[----:B------:R-:W-:Y:S02]  /*0c10*/  HADD2.F32 R12, -RZ, R165.H0_H0 ;  /* 0x200000a5ff0c7230 */ /* 0x000fe40000004100 */
[----:B------:R-:W-:Y:S02]  /*0c20*/  HADD2.F32 R225, -RZ, R163.H1_H1 ;  /* 0x300000a3ffe17230 */ /* 0x000fe40000004100 */
[--C-:B---3--:R-:W-:Y:S02]  /*0c30*/  HADD2.F32 R191, -RZ, R10.reuse.H0_H0 ;  /* 0x2000000affbf7230 */ /* 0x108fe40000004100 */
[----:B------:R-:W-:-:S02]  /*0c40*/  HADD2.F32 R188, -RZ, R10.H1_H1 ;  /* 0x3000000affbc7230 */ /* 0x000fc40000004100 */
[----:B------:R-:W-:Y:S02]  /*0c50*/  HADD2.F32 R10, -RZ, R160.H0_H0 ;  /* 0x200000a0ff0a7230 */ /* 0x000fe40000004100 */
[----:B----4-:R-:W-:Y:S02]  /*0c60*/  HADD2.F32 R223, -RZ, R176.H0_H0 ;  /* 0x200000b0ffdf7230 */ /* 0x010fe40000004100 */
[--C-:B------:R-:W-:Y:S02]  /*0c70*/  HADD2.F32 R195, -RZ, R8.reuse.H0_H0 ;  /* 0x20000008ffc37230 */ /* 0x100fe40000004100 */
[----:B------:R-:W-:Y:S02]  /*0c80*/  HADD2.F32 R192, -RZ, R8.H1_H1 ;  /* 0x30000008ffc07230 */ /* 0x000fe40000004100 */
[----:B------:R-:W-:Y:S01]  /*0c90*/  FMUL.FTZ R3, R10, R223 ;  /* 0x000000df0a037220 */ /* 0x000fe20000410000 */
[----:B------:R-:W-:Y:S02]  /*0ca0*/  HADD2.F32 R8, -RZ, R164.H0_H0 ;  /* 0x200000a4ff087230 */ /* 0x000fe40000004100 */
[----:B------:R-:W-:-:S02]  /*0cb0*/  HADD2.F32 R220, -RZ, R176.H1_H1 ;  /* 0x300000b0ffdc7230 */ /* 0x000fc40000004100 */
[--C-:B------:R-:W-:Y:S02]  /*0cc0*/  HADD2.F32 R221, -RZ, R177.reuse.H0_H0 ;  /* 0x200000b1ffdd7230 */ /* 0x100fe40000004100 */
[----:B------:R-:W-:Y:S01]  /*0cd0*/  FFMA.FTZ R8, R8, R195, R3 ;  /* 0x000000c308087223 */ /* 0x000fe20000010003 */
[----:B------:R-:W-:Y:S02]  /*0ce0*/  HADD2.F32 R3, -RZ, R160.H1_H1 ;  /* 0x300000a0ff037230 */ /* 0x000fe40000004100 */
[----:B------:R-:W-:Y:S02]  /*0cf0*/  HADD2.F32 R218, -RZ, R177.H1_H1 ;  /* 0x300000b1ffda7230 */ /* 0x000fe40000004100 */
[----:B------:R-:W-:Y:S02]  /*0d00*/  HADD2.F32 R219, -RZ, R178.H0_H0 ;  /* 0x200000b2ffdb7230 */ /* 0x000fe40000004100 */
[----:B------:R-:W-:Y:S01]  /*0d10*/  FMUL.FTZ R10, R3, R220 ;  /* 0x000000dc030a7220 */ /* 0x000fe20000410000 */
        /* <DEDUP_REMOVED lines=8> */
[----:B------:R-:W-:Y:S01]  /*0da0*/  FFMA.FTZ R7, R7, R192, R10 ;  /* 0x000000c007077223 */ /* 0x000fe2000001000a */
[----:B------:R-:W-:-:S02]  /*0db0*/  HADD2.F32 R178, -RZ, R178.H1_H1 ;  /* 0x300000b2ffb27230 */ /* 0x000fc40000004100 */
[----:B------:R-:W-:Y:S01]  /*0dc0*/  FFMA.FTZ R10, R11, R190, R14 ;  /* 0x000000be0b0a7223 */ /* 0x000fe2000001000e */
[----:B------:R-:W-:Y:S01]  /*0dd0*/  FFMA.FTZ R11, R194, R191, R3 ;  /* 0x000000bfc20b7223 */ /* 0x000fe20000010003 */
[----:B------:R-:W-:Y:S02]  /*0de0*/  HADD2.F32 R13, -RZ, R162.H1_H1 ;  /* 0x300000a2ff0d7230 */ /* 0x000fe40000004100 */
[----:B------:R-:W-:Y:S02]  /*0df0*/  HADD2.F32 R177, -RZ, R179.H0_H0 ;  /* 0x200000b3ffb17230 */ /* 0x000fe40000004100 */
[----:B------:R-:W-:Y:S02]  /*0e00*/  HADD2.F32 R194, -RZ, R163.H0_H0 ;  /* 0x200000a3ffc27230 */ /* 0x000fe40000004100 */
[----:B------:R-:W-:Y:S01]  /*0e10*/  FFMA.FTZ R9, R12, R193, R9 ;  /* 0x000000c10c097223 */ /* 0x000fe20000010009 */
[----:B------:R-:W-:Y:S02]  /*0e20*/  FMUL.FTZ R12, R13, R178 ;  /* 0x000000b20d0c7220 */ /* 0x000fe40000410000 */
[----:B------:R-:W-:Y:S01]  /*0e30*/  FMUL.FTZ R13, R194, R177 ;  /* 0x000000b1c20d7220 */ /* 0x000fe20000410000 */
[----:B--2---:R-:W-:-:S02]  /*0e40*/  HADD2.F32 R194, -RZ, R168.H0_H0 ;  /* 0x200000a8ffc27230 */ /* 0x004fc40000004100 */
[----:B------:R-:W-:Y:S02]  /*0e50*/  HADD2.F32 R168, -RZ, R168.H1_H1 ;  /* 0x300000a8ffa87230 */ /* 0x000fe40000004100 */
[----:B------:R-:W-:Y:S02]  /*0e60*/  HADD2.F32 R3, -RZ, R166.H1_H1 ;  /* 0x300000a6ff037230 */ /* 0x000fe40000004100 */
[C---:B------:R-:W-:Y:S01]  /*0e70*/  FADD.FTZ R194, -R211.reuse, R194 ;  /* 0x000000c2d3c27221 */ /* 0x040fe20000010100 */
[----:B------:R-:W-:Y:S02]  /*0e80*/  HADD2.F32 R176, -RZ, R179.H1_H1 ;  /* 0x300000b3ffb07230 */ /* 0x000fe40000004100 */
[----:B------:R-:W-:Y:S01]  /*0e90*/  FADD.FTZ R168, -R211, R168 ;  /* 0x000000a8d3a87221 */ /* 0x000fe20000010100 */
[--C-:B------:R-:W-:Y:S02]  /*0ea0*/  HADD2.F32 R14, -RZ, R167.reuse.H0_H0 ;  /* 0x200000a7ff0e7230 */ /* 0x100fe40000004100 */
[----:B------:R-:W-:Y:S01]  /*0eb0*/  FFMA.FTZ R12, R3, R188, R12 ;  /* 0x000000bc030c7223 */ /* 0x000fe2000001000c */
[----:B-----5:R-:W-:Y:S01]  /*0ec0*/  FMUL.FTZ R3, R173, R194 ;  /* 0x000000c2ad037220 */ /* 0x020fe20000410000 */
[----:B------:R-:W-:-:S02]  /*0ed0*/  HADD2.F32 R179, -RZ, R167.H1_H1 ;  /* 0x300000a7ffb37230 */ /* 0x000fc40000004100 */
[----:B------:R-:W-:Y:S01]  /*0ee0*/  FMUL.FTZ R194, R173, R168 ;  /* 0x000000a8adc27220 */ /* 0x000fe20000410000 */
[----:B------:R-:W-:Y:S02]  /*0ef0*/  HADD2.F32 R224, -RZ, R169.H1_H1 ;  /* 0x300000a9ffe07230 */ /* 0x000fe40000004100 */
[----:B------:R-:W-:Y:S01]  /*0f00*/  FMUL.FTZ R222, R225, R176 ;  /* 0x000000b0e1de7220 */ /* 0x000fe20000410000 */
[----:B------:R-:W-:Y:S01]  /*0f10*/  FFMA.FTZ R13, R14, R217, R13 ;  /* 0x000000d90e0d7223 */ /* 0x000fe2000001000d */
[--C-:B------:R-:W-:Y:S02]  /*0f20*/  HADD2.F32 R226, -RZ, R170.reuse.H0_H0 ;  /* 0x200000aaffe27230 */ /* 0x100fe40000004100 */
[----:B------:R-:W-:Y:S01]  /*0f30*/  FADD.FTZ R117, R117, R192 ;  /* 0x000000c075757221 */ /* 0x000fe20000010000 */
[----:B------:R-:W-:Y:S01]  /*0f40*/  FFMA.FTZ R141, R194, R192, R141 ;  /* 0x000000c0c28d7223 */ /* 0x000fe2000001008d */
[----:B------:R-:W-:Y:S01]  /*0f50*/  FFMA.FTZ R14, R179, R216, R222 ;  /* 0x000000d8b30e7223 */ /* 0x000fe200000100de */
[----:B------:R-:W-:-:S02]  /*0f60*/  HADD2.F32 R170, -RZ, R170.H1_H1 ;  /* 0x300000aaffaa7230 */ /* 0x000fc40000004100 */
[----:B------:R-:W-:Y:S01]  /*0f70*/  FADD.FTZ R192, -R211, R224 ;  /* 0x000000e0d3c07221 */ /* 0x000fe20000010100 */
[----:B------:R-:W-:Y:S02]  /*0f80*/  HADD2.F32 R222, -RZ, R169.H0_H0 ;  /* 0x200000a9ffde7230 */ /* 0x000fe40000004100 */
[----:B------:R-:W-:Y:S01]  /*0f90*/  FADD.FTZ R168, RZ, R8 ;  /* 0x00000008ffa87221 */ /* 0x000fe20000010000 */
[----:B------:R-:W-:Y:S01]  /*0fa0*/  FMUL.FTZ R192, R173, R192 ;  /* 0x000000c0adc07220 */ /* 0x000fe20000410000 */
[C---:B------:R-:W-:Y:S01]  /*0fb0*/  FADD.FTZ R170, -R211.reuse, R170 ;  /* 0x000000aad3aa7221 */ /* 0x040fe20000010100 */
[----:B------:R-:W-:Y:S01]  /*0fc0*/  FADD.FTZ R222, -R211, R222 ;  /* 0x000000ded3de7221 */ /* 0x000fe20000010100 */
[----:B------:R-:W-:Y:S01]  /*0fd0*/  FFMA.FTZ R169, R3, R8, RZ ;  /* 0x0000000803a97223 */ /* 0x000fe200000100ff */
[----:B------:R-:W-:Y:S01]  /*0fe0*/  FADD.FTZ R119, R119, R190 ;  /* 0x000000be77777221 */ /* 0x000fe20000010000 */
[----:B------:R-:W-:Y:S01]  /*0ff0*/  FFMA.FTZ R143, R192, R190, R143 ;  /* 0x000000bec08f7223 */ /* 0x000fe2000001008f */
[----:B------:R-:W-:Y:S01]  /*1000*/  FADD.FTZ R116, R116, R195 ;  /* 0x000000c374747221 */ /* 0x000fe20000010000 */
[----:B------:R-:W-:Y:S01]  /*1010*/  FFMA.FTZ R140, R3, R195, R140 ;  /* 0x000000c3038c7223 */ /* 0x000fe2000001008c */
[C---:B------:R-:W-:Y:S01]  /*1020*/  FMUL.FTZ R190, R173.reuse, R170 ;  /* 0x000000aaadbe7220 */ /* 0x040fe20000410000 */
[----:B------:R-:W-:Y:S01]  /*1030*/  FMUL.FTZ R195, R173, R222 ;  /* 0x000000deadc37220 */ /* 0x000fe20000410000 */
[----:B------:R-:W-:Y:S01]  /*1040*/  FADD.FTZ R168, R168, R7 ;  /* 0x00000007a8a87221 */ /* 0x000fe20000010000 */
[----:B------:R-:W-:Y:S01]  /*1050*/  FFMA.FTZ R170, R194, R7, R169 ;  /* 0x00000007c2aa7223 */ /* 0x000fe200000100a9 */
[----:B------:R-:W-:-:S02]  /*1060*/  HADD2.F32 R228, -RZ, R171.H0_H0 ;  /* 0x200000abffe47230 */ /* 0x000fc40000004100 */
[----:B------:R-:W-:Y:S01]  /*1070*/  FADD.FTZ R226, -R211, R226 ;  /* 0x000000e2d3e27221 */ /* 0x000fe20000010100 */
[----:B------:R-:W-:Y:S02]  /*1080*/  HADD2.F32 R230, -RZ, R171.H1_H1 ;  /* 0x300000abffe67230 */ /* 0x000fe40000004100 */
[----:B------:R-:W-:Y:S01]  /*1090*/  FADD.FTZ R169, R168, R9 ;  /* 0x00000009a8a97221 */ /* 0x000fe20000010000 */
[C---:B------:R-:W-:Y:S01]  /*10a0*/  FFMA.FTZ R171, R195.reuse, R9, R170 ;  /* 0x00000009c3ab7223 */ /* 0x040fe200000100aa */
[----:B------:R-:W-:Y:S01]  /*10b0*/  FADD.FTZ R118, R118, R193 ;  /* 0x000000c176767221 */ /* 0x000fe20000010000 */
[----:B------:R-:W-:Y:S01]  /*10c0*/  FFMA.FTZ R142, R195, R193, R142 ;  /* 0x000000c1c38e7223 */ /* 0x000fe2000001008e */
[----:B------:R-:W-:Y:S01]  /*10d0*/  FMUL.FTZ R193, R173, R226 ;  /* 0x000000e2adc17220 */ /* 0x000fe20000410000 */
[----:B------:R-:W-:Y:S01]  /*10e0*/  FADD.FTZ R168, R169, R10 ;  /* 0x0000000aa9a87221 */ /* 0x000fe20000010000 */
[----:B------:R-:W-:Y:S01]  /*10f0*/  FFMA.FTZ R170, R192, R10, R171 ;  /* 0x0000000ac0aa7223 */ /* 0x000fe200000100ab */
[----:B------:R-:W-:-:S02]  /*1100*/  FADD.FTZ R228, -R211, R228 ;  /* 0x000000e4d3e47221 */ /* 0x000fc40000010100 */
[----:B------:R-:W-:Y:S01]  /*1110*/  FADD.FTZ R169, R168, R11 ;  /* 0x0000000ba8a97221 */ /* 0x000fe20000010000 */
[----:B------:R-:W-:Y:S01]  /*1120*/  FFMA.FTZ R171, R193, R11, R170 ;  /* 0x0000000bc1ab7223 */ /* 0x000fe200000100aa */
[----:B------:R-:W-:Y:S01]  /*1130*/  FADD.FTZ R113, R113, R188 ;  /* 0x000000bc71717221 */ /* 0x000fe20000010000 */
[----:B------:R-:W-:Y:S01]  /*1140*/  FFMA.FTZ R137, R190, R188, R137 ;  /* 0x000000bcbe897223 */ /* 0x000fe20000010089 */
[----:B------:R-:W-:Y:S01]  /*1150*/  FADD.FTZ R112, R112, R191 ;  /* 0x000000bf70707221 */ /* 0x000fe20000010000 */
[----:B------:R-:W-:Y:S01]  /*1160*/  FFMA.FTZ R136, R193, R191, R136 ;  /* 0x000000bfc1887223 */ /* 0x000fe20000010088 */
[----:B------:R-:W-:Y:S01]  /*1170*/  FADD.FTZ R188, -R211, R230 ;  /* 0x000000e6d3bc7221 */ /* 0x000fe20000010100 */
        /* <DEDUP_REMOVED lines=26> */
[----:B------:R-:W-:Y:S01]  /*1320*/  IADD3 R216, PT, PT, R6, 0x20, RZ ;  /* 0x0000002006d87810 */ /* 0x000fe20007ffe0ff */
[----:B------:R-:W-:Y:S01]  /*1330*/  FADD.FTZ R218, R169, R14 ;  /* 0x0000000ea9da7221 */ /* 0x000fe20000010000 */
[----:B------:R-:W-:-:S07]  /*1340*/  FFMA.FTZ R220, R188, R14, R171 ;  /* 0x0000000ebcdc7223 */ /* 0x000fce00000100ab */
.L_x_655:
[----:B------:R-:W-:Y:S05]  /*1350*/  BSYNC.RECONVERGENT B0 ;  /* 0x0000000000007941 */ /* 0x000fea0003800200 */
.L_x_654:
        /* <DEDUP_REMOVED lines=16> */
[----:B------:R-:W-:-:S07]  /*1460*/  ISETP.NE.AND.EX P0, PT, RZ, UR25, PT, P0 ;  /* 0x00000019ff007c0c */ /* 0x000fce000bf05300 */
[----:B------:R-:W0:Y:S08]  /*1470*/  @P2 LDC.64 R196, c[0x0][0x3b8] ;  /* 0x0000ee00ffc42b82 */ /* 0x000e300000000a00 */
[----:B------:R-:W1:Y:S01]  /*1480*/  @P0 LDC.64 R180, c[0x0][0x438] ;  /* 0x00010e00ffb40b82 */ /* 0x000e620000000a00 */
[----:B0-----:R-:W-:-:S05]  /*1490*/  @P2 IMAD.WIDE.U32 R196, R216, 0x8, R196 ;  /* 0x00000008d8c42825 */ /* 0x001fca00078e00c4 */
[----:B------:R0:W5:Y:S01]  /*14a0*/  @P2 LDG.E.64 R212, desc[UR8][R196.64] ;  /* 0x00000008c4d42981 */ /* 0x000162000c1e1b00 */
[----:B-1----:R-:W-:-:S03]  /*14b0*/  @P0 IMAD.WIDE.U32 R198, R216, 0x10, R180 ;  /* 0x00000010d8c60825 */ /* 0x002fc600078e00b4 */
[----:B------:R1:W5:Y:S04]  /*14c0*/  LDG.E.64 R180, desc[UR8][R20.64] ;  /* 0x0000000814b47981 */ /* 0x000368000c1e1b00 */
[----:B------:R4:W5:Y:S01]  /*14d0*/  @P0 LDG.E.128 R40, desc[UR8][R198.64] ;  /* 0x00000008c6280981 */ /* 0x000962000c1e1d00 */
[----:B0-----:R-:W-:Y:S02]  /*14e0*/  HADD2.F32 R196, -RZ, R154.H0_H0 ;  /* 0x2000009affc47230 */ /* 0x001fe40000004100 */
[----:B-1----:R-:W-:Y:S02]  /*14f0*/  HADD2.F32 R20, -RZ, R153.H0_H0 ;  /* 0x20000099ff147230 */ /* 0x002fe40000004100 */
[----:B------:R-:W-:Y:S02]  /*1500*/  HADD2.F32 R22, -RZ, R158.H0_H0 ;  /* 0x2000009eff167230 */ /* 0x000fe40000004100 */
[----:B------:R-:W-:-:S02]  /*1510*/  HADD2.F32 R21, -RZ, R157.H1_H1 ;  /* 0x3000009dff157230 */ /* 0x000fc40000004100 */
[----:B------:R-:W-:Y:S02]  /*1520*/  HADD2.F32 R225, -RZ, R155.H1_H1 ;  /* 0x3000009bffe17230 */ /* 0x000fe40000004100 */
[----:B------:R-:W-:Y:S01]  /*1530*/  HADD2.F32 R189, -RZ, R159.H1_H1 ;  /* 0x3000009fffbd7230 */ /* 0x000fe20000004100 */
[----:B------:R-:W-:Y:S01]  /*1540*/  IADD3 R216, PT, PT, R216, 0x20, RZ ;  /* 0x00000020d8d87810 */ /* 0x000fe20007ffe0ff */
[--C-:B---3--:R-:W-:Y:S02]  /*1550*/  HADD2.F32 R201, -RZ, R18.reuse.H0_H0 ;  /* 0x20000012ffc97230 */ /* 0x108fe40000004100 */
[----:B------:R-:W-:Y:S02]  /*1560*/  HADD2.F32 R202, -RZ, R18.H1_H1 ;  /* 0x30000012ffca7230 */ /* 0x000fe40000004100 */
[----:B------:R-:W-:Y:S02]  /*1570*/  HADD2.F32 R18, -RZ, R152.H0_H0 ;  /* 0x20000098ff127230 */ /* 0x000fe40000004100 */
[----:B----4-:R-:W-:-:S02]  /*1580*/  HADD2.F32 R197, -RZ, R176.H0_H0 ;  /* 0x200000b0ffc57230 */ /* 0x010fc40000004100 */
[--C-:B------:R-:W-:Y:S02]  /*1590*/  HADD2.F32 R223, -RZ, R16.reuse.H0_H0 ;  /* 0x20000010ffdf7230 */ /* 0x100fe40000004100 */
[----:B------:R-:W-:Y:S02]  /*15a0*/  HADD2.F32 R224, -RZ, R16.H1_H1 ;  /* 0x30000010ffe07230 */ /* 0x000fe40000004100 */
[----:B------:R-:W-:Y:S01]  /*15b0*/  FMUL.FTZ R15, R18, R197 ;  /* 0x000000c5120f7220 */ /* 0x000fe20000410000 */
[--C-:B------:R-:W-:Y:S02]  /*15c0*/  HADD2.F32 R217, -RZ, R19.reuse.H0_H0 ;  /* 0x20000013ffd97230 */ /* 0x100fe40000004100 */
[----:B------:R-:W-:Y:S02]  /*15d0*/  HADD2.F32 R222, -RZ, R19.H1_H1 ;  /* 0x30000013ffde7230 */ /* 0x000fe40000004100 */
[----:B------:R-:W-:Y:S02]  /*15e0*/  HADD2.F32 R16, -RZ, R156.H0_H0 ;  /* 0x2000009cff107230 */ /* 0x000fe40000004100 */
[----:B------:R-:W-:-:S02]  /*15f0*/  HADD2.F32 R198, -RZ, R176.H1_H1 ;  /* 0x300000b0ffc67230 */ /* 0x000fc40000004100 */
[--C-:B------:R-:W-:Y:S02]  /*1600*/  HADD2.F32 R199, -RZ, R177.reuse.H0_H0 ;  /* 0x200000b1ffc77230 */ /* 0x100fe40000004100 */
[----:B------:R-:W-:Y:S02]  /*1610*/  HADD2.F32 R226, -RZ, R177.H1_H1 ;  /* 0x300000b1ffe27230 */ /* 0x000fe40000004100 */
[----:B------:R-:W-:Y:S02]  /*1620*/  HADD2.F32 R19, -RZ, R152.H1_H1 ;  /* 0x30000098ff137230 */ /* 0x000fe40000004100 */
[--C-:B------:R-:W-:Y:S02]  /*1630*/  HADD2.F32 R177, -RZ, R179.reuse.H0_H0 ;  /* 0x200000b3ffb17230 */ /* 0x100fe40000004100 */
[----:B------:R-:W-:Y:S02]  /*1640*/  HADD2.F32 R176, -RZ, R179.H1_H1 ;  /* 0x300000b3ffb07230 */ /* 0x000fe40000004100 */
[----:B------:R-:W-:-:S02]  /*1650*/  HADD2.F32 R179, -RZ, R153.H1_H1 ;  /* 0x30000099ffb37230 */ /* 0x000fc40000004100 */
[----:B------:R-:W-:Y:S01]  /*1660*/  FFMA.FTZ R15, R16, R223, R15 ;  /* 0x000000df100f7223 */ /* 0x000fe2000001000f */
[----:B------:R-:W-:Y:S02]  /*1670*/  HADD2.F32 R221, -RZ, R178.H0_H0 ;  /* 0x200000b2ffdd7230 */ /* 0x000fe40000004100 */
[----:B------:R-:W-:Y:S01]  /*1680*/  FMUL.FTZ R16, R19, R198 ;  /* 0x000000c613107220 */ /* 0x000fe20000410000 */
[--C-:B------:R-:W-:Y:S02]  /*1690*/  HADD2.F32 R219, -RZ, R17.reuse.H0_H0 ;  /* 0x20000011ffdb7230 */ /* 0x100fe40000004100 */
[----:B------:R-:W-:Y:S02]  /*16a0*/  HADD2.F32 R200, -RZ, R17.H1_H1 ;  /* 0x30000011ffc87230 */ /* 0x000fe40000004100 */
[----:B------:R-:W-:Y:S01]  /*16b0*/  FMUL.FTZ R19, R20, R199 ;  /* 0x000000c714137220 */ /* 0x000fe20000410000 */
[----:B------:R-:W-:Y:S02]  /*16c0*/  HADD2.F32 R17, -RZ, R156.H1_H1 ;  /* 0x3000009cff117230 */ /* 0x000fe40000004100 */
[----:B------:R-:W-:Y:S01]  /*16d0*/  FMUL.FTZ R20, R179, R226 ;  /* 0x000000e2b3147220 */ /* 0x000fe20000410000 */
[----:B------:R-:W-:-:S02]  /*16e0*/  HADD2.F32 R18, -RZ, R157.H0_H0 ;  /* 0x2000009dff127230 */ /* 0x000fc40000004100 */
[----:B------:R-:W-:Y:S01]  /*16f0*/  FMUL.FTZ R179, R196, R221 ;  /* 0x000000ddc4b37220 */ /* 0x000fe20000410000 */
[----:B------:R-:W-:Y:S02]  /*1700*/  FFMA.FTZ R16, R17, R224, R16 ;  /* 0x000000e011107223 */ /* 0x000fe40000010010 */
[----:B------:R-:W-:Y:S01]  /*1710*/  FFMA.FTZ R17, R18, R219, R19 ;  /* 0x000000db12117223 */ /* 0x000fe20000010013 */
[----:B------:R-:W-:Y:S01]  /*1720*/  FFMA.FTZ R19, R22, R201, R179 ;  /* 0x000000c916137223 */ /* 0x000fe200000100b3 */
[----:B------:R-:W-:Y:S02]  /*1730*/  HADD2.F32 R178, -RZ, R178.H1_H1 ;  /* 0x300000b2ffb27230 */ /* 0x000fe40000004100 */
[----:B------:R-:W-:Y:S02]  /*1740*/  HADD2.F32 R179, -RZ, R154.H1_H1 ;  /* 0x3000009affb37230 */ /* 0x000fe40000004100 */
[----:B------:R-:W-:Y:S02]  /*1750*/  HADD2.F32 R196, -RZ, R155.H0_H0 ;  /* 0x2000009bffc47230 */ /* 0x000fe40000004100 */
[----:B------:R-:W-:Y:S01]  /*1760*/  FFMA.FTZ R18, R21, R200, R20 ;  /* 0x000000c815127223 */ /* 0x000fe20000010014 */
[----:B------:R-:W-:-:S02]  /*1770*/  FMUL.FTZ R20, R179, R178 ;  /* 0x000000b2b3147220 */ /* 0x000fc40000410000 */
[----:B------:R-:W-:Y:S01]  /*1780*/  FMUL.FTZ R179, R196, R177 ;  /* 0x000000b1c4b37220 */ /* 0x000fe20000410000 */
[----:B--2---:R-:W-:Y:S02]  /*1790*/  HADD2.F32 R196, -RZ, R168.H0_H0 ;  /* 0x200000a8ffc47230 */ /* 0x004fe40000004100 */
[----:B------:R-:W-:Y:S02]  /*17a0*/  HADD2.F32 R21, -RZ, R158.H1_H1 ;  /* 0x3000009eff157230 */ /* 0x000fe40000004100 */
[----:B------:R-:W-:Y:S02]  /*17b0*/  HADD2.F32 R168, -RZ, R168.H1_H1 ;  /* 0x300000a8ffa87230 */ /* 0x000fe40000004100 */
[----:B------:R-:W-:Y:S02]  /*17c0*/  HADD2.F32 R22, -RZ, R159.H0_H0 ;  /* 0x2000009fff167230 */ /* 0x000fe40000004100 */
[----:B------:R-:W-:Y:S01]  /*17d0*/  FMUL.FTZ R228, R225, R176 ;  /* 0x000000b0e1e47220 */ /* 0x000fe20000410000 */
[----:B------:R-:W-:Y:S01]  /*17e0*/  FADD.FTZ R196, -R211, R196 ;  /* 0x000000c4d3c47221 */ /* 0x000fe20000010100 */
[----:B------:R-:W-:Y:S01]  /*17f0*/  FFMA.FTZ R20, R21, R202, R20 ;  /* 0x000000ca15147223 */ /* 0x000fe20000010014 */
[----:B------:R-:W-:Y:S01]  /*1800*/  FADD.FTZ R168, -R211, R168 ;  /* 0x000000a8d3a87221 */ /* 0x000fe20000010100 */
[----:B------:R-:W-:Y:S01]  /*1810*/  FFMA.FTZ R21, R22, R217, R179 ;  /* 0x000000d916157223 */ /* 0x000fe200000100b3 */
[----:B------:R-:W-:Y:S01]  /*1820*/  FFMA.FTZ R22, R189, R222, R228 ;  /* 0x000000debd167223 */ /* 0x000fe200000100e4 */
[----:B-----5:R-:W-:Y:S01]  /*1830*/  FMUL.FTZ R189, R173, R196 ;  /* 0x000000c4adbd7220 */ /* 0x020fe20000410000 */
[----:B------:R-:W-:-:S02]  /*1840*/  HADD2.F32 R230, -RZ, R169.H1_H1 ;  /* 0x300000a9ffe67230 */ /* 0x000fc40000004100 */
[----:B------:R-:W-:Y:S01]  /*1850*/  FMUL.FTZ R196, R173, R168 ;  /* 0x000000a8adc47220 */ /* 0x000fe20000410000 */
[--C-:B------:R-:W-:Y:S02]  /*1860*/  HADD2.F32 R232, -RZ, R170.reuse.H0_H0 ;  /* 0x200000aaffe87230 */ /* 0x100fe40000004100 */
[----:B------:R-:W-:Y:S01]  /*1870*/  FADD.FTZ R61, R61, R198 ;  /* 0x000000c63d3d7221 */ /* 0x000fe20000010000 */
[----:B------:R-:W-:Y:S02]  /*1880*/  HADD2.F32 R170, -RZ, R170.H1_H1 ;  /* 0x300000aaffaa7230 */ /* 0x000fe40000004100 */
[----:B------:R-:W-:Y:S01]  /*1890*/  FFMA.FTZ R85, R196, R198, R85 ;  /* 0x000000c6c4557223 */ /* 0x000fe20000010055 */
[----:B------:R-:W-:Y:S01]  /*18a0*/  FADD.FTZ R198, -R211, R230 ;  /* 0x000000e6d3c67221 */ /* 0x000fe20000010100 */
[----:B------:R-:W-:Y:S02]  /*18b0*/  HADD2.F32 R228, -RZ, R169.H0_H0 ;  /* 0x200000a9ffe47230 */ /* 0x000fe40000004100 */
[----:B------:R-:W-:Y:S01]  /*18c0*/  FADD.FTZ R169, R218, R15 ;  /* 0x0000000fdaa97221 */ /* 0x000fe20000010000 */
[----:B------:R-:W-:-:S02]  /*18d0*/  HADD2.F32 R234, -RZ, R171.H0_H0 ;  /* 0x200000abffea7230 */ /* 0x000fc40000004100 */
[----:B------:R-:W-:Y:S01]  /*18e0*/  FMUL.FTZ R198, R173, R198 ;  /* 0x000000c6adc67220 */ /* 0x000fe20000410000 */
[----:B------:R-:W-:Y:S02]  /*18f0*/  HADD2.F32 R236, -RZ, R171.H1_H1 ;  /* 0x300000abffec7230 */ /* 0x000fe40000004100 */
[C---:B------:R-:W-:Y:S01]  /*1900*/  FADD.FTZ R170, -R211.reuse, R170 ;  /* 0x000000aad3aa7221 */ /* 0x040fe20000010100 */
[----:B------:R-:W-:Y:S01]  /*1910*/  FADD.FTZ R228, -R211, R228 ;  /* 0x000000e4d3e47221 */ /* 0x000fe20000010100 */
[----:B------:R-:W-:Y:S01]  /*1920*/  FFMA.FTZ R171, R189, R15, R220 ;  /* 0x0000000fbdab7223 */ /* 0x000fe200000100dc */
        /* <DEDUP_REMOVED lines=8> */
[----:B------:R-:W-:-:S02]  /*19b0*/  FADD.FTZ R232, -R211, R232 ;  /* 0x000000e8d3e87221 */ /* 0x000fc40000010100 */
[----:B------:R-:W-:Y:S01]  /*19c0*/  FADD.FTZ R169, R168, R17 ;  /* 0x00000011a8a97221 */ /* 0x000fe20000010000 */
[C---:B------:R-:W-:Y:S01]  /*19d0*/  FFMA.FTZ R171, R197.reuse, R17, R170 ;  /* 0x00000011c5ab7223 */ /* 0x040fe200000100aa */
[----:B------:R-:W-:Y:S01]  /*19e0*/  FADD.FTZ R62, R62, R199 ;  /* 0x000000c73e3e7221 */ /* 0x000fe20000010000 */
[----:B------:R-:W-:Y:S01]  /*19f0*/  FFMA.FTZ R86, R197, R199, R86 ;  /* 0x000000c7c5567223 */ /* 0x000fe20000010056 */
[----:B------:R-:W-:Y:S01]  /*1a00*/  FMUL.FTZ R199, R173, R232 ;  /* 0x000000e8adc77220 */ /* 0x000fe20000410000 */
[----:B------:R-:W-:Y:S01]  /*1a10*/  FADD.FTZ R168, R169, R18 ;  /* 0x00000012a9a87221 */ /* 0x000fe20000010000 */
[----:B------:R-:W-:Y:S01]  /*1a20*/  FFMA.FTZ R170, R198, R18, R171 ;  /* 0x00000012c6aa7223 */ /* 0x000fe200000100ab */
[----:B------:R-:W-:Y:S02]  /*1a30*/  FADD.FTZ R234, -R211, R234 ;  /* 0x000000ead3ea7221 */ /* 0x000fe40000010100 */
[----:B------:R-:W-:Y:S01]  /*1a40*/  FADD.FTZ R169, R168, R19 ;  /* 0x00000013a8a97221 */ /* 0x000fe20000010000 */
[C---:B------:R-:W-:Y:S01]  /*1a50*/  FFMA.FTZ R171, R199.reuse, R19, R170 ;  /* 0x00000013c7ab7223 */ /* 0x040fe200000100aa */
[----:B------:R-:W-:Y:S01]  /*1a60*/  FADD.FTZ R104, R104, R201 ;  /* 0x000000c968687221 */ /* 0x000fe20000010000 */
[----:B------:R-:W-:Y:S01]  /*1a70*/  FFMA.FTZ R128, R199, R201, R128 ;  /* 0x000000c9c7807223 */ /* 0x000fe20000010080 */
[----:B------:R-:W-:Y:S01]  /*1a80*/  FADD.FTZ R105, R105, R202 ;  /* 0x000000ca69697221 */ /* 0x000fe20000010000 */
[C---:B------:R-:W-:Y:S01]  /*1a90*/  FFMA.FTZ R129, R200.reuse, R202, R129 ;  /* 0x000000cac8817223 */ /* 0x040fe20000010081 */
        /* <DEDUP_REMOVED lines=29> */
.L_x_657:
[----:B------:R-:W-:Y:S05]  /*1c70*/  BSYNC.RECONVERGENT B0 ;  /* 0x0000000000007941 */ /* 0x000fea0003800200 */
.L_x_656:
        /* <DEDUP_REMOVED lines=11> */
[----:B--2---:R-:W-:Y:S01]  /*1d30*/  IMAD.WIDE.U32 R168, R216, 0x10, R168 ;  /* 0x00000010d8a87825 */ /* 0x004fe200078e00a8 */
[----:B------:R-:W-:-:S05]  /*1d40*/  ISETP.NE.AND.EX P0, PT, RZ, UR25, PT, P0 ;  /* 0x00000019ff007c0c */ /* 0x000fca000bf05300 */
[----:B------:R-:W2:Y:S01]  /*1d50*/  LDG.E.128 R168, desc[UR8][R168.64] ;  /* 0x00000008a8a87981 */ /* 0x000ea2000c1e1d00 */
[----:B------:R-:W-:-:S04]  /*1d60*/  ISETP.NE.U32.AND P2, PT, RZ, UR10, PT ;  /* 0x0000000aff007c0c */ /* 0x000fc8000bf45070 */
[----:B------:R-:W-:-:S03]  /*1d70*/  ISETP.NE.AND.EX P2, PT, RZ, UR11, PT, P2 ;  /* 0x0000000bff007c0c */ /* 0x000fc6000bf45320 */
[----:B------:R-:W1:Y:S10]  /*1d80*/  @P0 LDC.64 R184, c[0x0][0x438] ;  /* 0x00010e00ffb80b82 */ /* 0x000e740000000a00 */
[----:B------:R-:W0:Y:S01]  /*1d90*/  @P2 LDC.64 R204, c[0x0][0x3b8] ;  /* 0x0000ee00ffcc2b82 */ /* 0x000e220000000a00 */
[----:B-1----:R-:W-:-:S04]  /*1da0*/  @P0 IMAD.WIDE.U32 R206, R216, 0x10, R184 ;  /* 0x00000010d8ce0825 */ /* 0x002fc800078e00b8 */
[C---:B0-----:R-:W-:Y:S01]  /*1db0*/  IMAD.WIDE.U32 R184, R216.reuse, 0x8, R186 ;  /* 0x00000008d8b87825 */ /* 0x041fe200078e00ba */
[----:B------:R-:W5:Y:S05]  /*1dc0*/  @P0 LDG.E.128 R36, desc[UR8][R206.64] ;  /* 0x00000008ce240981 */ /* 0x000f6a000c1e1d00 */
[----:B------:R-:W5:Y:S01]  /*1dd0*/  LDG.E.64 R184, desc[UR8][R184.64] ;  /* 0x00000008b8b87981 */ /* 0x000f62000c1e1b00 */
[----:B------:R-:W-:-:S05]  /*1de0*/  @P2 IMAD.WIDE.U32 R204, R216, 0x8, R204 ;  /* 0x00000008d8cc2825 */ /* 0x000fca00078e00cc */
[----:B------:R0:W5:Y:S01]  /*1df0*/  @P2 LDG.E.64 R182, desc[UR8][R204.64] ;  /* 0x00000008ccb62981 */ /* 0x000162000c1e1b00 */
[--C-:B------:R-:W-:Y:S02]  /*1e00*/  HADD2.F32 R186, -RZ, R145.reuse.H0_H0 ;  /* 0x20000091ffba7230 */ /* 0x100fe40000004100 */
[----:B------:R-:W-:Y:S02]  /*1e10*/  HADD2.F32 R187, -RZ, R145.H1_H1 ;  /* 0x30000091ffbb7230 */ /* 0x000fe40000004100 */
[----:B------:R-:W-:Y:S02]  /*1e20*/  HADD2.F32 R172, -RZ, R149.H0_H0 ;  /* 0x20000095ffac7230 */ /* 0x000fe40000004100 */
[----:B------:R-:W-:Y:S02]  /*1e30*/  HADD2.F32 R226, -RZ, R147.H0_H0 ;  /* 0x20000093ffe27230 */ /* 0x000fe40000004100 */
[----:B0-----:R-:W-:Y:S02]  /*1e40*/  HADD2.F32 R204, -RZ, R151.H0_H0 ;  /* 0x20000097ffcc7230 */ /* 0x001fe40000004100 */
[----:B------:R-:W-:-:S02]  /*1e50*/  HADD2.F32 R225, -RZ, R147.H1_H1 ;  /* 0x30000093ffe17230 */ /* 0x000fc40000004100 */
[----:B------:R-:W-:Y:S02]  /*1e60*/  HADD2.F32 R203, -RZ, R151.H1_H1 ;  /* 0x30000097ffcb7230 */ /* 0x000fe40000004100 */
[--C-:B---3--:R-:W-:Y:S02]  /*1e70*/  HADD2.F32 R209, -RZ, R26.reuse.H0_H0 ;  /* 0x2000001affd17230 */ /* 0x108fe40000004100 */
[----:B------:R-:W-:Y:S02]  /*1e80*/  HADD2.F32 R210, -RZ, R26.H1_H1 ;  /* 0x3000001affd27230 */ /* 0x000fe40000004100 */
[--C-:B------:R-:W-:Y:S02]  /*1e90*/  HADD2.F32 R217, -RZ, R27.reuse.H0_H0 ;  /* 0x2000001bffd97230 */ /* 0x100fe40000004100 */
[----:B------:R-:W-:Y:S02]  /*1ea0*/  HADD2.F32 R216, -RZ, R27.H1_H1 ;  /* 0x3000001bffd87230 */ /* 0x000fe40000004100 */
[----:B----4-:R-:W-:-:S02]  /*1eb0*/  HADD2.F32 R205, -RZ, R176.H0_H0 ;  /* 0x200000b0ffcd7230 */ /* 0x010fc40000004100 */
[----:B------:R-:W-:Y:S02]  /*1ec0*/  HADD2.F32 R26, -RZ, R144.H0_H0 ;  /* 0x20000090ff1a7230 */ /* 0x000fe40000004100 */
[----:B------:R-:W-:Y:S02]  /*1ed0*/  HADD2.F32 R206, -RZ, R176.H1_H1 ;  /* 0x300000b0ffce7230 */ /* 0x000fe40000004100 */
[----:B------:R-:W-:Y:S02]  /*1ee0*/  HADD2.F32 R27, -RZ, R144.H1_H1 ;  /* 0x30000090ff1b7230 */ /* 0x000fe40000004100 */
[--C-:B------:R-:W-:Y:S02]  /*1ef0*/  HADD2.F32 R207, -RZ, R177.reuse.H0_H0 ;  /* 0x200000b1ffcf7230 */ /* 0x100fe40000004100 */
[----:B------:R-:W-:Y:S02]  /*1f00*/  HADD2.F32 R224, -RZ, R177.H1_H1 ;  /* 0x300000b1ffe07230 */ /* 0x000fe40000004100 */
[----:B------:R-:W-:Y:S01]  /*1f10*/  FMUL.FTZ R23, R26, R205 ;  /* 0x000000cd1a177220 */ /* 0x000fe20000410000 */
[----:B------:R-:W-:-:S02]  /*1f20*/  HADD2.F32 R221, -RZ, R24.H0_H0 ;  /* 0x20000018ffdd7230 */ /* 0x000fc40000004100 */
[----:B------:R-:W-:Y:S02]  /*1f30*/  HADD2.F32 R222, -RZ, R24.H1_H1 ;  /* 0x30000018ffde7230 */ /* 0x000fe40000004100 */
[----:B------:R-:W-:Y:S01]  /*1f40*/  FMUL.FTZ R26, R27, R206 ;  /* 0x000000ce1b1a7220 */ /* 0x000fe20000410000 */
[--C-:B------:R-:W-:Y:S02]  /*1f50*/  HADD2.F32 R219, -RZ, R25.reuse.H0_H0 ;  /* 0x20000019ffdb7230 */ /* 0x100fe40000004100 */
[----:B------:R-:W-:Y:S02]  /*1f60*/  HADD2.F32 R208, -RZ, R25.H1_H1 ;  /* 0x30000019ffd07230 */ /* 0x000fe40000004100 */
[----:B------:R-:W-:Y:S02]  /*1f70*/  HADD2.F32 R24, -RZ, R148.H0_H0 ;  /* 0x20000094ff187230 */ /* 0x000fe40000004100 */
[----:B------:R-:W-:Y:S01]  /*1f80*/  FMUL.FTZ R27, R186, R207 ;  /* 0x000000cfba1b7220 */ /* 0x000fe20000410000 */
[----:B------:R-:W-:-:S02]  /*1f90*/  HADD2.F32 R177, -RZ, R179.H0_H0 ;  /* 0x200000b3ffb17230 */ /* 0x000fc40000004100 */
[----:B------:R-:W-:Y:S02]  /*1fa0*/  HADD2.F32 R176, -RZ, R179.H1_H1 ;  /* 0x300000b3ffb07230 */ /* 0x000fe40000004100 */
[----:B------:R-:W-:Y:S02]  /*1fb0*/  HADD2.F32 R25, -RZ, R148.H1_H1 ;  /* 0x30000094ff197230 */ /* 0x000fe40000004100 */
[----:B------:R-:W-:Y:S01]  /*1fc0*/  FMUL.FTZ R186, R187, R224 ;  /* 0x000000e0bbba7220 */ /* 0x000fe20000410000 */
[----:B------:R-:W-:Y:S02]  /*1fd0*/  HADD2.F32 R179, -RZ, R149.H1_H1 ;  /* 0x30000095ffb37230 */ /* 0x000fe40000004100 */
[----:B------:R-:W-:Y:S01]  /*1fe0*/  FFMA.FTZ R23, R24, R221, R23 ;  /* 0x000000dd18177223 */ /* 0x000fe20000010017 */
[----:B------:R-:W-:Y:S01]  /*1ff0*/  FFMA.FTZ R24, R25, R222, R26 ;  /* 0x000000de19187223 */ /* 0x000fe2000001001a */
[----:B------:R-:W-:Y:S02]  /*2000*/  HADD2.F32 R223, -RZ, R178.H0_H0 ;  /* 0x200000b2ffdf7230 */ /* 0x000fe40000004100 */
[----:B------:R-:W-:Y:S01]  /*2010*/  FFMA.FTZ R26, R179, R208, R186 ;  /* 0x000000d0b31a7223 */ /* 0x000fe200000100ba */
[----:B------:R-:W-:-:S02]  /*2020*/  HADD2.F32 R186, -RZ, R146.H0_H0 ;  /* 0x20000092ffba7230 */ /* 0x000fc40000004100 */
[----:B------:R-:W-:Y:S02]  /*2030*/  HADD2.F32 R178, -RZ, R178.H1_H1 ;  /* 0x300000b2ffb27230 */ /* 0x000fe40000004100 */
[----:B------:R-:W-:Y:S02]  /*2040*/  HADD2.F32 R187, -RZ, R146.H1_H1 ;  /* 0x30000092ffbb7230 */ /* 0x000fe40000004100 */
[----:B------:R-:W-:Y:S01]  /*2050*/  FFMA.FTZ R25, R172, R219, R27 ;  /* 0x000000dbac197223 */ /* 0x000fe2000001001b */
[--C-:B------:R-:W-:Y:S02]  /*2060*/  HADD2.F32 R172, -RZ, R150.reuse.H0_H0 ;  /* 0x20000096ffac7230 */ /* 0x100fe40000004100 */
[----:B------:R-:W-:Y:S01]  /*2070*/  FMUL.FTZ R27, R186, R223 ;  /* 0x000000dfba1b7220 */ /* 0x000fe20000410000 */
[----:B------:R-:W-:Y:S02]  /*2080*/  HADD2.F32 R179, -RZ, R150.H1_H1 ;  /* 0x30000096ffb37230 */ /* 0x000fe40000004100 */
[----:B------:R-:W-:Y:S01]  /*2090*/  FMUL.FTZ R186, R187, R178 ;  /* 0x000000b2bbba7220 */ /* 0x000fe20000410000 */
[----:B------:R-:W-:Y:S01]  /*20a0*/  FMUL.FTZ R187, R226, R177 ;  /* 0x000000b1e2bb7220 */ /* 0x000fe20000410000 */
[----:B------:R-:W-:-:S02]  /*20b0*/  FFMA.FTZ R27, R172, R209, R27 ;  /* 0x000000d1ac1b7223 */ /* 0x000fc4000001001b */
[----:B------:R-:W-:Y:S01]  /*20c0*/  FFMA.FTZ R172, R179, R210, R186 ;  /* 0x000000d2b3ac7223 */ /* 0x000fe200000100ba */
[----:B------:R-:W-:Y:S01]  /*20d0*/  FFMA.FTZ R186, R204, R217, R187 ;  /* 0x000000d9ccba7223 */ /* 0x000fe200000100bb */
[--C-:B--2---:R-:W-:Y:S02]  /*20e0*/  HADD2.F32 R204, -RZ, R168.reuse.H0_H0 ;  /* 0x200000a8ffcc7230 */ /* 0x104fe40000004100 */
[----:B------:R-:W-:Y:S02]  /*20f0*/  HADD2.F32 R168, -RZ, R168.H1_H1 ;  /* 0x300000a8ffa87230 */ /* 0x000fe40000004100 */
[----:B------:R-:W-:Y:S01]  /*2100*/  FMUL.FTZ R226, R225, R176 ;  /* 0x000000b0e1e27220 */ /* 0x000fe20000410000 */
[----:B------:R-:W-:Y:S02]  /*2110*/  HADD2.F32 R228, -RZ, R169.H1_H1 ;  /* 0x300000a9ffe47230 */ /* 0x000fe40000004100 */
[C---:B------:R-:W-:Y:S01]  /*2120*/  FADD.FTZ R204, -R211.reuse, R204 ;  /* 0x000000ccd3cc7221 */ /* 0x040fe20000010100 */
[----:B------:R-:W-:Y:S01]  /*2130*/  FADD.FTZ R168, -R211, R168 ;  /* 0x000000a8d3a87221 */ /* 0x000fe20000010100 */
[----:B------:R-:W-:-:S02]  /*2140*/  FFMA.FTZ R187, R203, R216, R226 ;  /* 0x000000d8cbbb7223 */ /* 0x000fc400000100e2 */
[C---:B-----5:R-:W-:Y:S01]  /*2150*/  FMUL.FTZ R203, R173.reuse, R204 ;  /* 0x000000ccadcb7220 */ /* 0x060fe20000410000 */
[--C-:B------:R-:W-:Y:S02]  /*2160*/  HADD2.F32 R230, -RZ, R170.reuse.H0_H0 ;  /* 0x200000aaffe67230 */ /* 0x100fe40000004100 */
[----:B------:R-:W-:Y:S01]  /*2170*/  FMUL.FTZ R204, R173, R168 ;  /* 0x000000a8adcc7220 */ /* 0x000fe20000410000 */
[----:B------:R-:W-:Y:S02]  /*2180*/  HADD2.F32 R170, -RZ, R170.H1_H1 ;  /* 0x300000aaffaa7230 */ /* 0x000fe40000004100 */
[----:B------:R-:W-:Y:S01]  /*2190*/  FADD.FTZ R228, -R211, R228 ;  /* 0x000000e4d3e47221 */ /* 0x000fe20000010100 */
[----:B------:R-:W-:Y:S02]  /*21a0*/  HADD2.F32 R226, -RZ, R169.H0_H0 ;  /* 0x200000a9ffe27230 */ /* 0x000fe40000004100 */
[----:B------:R-:W-:Y:S01]  /*21b0*/  FADD.FTZ R53, R53, R206 ;  /* 0x000000ce35357221 */ /* 0x000fe20000010000 */
[----:B------:R-:W-:Y:S01]  /*21c0*/  FFMA.FTZ R77, R204, R206, R77 ;  /* 0x000000cecc4d7223 */ /* 0x000fe2000001004d */
[----:B------:R-:W-:Y:S01]  /*21d0*/  FMUL.FTZ R206, R173, R228 ;  /* 0x000000e4adce7220 */ /* 0x000fe20000410000 */
[----:B------:R-:W-:-:S02]  /*21e0*/  HADD2.F32 R232, -RZ, R171.H0_H0 ;  /* 0x200000abffe87230 */ /* 0x000fc40000004100 */
[C---:B------:R-:W-:Y:S01]  /*21f0*/  FADD.FTZ R170, -R211.reuse, R170 ;  /* 0x000000aad3aa7221 */ /* 0x040fe20000010100 */
[----:B------:R-:W-:Y:S02]  /*2200*/  HADD2.F32 R234, -RZ, R171.H1_H1 ;  /* 0x300000abffea7230 */ /* 0x000fe40000004100 */
[----:B------:R-:W-:Y:S01]  /*2210*/  FADD.FTZ R226, -R211, R226 ;  /* 0x000000e2d3e27221 */ /* 0x000fe20000010100 */
[----:B------:R-:W-:Y:S01]  /*2220*/  FADD.FTZ R169, R218, R23 ;  /* 0x00000017daa97221 */ /* 0x000fe20000010000 */
        /* <DEDUP_REMOVED lines=53> */
.L_x_659:
[----:B------:R-:W-:Y:S05]  /*2580*/  BSYNC.RECONVERGENT B0 ;  /* 0x0000000000007941 */ /* 0x000fea0003800200 */
.L_x_658:
        /* <DEDUP_REMOVED lines=23> */
.L_x_713:
        /* <DEDUP_REMOVED lines=29> */
[C---:B------:R-:W-:Y:S01]  /*28d0*/  LOP3.LUT P5, RZ, R175.reuse, 0xff, RZ, 0xc0, !PT ;  /* 0x000000ffafff7812 */ /* 0x040fe200078ac0ff */
[----:B------:R-:W-:Y:S01]  /*28e0*/  FMUL.FTZ R170, R170, UR13 ;  /* 0x0000000daaaa7c20 */ /* 0x000fe20008410000 */
[----:B------:R-:W-:Y:S01]  /*28f0*/  FMUL.FTZ R176, R176, UR13 ;  /* 0x0000000db0b07c20 */ /* 0x000fe20008410000 */
[----:B------:R-:W-:Y:S01]  /*2900*/  FMUL.FTZ R168, R168, UR13 ;  /* 0x0000000da8a87c20 */ /* 0x000fe20008410000 */
[----:B------:R-:W-:Y:S01]  /*2910*/  ISETP.GE.U32.AND.EX P0, PT, R175, 0x1000000, PT, P0 ;  /* 0x01000000af00780c */ /* 0x000fe20003f06100 */
[-CC-:B------:R-:W-:Y:S01]  /*2920*/  FFMA.FTZ R169, R190, R211.reuse, R218.reuse ;  /* 0x000000d3bea97223 */ /* 0x180fe200000100da */
[----:B------:R-:W-:Y:S01]  /*2930*/  FSEL R217, R170, RZ, P2 ;  /* 0x000000ffaad97208 */ /* 0x000fe20001000000 */
[-CC-:B------:R-:W-:Y:S01]  /*2940*/  FFMA.FTZ R170, R195, R211.reuse, R218.reuse ;  /* 0x000000d3c3aa7223 */ /* 0x180fe200000100da */
[----:B------:R-:W-:Y:S01]  /*2950*/  FSEL R220, R176, RZ, P0 ;  /* 0x000000ffb0dc7208 */ /* 0x000fe20000000000 */
[----:B------:R-:W-:Y:S01]  /*2960*/  FADD.FTZ R216, R12, -R169 ;  /* 0x800000a90cd87221 */ /* 0x000fe20000010000 */
[----:B------:R-:W-:Y:S01]  /*2970*/  FSEL R179, R168, RZ, P5 ;  /* 0x000000ffa8b37208 */ /* 0x000fe20002800000 */
[-C--:B------:R-:W-:Y:S01]  /*2980*/  FFMA.FTZ R168, R194, R211.reuse, R218 ;  /* 0x000000d3c2a87223 */ /* 0x080fe200000100da */
[----:B------:R-:W-:Y:S01]  /*2990*/  FADD.FTZ R176, R9, -R170 ;  /* 0x800000aa09b07221 */ /* 0x000fe20000010000 */
[-CC-:B------:R-:W-:Y:S01]  /*29a0*/  FFMA.FTZ R171, R192, R211.reuse, R218.reuse ;  /* 0x000000d3c0ab7223 */ /* 0x180fe200000100da */
[----:B------:R-:W-:Y:S01]  /*29b0*/  FFMA.FTZ R169, R3, R211, R218 ;  /* 0x000000d303a97223 */ /* 0x000fe200000100da */
[----:B------:R-:W-:Y:S01]  /*29c0*/  FMUL.FTZ R216, R173, R216 ;  /* 0x000000d8add87220 */ /* 0x000fe20000410000 */
[----:B------:R-:W-:Y:S01]  /*29d0*/  FADD.FTZ R170, R7, -R168 ;  /* 0x800000a807aa7221 */ /* 0x000fe20000010000 */
[----:B------:R-:W-:Y:S01]  /*29e0*/  FMUL.FTZ R176, R173, R176 ;  /* 0x000000b0adb07220 */ /* 0x000fe20000410000 */
[----:B------:R-:W-:Y:S01]  /*29f0*/  FADD.FTZ R178, R10, -R171 ;  /* 0x800000ab0ab27221 */ /* 0x000fe20000010000 */
[----:B------:R-:W-:Y:S01]  /*2a00*/  FADD.FTZ R168, R8, -R169 ;  /* 0x800000a908a87221 */ /* 0x000fe20000010000 */
[----:B------:R-:W-:Y:S01]  /*2a10*/  FMUL.FTZ R216, R216, UR13 ;  /* 0x0000000dd8d87c20 */ /* 0x000fe20008410000 */
[----:B------:R-:W-:Y:S01]  /*2a20*/  FMUL.FTZ R176, R176, UR13 ;  /* 0x0000000db0b07c20 */ /* 0x000fe20008410000 */
[----:B------:R-:W-:Y:S01]  /*2a30*/  LOP3.LUT P2, RZ, R175, 0xff00, RZ, 0xc0, !PT ;  /* 0x0000ff00afff7812 */ /* 0x000fe2000784c0ff */
[C---:B------:R-:W-:Y:S01]  /*2a40*/  FMUL.FTZ R178, R173.reuse, R178 ;  /* 0x000000b2adb27220 */ /* 0x040fe20000410000 */
[----:B------:R-:W-:Y:S01]  /*2a50*/  LOP3.LUT P0, RZ, R174, 0xff0000, RZ, 0xc0, !PT ;  /* 0x00ff0000aeff7812 */ /* 0x000fe2000780c0ff */
        /* <DEDUP_REMOVED lines=13> */
[----:B------:R-:W-:Y:S02]  /*2b30*/  F2FP.F16.F32.PACK_AB R171, R220, R217 ;  /* 0x000000d9dcab723e */ /* 0x000fe400000000ff */
[----:B------:R-:W-:Y:S02]  /*2b40*/  F2FP.F16.F32.PACK_AB R170, R216, R179 ;  /* 0x000000b3d8aa723e */ /* 0x000fe400000000ff */
[----:B------:R-:W-:Y:S02]  /*2b50*/  F2FP.F16.F32.PACK_AB R169, R178, R169 ;  /* 0x000000a9b2a9723e */ /* 0x000fe400000000ff */
[----:B------:R-:W-:Y:S01]  /*2b60*/  F2FP.F16.F32.PACK_AB R168, R177, R168 ;  /* 0x000000a8b1a8723e */ /* 0x000fe200000000ff */
[----:B------:R-:W-:Y:S06]  /*2b70*/  BRA `(.L_x_666) ;  /* 0x00000020003c7947 */ /* 0x000fec0003800000 */
.L_x_665:
[-CC-:B------:R-:W-:Y:S01]  /*2b80*/  FFMA.FTZ R34, R191, R211.reuse, R218.reuse ;  /* 0x000000d3bf227223 */ /* 0x180fe200000100da */
[-CC-:B------:R-:W-:Y:S01]  /*2b90*/  FFMA.FTZ R33, R188, R211.reuse, R218.reuse ;  /* 0x000000d3bc217223 */ /* 0x180fe200000100da */
[-C--:B------:R-:W-:Y:S01]  /*2ba0*/  FFMA.FTZ R32, R193, R211.reuse, R218 ;  /* 0x000000d3c1207223 */ /* 0x080fe200000100da */
[----:B------:R-:W-:Y:S01]  /*2bb0*/  LOP3.LUT P2, RZ, R175, 0xff0000, RZ, 0xc0, !PT ;  /* 0x00ff0000afff7812 */ /* 0x000fe2000784c0ff */
[----:B------:R-:W-:Y:S01]  /*2bc0*/  FADD.FTZ R34, R13, -R34 ;  /* 0x800000220d227221 */ /* 0x000fe20000010000 */
[----:B------:R-:W-:Y:S01]  /*2bd0*/  FADD.FTZ R168, R14, -R33 ;  /* 0x800000210ea87221 */ /* 0x000fe20000010000 */
[----:B------:R-:W-:Y:S01]  /*2be0*/  FADD.FTZ R32, R11, -R32 ;  /* 0x800000200b207221 */ /* 0x000fe20000010000 */
[--C-:B------:R-:W-:Y:S01]  /*2bf0*/  FFMA.FTZ R33, R190, R211, R218.reuse ;  /* 0x000000d3be217223 */ /* 0x100fe200000100da */
[C---:B-----5:R-:W-:Y:S01]  /*2c00*/  FMUL.FTZ R35, R173.reuse, R34 ;  /* 0x00000022ad237220 */ /* 0x060fe20000410000 */
[C---:B------:R-:W-:Y:S01]  /*2c10*/  FMUL.FTZ R170, R173.reuse, R168 ;  /* 0x000000a8adaa7220 */ /* 0x040fe20000410000 */
[----:B------:R-:W-:Y:S01]  /*2c20*/  FMUL.FTZ R34, R173, R32 ;  /* 0x00000020ad227220 */ /* 0x000fe20000410000 */
[----:B------:R-:W-:Y:S01]  /*2c30*/  ISETP.GE.U32.AND P0, PT, R174, RZ, PT ;  /* 0x000000ffae00720c */ /* 0x000fe20003f06070 */
[----:B------:R-:W-:Y:S01]  /*2c40*/  FMUL.FTZ R168, R35, UR13 ;  /* 0x0000000d23a87c20 */ /* 0x000fe20008410000 */
[C---:B------:R-:W-:Y:S01]  /*2c50*/  LOP3.LUT P5, RZ, R175.reuse, 0xff, RZ, 0xc0, !PT ;  /* 0x000000ffafff7812 */ /* 0x040fe200078ac0ff */
[----:B------:R-:W-:Y:S01]  /*2c60*/  FMUL.FTZ R32, R34, UR13 ;  /* 0x0000000d22207c20 */ /* 0x000fe20008410000 */
[C---:B------:R-:W-:Y:S01]  /*2c70*/  F2FP.F16.F32.PACK_AB R35, R170.reuse, R35 ;  /* 0x00000023aa23723e */ /* 0x040fe200000000ff */
[----:B------:R-:W-:Y:S01]  /*2c80*/  FMUL.FTZ R170, R170, UR13 ;  /* 0x0000000daaaa7c20 */ /* 0x000fe20008410000 */
[----:B------:R-:W-:Y:S01]  /*2c90*/  FSEL R216, R168, RZ, P2 ;  /* 0x000000ffa8d87208 */ /* 0x000fe20001000000 */
[----:B------:R-:W-:Y:S01]  /*2ca0*/  FADD.FTZ R168, R12, -R33 ;  /* 0x800000210ca87221 */ /* 0x000fe20000010000 */
[----:B------:R-:W-:Y:S01]  /*2cb0*/  ISETP.GE.U32.AND.EX P0, PT, R175, 0x1000000, PT, P0 ;  /* 0x01000000af00780c */ /* 0x000fe20003f06100 */
[-CC-:B------:R-:W-:Y:S01]  /*2cc0*/  FFMA.FTZ R169, R192, R211.reuse, R218.reuse ;  /* 0x000000d3c0a97223 */ /* 0x180fe200000100da */
[----:B0-----:R-:W-:Y:S01]  /*2cd0*/  FSEL R178, R32, RZ, P5 ;  /* 0x000000ff20b27208 */ /* 0x001fe20002800000 */
[-CC-:B------:R-:W-:Y:S01]  /*2ce0*/  FFMA.FTZ R32, R195, R211.reuse, R218.reuse ;  /* 0x000000d3c3207223 */ /* 0x180fe200000100da */
[----:B------:R-:W-:Y:S01]  /*2cf0*/  FMUL.FTZ R171, R173, R168 ;  /* 0x000000a8adab7220 */ /* 0x000fe20000410000 */
[----:B------:R-:W-:Y:S01]  /*2d00*/  FSEL R217, R170, RZ, P0 ;  /* 0x000000ffaad97208 */ /* 0x000fe20000000000 */
[-C--:B------:R-:W-:Y:S01]  /*2d10*/  FFMA.FTZ R33, R3, R211.reuse, R218 ;  /* 0x000000d303217223 */ /* 0x080fe200000100da */
[----:B------:R-:W-:Y:S01]  /*2d20*/  FADD.FTZ R170, R9, -R32 ;  /* 0x8000002009aa7221 */ /* 0x000fe20000010000 */
[----:B------:R-:W-:Y:S01]  /*2d30*/  FFMA.FTZ R168, R194, R211, R218 ;  /* 0x000000d3c2a87223 */ /* 0x000fe200000100da */
[C---:B------:R-:W-:Y:S01]  /*2d40*/  F2FP.F16.F32.PACK_AB R34, R171.reuse, R34 ;  /* 0x00000022ab22723e */ /* 0x040fe200000000ff */
[----:B------:R-:W-:Y:S01]  /*2d50*/  FMUL.FTZ R171, R171, UR13 ;  /* 0x0000000dabab7c20 */ /* 0x000fe20008410000 */
[----:B------:R-:W-:Y:S01]  /*2d60*/  LOP3.LUT P2, RZ, R175, 0xff00, RZ, 0xc0, !PT ;  /* 0x0000ff00afff7812 */ /* 0x000fe2000784c0ff */
[----:B------:R-:W-:Y:S01]  /*2d70*/  FADD.FTZ R176, R10, -R169 ;  /* 0x800000a90ab07221 */ /* 0x000fe20000010000 */
        /* <DEDUP_REMOVED lines=9> */
[C---:B------:R-:W-:Y:S01]  /*2e10*/  F2FP.F16.F32.PACK_AB R33, R176.reuse, R33 ;  /* 0x00000021b021723e */ /* 0x040fe200000000ff */
[----:B------:R-:W-:Y:S01]  /*2e20*/  FMUL.FTZ R177, R176, UR13 ;  /* 0x0000000db0b17c20 */ /* 0x000fe20008410000 */
[----:B------:R-:W-:Y:S01]  /*2e30*/  LOP3.LUT P5, RZ, R174, 0xff000000, RZ, 0xc0, !PT ;  /* 0xff000000aeff7812 */ /* 0x000fe200078ac0ff */
[----:B------:R-:W-:Y:S01]  /*2e40*/  FMUL.FTZ R168, R32, UR13 ;  /* 0x0000000d20a87c20 */ /* 0x000fe20008410000 */
[----:B------:R-:W-:Y:S01]  /*2e50*/  FMUL.FTZ R170, R169, UR13 ;  /* 0x0000000da9aa7c20 */ /* 0x000fe20008410000 */
[----:B------:R-:W-:-:S02]  /*2e60*/  FSEL R176, R171, RZ, P0 ;  /* 0x000000ffabb07208 */ /* 0x000fc40000000000 */
[C---:B------:R-:W-:Y:S02]  /*2e70*/  LOP3.LUT P2, RZ, R174.reuse, 0xff, RZ, 0xc0, !PT ;  /* 0x000000ffaeff7812 */ /* 0x040fe4000784c0ff */
[----:B------:R-:W-:Y:S02]  /*2e80*/  LOP3.LUT P0, RZ, R174, 0xff00, RZ, 0xc0, !PT ;  /* 0x0000ff00aeff7812 */ /* 0x000fe4000780c0ff */
[----:B------:R-:W-:Y:S02]  /*2e90*/  F2FP.F16.F32.PACK_AB R32, R169, R32 ;  /* 0x00000020a920723e */ /* 0x000fe400000000ff */
        /* <DEDUP_REMOVED lines=8> */
.L_x_664:
[----:B------:R-:W-:Y:S01]  /*2f20*/  UMOV UR4, UR6 ;  /* 0x0000000600047c82 */ /* 0x000fe20008000000 */
[----:B------:R-:W-:Y:S01]  /*2f30*/  UMOV UR5, UR7 ;  /* 0x0000000700057c82 */ /* 0x000fe20008000000 */
[----:B------:R-:W-:-:S04]  /*2f40*/  UISETP.NE.U32.AND UP0, UPT, UR4, URZ, UPT ;  /* 0x000000ff0400728c */ /* 0x000fc8000bf05070 */
[----:B------:R-:W-:-:S09]  /*2f50*/  UISETP.NE.AND.EX UP0, UPT, UR5, URZ, UPT, UP0 ;  /* 0x000000ff0500728c */ /* 0x000fd2000bf05300 */
[----:B------:R-:W-:Y:S05]  /*2f60*/  BRA.U UP0, `(.L_x_667) ;  /* 0x0000000100f87547 */ /* 0x000fea000b800000 */
[-CC-:B------:R-:W-:Y:S01]  /*2f70*/  FFMA.FTZ R220, R191, R211.reuse, R218.reuse ;  /* 0x000000d3bfdc7223 */ /* 0x180fe200000100da */
[-CC-:B------:R-:W-:Y:S01]  /*2f80*/  FFMA.FTZ R169, R188, R211.reuse, R218.reuse ;  /* 0x000000d3bca97223 */ /* 0x180fe200000100da */
[--C-:B0-----:R-:W-:Y:S02]  /*2f90*/  HADD2.F32 R176, -RZ, R47.reuse.H0_H0 ;  /* 0x2000002fffb07230 */ /* 0x101fe40000004100 */
[-C--:B------:R-:W-:Y:S01]  /*2fa0*/  FFMA.FTZ R216, R193, R211.reuse, R218 ;  /* 0x000000d3c1d87223 */ /* 0x080fe200000100da */
[----:B------:R-:W-:Y:S02]  /*2fb0*/  HADD2.F32 R178, -RZ, R47.H1_H1 ;  /* 0x3000002fffb27230 */ /* 0x000fe40000004100 */
[----:B------:R-:W-:Y:S01]  /*2fc0*/  FADD.FTZ R177, R13, -R220 ;  /* 0x800000dc0db17221 */ /* 0x000fe20000010000 */
[----:B------:R-:W-:Y:S01]  /*2fd0*/  FFMA.FTZ R171, R190, R211, R218 ;  /* 0x000000d3beab7223 */ /* 0x000fe200000100da */
[----:B------:R-:W-:Y:S01]  /*2fe0*/  FADD.FTZ R179, R14, -R169 ;  /* 0x800000a90eb37221 */ /* 0x000fe20000010000 */
[----:B------:R-:W-:-:S02]  /*2ff0*/  HADD2.F32 R168, -RZ, R46.H0_H0 ;  /* 0x2000002effa87230 */ /* 0x000fc40000004100 */
[----:B------:R-:W-:Y:S01]  /*3000*/  FFMA.FTZ R220, R195, R211, R218 ;  /* 0x000000d3c3dc7223 */ /* 0x000fe200000100da */
[----:B------:R-:W-:Y:S01]  /*3010*/  FADD.FTZ R169, R11, -R216 ;  /* 0x800000d80ba97221 */ /* 0x000fe20000010000 */
[----:B------:R-:W-:Y:S02]  /*3020*/  HADD2.F32 R170, -RZ, R46.H1_H1 ;  /* 0x3000002effaa7230 */ /* 0x000fe40000004100 */
[C---:B-----5:R-:W-:Y:S01]  /*3030*/  FFMA.FTZ R177, R173.reuse, R177, R176 ;  /* 0x000000b1adb17223 */ /* 0x060fe200000100b0 */
[----:B------:R-:W-:Y:S01]  /*3040*/  FADD.FTZ R171, R12, -R171 ;  /* 0x800000ab0cab7221 */ /* 0x000fe20000010000 */
[----:B------:R-:W-:Y:S01]  /*3050*/  FFMA.FTZ R179, R173, R179, R178 ;  /* 0x000000b3adb37223 */ /* 0x000fe200000100b2 */
[----:B------:R-:W-:Y:S02]  /*3060*/  HADD2.F32 R176, -RZ, R45.H0_H0 ;  /* 0x2000002dffb07230 */ /* 0x000fe40000004100 */
[-CC-:B------:R-:W-:Y:S01]  /*3070*/  FFMA.FTZ R217, R3, R211.reuse, R218.reuse ;  /* 0x000000d303d97223 */ /* 0x180fe200000100da */
[----:B------:R-:W-:Y:S01]  /*3080*/  FFMA.FTZ R219, R192, R211, R218 ;  /* 0x000000d3c0db7223 */ /* 0x000fe200000100da */
[----:B------:R-:W-:Y:S01]  /*3090*/  FADD.FTZ R220, R9, -R220 ;  /* 0x800000dc09dc7221 */ /* 0x000fe20000010000 */
[----:B------:R-:W-:Y:S01]  /*30a0*/  ISETP.GE.U32.AND P0, PT, R174, RZ, PT ;  /* 0x000000ffae00720c */ /* 0x000fe20003f06070 */
[----:B------:R-:W-:Y:S01]  /*30b0*/  FFMA.FTZ R169, R173, R169, R168 ;  /* 0x000000a9ada97223 */ /* 0x000fe200000100a8 */
[----:B------:R-:W-:Y:S01]  /*30c0*/  FFMA.FTZ R216, R194, R211, R218 ;  /* 0x000000d3c2d87223 */ /* 0x000fe200000100da */
[----:B------:R-:W-:-:S02]  /*30d0*/  HADD2.F32 R168, -RZ, R44.H0_H0 ;  /* 0x2000002cffa87230 */ /* 0x000fc40000004100 */
[----:B------:R-:W-:Y:S01]  /*30e0*/  FFMA.FTZ R171, R173, R171, R170 ;  /* 0x000000abadab7223 */ /* 0x000fe200000100aa */
[----:B------:R-:W-:Y:S01]  /*30f0*/  FADD.FTZ R217, R8, -R217 ;  /* 0x800000d908d97221 */ /* 0x000fe20000010000 */
[----:B------:R-:W-:Y:S01]  /*3100*/  FMUL.FTZ R177, R177, UR13 ;  /* 0x0000000db1b17c20 */ /* 0x000fe20008410000 */
[----:B------:R-:W-:Y:S01]  /*3110*/  FMUL.FTZ R179, R179, UR13 ;  /* 0x0000000db3b37c20 */ /* 0x000fe20008410000 */
[----:B------:R-:W-:Y:S02]  /*3120*/  HADD2.F32 R178, -RZ, R45.H1_H1 ;  /* 0x3000002dffb27230 */ /* 0x000fe40000004100 */
[----:B------:R-:W-:Y:S01]  /*3130*/  FADD.FTZ R221, R10, -R219 ;  /* 0x800000db0add7221 */ /* 0x000fe20000010000 */
[----:B------:R-:W-:Y:S02]  /*3140*/  HADD2.F32 R170, -RZ, R44.H1_H1 ;  /* 0x3000002cffaa7230 */ /* 0x000fe40000004100 */
[----:B------:R-:W-:Y:S01]  /*3150*/  FFMA.FTZ R176, R173, R220, R176 ;  /* 0x000000dcadb07223 */ /* 0x000fe200000100b0 */
[----:B------:R-:W-:Y:S01]  /*3160*/  LOP3.LUT P2, RZ, R175, 0xff0000, RZ, 0xc0, !PT ;  /* 0x00ff0000afff7812 */ /* 0x000fe2000784c0ff */
[----:B------:R-:W-:Y:S01]  /*3170*/  FADD.FTZ R219, R7, -R216 ;  /* 0x800000d807db7221 */ /* 0x000fe20000010000 */
[----:B------:R-:W-:Y:S01]  /*3180*/  ISETP.GE.U32.AND.EX P0, PT, R175, 0x1000000, PT, P0 ;  /* 0x01000000af00780c */ /* 0x000fe20003f06100 */
[----:B------:R-:W-:Y:S01]  /*3190*/  FFMA.FTZ R168, R173, R217, R168 ;  /* 0x000000d9ada87223 */ /* 0x000fe200000100a8 */
[----:B------:R-:W-:Y:S01]  /*31a0*/  FMUL.FTZ R169, R169, UR13 ;  /* 0x0000000da9a97c20 */ /* 0x000fe20008410000 */
[----:B------:R-:W-:Y:S01]  /*31b0*/  LOP3.LUT P5, RZ, R175, 0xff, RZ, 0xc0, !PT ;  /* 0x000000ffafff7812 */ /* 0x000fe200078ac0ff */
[----:B------:R-:W-:Y:S01]  /*31c0*/  FMUL.FTZ R171, R171, UR13 ;  /* 0x0000000dabab7c20 */ /* 0x000fe20008410000 */
[----:B------:R-:W-:Y:S01]  /*31d0*/  FSEL R217, R177, RZ, P2 ;  /* 0x000000ffb1d97208 */ /* 0x000fe20001000000 */
[----:B------:R-:W-:Y:S01]  /*31e0*/  FMUL.FTZ R176, R176, UR13 ;  /* 0x0000000db0b07c20 */ /* 0x000fe20008410000 */
[----:B------:R-:W-:Y:S01]  /*31f0*/  FSEL R220, R179, RZ, P0 ;  /* 0x000000ffb3dc7208 */ /* 0x000fe20000000000 */
        /* <DEDUP_REMOVED lines=16> */
[----:B------:R-:W-:Y:S02]  /*3300*/  F2FP.F16.F32.PACK_AB R171, R220, R217 ;  /* 0x000000d9dcab723e */ /* 0x000fe400000000ff */
[----:B------:R-:W-:Y:S02]  /*3310*/  F2FP.F16.F32.PACK_AB R170, R216, R179 ;  /* 0x000000b3d8aa723e */ /* 0x000fe400000000ff */
[----:B------:R-:W-:Y:S02]  /*3320*/  F2FP.F16.F32.PACK_AB R169, R178, R169 ;  /* 0x000000a9b2a9723e */ /* 0x000fe400000000ff */
[----:B------:R-:W-:Y:S01]  /*3330*/  F2FP.F16.F32.PACK_AB R168, R177, R168 ;  /* 0x000000a8b1a8723e */ /* 0x000fe200000000ff */
[----:B------:R-:W-:Y:S06]  /*3340*/  BRA `(.L_x_666) ;  /* 0x0000001800487947 */ /* 0x000fec0003800000 */
.L_x_667:
[-CC-:B------:R-:W-:Y:S01]  /*3350*/  FFMA.FTZ R32, R191, R211.reuse, R218.reuse ;  /* 0x000000d3bf207223 */ /* 0x180fe200000100da */
[----:B------:R-:W-:Y:S02]  /*3360*/  HADD2.F32 R34, -RZ, R47.H0_H0 ;  /* 0x2000002fff227230 */ /* 0x000fe40000004100 */
[-C--:B------:R-:W-:Y:S01]  /*3370*/  FFMA.FTZ R169, R190, R211.reuse, R218 ;  /* 0x000000d3bea97223 */ /* 0x080fe200000100da */
[--C-:B------:R-:W-:Y:S02]  /*3380*/  HADD2.F32 R177, -RZ, R46.reuse.H1_H1 ;  /* 0x3000002effb17230 */ /* 0x100fe40000004100 */
[----:B------:R-:W-:Y:S01]  /*3390*/  FADD.FTZ R32, R13, -R32 ;  /* 0x800000200d207221 */ /* 0x000fe20000010000 */
[----:B------:R-:W-:Y:S02]  /*33a0*/  HADD2.F32 R33, -RZ, R45.H0_H0 ;  /* 0x2000002dff217230 */ /* 0x000fe40000004100 */
[----:B------:R-:W-:Y:S01]  /*33b0*/  FADD.FTZ R168, R12, -R169 ;  /* 0x800000a90ca87221 */ /* 0x000fe20000010000 */
[-C--:B------:R-:W-:Y:S01]  /*33c0*/  FFMA.FTZ R171, R188, R211.reuse, R218 ;  /* 0x000000d3bcab7223 */ /* 0x080fe200000100da */
[----:B-----5:R-:W-:Y:S01]  /*33d0*/  FFMA.FTZ R179, R173, R32, R34 ;  /* 0x00000020adb37223 */ /* 0x020fe20000010022 */
[-CC-:B------:R-:W-:Y:S01]  /*33e0*/  FFMA.FTZ R32, R195, R211.reuse, R218.reuse ;  /* 0x000000d3c3207223 */ /* 0x180fe200000100da */
[----:B------:R-:W-:Y:S01]  /*33f0*/  FFMA.FTZ R34, R193, R211, R218 ;  /* 0x000000d3c1227223 */ /* 0x000fe200000100da */
[----:B------:R-:W-:-:S02]  /*3400*/  HADD2.F32 R35, -RZ, R46.H0_H0 ;  /* 0x2000002eff237230 */ /* 0x000fc40000004100 */
[----:B0-----:R-:W-:Y:S01]  /*3410*/  FFMA.FTZ R178, R173, R168, R177 ;  /* 0x000000a8adb27223 */ /* 0x001fe200000100b1 */
[----:B------:R-:W-:Y:S01]  /*3420*/  FADD.FTZ R32, R9, -R32 ;  /* 0x8000002009207221 */ /* 0x000fe20000010000 */
[----:B------:R-:W-:Y:S01]  /*3430*/  FADD.FTZ R34, R11, -R34 ;  /* 0x800000220b227221 */ /* 0x000fe20000010000 */
[----:B------:R-:W-:Y:S01]  /*3440*/  FADD.FTZ R170, R14, -R171 ;  /* 0x800000ab0eaa7221 */ /* 0x000fe20000010000 */
[----:B------:R-:W-:Y:S02]  /*3450*/  HADD2.F32 R176, -RZ, R47.H1_H1 ;  /* 0x3000002fffb07230 */ /* 0x000fe40000004100 */
[----:B------:R-:W-:Y:S01]  /*3460*/  FFMA.FTZ R168, R173, R32, R33 ;  /* 0x00000020ada87223 */ /* 0x000fe20000010021 */
[-CC-:B------:R-:W-:Y:S01]  /*3470*/  FFMA.FTZ R33, R3, R211.reuse, R218.reuse ;  /* 0x000000d303217223 */ /* 0x180fe200000100da */
[----:B------:R-:W-:Y:S01]  /*3480*/  FFMA.FTZ R171, R173, R34, R35 ;  /* 0x00000022adab7223 */ /* 0x000fe20000010023 */
[-CC-:B------:R-:W-:Y:S01]  /*3490*/  FFMA.FTZ R34, R194, R211.reuse, R218.reuse ;  /* 0x000000d3c2227223 */ /* 0x180fe200000100da */
[----:B------:R-:W-:Y:S01]  /*34a0*/  FFMA.FTZ R169, R192, R211, R218 ;  /* 0x000000d3c0a97223 */ /* 0x000fe200000100da */
[----:B------:R-:W-:Y:S01]  /*34b0*/  FADD.FTZ R32, R8, -R33 ;  /* 0x8000002108207221 */ /* 0x000fe20000010000 */
[----:B------:R-:W-:-:S02]  /*34c0*/  HADD2.F32 R33, -RZ, R44.H1_H1 ;  /* 0x3000002cff217230 */ /* 0x000fc40000004100 */
[----:B------:R-:W-:Y:S01]  /*34d0*/  FADD.FTZ R34, R7, -R34 ;  /* 0x8000002207227221 */ /* 0x000fe20000010000 */
[C---:B------:R-:W-:Y:S01]  /*34e0*/  FFMA.FTZ R216, R173.reuse, R170, R176 ;  /* 0x000000aaadd87223 */ /* 0x040fe200000100b0 */
[----:B------:R-:W-:Y:S01]  /*34f0*/  HADD2.F32 R35, -RZ, R44.H0_H0 ;  /* 0x2000002cff237230 */ /* 0x000fe20000004100 */
[----:B------:R-:W-:Y:S01]  /*3500*/  ISETP.GE.U32.AND P0, PT, R174, RZ, PT ;  /* 0x000000ffae00720c */ /* 0x000fe20003f06070 */
[----:B------:R-:W-:Y:S01]  /*3510*/  FADD.FTZ R170, R10, -R169 ;  /* 0x800000a90aaa7221 */ /* 0x000fe20000010000 */
[----:B------:R-:W-:Y:S01]  /*3520*/  FFMA.FTZ R169, R173, R34, R33 ;  /* 0x00000022ada97223 */ /* 0x000fe20000010021 */
[C---:B------:R-:W-:Y:S01]  /*3530*/  FMUL.FTZ R33, R216.reuse, UR13 ;  /* 0x0000000dd8217c20 */ /* 0x040fe20008410000 */
[----:B------:R-:W-:Y:S01]  /*3540*/  ISETP.GE.U32.AND.EX P0, PT, R175, 0x1000000, PT, P0 ;  /* 0x01000000af00780c */ /* 0x000fe20003f06100 */
[----:B------:R-:W-:Y:S02]  /*3550*/  HADD2.F32 R176, -RZ, R45.H1_H1 ;  /* 0x3000002dffb07230 */ /* 0x000fe40000004100 */
[----:B------:R-:W-:Y:S01]  /*3560*/  FFMA.FTZ R32, R173, R32, R35 ;  /* 0x00000020ad207223 */ /* 0x000fe20000010023 */
[----:B------:R-:W-:Y:S01]  /*3570*/  F2FP.F16.F32.PACK_AB R35, R216, R179 ;  /* 0x000000b3d823723e */ /* 0x000fe200000000ff */
[----:B------:R-:W-:Y:S01]  /*3580*/  FMUL.FTZ R179, R179, UR13 ;  /* 0x0000000db3b37c20 */ /* 0x000fe20008410000 */
[----:B------:R-:W-:Y:S01]  /*3590*/  LOP3.LUT P2, RZ, R175, 0xff0000, RZ, 0xc0, !PT ;  /* 0x00ff0000afff7812 */ /* 0x000fe2000784c0ff */
[----:B------:R-:W-:Y:S01]  /*35a0*/  FFMA.FTZ R177, R173, R170, R176 ;  /* 0x000000aaadb17223 */ /* 0x000fe200000100b0 */
[----:B------:R-:W-:Y:S01]  /*35b0*/  FSEL R217, R33, RZ, P0 ;  /* 0x000000ff21d97208 */ /* 0x000fe20000000000 */
[----:B------:R-:W-:Y:S01]  /*35c0*/  FMUL.FTZ R33, R171, UR13 ;  /* 0x0000000dab217c20 */ /* 0x000fe20008410000 */
[C---:B------:R-:W-:Y:S01]  /*35d0*/  LOP3.LUT P5, RZ, R175.reuse, 0xff, RZ, 0xc0, !PT ;  /* 0x000000ffafff7812 */ /* 0x040fe200078ac0ff */
[C---:B------:R-:W-:Y:S01]  /*35e0*/  FMUL.FTZ R170, R178.reuse, UR13 ;  /* 0x0000000db2aa7c20 */ /* 0x040fe20008410000 */
[----:B------:R-:W-:Y:S01]  /*35f0*/  F2FP.F16.F32.PACK_AB R34, R178, R171 ;  /* 0x000000abb222723e */ /* 0x000fe200000000ff */
[----:B------:R-:W-:Y:S01]  /*3600*/  FMUL.FTZ R171, R168, UR13 ;  /* 0x0000000da8ab7c20 */ /* 0x000fe20008410000 */
[----:B------:R-:W-:-:S02]  /*3610*/  LOP3.LUT P0, RZ, R175, 0xff00, RZ, 0xc0, !PT ;  /* 0x0000ff00afff7812 */ /* 0x000fc4000780c0ff */
[----:B------:R-:W-:Y:S02]  /*3620*/  FSEL R216, R179, RZ, P2 ;  /* 0x000000ffb3d87208 */ /* 0x000fe40001000000 */
[----:B------:R-:W-:Y:S02]  /*3630*/  LOP3.LUT P2, RZ, R174, 0xff0000, RZ, 0xc0, !PT ;  /* 0x00ff0000aeff7812 */ /* 0x000fe4000784c0ff */
[----:B------:R-:W-:Y:S02]  /*3640*/  FSEL R178, R33, RZ, P5 ;  /* 0x000000ff21b27208 */ /* 0x000fe40002800000 */
[C---:B------:R-:W-:Y:S01]  /*3650*/  F2FP.F16.F32.PACK_AB R33, R177.reuse, R168 ;  /* 0x000000a8b121723e */ /* 0x040fe200000000ff */
[----:B------:R-:W-:Y:S01]  /*3660*/  FMUL.FTZ R177, R177, UR13 ;  /* 0x0000000db1b17c20 */ /* 0x000fe20008410000 */
[----:B------:R-:W-:Y:S01]  /*3670*/  FSEL R179, R170, RZ, P0 ;  /* 0x000000ffaab37208 */ /* 0x000fe20000000000 */
[----:B------:R-:W-:Y:S01]  /*3680*/  FMUL.FTZ R168, R32, UR13 ;  /* 0x0000000d20a87c20 */ /* 0x000fe20008410000 */
[----:B------:R-:W-:Y:S01]  /*3690*/  LOP3.LUT P5, RZ, R174, 0xff000000, RZ, 0xc0, !PT ;  /* 0xff000000aeff7812 */ /* 0x000fe200078ac0ff */
        /* <DEDUP_REMOVED lines=13> */
.L_x_663:
        /* <DEDUP_REMOVED lines=14> */
[----:B------:R-:W-:Y:S01]  /*3850*/  ISETP.GE.U32.AND P2, PT, R174, RZ, PT ;  /* 0x000000ffae00720c */ /* 0x000fe20003f46070 */
[----:B------:R-:W-:Y:S01]  /*3860*/  FADD.FTZ R30, R12, -R29 ;  /* 0x8000001d0c1e7221 */ /* 0x000fe20000010000 */
[C---:B-----5:R-:W-:Y:S01]  /*3870*/  FMUL.FTZ R28, R173.reuse, R28 ;  /* 0x0000001cad1c7220 */ /* 0x060fe20000410000 */
[----:B------:R-:W-:Y:S01]  /*3880*/  FMUL.FTZ R168, R173, R168 ;  /* 0x000000a8ada87220 */ /* 0x000fe20000410000 */
[----:B------:R-:W-:Y:S01]  /*3890*/  LOP3.LUT P5, RZ, R215, 0xff0000, RZ, 0xc0, !PT ;  /* 0x00ff0000d7ff7812 */ /* 0x000fe200078ac0ff */
[----:B------:R-:W-:Y:S01]  /*38a0*/  FMUL.FTZ R30, R173, R30 ;  /* 0x0000001ead1e7220 */ /* 0x000fe20000410000 */
[----:B------:R-:W-:Y:S01]  /*38b0*/  FMUL.FTZ R31, R28, UR13 ;  /* 0x0000000d1c1f7c20 */ /* 0x000fe20008410000 */
[-C--:B------:R-:W-:Y:S01]  /*38c0*/  FFMA.FTZ R28, R193, R211.reuse, R218 ;  /* 0x000000d3c11c7223 */ /* 0x080fe200000100da */
[----:B------:R-:W-:Y:S01]  /*38d0*/  FMUL.FTZ R29, R168, UR13 ;  /* 0x0000000da81d7c20 */ /* 0x000fe20008410000 */
[----:B------:R-:W-:Y:S01]  /*38e0*/  ISETP.GE.U32.AND.EX P2, PT, R175, 0x1000000, PT, P2 ;  /* 0x01000000af00780c */ /* 0x000fe20003f46120 */
[----:B------:R-:W-:Y:S01]  /*38f0*/  FMUL.FTZ R177, R30, UR13 ;  /* 0x0000000d1eb17c20 */ /* 0x000fe20008410000 */
[----:B------:R-:W-:Y:S01]  /*3900*/  FSEL R171, R31, RZ, P0 ;  /* 0x000000ff1fab7208 */ /* 0x000fe20000000000 */
[----:B------:R-:W-:Y:S01]  /*3910*/  FADD.FTZ R28, R11, -R28 ;  /* 0x8000001c0b1c7221 */ /* 0x000fe20000010000 */
[----:B------:R-:W-:Y:S01]  /*3920*/  ISETP.GE.U32.AND P0, PT, R214, RZ, PT ;  /* 0x000000ffd600720c */ /* 0x000fe20003f06070 */
[----:B------:R-:W-:Y:S01]  /*3930*/  FFMA.FTZ R169, R192, R211, R218 ;  /* 0x000000d3c0a97223 */ /* 0x000fe200000100da */
[----:B------:R-:W-:Y:S01]  /*3940*/  FSEL R31, R31, RZ, P5 ;  /* 0x000000ff1f1f7208 */ /* 0x000fe20002800000 */
[----:B------:R-:W-:Y:S01]  /*3950*/  FMUL.FTZ R28, R173, R28 ;  /* 0x0000001cad1c7220 */ /* 0x000fe20000410000 */
[----:B------:R-:W-:-:S02]  /*3960*/  ISETP.GE.U32.AND.EX P0, PT, R215, 0x1000000, PT, P0 ;  /* 0x01000000d700780c */ /* 0x000fc40003f06100 */
[C---:B------:R-:W-:Y:S01]  /*3970*/  FSEL R170, R29.reuse, RZ, P2 ;  /* 0x000000ff1daa7208 */ /* 0x040fe20001000000 */
[----:B------:R-:W-:Y:S01]  /*3980*/  FMUL.FTZ R168, R28, UR13 ;  /* 0x0000000d1ca87c20 */ /* 0x000fe20008410000 */
[----:B------:R-:W-:Y:S02]  /*3990*/  FSEL R28, R29, RZ, P0 ;  /* 0x000000ff1d1c7208 */ /* 0x000fe40000000000 */
[C---:B------:R-:W-:Y:S02]  /*39a0*/  LOP3.LUT P5, RZ, R215.reuse, 0xff, RZ, 0xc0, !PT ;  /* 0x000000ffd7ff7812 */ /* 0x040fe400078ac0ff */
[----:B------:R-:W-:Y:S02]  /*39b0*/  LOP3.LUT P2, RZ, R215, 0xff00, RZ, 0xc0, !PT ;  /* 0x0000ff00d7ff7812 */ /* 0x000fe4000784c0ff */
[----:B------:R-:W-:Y:S01]  /*39c0*/  F2FP.F16.F32.PACK_AB R31, R28, R31 ;  /* 0x0000001f1c1f723e */ /* 0x000fe200000000ff */
[----:B------:R-:W-:Y:S01]  /*39d0*/  FFMA.FTZ R28, R195, R211, R218 ;  /* 0x000000d3c31c7223 */ /* 0x000fe200000100da */
[----:B------:R-:W-:-:S02]  /*39e0*/  FSEL R30, R168, RZ, P5 ;  /* 0x000000ffa81e7208 */ /* 0x000fc40002800000 */
[----:B------:R-:W-:Y:S01]  /*39f0*/  FSEL R29, R177, RZ, P2 ;  /* 0x000000ffb11d7208 */ /* 0x000fe20001000000 */
[----:B------:R-:W-:Y:S01]  /*3a00*/  FADD.FTZ R28, R9, -R28 ;  /* 0x8000001c091c7221 */ /* 0x000fe20000010000 */
[----:B------:R-:W-:Y:S02]  /*3a10*/  LOP3.LUT P5, RZ, R175, 0xff, RZ, 0xc0, !PT ;  /* 0x000000ffafff7812 */ /* 0x000fe400078ac0ff */
[----:B------:R-:W-:Y:S01]  /*3a20*/  F2FP.F16.F32.PACK_AB R30, R29, R30 ;  /* 0x0000001e1d1e723e */ /* 0x000fe200000000ff */
[----:B------:R-:W-:Y:S01]  /*3a30*/  FMUL.FTZ R29, R173, R28 ;  /* 0x0000001cad1d7220 */ /* 0x000fe20000410000 */
[----:B------:R-:W-:Y:S01]  /*3a40*/  FFMA.FTZ R28, R194, R211, R218 ;  /* 0x000000d3c21c7223 */ /* 0x000fe200000100da */
[----:B------:R-:W-:Y:S01]  /*3a50*/  F2FP.F16.F32.PACK_AB R171, R170, R171 ;  /* 0x000000abaaab723e */ /* 0x000fe200000000ff */
[----:B------:R-:W-:Y:S01]  /*3a60*/  FADD.FTZ R170, R10, -R169 ;  /* 0x800000a90aaa7221 */ /* 0x000fe20000010000 */
[----:B0-----:R-:W-:Y:S01]  /*3a70*/  FSEL R176, R168, RZ, P5 ;  /* 0x000000ffa8b07208 */ /* 0x001fe20002800000 */
        /* <DEDUP_REMOVED lines=25> */
[----:B------:R-:W-:Y:S02]  /*3c10*/  F2FP.F16.F32.PACK_AB R170, R219, R176 ;  /* 0x000000b0dbaa723e */ /* 0x000fe400000000ff */
[----:B------:R-:W-:Y:S02]  /*3c20*/  FSEL R177, R177, RZ, P0 ;  /* 0x000000ffb1b17208 */ /* 0x000fe40000000000 */
[C---:B------:R-:W-:Y:S02]  /*3c30*/  FSEL R28, R169.reuse, RZ, P2 ;  /* 0x000000ffa91c7208 */ /* 0x040fe40001000000 */
[----:B------:R-:W-:-:S02]  /*3c40*/  FSEL R176, R169, RZ, P5 ;  /* 0x000000ffa9b07208 */ /* 0x000fc40002800000 */
[----:B------:R-:W-:Y:S02]  /*3c50*/  F2FP.F16.F32.PACK_AB R29, R168, R29 ;  /* 0x0000001da81d723e */ /* 0x000fe400000000ff */
[----:B------:R-:W-:Y:S02]  /*3c60*/  F2FP.F16.F32.PACK_AB R169, R217, R178 ;  /* 0x000000b2d9a9723e */ /* 0x000fe400000000ff */
[----:B------:R-:W-:Y:S02]  /*3c70*/  F2FP.F16.F32.PACK_AB R28, R177, R28 ;  /* 0x0000001cb11c723e */ /* 0x000fe400000000ff */
[----:B------:R-:W-:Y:S01]  /*3c80*/  F2FP.F16.F32.PACK_AB R168, R179, R176 ;  /* 0x000000b0b3a8723e */ /* 0x000fe200000000ff */
[----:B------:R-:W-:Y:S06]  /*3c90*/  BRA `(.L_x_666) ;  /* 0x0000000c00f47947 */ /* 0x000fec0003800000 */
.L_x_669:
[-CC-:B------:R-:W-:Y:S01]  /*3ca0*/  FFMA.FTZ R28, R191, R211.reuse, R218.reuse ;  /* 0x000000d3bf1c7223 */ /* 0x180fe200000100da */
[-CC-:B------:R-:W-:Y:S01]  /*3cb0*/  FFMA.FTZ R33, R188, R211.reuse, R218.reuse ;  /* 0x000000d3bc217223 */ /* 0x180fe200000100da */
[-C--:B------:R-:W-:Y:S01]  /*3cc0*/  FFMA.FTZ R29, R190, R211.reuse, R218 ;  /* 0x000000d3be1d7223 */ /* 0x080fe200000100da */
[----:B------:R-:W-:Y:S01]  /*3cd0*/  LOP3.LUT P0, RZ, R175, 0xff0000, RZ, 0xc0, !PT ;  /* 0x00ff0000afff7812 */ /* 0x000fe2000780c0ff */
[----:B------:R-:W-:Y:S01]  /*3ce0*/  FADD.FTZ R28, R13, -R28 ;  /* 0x8000001c0d1c7221 */ /* 0x000fe20000010000 */
[----:B------:R-:W-:Y:S01]  /*3cf0*/  FADD.FTZ R32, R14, -R33 ;  /* 0x800000210e207221 */ /* 0x000fe20000010000 */
[----:B------:R-:W-:Y:S01]  /*3d00*/  FADD.FTZ R30, R12, -R29 ;  /* 0x8000001d0c1e7221 */ /* 0x000fe20000010000 */
[----:B------:R-:W-:Y:S01]  /*3d10*/  ISETP.GE.U32.AND P2, PT, R174, RZ, PT ;  /* 0x000000ffae00720c */ /* 0x000fe20003f46070 */
[----:B-----5:R-:W-:Y:S01]  /*3d20*/  FMUL.FTZ R35, R173, R28 ;  /* 0x0000001cad237220 */ /* 0x020fe20000410000 */
[----:B------:R-:W-:Y:S01]  /*3d30*/  FFMA.FTZ R28, R193, R211, R218 ;  /* 0x000000d3c11c7223 */ /* 0x000fe200000100da */
[C---:B------:R-:W-:Y:S01]  /*3d40*/  FMUL.FTZ R32, R173.reuse, R32 ;  /* 0x00000020ad207220 */ /* 0x040fe20000410000 */
[----:B------:R-:W-:Y:S01]  /*3d50*/  FMUL.FTZ R29, R173, R30 ;  /* 0x0000001ead1d7220 */ /* 0x000fe20000410000 */
[----:B------:R-:W-:Y:S01]  /*3d60*/  FMUL.FTZ R31, R35, UR13 ;  /* 0x0000000d231f7c20 */ /* 0x000fe20008410000 */
[----:B------:R-:W-:Y:S01]  /*3d70*/  FADD.FTZ R28, R11, -R28 ;  /* 0x8000001c0b1c7221 */ /* 0x000fe20000010000 */
[----:B------:R-:W-:Y:S01]  /*3d80*/  FMUL.FTZ R30, R32, UR13 ;  /* 0x0000000d201e7c20 */ /* 0x000fe20008410000 */
[----:B------:R-:W-:Y:S01]  /*3d90*/  LOP3.LUT P5, RZ, R215, 0xff0000, RZ, 0xc0, !PT ;  /* 0x00ff0000d7ff7812 */ /* 0x000fe200078ac0ff */
[----:B------:R-:W-:Y:S01]  /*3da0*/  FMUL.FTZ R169, R29, UR13 ;  /* 0x0000000d1da97c20 */ /* 0x000fe20008410000 */
[----:B------:R-:W-:Y:S01]  /*3db0*/  FSEL R171, R31, RZ, P0 ;  /* 0x000000ff1fab7208 */ /* 0x000fe20000000000 */
[----:B------:R-:W-:Y:S01]  /*3dc0*/  FMUL.FTZ R28, R173, R28 ;  /* 0x0000001cad1c7220 */ /* 0x000fe20000410000 */
[----:B------:R-:W-:-:S02]  /*3dd0*/  ISETP.GE.U32.AND P0, PT, R214, RZ, PT ;  /* 0x000000ffd600720c */ /* 0x000fc40003f06070 */
[----:B------:R-:W-:Y:S02]  /*3de0*/  ISETP.GE.U32.AND.EX P2, PT, R175, 0x1000000, PT, P2 ;  /* 0x01000000af00780c */ /* 0x000fe40003f46120 */
[----:B------:R-:W-:Y:S01]  /*3df0*/  F2FP.F16.F32.PACK_AB R35, R32, R35 ;  /* 0x000000232023723e */ /* 0x000fe200000000ff */
[----:B------:R-:W-:Y:S01]  /*3e00*/  FMUL.FTZ R32, R28, UR13 ;  /* 0x0000000d1c207c20 */ /* 0x000fe20008410000 */
[----:B------:R-:W-:Y:S02]  /*3e10*/  FSEL R31, R31, RZ, P5 ;  /* 0x000000ff1f1f7208 */ /* 0x000fe40002800000 */
[C---:B------:R-:W-:Y:S02]  /*3e20*/  ISETP.GE.U32.AND.EX P0, PT, R215.reuse, 0x1000000, PT, P0 ;  /* 0x01000000d700780c */ /* 0x040fe40003f06100 */
[----:B------:R-:W-:Y:S02]  /*3e30*/  FSEL R168, R30, RZ, P2 ;  /* 0x000000ff1ea87208 */ /* 0x000fe40001000000 */
[----:B------:R-:W-:-:S02]  /*3e40*/  LOP3.LUT P5, RZ, R215, 0xff, RZ, 0xc0, !PT ;  /* 0x000000ffd7ff7812 */ /* 0x000fc400078ac0ff */
[----:B------:R-:W-:Y:S02]  /*3e50*/  LOP3.LUT P2, RZ, R215, 0xff00, RZ, 0xc0, !PT ;  /* 0x0000ff00d7ff7812 */ /* 0x000fe4000784c0ff */
[----:B------:R-:W-:Y:S02]  /*3e60*/  FSEL R170, R30, RZ, P0 ;  /* 0x000000ff1eaa7208 */ /* 0x000fe40000000000 */
[----:B------:R-:W-:Y:S01]  /*3e70*/  F2FP.F16.F32.PACK_AB R34, R29, R28 ;  /* 0x0000001c1d22723e */ /* 0x000fe200000000ff */
[----:B------:R-:W-:Y:S01]  /*3e80*/  FFMA.FTZ R28, R195, R211, R218 ;  /* 0x000000d3c31c7223 */ /* 0x000fe200000100da */
[----:B------:R-:W-:Y:S02]  /*3e90*/  FSEL R30, R32, RZ, P5 ;  /* 0x000000ff201e7208 */ /* 0x000fe40002800000 */
[----:B------:R-:W-:Y:S01]  /*3ea0*/  FSEL R29, R169, RZ, P2 ;  /* 0x000000ffa91d7208 */ /* 0x000fe20001000000 */
[----:B------:R-:W-:Y:S01]  /*3eb0*/  FADD.FTZ R28, R9, -R28 ;  /* 0x8000001c091c7221 */ /* 0x000fe20000010000 */
[----:B------:R-:W-:-:S02]  /*3ec0*/  LOP3.LUT P5, RZ, R175, 0xff, RZ, 0xc0, !PT ;  /* 0x000000ffafff7812 */ /* 0x000fc400078ac0ff */
[----:B------:R-:W-:Y:S01]  /*3ed0*/  F2FP.F16.F32.PACK_AB R30, R29, R30 ;  /* 0x0000001e1d1e723e */ /* 0x000fe200000000ff */
[-CC-:B------:R-:W-:Y:S01]  /*3ee0*/  FFMA.FTZ R29, R192, R211.reuse, R218.reuse ;  /* 0x000000d3c01d7223 */ /* 0x180fe200000100da */
[----:B0-----:R-:W-:Y:S01]  /*3ef0*/  FSEL R176, R32, RZ, P5 ;  /* 0x000000ff20b07208 */ /* 0x001fe20002800000 */
[----:B------:R-:W-:Y:S01]  /*3f00*/  FMUL.FTZ R33, R173, R28 ;  /* 0x0000001cad217220 */ /* 0x000fe20000410000 */
[--C-:B------:R-:W-:Y:S01]  /*3f10*/  FFMA.FTZ R28, R194, R211, R218.reuse ;  /* 0x000000d3c21c7223 */ /* 0x100fe200000100da */
[----:B------:R-:W-:Y:S01]  /*3f20*/  FADD.FTZ R32, R10, -R29 ;  /* 0x8000001d0a207221 */ /* 0x000fe20000010000 */
[----:B------:R-:W-:Y:S01]  /*3f30*/  F2FP.F16.F32.PACK_AB R31, R170, R31 ;  /* 0x0000001faa1f723e */ /* 0x000fe200000000ff */
[----:B------:R-:W-:Y:S01]  /*3f40*/  FFMA.FTZ R29, R3, R211, R218 ;  /* 0x000000d3031d7223 */ /* 0x000fe200000100da */
[----:B------:R-:W-:Y:S01]  /*3f50*/  F2FP.F16.F32.PACK_AB R171, R168, R171 ;  /* 0x000000aba8ab723e */ /* 0x000fe200000000ff */
[----:B------:R-:W-:Y:S01]  /*3f60*/  FMUL.FTZ R170, R173, R32 ;  /* 0x00000020adaa7220 */ /* 0x000fe20000410000 */
[----:B------:R-:W-:Y:S01]  /*3f70*/  FADD.FTZ R32, R7, -R28 ;  /* 0x8000001c07207221 */ /* 0x000fe20000010000 */
[----:B------:R-:W-:Y:S01]  /*3f80*/  LOP3.LUT P0, RZ, R175, 0xff00, RZ, 0xc0, !PT ;  /* 0x0000ff00afff7812 */ /* 0x000fe2000780c0ff */
[----:B------:R-:W-:Y:S01]  /*3f90*/  FMUL.FTZ R168, R33, UR13 ;  /* 0x0000000d21a87c20 */ /* 0x000fe20008410000 */
[----:B------:R-:W-:Y:S01]  /*3fa0*/  LOP3.LUT P2, RZ, R174, 0xff0000, RZ, 0xc0, !PT ;  /* 0x00ff0000aeff7812 */ /* 0x000fe2000784c0ff */
[----:B------:R-:W-:Y:S01]  /*3fb0*/  FADD.FTZ R28, R8, -R29 ;  /* 0x8000001d081c7221 */ /* 0x000fe20000010000 */
[----:B------:R-:W-:Y:S01]  /*3fc0*/  LOP3.LUT P5, RZ, R214, 0xff0000, RZ, 0xc0, !PT ;  /* 0x00ff0000d6ff7812 */ /* 0x000fe200078ac0ff */
[----:B------:R-:W-:Y:S01]  /*3fd0*/  FMUL.FTZ R29, R173, R32 ;  /* 0x00000020ad1d7220 */ /* 0x000fe20000410000 */
[----:B------:R-:W-:Y:S01]  /*3fe0*/  FSEL R179, R169, RZ, P0 ;  /* 0x000000ffa9b37208 */ /* 0x000fe20000000000 */
[----:B------:R-:W-:Y:S01]  /*3ff0*/  FMUL.FTZ R28, R173, R28 ;  /* 0x0000001cad1c7220 */ /* 0x000fe20000410000 */
[C---:B------:R-:W-:Y:S01]  /*4000*/  F2FP.F16.F32.PACK_AB R33, R170.reuse, R33 ;  /* 0x00000021aa21723e */ /* 0x040fe200000000ff */
[----:B------:R-:W-:Y:S01]  /*4010*/  FMUL.FTZ R170, R170, UR13 ;  /* 0x0000000daaaa7c20 */ /* 0x000fe20008410000 */
[----:B------:R-:W-:-:S02]  /*4020*/  FSEL R169, R168, RZ, P2 ;  /* 0x000000ffa8a97208 */ /* 0x000fc40001000000 */
[----:B------:R-:W-:Y:S01]  /*4030*/  FSEL R178, R168, RZ, P5 ;  /* 0x000000ffa8b27208 */ /* 0x000fe20002800000 */
[C---:B------:R-:W-:Y:S01]  /*4040*/  FMUL.FTZ R168, R29.reuse, UR13 ;  /* 0x0000000d1da87c20 */ /* 0x040fe20008410000 */
[----:B------:R-:W-:Y:S02]  /*4050*/  LOP3.LUT P0, RZ, R174, 0xff000000, RZ, 0xc0, !PT ;  /* 0xff000000aeff7812 */ /* 0x000fe4000780c0ff */
[----:B------:R-:W-:Y:S02]  /*4060*/  LOP3.LUT P2, RZ, R214, 0xff000000, RZ, 0xc0, !PT ;  /* 0xff000000d6ff7812 */ /* 0x000fe4000784c0ff */
[----:B------:R-:W-:Y:S02]  /*4070*/  LOP3.LUT P5, RZ, R174, 0xff00, RZ, 0xc0, !PT ;  /* 0x0000ff00aeff7812 */ /* 0x000fe400078ac0ff */
[----:B------:R-:W-:Y:S02]  /*4080*/  FSEL R216, R170, RZ, P0 ;  /* 0x000000ffaad87208 */ /* 0x000fe40000000000 */
[----:B------:R-:W-:Y:S01]  /*4090*/  F2FP.F16.F32.PACK_AB R32, R29, R28 ;  /* 0x0000001c1d20723e */ /* 0x000fe200000000ff */
[----:B------:R-:W-:Y:S01]  /*40a0*/  FMUL.FTZ R28, R28, UR13 ;  /* 0x0000000d1c1c7c20 */ /* 0x000fe20008410000 */
[----:B------:R-:W-:-:S02]  /*40b0*/  LOP3.LUT P0, RZ, R214, 0xff00, RZ, 0xc0, !PT ;  /* 0x0000ff00d6ff7812 */ /* 0x000fc4000780c0ff */
[----:B------:R-:W-:Y:S02]  /*40c0*/  FSEL R217, R170, RZ, P2 ;  /* 0x000000ffaad97208 */ /* 0x000fe40001000000 */
[----:B------:R-:W-:Y:S02]  /*40d0*/  FSEL R177, R168, RZ, P5 ;  /* 0x000000ffa8b17208 */ /* 0x000fe40002800000 */
[----:B------:R-:W-:Y:S02]  /*40e0*/  LOP3.LUT P2, RZ, R214, 0xff, RZ, 0xc0, !PT ;  /* 0x000000ffd6ff7812 */ /* 0x000fe4000784c0ff */
[----:B------:R-:W-:Y:S02]  /*40f0*/  LOP3.LUT P5, RZ, R174, 0xff, RZ, 0xc0, !PT ;  /* 0x000000ffaeff7812 */ /* 0x000fe400078ac0ff */
[----:B------:R-:W-:Y:S02]  /*4100*/  F2FP.F16.F32.PACK_AB R170, R179, R176 ;  /* 0x000000b0b3aa723e */ /* 0x000fe400000000ff */
[----:B------:R-:W-:-:S02]  /*4110*/  FSEL R179, R168, RZ, P0 ;  /* 0x000000ffa8b37208 */ /* 0x000fc40000000000 */
[C---:B------:R-:W-:Y:S02]  /*4120*/  FSEL R176, R28.reuse, RZ, P2 ;  /* 0x000000ff1cb07208 */ /* 0x040fe40001000000 */
[----:B------:R-:W-:Y:S02]  /*4130*/  FSEL R168, R28, RZ, P5 ;  /* 0x000000ff1ca87208 */ /* 0x000fe40002800000 */
[----:B------:R-:W-:Y:S02]  /*4140*/  F2FP.F16.F32.PACK_AB R29, R217, R178 ;  /* 0x000000b2d91d723e */ /* 0x000fe400000000ff */
[----:B------:R-:W-:Y:S02]  /*4150*/  F2FP.F16.F32.PACK_AB R169, R216, R169 ;  /* 0x000000a9d8a9723e */ /* 0x000fe400000000ff */
[----:B------:R-:W-:Y:S02]  /*4160*/  F2FP.F16.F32.PACK_AB R28, R179, R176 ;  /* 0x000000b0b31c723e */ /* 0x000fe400000000ff */
[----:B------:R-:W-:Y:S01]  /*4170*/  F2FP.F16.F32.PACK_AB R168, R177, R168 ;  /* 0x000000a8b1a8723e */ /* 0x000fe200000000ff */
[----:B------:R-:W-:Y:S06]  /*4180*/  BRA `(.L_x_666) ;  /* 0x0000000800b87947 */ /* 0x000fec0003800000 */
.L_x_668:
        /* <DEDUP_REMOVED lines=8> */
[--C-:B------:R-:W-:Y:S02]  /*4210*/  HADD2.F32 R169, -RZ, R47.reuse.H1_H1 ;  /* 0x3000002fffa97230 */ /* 0x100fe40000004100 */
[----:B------:R-:W-:Y:S01]  /*4220*/  FADD.FTZ R170, R14, -R31 ;  /* 0x8000001f0eaa7221 */ /* 0x000fe20000010000 */
[--C-:B------:R-:W-:Y:S02]  /*4230*/  HADD2.F32 R29, -RZ, R46.reuse.H0_H0 ;  /* 0x2000002eff1d7230 */ /* 0x100fe40000004100 */
[----:B------:R-:W-:Y:S01]  /*4240*/  FADD.FTZ R28, R11, -R28 ;  /* 0x8000001c0b1c7221 */ /* 0x000fe20000010000 */
[----:B------:R-:W-:Y:S02]  /*4250*/  HADD2.F32 R168, -RZ, R47.H0_H0 ;  /* 0x2000002fffa87230 */ /* 0x000fe40000004100 */
[----:B------:R-:W-:Y:S01]  /*4260*/  FADD.FTZ R30, R13, -R30 ;  /* 0x8000001e0d1e7221 */ /* 0x000fe20000010000 */
[C---:B-----5:R-:W-:Y:S01]  /*4270*/  FFMA.FTZ R217, R173.reuse, R170, R169 ;  /* 0x000000aaadd97223 */ /* 0x060fe200000100a9 */
[----:B------:R-:W-:Y:S01]  /*4280*/  FFMA.FTZ R170, R173, R28, R29 ;  /* 0x0000001cadaa7223 */ /* 0x000fe2000001001d */
[-CC-:B------:R-:W-:Y:S01]  /*4290*/  FFMA.FTZ R179, R190, R211.reuse, R218.reuse ;  /* 0x000000d3beb37223 */ /* 0x180fe200000100da */
[-C--:B------:R-:W-:Y:S01]  /*42a0*/  FFMA.FTZ R28, R195, R211.reuse, R218 ;  /* 0x000000d3c31c7223 */ /* 0x080fe200000100da */
[----:B------:R-:W-:Y:S01]  /*42b0*/  FFMA.FTZ R216, R173, R30, R168 ;  /* 0x0000001eadd87223 */ /* 0x000fe200000100a8 */
[----:B------:R-:W-:Y:S01]  /*42c0*/  FFMA.FTZ R29, R3, R211, R218 ;  /* 0x000000d3031d7223 */ /* 0x000fe200000100da */
[----:B0-----:R-:W-:-:S02]  /*42d0*/  HADD2.F32 R178, -RZ, R46.H1_H1 ;  /* 0x3000002effb27230 */ /* 0x001fc40000004100 */
[----:B------:R-:W-:Y:S01]  /*42e0*/  FADD.FTZ R176, R12, -R179 ;  /* 0x800000b30cb07221 */ /* 0x000fe20000010000 */
[--C-:B------:R-:W-:Y:S02]  /*42f0*/  HADD2.F32 R169, -RZ, R45.reuse.H0_H0 ;  /* 0x2000002dffa97230 */ /* 0x100fe40000004100 */
[----:B------:R-:W-:Y:S01]  /*4300*/  FADD.FTZ R30, R9, -R28 ;  /* 0x8000001c091e7221 */ /* 0x000fe20000010000 */
[----:B------:R-:W-:Y:S02]  /*4310*/  HADD2.F32 R31, -RZ, R44.H0_H0 ;  /* 0x2000002cff1f7230 */ /* 0x000fe40000004100 */
[----:B------:R-:W-:Y:S01]  /*4320*/  FFMA.FTZ R171, R192, R211, R218 ;  /* 0x000000d3c0ab7223 */ /* 0x000fe200000100da */
[----:B------:R-:W-:Y:S01]  /*4330*/  FADD.FTZ R28, R8, -R29 ;  /* 0x8000001d081c7221 */ /* 0x000fe20000010000 */
[----:B------:R-:W-:Y:S01]  /*4340*/  FMUL.FTZ R216, R216, UR13 ;  /* 0x0000000dd8d87c20 */ /* 0x000fe20008410000 */
[----:B------:R-:W-:Y:S01]  /*4350*/  LOP3.LUT P2, RZ, R175, 0xff0000, RZ, 0xc0, !PT ;  /* 0x00ff0000afff7812 */ /* 0x000fe2000784c0ff */
[----:B------:R-:W-:Y:S01]  /*4360*/  FFMA.FTZ R29, R173, R176, R178 ;  /* 0x000000b0ad1d7223 */ /* 0x000fe200000100b2 */
[----:B------:R-:W-:Y:S01]  /*4370*/  LOP3.LUT P5, RZ, R215, 0xff0000, RZ, 0xc0, !PT ;  /* 0x00ff0000d7ff7812 */ /* 0x000fe200078ac0ff */
[----:B------:R-:W-:Y:S01]  /*4380*/  FFMA.FTZ R176, R173, R30, R169 ;  /* 0x0000001eadb07223 */ /* 0x000fe200000100a9 */
[----:B------:R-:W-:Y:S01]  /*4390*/  ISETP.GE.U32.AND P0, PT, R174, RZ, PT ;  /* 0x000000ffae00720c */ /* 0x000fe20003f06070 */
[----:B------:R-:W-:-:S02]  /*43a0*/  HADD2.F32 R177, -RZ, R45.H1_H1 ;  /* 0x3000002dffb17230 */ /* 0x000fc40000004100 */
[----:B------:R-:W-:Y:S01]  /*43b0*/  FADD.FTZ R168, R10, -R171 ;  /* 0x800000ab0aa87221 */ /* 0x000fe20000010000 */
[----:B------:R-:W-:Y:S01]  /*43c0*/  FFMA.FTZ R169, R173, R28, R31 ;  /* 0x0000001cada97223 */ /* 0x000fe2000001001f */
[----:B------:R-:W-:Y:S01]  /*43d0*/  FMUL.FTZ R217, R217, UR13 ;  /* 0x0000000dd9d97c20 */ /* 0x000fe20008410000 */
[----:B------:R-:W-:Y:S01]  /*43e0*/  FSEL R171, R216, RZ, P2 ;  /* 0x000000ffd8ab7208 */ /* 0x000fe20001000000 */
[----:B------:R-:W-:Y:S01]  /*43f0*/  FMUL.FTZ R178, R170, UR13 ;  /* 0x0000000daab27c20 */ /* 0x000fe20008410000 */
[----:B------:R-:W-:Y:S01]  /*4400*/  FSEL R31, R216, RZ, P5 ;  /* 0x000000ffd81f7208 */ /* 0x000fe20002800000 */
[----:B------:R-:W-:Y:S01]  /*4410*/  FFMA.FTZ R28, R194, R211, R218 ;  /* 0x000000d3c21c7223 */ /* 0x000fe200000100da */
[----:B------:R-:W-:Y:S01]  /*4420*/  ISETP.GE.U32.AND.EX P0, PT, R175, 0x1000000, PT, P0 ;  /* 0x01000000af00780c */ /* 0x000fe20003f06100 */
[----:B------:R-:W-:Y:S01]  /*4430*/  FFMA.FTZ R177, R173, R168, R177 ;  /* 0x000000a8adb17223 */ /* 0x000fe200000100b1 */
[----:B------:R-:W-:Y:S01]  /*4440*/  ISETP.GE.U32.AND P2, PT, R214, RZ, PT ;  /* 0x000000ffd600720c */ /* 0x000fe20003f46070 */
[----:B------:R-:W-:Y:S01]  /*4450*/  HADD2.F32 R170, -RZ, R44.H1_H1 ;  /* 0x3000002cffaa7230 */ /* 0x000fe20000004100 */
[----:B------:R-:W-:Y:S01]  /*4460*/  LOP3.LUT P5, RZ, R215, 0xff, RZ, 0xc0, !PT ;  /* 0x000000ffd7ff7812 */ /* 0x000fe200078ac0ff */
[----:B------:R-:W-:Y:S01]  /*4470*/  FMUL.FTZ R179, R29, UR13 ;  /* 0x0000000d1db37c20 */ /* 0x000fe20008410000 */
[----:B------:R-:W-:Y:S01]  /*4480*/  FSEL R216, R217, RZ, P0 ;  /* 0x000000ffd9d87208 */ /* 0x000fe20000000000 */
[----:B------:R-:W-:Y:S01]  /*4490*/  FADD.FTZ R168, R7, -R28 ;  /* 0x8000001c07a87221 */ /* 0x000fe20000010000 */
[----:B------:R-:W-:Y:S01]  /*44a0*/  ISETP.GE.U32.AND.EX P2, PT, R215, 0x1000000, PT, P2 ;  /* 0x01000000d700780c */ /* 0x000fe20003f46120 */
[----:B------:R-:W-:Y:S01]  /*44b0*/  FMUL.FTZ R176, R176, UR13 ;  /* 0x0000000db0b07c20 */ /* 0x000fe20008410000 */
[----:B------:R-:W-:Y:S01]  /*44c0*/  FSEL R30, R178, RZ, P5 ;  /* 0x000000ffb21e7208 */ /* 0x000fe20002800000 */
[----:B------:R-:W-:Y:S01]  /*44d0*/  FFMA.FTZ R168, R173, R168, R170 ;  /* 0x000000a8ada87223 */ /* 0x000fe200000100aa */
[----:B------:R-:W-:Y:S01]  /*44e0*/  LOP3.LUT P0, RZ, R215, 0xff00, RZ, 0xc0, !PT ;  /* 0x0000ff00d7ff7812 */ /* 0x000fe2000780c0ff */
[----:B------:R-:W-:Y:S01]  /*44f0*/  FMUL.FTZ R169, R169, UR13 ;  /* 0x0000000da9a97c20 */ /* 0x000fe20008410000 */
[----:B------:R-:W-:-:S02]  /*4500*/  LOP3.LUT P5, RZ, R175, 0xff, RZ, 0xc0, !PT ;  /* 0x000000ffafff7812 */ /* 0x000fc400078ac0ff */
[----:B------:R-:W-:Y:S02]  /*4510*/  FSEL R28, R217, RZ, P2 ;  /* 0x000000ffd91c7208 */ /* 0x000fe40001000000 */
[----:B------:R-:W-:Y:S02]  /*4520*/  FSEL R29, R179, RZ, P0 ;  /* 0x000000ffb31d7208 */ /* 0x000fe40000000000 */
[----:B------:R-:W-:Y:S02]  /*4530*/  FSEL R170, R178, RZ, P5 ;  /* 0x000000ffb2aa7208 */ /* 0x000fe40002800000 */
[----:B------:R-:W-:Y:S02]  /*4540*/  LOP3.LUT P0, RZ, R175, 0xff00, RZ, 0xc0, !PT ;  /* 0x0000ff00afff7812 */ /* 0x000fe4000780c0ff */
[----:B------:R-:W-:Y:S02]  /*4550*/  LOP3.LUT P2, RZ, R174, 0xff0000, RZ, 0xc0, !PT ;  /* 0x00ff0000aeff7812 */ /* 0x000fe4000784c0ff */
[----:B------:R-:W-:-:S02]  /*4560*/  LOP3.LUT P5, RZ, R214, 0xff0000, RZ, 0xc0, !PT ;  /* 0x00ff0000d6ff7812 */ /* 0x000fc400078ac0ff */
[----:B------:R-:W-:Y:S01]  /*4570*/  F2FP.F16.F32.PACK_AB R31, R28, R31 ;  /* 0x0000001f1c1f723e */ /* 0x000fe200000000ff */
[----:B------:R-:W-:Y:S01]  /*4580*/  FMUL.FTZ R28, R177, UR13 ;  /* 0x0000000db11c7c20 */ /* 0x000fe20008410000 */
[----:B------:R-:W-:Y:S01]  /*4590*/  F2FP.F16.F32.PACK_AB R30, R29, R30 ;  /* 0x0000001e1d1e723e */ /* 0x000fe200000000ff */
[----:B------:R-:W-:Y:S01]  /*45a0*/  FMUL.FTZ R177, R168, UR13 ;  /* 0x0000000da8b17c20 */ /* 0x000fe20008410000 */
[----:B------:R-:W-:Y:S02]  /*45b0*/  FSEL R219, R179, RZ, P0 ;  /* 0x000000ffb3db7208 */ /* 0x000fe40000000000 */
[C---:B------:R-:W-:Y:S02]  /*45c0*/  FSEL R178, R176.reuse, RZ, P2 ;  /* 0x000000ffb0b27208 */ /* 0x040fe40001000000 */
[----:B------:R-:W-:Y:S02]  /*45d0*/  FSEL R29, R176, RZ, P5 ;  /* 0x000000ffb01d7208 */ /* 0x000fe40002800000 */
[----:B------:R-:W-:-:S02]  /*45e0*/  LOP3.LUT P0, RZ, R174, 0xff000000, RZ, 0xc0, !PT ;  /* 0xff000000aeff7812 */ /* 0x000fc4000780c0ff */
[----:B------:R-:W-:Y:S02]  /*45f0*/  LOP3.LUT P2, RZ, R214, 0xff000000, RZ, 0xc0, !PT ;  /* 0xff000000d6ff7812 */ /* 0x000fe4000784c0ff */
[----:B------:R-:W-:Y:S02]  /*4600*/  LOP3.LUT P5, RZ, R174, 0xff00, RZ, 0xc0, !PT ;  /* 0x0000ff00aeff7812 */ /* 0x000fe400078ac0ff */
[C---:B------:R-:W-:Y:S02]  /*4610*/  FSEL R217, R28.reuse, RZ, P0 ;  /* 0x000000ff1cd97208 */ /* 0x040fe40000000000 */
[----:B------:R-:W-:Y:S02]  /*4620*/  FSEL R168, R28, RZ, P2 ;  /* 0x000000ff1ca87208 */ /* 0x000fe40001000000 */
[----:B------:R-:W-:Y:S02]  /*4630*/  FSEL R179, R177, RZ, P5 ;  /* 0x000000ffb1b37208 */ /* 0x000fe40002800000 */
[----:B------:R-:W-:-:S02]  /*4640*/  LOP3.LUT P0, RZ, R214, 0xff00, RZ, 0xc0, !PT ;  /* 0x0000ff00d6ff7812 */ /* 0x000fc4000780c0ff */
[----:B------:R-:W-:Y:S02]  /*4650*/  LOP3.LUT P2, RZ, R214, 0xff, RZ, 0xc0, !PT ;  /* 0x000000ffd6ff7812 */ /* 0x000fe4000784c0ff */
[----:B------:R-:W-:Y:S02]  /*4660*/  LOP3.LUT P5, RZ, R174, 0xff, RZ, 0xc0, !PT ;  /* 0x000000ffaeff7812 */ /* 0x000fe400078ac0ff */
[----:B------:R-:W-:Y:S02]  /*4670*/  FSEL R177, R177, RZ, P0 ;  /* 0x000000ffb1b17208 */ /* 0x000fe40000000000 */
[C---:B------:R-:W-:Y:S02]  /*4680*/  FSEL R28, R169.reuse, RZ, P2 ;  /* 0x000000ffa91c7208 */ /* 0x040fe40001000000 */
[----:B------:R-:W-:Y:S02]  /*4690*/  FSEL R176, R169, RZ, P5 ;  /* 0x000000ffa9b07208 */ /* 0x000fe40002800000 */
[----:B------:R-:W-:-:S02]  /*46a0*/  F2FP.F16.F32.PACK_AB R29, R168, R29 ;  /* 0x0000001da81d723e */ /* 0x000fc400000000ff */
[----:B------:R-:W-:Y:S02]  /*46b0*/  F2FP.F16.F32.PACK_AB R171, R216, R171 ;  /* 0x000000abd8ab723e */ /* 0x000fe400000000ff */
[----:B------:R-:W-:Y:S02]  /*46c0*/  F2FP.F16.F32.PACK_AB R170, R219, R170 ;  /* 0x000000aadbaa723e */ /* 0x000fe400000000ff */
[----:B------:R-:W-:Y:S02]  /*46d0*/  F2FP.F16.F32.PACK_AB R169, R217, R178 ;  /* 0x000000b2d9a9723e */ /* 0x000fe400000000ff */
[----:B------:R-:W-:Y:S02]  /*46e0*/  F2FP.F16.F32.PACK_AB R28, R177, R28 ;  /* 0x0000001cb11c723e */ /* 0x000fe400000000ff */
[----:B------:R-:W-:Y:S01]  /*46f0*/  F2FP.F16.F32.PACK_AB R168, R179, R176 ;  /* 0x000000b0b3a8723e */ /* 0x000fe200000000ff */
[----:B------:R-:W-:Y:S06]  /*4700*/  BRA `(.L_x_666) ;  /* 0x0000000400587947 */ /* 0x000fec0003800000 */
.L_x_670:
[-CC-:B------:R-:W-:Y:S01]  /*4710*/  FFMA.FTZ R28, R191, R211.reuse, R218.reuse ;  /* 0x000000d3bf1c7223 */ /* 0x180fe200000100da */
[-C--:B------:R-:W-:Y:S01]  /*4720*/  FFMA.FTZ R29, R188, R211.reuse, R218 ;  /* 0x000000d3bc1d7223 */ /* 0x080fe200000100da */
[--C-:B------:R-:W-:Y:S01]  /*4730*/  HADD2.F32 R30, -RZ, R47.reuse.H0_H0 ;  /* 0x2000002fff1e7230 */ /* 0x100fe20000004100 */
[----:B------:R-:W-:Y:S01]  /*4740*/  LOP3.LUT P0, RZ, R175, 0xff0000, RZ, 0xc0, !PT ;  /* 0x00ff0000afff7812 */ /* 0x000fe2000780c0ff */
[----:B------:R-:W-:Y:S01]  /*4750*/  FADD.FTZ R28, R13, -R28 ;  /* 0x8000001c0d1c7221 */ /* 0x000fe20000010000 */
[----:B------:R-:W-:Y:S02]  /*4760*/  HADD2.F32 R31, -RZ, R47.H1_H1 ;  /* 0x3000002fff1f7230 */ /* 0x000fe40000004100 */
[----:B------:R-:W-:Y:S01]  /*4770*/  FADD.FTZ R32, R14, -R29 ;  /* 0x8000001d0e207221 */ /* 0x000fe20000010000 */
[-C--:B------:R-:W-:Y:S01]  /*4780*/  FFMA.FTZ R29, R190, R211.reuse, R218 ;  /* 0x000000d3be1d7223 */ /* 0x080fe200000100da */
[----:B-----5:R-:W-:Y:S01]  /*4790*/  FFMA.FTZ R35, R173, R28, R30 ;  /* 0x0000001cad237223 */ /* 0x020fe2000001001e */
[----:B------:R-:W-:Y:S01]  /*47a0*/  FFMA.FTZ R28, R195, R211, R218 ;  /* 0x000000d3c31c7223 */ /* 0x000fe200000100da */
[----:B0-----:R-:W-:Y:S01]  /*47b0*/  FFMA.FTZ R176, R173, R32, R31 ;  /* 0x00000020adb07223 */ /* 0x001fe2000001001f */
[----:B------:R-:W-:-:S02]  /*47c0*/  HADD2.F32 R31, -RZ, R46.H1_H1 ;  /* 0x3000002eff1f7230 */ /* 0x000fc40000004100 */
[-C--:B------:R-:W-:Y:S01]  /*47d0*/  FFMA.FTZ R30, R193, R211.reuse, R218 ;  /* 0x000000d3c11e7223 */ /* 0x080fe200000100da */
[----:B------:R-:W-:Y:S01]  /*47e0*/  FADD.FTZ R34, R12, -R29 ;  /* 0x8000001d0c227221 */ /* 0x000fe20000010000 */
[----:B------:R-:W-:Y:S02]  /*47f0*/  HADD2.F32 R29, -RZ, R45.H0_H0 ;  /* 0x2000002dff1d7230 */ /* 0x000fe40000004100 */
[----:B------:R-:W-:Y:S01]  /*4800*/  FADD.FTZ R28, R9, -R28 ;  /* 0x8000001c091c7221 */ /* 0x000fe20000010000 */
[----:B------:R-:W-:Y:S02]  /*4810*/  HADD2.F32 R32, -RZ, R46.H0_H0 ;  /* 0x2000002eff207230 */ /* 0x000fe40000004100 */
[----:B------:R-:W-:Y:S01]  /*4820*/  FADD.FTZ R30, R11, -R30 ;  /* 0x8000001e0b1e7221 */ /* 0x000fe20000010000 */
[C---:B------:R-:W-:Y:S01]  /*4830*/  FFMA.FTZ R170, R173.reuse, R34, R31 ;  /* 0x00000022adaa7223 */ /* 0x040fe2000001001f */
[-CC-:B------:R-:W-:Y:S01]  /*4840*/  FFMA.FTZ R31, R192, R211.reuse, R218.reuse ;  /* 0x000000d3c01f7223 */ /* 0x180fe200000100da */
[----:B------:R-:W-:Y:S01]  /*4850*/  FFMA.FTZ R33, R173, R28, R29 ;  /* 0x0000001cad217223 */ /* 0x000fe2000001001d */
[----:B------:R-:W-:Y:S01]  /*4860*/  FFMA.FTZ R29, R3, R211, R218 ;  /* 0x000000d3031d7223 */ /* 0x000fe200000100da */
[----:B------:R-:W-:Y:S01]  /*4870*/  FFMA.FTZ R169, R173, R30, R32 ;  /* 0x0000001eada97223 */ /* 0x000fe20000010020 */
[----:B------:R-:W-:Y:S01]  /*4880*/  FADD.FTZ R32, R10, -R31 ;  /* 0x8000001f0a207221 */ /* 0x000fe20000010000 */
[----:B------:R-:W-:-:S02]  /*4890*/  HADD2.F32 R31, -RZ, R44.H0_H0 ;  /* 0x2000002cff1f7230 */ /* 0x000fc40000004100 */
[----:B------:R-:W-:Y:S01]  /*48a0*/  FADD.FTZ R28, R8, -R29 ;  /* 0x8000001d081c7221 */ /* 0x000fe20000010000 */
[----:B------:R-:W-:Y:S02]  /*48b0*/  HADD2.F32 R34, -RZ, R45.H1_H1 ;  /* 0x3000002dff227230 */ /* 0x000fe40000004100 */
[----:B------:R-:W-:Y:S01]  /*48c0*/  FFMA.FTZ R30, R194, R211, R218 ;  /* 0x000000d3c21e7223 */ /* 0x000fe200000100da */
[----:B------:R-:W-:Y:S01]  /*48d0*/  LOP3.LUT P5, RZ, R215, 0xff0000, RZ, 0xc0, !PT ;  /* 0x00ff0000d7ff7812 */ /* 0x000fe200078ac0ff */
[----:B------:R-:W-:Y:S01]  /*48e0*/  FFMA.FTZ R28, R173, R28, R31 ;  /* 0x0000001cad1c7223 */ /* 0x000fe2000001001f */
[----:B------:R-:W-:Y:S01]  /*48f0*/  FMUL.FTZ R31, R35, UR13 ;  /* 0x0000000d231f7c20 */ /* 0x000fe20008410000 */
[----:B------:R-:W-:Y:S01]  /*4900*/  ISETP.GE.U32.AND P2, PT, R174, RZ, PT ;  /* 0x000000ffae00720c */ /* 0x000fe20003f46070 */
[----:B------:R-:W-:Y:S01]  /*4910*/  FFMA.FTZ R168, R173, R32, R34 ;  /* 0x00000020ada87223 */ /* 0x000fe20000010022 */
[C---:B------:R-:W-:Y:S01]  /*4920*/  F2FP.F16.F32.PACK_AB R35, R176.reuse, R35 ;  /* 0x00000023b023723e */ /* 0x040fe200000000ff */
[----:B------:R-:W-:Y:S01]  /*4930*/  HADD2.F32 R29, -RZ, R44.H1_H1 ;  /* 0x3000002cff1d7230 */ /* 0x000fe20000004100 */
[----:B------:R-:W-:Y:S01]  /*4940*/  FSEL R171, R31, RZ, P0 ;  /* 0x000000ff1fab7208 */ /* 0x000fe20000000000 */
[----:B------:R-:W-:Y:S01]  /*4950*/  FMUL.FTZ R176, R176, UR13 ;  /* 0x0000000db0b07c20 */ /* 0x000fe20008410000 */
[----:B------:R-:W-:Y:S01]  /*4960*/  ISETP.GE.U32.AND P0, PT, R214, RZ, PT ;  /* 0x000000ffd600720c */ /* 0x000fe20003f06070 */
[----:B------:R-:W-:Y:S01]  /*4970*/  FADD.FTZ R30, R7, -R30 ;  /* 0x8000001e071e7221 */ /* 0x000fe20000010000 */
[----:B------:R-:W-:Y:S01]  /*4980*/  FSEL R31, R31, RZ, P5 ;  /* 0x000000ff1f1f7208 */ /* 0x000fe20002800000 */
[----:B------:R-:W-:Y:S01]  /*4990*/  FMUL.FTZ R32, R169, UR13 ;  /* 0x0000000da9207c20 */ /* 0x000fe20008410000 */
[----:B------:R-:W-:Y:S01]  /*49a0*/  ISETP.GE.U32.AND.EX P2, PT, R175, 0x1000000, PT, P2 ;  /* 0x01000000af00780c */ /* 0x000fe20003f46120 */
[----:B------:R-:W-:Y:S01]  /*49b0*/  FFMA.FTZ R29, R173, R30, R29 ;  /* 0x0000001ead1d7223 */ /* 0x000fe2000001001d */
[C---:B------:R-:W-:Y:S01]  /*49c0*/  LOP3.LUT P5, RZ, R215.reuse, 0xff, RZ, 0xc0, !PT ;  /* 0x000000ffd7ff7812 */ /* 0x040fe200078ac0ff */
[----:B------:R-:W-:Y:S01]  /*49d0*/  FMUL.FTZ R177, R170, UR13 ;  /* 0x0000000daab17c20 */ /* 0x000fe20008410000 */
[----:B------:R-:W-:-:S02]  /*49e0*/  ISETP.GE.U32.AND.EX P0, PT, R215, 0x1000000, PT, P0 ;  /* 0x01000000d700780c */ /* 0x000fc40003f06100 */
[C---:B------:R-:W-:Y:S02]  /*49f0*/  FSEL R178, R176.reuse, RZ, P2 ;  /* 0x000000ffb0b27208 */ /* 0x040fe40001000000 */
[----:B------:R-:W-:Y:S02]  /*4a00*/  FSEL R176, R176, RZ, P0 ;  /* 0x000000ffb0b07208 */ /* 0x000fe40000000000 */
[----:B------:R-:W-:Y:S02]  /*4a10*/  FSEL R30, R32, RZ, P5 ;  /* 0x000000ff201e7208 */ /* 0x000fe40002800000 */
[----:B------:R-:W-:Y:S02]  /*4a20*/  LOP3.LUT P5, RZ, R175, 0xff, RZ, 0xc0, !PT ;  /* 0x000000ffafff7812 */ /* 0x000fe400078ac0ff */
[----:B------:R-:W-:Y:S02]  /*4a30*/  LOP3.LUT P2, RZ, R215, 0xff00, RZ, 0xc0, !PT ;  /* 0x0000ff00d7ff7812 */ /* 0x000fe4000784c0ff */
[----:B------:R-:W-:-:S02]  /*4a40*/  F2FP.F16.F32.PACK_AB R31, R176, R31 ;  /* 0x0000001fb01f723e */ /* 0x000fc400000000ff */
[----:B------:R-:W-:Y:S01]  /*4a50*/  F2FP.F16.F32.PACK_AB R34, R170, R169 ;  /* 0x000000a9aa22723e */ /* 0x000fe200000000ff */
[----:B------:R-:W-:Y:S01]  /*4a60*/  FMUL.FTZ R170, R168, UR13 ;  /* 0x0000000da8aa7c20 */ /* 0x000fe20008410000 */
[----:B------:R-:W-:Y:S01]  /*4a70*/  FSEL R176, R32, RZ, P5 ;  /* 0x000000ff20b07208 */ /* 0x000fe20002800000 */
[----:B------:R-:W-:Y:S01]  /*4a80*/  FMUL.FTZ R32, R33, UR13 ;  /* 0x0000000d21207c20 */ /* 0x000fe20008410000 */
[----:B------:R-:W-:Y:S02]  /*4a90*/  FSEL R169, R177, RZ, P2 ;  /* 0x000000ffb1a97208 */ /* 0x000fe40001000000 */
[----:B------:R-:W-:Y:S02]  /*4aa0*/  LOP3.LUT P0, RZ, R175, 0xff00, RZ, 0xc0, !PT ;  /* 0x0000ff00afff7812 */ /* 0x000fe4000780c0ff */
[----:B------:R-:W-:Y:S02]  /*4ab0*/  LOP3.LUT P2, RZ, R174, 0xff0000, RZ, 0xc0, !PT ;  /* 0x00ff0000aeff7812 */ /* 0x000fe4000784c0ff */
[----:B------:R-:W-:-:S02]  /*4ac0*/  LOP3.LUT P5, RZ, R214, 0xff0000, RZ, 0xc0, !PT ;  /* 0x00ff0000d6ff7812 */ /* 0x000fc400078ac0ff */
[----:B------:R-:W-:Y:S02]  /*4ad0*/  F2FP.F16.F32.PACK_AB R171, R178, R171 ;  /* 0x000000abb2ab723e */ /* 0x000fe400000000ff */
[----:B------:R-:W-:Y:S02]  /*4ae0*/  F2FP.F16.F32.PACK_AB R30, R169, R30 ;  /* 0x0000001ea91e723e */ /* 0x000fe400000000ff */
[----:B------:R-:W-:Y:S02]  /*4af0*/  FSEL R179, R177, RZ, P0 ;  /* 0x000000ffb1b37208 */ /* 0x000fe40000000000 */
[----:B------:R-:W-:Y:S01]  /*4b00*/  F2FP.F16.F32.PACK_AB R33, R168, R33 ;  /* 0x00000021a821723e */ /* 0x000fe200000000ff */
[----:B------:R-:W-:Y:S01]  /*4b10*/  FMUL.FTZ R168, R29, UR13 ;  /* 0x0000000d1da87c20 */ /* 0x000fe20008410000 */
[----:B------:R-:W-:Y:S02]  /*4b20*/  LOP3.LUT P0, RZ, R174, 0xff000000, RZ, 0xc0, !PT ;  /* 0xff000000aeff7812 */ /* 0x000fe4000780c0ff */
[----:B------:R-:W-:-:S02]  /*4b30*/  FSEL R169, R32, RZ, P2 ;  /* 0x000000ff20a97208 */ /* 0x000fc40001000000 */
[----:B------:R-:W-:Y:S02]  /*4b40*/  FSEL R178, R32, RZ, P5 ;  /* 0x000000ff20b27208 */ /* 0x000fe40002800000 */
        /* <DEDUP_REMOVED lines=17> */
[----:B------:R-:W-:-:S07]  /*4c60*/  F2FP.F16.F32.PACK_AB R168, R177, R168 ;  /* 0x000000a8b1a8723e */ /* 0x000fce00000000ff */
.L_x_666:
        /* <DEDUP_REMOVED lines=14> */
.L_x_662:
[----:B------:R-:W-:Y:S05]  /*4d50*/  BSYNC.RECONVERGENT B0 ;  /* 0x0000000000007941 */ /* 0x000fea0003800200 */
.L_x_661:
        /* <DEDUP_REMOVED lines=12> */
[-CC-:B-1----:R-:W-:Y:S01]  /*4e20*/  FFMA.FTZ R28, R201, R211.reuse, R218.reuse ;  /* 0x000000d3c91c7223 */ /* 0x182fe200000100da */
[--C-:B------:R-:W-:Y:S02]  /*4e30*/  HADD2.F32 R30, -RZ, R43.reuse.H0_H0 ;  /* 0x2000002bff1e7230 */ /* 0x100fe40000004100 */
[-C--:B------:R-:W-:Y:S01]  /*4e40*/  FFMA.FTZ R33, R202, R211.reuse, R218 ;  /* 0x000000d3ca217223 */ /* 0x080fe200000100da */
[--C-:B------:R-:W-:Y:S02]  /*4e50*/  HADD2.F32 R29, -RZ, R42.reuse.H0_H0 ;  /* 0x2000002aff1d7230 */ /* 0x100fe40000004100 */
[----:B------:R-:W-:Y:S01]  /*4e60*/  FADD.FTZ R28, R21, -R28 ;  /* 0x8000001c151c7221 */ /* 0x000fe20000010000 */
[-C--:B------:R-:W-:Y:S01]  /*4e70*/  FFMA.FTZ R31, R200, R211.reuse, R218 ;  /* 0x000000d3c81f7223 */ /* 0x080fe200000100da */
[----:B------:R-:W-:Y:S02]  /*4e80*/  HADD2.F32 R34, -RZ, R43.H1_H1 ;  /* 0x3000002bff227230 */ /* 0x000fe40000004100 */
[----:B------:R-:W-:Y:S01]  /*4e90*/  FADD.FTZ R32, R22, -R33 ;  /* 0x8000002116207221 */ /* 0x000fe20000010000 */
[----:B-----5:R-:W-:Y:S01]  /*4ea0*/  FFMA.FTZ R35, R173, R28, R30 ;  /* 0x0000001cad237223 */ /* 0x020fe2000001001e */
[----:B------:R-:W-:Y:S01]  /*4eb0*/  FFMA.FTZ R28, R199, R211, R218 ;  /* 0x000000d3c71c7223 */ /* 0x000fe200000100da */
[----:B------:R-:W-:-:S02]  /*4ec0*/  HADD2.F32 R33, -RZ, R42.H1_H1 ;  /* 0x3000002aff217230 */ /* 0x000fc40000004100 */
[----:B------:R-:W-:Y:S01]  /*4ed0*/  FADD.FTZ R30, R20, -R31 ;  /* 0x8000001f141e7221 */ /* 0x000fe20000010000 */
[----:B0-----:R-:W-:Y:S01]  /*4ee0*/  FFMA.FTZ R176, R173, R32, R34 ;  /* 0x00000020adb07223 */ /* 0x001fe20000010022 */
[----:B------:R-:W-:Y:S01]  /*4ef0*/  FADD.FTZ R28, R19, -R28 ;  /* 0x8000001c131c7221 */ /* 0x000fe20000010000 */
[--C-:B------:R-:W-:Y:S02]  /*4f00*/  HADD2.F32 R31, -RZ, R41.reuse.H1_H1 ;  /* 0x30000029ff1f7230 */ /* 0x100fe40000004100 */
[----:B------:R-:W-:Y:S01]  /*4f10*/  FFMA.FTZ R170, R173, R30, R33 ;  /* 0x0000001eadaa7223 */ /* 0x000fe20000010021 */
[----:B------:R-:W-:Y:S01]  /*4f20*/  LOP3.LUT P2, RZ, R181, 0xff0000, RZ, 0xc0, !PT ;  /* 0x00ff0000b5ff7812 */ /* 0x000fe2000784c0ff */
[----:B------:R-:W-:Y:S01]  /*4f30*/  FFMA.FTZ R169, R173, R28, R29 ;  /* 0x0000001cada97223 */ /* 0x000fe2000001001d */
[-CC-:B------:R-:W-:Y:S01]  /*4f40*/  FFMA.FTZ R29, R198, R211.reuse, R218.reuse ;  /* 0x000000d3c61d7223 */ /* 0x180fe200000100da */
[----:B------:R-:W-:Y:S01]  /*4f50*/  FFMA.FTZ R28, R197, R211, R218 ;  /* 0x000000d3c51c7223 */ /* 0x000fe200000100da */
[----:B------:R-:W-:Y:S01]  /*4f60*/  LOP3.LUT P5, RZ, R213, 0xff0000, RZ, 0xc0, !PT ;  /* 0x00ff0000d5ff7812 */ /* 0x000fe200078ac0ff */
[----:B------:R-:W-:-:S02]  /*4f70*/  HADD2.F32 R32, -RZ, R41.H0_H0 ;  /* 0x20000029ff207230 */ /* 0x000fc40000004100 */
[----:B------:R-:W-:Y:S01]  /*4f80*/  FADD.FTZ R34, R18, -R29 ;  /* 0x8000001d12227221 */ /* 0x000fe20000010000 */
[----:B------:R-:W-:Y:S01]  /*4f90*/  FADD.FTZ R30, R17, -R28 ;  /* 0x8000001c111e7221 */ /* 0x000fe20000010000 */
[-C--:B------:R-:W-:Y:S01]  /*4fa0*/  FFMA.FTZ R28, R189, R211.reuse, R218 ;  /* 0x000000d3bd1c7223 */ /* 0x080fe200000100da */
[--C-:B------:R-:W-:Y:S02]  /*4fb0*/  HADD2.F32 R29, -RZ, R40.reuse.H0_H0 ;  /* 0x20000028ff1d7230 */ /* 0x100fe40000004100 */
[----:B------:R-:W-:Y:S01]  /*4fc0*/  FFMA.FTZ R168, R173, R34, R31 ;  /* 0x00000022ada87223 */ /* 0x000fe2000001001f */
[----:B------:R-:W-:Y:S01]  /*4fd0*/  FMUL.FTZ R31, R35, UR13 ;  /* 0x0000000d231f7c20 */ /* 0x000fe20008410000 */
[----:B------:R-:W-:Y:S01]  /*4fe0*/  FADD.FTZ R28, R15, -R28 ;  /* 0x8000001c0f1c7221 */ /* 0x000fe20000010000 */
[C---:B------:R-:W-:Y:S01]  /*4ff0*/  FFMA.FTZ R33, R173.reuse, R30, R32 ;  /* 0x0000001ead217223 */ /* 0x040fe20000010020 */
[----:B------:R-:W-:Y:S02]  /*5000*/  HADD2.F32 R32, -RZ, R40.H1_H1 ;  /* 0x30000028ff207230 */ /* 0x000fe40000004100 */
[----:B------:R-:W-:Y:S01]  /*5010*/  FMUL.FTZ R34, R176, UR13 ;  /* 0x0000000db0227c20 */ /* 0x000fe20008410000 */
[----:B------:R-:W-:Y:S01]  /*5020*/  FFMA.FTZ R28, R173, R28, R29 ;  /* 0x0000001cad1c7223 */ /* 0x000fe2000001001d */
[C---:B------:R-:W-:Y:S01]  /*5030*/  FSEL R171, R31.reuse, RZ, P2 ;  /* 0x000000ff1fab7208 */ /* 0x040fe20001000000 */
[----:B------:R-:W-:Y:S01]  /*5040*/  FFMA.FTZ R29, R196, R211, R218 ;  /* 0x000000d3c41d7223 */ /* 0x000fe200000100da */
[----:B------:R-:W-:-:S02]  /*5050*/  FSEL R31, R31, RZ, P5 ;  /* 0x000000ff1f1f7208 */ /* 0x000fc40002800000 */
[----:B------:R-:W-:Y:S01]  /*5060*/  ISETP.GE.U32.AND P2, PT, R180, RZ, PT ;  /* 0x000000ffb400720c */ /* 0x000fe20003f46070 */
[----:B------:R-:W-:Y:S01]  /*5070*/  FADD.FTZ R30, R16, -R29 ;  /* 0x8000001d101e7221 */ /* 0x000fe20000010000 */
[----:B------:R-:W-:Y:S02]  /*5080*/  ISETP.GE.U32.AND P5, PT, R212, RZ, PT ;  /* 0x000000ffd400720c */ /* 0x000fe40003fa6070 */
[----:B------:R-:W-:Y:S01]  /*5090*/  ISETP.GE.U32.AND.EX P2, PT, R181, 0x1000000, PT, P2 ;  /* 0x01000000b500780c */ /* 0x000fe20003f46120 */
[----:B------:R-:W-:Y:S01]  /*50a0*/  FFMA.FTZ R29, R173, R30, R32 ;  /* 0x0000001ead1d7223 */ /* 0x000fe20000010020 */
[----:B------:R-:W-:Y:S01]  /*50b0*/  ISETP.GE.U32.AND.EX P5, PT, R213, 0x1000000, PT, P5 ;  /* 0x01000000d500780c */ /* 0x000fe20003fa6150 */
[----:B------:R-:W-:Y:S01]  /*50c0*/  FMUL.FTZ R30, R169, UR13 ;  /* 0x0000000da91e7c20 */ /* 0x000fe20008410000 */
[----:B------:R-:W-:Y:S01]  /*50d0*/  F2FP.F16.F32.PACK_AB R35, R176, R35 ;  /* 0x00000023b023723e */ /* 0x000fe200000000ff */
[----:B------:R-:W-:Y:S01]  /*50e0*/  FMUL.FTZ R32, R170, UR13 ;  /* 0x0000000daa207c20 */ /* 0x000fe20008410000 */
[----:B------:R-:W-:-:S02]  /*50f0*/  FSEL R220, R34, RZ, P2 ;  /* 0x000000ff22dc7208 */ /* 0x000fc40001000000 */
[----:B------:R-:W-:Y:S02]  /*5100*/  FSEL R176, R34, RZ, P5 ;  /* 0x000000ff22b07208 */ /* 0x000fe40002800000 */
[----:B------:R-:W-:Y:S02]  /*5110*/  LOP3.LUT P2, RZ, R181, 0xff, RZ, 0xc0, !PT ;  /* 0x000000ffb5ff7812 */ /* 0x000fe4000784c0ff */
[----:B------:R-:W-:Y:S02]  /*5120*/  LOP3.LUT P5, RZ, R213, 0xff, RZ, 0xc0, !PT ;  /* 0x000000ffd5ff7812 */ /* 0x000fe400078ac0ff */
[----:B------:R-:W-:Y:S02]  /*5130*/  F2FP.F16.F32.PACK_AB R34, R170, R169 ;  /* 0x000000a9aa22723e */ /* 0x000fe400000000ff */
[----:B------:R-:W-:Y:S02]  /*5140*/  F2FP.F16.F32.PACK_AB R31, R176, R31 ;  /* 0x0000001fb01f723e */ /* 0x000fe400000000ff */
[----:B------:R-:W-:-:S02]  /*5150*/  FSEL R170, R30, RZ, P2 ;  /* 0x000000ff1eaa7208 */ /* 0x000fc40001000000 */
[----:B------:R-:W-:Y:S01]  /*5160*/  FSEL R176, R30, RZ, P5 ;  /* 0x000000ff1eb07208 */ /* 0x000fe20002800000 */
[----:B------:R-:W-:Y:S01]  /*5170*/  FMUL.FTZ R30, R33, UR13 ;  /* 0x0000000d211e7c20 */ /* 0x000fe20008410000 */
[----:B------:R-:W-:Y:S02]  /*5180*/  LOP3.LUT P2, RZ, R181, 0xff00, RZ, 0xc0, !PT ;  /* 0x0000ff00b5ff7812 */ /* 0x000fe4000784c0ff */
[----:B------:R-:W-:Y:S02]  /*5190*/  LOP3.LUT P5, RZ, R213, 0xff00, RZ, 0xc0, !PT ;  /* 0x0000ff00d5ff7812 */ /* 0x000fe400078ac0ff */
[C---:B------:R-:W-:Y:S02]  /*51a0*/  FSEL R219, R32.reuse, RZ, P2 ;  /* 0x000000ff20db7208 */ /* 0x040fe40001000000 */
[----:B------:R-:W-:Y:S02]  /*51b0*/  FSEL R221, R32, RZ, P5 ;  /* 0x000000ff20dd7208 */ /* 0x000fe40002800000 */
[----:B------:R-:W-:-:S02]  /*51c0*/  LOP3.LUT P2, RZ, R180, 0xff0000, RZ, 0xc0, !PT ;  /* 0x00ff0000b4ff7812 */ /* 0x000fc4000784c0ff */
[----:B------:R-:W-:Y:S02]  /*51d0*/  LOP3.LUT P5, RZ, R212, 0xff0000, RZ, 0xc0, !PT ;  /* 0x00ff0000d4ff7812 */ /* 0x000fe400078ac0ff */
[C---:B------:R-:W-:Y:S01]  /*51e0*/  F2FP.F16.F32.PACK_AB R33, R168.reuse, R33 ;  /* 0x00000021a821723e */ /* 0x040fe200000000ff */
[----:B------:R-:W-:Y:S01]  /*51f0*/  FMUL.FTZ R168, R168, UR13 ;  /* 0x0000000da8a87c20 */ /* 0x000fe20008410000 */
[C---:B------:R-:W-:Y:S02]  /*5200*/  FSEL R169, R30.reuse, RZ, P2 ;  /* 0x000000ff1ea97208 */ /* 0x040fe40001000000 */
[----:B------:R-:W-:Y:S01]  /*5210*/  FSEL R178, R30, RZ, P5 ;  /* 0x000000ff1eb27208 */ /* 0x000fe20002800000 */
[----:B------:R-:W-:Y:S01]  /*5220*/  FMUL.FTZ R30, R29, UR13 ;  /* 0x0000000d1d1e7c20 */ /* 0x000fe20008410000 */
[----:B------:R-:W-:Y:S02]  /*5230*/  LOP3.LUT P2, RZ, R180, 0xff000000, RZ, 0xc0, !PT ;  /* 0xff000000b4ff7812 */ /* 0x000fe4000784c0ff */
[----:B------:R-:W-:-:S02]  /*5240*/  LOP3.LUT P5, RZ, R212, 0xff000000, RZ, 0xc0, !PT ;  /* 0xff000000d4ff7812 */ /* 0x000fc400078ac0ff */
[C---:B------:R-:W-:Y:S02]  /*5250*/  FSEL R216, R168.reuse, RZ, P2 ;  /* 0x000000ffa8d87208 */ /* 0x040fe40001000000 */
[----:B------:R-:W-:Y:S02]  /*5260*/  FSEL R217, R168, RZ, P5 ;  /* 0x000000ffa8d97208 */ /* 0x000fe40002800000 */
[----:B------:R-:W-:Y:S02]  /*5270*/  LOP3.LUT P2, RZ, R180, 0xff00, RZ, 0xc0, !PT ;  /* 0x0000ff00b4ff7812 */ /* 0x000fe4000784c0ff */
[----:B------:R-:W-:Y:S02]  /*5280*/  LOP3.LUT P5, RZ, R212, 0xff00, RZ, 0xc0, !PT ;  /* 0x0000ff00d4ff7812 */ /* 0x000fe400078ac0ff */
[----:B------:R-:W-:Y:S01]  /*5290*/  F2FP.F16.F32.PACK_AB R32, R29, R28 ;  /* 0x0000001c1d20723e */ /* 0x000fe200000000ff */
[----:B------:R-:W-:Y:S01]  /*52a0*/  FMUL.FTZ R28, R28, UR13 ;  /* 0x0000000d1c1c7c20 */ /* 0x000fe20008410000 */
[----:B------:R-:W-:-:S02]  /*52b0*/  FSEL R177, R30, RZ, P2 ;  /* 0x000000ff1eb17208 */ /* 0x000fc40001000000 */
[----:B------:R-:W-:Y:S02]  /*52c0*/  FSEL R179, R30, RZ, P5 ;  /* 0x000000ff1eb37208 */ /* 0x000fe40002800000 */
[----:B------:R-:W-:Y:S02]  /*52d0*/  LOP3.LUT P2, RZ, R212, 0xff, RZ, 0xc0, !PT ;  /* 0x000000ffd4ff7812 */ /* 0x000fe4000784c0ff */
[----:B------:R-:W-:Y:S02]  /*52e0*/  LOP3.LUT P5, RZ, R180, 0xff, RZ, 0xc0, !PT ;  /* 0x000000ffb4ff7812 */ /* 0x000fe400078ac0ff */
[----:B------:R-:W-:Y:S02]  /*52f0*/  F2FP.F16.F32.PACK_AB R30, R221, R176 ;  /* 0x000000b0dd1e723e */ /* 0x000fe400000000ff */
[C---:B------:R-:W-:Y:S02]  /*5300*/  FSEL R176, R28.reuse, RZ, P2 ;  /* 0x000000ff1cb07208 */ /* 0x040fe40001000000 */
[----:B------:R-:W-:-:S02]  /*5310*/  FSEL R168, R28, RZ, P5 ;  /* 0x000000ff1ca87208 */ /* 0x000fc40002800000 */
[----:B------:R-:W-:Y:S02]  /*5320*/  F2FP.F16.F32.PACK_AB R171, R220, R171 ;  /* 0x000000abdcab723e */ /* 0x000fe400000000ff */
[----:B------:R-:W-:Y:S02]  /*5330*/  F2FP.F16.F32.PACK_AB R170, R219, R170 ;  /* 0x000000aadbaa723e */ /* 0x000fe400000000ff */
[----:B------:R-:W-:Y:S02]  /*5340*/  F2FP.F16.F32.PACK_AB R29, R217, R178 ;  /* 0x000000b2d91d723e */ /* 0x000fe400000000ff */
[----:B------:R-:W-:Y:S02]  /*5350*/  F2FP.F16.F32.PACK_AB R169, R216, R169 ;  /* 0x000000a9d8a9723e */ /* 0x000fe400000000ff */
[----:B------:R-:W-:Y:S02]  /*5360*/  F2FP.F16.F32.PACK_AB R28, R179, R176 ;  /* 0x000000b0b31c723e */ /* 0x000fe400000000ff */
[----:B------:R-:W-:Y:S01]  /*5370*/  F2FP.F16.F32.PACK_AB R168, R177, R168 ;  /* 0x000000a8b1a8723e */ /* 0x000fe200000000ff */
[----:B------:R-:W-:Y:S06]  /*5380*/  BRA `(.L_x_676) ;  /* 0x0000001c00ac7947 */ /* 0x000fec0003800000 */
.L_x_675:
[-CC-:B-1----:R-:W-:Y:S01]  /*5390*/  FFMA.FTZ R31, R202, R211.reuse, R218.reuse ;  /* 0x000000d3ca1f7223 */ /* 0x182fe200000100da */
[-CC-:B------:R-:W-:Y:S01]  /*53a0*/  FFMA.FTZ R30, R201, R211.reuse, R218.reuse ;  /* 0x000000d3c91e7223 */ /* 0x180fe200000100da */
[--C-:B------:R-:W-:Y:S02]  /*53b0*/  HADD2.F32 R169, -RZ, R43.reuse.H1_H1 ;  /* 0x3000002bffa97230 */ /* 0x100fe40000004100 */
[-C--:B------:R-:W-:Y:S01]  /*53c0*/  FFMA.FTZ R28, R199, R211.reuse, R218 ;  /* 0x000000d3c71c7223 */ /* 0x080fe200000100da */
[----:B------:R-:W-:Y:S01]  /*53d0*/  FADD.FTZ R170, R22, -R31 ;  /* 0x8000001f16aa7221 */ /* 0x000fe20000010000 */
[----:B------:R-:W-:Y:S02]  /*53e0*/  HADD2.F32 R168, -RZ, R43.H0_H0 ;  /* 0x2000002bffa87230 */ /* 0x000fe40000004100 */
[----:B------:R-:W-:Y:S01]  /*53f0*/  FADD.FTZ R30, R21, -R30 ;  /* 0x8000001e151e7221 */ /* 0x000fe20000010000 */
[----:B------:R-:W-:Y:S01]  /*5400*/  FFMA.FTZ R177, R200, R211, R218 ;  /* 0x000000d3c8b17223 */ /* 0x000fe200000100da */
[----:B-----5:R-:W-:Y:S01]  /*5410*/  FFMA.FTZ R216, R173, R170, R169 ;  /* 0x000000aaadd87223 */ /* 0x020fe200000100a9 */
[--C-:B------:R-:W-:Y:S01]  /*5420*/  HADD2.F32 R29, -RZ, R42.reuse.H0_H0 ;  /* 0x2000002aff1d7230 */ /* 0x100fe20000004100 */
[----:B------:R-:W-:Y:S01]  /*5430*/  ISETP.GE.U32.AND P2, PT, R212, RZ, PT ;  /* 0x000000ffd400720c */ /* 0x000fe20003f46070 */
[----:B------:R-:W-:Y:S01]  /*5440*/  FADD.FTZ R28, R19, -R28 ;  /* 0x8000001c131c7221 */ /* 0x000fe20000010000 */
[----:B------:R-:W-:Y:S01]  /*5450*/  FFMA.FTZ R179, R173, R30, R168 ;  /* 0x0000001eadb37223 */ /* 0x000fe200000100a8 */
[----:B0-----:R-:W-:-:S02]  /*5460*/  HADD2.F32 R178, -RZ, R42.H1_H1 ;  /* 0x3000002affb27230 */ /* 0x001fc40000004100 */
[-CC-:B------:R-:W-:Y:S01]  /*5470*/  FFMA.FTZ R30, R197, R211.reuse, R218.reuse ;  /* 0x000000d3c51e7223 */ /* 0x180fe200000100da */
[----:B------:R-:W-:Y:S01]  /*5480*/  FADD.FTZ R176, R20, -R177 ;  /* 0x800000b114b07221 */ /* 0x000fe20000010000 */
[----:B------:R-:W-:Y:S01]  /*5490*/  FMUL.FTZ R216, R216, UR13 ;  /* 0x0000000dd8d87c20 */ /* 0x000fe20008410000 */
[----:B------:R-:W-:Y:S01]  /*54a0*/  ISETP.GE.U32.AND.EX P2, PT, R213, 0x1000000, PT, P2 ;  /* 0x01000000d500780c */ /* 0x000fe20003f46120 */
[----:B------:R-:W-:Y:S01]  /*54b0*/  FFMA.FTZ R170, R173, R28, R29 ;  /* 0x0000001cadaa7223 */ /* 0x000fe2000001001d */
[--C-:B------:R-:W-:Y:S02]  /*54c0*/  HADD2.F32 R31, -RZ, R41.reuse.H0_H0 ;  /* 0x20000029ff1f7230 */ /* 0x100fe40000004100 */
[-CC-:B------:R-:W-:Y:S01]  /*54d0*/  FFMA.FTZ R169, R198, R211.reuse, R218.reuse ;  /* 0x000000d3c6a97223 */ /* 0x180fe200000100da */
[-C--:B------:R-:W-:Y:S01]  /*54e0*/  FFMA.FTZ R28, R189, R211.reuse, R218 ;  /* 0x000000d3bd1c7223 */ /* 0x080fe200000100da */
[----:B------:R-:W-:Y:S01]  /*54f0*/  FADD.FTZ R30, R17, -R30 ;  /* 0x8000001e111e7221 */ /* 0x000fe20000010000 */
[----:B------:R-:W-:Y:S01]  /*5500*/  FMUL.FTZ R179, R179, UR13 ;  /* 0x0000000db3b37c20 */ /* 0x000fe20008410000 */
[----:B------:R-:W-:Y:S01]  /*5510*/  FFMA.FTZ R176, R173, R176, R178 ;  /* 0x000000b0adb07223 */ /* 0x000fe200000100b2 */
[----:B------:R-:W-:Y:S01]  /*5520*/  LOP3.LUT P5, RZ, R213, 0xff0000, RZ, 0xc0, !PT ;  /* 0x00ff0000d5ff7812 */ /* 0x000fe200078ac0ff */
[--C-:B------:R-:W-:Y:S01]  /*5530*/  HADD2.F32 R29, -RZ, R40.reuse.H0_H0 ;  /* 0x20000028ff1d7230 */ /* 0x100fe20000004100 */
[----:B------:R-:W-:Y:S01]  /*5540*/  FSEL R178, R216, RZ, P2 ;  /* 0x000000ffd8b27208 */ /* 0x000fe20001000000 */
[----:B------:R-:W-:Y:S01]  /*5550*/  FADD.FTZ R168, R18, -R169 ;  /* 0x800000a912a87221 */ /* 0x000fe20000010000 */
[----:B------:R-:W-:Y:S01]  /*5560*/  ISETP.GE.U32.AND P2, PT, R180, RZ, PT ;  /* 0x000000ffb400720c */ /* 0x000fe20003f46070 */
[----:B------:R-:W-:Y:S01]  /*5570*/  FADD.FTZ R28, R15, -R28 ;  /* 0x8000001c0f1c7221 */ /* 0x000fe20000010000 */
[----:B------:R-:W-:Y:S01]  /*5580*/  FFMA.FTZ R169, R173, R30, R31 ;  /* 0x0000001eada97223 */ /* 0x000fe2000001001f */
[----:B------:R-:W-:Y:S01]  /*5590*/  FSEL R31, R179, RZ, P5 ;  /* 0x000000ffb31f7208 */ /* 0x000fe20002800000 */
[----:B------:R-:W-:Y:S01]  /*55a0*/  FMUL.FTZ R170, R170, UR13 ;  /* 0x0000000daaaa7c20 */ /* 0x000fe20008410000 */
[----:B------:R-:W-:Y:S01]  /*55b0*/  LOP3.LUT P5, RZ, R181, 0xff0000, RZ, 0xc0, !PT ;  /* 0x00ff0000b5ff7812 */ /* 0x000fe200078ac0ff */
[----:B------:R-:W-:Y:S01]  /*55c0*/  FFMA.FTZ R28, R173, R28, R29 ;  /* 0x0000001cad1c7223 */ /* 0x000fe2000001001d */
[----:B------:R-:W-:Y:S01]  /*55d0*/  ISETP.GE.U32.AND.EX P2, PT, R181, 0x1000000, PT, P2 ;  /* 0x01000000b500780c */ /* 0x000fe20003f46120 */
[----:B------:R-:W-:Y:S01]  /*55e0*/  FFMA.FTZ R29, R196, R211, R218 ;  /* 0x000000d3c41d7223 */ /* 0x000fe200000100da */
[----:B------:R-:W-:Y:S01]  /*55f0*/  FSEL R179, R179, RZ, P5 ;  /* 0x000000ffb3b37208 */ /* 0x000fe20002800000 */
[----:B------:R-:W-:Y:S01]  /*5600*/  HADD2.F32 R171, -RZ, R41.H1_H1 ;  /* 0x30000029ffab7230 */ /* 0x000fe20000004100 */
[----:B------:R-:W-:Y:S01]  /*5610*/  LOP3.LUT P5, RZ, R181, 0xff, RZ, 0xc0, !PT ;  /* 0x000000ffb5ff7812 */ /* 0x000fe200078ac0ff */
[----:B------:R-:W-:Y:S01]  /*5620*/  FADD.FTZ R30, R16, -R29 ;  /* 0x8000001d101e7221 */ /* 0x000fe20000010000 */
[----:B------:R-:W-:Y:S01]  /*5630*/  FSEL R216, R216, RZ, P2 ;  /* 0x000000ffd8d87208 */ /* 0x000fe20001000000 */
[----:B------:R-:W-:Y:S01]  /*5640*/  FMUL.FTZ R29, R176, UR13 ;  /* 0x0000000db01d7c20 */ /* 0x000fe20008410000 */
[----:B------:R-:W-:Y:S01]  /*5650*/  LOP3.LUT P2, RZ, R213, 0xff, RZ, 0xc0, !PT ;  /* 0x000000ffd5ff7812 */ /* 0x000fe2000784c0ff */
[----:B------:R-:W-:Y:S01]  /*5660*/  FFMA.FTZ R171, R173, R168, R171 ;  /* 0x000000a8adab7223 */ /* 0x000fe200000100ab */
[C---:B------:R-:W-:Y:S01]  /*5670*/  FSEL R176, R170.reuse, RZ, P5 ;  /* 0x000000ffaab07208 */ /* 0x040fe20002800000 */
[----:B------:R-:W-:Y:S01]  /*5680*/  HADD2.F32 R168, -RZ, R40.H1_H1 ;  /* 0x30000028ffa87230 */ /* 0x000fe20000004100 */
[----:B------:R-:W-:Y:S01]  /*5690*/  FSEL R170, R170, RZ, P2 ;  /* 0x000000ffaaaa7208 */ /* 0x000fe20001000000 */
[----:B------:R-:W-:Y:S01]  /*56a0*/  FMUL.FTZ R169, R169, UR13 ;  /* 0x0000000da9a97c20 */ /* 0x000fe20008410000 */
[----:B------:R-:W-:Y:S01]  /*56b0*/  LOP3.LUT P5, RZ, R181, 0xff00, RZ, 0xc0, !PT ;  /* 0x0000ff00b5ff7812 */ /* 0x000fe200078ac0ff */
[----:B------:R-:W-:Y:S01]  /*56c0*/  FMUL.FTZ R28, R28, UR13 ;  /* 0x0000000d1c1c7c20 */ /* 0x000fe20008410000 */
[----:B------:R-:W-:Y:S01]  /*56d0*/  LOP3.LUT P2, RZ, R213, 0xff00, RZ, 0xc0, !PT ;  /* 0x0000ff00d5ff7812 */ /* 0x000fe2000784c0ff */
[----:B------:R-:W-:Y:S01]  /*56e0*/  FFMA.FTZ R30, R173, R30, R168 ;  /* 0x0000001ead1e7223 */ /* 0x000fe200000100a8 */
[----:B------:R-:W-:Y:S01]  /*56f0*/  FSEL R217, R29, RZ, P5 ;  /* 0x000000ff1dd97208 */ /* 0x000fe20002800000 */
[----:B------:R-:W-:Y:S01]  /*5700*/  FMUL.FTZ R168, R171, UR13 ;  /* 0x0000000daba87c20 */ /* 0x000fe20008410000 */
[----:B------:R-:W-:Y:S01]  /*5710*/  FSEL R219, R29, RZ, P2 ;  /* 0x000000ff1ddb7208 */ /* 0x000fe20001000000 */
[----:B------:R-:W-:Y:S01]  /*5720*/  FMUL.FTZ R30, R30, UR13 ;  /* 0x0000000d1e1e7c20 */ /* 0x000fe20008410000 */
[----:B------:R-:W-:-:S02]  /*5730*/  LOP3.LUT P5, RZ, R180, 0xff0000, RZ, 0xc0, !PT ;  /* 0x00ff0000b4ff7812 */ /* 0x000fc400078ac0ff */
[----:B------:R-:W-:Y:S02]  /*5740*/  LOP3.LUT P2, RZ, R212, 0xff0000, RZ, 0xc0, !PT ;  /* 0x00ff0000d4ff7812 */ /* 0x000fe4000784c0ff */
[----:B------:R-:W-:Y:S02]  /*5750*/  F2FP.F16.F32.PACK_AB R31, R178, R31 ;  /* 0x0000001fb21f723e */ /* 0x000fe400000000ff */
[C---:B------:R-:W-:Y:S02]  /*5760*/  FSEL R178, R169.reuse, RZ, P5 ;  /* 0x000000ffa9b27208 */ /* 0x040fe40002800000 */
[----:B------:R-:W-:Y:S02]  /*5770*/  FSEL R29, R169, RZ, P2 ;  /* 0x000000ffa91d7208 */ /* 0x000fe40001000000 */
[----:B------:R-:W-:Y:S02]  /*5780*/  LOP3.LUT P5, RZ, R180, 0xff000000, RZ, 0xc0, !PT ;  /* 0xff000000b4ff7812 */ /* 0x000fe400078ac0ff */
[----:B------:R-:W-:-:S02]  /*5790*/  LOP3.LUT P2, RZ, R212, 0xff000000, RZ, 0xc0, !PT ;  /* 0xff000000d4ff7812 */ /* 0x000fc4000784c0ff */
[----:B------:R-:W-:Y:S02]  /*57a0*/  F2FP.F16.F32.PACK_AB R171, R216, R179 ;  /* 0x000000b3d8ab723e */ /* 0x000fe400000000ff */
        /* <DEDUP_REMOVED lines=8> */
[----:B------:R-:W-:Y:S02]  /*5830*/  F2FP.F16.F32.PACK_AB R30, R219, R170 ;  /* 0x000000aadb1e723e */ /* 0x000fe400000000ff */
[----:B------:R-:W-:Y:S02]  /*5840*/  F2FP.F16.F32.PACK_AB R170, R217, R176 ;  /* 0x000000b0d9aa723e */ /* 0x000fe400000000ff */
[----:B------:R-:W-:-:S02]  /*5850*/  FSEL R176, R28, RZ, P5 ;  /* 0x000000ff1cb07208 */ /* 0x000fc40002800000 */
[----:B------:R-:W-:Y:S02]  /*5860*/  FSEL R168, R28, RZ, P2 ;  /* 0x000000ff1ca87208 */ /* 0x000fe40001000000 */
[----:B------:R-:W-:Y:S02]  /*5870*/  F2FP.F16.F32.PACK_AB R29, R216, R29 ;  /* 0x0000001dd81d723e */ /* 0x000fe400000000ff */
[----:B------:R-:W-:Y:S02]  /*5880*/  F2FP.F16.F32.PACK_AB R169, R169, R178 ;  /* 0x000000b2a9a9723e */ /* 0x000fe400000000ff */
[----:B------:R-:W-:Y:S02]  /*5890*/  F2FP.F16.F32.PACK_AB R28, R179, R176 ;  /* 0x000000b0b31c723e */ /* 0x000fe400000000ff */
[----:B------:R-:W-:Y:S01]  /*58a0*/  F2FP.F16.F32.PACK_AB R168, R177, R168 ;  /* 0x000000a8b1a8723e */ /* 0x000fe200000000ff */
[----:B------:R-:W-:Y:S06]  /*58b0*/  BRA `(.L_x_676) ;  /* 0x0000001800607947 */ /* 0x000fec0003800000 */
.L_x_674:
        /* <DEDUP_REMOVED lines=11> */
[----:B------:R-:W-:Y:S01]  /*5970*/  FADD.FTZ R32, R19, -R32 ;  /* 0x8000002013207221 */ /* 0x000fe20000010000 */
[C---:B-----5:R-:W-:Y:S01]  /*5980*/  FMUL.FTZ R35, R173.reuse, R28 ;  /* 0x0000001cad237220 */ /* 0x060fe20000410000 */
[C---:B------:R-:W-:Y:S01]  /*5990*/  FMUL.FTZ R30, R173.reuse, R30 ;  /* 0x0000001ead1e7220 */ /* 0x040fe20000410000 */
[-CC-:B------:R-:W-:Y:S01]  /*59a0*/  FFMA.FTZ R29, R200, R211.reuse, R218.reuse ;  /* 0x000000d3c81d7223 */ /* 0x180fe200000100da */
[----:B------:R-:W-:Y:S01]  /*59b0*/  FMUL.FTZ R34, R173, R32 ;  /* 0x00000020ad227220 */ /* 0x000fe20000410000 */
[----:B------:R-:W-:Y:S01]  /*59c0*/  FMUL.FTZ R28, R35, UR13 ;  /* 0x0000000d231c7c20 */ /* 0x000fe20008410000 */
[--C-:B------:R-:W-:Y:S01]  /*59d0*/  FFMA.FTZ R177, R198, R211, R218.reuse ;  /* 0x000000d3c6b17223 */ /* 0x100fe200000100da */
[----:B------:R-:W-:Y:S01]  /*59e0*/  F2FP.F16.F32.PACK_AB R35, R30, R35 ;  /* 0x000000231e23723e */ /* 0x000fe200000000ff */
[----:B------:R-:W-:Y:S01]  /*59f0*/  FADD.FTZ R32, R20, -R29 ;  /* 0x8000001d14207221 */ /* 0x000fe20000010000 */
[-CC-:B------:R-:W-:Y:S01]  /*5a00*/  FFMA.FTZ R169, R196, R211.reuse, R218.reuse ;  /* 0x000000d3c4a97223 */ /* 0x180fe200000100da */
[----:B------:R-:W-:Y:S01]  /*5a10*/  FSEL R171, R28, RZ, P5 ;  /* 0x000000ff1cab7208 */ /* 0x000fe20002800000 */
[----:B0-----:R-:W-:Y:S01]  /*5a20*/  FFMA.FTZ R176, R189, R211, R218 ;  /* 0x000000d3bdb07223 */ /* 0x001fe200000100da */
[----:B------:R-:W-:Y:S01]  /*5a30*/  ISETP.GE.U32.AND P5, PT, R212, RZ, PT ;  /* 0x000000ffd400720c */ /* 0x000fe20003fa6070 */
[----:B------:R-:W-:Y:S01]  /*5a40*/  FMUL.FTZ R29, R173, R32 ;  /* 0x00000020ad1d7220 */ /* 0x000fe20000410000 */
[----:B------:R-:W-:Y:S01]  /*5a50*/  FSEL R31, R28, RZ, P2 ;  /* 0x000000ff1c1f7208 */ /* 0x000fe20001000000 */
[----:B------:R-:W-:Y:S01]  /*5a60*/  FMUL.FTZ R28, R30, UR13 ;  /* 0x0000000d1e1c7c20 */ /* 0x000fe20008410000 */
[----:B------:R-:W-:Y:S01]  /*5a70*/  ISETP.GE.U32.AND P2, PT, R180, RZ, PT ;  /* 0x000000ffb400720c */ /* 0x000fe20003f46070 */
[----:B------:R-:W-:Y:S01]  /*5a80*/  FADD.FTZ R32, R16, -R169 ;  /* 0x800000a910207221 */ /* 0x000fe20000010000 */
[----:B------:R-:W-:-:S02]  /*5a90*/  ISETP.GE.U32.AND.EX P5, PT, R213, 0x1000000, PT, P5 ;  /* 0x01000000d500780c */ /* 0x000fc40003fa6150 */
[----:B------:R-:W-:Y:S02]  /*5aa0*/  ISETP.GE.U32.AND.EX P2, PT, R181, 0x1000000, PT, P2 ;  /* 0x01000000b500780c */ /* 0x000fe40003f46120 */
[C---:B------:R-:W-:Y:S02]  /*5ab0*/  FSEL R30, R28.reuse, RZ, P5 ;  /* 0x000000ff1c1e7208 */ /* 0x040fe40002800000 */
[----:B------:R-:W-:Y:S02]  /*5ac0*/  FSEL R28, R28, RZ, P2 ;  /* 0x000000ff1c1c7208 */ /* 0x000fe40001000000 */
[----:B------:R-:W-:Y:S01]  /*5ad0*/  F2FP.F16.F32.PACK_AB R31, R30, R31 ;  /* 0x0000001f1e1f723e */ /* 0x000fe200000000ff */
[----:B------:R-:W-:Y:S01]  /*5ae0*/  FFMA.FTZ R30, R197, R211, R218 ;  /* 0x000000d3c51e7223 */ /* 0x000fe200000100da */
[----:B------:R-:W-:Y:S01]  /*5af0*/  F2FP.F16.F32.PACK_AB R171, R28, R171 ;  /* 0x000000ab1cab723e */ /* 0x000fe200000000ff */
[----:B------:R-:W-:Y:S01]  /*5b00*/  FMUL.FTZ R28, R34, UR13 ;  /* 0x0000000d221c7c20 */ /* 0x000fe20008410000 */
[----:B------:R-:W-:Y:S01]  /*5b10*/  LOP3.LUT P2, RZ, R181, 0xff, RZ, 0xc0, !PT ;  /* 0x000000ffb5ff7812 */ /* 0x000fe2000784c0ff */
[----:B------:R-:W-:Y:S01]  /*5b20*/  FADD.FTZ R30, R17, -R30 ;  /* 0x8000001e111e7221 */ /* 0x000fe20000010000 */
[----:B------:R-:W-:-:S02]  /*5b30*/  LOP3.LUT P5, RZ, R213, 0xff, RZ, 0xc0, !PT ;  /* 0x000000ffd5ff7812 */ /* 0x000fc400078ac0ff */
[C---:B------:R-:W-:Y:S01]  /*5b40*/  F2FP.F16.F32.PACK_AB R34, R29.reuse, R34 ;  /* 0x000000221d22723e */ /* 0x040fe200000000ff */
[----:B------:R-:W-:Y:S01]  /*5b50*/  FMUL.FTZ R29, R29, UR13 ;  /* 0x0000000d1d1d7c20 */ /* 0x000fe20008410000 */
[C---:B------:R-:W-:Y:S01]  /*5b60*/  FSEL R170, R28.reuse, RZ, P2 ;  /* 0x000000ff1caa7208 */ /* 0x040fe20001000000 */
[----:B------:R-:W-:Y:S01]  /*5b70*/  FMUL.FTZ R33, R173, R30 ;  /* 0x0000001ead217220 */ /* 0x000fe20000410000 */
[----:B------:R-:W-:Y:S01]  /*5b80*/  FSEL R168, R28, RZ, P5 ;  /* 0x000000ff1ca87208 */ /* 0x000fe20002800000 */
[----:B------:R-:W-:Y:S01]  /*5b90*/  FADD.FTZ R30, R18, -R177 ;  /* 0x800000b1121e7221 */ /* 0x000fe20000010000 */
[----:B------:R-:W-:Y:S01]  /*5ba0*/  LOP3.LUT P2, RZ, R181, 0xff00, RZ, 0xc0, !PT ;  /* 0x0000ff00b5ff7812 */ /* 0x000fe2000784c0ff */
[----:B------:R-:W-:Y:S01]  /*5bb0*/  FMUL.FTZ R28, R33, UR13 ;  /* 0x0000000d211c7c20 */ /* 0x000fe20008410000 */
[----:B------:R-:W-:Y:S01]  /*5bc0*/  LOP3.LUT P5, RZ, R213, 0xff00, RZ, 0xc0, !PT ;  /* 0x0000ff00d5ff7812 */ /* 0x000fe200078ac0ff */
[----:B------:R-:W-:Y:S01]  /*5bd0*/  FMUL.FTZ R30, R173, R30 ;  /* 0x0000001ead1e7220 */ /* 0x000fe20000410000 */
[----:B------:R-:W-:-:S02]  /*5be0*/  FSEL R219, R29, RZ, P2 ;  /* 0x000000ff1ddb7208 */ /* 0x000fc40001000000 */
[----:B------:R-:W-:Y:S01]  /*5bf0*/  FSEL R221, R29, RZ, P5 ;  /* 0x000000ff1ddd7208 */ /* 0x000fe20002800000 */
[----:B------:R-:W-:Y:S01]  /*5c00*/  FMUL.FTZ R29, R173, R32 ;  /* 0x00000020ad1d7220 */ /* 0x000fe20000410000 */
[----:B------:R-:W-:Y:S01]  /*5c10*/  LOP3.LUT P2, RZ, R180, 0xff0000, RZ, 0xc0, !PT ;  /* 0x00ff0000b4ff7812 */ /* 0x000fe2000784c0ff */
[----:B------:R-:W-:Y:S01]  /*5c20*/  FMUL.FTZ R32, R30, UR13 ;  /* 0x0000000d1e207c20 */ /* 0x000fe20008410000 */
[----:B------:R-:W-:Y:S02]  /*5c30*/  LOP3.LUT P5, RZ, R212, 0xff0000, RZ, 0xc0, !PT ;  /* 0x00ff0000d4ff7812 */ /* 0x000fe400078ac0ff */
[C---:B------:R-:W-:Y:S02]  /*5c40*/  FSEL R169, R28.reuse, RZ, P2 ;  /* 0x000000ff1ca97208 */ /* 0x040fe40001000000 */
[----:B------:R-:W-:Y:S01]  /*5c50*/  FSEL R178, R28, RZ, P5 ;  /* 0x000000ff1cb27208 */ /* 0x000fe20002800000 */
[----:B------:R-:W-:Y:S01]  /*5c60*/  FADD.FTZ R28, R15, -R176 ;  /* 0x800000b00f1c7221 */ /* 0x000fe20000010000 */
[----:B------:R-:W-:-:S02]  /*5c70*/  LOP3.LUT P2, RZ, R180, 0xff000000, RZ, 0xc0, !PT ;  /* 0xff000000b4ff7812 */ /* 0x000fc4000784c0ff */
[----:B------:R-:W-:Y:S01]  /*5c80*/  LOP3.LUT P5, RZ, R212, 0xff000000, RZ, 0xc0, !PT ;  /* 0xff000000d4ff7812 */ /* 0x000fe200078ac0ff */
[----:B------:R-:W-:Y:S01]  /*5c90*/  FMUL.FTZ R28, R173, R28 ;  /* 0x0000001cad1c7220 */ /* 0x000fe20000410000 */
[----:B------:R-:W-:Y:S01]  /*5ca0*/  F2FP.F16.F32.PACK_AB R33, R30, R33 ;  /* 0x000000211e21723e */ /* 0x000fe200000000ff */
[----:B------:R-:W-:Y:S01]  /*5cb0*/  FMUL.FTZ R30, R29, UR13 ;  /* 0x0000000d1d1e7c20 */ /* 0x000fe20008410000 */
[C---:B------:R-:W-:Y:S02]  /*5cc0*/  FSEL R216, R32.reuse, RZ, P2 ;  /* 0x000000ff20d87208 */ /* 0x040fe40001000000 */
[----:B------:R-:W-:Y:S02]  /*5cd0*/  FSEL R217, R32, RZ, P5 ;  /* 0x000000ff20d97208 */ /* 0x000fe40002800000 */
[----:B------:R-:W-:Y:S02]  /*5ce0*/  LOP3.LUT P2, RZ, R180, 0xff00, RZ, 0xc0, !PT ;  /* 0x0000ff00b4ff7812 */ /* 0x000fe4000784c0ff */
[----:B------:R-:W-:-:S02]  /*5cf0*/  LOP3.LUT P5, RZ, R212, 0xff00, RZ, 0xc0, !PT ;  /* 0x0000ff00d4ff7812 */ /* 0x000fc400078ac0ff */
[----:B------:R-:W-:Y:S01]  /*5d00*/  F2FP.F16.F32.PACK_AB R32, R29, R28 ;  /* 0x0000001c1d20723e */ /* 0x000fe200000000ff */
[----:B------:R-:W-:Y:S01]  /*5d10*/  FMUL.FTZ R28, R28, UR13 ;  /* 0x0000000d1c1c7c20 */ /* 0x000fe20008410000 */
[C---:B------:R-:W-:Y:S02]  /*5d20*/  FSEL R177, R30.reuse, RZ, P2 ;  /* 0x000000ff1eb17208 */ /* 0x040fe40001000000 */
[----:B------:R-:W-:Y:S02]  /*5d30*/  FSEL R179, R30, RZ, P5 ;  /* 0x000000ff1eb37208 */ /* 0x000fe40002800000 */
[----:B------:R-:W-:Y:S02]  /*5d40*/  LOP3.LUT P2, RZ, R212, 0xff, RZ, 0xc0, !PT ;  /* 0x000000ffd4ff7812 */ /* 0x000fe4000784c0ff */
[----:B------:R-:W-:Y:S02]  /*5d50*/  LOP3.LUT P5, RZ, R180, 0xff, RZ, 0xc0, !PT ;  /* 0x000000ffb4ff7812 */ /* 0x000fe400078ac0ff */
[----:B------:R-:W-:-:S02]  /*5d60*/  F2FP.F16.F32.PACK_AB R30, R221, R168 ;  /* 0x000000a8dd1e723e */ /* 0x000fc400000000ff */
[C---:B------:R-:W-:Y:S02]  /*5d70*/  FSEL R176, R28.reuse, RZ, P2 ;  /* 0x000000ff1cb07208 */ /* 0x040fe40001000000 */
[----:B------:R-:W-:Y:S02]  /*5d80*/  FSEL R168, R28, RZ, P5 ;  /* 0x000000ff1ca87208 */ /* 0x000fe40002800000 */
[----:B------:R-:W-:Y:S02]  /*5d90*/  F2FP.F16.F32.PACK_AB R170, R219, R170 ;  /* 0x000000aadbaa723e */ /* 0x000fe400000000ff */
[----:B------:R-:W-:Y:S02]  /*5da0*/  F2FP.F16.F32.PACK_AB R29, R217, R178 ;  /* 0x000000b2d91d723e */ /* 0x000fe400000000ff */
[----:B------:R-:W-:Y:S02]  /*5db0*/  F2FP.F16.F32.PACK_AB R169, R216, R169 ;  /* 0x000000a9d8a9723e */ /* 0x000fe400000000ff */
[----:B------:R-:W-:-:S02]  /*5dc0*/  F2FP.F16.F32.PACK_AB R28, R179, R176 ;  /* 0x000000b0b31c723e */ /* 0x000fc400000000ff */
[----:B------:R-:W-:Y:S01]  /*5dd0*/  F2FP.F16.F32.PACK_AB R168, R177, R168 ;  /* 0x000000a8b1a8723e */ /* 0x000fe200000000ff */
[----:B------:R-:W-:Y:S06]  /*5de0*/  BRA `(.L_x_676) ;  /* 0x0000001400147947 */ /* 0x000fec0003800000 */
.L_x_677:
        /* <DEDUP_REMOVED lines=10> */
[----:B------:R-:W-:-:S02]  /*5e90*/  FADD.FTZ R170, R18, -R169 ;  /* 0x800000a912aa7221 */ /* 0x000fc40000010000 */
[----:B------:R-:W-:Y:S01]  /*5ea0*/  FMUL.FTZ R28, R28, UR13 ;  /* 0x0000000d1c1c7c20 */ /* 0x000fe20008410000 */
[----:B------:R-:W-:Y:S01]  /*5eb0*/  FMUL.FTZ R30, R30, UR13 ;  /* 0x0000000d1e1e7c20 */ /* 0x000fe20008410000 */
[----:B------:R-:W-:-:S03]  /*5ec0*/  FMUL.FTZ R170, R173, R170 ;  /* 0x000000aaadaa7220 */ /* 0x000fc60000410000 */
[----:B------:R-:W-:Y:S01]  /*5ed0*/  FSEL R171, R28, RZ, P5 ;  /* 0x000000ff1cab7208 */ /* 0x000fe20002800000 */
[----:B------:R-:W-:Y:S01]  /*5ee0*/  FMUL.FTZ R170, R170, UR13 ;  /* 0x0000000daaaa7c20 */ /* 0x000fe20008410000 */
[----:B------:R-:W-:Y:S02]  /*5ef0*/  ISETP.GE.U32.AND P5, PT, R212, RZ, PT ;  /* 0x000000ffd400720c */ /* 0x000fe40003fa6070 */
[----:B------:R-:W-:Y:S01]  /*5f00*/  FSEL R31, R28, RZ, P2 ;  /* 0x000000ff1c1f7208 */ /* 0x000fe20001000000 */
[----:B------:R-:W-:Y:S01]  /*5f10*/  FFMA.FTZ R28, R199, R211, R218 ;  /* 0x000000d3c71c7223 */ /* 0x000fe200000100da */
[----:B------:R-:W-:Y:S02]  /*5f20*/  ISETP.GE.U32.AND P2, PT, R180, RZ, PT ;  /* 0x000000ffb400720c */ /* 0x000fe40003f46070 */
[----:B------:R-:W-:Y:S01]  /*5f30*/  ISETP.GE.U32.AND.EX P5, PT, R213, 0x1000000, PT, P5 ;  /* 0x01000000d500780c */ /* 0x000fe20003fa6150 */
[----:B------:R-:W-:Y:S01]  /*5f40*/  FADD.FTZ R28, R19, -R28 ;  /* 0x8000001c131c7221 */ /* 0x000fe20000010000 */
[----:B------:R-:W-:-:S02]  /*5f50*/  ISETP.GE.U32.AND.EX P2, PT, R181, 0x1000000, PT, P2 ;  /* 0x01000000b500780c */ /* 0x000fc40003f46120 */
[C---:B------:R-:W-:Y:S01]  /*5f60*/  FSEL R168, R30.reuse, RZ, P5 ;  /* 0x000000ff1ea87208 */ /* 0x040fe20002800000 */
[----:B------:R-:W-:Y:S01]  /*5f70*/  FMUL.FTZ R28, R173, R28 ;  /* 0x0000001cad1c7220 */ /* 0x000fe20000410000 */
[----:B------:R-:W-:Y:S02]  /*5f80*/  FSEL R30, R30, RZ, P2 ;  /* 0x000000ff1e1e7208 */ /* 0x000fe40001000000 */
[----:B------:R-:W-:Y:S02]  /*5f90*/  LOP3.LUT P2, RZ, R181, 0xff, RZ, 0xc0, !PT ;  /* 0x000000ffb5ff7812 */ /* 0x000fe4000784c0ff */
[----:B------:R-:W-:Y:S01]  /*5fa0*/  F2FP.F16.F32.PACK_AB R171, R30, R171 ;  /* 0x000000ab1eab723e */ /* 0x000fe200000000ff */
[----:B------:R-:W-:Y:S01]  /*5fb0*/  FADD.FTZ R30, R20, -R29 ;  /* 0x8000001d141e7221 */ /* 0x000fe20000010000 */
[----:B------:R-:W-:Y:S01]  /*5fc0*/  FMUL.FTZ R29, R28, UR13 ;  /* 0x0000000d1c1d7c20 */ /* 0x000fe20008410000 */
[----:B------:R-:W-:Y:S01]  /*5fd0*/  FFMA.FTZ R28, R197, R211, R218 ;  /* 0x000000d3c51c7223 */ /* 0x000fe200000100da */
[----:B------:R-:W-:Y:S01]  /*5fe0*/  LOP3.LUT P5, RZ, R213, 0xff, RZ, 0xc0, !PT ;  /* 0x000000ffd5ff7812 */ /* 0x000fe200078ac0ff */
[----:B------:R-:W-:Y:S01]  /*5ff0*/  FMUL.FTZ R30, R173, R30 ;  /* 0x0000001ead1e7220 */ /* 0x000fe20000410000 */
[----:B------:R-:W-:Y:S01]  /*6000*/  F2FP.F16.F32.PACK_AB R31, R168, R31 ;  /* 0x0000001fa81f723e */ /* 0x000fe200000000ff */
[----:B------:R-:W-:Y:S01]  /*6010*/  FADD.FTZ R28, R17, -R28 ;  /* 0x8000001c111c7221 */ /* 0x000fe20000010000 */
[C---:B0-----:R-:W-:Y:S01]  /*6020*/  FSEL R176, R29.reuse, RZ, P2 ;  /* 0x000000ff1db07208 */ /* 0x041fe20001000000 */
[----:B------:R-:W-:Y:S01]  /*6030*/  FMUL.FTZ R30, R30, UR13 ;  /* 0x0000000d1e1e7c20 */ /* 0x000fe20008410000 */
[----:B------:R-:W-:Y:S01]  /*6040*/  FSEL R217, R29, RZ, P5 ;  /* 0x000000ff1dd97208 */ /* 0x000fe20002800000 */
[----:B------:R-:W-:Y:S01]  /*6050*/  FMUL.FTZ R28, R173, R28 ;  /* 0x0000001cad1c7220 */ /* 0x000fe20000410000 */
[----:B------:R-:W-:Y:S01]  /*6060*/  LOP3.LUT P2, RZ, R181, 0xff00, RZ, 0xc0, !PT ;  /* 0x0000ff00b5ff7812 */ /* 0x000fe2000784c0ff */
[-CC-:B------:R-:W-:Y:S01]  /*6070*/  FFMA.FTZ R29, R196, R211.reuse, R218.reuse ;  /* 0x000000d3c41d7223 */ /* 0x180fe200000100da */
[----:B------:R-:W-:Y:S01]  /*6080*/  LOP3.LUT P5, RZ, R213, 0xff00, RZ, 0xc0, !PT ;  /* 0x0000ff00d5ff7812 */ /* 0x000fe200078ac0ff */
[----:B------:R-:W-:Y:S01]  /*6090*/  FMUL.FTZ R168, R28, UR13 ;  /* 0x0000000d1ca87c20 */ /* 0x000fe20008410000 */
[C---:B------:R-:W-:Y:S01]  /*60a0*/  FSEL R219, R30.reuse, RZ, P2 ;  /* 0x000000ff1edb7208 */ /* 0x040fe20001000000 */
[----:B------:R-:W-:Y:S01]  /*60b0*/  FFMA.FTZ R28, R189, R211, R218 ;  /* 0x000000d3bd1c7223 */ /* 0x000fe200000100da */
[----:B------:R-:W-:Y:S01]  /*60c0*/  FSEL R220, R30, RZ, P5 ;  /* 0x000000ff1edc7208 */ /* 0x000fe20002800000 */
[----:B------:R-:W-:Y:S01]  /*60d0*/  FADD.FTZ R30, R16, -R29 ;  /* 0x8000001d101e7221 */ /* 0x000fe20000010000 */
[----:B------:R-:W-:Y:S01]  /*60e0*/  LOP3.LUT P2, RZ, R180, 0xff0000, RZ, 0xc0, !PT ;  /* 0x00ff0000b4ff7812 */ /* 0x000fe2000784c0ff */
[----:B------:R-:W-:Y:S01]  /*60f0*/  FADD.FTZ R28, R15, -R28 ;  /* 0x8000001c0f1c7221 */ /* 0x000fe20000010000 */
[----:B------:R-:W-:Y:S01]  /*6100*/  LOP3.LUT P5, RZ, R212, 0xff0000, RZ, 0xc0, !PT ;  /* 0x00ff0000d4ff7812 */ /* 0x000fe200078ac0ff */
[C---:B------:R-:W-:Y:S01]  /*6110*/  FMUL.FTZ R30, R173.reuse, R30 ;  /* 0x0000001ead1e7220 */ /* 0x040fe20000410000 */
[C---:B------:R-:W-:Y:S01]  /*6120*/  FSEL R169, R168.reuse, RZ, P2 ;  /* 0x000000ffa8a97208 */ /* 0x040fe20001000000 */
[----:B------:R-:W-:Y:S01]  /*6130*/  FMUL.FTZ R28, R173, R28 ;  /* 0x0000001cad1c7220 */ /* 0x000fe20000410000 */
[----:B------:R-:W-:Y:S01]  /*6140*/  FSEL R29, R168, RZ, P5 ;  /* 0x000000ffa81d7208 */ /* 0x000fe20002800000 */
[----:B------:R-:W-:Y:S01]  /*6150*/  FMUL.FTZ R30, R30, UR13 ;  /* 0x0000000d1e1e7c20 */ /* 0x000fe20008410000 */
[----:B------:R-:W-:Y:S01]  /*6160*/  LOP3.LUT P2, RZ, R180, 0xff000000, RZ, 0xc0, !PT ;  /* 0xff000000b4ff7812 */ /* 0x000fe2000784c0ff */
[----:B------:R-:W-:Y:S01]  /*6170*/  FMUL.FTZ R28, R28, UR13 ;  /* 0x0000000d1c1c7c20 */ /* 0x000fe20008410000 */
[----:B------:R-:W-:-:S02]  /*6180*/  LOP3.LUT P5, RZ, R212, 0xff000000, RZ, 0xc0, !PT ;  /* 0xff000000d4ff7812 */ /* 0x000fc400078ac0ff */
[C---:B------:R-:W-:Y:S02]  /*6190*/  FSEL R178, R170.reuse, RZ, P2 ;  /* 0x000000ffaab27208 */ /* 0x040fe40001000000 */
[----:B------:R-:W-:Y:S02]  /*61a0*/  FSEL R216, R170, RZ, P5 ;  /* 0x000000ffaad87208 */ /* 0x000fe40002800000 */
[----:B------:R-:W-:Y:S02]  /*61b0*/  LOP3.LUT P2, RZ, R180, 0xff00, RZ, 0xc0, !PT ;  /* 0x0000ff00b4ff7812 */ /* 0x000fe4000784c0ff */
[----:B------:R-:W-:Y:S02]  /*61c0*/  LOP3.LUT P5, RZ, R212, 0xff00, RZ, 0xc0, !PT ;  /* 0x0000ff00d4ff7812 */ /* 0x000fe400078ac0ff */
[C---:B------:R-:W-:Y:S02]  /*61d0*/  FSEL R177, R30.reuse, RZ, P2 ;  /* 0x000000ff1eb17208 */ /* 0x040fe40001000000 */
[----:B------:R-:W-:-:S02]  /*61e0*/  FSEL R179, R30, RZ, P5 ;  /* 0x000000ff1eb37208 */ /* 0x000fc40002800000 */
[----:B------:R-:W-:Y:S02]  /*61f0*/  LOP3.LUT P2, RZ, R212, 0xff, RZ, 0xc0, !PT ;  /* 0x000000ffd4ff7812 */ /* 0x000fe4000784c0ff */
[----:B------:R-:W-:Y:S02]  /*6200*/  LOP3.LUT P5, RZ, R180, 0xff, RZ, 0xc0, !PT ;  /* 0x000000ffb4ff7812 */ /* 0x000fe400078ac0ff */
[----:B------:R-:W-:Y:S02]  /*6210*/  F2FP.F16.F32.PACK_AB R170, R219, R176 ;  /* 0x000000b0dbaa723e */ /* 0x000fe400000000ff */
[C---:B------:R-:W-:Y:S02]  /*6220*/  FSEL R176, R28.reuse, RZ, P2 ;  /* 0x000000ff1cb07208 */ /* 0x040fe40001000000 */
[----:B------:R-:W-:Y:S02]  /*6230*/  FSEL R168, R28, RZ, P5 ;  /* 0x000000ff1ca87208 */ /* 0x000fe40002800000 */
[----:B------:R-:W-:-:S02]  /*6240*/  F2FP.F16.F32.PACK_AB R30, R220, R217 ;  /* 0x000000d9dc1e723e */ /* 0x000fc400000000ff */
[----:B------:R-:W-:Y:S02]  /*6250*/  F2FP.F16.F32.PACK_AB R29, R216, R29 ;  /* 0x0000001dd81d723e */ /* 0x000fe400000000ff */
[----:B------:R-:W-:Y:S02]  /*6260*/  F2FP.F16.F32.PACK_AB R169, R178, R169 ;  /* 0x000000a9b2a9723e */ /* 0x000fe400000000ff */
[----:B------:R-:W-:Y:S02]  /*6270*/  F2FP.F16.F32.PACK_AB R28, R179, R176 ;  /* 0x000000b0b31c723e */ /* 0x000fe400000000ff */
[----:B------:R-:W-:Y:S01]  /*6280*/  F2FP.F16.F32.PACK_AB R168, R177, R168 ;  /* 0x000000a8b1a8723e */ /* 0x000fe200000000ff */
[----:B------:R-:W-:Y:S06]  /*6290*/  BRA `(.L_x_676) ;  /* 0x0000000c00e87947 */ /* 0x000fec0003800000 */
.L_x_673:
        /* <DEDUP_REMOVED lines=12> */
[----:B------:R-:W-:Y:S02]  /*6360*/  HADD2.F32 R171, -RZ, R42.H1_H1 ;  /* 0x3000002affab7230 */ /* 0x000fe40000004100 */
[----:B------:R-:W-:Y:S01]  /*6370*/  FADD.FTZ R168, R20, -R169 ;  /* 0x800000a914a87221 */ /* 0x000fe20000010000 */
[----:B------:R-:W-:Y:S02]  /*6380*/  HADD2.F32 R33, -RZ, R41.H0_H0 ;  /* 0x20000029ff217230 */ /* 0x000fe40000004100 */
[----:B-----5:R-:W-:Y:S01]  /*6390*/  FFMA.FTZ R179, R173, R32, R34 ;  /* 0x00000020adb37223 */ /* 0x020fe20000010022 */
[-CC-:B------:R-:W-:Y:S01]  /*63a0*/  FFMA.FTZ R32, R197, R211.reuse, R218.reuse ;  /* 0x000000d3c5207223 */ /* 0x180fe200000100da */
[----:B------:R-:W-:Y:S01]  /*63b0*/  FFMA.FTZ R34, R199, R211, R218 ;  /* 0x000000d3c7227223 */ /* 0x000fe200000100da */
[----:B0-----:R-:W-:-:S02]  /*63c0*/  HADD2.F32 R176, -RZ, R43.H1_H1 ;  /* 0x3000002bffb07230 */ /* 0x001fc40000004100 */
[----:B------:R-:W-:Y:S01]  /*63d0*/  FADD.FTZ R170, R22, -R177 ;  /* 0x800000b116aa7221 */ /* 0x000fe20000010000 */
[----:B------:R-:W-:Y:S01]  /*63e0*/  FADD.FTZ R32, R17, -R32 ;  /* 0x8000002011207221 */ /* 0x000fe20000010000 */
[----:B------:R-:W-:Y:S02]  /*63f0*/  HADD2.F32 R35, -RZ, R42.H0_H0 ;  /* 0x2000002aff237230 */ /* 0x000fe40000004100 */
[----:B------:R-:W-:Y:S01]  /*6400*/  FADD.FTZ R34, R19, -R34 ;  /* 0x8000002213227221 */ /* 0x000fe20000010000 */
[C---:B------:R-:W-:Y:S01]  /*6410*/  FFMA.FTZ R177, R173.reuse, R168, R171 ;  /* 0x000000a8adb17223 */ /* 0x040fe200000100ab */
[C---:B------:R-:W-:Y:S01]  /*6420*/  FFMA.FTZ R171, R173.reuse, R32, R33 ;  /* 0x00000020adab7223 */ /* 0x040fe20000010021 */
[----:B------:R-:W-:Y:S01]  /*6430*/  FFMA.FTZ R216, R173, R170, R176 ;  /* 0x000000aaadd87223 */ /* 0x000fe200000100b0 */
[-CC-:B------:R-:W-:Y:S01]  /*6440*/  FFMA.FTZ R32, R189, R211.reuse, R218.reuse ;  /* 0x000000d3bd207223 */ /* 0x180fe200000100da */
[----:B------:R-:W-:Y:S01]  /*6450*/  FFMA.FTZ R176, R173, R34, R35 ;  /* 0x00000022adb07223 */ /* 0x000fe20000010023 */
[-CC-:B------:R-:W-:Y:S01]  /*6460*/  FFMA.FTZ R169, R198, R211.reuse, R218.reuse ;  /* 0x000000d3c6a97223 */ /* 0x180fe200000100da */
[----:B------:R-:W-:Y:S01]  /*6470*/  FFMA.FTZ R35, R196, R211, R218 ;  /* 0x000000d3c4237223 */ /* 0x000fe200000100da */
[----:B------:R-:W-:-:S02]  /*6480*/  HADD2.F32 R33, -RZ, R40.H0_H0 ;  /* 0x20000028ff217230 */ /* 0x000fc40000004100 */
[----:B------:R-:W-:Y:S01]  /*6490*/  FADD.FTZ R32, R15, -R32 ;  /* 0x800000200f207221 */ /* 0x000fe20000010000 */
[----:B------:R-:W-:Y:S01]  /*64a0*/  FADD.FTZ R168, R18, -R169 ;  /* 0x800000a912a87221 */ /* 0x000fe20000010000 */
[----:B------:R-:W-:Y:S02]  /*64b0*/  HADD2.F32 R169, -RZ, R40.H1_H1 ;  /* 0x30000028ffa97230 */ /* 0x000fe40000004100 */
[----:B------:R-:W-:Y:S01]  /*64c0*/  FADD.FTZ R34, R16, -R35 ;  /* 0x8000002310227221 */ /* 0x000fe20000010000 */
[----:B------:R-:W-:Y:S01]  /*64d0*/  ISETP.GE.U32.AND P2, PT, R180, RZ, PT ;  /* 0x000000ffb400720c */ /* 0x000fe20003f46070 */
[----:B------:R-:W-:Y:S01]  /*64e0*/  HADD2.F32 R170, -RZ, R41.H1_H1 ;  /* 0x30000029ffaa7230 */ /* 0x000fe20000004100 */
[C---:B------:R-:W-:Y:S01]  /*64f0*/  F2FP.F16.F32.PACK_AB R35, R216.reuse, R179 ;  /* 0x000000b3d823723e */ /* 0x040fe200000000ff */
[----:B------:R-:W-:Y:S01]  /*6500*/  FFMA.FTZ R32, R173, R32, R33 ;  /* 0x00000020ad207223 */ /* 0x000fe20000010021 */
[----:B------:R-:W-:Y:S01]  /*6510*/  FMUL.FTZ R179, R179, UR13 ;  /* 0x0000000db3b37c20 */ /* 0x000fe20008410000 */
[----:B------:R-:W-:Y:S01]  /*6520*/  FMUL.FTZ R33, R216, UR13 ;  /* 0x0000000dd8217c20 */ /* 0x000fe20008410000 */
[----:B------:R-:W-:Y:S01]  /*6530*/  LOP3.LUT P5, RZ, R181, 0xff0000, RZ, 0xc0, !PT ;  /* 0x00ff0000b5ff7812 */ /* 0x000fe200078ac0ff */
[----:B------:R-:W-:Y:S01]  /*6540*/  FFMA.FTZ R169, R173, R34, R169 ;  /* 0x00000022ada97223 */ /* 0x000fe200000100a9 */
[----:B------:R-:W-:Y:S01]  /*6550*/  ISETP.GE.U32.AND.EX P2, PT, R181, 0x1000000, PT, P2 ;  /* 0x01000000b500780c */ /* 0x000fe20003f46120 */
[----:B------:R-:W-:Y:S01]  /*6560*/  FFMA.FTZ R178, R173, R168, R170 ;  /* 0x000000a8adb27223 */ /* 0x000fe200000100aa */
[C---:B------:R-:W-:Y:S01]  /*6570*/  F2FP.F16.F32.PACK_AB R34, R177.reuse, R176 ;  /* 0x000000b0b122723e */ /* 0x040fe200000000ff */
[----:B------:R-:W-:Y:S01]  /*6580*/  FMUL.FTZ R177, R177, UR13 ;  /* 0x0000000db1b17c20 */ /* 0x000fe20008410000 */
[----:B------:R-:W-:Y:S01]  /*6590*/  FSEL R219, R179, RZ, P5 ;  /* 0x000000ffb3db7208 */ /* 0x000fe20002800000 */
[----:B------:R-:W-:Y:S01]  /*65a0*/  FMUL.FTZ R168, R176, UR13 ;  /* 0x0000000db0a87c20 */ /* 0x000fe20008410000 */
[----:B------:R-:W-:Y:S01]  /*65b0*/  FSEL R220, R33, RZ, P2 ;  /* 0x000000ff21dc7208 */ /* 0x000fe20001000000 */
[----:B------:R-:W-:Y:S01]  /*65c0*/  FMUL.FTZ R33, R171, UR13 ;  /* 0x0000000dab217c20 */ /* 0x000fe20008410000 */
[----:B------:R-:W-:Y:S01]  /*65d0*/  LOP3.LUT P5, RZ, R181, 0xff00, RZ, 0xc0, !PT ;  /* 0x0000ff00b5ff7812 */ /* 0x000fe200078ac0ff */
[----:B------:R-:W-:Y:S01]  /*65e0*/  FMUL.FTZ R170, R169, UR13 ;  /* 0x0000000da9aa7c20 */ /* 0x000fe20008410000 */
[----:B------:R-:W-:-:S02]  /*65f0*/  LOP3.LUT P2, RZ, R181, 0xff, RZ, 0xc0, !PT ;  /* 0x000000ffb5ff7812 */ /* 0x000fc4000784c0ff */
[----:B------:R-:W-:Y:S01]  /*6600*/  FSEL R217, R177, RZ, P5 ;  /* 0x000000ffb1d97208 */ /* 0x000fe20002800000 */
[----:B------:R-:W-:Y:S01]  /*6610*/  FMUL.FTZ R177, R178, UR13 ;  /* 0x0000000db2b17c20 */ /* 0x000fe20008410000 */
[----:B------:R-:W-:Y:S01]  /*6620*/  FSEL R216, R168, RZ, P2 ;  /* 0x000000ffa8d87208 */ /* 0x000fe20001000000 */
[----:B------:R-:W-:Y:S01]  /*6630*/  FMUL.FTZ R168, R32, UR13 ;  /* 0x0000000d20a87c20 */ /* 0x000fe20008410000 */
[C---:B------:R-:W-:Y:S02]  /*6640*/  LOP3.LUT P2, RZ, R180.reuse, 0xff0000, RZ, 0xc0, !PT ;  /* 0x00ff0000b4ff7812 */ /* 0x040fe4000784c0ff */
[----:B------:R-:W-:Y:S02]  /*6650*/  LOP3.LUT P5, RZ, R180, 0xff000000, RZ, 0xc0, !PT ;  /* 0xff000000b4ff7812 */ /* 0x000fe400078ac0ff */
[----:B------:R-:W-:Y:S02]  /*6660*/  FSEL R176, R33, RZ, P2 ;  /* 0x000000ff21b07208 */ /* 0x000fe40001000000 */
[----:B------:R-:W-:-:S02]  /*6670*/  FSEL R179, R177, RZ, P5 ;  /* 0x000000ffb1b37208 */ /* 0x000fc40002800000 */
[C---:B------:R-:W-:Y:S02]  /*6680*/  LOP3.LUT P2, RZ, R180.reuse, 0xff, RZ, 0xc0, !PT ;  /* 0x000000ffb4ff7812 */ /* 0x040fe4000784c0ff */
[----:B------:R-:W-:Y:S02]  /*6690*/  LOP3.LUT P5, RZ, R180, 0xff00, RZ, 0xc0, !PT ;  /* 0x0000ff00b4ff7812 */ /* 0x000fe400078ac0ff */
[----:B------:R-:W-:Y:S02]  /*66a0*/  FSEL R168, R168, RZ, P2 ;  /* 0x000000ffa8a87208 */ /* 0x000fe40001000000 */
[----:B------:R-:W-:Y:S02]  /*66b0*/  FSEL R177, R170, RZ, P5 ;  /* 0x000000ffaab17208 */ /* 0x000fe40002800000 */
[----:B------:R-:W-:Y:S02]  /*66c0*/  F2FP.F16.F32.PACK_AB R33, R178, R171 ;  /* 0x000000abb221723e */ /* 0x000fe400000000ff */
[----:B------:R-:W-:-:S02]  /*66d0*/  F2FP.F16.F32.PACK_AB R32, R169, R32 ;  /* 0x00000020a920723e */ /* 0x000fc400000000ff */
[----:B------:R-:W-:Y:S02]  /*66e0*/  F2FP.F16.F32.PACK_AB R171, R220, R219 ;  /* 0x000000dbdcab723e */ /* 0x000fe400000000ff */
[----:B------:R-:W-:Y:S02]  /*66f0*/  F2FP.F16.F32.PACK_AB R170, R217, R216 ;  /* 0x000000d8d9aa723e */ /* 0x000fe400000000ff */
[----:B------:R-:W-:Y:S02]  /*6700*/  F2FP.F16.F32.PACK_AB R169, R179, R176 ;  /* 0x000000b0b3a9723e */ /* 0x000fe400000000ff */
[----:B------:R-:W-:Y:S01]  /*6710*/  F2FP.F16.F32.PACK_AB R168, R177, R168 ;  /* 0x000000a8b1a8723e */ /* 0x000fe200000000ff */
[----:B------:R-:W-:Y:S06]  /*6720*/  BRA `(.L_x_676) ;  /* 0x0000000800c47947 */ /* 0x000fec0003800000 */
.L_x_679:
[-CC-:B------:R-:W-:Y:S01]  /*6730*/  FFMA.FTZ R170, R201, R211.reuse, R218.reuse ;  /* 0x000000d3c9aa7223 */ /* 0x180fe200000100da */
[-CC-:B------:R-:W-:Y:S01]  /*6740*/  FFMA.FTZ R179, R202, R211.reuse, R218.reuse ;  /* 0x000000d3cab37223 */ /* 0x180fe200000100da */
[----:B------:R-:W-:Y:S01]  /*6750*/  FFMA.FTZ R171, R200, R211, R218 ;  /* 0x000000d3c8ab7223 */ /* 0x000fe200000100da */
[--C-:B------:R-:W-:Y:S02]  /*6760*/  HADD2.F32 R217, -RZ, R43.reuse.H1_H1 ;  /* 0x3000002bffd97230 */ /* 0x100fe40000004100 */
[----:B0-----:R-:W-:Y:S01]  /*6770*/  FADD.FTZ R176, R21, -R170 ;  /* 0x800000aa15b07221 */ /* 0x001fe20000010000 */
[----:B------:R-:W-:Y:S02]  /*6780*/  HADD2.F32 R177, -RZ, R42.H1_H1 ;  /* 0x3000002affb17230 */ /* 0x000fe40000004100 */
[----:B------:R-:W-:Y:S01]  /*6790*/  FADD.FTZ R216, R22, -R179 ;  /* 0x800000b316d87221 */ /* 0x000fe20000010000 */
[----:B------:R-:W-:Y:S01]  /*67a0*/  FADD.FTZ R170, R20, -R171 ;  /* 0x800000ab14aa7221 */ /* 0x000fe20000010000 */
[----:B------:R-:W-:-:S02]  /*67b0*/  HADD2.F32 R178, -RZ, R43.H0_H0 ;  /* 0x2000002bffb27230 */ /* 0x000fc40000004100 */
[-CC-:B------:R-:W-:Y:S01]  /*67c0*/  FFMA.FTZ R168, R199, R211.reuse, R218.reuse ;  /* 0x000000d3c7a87223 */ /* 0x180fe200000100da */
[C---:B-----5:R-:W-:Y:S01]  /*67d0*/  FFMA.FTZ R220, R173.reuse, R216, R217 ;  /* 0x000000d8addc7223 */ /* 0x060fe200000100d9 */
[----:B------:R-:W-:Y:S01]  /*67e0*/  FFMA.FTZ R217, R173, R170, R177 ;  /* 0x000000aaadd97223 */ /* 0x000fe200000100b1 */
[-CC-:B------:R-:W-:Y:S01]  /*67f0*/  FFMA.FTZ R170, R197, R211.reuse, R218.reuse ;  /* 0x000000d3c5aa7223 */ /* 0x180fe200000100da */
[----:B------:R-:W-:Y:S01]  /*6800*/  FFMA.FTZ R171, R198, R211, R218 ;  /* 0x000000d3c6ab7223 */ /* 0x000fe200000100da */
[----:B------:R-:W-:Y:S02]  /*6810*/  HADD2.F32 R169, -RZ, R42.H0_H0 ;  /* 0x2000002affa97230 */ /* 0x000fe40000004100 */
[----:B------:R-:W-:Y:S01]  /*6820*/  FFMA.FTZ R219, R173, R176, R178 ;  /* 0x000000b0addb7223 */ /* 0x000fe200000100b2 */
[----:B------:R-:W-:Y:S01]  /*6830*/  FADD.FTZ R168, R19, -R168 ;  /* 0x800000a813a87221 */ /* 0x000fe20000010000 */
[----:B------:R-:W-:Y:S01]  /*6840*/  ISETP.GE.U32.AND P2, PT, R180, RZ, PT ;  /* 0x000000ffb400720c */ /* 0x000fe20003f46070 */
[----:B------:R-:W-:-:S02]  /*6850*/  HADD2.F32 R176, -RZ, R41.H0_H0 ;  /* 0x20000029ffb07230 */ /* 0x000fc40000004100 */
[----:B------:R-:W-:Y:S01]  /*6860*/  FADD.FTZ R170, R17, -R170 ;  /* 0x800000aa11aa7221 */ /* 0x000fe20000010000 */
[----:B------:R-:W-:Y:S01]  /*6870*/  FADD.FTZ R178, R18, -R171 ;  /* 0x800000ab12b27221 */ /* 0x000fe20000010000 */
[-CC-:B------:R-:W-:Y:S01]  /*6880*/  FFMA.FTZ R171, R196, R211.reuse, R218.reuse ;  /* 0x000000d3c4ab7223 */ /* 0x180fe200000100da */
[----:B------:R-:W-:Y:S01]  /*6890*/  FMUL.FTZ R219, R219, UR13 ;  /* 0x0000000ddbdb7c20 */ /* 0x000fe20008410000 */
[----:B------:R-:W-:Y:S01]  /*68a0*/  FMUL.FTZ R220, R220, UR13 ;  /* 0x0000000ddcdc7c20 */ /* 0x000fe20008410000 */
[----:B------:R-:W-:Y:S01]  /*68b0*/  FFMA.FTZ R216, R173, R168, R169 ;  /* 0x000000a8add87223 */ /* 0x000fe200000100a9 */
[----:B------:R-:W-:Y:S01]  /*68c0*/  HADD2.F32 R179, -RZ, R41.H1_H1 ;  /* 0x30000029ffb37230 */ /* 0x000fe20000004100 */
[----:B------:R-:W-:Y:S01]  /*68d0*/  LOP3.LUT P5, RZ, R181, 0xff0000, RZ, 0xc0, !PT ;  /* 0x00ff0000b5ff7812 */ /* 0x000fe200078ac0ff */
[----:B------:R-:W-:Y:S01]  /*68e0*/  FFMA.FTZ R168, R189, R211, R218 ;  /* 0x000000d3bda87223 */ /* 0x000fe200000100da */
[----:B------:R-:W-:Y:S01]  /*68f0*/  ISETP.GE.U32.AND.EX P2, PT, R181, 0x1000000, PT, P2 ;  /* 0x01000000b500780c */ /* 0x000fe20003f46120 */
[----:B------:R-:W-:Y:S01]  /*6900*/  FFMA.FTZ R177, R173, R170, R176 ;  /* 0x000000aaadb17223 */ /* 0x000fe200000100b0 */
[----:B------:R-:W-:Y:S01]  /*6910*/  FADD.FTZ R170, R16, -R171 ;  /* 0x800000ab10aa7221 */ /* 0x000fe20000010000 */
[----:B------:R-:W-:Y:S01]  /*6920*/  FSEL R171, R219, RZ, P5 ;  /* 0x000000ffdbab7208 */ /* 0x000fe20002800000 */
[----:B------:R-:W-:Y:S01]  /*6930*/  FMUL.FTZ R216, R216, UR13 ;  /* 0x0000000dd8d87c20 */ /* 0x000fe20008410000 */
[----:B------:R-:W-:Y:S01]  /*6940*/  FMUL.FTZ R217, R217, UR13 ;  /* 0x0000000dd9d97c20 */ /* 0x000fe20008410000 */
[----:B------:R-:W-:Y:S01]  /*6950*/  FSEL R220, R220, RZ, P2 ;  /* 0x000000ffdcdc7208 */ /* 0x000fe20001000000 */
[----:B------:R-:W-:-:S02]  /*6960*/  HADD2.F32 R169, -RZ, R40.H0_H0 ;  /* 0x20000028ffa97230 */ /* 0x000fc40000004100 */
[----:B------:R-:W-:Y:S01]  /*6970*/  FFMA.FTZ R178, R173, R178, R179 ;  /* 0x000000b2adb27223 */ /* 0x000fe200000100b3 */
[----:B------:R-:W-:Y:S01]  /*6980*/  HADD2.F32 R176, -RZ, R40.H1_H1 ;  /* 0x30000028ffb07230 */ /* 0x000fe20000004100 */
[----:B------:R-:W-:Y:S01]  /*6990*/  LOP3.LUT P5, RZ, R181, 0xff, RZ, 0xc0, !PT ;  /* 0x000000ffb5ff7812 */ /* 0x000fe200078ac0ff */
[----:B------:R-:W-:Y:S01]  /*69a0*/  FADD.FTZ R168, R15, -R168 ;  /* 0x800000a80fa87221 */ /* 0x000fe20000010000 */
[----:B------:R-:W-:Y:S01]  /*69b0*/  LOP3.LUT P2, RZ, R181, 0xff00, RZ, 0xc0, !PT ;  /* 0x0000ff00b5ff7812 */ /* 0x000fe2000784c0ff */
[----:B------:R-:W-:Y:S01]  /*69c0*/  FMUL.FTZ R177, R177, UR13 ;  /* 0x0000000db1b17c20 */ /* 0x000fe20008410000 */
[----:B------:R-:W-:Y:S01]  /*69d0*/  FSEL R216, R216, RZ, P5 ;  /* 0x000000ffd8d87208 */ /* 0x000fe20002800000 */
[----:B------:R-:W-:Y:S01]  /*69e0*/  FMUL.FTZ R178, R178, UR13 ;  /* 0x0000000db2b27c20 */ /* 0x000fe20008410000 */
[----:B------:R-:W-:Y:S01]  /*69f0*/  FSEL R217, R217, RZ, P2 ;  /* 0x000000ffd9d97208 */ /* 0x000fe20001000000 */
[C---:B------:R-:W-:Y:S01]  /*6a00*/  FFMA.FTZ R168, R173.reuse, R168, R169 ;  /* 0x000000a8ada87223 */ /* 0x040fe200000100a9 */
[----:B------:R-:W-:Y:S01]  /*6a10*/  FFMA.FTZ R170, R173, R170, R176 ;  /* 0x000000aaadaa7223 */ /* 0x000fe200000100b0 */
[----:B------:R-:W-:-:S02]  /*6a20*/  LOP3.LUT P5, RZ, R180, 0xff0000, RZ, 0xc0, !PT ;  /* 0x00ff0000b4ff7812 */ /* 0x000fc400078ac0ff */
[----:B------:R-:W-:Y:S01]  /*6a30*/  LOP3.LUT P2, RZ, R180, 0xff000000, RZ, 0xc0, !PT ;  /* 0xff000000b4ff7812 */ /* 0x000fe2000784c0ff */
[----:B------:R-:W-:Y:S01]  /*6a40*/  FMUL.FTZ R168, R168, UR13 ;  /* 0x0000000da8a87c20 */ /* 0x000fe20008410000 */
[----:B------:R-:W-:Y:S01]  /*6a50*/  FSEL R169, R177, RZ, P5 ;  /* 0x000000ffb1a97208 */ /* 0x000fe20002800000 */
[----:B------:R-:W-:Y:S01]  /*6a60*/  FMUL.FTZ R170, R170, UR13 ;  /* 0x0000000daaaa7c20 */ /* 0x000fe20008410000 */
[----:B------:R-:W-:Y:S02]  /*6a70*/  FSEL R178, R178, RZ, P2 ;  /* 0x000000ffb2b27208 */ /* 0x000fe40001000000 */
[C---:B------:R-:W-:Y:S02]  /*6a80*/  LOP3.LUT P5, RZ, R180.reuse, 0xff00, RZ, 0xc0, !PT ;  /* 0x0000ff00b4ff7812 */ /* 0x040fe400078ac0ff */
[----:B------:R-:W-:Y:S02]  /*6a90*/  LOP3.LUT P2, RZ, R180, 0xff, RZ, 0xc0, !PT ;  /* 0x000000ffb4ff7812 */ /* 0x000fe4000784c0ff */
[----:B------:R-:W-:-:S02]  /*6aa0*/  FSEL R177, R170, RZ, P5 ;  /* 0x000000ffaab17208 */ /* 0x000fc40002800000 */
[----:B------:R-:W-:Y:S02]  /*6ab0*/  FSEL R168, R168, RZ, P2 ;  /* 0x000000ffa8a87208 */ /* 0x000fe40001000000 */
[----:B------:R-:W-:Y:S02]  /*6ac0*/  F2FP.F16.F32.PACK_AB R171, R220, R171 ;  /* 0x000000abdcab723e */ /* 0x000fe400000000ff */
[----:B------:R-:W-:Y:S02]  /*6ad0*/  F2FP.F16.F32.PACK_AB R170, R217, R216 ;  /* 0x000000d8d9aa723e */ /* 0x000fe400000000ff */
[----:B------:R-:W-:Y:S02]  /*6ae0*/  F2FP.F16.F32.PACK_AB R169, R178, R169 ;  /* 0x000000a9b2a9723e */ /* 0x000fe400000000ff */
[----:B------:R-:W-:Y:S01]  /*6af0*/  F2FP.F16.F32.PACK_AB R168, R177, R168 ;  /* 0x000000a8b1a8723e */ /* 0x000fe200000000ff */
[----:B------:R-:W-:Y:S06]  /*6b00*/  BRA `(.L_x_676) ;  /* 0x0000000400cc7947 */ /* 0x000fec0003800000 */
.L_x_678:
        /* <DEDUP_REMOVED lines=8> */
[-C--:B------:R-:W-:Y:S01]  /*6b90*/  FFMA.FTZ R32, R199, R211.reuse, R218 ;  /* 0x000000d3c7207223 */ /* 0x080fe200000100da */
[----:B------:R-:W-:Y:S01]  /*6ba0*/  FADD.FTZ R168, R22, -R33 ;  /* 0x8000002116a87221 */ /* 0x000fe20000010000 */
[----:B------:R-:W-:Y:S01]  /*6bb0*/  ISETP.GE.U32.AND.EX P2, PT, R181, 0x1000000, PT, P2 ;  /* 0x01000000b500780c */ /* 0x000fe20003f46120 */
[----:B-----5:R-:W-:Y:S01]  /*6bc0*/  FMUL.FTZ R34, R173, R34 ;  /* 0x00000022ad227220 */ /* 0x020fe20000410000 */
[----:B------:R-:W-:Y:S01]  /*6bd0*/  FADD.FTZ R32, R19, -R32 ;  /* 0x8000002013207221 */ /* 0x000fe20000010000 */
[----:B------:R-:W-:Y:S01]  /*6be0*/  FMUL.FTZ R169, R173, R168 ;  /* 0x000000a8ada97220 */ /* 0x000fe20000410000 */
[----:B------:R-:W-:Y:S01]  /*6bf0*/  LOP3.LUT P5, RZ, R181, 0xff0000, RZ, 0xc0, !PT ;  /* 0x00ff0000b5ff7812 */ /* 0x000fe200078ac0ff */
[----:B------:R-:W-:Y:S01]  /*6c00*/  FMUL.FTZ R33, R34, UR13 ;  /* 0x0000000d22217c20 */ /* 0x000fe20008410000 */
[----:B------:R-:W-:Y:S01]  /*6c10*/  FMUL.FTZ R168, R173, R32 ;  /* 0x00000020ada87220 */ /* 0x000fe20000410000 */
[C---:B------:R-:W-:Y:S01]  /*6c20*/  FMUL.FTZ R32, R169.reuse, UR13 ;  /* 0x0000000da9207c20 */ /* 0x040fe20008410000 */
[----:B------:R-:W-:Y:S01]  /*6c30*/  F2FP.F16.F32.PACK_AB R35, R169, R34 ;  /* 0x00000022a923723e */ /* 0x000fe200000000ff */
[-CC-:B------:R-:W-:Y:S01]  /*6c40*/  FFMA.FTZ R169, R200, R211.reuse, R218.reuse ;  /* 0x000000d3c8a97223 */ /* 0x180fe200000100da */
[----:B------:R-:W-:Y:S01]  /*6c50*/  FSEL R219, R33, RZ, P5 ;  /* 0x000000ff21db7208 */ /* 0x000fe20002800000 */
[----:B------:R-:W-:Y:S01]  /*6c60*/  FMUL.FTZ R33, R168, UR13 ;  /* 0x0000000da8217c20 */ /* 0x000fe20008410000 */
[----:B------:R-:W-:Y:S01]  /*6c70*/  FSEL R220, R32, RZ, P2 ;  /* 0x000000ff20dc7208 */ /* 0x000fe20001000000 */
[-CC-:B------:R-:W-:Y:S01]  /*6c80*/  FFMA.FTZ R32, R197, R211.reuse, R218.reuse ;  /* 0x000000d3c5207223 */ /* 0x180fe200000100da */
[----:B------:R-:W-:Y:S01]  /*6c90*/  FADD.FTZ R170, R20, -R169 ;  /* 0x800000a914aa7221 */ /* 0x000fe20000010000 */
[----:B------:R-:W-:Y:S01]  /*6ca0*/  LOP3.LUT P5, RZ, R181, 0xff, RZ, 0xc0, !PT ;  /* 0x000000ffb5ff7812 */ /* 0x000fe200078ac0ff */
[-C--:B------:R-:W-:Y:S01]  /*6cb0*/  FFMA.FTZ R169, R198, R211.reuse, R218 ;  /* 0x000000d3c6a97223 */ /* 0x080fe200000100da */
[----:B------:R-:W-:Y:S01]  /*6cc0*/  FADD.FTZ R34, R17, -R32 ;  /* 0x8000002011227221 */ /* 0x000fe20000010000 */
[----:B------:R-:W-:Y:S01]  /*6cd0*/  FMUL.FTZ R177, R173, R170 ;  /* 0x000000aaadb17220 */ /* 0x000fe20000410000 */
[----:B------:R-:W-:Y:S01]  /*6ce0*/  FSEL R216, R33, RZ, P5 ;  /* 0x000000ff21d87208 */ /* 0x000fe20002800000 */
[----:B------:R-:W-:Y:S01]  /*6cf0*/  FADD.FTZ R170, R18, -R169 ;  /* 0x800000a912aa7221 */ /* 0x000fe20000010000 */
[----:B------:R-:W-:Y:S01]  /*6d00*/  FMUL.FTZ R171, R173, R34 ;  /* 0x00000022adab7220 */ /* 0x000fe20000410000 */
[-CC-:B------:R-:W-:Y:S01]  /*6d10*/  FFMA.FTZ R32, R189, R211.reuse, R218.reuse ;  /* 0x000000d3bd207223 */ /* 0x180fe200000100da */
[----:B------:R-:W-:Y:S01]  /*6d20*/  FFMA.FTZ R33, R196, R211, R218 ;  /* 0x000000d3c4217223 */ /* 0x000fe200000100da */
[C---:B------:R-:W-:Y:S01]  /*6d30*/  F2FP.F16.F32.PACK_AB R34, R177.reuse, R168 ;  /* 0x000000a8b122723e */ /* 0x040fe200000000ff */
[----:B------:R-:W-:Y:S01]  /*6d40*/  FMUL.FTZ R177, R177, UR13 ;  /* 0x0000000db1b17c20 */ /* 0x000fe20008410000 */
[----:B------:R-:W-:Y:S01]  /*6d50*/  LOP3.LUT P2, RZ, R181, 0xff00, RZ, 0xc0, !PT ;  /* 0x0000ff00b5ff7812 */ /* 0x000fe2000784c0ff */
[----:B0-----:R-:W-:Y:S01]  /*6d60*/  FMUL.FTZ R178, R173, R170 ;  /* 0x000000aaadb27220 */ /* 0x001fe20000410000 */
[----:B------:R-:W-:Y:S01]  /*6d70*/  FADD.FTZ R32, R15, -R32 ;  /* 0x800000200f207221 */ /* 0x000fe20000010000 */
[----:B------:R-:W-:Y:S01]  /*6d80*/  FADD.FTZ R168, R16, -R33 ;  /* 0x8000002110a87221 */ /* 0x000fe20000010000 */
[----:B------:R-:W-:Y:S01]  /*6d90*/  FSEL R217, R177, RZ, P2 ;  /* 0x000000ffb1d97208 */ /* 0x000fe20001000000 */
[----:B------:R-:W-:Y:S01]  /*6da0*/  FMUL.FTZ R33, R171, UR13 ;  /* 0x0000000dab217c20 */ /* 0x000fe20008410000 */
        /* <DEDUP_REMOVED lines=13> */
[----:B------:R-:W-:Y:S02]  /*6e80*/  F2FP.F16.F32.PACK_AB R33, R178, R171 ;  /* 0x000000abb221723e */ /* 0x000fe400000000ff */
[----:B------:R-:W-:Y:S02]  /*6e90*/  F2FP.F16.F32.PACK_AB R32, R169, R32 ;  /* 0x00000020a920723e */ /* 0x000fe400000000ff */
[----:B------:R-:W-:-:S02]  /*6ea0*/  F2FP.F16.F32.PACK_AB R171, R220, R219 ;  /* 0x000000dbdcab723e */ /* 0x000fc400000000ff */
[----:B------:R-:W-:Y:S02]  /*6eb0*/  F2FP.F16.F32.PACK_AB R170, R217, R216 ;  /* 0x000000d8d9aa723e */ /* 0x000fe400000000ff */
[----:B------:R-:W-:Y:S02]  /*6ec0*/  F2FP.F16.F32.PACK_AB R169, R179, R176 ;  /* 0x000000b0b3a9723e */ /* 0x000fe400000000ff */
[----:B------:R-:W-:Y:S01]  /*6ed0*/  F2FP.F16.F32.PACK_AB R168, R177, R168 ;  /* 0x000000a8b1a8723e */ /* 0x000fe200000000ff */
[----:B------:R-:W-:Y:S06]  /*6ee0*/  BRA `(.L_x_676) ;  /* 0x0000000000d47947 */ /* 0x000fec0003800000 */
.L_x_680:
[-CC-:B------:R-:W-:Y:S01]  /*6ef0*/  FFMA.FTZ R170, R201, R211.reuse, R218.reuse ;  /* 0x000000d3c9aa7223 */ /* 0x180fe200000100da */
[-CC-:B------:R-:W-:Y:S01]  /*6f00*/  FFMA.FTZ R169, R202, R211.reuse, R218.reuse ;  /* 0x000000d3caa97223 */ /* 0x180fe200000100da */
[-C--:B------:R-:W-:Y:S01]  /*6f10*/  FFMA.FTZ R168, R199, R211.reuse, R218 ;  /* 0x000000d3c7a87223 */ /* 0x080fe200000100da */
[----:B------:R-:W-:Y:S01]  /*6f20*/  ISETP.GE.U32.AND P2, PT, R180, RZ, PT ;  /* 0x000000ffb400720c */ /* 0x000fe20003f46070 */
[----:B------:R-:W-:Y:S01]  /*6f30*/  FADD.FTZ R170, R21, -R170 ;  /* 0x800000aa15aa7221 */ /* 0x000fe20000010000 */
[----:B0-----:R-:W-:Y:S01]  /*6f40*/  FADD.FTZ R176, R22, -R169 ;  /* 0x800000a916b07221 */ /* 0x001fe20000010000 */
[----:B------:R-:W-:Y:S01]  /*6f50*/  FADD.FTZ R168, R19, -R168 ;  /* 0x800000a813a87221 */ /* 0x000fe20000010000 */
[----:B------:R-:W-:Y:S01]  /*6f60*/  LOP3.LUT P5, RZ, R181, 0xff0000, RZ, 0xc0, !PT ;  /* 0x00ff0000b5ff7812 */ /* 0x000fe200078ac0ff */
[C---:B-----5:R-:W-:Y:S01]  /*6f70*/  FMUL.FTZ R170, R173.reuse, R170 ;  /* 0x000000aaadaa7220 */ /* 0x060fe20000410000 */
[C---:B------:R-:W-:Y:S01]  /*6f80*/  FMUL.FTZ R176, R173.reuse, R176 ;  /* 0x000000b0adb07220 */ /* 0x040fe20000410000 */
[----:B------:R-:W-:Y:S01]  /*6f90*/  FMUL.FTZ R168, R173, R168 ;  /* 0x000000a8ada87220 */ /* 0x000fe20000410000 */
[----:B------:R-:W-:Y:S01]  /*6fa0*/  ISETP.GE.U32.AND.EX P2, PT, R181, 0x1000000, PT, P2 ;  /* 0x01000000b500780c */ /* 0x000fe20003f46120 */
[----:B------:R-:W-:Y:S01]  /*6fb0*/  FMUL.FTZ R170, R170, UR13 ;  /* 0x0000000daaaa7c20 */ /* 0x000fe20008410000 */
[----:B------:R-:W-:Y:S01]  /*6fc0*/  FMUL.FTZ R176, R176, UR13 ;  /* 0x0000000db0b07c20 */ /* 0x000fe20008410000 */
[----:B------:R-:W-:Y:S01]  /*6fd0*/  FMUL.FTZ R168, R168, UR13 ;  /* 0x0000000da8a87c20 */ /* 0x000fe20008410000 */
[-CC-:B------:R-:W-:Y:S01]  /*6fe0*/  FFMA.FTZ R169, R200, R211.reuse, R218.reuse ;  /* 0x000000d3c8a97223 */ /* 0x180fe200000100da */
[----:B------:R-:W-:Y:S01]  /*6ff0*/  FFMA.FTZ R171, R198, R211, R218 ;  /* 0x000000d3c6ab7223 */ /* 0x000fe200000100da */
[----:B------:R-:W-:-:S02]  /*7000*/  FSEL R216, R170, RZ, P5 ;  /* 0x000000ffaad87208 */ /* 0x000fc40002800000 */
[----:B------:R-:W-:Y:S02]  /*7010*/  LOP3.LUT P5, RZ, R181, 0xff, RZ, 0xc0, !PT ;  /* 0x000000ffb5ff7812 */ /* 0x000fe400078ac0ff */
[----:B------:R-:W-:Y:S01]  /*7020*/  FSEL R217, R176, RZ, P2 ;  /* 0x000000ffb0d97208 */ /* 0x000fe20001000000 */
[----:B------:R-:W-:Y:S01]  /*7030*/  FADD.FTZ R176, R20, -R169 ;  /* 0x800000a914b07221 */ /* 0x000fe20000010000 */
[----:B------:R-:W-:Y:S01]  /*7040*/  FSEL R178, R168, RZ, P5 ;  /* 0x000000ffa8b27208 */ /* 0x000fe20002800000 */
[-CC-:B------:R-:W-:Y:S01]  /*7050*/  FFMA.FTZ R168, R197, R211.reuse, R218.reuse ;  /* 0x000000d3c5a87223 */ /* 0x180fe200000100da */
[-C--:B------:R-:W-:Y:S01]  /*7060*/  FFMA.FTZ R169, R196, R211.reuse, R218 ;  /* 0x000000d3c4a97223 */ /* 0x080fe200000100da */
[----:B------:R-:W-:Y:S01]  /*7070*/  FMUL.FTZ R177, R173, R176 ;  /* 0x000000b0adb17220 */ /* 0x000fe20000410000 */
[----:B------:R-:W-:Y:S01]  /*7080*/  FADD.FTZ R176, R18, -R171 ;  /* 0x800000ab12b07221 */ /* 0x000fe20000010000 */
[----:B------:R-:W-:Y:S01]  /*7090*/  FADD.FTZ R170, R17, -R168 ;  /* 0x800000a811aa7221 */ /* 0x000fe20000010000 */
[----:B------:R-:W-:Y:S01]  /*70a0*/  FFMA.FTZ R168, R189, R211, R218 ;  /* 0x000000d3bda87223 */ /* 0x000fe200000100da */
        /* <DEDUP_REMOVED lines=24> */
[----:B------:R-:W-:-:S07]  /*7230*/  F2FP.F16.F32.PACK_AB R168, R177, R168 ;  /* 0x000000a8b1a8723e */ /* 0x000fce00000000ff */
.L_x_676:
        /* <DEDUP_REMOVED lines=10> */
.L_x_672:
[----:B------:R-:W-:Y:S05]  /*72e0*/  BSYNC.RECONVERGENT B0 ;  /* 0x0000000000007941 */ /* 0x000fea0003800200 */
.L_x_671:
        /* <DEDUP_REMOVED lines=14> */
[-C--:B------:R-:W-:Y:S01]  /*73d0*/  FFMA.FTZ R32, R207, R211.reuse, R218 ;  /* 0x000000d3cf207223 */ /* 0x080fe200000100da */
[--C-:B------:R-:W-:Y:S02]  /*73e0*/  HADD2.F32 R170, -RZ, R39.reuse.H1_H1 ;  /* 0x30000027ffaa7230 */ /* 0x100fe40000004100 */
        /* <DEDUP_REMOVED lines=9> */
[----:B------:R-:W-:Y:S01]  /*7480*/  FFMA.FTZ R33, R208, R211, R218 ;  /* 0x000000d3d0217223 */ /* 0x000fe200000100da */
[----:B------:R-:W-:-:S02]  /*7490*/  HADD2.F32 R29, -RZ, R37.H0_H0 ;  /* 0x20000025ff1d7230 */ /* 0x000fc40000004100 */
[----:B------:R-:W-:Y:S01]  /*74a0*/  FADD.FTZ R30, R25, -R30 ;  /* 0x8000001e191e7221 */ /* 0x000fe20000010000 */
[-CC-:B------:R-:W-:Y:S01]  /*74b0*/  FFMA.FTZ R28, R203, R211.reuse, R218.reuse ;  /* 0x000000d3cb1c7223 */ /* 0x180fe200000100da */
[----:B------:R-:W-:Y:S02]  /*74c0*/  HADD2.F32 R35, -RZ, R38.H1_H1 ;  /* 0x30000026ff237230 */ /* 0x000fe40000004100 */
[----:B------:R-:W-:Y:S01]  /*74d0*/  FADD.FTZ R168, R172, -R33 ;  /* 0x80000021aca87221 */ /* 0x000fe20000010000 */
[----:B------:R-:W-:Y:S01]  /*74e0*/  FFMA.FTZ R33, R173, R30, R29 ;  /* 0x0000001ead217223 */ /* 0x000fe2000001001d */
[-C--:B------:R-:W-:Y:S01]  /*74f0*/  FFMA.FTZ R31, R206, R211.reuse, R218 ;  /* 0x000000d3ce1f7223 */ /* 0x080fe200000100da */
[----:B------:R-:W-:Y:S02]  /*7500*/  HADD2.F32 R29, -RZ, R36.H0_H0 ;  /* 0x20000024ff1d7230 */ /* 0x000fe40000004100 */
[----:B------:R-:W-:Y:S01]  /*7510*/  FADD.FTZ R28, R23, -R28 ;  /* 0x8000001c171c7221 */ /* 0x000fe20000010000 */
[----:B------:R-:W-:Y:S01]  /*7520*/  FFMA.FTZ R211, R204, R211, R218 ;  /* 0x000000d3ccd37223 */ /* 0x000fe200000100da */
[----:B------:R-:W-:Y:S01]  /*7530*/  FFMA.FTZ R169, R173, R168, R35 ;  /* 0x000000a8ada97223 */ /* 0x000fe20000010023 */
[----:B------:R-:W-:-:S02]  /*7540*/  HADD2.F32 R35, -RZ, R37.H1_H1 ;  /* 0x30000025ff237230 */ /* 0x000fc40000004100 */
[----:B------:R-:W-:Y:S01]  /*7550*/  FADD.FTZ R32, R26, -R31 ;  /* 0x8000001f1a207221 */ /* 0x000fe20000010000 */
[----:B------:R-:W-:Y:S02]  /*7560*/  HADD2.F32 R31, -RZ, R36.H1_H1 ;  /* 0x30000024ff1f7230 */ /* 0x000fe40000004100 */
        /* <DEDUP_REMOVED lines=9> */
[----:B------:R-:W-:-:S02]  /*7600*/  FSEL R171, R29, RZ, P2 ;  /* 0x000000ff1dab7208 */ /* 0x000fc40001000000 */
[----:B------:R-:W-:Y:S01]  /*7610*/  FSEL R31, R29, RZ, P6 ;  /* 0x000000ff1d1f7208 */ /* 0x000fe20003000000 */
[----:B------:R-:W-:Y:S01]  /*7620*/  FMUL.FTZ R29, R34, UR13 ;  /* 0x0000000d221d7c20 */ /* 0x000fe20008410000 */
[C---:B------:R-:W-:Y:S01]  /*7630*/  F2FP.F16.F32.PACK_AB R35, R177.reuse, R170 ;  /* 0x000000aab123723e */ /* 0x040fe200000000ff */
[----:B------:R-:W-:Y:S01]  /*7640*/  FMUL.FTZ R177, R177, UR13 ;  /* 0x0000000db1b17c20 */ /* 0x000fe20008410000 */
[----:B------:R-:W-:Y:S02]  /*7650*/  LOP3.LUT P6, RZ, R183, 0xff, RZ, 0xc0, !PT ;  /* 0x000000ffb7ff7812 */ /* 0x000fe400078cc0ff */
[----:B------:R-:W-:Y:S02]  /*7660*/  ISETP.GE.U32.AND.EX P5, PT, R185, 0x1000000, PT, P5 ;  /* 0x01000000b900780c */ /* 0x000fe40003fa6150 */
[----:B------:R-:W-:Y:S02]  /*7670*/  ISETP.GE.U32.AND P2, PT, R182, RZ, PT ;  /* 0x000000ffb600720c */ /* 0x000fe40003f46070 */
[----:B------:R-:W-:-:S02]  /*7680*/  FSEL R170, R177, RZ, P5 ;  /* 0x000000ffb1aa7208 */ /* 0x000fc40002800000 */
[----:B------:R-:W-:Y:S02]  /*7690*/  FSEL R30, R29, RZ, P6 ;  /* 0x000000ff1d1e7208 */ /* 0x000fe40003000000 */
[----:B------:R-:W-:Y:S02]  /*76a0*/  LOP3.LUT P6, RZ, R185, 0xff, RZ, 0xc0, !PT ;  /* 0x000000ffb9ff7812 */ /* 0x000fe400078cc0ff */
[C---:B------:R-:W-:Y:S02]  /*76b0*/  ISETP.GE.U32.AND.EX P2, PT, R183.reuse, 0x1000000, PT, P2 ;  /* 0x01000000b700780c */ /* 0x040fe40003f46120 */
[----:B------:R-:W-:Y:S02]  /*76c0*/  LOP3.LUT P5, RZ, R183, 0xff00, RZ, 0xc0, !PT ;  /* 0x0000ff00b7ff7812 */ /* 0x000fe400078ac0ff */
[----:B------:R-:W-:Y:S02]  /*76d0*/  F2FP.F16.F32.PACK_AB R171, R170, R171 ;  /* 0x000000abaaab723e */ /* 0x000fe400000000ff */
[----:B------:R-:W-:-:S02]  /*76e0*/  F2FP.F16.F32.PACK_AB R34, R169, R34 ;  /* 0x00000022a922723e */ /* 0x000fc400000000ff */
[----:B------:R-:W-:Y:S01]  /*76f0*/  FSEL R170, R29, RZ, P6 ;  /* 0x000000ff1daa7208 */ /* 0x000fe20003000000 */
[----:B------:R-:W-:Y:S01]  /*7700*/  FMUL.FTZ R29, R33, UR13 ;  /* 0x0000000d211d7c20 */ /* 0x000fe20008410000 */
[----:B0-----:R-:W-:Y:S02]  /*7710*/  FSEL R176, R177, RZ, P2 ;  /* 0x000000ffb1b07208 */ /* 0x001fe40001000000 */
[----:B------:R-:W-:Y:S02]  /*7720*/  FSEL R169, R168, RZ, P5 ;  /* 0x000000ffa8a97208 */ /* 0x000fe40002800000 */
[----:B------:R-:W-:Y:S02]  /*7730*/  LOP3.LUT P2, RZ, R185, 0xff00, RZ, 0xc0, !PT ;  /* 0x0000ff00b9ff7812 */ /* 0x000fe4000784c0ff */
[----:B------:R-:W-:Y:S02]  /*7740*/  LOP3.LUT P5, RZ, R184, 0xff0000, RZ, 0xc0, !PT ;  /* 0x00ff0000b8ff7812 */ /* 0x000fe400078ac0ff */
[----:B------:R-:W-:-:S02]  /*7750*/  LOP3.LUT P6, RZ, R182, 0xff0000, RZ, 0xc0, !PT ;  /* 0x00ff0000b6ff7812 */ /* 0x000fc400078cc0ff */
[----:B------:R-:W-:Y:S02]  /*7760*/  F2FP.F16.F32.PACK_AB R30, R169, R30 ;  /* 0x0000001ea91e723e */ /* 0x000fe400000000ff */
[C---:B------:R-:W-:Y:S01]  /*7770*/  F2FP.F16.F32.PACK_AB R33, R32.reuse, R33 ;  /* 0x000000212021723e */ /* 0x040fe200000000ff */
[----:B------:R-:W-:Y:S01]  /*7780*/  FMUL.FTZ R32, R32, UR13 ;  /* 0x0000000d20207c20 */ /* 0x000fe20008410000 */
[----:B------:R-:W-:Y:S02]  /*7790*/  FSEL R211, R168, RZ, P2 ;  /* 0x000000ffa8d37208 */ /* 0x000fe40001000000 */
[----:B------:R-:W-:Y:S02]  /*77a0*/  FSEL R169, R29, RZ, P5 ;  /* 0x000000ff1da97208 */ /* 0x000fe40002800000 */
[----:B------:R-:W-:Y:S02]  /*77b0*/  LOP3.LUT P2, RZ, R184, 0xff000000, RZ, 0xc0, !PT ;  /* 0xff000000b8ff7812 */ /* 0x000fe4000784c0ff */
[----:B------:R-:W-:-:S02]  /*77c0*/  LOP3.LUT P5, RZ, R182, 0xff000000, RZ, 0xc0, !PT ;  /* 0xff000000b6ff7812 */ /* 0x000fc400078ac0ff */
[----:B------:R-:W-:Y:S01]  /*77d0*/  FSEL R178, R29, RZ, P6 ;  /* 0x000000ff1db27208 */ /* 0x000fe20003000000 */
[C---:B------:R-:W-:Y:S01]  /*77e0*/  FMUL.FTZ R29, R173.reuse, UR13 ;  /* 0x0000000dad1d7c20 */ /* 0x040fe20008410000 */
[----:B------:R-:W-:Y:S02]  /*77f0*/  LOP3.LUT P6, RZ, R184, 0xff00, RZ, 0xc0, !PT ;  /* 0x0000ff00b8ff7812 */ /* 0x000fe400078cc0ff */
[C---:B------:R-:W-:Y:S02]  /*7800*/  FSEL R216, R32.reuse, RZ, P2 ;  /* 0x000000ff20d87208 */ /* 0x040fe40001000000 */
[----:B------:R-:W-:Y:S02]  /*7810*/  FSEL R179, R32, RZ, P5 ;  /* 0x000000ff20b37208 */ /* 0x000fe40002800000 */
[----:B------:R-:W-:Y:S01]  /*7820*/  F2FP.F16.F32.PACK_AB R32, R173, R28 ;  /* 0x0000001cad20723e */ /* 0x000fe200000000ff */
[----:B------:R-:W-:Y:S01]  /*7830*/  FMUL.FTZ R28, R28, UR13 ;  /* 0x0000000d1c1c7c20 */ /* 0x000fe20008410000 */
[----:B------:R-:W-:-:S02]  /*7840*/  FSEL R177, R29, RZ, P6 ;  /* 0x000000ff1db17208 */ /* 0x000fc40003000000 */
[C---:B------:R-:W-:Y:S02]  /*7850*/  LOP3.LUT P2, RZ, R182.reuse, 0xff00, RZ, 0xc0, !PT ;  /* 0x0000ff00b6ff7812 */ /* 0x040fe4000784c0ff */
[----:B------:R-:W-:Y:S02]  /*7860*/  LOP3.LUT P5, RZ, R182, 0xff, RZ, 0xc0, !PT ;  /* 0x000000ffb6ff7812 */ /* 0x000fe400078ac0ff */
[----:B------:R-:W-:Y:S02]  /*7870*/  LOP3.LUT P6, RZ, R184, 0xff, RZ, 0xc0, !PT ;  /* 0x000000ffb8ff7812 */ /* 0x000fe400078cc0ff */
[----:B------:R-:W-:Y:S02]  /*7880*/  F2FP.F16.F32.PACK_AB R31, R176, R31 ;  /* 0x0000001fb01f723e */ /* 0x000fe400000000ff */
[----:B------:R-:W-:Y:S02]  /*7890*/  FSEL R176, R29, RZ, P2 ;  /* 0x000000ff1db07208 */ /* 0x000fe40001000000 */
[----:B------:R-:W-:-:S02]  /*78a0*/  FSEL R173, R28, RZ, P5 ;  /* 0x000000ff1cad7208 */ /* 0x000fc40002800000 */
[----:B------:R-:W-:Y:S02]  /*78b0*/  FSEL R168, R28, RZ, P6 ;  /* 0x000000ff1ca87208 */ /* 0x000fe40003000000 */
[----:B------:R-:W-:Y:S02]  /*78c0*/  F2FP.F16.F32.PACK_AB R170, R211, R170 ;  /* 0x000000aad3aa723e */ /* 0x000fe400000000ff */
[----:B------:R-:W-:Y:S02]  /*78d0*/  F2FP.F16.F32.PACK_AB R29, R179, R178 ;  /* 0x000000b2b31d723e */ /* 0x000fe400000000ff */
[----:B------:R-:W-:Y:S02]  /*78e0*/  F2FP.F16.F32.PACK_AB R169, R216, R169 ;  /* 0x000000a9d8a9723e */ /* 0x000fe400000000ff */
[----:B------:R-:W-:Y:S02]  /*78f0*/  F2FP.F16.F32.PACK_AB R28, R176, R173 ;  /* 0x000000adb01c723e */ /* 0x000fe400000000ff */
[----:B------:R-:W-:Y:S01]  /*7900*/  F2FP.F16.F32.PACK_AB R168, R177, R168 ;  /* 0x000000a8b1a8723e */ /* 0x000fe200000000ff */
[----:B------:R-:W-:Y:S06]  /*7910*/  BRA `(.L_x_686) ;  /* 0x0000001c00ac7947 */ /* 0x000fec0003800000 */
.L_x_685:
[-CC-:B-1-3--:R-:W-:Y:S01]  /*7920*/  FFMA.FTZ R170, R210, R211.reuse, R218.reuse ;  /* 0x000000d3d2aa7223 */ /* 0x18afe200000100da */
[-CC-:B------:R-:W-:Y:S01]  /*7930*/  FFMA.FTZ R31, R209, R211.reuse, R218.reuse ;  /* 0x000000d3d11f7223 */ /* 0x180fe200000100da */
[--C-:B------:R-:W-:Y:S02]  /*7940*/  HADD2.F32 R171, -RZ, R39.reuse.H0_H0 ;  /* 0x20000027ffab7230 */ /* 0x100fe40000004100 */
[-C--:B------:R-:W-:Y:S01]  /*7950*/  FFMA.FTZ R168, R207, R211.reuse, R218 ;  /* 0x000000d3cfa87223 */ /* 0x080fe200000100da */
[----:B0-----:R-:W-:Y:S01]  /*7960*/  FADD.FTZ R176, R187, -R170 ;  /* 0x800000aabbb07221 */ /* 0x001fe20000010000 */
[----:B------:R-:W-:Y:S02]  /*7970*/  HADD2.F32 R178, -RZ, R39.H1_H1 ;  /* 0x30000027ffb27230 */ /* 0x000fe40000004100 */
[----:B------:R-:W-:Y:S01]  /*7980*/  FADD.FTZ R170, R186, -R31 ;  /* 0x8000001fbaaa7221 */ /* 0x000fe20000010000 */
[--C-:B------:R-:W-:Y:S02]  /*7990*/  HADD2.F32 R29, -RZ, R38.reuse.H0_H0 ;  /* 0x20000026ff1d7230 */ /* 0x100fe40000004100 */
[-C--:B------:R-:W-:Y:S01]  /*79a0*/  FFMA.FTZ R177, R208, R211.reuse, R218 ;  /* 0x000000d3d0b17223 */ /* 0x080fe200000100da */
[----:B------:R-:W-:Y:S01]  /*79b0*/  FADD.FTZ R168, R27, -R168 ;  /* 0x800000a81ba87221 */ /* 0x000fe20000010000 */
[-CC-:B------:R-:W-:Y:S01]  /*79c0*/  FFMA.FTZ R169, R206, R211.reuse, R218.reuse ;  /* 0x000000d3cea97223 */ /* 0x180fe200000100da */
[----:B-----5:R-:W-:Y:S01]  /*79d0*/  FFMA.FTZ R179, R173, R170, R171 ;  /* 0x000000aaadb37223 */ /* 0x020fe200000100ab */
[----:B------:R-:W-:Y:S01]  /*79e0*/  FFMA.FTZ R30, R205, R211, R218 ;  /* 0x000000d3cd1e7223 */ /* 0x000fe200000100da */
[----:B------:R-:W-:Y:S01]  /*79f0*/  FFMA.FTZ R216, R173, R176, R178 ;  /* 0x000000b0add87223 */ /* 0x000fe200000100b2 */
[----:B------:R-:W-:-:S02]  /*7a00*/  HADD2.F32 R178, -RZ, R38.H1_H1 ;  /* 0x30000026ffb27230 */ /* 0x000fc40000004100 */
[----:B------:R-:W-:Y:S01]  /*7a10*/  FFMA.FTZ R176, R173, R168, R29 ;  /* 0x000000a8adb07223 */ /* 0x000fe2000001001d */
[--C-:B------:R-:W-:Y:S02]  /*7a20*/  HADD2.F32 R171, -RZ, R37.reuse.H1_H1 ;  /* 0x30000025ffab7230 */ /* 0x100fe40000004100 */
[----:B------:R-:W-:Y:S01]  /*7a30*/  FADD.FTZ R170, R172, -R177 ;  /* 0x800000b1acaa7221 */ /* 0x000fe20000010000 */
[----:B------:R-:W-:Y:S02]  /*7a40*/  HADD2.F32 R31, -RZ, R37.H0_H0 ;  /* 0x20000025ff1f7230 */ /* 0x000fe40000004100 */
[----:B------:R-:W-:Y:S01]  /*7a50*/  FADD.FTZ R168, R26, -R169 ;  /* 0x800000a91aa87221 */ /* 0x000fe20000010000 */
[----:B------:R-:W-:Y:S01]  /*7a60*/  FMUL.FTZ R179, R179, UR13 ;  /* 0x0000000db3b37c20 */ /* 0x000fe20008410000 */
[----:B------:R-:W-:Y:S01]  /*7a70*/  FADD.FTZ R30, R25, -R30 ;  /* 0x8000001e191e7221 */ /* 0x000fe20000010000 */
[----:B------:R-:W-:Y:S01]  /*7a80*/  LOP3.LUT P5, RZ, R185, 0xff0000, RZ, 0xc0, !PT ;  /* 0x00ff0000b9ff7812 */ /* 0x000fe200078ac0ff */
[----:B------:R-:W-:Y:S01]  /*7a90*/  FFMA.FTZ R28, R203, R211, R218 ;  /* 0x000000d3cb1c7223 */ /* 0x000fe200000100da */
[----:B------:R-:W-:Y:S01]  /*7aa0*/  ISETP.GE.U32.AND P2, PT, R184, RZ, PT ;  /* 0x000000ffb800720c */ /* 0x000fe20003f46070 */
[----:B------:R-:W-:Y:S01]  /*7ab0*/  FFMA.FTZ R178, R173, R170, R178 ;  /* 0x000000aaadb27223 */ /* 0x000fe200000100b2 */
[----:B------:R-:W-:Y:S01]  /*7ac0*/  LOP3.LUT P6, RZ, R183, 0xff0000, RZ, 0xc0, !PT ;  /* 0x00ff0000b7ff7812 */ /* 0x000fe200078cc0ff */
[----:B------:R-:W-:Y:S01]  /*7ad0*/  FFMA.FTZ R170, R173, R168, R171 ;  /* 0x000000a8adaa7223 */ /* 0x000fe200000100ab */
[----:B------:R-:W-:-:S02]  /*7ae0*/  HADD2.F32 R29, -RZ, R36.H0_H0 ;  /* 0x20000024ff1d7230 */ /* 0x000fc40000004100 */
[----:B------:R-:W-:Y:S01]  /*7af0*/  FFMA.FTZ R169, R173, R30, R31 ;  /* 0x0000001eada97223 */ /* 0x000fe2000001001f */
[----:B------:R-:W-:Y:S01]  /*7b00*/  FMUL.FTZ R216, R216, UR13 ;  /* 0x0000000dd8d87c20 */ /* 0x000fe20008410000 */
[----:B------:R-:W-:Y:S01]  /*7b10*/  FSEL R171, R179, RZ, P5 ;  /* 0x000000ffb3ab7208 */ /* 0x000fe20002800000 */
[----:B------:R-:W-:Y:S01]  /*7b20*/  FADD.FTZ R28, R23, -R28 ;  /* 0x8000001c171c7221 */ /* 0x000fe20000010000 */
[----:B------:R-:W-:Y:S01]  /*7b30*/  ISETP.GE.U32.AND.EX P2, PT, R185, 0x1000000, PT, P2 ;  /* 0x01000000b900780c */ /* 0x000fe20003f46120 */
[----:B------:R-:W-:Y:S01]  /*7b40*/  FMUL.FTZ R176, R176, UR13 ;  /* 0x0000000db0b07c20 */ /* 0x000fe20008410000 */
[----:B------:R-:W-:Y:S01]  /*7b50*/  ISETP.GE.U32.AND P5, PT, R182, RZ, PT ;  /* 0x000000ffb600720c */ /* 0x000fe20003fa6070 */
[----:B------:R-:W-:Y:S01]  /*7b60*/  FFMA.FTZ R211, R204, R211, R218 ;  /* 0x000000d3ccd37223 */ /* 0x000fe200000100da */
[----:B------:R-:W-:Y:S01]  /*7b70*/  FSEL R31, R179, RZ, P6 ;  /* 0x000000ffb31f7208 */ /* 0x000fe20003000000 */
[----:B------:R-:W-:Y:S01]  /*7b80*/  FFMA.FTZ R28, R173, R28, R29 ;  /* 0x0000001cad1c7223 */ /* 0x000fe2000001001d */
[C---:B------:R-:W-:Y:S01]  /*7b90*/  LOP3.LUT P6, RZ, R183.reuse, 0xff, RZ, 0xc0, !PT ;  /* 0x000000ffb7ff7812 */ /* 0x040fe200078cc0ff */
[----:B------:R-:W-:Y:S01]  /*7ba0*/  FMUL.FTZ R178, R178, UR13 ;  /* 0x0000000db2b27c20 */ /* 0x000fe20008410000 */
[----:B------:R-:W-:Y:S01]  /*7bb0*/  FSEL R218, R216, RZ, P2 ;  /* 0x000000ffd8da7208 */ /* 0x000fe20001000000 */
[----:B------:R-:W-:Y:S01]  /*7bc0*/  HADD2.F32 R168, -RZ, R36.H1_H1 ;  /* 0x30000024ffa87230 */ /* 0x000fe20000004100 */
[C---:B------:R-:W-:Y:S01]  /*7bd0*/  ISETP.GE.U32.AND.EX P5, PT, R183.reuse, 0x1000000, PT, P5 ;  /* 0x01000000b700780c */ /* 0x040fe20003fa6150 */
[----:B------:R-:W-:Y:S01]  /*7be0*/  FADD.FTZ R30, R24, -R211 ;  /* 0x800000d3181e7221 */ /* 0x000fe20000010000 */
[----:B------:R-:W-:Y:S01]  /*7bf0*/  LOP3.LUT P2, RZ, R183, 0xff00, RZ, 0xc0, !PT ;  /* 0x0000ff00b7ff7812 */ /* 0x000fe2000784c0ff */
[----:B------:R-:W-:Y:S01]  /*7c00*/  FMUL.FTZ R169, R169, UR13 ;  /* 0x0000000da9a97c20 */ /* 0x000fe20008410000 */
[----:B------:R-:W-:Y:S01]  /*7c10*/  FSEL R29, R176, RZ, P6 ;  /* 0x000000ffb01d7208 */ /* 0x000fe20003000000 */
[----:B------:R-:W-:Y:S01]  /*7c20*/  FFMA.FTZ R168, R173, R30, R168 ;  /* 0x0000001eada87223 */ /* 0x000fe200000100a8 */
[C---:B------:R-:W-:Y:S01]  /*7c30*/  LOP3.LUT P6, RZ, R185.reuse, 0xff, RZ, 0xc0, !PT ;  /* 0x000000ffb9ff7812 */ /* 0x040fe200078cc0ff */
[----:B------:R-:W-:Y:S01]  /*7c40*/  FMUL.FTZ R170, R170, UR13 ;  /* 0x0000000daaaa7c20 */ /* 0x000fe20008410000 */
[----:B------:R-:W-:Y:S01]  /*7c50*/  FSEL R220, R216, RZ, P5 ;  /* 0x000000ffd8dc7208 */ /* 0x000fe20002800000 */
[----:B------:R-:W-:Y:S01]  /*7c60*/  FMUL.FTZ R168, R168, UR13 ;  /* 0x0000000da8a87c20 */ /* 0x000fe20008410000 */
[----:B------:R-:W-:Y:S01]  /*7c70*/  FSEL R216, R178, RZ, P2 ;  /* 0x000000ffb2d87208 */ /* 0x000fe20001000000 */
[----:B------:R-:W-:Y:S01]  /*7c80*/  FMUL.FTZ R28, R28, UR13 ;  /* 0x0000000d1c1c7c20 */ /* 0x000fe20008410000 */
[----:B------:R-:W-:-:S02]  /*7c90*/  LOP3.LUT P2, RZ, R185, 0xff00, RZ, 0xc0, !PT ;  /* 0x0000ff00b9ff7812 */ /* 0x000fc4000784c0ff */
[----:B------:R-:W-:Y:S02]  /*7ca0*/  FSEL R176, R176, RZ, P6 ;  /* 0x000000ffb0b07208 */ /* 0x000fe40003000000 */
[----:B------:R-:W-:Y:S02]  /*7cb0*/  LOP3.LUT P5, RZ, R184, 0xff0000, RZ, 0xc0, !PT ;  /* 0x00ff0000b8ff7812 */ /* 0x000fe400078ac0ff */
[----:B------:R-:W-:Y:S02]  /*7cc0*/  LOP3.LUT P6, RZ, R182, 0xff0000, RZ, 0xc0, !PT ;  /* 0x00ff0000b6ff7812 */ /* 0x000fe400078cc0ff */
[----:B------:R-:W-:Y:S02]  /*7cd0*/  F2FP.F16.F32.PACK_AB R30, R216, R29 ;  /* 0x0000001dd81e723e */ /* 0x000fe400000000ff */
[----:B------:R-:W-:Y:S02]  /*7ce0*/  FSEL R173, R178, RZ, P2 ;  /* 0x000000ffb2ad7208 */ /* 0x000fe40001000000 */
[----:B------:R-:W-:-:S02]  /*7cf0*/  LOP3.LUT P2, RZ, R184, 0xff000000, RZ, 0xc0, !PT ;  /* 0xff000000b8ff7812 */ /* 0x000fc4000784c0ff */
[C---:B------:R-:W-:Y:S02]  /*7d00*/  FSEL R178, R169.reuse, RZ, P5 ;  /* 0x000000ffa9b27208 */ /* 0x040fe40002800000 */
[----:B------:R-:W-:Y:S02]  /*7d10*/  FSEL R29, R169, RZ, P6 ;  /* 0x000000ffa91d7208 */ /* 0x000fe40003000000 */
[----:B------:R-:W-:Y:S02]  /*7d20*/  LOP3.LUT P5, RZ, R182, 0xff000000, RZ, 0xc0, !PT ;  /* 0xff000000b6ff7812 */ /* 0x000fe400078ac0ff */
[----:B------:R-:W-:Y:S02]  /*7d30*/  LOP3.LUT P6, RZ, R184, 0xff00, RZ, 0xc0, !PT ;  /* 0x0000ff00b8ff7812 */ /* 0x000fe400078cc0ff */
[----:B------:R-:W-:Y:S02]  /*7d40*/  FSEL R169, R170, RZ, P2 ;  /* 0x000000ffaaa97208 */ /* 0x000fe40001000000 */
        /* <DEDUP_REMOVED lines=12> */
[----:B------:R-:W-:-:S02]  /*7e10*/  F2FP.F16.F32.PACK_AB R169, R169, R178 ;  /* 0x000000b2a9a9723e */ /* 0x000fc400000000ff */
[----:B------:R-:W-:Y:S02]  /*7e20*/  F2FP.F16.F32.PACK_AB R28, R176, R173 ;  /* 0x000000adb01c723e */ /* 0x000fe400000000ff */
[----:B------:R-:W-:Y:S01]  /*7e30*/  F2FP.F16.F32.PACK_AB R168, R177, R168 ;  /* 0x000000a8b1a8723e */ /* 0x000fe200000000ff */
[----:B------:R-:W-:Y:S06]  /*7e40*/  BRA `(.L_x_686) ;  /* 0x0000001800607947 */ /* 0x000fec0003800000 */
.L_x_684:
        /* <DEDUP_REMOVED lines=8> */
[----:B0-----:R-:W-:Y:S01]  /*7ed0*/  FADD.FTZ R176, R186, -R35 ;  /* 0x80000023bab07221 */ /* 0x001fe20000010000 */
[-C--:B------:R-:W-:Y:S01]  /*7ee0*/  FFMA.FTZ R33, R208, R211.reuse, R218 ;  /* 0x000000d3d0217223 */ /* 0x080fe200000100da */
[----:B------:R-:W-:Y:S01]  /*7ef0*/  FADD.FTZ R34, R27, -R30 ;  /* 0x8000001e1b227221 */ /* 0x000fe20000010000 */
[----:B------:R-:W-:Y:S01]  /*7f00*/  FADD.FTZ R30, R25, -R28 ;  /* 0x8000001c191e7221 */ /* 0x000fe20000010000 */
[-C--:B------:R-:W-:Y:S01]  /*7f10*/  FFMA.FTZ R29, R204, R211.reuse, R218 ;  /* 0x000000d3cc1d7223 */ /* 0x080fe200000100da */
[----:B------:R-:W-:Y:S01]  /*7f20*/  FADD.FTZ R178, R187, -R32 ;  /* 0x80000020bbb27221 */ /* 0x000fe20000010000 */
[C---:B-----5:R-:W-:Y:S01]  /*7f30*/  FMUL.FTZ R28, R173.reuse, R176 ;  /* 0x000000b0ad1c7220 */ /* 0x060fe20000410000 */
[----:B------:R-:W-:Y:S01]  /*7f40*/  FADD.FTZ R170, R172, -R33 ;  /* 0x80000021acaa7221 */ /* 0x000fe20000010000 */
[-CC-:B------:R-:W-:Y:S01]  /*7f50*/  FFMA.FTZ R31, R206, R211.reuse, R218.reuse ;  /* 0x000000d3ce1f7223 */ /* 0x180fe200000100da */
[C---:B------:R-:W-:Y:S01]  /*7f60*/  FMUL.FTZ R33, R173.reuse, R30 ;  /* 0x0000001ead217220 */ /* 0x040fe20000410000 */
[----:B------:R-:W-:Y:S01]  /*7f70*/  FADD.FTZ R32, R24, -R29 ;  /* 0x8000001d18207221 */ /* 0x000fe20000010000 */
[C---:B------:R-:W-:Y:S01]  /*7f80*/  FMUL.FTZ R35, R173.reuse, R178 ;  /* 0x000000b2ad237220 */ /* 0x040fe20000410000 */
[----:B------:R-:W-:Y:S01]  /*7f90*/  FMUL.FTZ R30, R28, UR13 ;  /* 0x0000000d1c1e7c20 */ /* 0x000fe20008410000 */
[----:B------:R-:W-:Y:S01]  /*7fa0*/  ISETP.GE.U32.AND P2, PT, R184, RZ, PT ;  /* 0x000000ffb800720c */ /* 0x000fe20003f46070 */
[----:B------:R-:W-:Y:S01]  /*7fb0*/  FMUL.FTZ R29, R173, R170 ;  /* 0x000000aaad1d7220 */ /* 0x000fe20000410000 */
[----:B------:R-:W-:Y:S01]  /*7fc0*/  LOP3.LUT P6, RZ, R185, 0xff0000, RZ, 0xc0, !PT ;  /* 0x00ff0000b9ff7812 */ /* 0x000fe200078cc0ff */
[----:B------:R-:W-:Y:S01]  /*7fd0*/  FADD.FTZ R168, R26, -R31 ;  /* 0x8000001f1aa87221 */ /* 0x000fe20000010000 */
[----:B------:R-:W-:Y:S01]  /*7fe0*/  ISETP.GE.U32.AND P5, PT, R182, RZ, PT ;  /* 0x000000ffb600720c */ /* 0x000fe20003fa6070 */
[----:B------:R-:W-:Y:S01]  /*7ff0*/  FMUL.FTZ R34, R173, R34 ;  /* 0x00000022ad227220 */ /* 0x000fe20000410000 */
[----:B------:R-:W-:Y:S01]  /*8000*/  FMUL.FTZ R31, R35, UR13 ;  /* 0x0000000d231f7c20 */ /* 0x000fe20008410000 */
[----:B------:R-:W-:Y:S01]  /*8010*/  ISETP.GE.U32.AND.EX P2, PT, R185, 0x1000000, PT, P2 ;  /* 0x01000000b900780c */ /* 0x000fe20003f46120 */
[----:B------:R-:W-:Y:S01]  /*8020*/  FMUL.FTZ R169, R29, UR13 ;  /* 0x0000000d1da97c20 */ /* 0x000fe20008410000 */
[----:B------:R-:W-:Y:S01]  /*8030*/  FSEL R171, R30, RZ, P6 ;  /* 0x000000ff1eab7208 */ /* 0x000fe20003000000 */
[----:B------:R-:W-:Y:S01]  /*8040*/  FFMA.FTZ R218, R203, R211, R218 ;  /* 0x000000d3cbda7223 */ /* 0x000fe200000100da */
[----:B------:R-:W-:Y:S01]  /*8050*/  ISETP.GE.U32.AND.EX P5, PT, R183, 0x1000000, PT, P5 ;  /* 0x01000000b700780c */ /* 0x000fe20003fa6150 */
[----:B------:R-:W-:Y:S01]  /*8060*/  FMUL.FTZ R168, R173, R168 ;  /* 0x000000a8ada87220 */ /* 0x000fe20000410000 */
[----:B------:R-:W-:Y:S01]  /*8070*/  LOP3.LUT P6, RZ, R183, 0xff00, RZ, 0xc0, !PT ;  /* 0x0000ff00b7ff7812 */ /* 0x000fe200078cc0ff */
[----:B------:R-:W-:Y:S01]  /*8080*/  FADD.FTZ R218, R23, -R218 ;  /* 0x800000da17da7221 */ /* 0x000fe20000010000 */
[----:B------:R-:W-:Y:S01]  /*8090*/  F2FP.F16.F32.PACK_AB R35, R35, R28 ;  /* 0x0000001c2323723e */ /* 0x000fe200000000ff */
[----:B------:R-:W-:Y:S01]  /*80a0*/  FMUL.FTZ R28, R34, UR13 ;  /* 0x0000000d221c7c20 */ /* 0x000fe20008410000 */
[----:B------:R-:W-:Y:S01]  /*80b0*/  FSEL R170, R31, RZ, P2 ;  /* 0x000000ff1faa7208 */ /* 0x000fe20001000000 */
[----:B------:R-:W-:Y:S01]  /*80c0*/  FMUL.FTZ R32, R173, R32 ;  /* 0x00000020ad207220 */ /* 0x000fe20000410000 */
[----:B------:R-:W-:Y:S01]  /*80d0*/  F2FP.F16.F32.PACK_AB R34, R29, R34 ;  /* 0x000000221d22723e */ /* 0x000fe200000000ff */
[----:B------:R-:W-:Y:S01]  /*80e0*/  FMUL.FTZ R173, R173, R218 ;  /* 0x000000daadad7220 */ /* 0x000fe20000410000 */
[----:B------:R-:W-:-:S02]  /*80f0*/  LOP3.LUT P2, RZ, R183, 0xff0000, RZ, 0xc0, !PT ;  /* 0x00ff0000b7ff7812 */ /* 0x000fc4000784c0ff */
[----:B------:R-:W-:Y:S02]  /*8100*/  FSEL R176, R31, RZ, P5 ;  /* 0x000000ff1fb07208 */ /* 0x000fe40002800000 */
[----:B------:R-:W-:Y:S02]  /*8110*/  FSEL R29, R169, RZ, P6 ;  /* 0x000000ffa91d7208 */ /* 0x000fe40003000000 */
[----:B------:R-:W-:Y:S02]  /*8120*/  LOP3.LUT P5, RZ, R183, 0xff, RZ, 0xc0, !PT ;  /* 0x000000ffb7ff7812 */ /* 0x000fe400078ac0ff */
[----:B------:R-:W-:Y:S02]  /*8130*/  LOP3.LUT P6, RZ, R185, 0xff, RZ, 0xc0, !PT ;  /* 0x000000ffb9ff7812 */ /* 0x000fe400078cc0ff */
[----:B------:R-:W-:Y:S02]  /*8140*/  FSEL R31, R30, RZ, P2 ;  /* 0x000000ff1e1f7208 */ /* 0x000fe40001000000 */
[----:B------:R-:W-:-:S02]  /*8150*/  F2FP.F16.F32.PACK_AB R171, R170, R171 ;  /* 0x000000abaaab723e */ /* 0x000fc400000000ff */
[C---:B------:R-:W-:Y:S02]  /*8160*/  FSEL R30, R28.reuse, RZ, P5 ;  /* 0x000000ff1c1e7208 */ /* 0x040fe40002800000 */
[----:B------:R-:W-:Y:S01]  /*8170*/  FSEL R170, R28, RZ, P6 ;  /* 0x000000ff1caa7208 */ /* 0x000fe20003000000 */
[----:B------:R-:W-:Y:S01]  /*8180*/  FMUL.FTZ R28, R33, UR13 ;  /* 0x0000000d211c7c20 */ /* 0x000fe20008410000 */
[----:B------:R-:W-:Y:S02]  /*8190*/  LOP3.LUT P2, RZ, R185, 0xff00, RZ, 0xc0, !PT ;  /* 0x0000ff00b9ff7812 */ /* 0x000fe4000784c0ff */
[----:B------:R-:W-:Y:S02]  /*81a0*/  LOP3.LUT P5, RZ, R184, 0xff0000, RZ, 0xc0, !PT ;  /* 0x00ff0000b8ff7812 */ /* 0x000fe400078ac0ff */
[----:B------:R-:W-:Y:S02]  /*81b0*/  LOP3.LUT P6, RZ, R182, 0xff0000, RZ, 0xc0, !PT ;  /* 0x00ff0000b6ff7812 */ /* 0x000fe400078cc0ff */
[----:B------:R-:W-:-:S02]  /*81c0*/  F2FP.F16.F32.PACK_AB R30, R29, R30 ;  /* 0x0000001e1d1e723e */ /* 0x000fc400000000ff */
[----:B------:R-:W-:Y:S02]  /*81d0*/  FSEL R179, R169, RZ, P2 ;  /* 0x000000ffa9b37208 */ /* 0x000fe40001000000 */
[C---:B------:R-:W-:Y:S01]  /*81e0*/  F2FP.F16.F32.PACK_AB R33, R168.reuse, R33 ;  /* 0x00000021a821723e */ /* 0x040fe200000000ff */
[----:B------:R-:W-:Y:S01]  /*81f0*/  FMUL.FTZ R168, R168, UR13 ;  /* 0x0000000da8a87c20 */ /* 0x000fe20008410000 */
[C---:B------:R-:W-:Y:S02]  /*8200*/  FSEL R169, R28.reuse, RZ, P5 ;  /* 0x000000ff1ca97208 */ /* 0x040fe40002800000 */
[----:B------:R-:W-:Y:S01]  /*8210*/  FSEL R29, R28, RZ, P6 ;  /* 0x000000ff1c1d7208 */ /* 0x000fe20003000000 */
[----:B------:R-:W-:Y:S01]  /*8220*/  FMUL.FTZ R28, R32, UR13 ;  /* 0x0000000d201c7c20 */ /* 0x000fe20008410000 */
[----:B------:R-:W-:Y:S02]  /*8230*/  LOP3.LUT P2, RZ, R184, 0xff000000, RZ, 0xc0, !PT ;  /* 0xff000000b8ff7812 */ /* 0x000fe4000784c0ff */
[----:B------:R-:W-:-:S02]  /*8240*/  LOP3.LUT P5, RZ, R182, 0xff000000, RZ, 0xc0, !PT ;  /* 0xff000000b6ff7812 */ /* 0x000fc400078ac0ff */
[----:B------:R-:W-:Y:S02]  /*8250*/  LOP3.LUT P6, RZ, R184, 0xff00, RZ, 0xc0, !PT ;  /* 0x0000ff00b8ff7812 */ /* 0x000fe400078cc0ff */
        /* <DEDUP_REMOVED lines=18> */
.L_x_687:
[-CC-:B------:R-:W-:Y:S01]  /*8380*/  FFMA.FTZ R170, R210, R211.reuse, R218.reuse ;  /* 0x000000d3d2aa7223 */ /* 0x180fe200000100da */
[-CC-:B------:R-:W-:Y:S01]  /*8390*/  FFMA.FTZ R29, R209, R211.reuse, R218.reuse ;  /* 0x000000d3d11d7223 */ /* 0x180fe200000100da */
[-CC-:B------:R-:W-:Y:S01]  /*83a0*/  FFMA.FTZ R30, R207, R211.reuse, R218.reuse ;  /* 0x000000d3cf1e7223 */ /* 0x180fe200000100da */
[-C--:B------:R-:W-:Y:S01]  /*83b0*/  FFMA.FTZ R169, R208, R211.reuse, R218 ;  /* 0x000000d3d0a97223 */ /* 0x080fe200000100da */
[----:B------:R-:W-:Y:S01]  /*83c0*/  FADD.FTZ R170, R187, -R170 ;  /* 0x800000aabbaa7221 */ /* 0x000fe20000010000 */
[----:B------:R-:W-:Y:S01]  /*83d0*/  FADD.FTZ R168, R186, -R29 ;  /* 0x8000001dbaa87221 */ /* 0x000fe20000010000 */
[-C--:B------:R-:W-:Y:S01]  /*83e0*/  FFMA.FTZ R28, R205, R211.reuse, R218 ;  /* 0x000000d3cd1c7223 */ /* 0x080fe200000100da */
[----:B------:R-:W-:Y:S01]  /*83f0*/  ISETP.GE.U32.AND P2, PT, R184, RZ, PT ;  /* 0x000000ffb800720c */ /* 0x000fe20003f46070 */
[C---:B-----5:R-:W-:Y:S01]  /*8400*/  FMUL.FTZ R170, R173.reuse, R170 ;  /* 0x000000aaadaa7220 */ /* 0x060fe20000410000 */
[----:B------:R-:W-:Y:S01]  /*8410*/  FMUL.FTZ R168, R173, R168 ;  /* 0x000000a8ada87220 */ /* 0x000fe20000410000 */
[----:B------:R-:W-:Y:S01]  /*8420*/  LOP3.LUT P5, RZ, R185, 0xff0000, RZ, 0xc0, !PT ;  /* 0x00ff0000b9ff7812 */ /* 0x000fe200078ac0ff */
[----:B0-----:R-:W-:Y:S01]  /*8430*/  FADD.FTZ R176, R172, -R169 ;  /* 0x800000a9acb07221 */ /* 0x001fe20000010000 */
[----:B------:R-:W-:Y:S01]  /*8440*/  FMUL.FTZ R178, R170, UR13 ;  /* 0x0000000daab27c20 */ /* 0x000fe20008410000 */
[----:B------:R-:W-:Y:S01]  /*8450*/  FADD.FTZ R170, R27, -R30 ;  /* 0x8000001e1baa7221 */ /* 0x000fe20000010000 */
[----:B------:R-:W-:Y:S01]  /*8460*/  FMUL.FTZ R168, R168, UR13 ;  /* 0x0000000da8a87c20 */ /* 0x000fe20008410000 */
[----:B------:R-:W-:Y:S01]  /*8470*/  LOP3.LUT P6, RZ, R183, 0xff0000, RZ, 0xc0, !PT ;  /* 0x00ff0000b7ff7812 */ /* 0x000fe200078cc0ff */
[-C--:B------:R-:W-:Y:S01]  /*8480*/  FFMA.FTZ R29, R204, R211.reuse, R218 ;  /* 0x000000d3cc1d7223 */ /* 0x080fe200000100da */
[----:B------:R-:W-:Y:S01]  /*8490*/  FMUL.FTZ R170, R173, R170 ;  /* 0x000000aaadaa7220 */ /* 0x000fe20000410000 */
[----:B------:R-:W-:Y:S01]  /*84a0*/  ISETP.GE.U32.AND.EX P2, PT, R185, 0x1000000, PT, P2 ;  /* 0x01000000b900780c */ /* 0x000fe20003f46120 */
[----:B------:R-:W-:Y:S01]  /*84b0*/  FADD.FTZ R30, R25, -R28 ;  /* 0x8000001c191e7221 */ /* 0x000fe20000010000 */
[C---:B------:R-:W-:Y:S01]  /*84c0*/  FSEL R171, R168.reuse, RZ, P5 ;  /* 0x000000ffa8ab7208 */ /* 0x040fe20002800000 */
[----:B------:R-:W-:Y:S01]  /*84d0*/  FMUL.FTZ R176, R173, R176 ;  /* 0x000000b0adb07220 */ /* 0x000fe20000410000 */
[----:B------:R-:W-:Y:S01]  /*84e0*/  FSEL R177, R168, RZ, P6 ;  /* 0x000000ffa8b17208 */ /* 0x000fe20003000000 */
[----:B------:R-:W-:Y:S01]  /*84f0*/  FMUL.FTZ R170, R170, UR13 ;  /* 0x0000000daaaa7c20 */ /* 0x000fe20008410000 */
[----:B------:R-:W-:Y:S01]  /*8500*/  ISETP.GE.U32.AND P5, PT, R182, RZ, PT ;  /* 0x000000ffb600720c */ /* 0x000fe20003fa6070 */
[-CC-:B------:R-:W-:Y:S01]  /*8510*/  FFMA.FTZ R31, R206, R211.reuse, R218.reuse ;  /* 0x000000d3ce1f7223 */ /* 0x180fe200000100da */
[----:B------:R-:W-:Y:S01]  /*8520*/  LOP3.LUT P6, RZ, R183, 0xff, RZ, 0xc0, !PT ;  /* 0x000000ffb7ff7812 */ /* 0x000fe200078cc0ff */
[----:B------:R-:W-:Y:S01]  /*8530*/  FADD.FTZ R28, R24, -R29 ;  /* 0x8000001d181c7221 */ /* 0x000fe20000010000 */
[----:B------:R-:W-:Y:S01]  /*8540*/  FSEL R216, R178, RZ, P2 ;  /* 0x000000ffb2d87208 */ /* 0x000fe20001000000 */
[----:B------:R-:W-:Y:S01]  /*8550*/  FMUL.FTZ R29, R173, R30 ;  /* 0x0000001ead1d7220 */ /* 0x000fe20000410000 */
[----:B------:R-:W-:Y:S01]  /*8560*/  FMUL.FTZ R176, R176, UR13 ;  /* 0x0000000db0b07c20 */ /* 0x000fe20008410000 */
[C---:B------:R-:W-:Y:S01]  /*8570*/  LOP3.LUT P2, RZ, R183.reuse, 0xff00, RZ, 0xc0, !PT ;  /* 0x0000ff00b7ff7812 */ /* 0x040fe2000784c0ff */
[----:B------:R-:W-:Y:S01]  /*8580*/  FADD.FTZ R168, R26, -R31 ;  /* 0x8000001f1aa87221 */ /* 0x000fe20000010000 */
[----:B------:R-:W-:Y:S01]  /*8590*/  ISETP.GE.U32.AND.EX P5, PT, R183, 0x1000000, PT, P5 ;  /* 0x01000000b700780c */ /* 0x000fe20003fa6150 */
[----:B------:R-:W-:Y:S01]  /*85a0*/  FFMA.FTZ R218, R203, R211, R218 ;  /* 0x000000d3cbda7223 */ /* 0x000fe200000100da */
[----:B------:R-:W-:Y:S01]  /*85b0*/  FSEL R30, R170, RZ, P6 ;  /* 0x000000ffaa1e7208 */ /* 0x000fe20003000000 */
[----:B------:R-:W-:Y:S01]  /*85c0*/  FMUL.FTZ R29, R29, UR13 ;  /* 0x0000000d1d1d7c20 */ /* 0x000fe20008410000 */
[----:B------:R-:W-:Y:S01]  /*85d0*/  LOP3.LUT P6, RZ, R185, 0xff, RZ, 0xc0, !PT ;  /* 0x000000ffb9ff7812 */ /* 0x000fe200078cc0ff */
[C---:B------:R-:W-:Y:S01]  /*85e0*/  FMUL.FTZ R168, R173.reuse, R168 ;  /* 0x000000a8ada87220 */ /* 0x040fe20000410000 */
[----:B------:R-:W-:Y:S01]  /*85f0*/  FSEL R178, R178, RZ, P5 ;  /* 0x000000ffb2b27208 */ /* 0x000fe20002800000 */
[----:B------:R-:W-:Y:S01]  /*8600*/  FMUL.FTZ R28, R173, R28 ;  /* 0x0000001cad1c7220 */ /* 0x000fe20000410000 */
[----:B------:R-:W-:Y:S01]  /*8610*/  FSEL R169, R176, RZ, P2 ;  /* 0x000000ffb0a97208 */ /* 0x000fe20001000000 */
[----:B------:R-:W-:Y:S01]  /*8620*/  FADD.FTZ R218, R23, -R218 ;  /* 0x800000da17da7221 */ /* 0x000fe20000010000 */
[----:B------:R-:W-:Y:S01]  /*8630*/  LOP3.LUT P2, RZ, R185, 0xff00, RZ, 0xc0, !PT ;  /* 0x0000ff00b9ff7812 */ /* 0x000fe2000784c0ff */
[----:B------:R-:W-:Y:S01]  /*8640*/  FMUL.FTZ R168, R168, UR13 ;  /* 0x0000000da8a87c20 */ /* 0x000fe20008410000 */
[----:B------:R-:W-:Y:S01]  /*8650*/  LOP3.LUT P5, RZ, R184, 0xff0000, RZ, 0xc0, !PT ;  /* 0x00ff0000b8ff7812 */ /* 0x000fe200078ac0ff */
[----:B------:R-:W-:Y:S01]  /*8660*/  FMUL.FTZ R28, R28, UR13 ;  /* 0x0000000d1c1c7c20 */ /* 0x000fe20008410000 */
[----:B------:R-:W-:Y:S01]  /*8670*/  FSEL R170, R170, RZ, P6 ;  /* 0x000000ffaaaa7208 */ /* 0x000fe20003000000 */
[----:B------:R-:W-:Y:S01]  /*8680*/  FMUL.FTZ R218, R173, R218 ;  /* 0x000000daadda7220 */ /* 0x000fe20000410000 */
[----:B------:R-:W-:-:S02]  /*8690*/  LOP3.LUT P6, RZ, R182, 0xff0000, RZ, 0xc0, !PT ;  /* 0x00ff0000b6ff7812 */ /* 0x000fc400078cc0ff */
[----:B------:R-:W-:Y:S01]  /*86a0*/  F2FP.F16.F32.PACK_AB R31, R178, R177 ;  /* 0x000000b1b21f723e */ /* 0x000fe200000000ff */
[----:B------:R-:W-:Y:S01]  /*86b0*/  FMUL.FTZ R218, R218, UR13 ;  /* 0x0000000ddada7c20 */ /* 0x000fe20008410000 */
[----:B------:R-:W-:Y:S02]  /*86c0*/  F2FP.F16.F32.PACK_AB R30, R169, R30 ;  /* 0x0000001ea91e723e */ /* 0x000fe400000000ff */
[----:B------:R-:W-:Y:S02]  /*86d0*/  FSEL R177, R176, RZ, P2 ;  /* 0x000000ffb0b17208 */ /* 0x000fe40001000000 */
[C---:B------:R-:W-:Y:S02]  /*86e0*/  FSEL R169, R29.reuse, RZ, P5 ;  /* 0x000000ff1da97208 */ /* 0x040fe40002800000 */
[----:B------:R-:W-:Y:S02]  /*86f0*/  LOP3.LUT P2, RZ, R184, 0xff000000, RZ, 0xc0, !PT ;  /* 0xff000000b8ff7812 */ /* 0x000fe4000784c0ff */
[----:B------:R-:W-:-:S02]  /*8700*/  FSEL R29, R29, RZ, P6 ;  /* 0x000000ff1d1d7208 */ /* 0x000fc40003000000 */
[----:B------:R-:W-:Y:S02]  /*8710*/  LOP3.LUT P5, RZ, R182, 0xff000000, RZ, 0xc0, !PT ;  /* 0xff000000b6ff7812 */ /* 0x000fe400078ac0ff */
[----:B------:R-:W-:Y:S02]  /*8720*/  LOP3.LUT P6, RZ, R184, 0xff00, RZ, 0xc0, !PT ;  /* 0x0000ff00b8ff7812 */ /* 0x000fe400078cc0ff */
[----:B------:R-:W-:Y:S02]  /*8730*/  FSEL R176, R168, RZ, P2 ;  /* 0x000000ffa8b07208 */ /* 0x000fe40001000000 */
[----:B------:R-:W-:Y:S02]  /*8740*/  LOP3.LUT P2, RZ, R182, 0xff00, RZ, 0xc0, !PT ;  /* 0x0000ff00b6ff7812 */ /* 0x000fe4000784c0ff */
[----:B------:R-:W-:Y:S02]  /*8750*/  FSEL R178, R168, RZ, P5 ;  /* 0x000000ffa8b27208 */ /* 0x000fe40002800000 */
[----:B------:R-:W-:-:S02]  /*8760*/  FSEL R173, R28, RZ, P6 ;  /* 0x000000ff1cad7208 */ /* 0x000fc40003000000 */
        /* <DEDUP_REMOVED lines=9> */
[----:B------:R-:W-:Y:S02]  /*8800*/  F2FP.F16.F32.PACK_AB R28, R177, R28 ;  /* 0x0000001cb11c723e */ /* 0x000fe400000000ff */
[----:B------:R-:W-:Y:S01]  /*8810*/  F2FP.F16.F32.PACK_AB R168, R173, R168 ;  /* 0x000000a8ada8723e */ /* 0x000fe200000000ff */
[----:B------:R-:W-:Y:S06]  /*8820*/  BRA `(.L_x_686) ;  /* 0x0000000c00e87947 */ /* 0x000fec0003800000 */
.L_x_683:
        /* <DEDUP_REMOVED lines=8> */
[----:B0-----:R-:W-:Y:S02]  /*88b0*/  HADD2.F32 R176, -RZ, R39.H1_H1 ;  /* 0x30000027ffb07230 */ /* 0x001fe40000004100 */
[-CC-:B------:R-:W-:Y:S01]  /*88c0*/  FFMA.FTZ R168, R207, R211.reuse, R218.reuse ;  /* 0x000000d3cfa87223 */ /* 0x180fe200000100da */
[-C--:B------:R-:W-:Y:S01]  /*88d0*/  FFMA.FTZ R34, R205, R211.reuse, R218 ;  /* 0x000000d3cd227223 */ /* 0x080fe200000100da */
[----:B------:R-:W-:Y:S01]  /*88e0*/  FADD.FTZ R170, R187, -R32 ;  /* 0x80000020bbaa7221 */ /* 0x000fe20000010000 */
[-CC-:B------:R-:W-:Y:S01]  /*88f0*/  FFMA.FTZ R179, R209, R211.reuse, R218.reuse ;  /* 0x000000d3d1b37223 */ /* 0x180fe200000100da */
[----:B------:R-:W-:Y:S01]  /*8900*/  FFMA.FTZ R171, R208, R211, R218 ;  /* 0x000000d3d0ab7223 */ /* 0x000fe200000100da */
[----:B------:R-:W-:Y:S02]  /*8910*/  HADD2.F32 R169, -RZ, R38.H0_H0 ;  /* 0x20000026ffa97230 */ /* 0x000fe40000004100 */
[----:B------:R-:W-:Y:S01]  /*8920*/  FADD.FTZ R168, R27, -R168 ;  /* 0x800000a81ba87221 */ /* 0x000fe20000010000 */
[----:B------:R-:W-:-:S02]  /*8930*/  HADD2.F32 R33, -RZ, R37.H0_H0 ;  /* 0x20000025ff217230 */ /* 0x000fc40000004100 */
[----:B-----5:R-:W-:Y:S01]  /*8940*/  FFMA.FTZ R216, R173, R170, R176 ;  /* 0x000000aaadd87223 */ /* 0x020fe200000100b0 */
[----:B------:R-:W-:Y:S02]  /*8950*/  HADD2.F32 R178, -RZ, R39.H0_H0 ;  /* 0x20000027ffb27230 */ /* 0x000fe40000004100 */
[----:B------:R-:W-:Y:S01]  /*8960*/  FADD.FTZ R34, R25, -R34 ;  /* 0x8000002219227221 */ /* 0x000fe20000010000 */
[----:B------:R-:W-:Y:S02]  /*8970*/  HADD2.F32 R177, -RZ, R38.H1_H1 ;  /* 0x30000026ffb17230 */ /* 0x000fe40000004100 */
[----:B------:R-:W-:Y:S01]  /*8980*/  FADD.FTZ R176, R186, -R179 ;  /* 0x800000b3bab07221 */ /* 0x000fe20000010000 */
[-CC-:B------:R-:W-:Y:S01]  /*8990*/  FFMA.FTZ R32, R203, R211.reuse, R218.reuse ;  /* 0x000000d3cb207223 */ /* 0x180fe200000100da */
[----:B------:R-:W-:Y:S01]  /*89a0*/  FADD.FTZ R170, R172, -R171 ;  /* 0x800000abacaa7221 */ /* 0x000fe20000010000 */
[-CC-:B------:R-:W-:Y:S01]  /*89b0*/  FFMA.FTZ R35, R206, R211.reuse, R218.reuse ;  /* 0x000000d3ce237223 */ /* 0x180fe200000100da */
[C---:B------:R-:W-:Y:S01]  /*89c0*/  FFMA.FTZ R171, R173.reuse, R168, R169 ;  /* 0x000000a8adab7223 */ /* 0x040fe200000100a9 */
[C---:B------:R-:W-:Y:S01]  /*89d0*/  FFMA.FTZ R168, R173.reuse, R34, R33 ;  /* 0x00000022ada87223 */ /* 0x040fe20000010021 */
[----:B------:R-:W-:Y:S01]  /*89e0*/  FFMA.FTZ R211, R204, R211, R218 ;  /* 0x000000d3ccd37223 */ /* 0x000fe200000100da */
[----:B------:R-:W-:Y:S01]  /*89f0*/  FFMA.FTZ R179, R173, R176, R178 ;  /* 0x000000b0adb37223 */ /* 0x000fe200000100b2 */
[----:B------:R-:W-:-:S02]  /*8a00*/  HADD2.F32 R33, -RZ, R36.H0_H0 ;  /* 0x20000024ff217230 */ /* 0x000fc40000004100 */
[----:B------:R-:W-:Y:S01]  /*8a10*/  FFMA.FTZ R178, R173, R170, R177 ;  /* 0x000000aaadb27223 */ /* 0x000fe200000100b1 */
[----:B------:R-:W-:Y:S01]  /*8a20*/  FADD.FTZ R32, R23, -R32 ;  /* 0x8000002017207221 */ /* 0x000fe20000010000 */
[----:B------:R-:W-:Y:S02]  /*8a30*/  HADD2.F32 R176, -RZ, R37.H1_H1 ;  /* 0x30000025ffb07230 */ /* 0x000fe40000004100 */
[----:B------:R-:W-:Y:S01]  /*8a40*/  FADD.FTZ R170, R26, -R35 ;  /* 0x800000231aaa7221 */ /* 0x000fe20000010000 */
[----:B------:R-:W-:Y:S01]  /*8a50*/  HADD2.F32 R35, -RZ, R36.H1_H1 ;  /* 0x30000024ff237230 */ /* 0x000fe20000004100 */
[----:B------:R-:W-:Y:S01]  /*8a60*/  ISETP.GE.U32.AND P2, PT, R184, RZ, PT ;  /* 0x000000ffb800720c */ /* 0x000fe20003f46070 */
[----:B------:R-:W-:Y:S01]  /*8a70*/  FADD.FTZ R34, R24, -R211 ;  /* 0x800000d318227221 */ /* 0x000fe20000010000 */
[C---:B------:R-:W-:Y:S01]  /*8a80*/  FFMA.FTZ R32, R173.reuse, R32, R33 ;  /* 0x00000020ad207223 */ /* 0x040fe20000010021 */
[C---:B------:R-:W-:Y:S01]  /*8a90*/  FMUL.FTZ R33, R216.reuse, UR13 ;  /* 0x0000000dd8217c20 */ /* 0x040fe20008410000 */
[----:B------:R-:W-:Y:S01]  /*8aa0*/  FFMA.FTZ R169, R173, R170, R176 ;  /* 0x000000aaada97223 */ /* 0x000fe200000100b0 */
[----:B------:R-:W-:Y:S01]  /*8ab0*/  ISETP.GE.U32.AND.EX P2, PT, R185, 0x1000000, PT, P2 ;  /* 0x01000000b900780c */ /* 0x000fe20003f46120 */
[----:B------:R-:W-:Y:S01]  /*8ac0*/  FFMA.FTZ R173, R173, R34, R35 ;  /* 0x00000022adad7223 */ /* 0x000fe20000010023 */
[----:B------:R-:W-:Y:S01]  /*8ad0*/  F2FP.F16.F32.PACK_AB R35, R216, R179 ;  /* 0x000000b3d823723e */ /* 0x000fe200000000ff */
[----:B------:R-:W-:Y:S01]  /*8ae0*/  FMUL.FTZ R179, R179, UR13 ;  /* 0x0000000db3b37c20 */ /* 0x000fe20008410000 */
[----:B------:R-:W-:Y:S01]  /*8af0*/  LOP3.LUT P5, RZ, R185, 0xff0000, RZ, 0xc0, !PT ;  /* 0x00ff0000b9ff7812 */ /* 0x000fe200078ac0ff */
[----:B------:R-:W-:Y:S01]  /*8b00*/  FMUL.FTZ R170, R178, UR13 ;  /* 0x0000000db2aa7c20 */ /* 0x000fe20008410000 */
[----:B------:R-:W-:Y:S01]  /*8b10*/  FSEL R216, R33, RZ, P2 ;  /* 0x000000ff21d87208 */ /* 0x000fe20001000000 */
[----:B------:R-:W-:Y:S01]  /*8b20*/  FMUL.FTZ R33, R171, UR13 ;  /* 0x0000000dab217c20 */ /* 0x000fe20008410000 */
[----:B------:R-:W-:-:S02]  /*8b30*/  LOP3.LUT P2, RZ, R185, 0xff00, RZ, 0xc0, !PT ;  /* 0x0000ff00b9ff7812 */ /* 0x000fc4000784c0ff */
[----:B------:R-:W-:Y:S02]  /*8b40*/  FSEL R211, R179, RZ, P5 ;  /* 0x000000ffb3d37208 */ /* 0x000fe40002800000 */
[----:B------:R-:W-:Y:S02]  /*8b50*/  LOP3.LUT P6, RZ, R185, 0xff, RZ, 0xc0, !PT ;  /* 0x000000ffb9ff7812 */ /* 0x000fe400078cc0ff */
[----:B------:R-:W-:Y:S01]  /*8b60*/  FSEL R179, R170, RZ, P2 ;  /* 0x000000ffaab37208 */ /* 0x000fe20001000000 */
[----:B------:R-:W-:Y:S01]  /*8b70*/  FMUL.FTZ R170, R168, UR13 ;  /* 0x0000000da8aa7c20 */ /* 0x000fe20008410000 */
[----:B------:R-:W-:Y:S02]  /*8b80*/  LOP3.LUT P5, RZ, R184, 0xff0000, RZ, 0xc0, !PT ;  /* 0x00ff0000b8ff7812 */ /* 0x000fe400078ac0ff */
[----:B------:R-:W-:Y:S01]  /*8b90*/  F2FP.F16.F32.PACK_AB R34, R178, R171 ;  /* 0x000000abb222723e */ /* 0x000fe200000000ff */
[----:B------:R-:W-:Y:S01]  /*8ba0*/  FMUL.FTZ R171, R169, UR13 ;  /* 0x0000000da9ab7c20 */ /* 0x000fe20008410000 */
[----:B------:R-:W-:-:S02]  /*8bb0*/  FSEL R178, R33, RZ, P6 ;  /* 0x000000ff21b27208 */ /* 0x000fc40003000000 */
[----:B------:R-:W-:Y:S01]  /*8bc0*/  F2FP.F16.F32.PACK_AB R33, R169, R168 ;  /* 0x000000a8a921723e */ /* 0x000fe200000000ff */
[----:B------:R-:W-:Y:S01]  /*8bd0*/  FMUL.FTZ R168, R32, UR13 ;  /* 0x0000000d20a87c20 */ /* 0x000fe20008410000 */
[C---:B------:R-:W-:Y:S01]  /*8be0*/  FMUL.FTZ R169, R173.reuse, UR13 ;  /* 0x0000000dada97c20 */ /* 0x040fe20008410000 */
[----:B------:R-:W-:Y:S02]  /*8bf0*/  FSEL R176, R170, RZ, P5 ;  /* 0x000000ffaab07208 */ /* 0x000fe40002800000 */
[C---:B------:R-:W-:Y:S02]  /*8c00*/  LOP3.LUT P6, RZ, R184.reuse, 0xff000000, RZ, 0xc0, !PT ;  /* 0xff000000b8ff7812 */ /* 0x040fe400078cc0ff */
[C---:B------:R-:W-:Y:S02]  /*8c10*/  LOP3.LUT P2, RZ, R184.reuse, 0xff, RZ, 0xc0, !PT ;  /* 0x000000ffb8ff7812 */ /* 0x040fe4000784c0ff */
[----:B------:R-:W-:Y:S02]  /*8c20*/  LOP3.LUT P5, RZ, R184, 0xff00, RZ, 0xc0, !PT ;  /* 0x0000ff00b8ff7812 */ /* 0x000fe400078ac0ff */
[----:B------:R-:W-:-:S02]  /*8c30*/  F2FP.F16.F32.PACK_AB R32, R173, R32 ;  /* 0x00000020ad20723e */ /* 0x000fc400000000ff */
[----:B------:R-:W-:Y:S02]  /*8c40*/  FSEL R177, R171, RZ, P6 ;  /* 0x000000ffabb17208 */ /* 0x000fe40003000000 */
[----:B------:R-:W-:Y:S02]  /*8c50*/  FSEL R168, R168, RZ, P2 ;  /* 0x000000ffa8a87208 */ /* 0x000fe40001000000 */
[----:B------:R-:W-:Y:S02]  /*8c60*/  FSEL R173, R169, RZ, P5 ;  /* 0x000000ffa9ad7208 */ /* 0x000fe40002800000 */
[----:B------:R-:W-:Y:S02]  /*8c70*/  F2FP.F16.F32.PACK_AB R171, R216, R211 ;  /* 0x000000d3d8ab723e */ /* 0x000fe400000000ff */
[----:B------:R-:W-:Y:S02]  /*8c80*/  F2FP.F16.F32.PACK_AB R170, R179, R178 ;  /* 0x000000b2b3aa723e */ /* 0x000fe400000000ff */
[----:B------:R-:W-:-:S02]  /*8c90*/  F2FP.F16.F32.PACK_AB R169, R177, R176 ;  /* 0x000000b0b1a9723e */ /* 0x000fc400000000ff */
[----:B------:R-:W-:Y:S01]  /*8ca0*/  F2FP.F16.F32.PACK_AB R168, R173, R168 ;  /* 0x000000a8ada8723e */ /* 0x000fe200000000ff */
[----:B------:R-:W-:Y:S06]  /*8cb0*/  BRA `(.L_x_686) ;  /* 0x0000000800c47947 */ /* 0x000fec0003800000 */
.L_x_689:
        /* <DEDUP_REMOVED lines=8> */
[----:B------:R-:W-:Y:S02]  /*8d40*/  HADD2.F32 R220, -RZ, R39.H1_H1 ;  /* 0x30000027ffdc7230 */ /* 0x000fe40000004100 */
[----:B------:R-:W-:Y:S01]  /*8d50*/  FADD.FTZ R218, R187, -R178 ;  /* 0x800000b2bbda7221 */ /* 0x000fe20000010000 */
[----:B------:R-:W-:-:S02]  /*8d60*/  HADD2.F32 R179, -RZ, R38.H1_H1 ;  /* 0x30000026ffb37230 */ /* 0x000fc40000004100 */
[----:B------:R-:W-:Y:S01]  /*8d70*/  FADD.FTZ R178, R172, -R171 ;  /* 0x800000abacb27221 */ /* 0x000fe20000010000 */
[----:B------:R-:W-:Y:S02]  /*8d80*/  HADD2.F32 R219, -RZ, R39.H0_H0 ;  /* 0x20000027ffdb7230 */ /* 0x000fe40000004100 */
[----:B------:R-:W-:Y:S01]  /*8d90*/  FADD.FTZ R216, R186, -R217 ;  /* 0x800000d9bad87221 */ /* 0x000fe20000010000 */
[----:B------:R-:W-:Y:S02]  /*8da0*/  HADD2.F32 R169, -RZ, R38.H0_H0 ;  /* 0x20000026ffa97230 */ /* 0x000fe40000004100 */
[----:B------:R-:W-:Y:S01]  /*8db0*/  FADD.FTZ R176, R27, -R176 ;  /* 0x800000b01bb07221 */ /* 0x000fe20000010000 */
[C---:B-----5:R-:W-:Y:S01]  /*8dc0*/  FFMA.FTZ R220, R173.reuse, R218, R220 ;  /* 0x000000daaddc7223 */ /* 0x060fe200000100dc */
[C---:B------:R-:W-:Y:S01]  /*8dd0*/  FFMA.FTZ R218, R173.reuse, R178, R179 ;  /* 0x000000b2adda7223 */ /* 0x040fe200000100b3 */
[C---:B------:R-:W-:Y:S01]  /*8de0*/  FFMA.FTZ R219, R173.reuse, R216, R219 ;  /* 0x000000d8addb7223 */ /* 0x040fe200000100db */
[----:B------:R-:W-:Y:S01]  /*8df0*/  FFMA.FTZ R217, R173, R176, R169 ;  /* 0x000000b0add97223 */ /* 0x000fe200000100a9 */
[----:B------:R-:W-:-:S02]  /*8e00*/  HADD2.F32 R178, -RZ, R37.H0_H0 ;  /* 0x20000025ffb27230 */ /* 0x000fc40000004100 */
[----:B------:R-:W-:Y:S01]  /*8e10*/  FADD.FTZ R176, R25, -R170 ;  /* 0x800000aa19b07221 */ /* 0x000fe20000010000 */
[----:B------:R-:W-:Y:S01]  /*8e20*/  ISETP.GE.U32.AND P2, PT, R184, RZ, PT ;  /* 0x000000ffb800720c */ /* 0x000fe20003f46070 */
[--C-:B------:R-:W-:Y:S02]  /*8e30*/  HADD2.F32 R171, -RZ, R36.reuse.H1_H1 ;  /* 0x30000024ffab7230 */ /* 0x100fe40000004100 */
[----:B------:R-:W-:Y:S01]  /*8e40*/  FADD.FTZ R170, R24, -R211 ;  /* 0x800000d318aa7221 */ /* 0x000fe20000010000 */
[----:B------:R-:W-:Y:S01]  /*8e50*/  FMUL.FTZ R219, R219, UR13 ;  /* 0x0000000ddbdb7c20 */ /* 0x000fe20008410000 */
[----:B------:R-:W-:Y:S01]  /*8e60*/  FMUL.FTZ R220, R220, UR13 ;  /* 0x0000000ddcdc7c20 */ /* 0x000fe20008410000 */
[----:B------:R-:W-:Y:S02]  /*8e70*/  HADD2.F32 R179, -RZ, R37.H1_H1 ;  /* 0x30000025ffb37230 */ /* 0x000fe40000004100 */
[----:B------:R-:W-:Y:S01]  /*8e80*/  FFMA.FTZ R176, R173, R176, R178 ;  /* 0x000000b0adb07223 */ /* 0x000fe200000100b2 */
[----:B------:R-:W-:Y:S01]  /*8e90*/  HADD2.F32 R169, -RZ, R36.H0_H0 ;  /* 0x20000024ffa97230 */ /* 0x000fe20000004100 */
[C---:B------:R-:W-:Y:S01]  /*8ea0*/  LOP3.LUT P5, RZ, R185.reuse, 0xff0000, RZ, 0xc0, !PT ;  /* 0x00ff0000b9ff7812 */ /* 0x040fe200078ac0ff */
        /* <DEDUP_REMOVED lines=26> */
[----:B------:R-:W-:Y:S02]  /*9050*/  F2FP.F16.F32.PACK_AB R171, R220, R171 ;  /* 0x000000abdcab723e */ /* 0x000fe400000000ff */
[----:B------:R-:W-:Y:S02]  /*9060*/  F2FP.F16.F32.PACK_AB R170, R218, R217 ;  /* 0x000000d9daaa723e */ /* 0x000fe400000000ff */
[----:B------:R-:W-:Y:S02]  /*9070*/  F2FP.F16.F32.PACK_AB R169, R176, R169 ;  /* 0x000000a9b0a9723e */ /* 0x000fe400000000ff */
[----:B------:R-:W-:Y:S01]  /*9080*/  F2FP.F16.F32.PACK_AB R168, R173, R168 ;  /* 0x000000a8ada8723e */ /* 0x000fe200000000ff */
[----:B------:R-:W-:Y:S06]  /*9090*/  BRA `(.L_x_686) ;  /* 0x0000000400cc7947 */ /* 0x000fec0003800000 */
.L_x_688:
        /* <DEDUP_REMOVED lines=20> */
[C---:B-----5:R-:W-:Y:S01]  /*91e0*/  FMUL.FTZ R35, R173.reuse, R218 ;  /* 0x000000daad237220 */ /* 0x060fe20000410000 */
[----:B------:R-:W-:Y:S01]  /*91f0*/  ISETP.GE.U32.AND P2, PT, R184, RZ, PT ;  /* 0x000000ffb800720c */ /* 0x000fe20003f46070 */
        /* <DEDUP_REMOVED lines=8> */
[----:B------:R-:W-:Y:S01]  /*9280*/  ISETP.GE.U32.AND.EX P2, PT, R185, 0x1000000, PT, P2 ;  /* 0x01000000b900780c */ /* 0x000fe20003f46120 */
[----:B------:R-:W-:Y:S01]  /*9290*/  FMUL.FTZ R169, R176, UR13 ;  /* 0x0000000db0a97c20 */ /* 0x000fe20008410000 */
[----:B------:R-:W-:Y:S01]  /*92a0*/  F2FP.F16.F32.PACK_AB R35, R35, R216 ;  /* 0x000000d82323723e */ /* 0x000fe200000000ff */
[----:B------:R-:W-:Y:S01]  /*92b0*/  FMUL.FTZ R216, R216, UR13 ;  /* 0x0000000dd8d87c20 */ /* 0x000fe20008410000 */
[----:B------:R-:W-:Y:S01]  /*92c0*/  LOP3.LUT P5, RZ, R185, 0xff0000, RZ, 0xc0, !PT ;  /* 0x00ff0000b9ff7812 */ /* 0x000fe200078ac0ff */
[----:B------:R-:W-:Y:S01]  /*92d0*/  FMUL.FTZ R170, R33, UR13 ;  /* 0x0000000d21aa7c20 */ /* 0x000fe20008410000 */
[----:B------:R-:W-:-:S02]  /*92e0*/  FSEL R211, R34, RZ, P2 ;  /* 0x000000ff22d37208 */ /* 0x000fc40001000000 */
[C---:B------:R-:W-:Y:S01]  /*92f0*/  F2FP.F16.F32.PACK_AB R34, R171.reuse, R176 ;  /* 0x000000b0ab22723e */ /* 0x040fe200000000ff */
[----:B------:R-:W-:Y:S01]  /*9300*/  FMUL.FTZ R171, R171, UR13 ;  /* 0x0000000dabab7c20 */ /* 0x000fe20008410000 */
[C---:B------:R-:W-:Y:S02]  /*9310*/  LOP3.LUT P2, RZ, R185.reuse, 0xff00, RZ, 0xc0, !PT ;  /* 0x0000ff00b9ff7812 */ /* 0x040fe4000784c0ff */
[----:B------:R-:W-:Y:S02]  /*9320*/  LOP3.LUT P6, RZ, R185, 0xff, RZ, 0xc0, !PT ;  /* 0x000000ffb9ff7812 */ /* 0x000fe400078cc0ff */
[----:B------:R-:W-:Y:S02]  /*9330*/  FSEL R216, R216, RZ, P5 ;  /* 0x000000ffd8d87208 */ /* 0x000fe40002800000 */
[----:B------:R-:W-:Y:S02]  /*9340*/  LOP3.LUT P5, RZ, R184, 0xff0000, RZ, 0xc0, !PT ;  /* 0x00ff0000b8ff7812 */ /* 0x000fe400078ac0ff */
[----:B------:R-:W-:Y:S01]  /*9350*/  FSEL R179, R171, RZ, P2 ;  /* 0x000000ffabb37208 */ /* 0x000fe20001000000 */
[C---:B------:R-:W-:Y:S01]  /*9360*/  FMUL.FTZ R171, R168.reuse, UR13 ;  /* 0x0000000da8ab7c20 */ /* 0x040fe20008410000 */
[----:B------:R-:W-:Y:S01]  /*9370*/  FSEL R178, R169, RZ, P6 ;  /* 0x000000ffa9b27208 */ /* 0x000fe20003000000 */
[----:B------:R-:W-:Y:S01]  /*9380*/  FMUL.FTZ R169, R173, UR13 ;  /* 0x0000000dada97c20 */ /* 0x000fe20008410000 */
[----:B------:R-:W-:Y:S01]  /*9390*/  F2FP.F16.F32.PACK_AB R33, R168, R33 ;  /* 0x00000021a821723e */ /* 0x000fe200000000ff */
[----:B------:R-:W-:Y:S01]  /*93a0*/  FMUL.FTZ R168, R32, UR13 ;  /* 0x0000000d20a87c20 */ /* 0x000fe20008410000 */
[----:B------:R-:W-:-:S02]  /*93b0*/  FSEL R176, R170, RZ, P5 ;  /* 0x000000ffaab07208 */ /* 0x000fc40002800000 */
[C---:B------:R-:W-:Y:S02]  /*93c0*/  LOP3.LUT P6, RZ, R184.reuse, 0xff000000, RZ, 0xc0, !PT ;  /* 0xff000000b8ff7812 */ /* 0x040fe400078cc0ff */
[C---:B------:R-:W-:Y:S02]  /*93d0*/  LOP3.LUT P2, RZ, R184.reuse, 0xff, RZ, 0xc0, !PT ;  /* 0x000000ffb8ff7812 */ /* 0x040fe4000784c0ff */
        /* <DEDUP_REMOVED lines=10> */
.L_x_690:
[-CC-:B------:R-:W-:Y:S01]  /*9480*/  FFMA.FTZ R179, R209, R211.reuse, R218.reuse ;  /* 0x000000d3d1b37223 */ /* 0x180fe200000100da */
[-CC-:B0-----:R-:W-:Y:S01]  /*9490*/  FFMA.FTZ R176, R210, R211.reuse, R218.reuse ;  /* 0x000000d3d2b07223 */ /* 0x181fe200000100da */
[-CC-:B------:R-:W-:Y:S01]  /*94a0*/  FFMA.FTZ R170, R207, R211.reuse, R218.reuse ;  /* 0x000000d3cfaa7223 */ /* 0x180fe200000100da */
[-C--:B------:R-:W-:Y:S01]  /*94b0*/  FFMA.FTZ R177, R208, R211.reuse, R218 ;  /* 0x000000d3d0b17223 */ /* 0x080fe200000100da */
[----:B------:R-:W-:Y:S01]  /*94c0*/  FADD.FTZ R220, R186, -R179 ;  /* 0x800000b3badc7221 */ /* 0x000fe20000010000 */
[----:B------:R-:W-:Y:S01]  /*94d0*/  FADD.FTZ R222, R187, -R176 ;  /* 0x800000b0bbde7221 */ /* 0x000fe20000010000 */
[-C--:B------:R-:W-:Y:S01]  /*94e0*/  FFMA.FTZ R168, R205, R211.reuse, R218 ;  /* 0x000000d3cda87223 */ /* 0x080fe200000100da */
[----:B------:R-:W-:Y:S01]  /*94f0*/  FADD.FTZ R178, R27, -R170 ;  /* 0x800000aa1bb27221 */ /* 0x000fe20000010000 */
[C---:B-----5:R-:W-:Y:S01]  /*9500*/  FMUL.FTZ R220, R173.reuse, R220 ;  /* 0x000000dcaddc7220 */ /* 0x060fe20000410000 */
[----:B------:R-:W-:Y:S01]  /*9510*/  FADD.FTZ R216, R172, -R177 ;  /* 0x800000b1acd87221 */ /* 0x000fe20000010000 */
[----:B------:R-:W-:Y:S01]  /*9520*/  FMUL.FTZ R222, R173, R222 ;  /* 0x000000deadde7220 */ /* 0x000fe20000410000 */
[-CC-:B------:R-:W-:Y:S01]  /*9530*/  FFMA.FTZ R171, R206, R211.reuse, R218.reuse ;  /* 0x000000d3ceab7223 */ /* 0x180fe200000100da */
[-C--:B------:R-:W-:Y:S01]  /*9540*/  FFMA.FTZ R169, R204, R211.reuse, R218 ;  /* 0x000000d3cca97223 */ /* 0x080fe200000100da */
[----:B------:R-:W-:Y:S01]  /*9550*/  FADD.FTZ R170, R25, -R168 ;  /* 0x800000a819aa7221 */ /* 0x000fe20000010000 */
[----:B------:R-:W-:Y:S01]  /*9560*/  ISETP.GE.U32.AND P2, PT, R184, RZ, PT ;  /* 0x000000ffb800720c */ /* 0x000fe20003f46070 */
[----:B------:R-:W-:Y:S01]  /*9570*/  FFMA.FTZ R218, R203, R211, R218 ;  /* 0x000000d3cbda7223 */ /* 0x000fe200000100da */
[----:B------:R-:W-:Y:S01]  /*9580*/  FMUL.FTZ R220, R220, UR13 ;  /* 0x0000000ddcdc7c20 */ /* 0x000fe20008410000 */
[----:B------:R-:W-:Y:S01]  /*9590*/  FMUL.FTZ R216, R173, R216 ;  /* 0x000000d8add87220 */ /* 0x000fe20000410000 */
[----:B------:R-:W-:Y:S01]  /*95a0*/  LOP3.LUT P5, RZ, R185, 0xff0000, RZ, 0xc0, !PT ;  /* 0x00ff0000b9ff7812 */ /* 0x000fe200078ac0ff */
[----:B------:R-:W-:Y:S01]  /*95b0*/  FMUL.FTZ R222, R222, UR13 ;  /* 0x0000000ddede7c20 */ /* 0x000fe20008410000 */
[----:B------:R-:W-:Y:S01]  /*95c0*/  FADD.FTZ R168, R24, -R169 ;  /* 0x800000a918a87221 */ /* 0x000fe20000010000 */
[C---:B------:R-:W-:Y:S01]  /*95d0*/  FMUL.FTZ R178, R173.reuse, R178 ;  /* 0x000000b2adb27220 */ /* 0x040fe20000410000 */
[----:B------:R-:W-:Y:S01]  /*95e0*/  FMUL.FTZ R170, R173, R170 ;  /* 0x000000aaadaa7220 */ /* 0x000fe20000410000 */
[----:B------:R-:W-:Y:S01]  /*95f0*/  ISETP.GE.U32.AND.EX P2, PT, R185, 0x1000000, PT, P2 ;  /* 0x01000000b900780c */ /* 0x000fe20003f46120 */
[----:B------:R-:W-:Y:S01]  /*9600*/  FADD.FTZ R176, R26, -R171 ;  /* 0x800000ab1ab07221 */ /* 0x000fe20000010000 */
[----:B------:R-:W-:Y:S01]  /*9610*/  FADD.FTZ R218, R23, -R218 ;  /* 0x800000da17da7221 */ /* 0x000fe20000010000 */
[----:B------:R-:W-:Y:S01]  /*9620*/  FSEL R171, R220, RZ, P5 ;  /* 0x000000ffdcab7208 */ /* 0x000fe20002800000 */
[----:B------:R-:W-:Y:S01]  /*9630*/  FMUL.FTZ R216, R216, UR13 ;  /* 0x0000000dd8d87c20 */ /* 0x000fe20008410000 */
[----:B------:R-:W-:Y:S01]  /*9640*/  FMUL.FTZ R168, R173, R168 ;  /* 0x000000a8ada87220 */ /* 0x000fe20000410000 */
[----:B------:R-:W-:Y:S01]  /*9650*/  FMUL.FTZ R178, R178, UR13 ;  /* 0x0000000db2b27c20 */ /* 0x000fe20008410000 */
[----:B------:R-:W-:Y:S01]  /*9660*/  LOP3.LUT P5, RZ, R185, 0xff00, RZ, 0xc0, !PT ;  /* 0x0000ff00b9ff7812 */ /* 0x000fe200078ac0ff */
[----:B------:R-:W-:Y:S01]  /*9670*/  FMUL.FTZ R170, R170, UR13 ;  /* 0x0000000daaaa7c20 */ /* 0x000fe20008410000 */
[----:B------:R-:W-:Y:S01]  /*9680*/  FSEL R222, R222, RZ, P2 ;  /* 0x000000ffdede7208 */ /* 0x000fe20001000000 */
[C---:B------:R-:W-:Y:S01]  /*9690*/  FMUL.FTZ R176, R173.reuse, R176 ;  /* 0x000000b0adb07220 */ /* 0x040fe20000410000 */
[----:B------:R-:W-:Y:S01]  /*96a0*/  FMUL.FTZ R218, R173, R218 ;  /* 0x000000daadda7220 */ /* 0x000fe20000410000 */
[----:B------:R-:W-:Y:S01]  /*96b0*/  LOP3.LUT P6, RZ, R185, 0xff, RZ, 0xc0, !PT ;  /* 0x000000ffb9ff7812 */ /* 0x000fe200078cc0ff */
[----:B------:R-:W-:Y:S01]  /*96c0*/  FMUL.FTZ R168, R168, UR13 ;  /* 0x0000000da8a87c20 */ /* 0x000fe20008410000 */
[----:B------:R-:W-:Y:S01]  /*96d0*/  LOP3.LUT P2, RZ, R184, 0xff0000, RZ, 0xc0, !PT ;  /* 0x00ff0000b8ff7812 */ /* 0x000fe2000784c0ff */
[----:B------:R-:W-:Y:S01]  /*96e0*/  FMUL.FTZ R176, R176, UR13 ;  /* 0x0000000db0b07c20 */ /* 0x000fe20008410000 */
[----:B------:R-:W-:Y:S01]  /*96f0*/  FSEL R177, R216, RZ, P5 ;  /* 0x000000ffd8b17208 */ /* 0x000fe20002800000 */
[----:B------:R-:W-:Y:S01]  /*9700*/  FMUL.FTZ R218, R218, UR13 ;  /* 0x0000000ddada7c20 */ /* 0x000fe20008410000 */
[----:B------:R-:W-:-:S02]  /*9710*/  FSEL R178, R178, RZ, P6 ;  /* 0x000000ffb2b27208 */ /* 0x000fc40003000000 */
[----:B------:R-:W-:Y:S02]  /*9720*/  LOP3.LUT P5, RZ, R184, 0xff00, RZ, 0xc0, !PT ;  /* 0x0000ff00b8ff7812 */ /* 0x000fe400078ac0ff */
[----:B------:R-:W-:Y:S02]  /*9730*/  FSEL R169, R170, RZ, P2 ;  /* 0x000000ffaaa97208 */ /* 0x000fe40001000000 */
        /* <DEDUP_REMOVED lines=8> */
[----:B------:R-:W-:-:S07]  /*97c0*/  F2FP.F16.F32.PACK_AB R168, R173, R168 ;  /* 0x000000a8ada8723e */ /* 0x000fce00000000ff */
.L_x_686:
        /* <DEDUP_REMOVED lines=9> */
.L_x_682:
[----:B------:R-:W-:Y:S05]  /*9860*/  BSYNC.RECONVERGENT B0 ;  /* 0x0000000000007941 */ /* 0x000fea0003800200 */
.L_x_681:
[----:B-1-34-:R-:W1:Y:S02]  /*9870*/  LDC.64 R168, c[0x0][0x380] ;  /* 0x0000e000ffa87b82 */ /* 0x01ae640000000a00 */
[----:B-1----:R-:W-:-:S04]  /*9880*/  LEA R5, R168, R5, 0x2 ;  /* 0x00000005a8057211 */ /* 0x002fc800078e10ff */
[----:B------:R-:W-:-:S13]  /*9890*/  ISETP.GE.AND P0, PT, R5, R169, PT ;  /* 0x000000a90500720c */ /* 0x000fda0003f06270 */
[----:B------:R-:W-:Y:S05]  /*98a0*/  @!P0 BRA `(.L_x_691) ;  /* 0xffffff7000208947 */ /* 0x000fea000383ffff */
.L_x_653:
        /* <DEDUP_REMOVED lines=21> */
[C---:B------:R-:W-:Y:S02]  /*9a00*/  ISETP.GE.U32.AND P0, PT, R5.reuse, 0x100, PT ;  /* 0x000001000500780c */ /* 0x040fe40003f06070 */
[C---:B------:R-:W-:Y:S01]  /*9a10*/  ISETP.GE.U32.AND P1, PT, R5.reuse, 0x180, PT ;  /* 0x000001800500780c */ /* 0x040fe20003f26070 */
[----:B------:R-:W-:Y:S01]  /*9a20*/  STS.128 [R7+0x400], R108 ;  /* 0x0004006c07007388 */ /* 0x000fe20000000c00 */
[C---:B------:R-:W-:Y:S02]  /*9a30*/  ISETP.GE.U32.AND P2, PT, R5.reuse, 0x200, PT ;  /* 0x000002000500780c */ /* 0x040fe40003f46070 */
[C---:B------:R-:W-:Y:S01]  /*9a40*/  ISETP.GE.U32.AND P3, PT, R5.reuse, 0x280, PT ;  /* 0x000002800500780c */ /* 0x040fe20003f66070 */
[----:B------:R1:W-:Y:S01]  /*9a50*/  STS.128 [R7+0x410], R104 ;  /* 0x0004106807007388 */ /* 0x0003e20000000c00 */
[----:B------:R-:W-:-:S03]  /*9a60*/  ISETP.GE.U32.AND P4, PT, R5, 0x300, PT ;  /* 0x000003000500780c */ /* 0x000fc60003f86070 */
[----:B------:R-:W-:Y:S04]  /*9a70*/  STS.128 [R7+0x800], R100 ;  /* 0x0008006407007388 */ /* 0x000fe80000000c00 */
[----:B------:R-:W-:Y:S01]  /*9a80*/  STS.128 [R7+0x810], R96 ;  /* 0x0008106007007388 */ /* 0x000fe20000000c00 */
[----:B------:R-:W-:Y:S01]  /*9a90*/  BAR.SYNC.DEFER_BLOCKING 0x0 ;  /* 0x0000000000007b1d */ /* 0x000fe20000010000 */
[----:B-1----:R-:W-:-:S04]  /*9aa0*/  IADD3.X R107, PT, PT, RZ, RZ, RZ, P6, !PT ;  /* 0x000000ffff6b7210 */ /* 0x002fc800037fe4ff */
[C---:B------:R-:W-:Y:S02]  /*9ab0*/  SHF.L.U64.HI R107, R8.reuse, 0x2, R107 ;  /* 0x00000002086b7819 */ /* 0x040fe4000001026b */
[----:B------:R-:W-:-:S04]  /*9ac0*/  SHF.L.U32 R8, R8, 0x2, RZ ;  /* 0x0000000208087819 */ /* 0x000fc800000006ff */
[----:B----4-:R-:W-:-:S04]  /*9ad0*/  IADD3 R2, P6, PT, R8, UR18, RZ ;  /* 0x0000001208027c10 */ /* 0x010fc8000ffde0ff */
[C---:B------:R-:W-:Y:S02]  /*9ae0*/  IADD3.X R3, PT, PT, R107.reuse, UR19, RZ, P6, !PT ;  /* 0x000000136b037c10 */ /* 0x040fe4000b7fe4ff */
[C---:B------:R-:W-:Y:S01]  /*9af0*/  IADD3 R4, P6, PT, R8.reuse, UR16, RZ ;  /* 0x0000001008047c10 */ /* 0x040fe2000ffde0ff */
[----:B------:R-:W1:Y:S03]  /*9b00*/  LDS R9, [R0] ;  /* 0x0000000000097984 */ /* 0x000e660000000800 */
[C---:B------:R-:W-:Y:S02]  /*9b10*/  IADD3.X R5, PT, PT, R107.reuse, UR17, RZ, P6, !PT ;  /* 0x000000116b057c10 */ /* 0x040fe4000b7fe4ff */
[C---:B0-----:R-:W-:Y:S01]  /*9b20*/  IADD3 R6, P6, PT, R8.reuse, UR22, RZ ;  /* 0x0000001608067c10 */ /* 0x041fe2000ffde0ff */
[----:B------:R-:W0:Y:S03]  /*9b30*/  LDS R16, [R0+0xc00] ;  /* 0x000c000000107984 */ /* 0x000e260000000800 */
[----:B------:R-:W-:Y:S01]  /*9b40*/  IADD3.X R105, PT, PT, R107, UR23, RZ, P6, !PT ;  /* 0x000000176b697c10 */ /* 0x000fe2000b7fe4ff */
[----:B------:R-:W2:Y:S01]  /*9b50*/  LDS R10, [R0+0x200] ;  /* 0x00020000000a7984 */ /* 0x000ea20000000800 */
[----:B------:R-:W-:-:S03]  /*9b60*/  IADD3 R8, P6, PT, R8, UR20, RZ ;  /* 0x0000001408087c10 */ /* 0x000fc6000ffde0ff */
        /* <DEDUP_REMOVED lines=8> */
[----:B-1----:R-:W-:-:S03]  /*9bf0*/  FADD.FTZ R9, RZ, R9 ;  /* 0x00000009ff097221 */ /* 0x002fc60000010000 */
[----:B------:R-:W1:Y:S01]  /*9c00*/  LDS R19, [R0+0x1600] ;  /* 0x0016000000137984 */ /* 0x000e620000000800 */
[----:B0-----:R-:W-:-:S03]  /*9c10*/  FADD.FTZ R9, R9, R16 ;  /* 0x0000001009097221 */ /* 0x001fc60000010000 */
[----:B------:R-:W0:Y:S01]  /*9c20*/  LDS R22, [R0+0x1800] ;  /* 0x0018000000167984 */ /* 0x000e220000000800 */
        /* <DEDUP_REMOVED lines=18> */
[----:B-1----:R-:W-:-:S03]  /*9d50*/  FADD.FTZ R14, R14, R19 ;  /* 0x000000130e0e7221 */ /* 0x002fc60000010000 */
[----:B------:R-:W1:Y:S01]  /*9d60*/  LDS R32, [R0+0x2c00] ;  /* 0x002c000000207984 */ /* 0x000e620000000800 */
[----:B0-----:R-:W-:-:S03]  /*9d70*/  FADD.FTZ R9, R9, R22 ;  /* 0x0000001609097221 */ /* 0x001fc60000010000 */
[----:B------:R-:W0:Y:S01]  /*9d80*/  LDS R31, [R0+0x2e00] ;  /* 0x002e0000001f7984 */ /* 0x000e220000000800 */
        /* <DEDUP_REMOVED lines=14> */
[----:B0-----:R-:W-:-:S03]  /*9e70*/  FADD.FTZ R31, R14, R31 ;  /* 0x0000001f0e1f7221 */ /* 0x001fc60000010000 */
        /* <DEDUP_REMOVED lines=48> */
[----:B------:R2:W-:Y:S01]  /*a180*/  STS.128 [R7], R68 ;  /* 0x0000004407007388 */ /* 0x0005e20000000c00 */
[----:B------:R-:W-:-:S03]  /*a190*/  FADD.FTZ R35, R35, R102 ;  /* 0x0000006623237221 */ /* 0x000fc60000010000 */
[----:B------:R-:W-:Y:S01]  /*a1a0*/  STS.128 [R7+0x10], R64 ;  /* 0x0000104007007388 */ /* 0x000fe20000000c00 */
[----:B------:R-:W-:-:S03]  /*a1b0*/  FADD.FTZ R101, R36, R101 ;  /* 0x0000006524657221 */ /* 0x000fc60000010000 */
[----:B------:R-:W-:Y:S01]  /*a1c0*/  STS.128 [R7+0x400], R60 ;  /* 0x0004003c07007388 */ /* 0x000fe20000000c00 */
[----:B0-----:R-:W-:-:S03]  /*a1d0*/  FADD.FTZ R37, R37, R104 ;  /* 0x0000006825257221 */ /* 0x001fc60000010000 */
[----:B------:R-:W-:Y:S01]  /*a1e0*/  STS.128 [R7+0x410], R56 ;  /* 0x0004103807007388 */ /* 0x000fe20000000c00 */
[----:B-1----:R-:W-:-:S03]  /*a1f0*/  FADD.FTZ R103, R38, R103 ;  /* 0x0000006726677221 */ /* 0x002fc60000010000 */
[----:B------:R-:W-:Y:S01]  /*a200*/  STS.128 [R7+0x800], R52 ;  /* 0x0008003407007388 */ /* 0x000fe20000000c00 */
[----:B--2---:R-:W-:-:S03]  /*a210*/  IADD3.X R71, PT, PT, R107, UR21, RZ, P6, !PT ;  /* 0x000000156b477c10 */ /* 0x004fc6000b7fe4ff */
        /* <DEDUP_REMOVED lines=124> */
.L_x_693:
[----:B------:R-:W-:Y:S05]  /*a9e0*/  BSYNC.RECONVERGENT B0 ;  /* 0x0000000000007941 */ /* 0x000fea0003800200 */
.L_x_692:
        /* <DEDUP_REMOVED lines=23> */
.L_x_695:
[----:B------:R-:W-:Y:S05]  /*ab60*/  BSYNC.RECONVERGENT B0 ;  /* 0x0000000000007941 */ /* 0x000fea0003800200 */
.L_x_694:
        /* <DEDUP_REMOVED lines=23> */
.L_x_697:
[----:B------:R-:W-:Y:S05]  /*ace0*/  BSYNC.RECONVERGENT B0 ;  /* 0x0000000000007941 */ /* 0x000fea0003800200 */
.L_x_696:
        /* <DEDUP_REMOVED lines=23> */
.L_x_699:
[----:B------:R-:W-:Y:S05]  /*ae60*/  BSYNC.RECONVERGENT B0 ;  /* 0x0000000000007941 */ /* 0x000fea0003800200 */
.L_x_698:
        /* <DEDUP_REMOVED lines=23> */
.L_x_701:
[----:B------:R-:W-:Y:S05]  /*afe0*/  BSYNC.RECONVERGENT B0 ;  /* 0x0000000000007941 */ /* 0x000fea0003800200 */
.L_x_700:
        /* <DEDUP_REMOVED lines=8> */
.L_x_660:
        /* <DEDUP_REMOVED lines=8> */
.L_x_703:
[----:B------:R-:W-:Y:S05]  /*b0f0*/  BSYNC B0 ;  /* 0x0000000000007941 */ /* 0x000fea0003800000 */
.L_x_702:
        /* <DEDUP_REMOVED lines=8> */
.L_x_704:
[----:B------:R-:W-:Y:S01]  /*b180*/  FADD.FTZ R169, R169, R218 ;  /* 0x000000daa9a97221 */ /* 0x000fe20000010000 */
[----:B------:R-:W-:-:S04]  /*b190*/  HFMA2 R217, -RZ, RZ, 0, 1.1920928955078125e-07 ;  /* 0x00000002ffd97431 */ /* 0x000fc800000001ff */
[----:B------:R-:W-:Y:S02]  /*b1a0*/  MOV R222, R169 ;  /* 0x000000a900de7202 */ /* 0x000fe40000000f00 */
[----:B------:R-:W-:-:S07]  /*b1b0*/  MOV R171, R216 ;  /* 0x000000d800ab7202 */ /* 0x000fce0000000f00 */
[----:B------:R-:W-:Y:S05]  /*b1c0*/  WARPSYNC.COLLECTIVE R211, `(.L_x_705) ;  /* 0x00000000d3087348 */ /* 0x000fea0003c00000 */
[----:B------:R0:W1:Y:S02]  /*b1d0*/  SHFL.BFLY P0, R216, R222, R217, R224 ;  /* 0x0c0000d9ded87389 */ /* 0x00006400000000e0 */
[----:B01----:R-:W-:Y:S05]  /*b1e0*/  ENDCOLLECTIVE ;  /* 0x000000000000791b */ /* 0x003fea0003800000 */
.L_x_705:
[----:B------:R-:W-:-:S05]  /*b1f0*/  FADD.FTZ R171, R171, R220 ;  /* 0x000000dcabab7221 */ /* 0x000fca0000010000 */
[----:B------:R-:W-:Y:S02]  /*b200*/  MOV R222, R171 ;  /* 0x000000ab00de7202 */ /* 0x000fe40000000f00 */
[----:B------:R-:W-:-:S07]  /*b210*/  MOV R168, R216 ;  /* 0x000000d800a87202 */ /* 0x000fce0000000f00 */
[----:B------:R-:W-:Y:S05]  /*b220*/  WARPSYNC.COLLECTIVE R211, `(.L_x_706) ;  /* 0x00000000d3087348 */ /* 0x000fea0003c00000 */
[----:B------:R0:W1:Y:S02]  /*b230*/  SHFL.BFLY P0, R216, R222, R217, R224 ;  /* 0x0c0000d9ded87389 */ /* 0x00006400000000e0 */
[----:B01----:R-:W-:Y:S05]  /*b240*/  ENDCOLLECTIVE ;  /* 0x000000000000791b */ /* 0x003fea0003800000 */
.L_x_706:
[----:B------:R-:W-:Y:S01]  /*b250*/  FADD.FTZ R168, R169, R168 ;  /* 0x000000a8a9a87221 */ /* 0x000fe20000010000 */
[----:B------:R-:W-:-:S04]  /*b260*/  HFMA2 R217, -RZ, RZ, 0, 2.384185791015625e-07 ;  /* 0x00000004ffd97431 */ /* 0x000fc800000001ff */
[----:B------:R-:W-:Y:S02]  /*b270*/  MOV R222, R168 ;  /* 0x000000a800de7202 */ /* 0x000fe40000000f00 */
[----:B------:R-:W-:-:S07]  /*b280*/  MOV R170, R216 ;  /* 0x000000d800aa7202 */ /* 0x000fce0000000f00 */
[----:B------:R-:W-:Y:S05]  /*b290*/  WARPSYNC.COLLECTIVE R211, `(.L_x_707) ;  /* 0x00000000d3087348 */ /* 0x000fea0003c00000 */
[----:B------:R0:W1:Y:S02]  /*b2a0*/  SHFL.BFLY P0, R216, R222, R217, R224 ;  /* 0x0c0000d9ded87389 */ /* 0x00006400000000e0 */
[----:B01----:R-:W-:Y:S05]  /*b2b0*/  ENDCOLLECTIVE ;  /* 0x000000000000791b */ /* 0x003fea0003800000 */
.L_x_707:
[----:B------:R-:W-:-:S05]  /*b2c0*/  FADD.FTZ R170, R171, R170 ;  /* 0x000000aaabaa7221 */ /* 0x000fca0000010000 */
[----:B------:R-:W-:Y:S02]  /*b2d0*/  MOV R222, R170 ;  /* 0x000000aa00de7202 */ /* 0x000fe40000000f00 */
[----:B------:R-:W-:-:S07]  /*b2e0*/  MOV R177, R216 ;  /* 0x000000d800b17202 */ /* 0x000fce0000000f00 */
[----:B------:R-:W-:Y:S05]  /*b2f0*/  WARPSYNC.COLLECTIVE R211, `(.L_x_708) ;  /* 0x00000000d3087348 */ /* 0x000fea0003c00000 */
[----:B------:R0:W1:Y:S02]  /*b300*/  SHFL.BFLY P0, R216, R222, R217, R224 ;  /* 0x0c0000d9ded87389 */ /* 0x00006400000000e0 */
[----:B01----:R-:W-:Y:S05]  /*b310*/  ENDCOLLECTIVE ;  /* 0x000000000000791b */ /* 0x003fea0003800000 */
.L_x_708:
[----:B------:R-:W-:Y:S01]  /*b320*/  FADD.FTZ R177, R168, R177 ;  /* 0x000000b1a8b17221 */ /* 0x000fe20000010000 */
[----:B------:R-:W-:-:S04]  /*b330*/  HFMA2 R217, -RZ, RZ, 0, 4.76837158203125e-07 ;  /* 0x00000008ffd97431 */ /* 0x000fc800000001ff */
[----:B------:R-:W-:Y:S02]  /*b340*/  MOV R222, R177 ;  /* 0x000000b100de7202 */ /* 0x000fe40000000f00 */
[----:B------:R-:W-:-:S07]  /*b350*/  MOV R179, R216 ;  /* 0x000000d800b37202 */ /* 0x000fce0000000f00 */
[----:B------:R-:W-:Y:S05]  /*b360*/  WARPSYNC.COLLECTIVE R211, `(.L_x_709) ;  /* 0x00000000d3087348 */ /* 0x000fea0003c00000 */
[----:B------:R0:W1:Y:S02]  /*b370*/  SHFL.BFLY P0, R216, R222, R217, R224 ;  /* 0x0c0000d9ded87389 */ /* 0x00006400000000e0 */
[----:B01----:R-:W-:Y:S05]  /*b380*/  ENDCOLLECTIVE ;  /* 0x000000000000791b */ /* 0x003fea0003800000 */
.L_x_709:
[----:B------:R-:W-:-:S05]  /*b390*/  FADD.FTZ R179, R170, R179 ;  /* 0x000000b3aab37221 */ /* 0x000fca0000010000 */
[----:B------:R-:W-:Y:S02]  /*b3a0*/  MOV R222, R179 ;  /* 0x000000b300de7202 */ /* 0x000fe40000000f00 */
[----:B------:R-:W-:-:S07]  /*b3b0*/  MOV R176, R216 ;  /* 0x000000d800b07202 */ /* 0x000fce0000000f00 */
[----:B------:R-:W-:Y:S05]  /*b3c0*/  WARPSYNC.COLLECTIVE R211, `(.L_x_710) ;  /* 0x00000000d3087348 */ /* 0x000fea0003c00000 */
[----:B------:R0:W1:Y:S02]  /*b3d0*/  SHFL.BFLY P0, R216, R222, R217, R224 ;  /* 0x0c0000d9ded87389 */ /* 0x00006400000000e0 */
[----:B01----:R-:W-:Y:S05]  /*b3e0*/  ENDCOLLECTIVE ;  /* 0x000000000000791b */ /* 0x003fea0003800000 */
.L_x_710:
[----:B------:R-:W-:Y:S01]  /*b3f0*/  FADD.FTZ R176, R177, R176 ;  /* 0x000000b0b1b07221 */ /* 0x000fe20000010000 */
[----:B------:R-:W-:-:S04]  /*b400*/  HFMA2 R217, -RZ, RZ, 0, 9.5367431640625e-07 ;  /* 0x00000010ffd97431 */ /* 0x000fc800000001ff */
[----:B------:R-:W-:Y:S02]  /*b410*/  MOV R222, R176 ;  /* 0x000000b000de7202 */ /* 0x000fe40000000f00 */
[----:B------:R-:W-:-:S07]  /*b420*/  MOV R178, R216 ;  /* 0x000000d800b27202 */ /* 0x000fce0000000f00 */
[----:B------:R-:W-:Y:S05]  /*b430*/  WARPSYNC.COLLECTIVE R211, `(.L_x_711) ;  /* 0x00000000d3087348 */ /* 0x000fea0003c00000 */
[----:B------:R0:W1:Y:S02]  /*b440*/  SHFL.BFLY P0, R216, R222, R217, R224 ;  /* 0x0c0000d9ded87389 */ /* 0x00006400000000e0 */
[----:B01----:R-:W-:Y:S05]  /*b450*/  ENDCOLLECTIVE ;  /* 0x000000000000791b */ /* 0x003fea0003800000 */
.L_x_711:
[----:B------:R-:W-:-:S05]  /*b460*/  FADD.FTZ R178, R179, R178 ;  /* 0x000000b2b3b27221 */ /* 0x000fca0000010000 */
[----:B------:R-:W-:Y:S02]  /*b470*/  MOV R222, R178 ;  /* 0x000000b200de7202 */ /* 0x000fe40000000f00 */
[----:B------:R-:W-:-:S07]  /*b480*/  MOV R169, R216 ;  /* 0x000000d800a97202 */ /* 0x000fce0000000f00 */
[----:B------:R-:W-:Y:S05]  /*b490*/  WARPSYNC.COLLECTIVE R211, `(.L_x_712) ;  /* 0x00000000d3087348 */ /* 0x000fea0003c00000 */
[----:B------:R0:W1:Y:S02]  /*b4a0*/  SHFL.BFLY P0, R216, R222, R217, R224 ;  /* 0x0c0000d9ded87389 */ /* 0x00006400000000e0 */
[----:B01----:R-:W-:Y:S05]  /*b4b0*/  ENDCOLLECTIVE ;  /* 0x000000000000791b */ /* 0x003fea0003800000 */
.L_x_712:
[----:B------:R-:W-:Y:S01]  /*b4c0*/  MOV R171, R216 ;  /* 0x000000d800ab7202 */ /* 0x000fe20000000f00 */
[----:B------:R-:W-:Y:S06]  /*b4d0*/  BRA `(.L_x_713) ;  /* 0xffffff7000887947 */ /* 0x000fec000383ffff */
.L_x_714:
        /* <DEDUP_REMOVED lines=10> */
.L_x_4938:


//--------------------- .text._ZN10layer_norm31ln_parallel_residual_bwd_kernelINS_13Kernel_traitsI6__halfS2_S2_S2_fjLj768ELj1ELj4ELj1ELj16ENS_18Kernel_traits_baseILj768ES2_S2_S2_S2_fjLj128EEEEELb1ELb0ELb1EEEvNS_9BwdParamsE --------------------------
	.section	.text._ZN10layer_norm31ln_parallel_residual_bwd_kernelINS_13Kernel_traitsI6__halfS2_S2_S2_fjLj768ELj1ELj4ELj1ELj16ENS_18Kernel_traits_baseILj768ES2_S2_S2_S2_fjLj128EEEEELb1ELb0ELb1EEEvNS_9BwdParamsE,"ax",@progbits
	.align	128
        .global         _ZN10layer_norm31ln_parallel_residual_bwd_kernelINS_13Kernel_traitsI6__halfS2_S2_S2_fjLj768ELj1ELj4ELj1ELj16ENS_18Kernel_traits_baseILj768ES2_S2_S2_S2_fjLj128EEEEELb1ELb0ELb1EEEvNS_9BwdParamsE
        .type           _ZN10layer_norm31ln_parallel_residual_bwd_kernelINS_13Kernel_traitsI6__halfS2_S2_S2_fjLj768ELj1ELj4ELj1ELj16ENS_18Kernel_traits_baseILj768ES2_S2_S2_S2_fjLj128EEEEELb1ELb0ELb1EEEvNS_9BwdParamsE,@function
        .size           _ZN10layer_norm31ln_parallel_residual_bwd_kernelINS_13Kernel_traitsI6__halfS2_S2_S2_fjLj768ELj1ELj4ELj1ELj16ENS_18Kernel_traits_baseILj768ES2_S2_S2_S2_fjLj128EEEEELb1ELb0ELb1EEEvNS_9BwdParamsE,(.L_x_4939 - _ZN10layer_norm31ln_parallel_residual_bwd_kernelINS_13Kernel_traitsI6__halfS2_S2_S2_fjLj768ELj1ELj4ELj1ELj16ENS_18Kernel_traits_baseILj768ES2_S2_S2_S2_fjLj128EEEEELb1ELb0ELb1EEEvNS_9BwdParamsE)
        .other          _ZN10layer_norm31ln_parallel_residual_bwd_kernelINS_13Kernel_traitsI6__halfS2_S2_S2_fjLj768ELj1ELj4ELj1ELj16ENS_18Kernel_traits_baseILj768ES2_S2_S2_S2_fjLj128EEEEELb1ELb0ELb1EEEvNS_9BwdParamsE,@"STO_CUDA_ENTRY STV_DEFAULT"
_ZN10layer_norm31ln_parallel_residual_bwd_kernelINS_13Kernel_traitsI6__halfS2_S2_S2_fjLj768ELj1ELj4ELj1ELj16ENS_18Kernel_traits_baseILj768ES2_S2_S2_S2_fjLj128EEEEELb1ELb0ELb1EEEvNS_9BwdParamsE:
.text._ZN10layer_norm31ln_parallel_residual_bwd_kernelINS_13Kernel_traitsI6__halfS2_S2_S2_fjLj768ELj1ELj4ELj1ELj16ENS_18Kernel_traits_baseILj768ES2_S2_S2_S2_fjLj128EEEEELb1ELb0ELb1EEEvNS_9BwdParamsE:
        /* <DEDUP_REMOVED lines=174> */
.L_x_743:
        /* <DEDUP_REMOVED lines=13> */
[C---:B--2---:R-:W-:Y:S01]  /*0bb0*/  IMAD.WIDE.U32 R104, R213.reuse, 0x10, R92 ;  /* 0x00000010d5687825 */ /* 0x044fe200078e005c */
[----:B------:R-:W-:Y:S01]  /*0bc0*/  ISETP.NE.AND P3, PT, RZ, UR7, PT ;  /* 0x00000007ff007c0c */ /* 0x000fe2000bf65270 */
[----:B------:R-:W1:Y:S04]  /*0bd0*/  LDC.64 R236, c[0x0][0x3b0] ;  /* 0x0000ec00ffec7b82 */ /* 0x000e680000000a00 */
        /* <DEDUP_REMOVED lines=8> */
[----:B------:R-:W3:Y:S02]  /*0c60*/  LDG.E.128 R76, desc[UR10][R76.64] ;  /* 0x0000000a4c4c7981 */ /* 0x000ee4000c1e1d00 */
[----:B------:R-:W-:Y:S02]  /*0c70*/  IMAD.WIDE.U32 R80, R211, 0x10, R96 ;  /* 0x00000010d3507825 */ /* 0x000fe400078e0060 */
[----:B------:R-:W3:Y:S04]  /*0c80*/  LDG.E.128 R84, desc[UR10][R84.64] ;  /* 0x0000000a54547981 */ /* 0x000ee8000c1e1d00 */
[----:B------:R-:W3:Y:S01]  /*0c90*/  LDG.E.128 R80, desc[UR10][R80.64] ;  /* 0x0000000a50507981 */ /* 0x000ee2000c1e1d00 */
[----:B------:R-:W-:-:S05]  /*0ca0*/  IADD3 R159, PT, PT, R213, 0x40, RZ ;  /* 0x00000040d59f7810 */ /* 0x000fca0007ffe0ff */
[----:B------:R-:W-:-:S06]  /*0cb0*/  IMAD.WIDE.U32 R88, R159, 0x10, R88 ;  /* 0x000000109f587825 */ /* 0x000fcc00078e0058 */
[----:B------:R-:W3:Y:S01]  /*0cc0*/  LDG.E.128 R88, desc[UR10][R88.64] ;  /* 0x0000000a58587981 */ /* 0x000ee2000c1e1d00 */
[----:B------:R-:W-:-:S04]  /*0cd0*/  IMAD.WIDE.U32 R92, R159, 0x10, R92 ;  /* 0x000000109f5c7825 */ /* 0x000fc800078e005c */
[----:B------:R-:W-:Y:S02]  /*0ce0*/  IMAD.WIDE.U32 R96, R159, 0x10, R96 ;  /* 0x000000109f607825 */ /* 0x000fe400078e0060 */
[----:B------:R-:W3:Y:S04]  /*0cf0*/  LDG.E.128 R92, desc[UR10][R92.64] ;  /* 0x0000000a5c5c7981 */ /* 0x000ee8000c1e1d00 */
[----:B------:R-:W3:Y:S01]  /*0d00*/  LDG.E.128 R96, desc[UR10][R96.64] ;  /* 0x0000000a60607981 */ /* 0x000ee2000c1e1d00 */
[----:B------:R-:W-:-:S04]  /*0d10*/  ISETP.NE.U32.AND P0, PT, RZ, UR14, PT ;  /* 0x0000000eff007c0c */ /* 0x000fc8000bf05070 */
[----:B------:R-:W-:Y:S01]  /*0d20*/  ISETP.NE.AND.EX P0, PT, RZ, UR15, PT, P0 ;  /* 0x0000000fff007c0c */ /* 0x000fe2000bf05300 */
[----:B-1----:R-:W-:-:S04]  /*0d30*/  IMAD.WIDE.U32 R244, R213, 0x8, R236 ;  /* 0x00000008d5f47825 */ /* 0x002fc800078e00ec */
[--C-:B----4-:R-:W-:Y:S02]  /*0d40*/  HADD2.F32 R0, -RZ, R100.reuse.H0_H0 ;  /* 0x20000064ff007230 */ /* 0x110fe40000004100 */
[----:B------:R-:W-:Y:S01]  /*0d50*/  HADD2.F32 R214, -RZ, R100.H1_H1 ;  /* 0x30000064ffd67230 */ /* 0x000fe20000004100 */
[----:B------:R-:W-:Y:S01]  /*0d60*/  FSEL R227, R227, RZ, !P3 ;  /* 0x000000ffe3e37208 */ /* 0x000fe20005800000 */
[--C-:B------:R-:W-:Y:S02]  /*0d70*/  HADD2.F32 R218, -RZ, R101.reuse.H0_H0 ;  /* 0x20000065ffda7230 */ /* 0x100fe40000004100 */
[----:B------:R-:W-:Y:S02]  /*0d80*/  HADD2.F32 R220, -RZ, R101.H1_H1 ;  /* 0x30000065ffdc7230 */ /* 0x000fe40000004100 */
[--C-:B------:R-:W-:Y:S02]  /*0d90*/  HADD2.F32 R100, -RZ, R103.reuse.H0_H0 ;  /* 0x20000067ff647230 */ /* 0x100fe40000004100 */
[----:B------:R-:W-:-:S02]  /*0da0*/  HADD2.F32 R216, -RZ, R103.H1_H1 ;  /* 0x30000067ffd87230 */ /* 0x000fc40000004100 */
[----:B------:R-:W-:Y:S01]  /*0db0*/  FADD.FTZ R103, -R227, R0 ;  /* 0x00000000e3677221 */ /* 0x000fe20000010100 */
[--C-:B--2---:R-:W-:Y:S02]  /*0dc0*/  HADD2.F32 R101, -RZ, R104.reuse.H0_H0 ;  /* 0x20000068ff657230 */ /* 0x104fe40000004100 */
[----:B------:R-:W-:Y:S02]  /*0dd0*/  HADD2.F32 R229, -RZ, R104.H1_H1 ;  /* 0x30000068ffe57230 */ /* 0x000fe40000004100 */
[--C-:B------:R-:W-:Y:S02]  /*0de0*/  HADD2.F32 R225, -RZ, R105.reuse.H0_H0 ;  /* 0x20000069ffe17230 */ /* 0x100fe40000004100 */
[----:B------:R-:W-:Y:S02]  /*0df0*/  HADD2.F32 R231, -RZ, R105.H1_H1 ;  /* 0x30000069ffe77230 */ /* 0x000fe40000004100 */
[--C-:B---3--:R-:W-:Y:S02]  /*0e00*/  HADD2.F32 R105, -RZ, R72.reuse.H0_H0 ;  /* 0x20000048ff697230 */ /* 0x108fe40000004100 */
[----:B------:R-:W-:-:S02]  /*0e10*/  HADD2.F32 R215, -RZ, R72.H1_H1 ;  /* 0x30000048ffd77230 */ /* 0x000fc40000004100 */
[----:B------:R-:W-:Y:S01]  /*0e20*/  FMUL.FTZ R72, R201, R101 ;  /* 0x00000065c9487220 */ /* 0x000fe20000410000 */
[----:B------:R-:W-:Y:S01]  /*0e30*/  FMUL.FTZ R0, R212, R103 ;  /* 0x00000067d4007220 */ /* 0x000fe20000410000 */
[----:B------:R-:W-:Y:S01]  /*0e40*/  FMUL.FTZ R103, R200, R229 ;  /* 0x000000e5c8677220 */ /* 0x000fe20000410000 */
[----:B------:R-:W-:Y:S02]  /*0e50*/  FADD.FTZ R158, R105, R158 ;  /* 0x0000009e699e7221 */ /* 0x000fe40000010000 */
[-C--:B------:R-:W-:Y:S01]  /*0e60*/  FFMA.FTZ R161, R0, R105.reuse, R161 ;  /* 0x0000006900a17223 */ /* 0x080fe200000100a1 */
[----:B------:R-:W-:Y:S01]  /*0e70*/  FFMA.FTZ R105, R209, R105, R72 ;  /* 0x00000069d1697223 */ /* 0x000fe20000010048 */
[--C-:B------:R-:W-:Y:S02]  /*0e80*/  HADD2.F32 R222, -RZ, R102.reuse.H0_H0 ;  /* 0x20000066ffde7230 */ /* 0x100fe40000004100 */
[----:B------:R-:W-:Y:S01]  /*0e90*/  FFMA.FTZ R72, R208, R215, R103 ;  /* 0x000000d7d0487223 */ /* 0x000fe20000010067 */
[----:B------:R-:W-:-:S02]  /*0ea0*/  HADD2.F32 R226, -RZ, R102.H1_H1 ;  /* 0x30000066ffe27230 */ /* 0x000fc40000004100 */
[----:B------:R-:W0:Y:S01]  /*0eb0*/  LDC.64 R102, c[0x0][0x438] ;  /* 0x00010e00ff667b82 */ /* 0x000e220000000a00 */
[--C-:B------:R-:W-:Y:S02]  /*0ec0*/  HADD2.F32 R224, -RZ, R107.reuse.H0_H0 ;  /* 0x2000006bffe07230 */ /* 0x100fe40000004100 */
[----:B------:R-:W-:Y:S02]  /*0ed0*/  HADD2.F32 R219, -RZ, R107.H1_H1 ;  /* 0x3000006bffdb7230 */ /* 0x000fe40000004100 */
[----:B------:R-:W-:Y:S01]  /*0ee0*/  FADD.FTZ R107, -R227, R214 ;  /* 0x000000d6e36b7221 */ /* 0x000fe20000010100 */
[----:B------:R-:W-:-:S03]  /*0ef0*/  HADD2.F32 R221, -RZ, R106.H0_H0 ;  /* 0x2000006affdd7230 */ /* 0x000fc60000004100 */
[----:B------:R-:W-:Y:S01]  /*0f00*/  FMUL.FTZ R104, R212, R107 ;  /* 0x0000006bd4687220 */ /* 0x000fe20000410000 */
[----:B------:R-:W-:Y:S01]  /*0f10*/  FADD.FTZ R107, -R227, R218 ;  /* 0x000000dae36b7221 */ /* 0x000fe20000010100 */
[----:B------:R-:W-:Y:S02]  /*0f20*/  HADD2.F32 R223, -RZ, R106.H1_H1 ;  /* 0x3000006affdf7230 */ /* 0x000fe40000004100 */
[----:B------:R-:W-:Y:S01]  /*0f30*/  FADD.FTZ R154, R215, R154 ;  /* 0x0000009ad79a7221 */ /* 0x000fe20000010000 */
[----:B------:R-:W-:Y:S01]  /*0f40*/  FFMA.FTZ R155, R104, R215, R155 ;  /* 0x000000d7689b7223 */ /* 0x000fe2000001009b */
[--C-:B------:R-:W-:Y:S02]  /*0f50*/  HADD2.F32 R106, -RZ, R73.reuse.H0_H0 ;  /* 0x20000049ff6a7230 */ /* 0x100fe40000004100 */
[----:B------:R-:W-:Y:S01]  /*0f60*/  FMUL.FTZ R214, R212, R107 ;  /* 0x0000006bd4d67220 */ /* 0x000fe20000410000 */
[----:B------:R-:W-:Y:S02]  /*0f70*/  HADD2.F32 R215, -RZ, R73.H1_H1 ;  /* 0x30000049ffd77230 */ /* 0x000fe40000004100 */
[----:B------:R-:W-:Y:S01]  /*0f80*/  FMUL.FTZ R218, R199, R225 ;  /* 0x000000e1c7da7220 */ /* 0x000fe20000410000 */
[----:B------:R-:W-:Y:S01]  /*0f90*/  FADD.FTZ R73, -R227, R220 ;  /* 0x000000dce3497221 */ /* 0x000fe20000010100 */
[----:B------:R-:W-:Y:S01]  /*0fa0*/  FADD.FTZ R144, R106, R144 ;  /* 0x000000906a907221 */ /* 0x000fe20000010000 */
[-C--:B------:R-:W-:Y:S01]  /*0fb0*/  FFMA.FTZ R145, R214, R106.reuse, R145 ;  /* 0x0000006ad6917223 */ /* 0x080fe20000010091 */
[----:B------:R-:W-:Y:S01]  /*0fc0*/  FFMA.FTZ R107, R207, R106, R218 ;  /* 0x0000006acf6b7223 */ /* 0x000fe200000100da */
[----:B------:R-:W-:Y:S01]  /*0fd0*/  FMUL.FTZ R106, R212, R73 ;  /* 0x00000049d46a7220 */ /* 0x000fe20000410000 */
[----:B------:R-:W-:Y:S01]  /*0fe0*/  FMUL.FTZ R73, R198, R231 ;  /* 0x000000e7c6497220 */ /* 0x000fe20000410000 */
[----:B------:R-:W-:Y:S01]  /*0ff0*/  FADD.FTZ R140, R215, R140 ;  /* 0x0000008cd78c7221 */ /* 0x000fe20000010000 */
[----:B0-----:R-:W-:Y:S01]  /*1000*/  ISETP.NE.U32.AND P1, PT, R102, RZ, PT ;  /* 0x000000ff6600720c */ /* 0x001fe20003f25070 */
[-C--:B------:R-:W-:Y:S01]  /*1010*/  FFMA.FTZ R141, R106, R215.reuse, R141 ;  /* 0x000000d76a8d7223 */ /* 0x080fe2000001008d */
[----:B------:R-:W-:Y:S01]  /*1020*/  FFMA.FTZ R73, R206, R215, R73 ;  /* 0x000000d7ce497223 */ /* 0x000fe20000010049 */
[C---:B------:R-:W-:Y:S01]  /*1030*/  FADD.FTZ R215, -R227.reuse, R222 ;  /* 0x000000dee3d77221 */ /* 0x040fe20000010100 */
[----:B------:R-:W-:Y:S01]  /*1040*/  FADD.FTZ R233, -R227, R226 ;  /* 0x000000e2e3e97221 */ /* 0x000fe20000010100 */
[--C-:B------:R-:W-:Y:S01]  /*1050*/  HADD2.F32 R217, -RZ, R74.reuse.H0_H0 ;  /* 0x2000004affd97230 */ /* 0x100fe20000004100 */
[----:B------:R-:W-:Y:S01]  /*1060*/  ISETP.NE.AND.EX P1, PT, R103, RZ, PT, P1 ;  /* 0x000000ff6700720c */ /* 0x000fe20003f25310 */
[----:B------:R-:W-:-:S02]  /*1070*/  HADD2.F32 R235, -RZ, R74.H1_H1 ;  /* 0x3000004affeb7230 */ /* 0x000fc40000004100 */
[C---:B------:R-:W-:Y:S01]  /*1080*/  FMUL.FTZ R222, R212.reuse, R215 ;  /* 0x000000d7d4de7220 */ /* 0x040fe20000410000 */
[----:B------:R-:W-:Y:S01]  /*1090*/  FMUL.FTZ R74, R197, R221 ;  /* 0x000000ddc54a7220 */ /* 0x000fe20000410000 */
[----:B------:R-:W-:Y:S01]  /*10a0*/  FMUL.FTZ R220, R212, R233 ;  /* 0x000000e9d4dc7220 */ /* 0x000fe20000410000 */
[----:B------:R-:W-:Y:S01]  /*10b0*/  FADD.FTZ R233, -R227, R100 ;  /* 0x00000064e3e97221 */ /* 0x000fe20000010100 */
[----:B------:R-:W-:Y:S01]  /*10c0*/  FADD.FTZ R136, R217, R136 ;  /* 0x00000088d9887221 */ /* 0x000fe20000010000 */
[-C--:B------:R-:W-:Y:S01]  /*10d0*/  FFMA.FTZ R137, R222, R217.reuse, R137 ;  /* 0x000000d9de897223 */ /* 0x080fe20000010089 */
[----:B------:R-:W-:Y:S01]  /*10e0*/  FFMA.FTZ R217, R205, R217, R74 ;  /* 0x000000d9cdd97223 */ /* 0x000fe2000001004a */
[----:B------:R-:W-:Y:S02]  /*10f0*/  HADD2.F32 R74, -RZ, R75.H0_H0 ;  /* 0x2000004bff4a7230 */ /* 0x000fe40000004100 */
[----:B------:R-:W-:Y:S01]  /*1100*/  FMUL.FTZ R218, R212, R233 ;  /* 0x000000e9d4da7220 */ /* 0x000fe20000410000 */
[----:B------:R-:W-:Y:S01]  /*1110*/  FMUL.FTZ R100, R195, R224 ;  /* 0x000000e0c3647220 */ /* 0x000fe20000410000 */
[----:B------:R-:W-:Y:S01]  /*1120*/  FADD.FTZ R138, R231, R138 ;  /* 0x0000008ae78a7221 */ /* 0x000fe20000010000 */
[----:B------:R-:W-:Y:S01]  /*1130*/  FFMA.FTZ R139, R106, R231, R139 ;  /* 0x000000e76a8b7223 */ /* 0x000fe2000001008b */
[----:B------:R-:W-:Y:S01]  /*1140*/  FADD.FTZ R128, R74, R128 ;  /* 0x000000804a807221 */ /* 0x000fe20000010000 */
[----:B------:R-:W0:Y:S01]  /*1150*/  @P0 LDC.64 R230, c[0x0][0x3b8] ;  /* 0x0000ee00ffe60b82 */ /* 0x000e220000000a00 */
[-C--:B------:R-:W-:Y:S01]  /*1160*/  FFMA.FTZ R129, R218, R74.reuse, R129 ;  /* 0x0000004ada817223 */ /* 0x080fe20000010081 */
[----:B------:R-:W-:Y:S01]  /*1170*/  FFMA.FTZ R74, R203, R74, R100 ;  /* 0x0000004acb4a7223 */ /* 0x000fe20000010064 */
[----:B------:R-:W-:Y:S01]  /*1180*/  FADD.FTZ R156, R101, R156 ;  /* 0x0000009c659c7221 */ /* 0x000fe20000010000 */
[----:B------:R-:W-:Y:S01]  /*1190*/  FFMA.FTZ R157, R0, R101, R157 ;  /* 0x00000065009d7223 */ /* 0x000fe2000001009d */
[----:B------:R-:W-:Y:S01]  /*11a0*/  FADD.FTZ R152, R229, R152 ;  /* 0x00000098e5987221 */ /* 0x000fe20000010000 */
[----:B------:R-:W-:-:S02]  /*11b0*/  FFMA.FTZ R153, R104, R229, R153 ;  /* 0x000000e568997223 */ /* 0x000fc40000010099 */
[----:B------:R-:W1:Y:S08]  /*11c0*/  @P0 LDC.64 R100, c[0x0][0x3b8] ;  /* 0x0000ee00ff640b82 */ /* 0x000e700000000a00 */
[----:B------:R-:W2:Y:S01]  /*11d0*/  @P1 LDC.64 R228, c[0x0][0x438] ;  /* 0x00010e00ffe41b82 */ /* 0x000ea20000000a00 */
[----:B------:R-:W-:Y:S01]  /*11e0*/  FADD.FTZ R134, R221, R134 ;  /* 0x00000086dd867221 */ /* 0x000fe20000010000 */
[----:B------:R-:W-:Y:S01]  /*11f0*/  FFMA.FTZ R135, R222, R221, R135 ;  /* 0x000000ddde877223 */ /* 0x000fe20000010087 */
[----:B------:R-:W-:Y:S01]  /*1200*/  FADD.FTZ R221, -R227, R216 ;  /* 0x000000d8e3dd7221 */ /* 0x000fe20000010100 */
[----:B------:R-:W-:Y:S01]  /*1210*/  FMUL.FTZ R215, R196, R223 ;  /* 0x000000dfc4d77220 */ /* 0x000fe20000410000 */
[----:B------:R-:W-:Y:S01]  /*1220*/  FADD.FTZ R126, R224, R126 ;  /* 0x0000007ee07e7221 */ /* 0x000fe20000010000 */
[----:B------:R-:W-:Y:S01]  /*1230*/  FFMA.FTZ R127, R218, R224, R127 ;  /* 0x000000e0da7f7223 */ /* 0x000fe2000001007f */
[----:B------:R-:W-:-:S02]  /*1240*/  HADD2.F32 R75, -RZ, R75.H1_H1 ;  /* 0x3000004bff4b7230 */ /* 0x000fc40000004100 */
[----:B------:R-:W-:Y:S01]  /*1250*/  FMUL.FTZ R224, R212, R221 ;  /* 0x000000ddd4e07220 */ /* 0x000fe20000410000 */
[----:B------:R-:W-:Y:S01]  /*1260*/  FMUL.FTZ R221, R194, R219 ;  /* 0x000000dbc2dd7220 */ /* 0x000fe20000410000 */
[----:B------:R-:W-:Y:S02]  /*1270*/  HADD2.F32 R216, -RZ, R76.H0_H0 ;  /* 0x2000004cffd87230 */ /* 0x000fe40000004100 */
[----:B------:R-:W-:Y:S01]  /*1280*/  FADD.FTZ R132, R235, R132 ;  /* 0x00000084eb847221 */ /* 0x000fe20000010000 */
[-C--:B------:R-:W-:Y:S01]  /*1290*/  FFMA.FTZ R133, R220, R235.reuse, R133 ;  /* 0x000000ebdc857223 */ /* 0x080fe20000010085 */
[----:B------:R-:W-:Y:S01]  /*12a0*/  FFMA.FTZ R215, R204, R235, R215 ;  /* 0x000000ebccd77223 */ /* 0x000fe200000100d7 */
[----:B------:R-:W3:Y:S01]  /*12b0*/  @P1 LDC.64 R232, c[0x0][0x438] ;  /* 0x00010e00ffe81b82 */ /* 0x000ee20000000a00 */
[----:B0-----:R-:W-:-:S04]  /*12c0*/  @P0 IMAD.WIDE.U32 R230, R211, 0x8, R230 ;  /* 0x00000008d3e60825 */ /* 0x001fc800078e00e6 */
[----:B------:R-:W-:Y:S01]  /*12d0*/  FADD.FTZ R142, R225, R142 ;  /* 0x0000008ee18e7221 */ /* 0x000fe20000010000 */
[----:B------:R-:W-:Y:S01]  /*12e0*/  FFMA.FTZ R143, R214, R225, R143 ;  /* 0x000000e1d68f7223 */ /* 0x000fe2000001008f */
[----:B------:R-:W-:Y:S01]  /*12f0*/  FADD.FTZ R124, R75, R124 ;  /* 0x0000007c4b7c7221 */ /* 0x000fe20000010000 */
[-C--:B------:R-:W-:Y:S01]  /*1300*/  FFMA.FTZ R125, R224, R75.reuse, R125 ;  /* 0x0000004be07d7223 */ /* 0x080fe2000001007d */
[----:B------:R-:W-:Y:S01]  /*1310*/  FFMA.FTZ R75, R202, R75, R221 ;  /* 0x0000004bca4b7223 */ /* 0x000fe200000100dd */
[----:B------:R-:W0:Y:S01]  /*1320*/  @P0 LDC.64 R234, c[0x0][0x3b8] ;  /* 0x0000ee00ffea0b82 */ /* 0x000e220000000a00 */
[----:B------:R-:W-:Y:S01]  /*1330*/  FADD.FTZ R122, R219, R122 ;  /* 0x0000007adb7a7221 */ /* 0x000fe20000010000 */
[----:B------:R-:W-:Y:S01]  /*1340*/  FFMA.FTZ R123, R224, R219, R123 ;  /* 0x000000dbe07b7223 */ /* 0x000fe2000001007b */
[----:B------:R-:W-:Y:S02]  /*1350*/  HADD2.F32 R226, -RZ, R76.H1_H1 ;  /* 0x3000004cffe27230 */ /* 0x000fe40000004100 */
[----:B------:R-:W-:Y:S01]  /*1360*/  FADD.FTZ R221, -R227, R216 ;  /* 0x000000d8e3dd7221 */ /* 0x000fe20000010100 */
[--C-:B------:R-:W-:Y:S01]  /*1370*/  HADD2.F32 R225, -RZ, R84.reuse.H0_H0 ;  /* 0x20000054ffe17230 */ /* 0x100fe20000004100 */
[----:B------:R4:W5:Y:S01]  /*1380*/  @P0 LDG.E.64 R148, desc[UR10][R230.64] ;  /* 0x0000000ae6940981 */ /* 0x000962000c1e1b00 */
[----:B------:R-:W-:-:S02]  /*1390*/  HADD2.F32 R219, -RZ, R84.H1_H1 ;  /* 0x30000054ffdb7230 */ /* 0x000fc40000004100 */
[----:B------:R-:W-:Y:S01]  /*13a0*/  FADD.FTZ R130, R223, R130 ;  /* 0x00000082df827221 */ /* 0x000fe20000010000 */
[----:B-1----:R-:W-:-:S04]  /*13b0*/  @P0 IMAD.WIDE.U32 R100, R159, 0x8, R100 ;  /* 0x000000089f640825 */ /* 0x002fc800078e0064 */
[----:B------:R-:W-:Y:S01]  /*13c0*/  FFMA.FTZ R131, R220, R223, R131 ;  /* 0x000000dfdc837223 */ /* 0x000fe20000010083 */
[----:B------:R-:W-:Y:S01]  /*13d0*/  FADD.FTZ R223, -R227, R226 ;  /* 0x000000e2e3df7221 */ /* 0x000fe20000010100 */
[----:B------:R-:W1:Y:S01]  /*13e0*/  @P1 LDC.64 R238, c[0x0][0x438] ;  /* 0x00010e00ffee1b82 */ /* 0x000e620000000a00 */
[----:B--2---:R-:W-:-:S04]  /*13f0*/  @P1 IMAD.WIDE.U32 R242, R159, 0x10, R228 ;  /* 0x000000109ff21825 */ /* 0x004fc800078e00e4 */
[----:B------:R-:W-:Y:S01]  /*1400*/  FMUL.FTZ R216, R212, R221 ;  /* 0x000000ddd4d87220 */ /* 0x000fe20000410000 */
[----:B------:R-:W-:Y:S01]  /*1410*/  FMUL.FTZ R221, R184, R219 ;  /* 0x000000dbb8dd7220 */ /* 0x000fe20000410000 */
[----:B------:R-:W5:Y:S01]  /*1420*/  @P0 LDG.E.64 R150, desc[UR10][R100.64] ;  /* 0x0000000a64960981 */ /* 0x000f62000c1e1b00 */
[----:B------:R-:W-:-:S04]  /*1430*/  IMAD.WIDE.U32 R228, R159, 0x8, R236 ;  /* 0x000000089fe47825 */ /* 0x000fc800078e00ec */
[--C-:B------:R-:W-:Y:S02]  /*1440*/  HADD2.F32 R76, -RZ, R80.reuse.H0_H0 ;  /* 0x20000050ff4c7230 */ /* 0x100fe40000004100 */
[----:B----4-:R-:W-:Y:S02]  /*1450*/  HADD2.F32 R231, -RZ, R80.H1_H1 ;  /* 0x30000050ffe77230 */ /* 0x010fe40000004100 */
[----:B------:R-:W-:Y:S01]  /*1460*/  FMUL.FTZ R80, R185, R225 ;  /* 0x000000e1b9507220 */ /* 0x000fe20000410000 */
[----:B------:R-:W-:Y:S01]  /*1470*/  FMUL.FTZ R84, R212, R223 ;  /* 0x000000dfd4547220 */ /* 0x000fe20000410000 */
[----:B------:R2:W5:Y:S01]  /*1480*/  LDG.E.64 R100, desc[UR10][R228.64] ;  /* 0x0000000ae4647981 */ /* 0x000562000c1e1b00 */
[----:B------:R-:W-:Y:S01]  /*1490*/  FADD.FTZ R120, R76, R120 ;  /* 0x000000784c787221 */ /* 0x000fe20000010000 */
[-C--:B------:R-:W-:Y:S01]  /*14a0*/  FFMA.FTZ R121, R216, R76.reuse, R121 ;  /* 0x0000004cd8797223 */ /* 0x080fe20000010079 */
[----:B------:R-:W-:Y:S01]  /*14b0*/  FFMA.FTZ R80, R193, R76, R80 ;  /* 0x0000004cc1507223 */ /* 0x000fe20000010050 */
[----:B------:R-:W-:Y:S01]  /*14c0*/  FFMA.FTZ R76, R192, R231, R221 ;  /* 0x000000e7c04c7223 */ /* 0x000fe200000100dd */
[----:B------:R-:W-:-:S02]  /*14d0*/  HADD2.F32 R221, -RZ, R85.H0_H0 ;  /* 0x20000055ffdd7230 */ /* 0x000fc40000004100 */
[----:B------:R-:W-:Y:S01]  /*14e0*/  FADD.FTZ R116, R231, R116 ;  /* 0x00000074e7747221 */ /* 0x000fe20000010000 */
[----:B------:R-:W-:Y:S01]  /*14f0*/  FFMA.FTZ R117, R84, R231, R117 ;  /* 0x000000e754757223 */ /* 0x000fe20000010075 */
[----:B------:R-:W-:Y:S02]  /*1500*/  HADD2.F32 R226, -RZ, R77.H0_H0 ;  /* 0x2000004dffe27230 */ /* 0x000fe40000004100 */
[----:B0-----:R-:W-:-:S04]  /*1510*/  @P0 IMAD.WIDE.U32 R234, R213, 0x8, R234 ;  /* 0x00000008d5ea0825 */ /* 0x001fc800078e00ea */
[----:B---3--:R-:W-:-:S04]  /*1520*/  @P1 IMAD.WIDE.U32 R240, R211, 0x10, R232 ;  /* 0x00000010d3f01825 */ /* 0x008fc800078e00e8 */
[----:B------:R-:W-:Y:S01]  /*1530*/  FADD.FTZ R118, R225, R118 ;  /* 0x00000076e1767221 */ /* 0x000fe20000010000 */
[----:B------:R-:W-:Y:S01]  /*1540*/  FADD.FTZ R114, R219, R114 ;  /* 0x00000072db727221 */ /* 0x000fe20000010000 */
[----:B------:R-:W5:Y:S01]  /*1550*/  @P1 LDG.E.128 R64, desc[UR10][R242.64] ;  /* 0x0000000af2401981 */ /* 0x000f62000c1e1d00 */
[----:B--2---:R-:W-:Y:S02]  /*1560*/  HADD2.F32 R228, -RZ, R77.H1_H1 ;  /* 0x3000004dffe47230 */ /* 0x004fe40000004100 */
[--C-:B------:R-:W-:Y:S02]  /*1570*/  HADD2.F32 R229, -RZ, R81.reuse.H0_H0 ;  /* 0x20000051ffe57230 */ /* 0x100fe40000004100 */
[----:B------:R-:W-:Y:S02]  /*1580*/  HADD2.F32 R231, -RZ, R81.H1_H1 ;  /* 0x30000051ffe77230 */ /* 0x000fe40000004100 */
[----:B------:R-:W-:Y:S01]  /*1590*/  FADD.FTZ R81, -R227, R228 ;  /* 0x000000e4e3517221 */ /* 0x000fe20000010100 */
[----:B------:R-:W-:Y:S01]  /*15a0*/  FMUL.FTZ R230, R183, R221 ;  /* 0x000000ddb7e67220 */ /* 0x000fe20000410000 */
[----:B------:R-:W-:Y:S01]  /*15b0*/  FADD.FTZ R77, -R227, R226 ;  /* 0x000000e2e34d7221 */ /* 0x000fe20000010100 */
[----:B------:R-:W-:-:S04]  /*15c0*/  IMAD.WIDE.U32 R232, R211, 0x8, R236 ;  /* 0x00000008d3e87825 */ /* 0x000fc800078e00ec */
[C---:B------:R-:W-:Y:S01]  /*15d0*/  FMUL.FTZ R226, R212.reuse, R81 ;  /* 0x00000051d4e27220 */ /* 0x040fe20000410000 */
[----:B------:R-:W-:Y:S01]  /*15e0*/  FFMA.FTZ R81, R191, R229, R230 ;  /* 0x000000e5bf517223 */ /* 0x000fe200000100e6 */
[----:B------:R-:W-:Y:S01]  /*15f0*/  FMUL.FTZ R228, R212, R77 ;  /* 0x0000004dd4e47220 */ /* 0x000fe20000410000 */
[----:B------:R-:W-:Y:S01]  /*1600*/  HADD2.F32 R230, -RZ, R78.H0_H0 ;  /* 0x2000004effe67230 */ /* 0x000fe20000004100 */
[----:B------:R-:W5:Y:S01]  /*1610*/  @P0 LDG.E.64 R146, desc[UR10][R234.64] ;  /* 0x0000000aea920981 */ /* 0x000f62000c1e1b00 */
[----:B------:R-:W-:-:S03]  /*1620*/  HADD2.F32 R223, -RZ, R85.H1_H1 ;  /* 0x30000055ffdf7230 */ /* 0x000fc60000004100 */
[----:B------:R-:W-:Y:S01]  /*1630*/  FADD.FTZ R85, -R227, R230 ;  /* 0x000000e6e3557221 */ /* 0x000fe20000010100 */
[----:B------:R-:W-:Y:S01]  /*1640*/  HADD2.F32 R230, -RZ, R79.H0_H0 ;  /* 0x2000004fffe67230 */ /* 0x000fe20000004100 */
[----:B------:R0:W5:Y:S01]  /*1650*/  @P1 LDG.E.128 R60, desc[UR10][R240.64] ;  /* 0x0000000af03c1981 */ /* 0x000162000c1e1d00 */
[----:B-1----:R-:W-:-:S04]  /*1660*/  @P1 IMAD.WIDE.U32 R238, R213, 0x10, R238 ;  /* 0x00000010d5ee1825 */ /* 0x002fc800078e00ee */
[----:B------:R-:W-:Y:S01]  /*1670*/  FADD.FTZ R110, R221, R110 ;  /* 0x0000006edd6e7221 */ /* 0x000fe20000010000 */
[----:B------:R1:W5:Y:S01]  /*1680*/  LDG.E.64 R234, desc[UR10][R232.64] ;  /* 0x0000000ae8ea7981 */ /* 0x000362000c1e1b00 */
[C---:B------:R-:W-:Y:S01]  /*1690*/  FFMA.FTZ R111, R228.reuse, R221, R111 ;  /* 0x000000dde46f7223 */ /* 0x040fe2000001006f */
[----:B------:R-:W-:Y:S01]  /*16a0*/  FADD.FTZ R112, R229, R112 ;  /* 0x00000070e5707221 */ /* 0x000fe20000010000 */
[----:B------:R-:W-:Y:S01]  /*16b0*/  FFMA.FTZ R113, R228, R229, R113 ;  /* 0x000000e5e4717223 */ /* 0x000fe20000010071 */
[----:B------:R-:W-:Y:S01]  /*16c0*/  FFMA.FTZ R119, R216, R225, R119 ;  /* 0x000000e1d8777223 */ /* 0x000fe20000010077 */
[----:B------:R-:W-:Y:S01]  /*16d0*/  HADD2.F32 R221, -RZ, R87.H0_H0 ;  /* 0x20000057ffdd7230 */ /* 0x000fe20000004100 */
[----:B------:R2:W5:Y:S01]  /*16e0*/  @P1 LDG.E.128 R56, desc[UR10][R238.64] ;  /* 0x0000000aee381981 */ /* 0x000562000c1e1d00 */
[----:B0-----:R-:W-:Y:S02]  /*16f0*/  HADD2.F32 R240, -RZ, R79.H1_H1 ;  /* 0x3000004ffff07230 */ /* 0x001fe40000004100 */
[----:B-1----:R-:W-:-:S02]  /*1700*/  HADD2.F32 R232, -RZ, R78.H1_H1 ;  /* 0x3000004effe87230 */ /* 0x002fc40000004100 */
[C---:B------:R-:W-:Y:S01]  /*1710*/  FADD.FTZ R79, -R227.reuse, R230 ;  /* 0x000000e6e34f7221 */ /* 0x040fe20000010100 */
[--C-:B------:R-:W-:Y:S02]  /*1720*/  HADD2.F32 R225, -RZ, R86.reuse.H0_H0 ;  /* 0x20000056ffe17230 */ /* 0x100fe40000004100 */
[----:B------:R-:W-:Y:S01]  /*1730*/  FFMA.FTZ R115, R84, R219, R115 ;  /* 0x000000db54737223 */ /* 0x000fe20000010073 */
[----:B------:R-:W-:Y:S02]  /*1740*/  HADD2.F32 R229, -RZ, R86.H1_H1 ;  /* 0x30000056ffe57230 */ /* 0x000fe40000004100 */
[C---:B------:R-:W-:Y:S01]  /*1750*/  FMUL.FTZ R86, R212.reuse, R85 ;  /* 0x00000055d4567220 */ /* 0x040fe20000410000 */
[----:B------:R-:W-:Y:S01]  /*1760*/  FADD.FTZ R85, -R227, R232 ;  /* 0x000000e8e3557221 */ /* 0x000fe20000010100 */
[----:B------:R-:W-:Y:S02]  /*1770*/  HADD2.F32 R232, -RZ, R83.H0_H0 ;  /* 0x20000053ffe87230 */ /* 0x000fe40000004100 */
[----:B------:R-:W-:Y:S01]  /*1780*/  FMUL.FTZ R230, R212, R79 ;  /* 0x0000004fd4e67220 */ /* 0x000fe20000410000 */
[----:B--2---:R-:W-:Y:S01]  /*1790*/  FMUL.FTZ R238, R179, R221 ;  /* 0x000000ddb3ee7220 */ /* 0x004fe20000410000 */
[-C--:B------:R-:W-:Y:S01]  /*17a0*/  FMUL.FTZ R77, R182, R223.reuse ;  /* 0x000000dfb64d7220 */ /* 0x080fe20000410000 */
[----:B------:R-:W-:Y:S01]  /*17b0*/  FADD.FTZ R50, R223, R50 ;  /* 0x00000032df327221 */ /* 0x000fe20000010000 */
[----:B------:R-:W-:Y:S01]  /*17c0*/  FFMA.FTZ R51, R226, R223, R51 ;  /* 0x000000dfe2337223 */ /* 0x000fe20000010033 */
[----:B------:R-:W-:-:S02]  /*17d0*/  HADD2.F32 R223, -RZ, R87.H1_H1 ;  /* 0x30000057ffdf7230 */ /* 0x000fc40000004100 */
        /* <DEDUP_REMOVED lines=8> */
[----:B------:R-:W-:Y:S02]  /*1860*/  HADD2.F32 R83, -RZ, R83.H1_H1 ;  /* 0x30000053ff537230 */ /* 0x000fe40000004100 */
[----:B------:R-:W-:Y:S01]  /*1870*/  FMUL.FTZ R87, R212, R87 ;  /* 0x00000057d4577220 */ /* 0x000fe20000410000 */
[----:B------:R-:W-:-:S02]  /*1880*/  HADD2.F32 R88, -RZ, R88.H1_H1 ;  /* 0x30000058ff587230 */ /* 0x000fc40000004100 */
[----:B------:R-:W-:Y:S01]  /*1890*/  FMUL.FTZ R79, R178, R223 ;  /* 0x000000dfb24f7220 */ /* 0x000fe20000410000 */
[--C-:B------:R-:W-:Y:S01]  /*18a0*/  HADD2.F32 R78, -RZ, R82.reuse.H0_H0 ;  /* 0x20000052ff4e7230 */ /* 0x100fe20000004100 */
[----:B------:R0:W5:Y:S01]  /*18b0*/  LDG.E.64 R236, desc[UR10][R244.64] ;  /* 0x0000000af4ec7981 */ /* 0x000162000c1e1b00 */
[----:B------:R-:W-:Y:S02]  /*18c0*/  HADD2.F32 R231, -RZ, R82.H1_H1 ;  /* 0x30000052ffe77230 */ /* 0x000fe40000004100 */
[----:B------:R-:W-:Y:S01]  /*18d0*/  FMUL.FTZ R82, R181, R225 ;  /* 0x000000e1b5527220 */ /* 0x000fe20000410000 */
[----:B------:R-:W-:Y:S01]  /*18e0*/  FMUL.FTZ R233, R180, R229 ;  /* 0x000000e5b4e97220 */ /* 0x000fe20000410000 */
[----:B------:R-:W-:Y:S02]  /*18f0*/  HADD2.F32 R246, -RZ, R91.H1_H1 ;  /* 0x3000005bfff67230 */ /* 0x000fe40000004100 */
[----:B------:R-:W-:Y:S01]  /*1900*/  FADD.FTZ R34, R83, R34 ;  /* 0x0000002253227221 */ /* 0x000fe20000010000 */
[----:B------:R-:W-:Y:S01]  /*1910*/  FFMA.FTZ R46, R87, R83, R46 ;  /* 0x00000053572e7223 */ /* 0x000fe2000001002e */
[----:B------:R-:W-:-:S02]  /*1920*/  HADD2.F32 R242, -RZ, R90.H0_H0 ;  /* 0x2000005afff27230 */ /* 0x000fc40000004100 */
[----:B------:R-:W-:Y:S01]  /*1930*/  FADD.FTZ R37, R78, R37 ;  /* 0x000000254e257221 */ /* 0x000fe20000010000 */
[----:B0-----:R-:W-:Y:S02]  /*1940*/  HADD2.F32 R244, -RZ, R91.H0_H0 ;  /* 0x2000005bfff47230 */ /* 0x001fe40000004100 */
[----:B------:R-:W-:Y:S01]  /*1950*/  FADD.FTZ R91, -R227, R88 ;  /* 0x00000058e35b7221 */ /* 0x000fe20000010100 */
[-C--:B------:R-:W-:Y:S01]  /*1960*/  FFMA.FTZ R49, R86, R78.reuse, R49 ;  /* 0x0000004e56317223 */ /* 0x080fe20000010031 */
[----:B------:R-:W-:Y:S01]  /*1970*/  FFMA.FTZ R82, R189, R78, R82 ;  /* 0x0000004ebd527223 */ /* 0x000fe20000010052 */
[----:B------:R-:W-:Y:S01]  /*1980*/  FFMA.FTZ R83, R186, R83, R79 ;  /* 0x00000053ba537223 */ /* 0x000fe2000001004f */
[----:B------:R-:W-:Y:S02]  /*1990*/  HADD2.F32 R90, -RZ, R90.H1_H1 ;  /* 0x3000005aff5a7230 */ /* 0x000fe40000004100 */
[----:B------:R-:W-:Y:S01]  /*19a0*/  FFMA.FTZ R78, R188, R231, R233 ;  /* 0x000000e7bc4e7223 */ /* 0x000fe200000100e9 */
[----:B------:R-:W-:-:S02]  /*19b0*/  HADD2.F32 R238, -RZ, R89.H0_H0 ;  /* 0x20000059ffee7230 */ /* 0x000fc40000004100 */
[----:B------:R-:W-:Y:S01]  /*19c0*/  FADD.FTZ R79, -R227, R232 ;  /* 0x000000e8e34f7221 */ /* 0x000fe20000010100 */
[--C-:B------:R-:W-:Y:S02]  /*19d0*/  HADD2.F32 R232, -RZ, R92.reuse.H0_H0 ;  /* 0x2000005cffe87230 */ /* 0x100fe40000004100 */
[C---:B------:R-:W-:Y:S01]  /*19e0*/  FMUL.FTZ R85, R212.reuse, R85 ;  /* 0x00000055d4557220 */ /* 0x040fe20000410000 */
[----:B------:R-:W-:Y:S02]  /*19f0*/  HADD2.F32 R233, -RZ, R92.H1_H1 ;  /* 0x3000005cffe97230 */ /* 0x000fe40000004100 */
[----:B------:R-:W-:Y:S01]  /*1a00*/  FMUL.FTZ R91, R212, R91 ;  /* 0x0000005bd45b7220 */ /* 0x000fe20000410000 */
[----:B------:R-:W-:Y:S02]  /*1a10*/  HADD2.F32 R240, -RZ, R89.H1_H1 ;  /* 0x30000059fff07230 */ /* 0x000fe40000004100 */
[----:B------:R-:W-:Y:S01]  /*1a20*/  FADD.FTZ R5, R223, R5 ;  /* 0x00000005df057221 */ /* 0x000fe20000010000 */
[----:B------:R-:W-:Y:S01]  /*1a30*/  FFMA.FTZ R22, R87, R223, R22 ;  /* 0x000000df57167223 */ /* 0x000fe20000010016 */
[----:B------:R-:W-:Y:S01]  /*1a40*/  FADD.FTZ R4, R221, R4 ;  /* 0x00000004dd047221 */ /* 0x000fe20000010000 */
[----:B------:R-:W-:Y:S01]  /*1a50*/  FFMA.FTZ R23, R230, R221, R23 ;  /* 0x000000dde6177223 */ /* 0x000fe20000010017 */
[C---:B------:R-:W-:Y:S01]  /*1a60*/  FADD.FTZ R223, -R227.reuse, R90 ;  /* 0x0000005ae3df7221 */ /* 0x040fe20000010100 */
[----:B------:R-:W-:Y:S01]  /*1a70*/  FADD.FTZ R221, -R227, R238 ;  /* 0x000000eee3dd7221 */ /* 0x000fe20000010100 */
[----:B------:R-:W-:-:S02]  /*1a80*/  HADD2.F32 R90, -RZ, R96.H0_H0 ;  /* 0x20000060ff5a7230 */ /* 0x000fc40000004100 */
[----:B------:R-:W-:Y:S01]  /*1a90*/  FADD.FTZ R36, R231, R36 ;  /* 0x00000024e7247221 */ /* 0x000fe20000010000 */
[----:B------:R-:W-:Y:S02]  /*1aa0*/  HADD2.F32 R89, -RZ, R96.H1_H1 ;  /* 0x30000060ff597230 */ /* 0x000fe40000004100 */
[----:B------:R-:W-:Y:S01]  /*1ab0*/  FFMA.FTZ R48, R85, R231, R48 ;  /* 0x000000e755307223 */ /* 0x000fe20000010030 */
[----:B------:R-:W-:Y:S01]  /*1ac0*/  FMUL.FTZ R88, R212, R79 ;  /* 0x0000004fd4587220 */ /* 0x000fe20000410000 */
[----:B------:R-:W-:Y:S01]  /*1ad0*/  FMUL.FTZ R238, R169, R232 ;  /* 0x000000e8a9ee7220 */ /* 0x000fe20000410000 */
[-C--:B------:R-:W-:Y:S01]  /*1ae0*/  FMUL.FTZ R239, R168, R233.reuse ;  /* 0x000000e9a8ef7220 */ /* 0x080fe20000410000 */
[----:B------:R-:W-:Y:S01]  /*1af0*/  FADD.FTZ R7, R233, R7 ;  /* 0x00000007e9077221 */ /* 0x000fe20000010000 */
[----:B------:R-:W-:Y:S01]  /*1b00*/  FFMA.FTZ R20, R91, R233, R20 ;  /* 0x000000e95b147223 */ /* 0x000fe20000010014 */
[--C-:B------:R-:W-:Y:S02]  /*1b10*/  HADD2.F32 R96, -RZ, R93.reuse.H0_H0 ;  /* 0x2000005dff607230 */ /* 0x100fe40000004100 */
[----:B------:R-:W-:Y:S01]  /*1b20*/  FADD.FTZ R231, -R227, R240 ;  /* 0x000000f0e3e77221 */ /* 0x000fe20000010100 */
[----:B------:R-:W-:-:S02]  /*1b30*/  HADD2.F32 R233, -RZ, R93.H1_H1 ;  /* 0x3000005dffe97230 */ /* 0x000fc40000004100 */
[----:B------:R-:W-:Y:S01]  /*1b40*/  FADD.FTZ R33, R90, R33 ;  /* 0x000000215a217221 */ /* 0x000fe20000010000 */
[-C--:B------:R-:W-:Y:S01]  /*1b50*/  FFMA.FTZ R45, R88, R90.reuse, R45 ;  /* 0x0000005a582d7223 */ /* 0x080fe2000001002d */
[----:B------:R-:W-:Y:S01]  /*1b60*/  FFMA.FTZ R79, R177, R90, R238 ;  /* 0x0000005ab14f7223 */ /* 0x000fe200000100ee */
[----:B------:R-:W-:Y:S01]  /*1b70*/  FADD.FTZ R6, R232, R6 ;  /* 0x00000006e8067221 */ /* 0x000fe20000010000 */
[----:B------:R-:W-:Y:S01]  /*1b80*/  FFMA.FTZ R21, R88, R232, R21 ;  /* 0x000000e858157223 */ /* 0x000fe20000010015 */
[--C-:B------:R-:W-:Y:S02]  /*1b90*/  HADD2.F32 R92, -RZ, R97.reuse.H0_H0 ;  /* 0x20000061ff5c7230 */ /* 0x100fe40000004100 */
[C---:B------:R-:W-:Y:S01]  /*1ba0*/  FMUL.FTZ R90, R212.reuse, R221 ;  /* 0x000000ddd45a7220 */ /* 0x040fe20000410000 */
[----:B------:R-:W-:Y:S01]  /*1bb0*/  FMUL.FTZ R232, R167, R96 ;  /* 0x00000060a7e87220 */ /* 0x000fe20000410000 */
[----:B------:R-:W-:Y:S02]  /*1bc0*/  HADD2.F32 R97, -RZ, R97.H1_H1 ;  /* 0x30000061ff617230 */ /* 0x000fe40000004100 */
[----:B------:R-:W-:Y:S01]  /*1bd0*/  FMUL.FTZ R93, R212, R231 ;  /* 0x000000e7d45d7220 */ /* 0x000fe20000410000 */
[----:B------:R-:W-:Y:S01]  /*1be0*/  FMUL.FTZ R231, R166, R233 ;  /* 0x000000e9a6e77220 */ /* 0x000fe20000410000 */
[----:B------:R-:W-:Y:S01]  /*1bf0*/  FADD.FTZ R3, R229, R3 ;  /* 0x00000003e5037221 */ /* 0x000fe20000010000 */
[----:B------:R-:W-:Y:S01]  /*1c00*/  FFMA.FTZ R24, R85, R229, R24 ;  /* 0x000000e555187223 */ /* 0x000fe20000010018 */
[----:B------:R-:W-:Y:S01]  /*1c10*/  FADD.FTZ R31, R92, R31 ;  /* 0x0000001f5c1f7221 */ /* 0x000fe20000010000 */
[-C--:B------:R-:W-:Y:S01]  /*1c20*/  FFMA.FTZ R43, R90, R92.reuse, R43 ;  /* 0x0000005c5a2b7223 */ /* 0x080fe2000001002b */
[----:B------:R-:W-:Y:S01]  /*1c30*/  FFMA.FTZ R221, R175, R92, R232 ;  /* 0x0000005cafdd7223 */ /* 0x000fe200000100e8 */
[----:B------:R-:W-:Y:S01]  /*1c40*/  FADD.FTZ R229, -R227, R242 ;  /* 0x000000f2e3e57221 */ /* 0x000fe20000010100 */
[----:B------:R-:W-:Y:S01]  /*1c50*/  FFMA.FTZ R92, R174, R97, R231 ;  /* 0x00000061ae5c7223 */ /* 0x000fe200000100e7 */
[----:B------:R-:W-:-:S02]  /*1c60*/  HADD2.F32 R231, -RZ, R94.H1_H1 ;  /* 0x3000005effe77230 */ /* 0x000fc40000004100 */
[----:B------:R-:W-:Y:S01]  /*1c70*/  FADD.FTZ R8, R96, R8 ;  /* 0x0000000860087221 */ /* 0x000fe20000010000 */
[----:B------:R-:W-:Y:S01]  /*1c80*/  FFMA.FTZ R19, R90, R96, R19 ;  /* 0x000000605a137223 */ /* 0x000fe20000010013 */
[----:B------:R-:W-:Y:S02]  /*1c90*/  HADD2.F32 R238, -RZ, R94.H0_H0 ;  /* 0x2000005effee7230 */ /* 0x000fe40000004100 */
[C---:B------:R-:W-:Y:S01]  /*1ca0*/  FMUL.FTZ R96, R212.reuse, R229 ;  /* 0x000000e5d4607220 */ /* 0x040fe20000410000 */
[----:B------:R-:W-:Y:S01]  /*1cb0*/  FADD.FTZ R9, R233, R9 ;  /* 0x00000009e9097221 */ /* 0x000fe20000010000 */
[----:B------:R-:W-:Y:S01]  /*1cc0*/  FFMA.FTZ R18, R93, R233, R18 ;  /* 0x000000e95d127223 */ /* 0x000fe20000010012 */
[--C-:B------:R-:W-:Y:S02]  /*1cd0*/  HADD2.F32 R229, -RZ, R98.reuse.H1_H1 ;  /* 0x30000062ffe57230 */ /* 0x100fe40000004100 */
[----:B------:R-:W-:Y:S01]  /*1ce0*/  FMUL.FTZ R223, R212, R223 ;  /* 0x000000dfd4df7220 */ /* 0x000fe20000410000 */
[----:B------:R-:W-:Y:S01]  /*1cf0*/  FMUL.FTZ R233, R164, R231 ;  /* 0x000000e7a4e97220 */ /* 0x000fe20000410000 */
[----:B------:R-:W-:-:S02]  /*1d00*/  HADD2.F32 R232, -RZ, R98.H0_H0 ;  /* 0x20000062ffe87230 */ /* 0x000fc40000004100 */
[----:B------:R-:W-:Y:S01]  /*1d10*/  FADD.FTZ R2, R225, R2 ;  /* 0x00000002e1027221 */ /* 0x000fe20000010000 */
[----:B------:R-:W-:Y:S01]  /*1d20*/  FFMA.FTZ R25, R86, R225, R25 ;  /* 0x000000e156197223 */ /* 0x000fe20000010019 */
[-C--:B------:R-:W-:Y:S01]  /*1d30*/  FMUL.FTZ R240, R165, R238.reuse ;  /* 0x000000eea5f07220 */ /* 0x080fe20000410000 */
[----:B------:R-:W-:Y:S01]  /*1d40*/  FADD.FTZ R10, R238, R10 ;  /* 0x0000000aee0a7221 */ /* 0x000fe20000010000 */
[----:B------:R-:W-:Y:S01]  /*1d50*/  FFMA.FTZ R17, R96, R238, R17 ;  /* 0x000000ee60117223 */ /* 0x000fe20000010011 */
[----:B------:R-:W-:Y:S01]  /*1d60*/  FADD.FTZ R225, -R227, R244 ;  /* 0x000000f4e3e17221 */ /* 0x000fe20000010100 */
[----:B------:R-:W-:Y:S01]  /*1d70*/  FADD.FTZ R28, R229, R28 ;  /* 0x0000001ce51c7221 */ /* 0x000fe20000010000 */
[-C--:B------:R-:W-:Y:S01]  /*1d80*/  FFMA.FTZ R40, R223, R229.reuse, R40 ;  /* 0x000000e5df287223 */ /* 0x080fe20000010028 */
[----:B------:R-:W-:Y:S01]  /*1d90*/  FFMA.FTZ R94, R172, R229, R233 ;  /* 0x000000e5ac5e7223 */ /* 0x000fe200000100e9 */
[--C-:B------:R-:W-:Y:S02]  /*1da0*/  HADD2.F32 R238, -RZ, R95.reuse.H0_H0 ;  /* 0x2000005fffee7230 */ /* 0x100fe40000004100 */
[----:B------:R-:W-:Y:S01]  /*1db0*/  FADD.FTZ R227, -R227, R246 ;  /* 0x000000f6e3e37221 */ /* 0x000fe20000010100 */
[----:B------:R-:W-:-:S02]  /*1dc0*/  HADD2.F32 R229, -RZ, R95.H1_H1 ;  /* 0x3000005fffe57230 */ /* 0x000fc40000004100 */
[----:B------:R-:W-:Y:S01]  /*1dd0*/  FADD.FTZ R30, R97, R30 ;  /* 0x0000001e611e7221 */ /* 0x000fe20000010000 */
[----:B------:R-:W-:Y:S01]  /*1de0*/  FFMA.FTZ R42, R93, R97, R42 ;  /* 0x000000615d2a7223 */ /* 0x000fe2000001002a */
[----:B------:R-:W-:Y:S01]  /*1df0*/  FADD.FTZ R29, R232, R29 ;  /* 0x0000001de81d7221 */ /* 0x000fe20000010000 */
[-C--:B------:R-:W-:Y:S01]  /*1e00*/  FFMA.FTZ R41, R96, R232.reuse, R41 ;  /* 0x000000e860297223 */ /* 0x080fe20000010029 */
        /* <DEDUP_REMOVED lines=14> */
[----:B------:R-:W-:Y:S01]  /*1ef0*/  FADD.FTZ R227, RZ, R105 ;  /* 0x00000069ffe37221 */ /* 0x000fe20000010000 */
        /* <DEDUP_REMOVED lines=54> */
[C---:B------:R-:W-:Y:S01]  /*2260*/  FFMA.FTZ R14, R95.reuse, R229, R14 ;  /* 0x000000e55f0e7223 */ /* 0x040fe2000001000e */
        /* <DEDUP_REMOVED lines=22> */
.L_x_755:
[----:B-1----:R-:W-:Y:S01]  /*23d0*/  FADD.FTZ R242, R227, R242 ;  /* 0x000000f2e3f27221 */ /* 0x002fe20000010000 */
[----:B0-2---:R-:W-:-:S03]  /*23e0*/  FADD.FTZ R99, R99, R233 ;  /* 0x000000e963637221 */ /* 0x005fc60000010000 */
        /* <DEDUP_REMOVED lines=66> */
.L_x_721:
[-CC-:B------:R-:W-:Y:S01]  /*2810*/  FFMA.FTZ R69, R218, R99.reuse, R227.reuse ;  /* 0x00000063da457223 */ /* 0x180fe200000100e3 */
[-CC-:B------:R-:W-:Y:S01]  /*2820*/  FFMA.FTZ R224, R224, R99.reuse, R227.reuse ;  /* 0x00000063e0e07223 */ /* 0x180fe200000100e3 */
[-CC-:B------:R-:W-:Y:S01]  /*2830*/  FFMA.FTZ R222, R222, R99.reuse, R227.reuse ;  /* 0x00000063dede7223 */ /* 0x180fe200000100e3 */
[-C--:B------:R-:W-:Y:S01]  /*2840*/  FFMA.FTZ R214, R214, R99.reuse, R227 ;  /* 0x00000063d6d67223 */ /* 0x080fe200000100e3 */
[----:B------:R-:W-:Y:S01]  /*2850*/  FADD.FTZ R71, R74, -R69 ;  /* 0x800000454a477221 */ /* 0x000fe20000010000 */
[-CC-:B------:R-:W-:Y:S01]  /*2860*/  FFMA.FTZ R69, R104, R99.reuse, R227.reuse ;  /* 0x0000006368457223 */ /* 0x180fe200000100e3 */
[----:B------:R-:W-:Y:S01]  /*2870*/  FADD.FTZ R75, R75, -R224 ;  /* 0x800000e04b4b7221 */ /* 0x000fe20000010000 */
[-CC-:B------:R-:W-:Y:S01]  /*2880*/  FFMA.FTZ R106, R106, R99.reuse, R227.reuse ;  /* 0x000000636a6a7223 */ /* 0x180fe200000100e3 */
[-CC-:B------:R-:W-:Y:S01]  /*2890*/  FFMA.FTZ R220, R220, R99.reuse, R227.reuse ;  /* 0x00000063dcdc7223 */ /* 0x180fe200000100e3 */
[----:B------:R-:W-:Y:S01]  /*28a0*/  FFMA.FTZ R0, R0, R99, R227 ;  /* 0x0000006300007223 */ /* 0x000fe200000100e3 */
[----:B------:R-:W-:Y:S01]  /*28b0*/  FADD.FTZ R217, R217, -R222 ;  /* 0x800000ded9d97221 */ /* 0x000fe20000010000 */
[----:B------:R-:W-:Y:S01]  /*28c0*/  FADD.FTZ R69, R72, -R69 ;  /* 0x8000004548457221 */ /* 0x000fe20000010000 */
[C---:B------:R-:W-:Y:S01]  /*28d0*/  FMUL.FTZ R68, R212.reuse, R75 ;  /* 0x0000004bd4447220 */ /* 0x040fe20000410000 */
[----:B------:R-:W-:Y:S01]  /*28e0*/  FMUL.FTZ R71, R212, R71 ;  /* 0x00000047d4477220 */ /* 0x000fe20000410000 */
[----:B------:R-:W-:Y:S01]  /*28f0*/  FADD.FTZ R107, R107, -R214 ;  /* 0x800000d66b6b7221 */ /* 0x000fe20000010000 */
[----:B------:R-:W-:Y:S01]  /*2900*/  FADD.FTZ R103, R73, -R106 ;  /* 0x8000006a49677221 */ /* 0x000fe20000010000 */
[----:B------:R-:W-:Y:S01]  /*2910*/  FADD.FTZ R215, R215, -R220 ;  /* 0x800000dcd7d77221 */ /* 0x000fe20000010000 */
[----:B------:R-:W-:Y:S01]  /*2920*/  FADD.FTZ R105, R105, -R0 ;  /* 0x8000000069697221 */ /* 0x000fe20000010000 */
[----:B-----5:R-:W-:Y:S01]  /*2930*/  ISETP.GE.U32.AND P2, PT, R236, RZ, PT ;  /* 0x000000ffec00720c */ /* 0x020fe20003f46070 */
[C---:B------:R-:W-:Y:S01]  /*2940*/  FMUL.FTZ R70, R212.reuse, R217 ;  /* 0x000000d9d4467220 */ /* 0x040fe20000410000 */
[C---:B------:R-:W-:Y:S01]  /*2950*/  FMUL.FTZ R73, R212.reuse, R69 ;  /* 0x00000045d4497220 */ /* 0x040fe20000410000 */
[----:B------:R-:W-:Y:S01]  /*2960*/  FMUL.FTZ R102, R71, UR6 ;  /* 0x0000000647667c20 */ /* 0x000fe20008410000 */
[C---:B------:R-:W-:Y:S01]  /*2970*/  FMUL.FTZ R69, R212.reuse, R107 ;  /* 0x0000006bd4457220 */ /* 0x040fe20000410000 */
[----:B------:R-:W-:Y:S01]  /*2980*/  FMUL.FTZ R0, R212, R103 ;  /* 0x00000067d4007220 */ /* 0x000fe20000410000 */
[C---:B------:R-:W-:Y:S01]  /*2990*/  FMUL.FTZ R75, R68.reuse, UR6 ;  /* 0x00000006444b7c20 */ /* 0x040fe20008410000 */
[----:B------:R-:W-:Y:S01]  /*29a0*/  F2FP.F16.F32.PACK_AB R71, R68, R71 ;  /* 0x000000474447723e */ /* 0x000fe200000000ff */
[C---:B------:R-:W-:Y:S01]  /*29b0*/  FMUL.FTZ R215, R212.reuse, R215 ;  /* 0x000000d7d4d77220 */ /* 0x040fe20000410000 */
[----:B------:R-:W-:Y:S01]  /*29c0*/  FMUL.FTZ R68, R212, R105 ;  /* 0x00000069d4447220 */ /* 0x000fe20000410000 */
[C---:B------:R-:W-:Y:S01]  /*29d0*/  ISETP.GE.U32.AND.EX P2, PT, R237.reuse, 0x1000000, PT, P2 ;  /* 0x01000000ed00780c */ /* 0x040fe20003f46120 */
[----:B------:R-:W-:Y:S01]  /*29e0*/  FMUL.FTZ R74, R70, UR6 ;  /* 0x00000006464a7c20 */ /* 0x000fe20008410000 */
[----:B------:R-:W-:Y:S01]  /*29f0*/  LOP3.LUT P5, RZ, R237, 0xff0000, RZ, 0xc0, !PT ;  /* 0x00ff0000edff7812 */ /* 0x000fe200078ac0ff */
[----:B------:R-:W-:Y:S01]  /*2a00*/  FMUL.FTZ R72, R69, UR6 ;  /* 0x0000000645487c20 */ /* 0x000fe20008410000 */
[----:B------:R-:W-:Y:S01]  /*2a10*/  LOP3.LUT P4, RZ, R237, 0xff, RZ, 0xc0, !PT ;  /* 0x000000ffedff7812 */ /* 0x000fe2000788c0ff */
[C---:B------:R-:W-:Y:S01]  /*2a20*/  FMUL.FTZ R103, R0.reuse, UR6 ;  /* 0x0000000600677c20 */ /* 0x040fe20008410000 */
[----:B------:R-:W-:Y:S01]  /*2a30*/  F2FP.F16.F32.PACK_AB R69, R0, R69 ;  /* 0x000000450045723e */ /* 0x000fe200000000ff */
[----:B------:R-:W-:Y:S01]  /*2a40*/  FMUL.FTZ R0, R68, UR6 ;  /* 0x0000000644007c20 */ /* 0x000fe20008410000 */
[----:B------:R-:W-:-:S02]  /*2a50*/  FSEL R75, R75, RZ, P2 ;  /* 0x000000ff4b4b7208 */ /* 0x000fc40001000000 */
[C---:B------:R-:W-:Y:S01]  /*2a60*/  F2FP.F16.F32.PACK_AB R70, R215.reuse, R70 ;  /* 0x00000046d746723e */ /* 0x040fe200000000ff */
[----:B------:R-:W-:Y:S01]  /*2a70*/  FMUL.FTZ R215, R215, UR6 ;  /* 0x00000006d7d77c20 */ /* 0x000fe20008410000 */
[C---:B------:R-:W-:Y:S01]  /*2a80*/  F2FP.F16.F32.PACK_AB R68, R73.reuse, R68 ;  /* 0x000000444944723e */ /* 0x040fe200000000ff */
[----:B------:R-:W-:Y:S01]  /*2a90*/  FMUL.FTZ R73, R73, UR6 ;  /* 0x0000000649497c20 */ /* 0x000fe20008410000 */
[C---:B------:R-:W-:Y:S02]  /*2aa0*/  LOP3.LUT P6, RZ, R236.reuse, 0xff0000, RZ, 0xc0, !PT ;  /* 0x00ff0000ecff7812 */ /* 0x040fe400078cc0ff */
[----:B------:R-:W-:Y:S02]  /*2ab0*/  LOP3.LUT P2, RZ, R236, 0xff000000, RZ, 0xc0, !PT ;  /* 0xff000000ecff7812 */ /* 0x000fe4000784c0ff */
[----:B------:R-:W-:Y:S02]  /*2ac0*/  FSEL R102, R102, RZ, P5 ;  /* 0x000000ff66667208 */ /* 0x000fe40002800000 */
[----:B------:R-:W-:-:S02]  /*2ad0*/  FSEL R74, R74, RZ, P4 ;  /* 0x000000ff4a4a7208 */ /* 0x000fc40002000000 */
        /* <DEDUP_REMOVED lines=13> */
.L_x_720:
        /* <DEDUP_REMOVED lines=8> */
[--C-:B-----5:R-:W-:Y:S02]  /*2c30*/  HADD2.F32 R229, -RZ, R59.reuse.H1_H1 ;  /* 0x3000003bffe57230 */ /* 0x120fe40000004100 */
[----:B------:R-:W-:Y:S01]  /*2c40*/  FADD.FTZ R74, R74, -R103 ;  /* 0x800000674a4a7221 */ /* 0x000fe20000010000 */
[----:B------:R-:W-:Y:S02]  /*2c50*/  HADD2.F32 R103, -RZ, R59.H0_H0 ;  /* 0x2000003bff677230 */ /* 0x000fe40000004100 */
[----:B------:R-:W-:Y:S01]  /*2c60*/  FADD.FTZ R224, R75, -R224 ;  /* 0x800000e04be07221 */ /* 0x000fe20000010000 */
[--C-:B------:R-:W-:Y:S02]  /*2c70*/  HADD2.F32 R75, -RZ, R58.reuse.H0_H0 ;  /* 0x2000003aff4b7230 */ /* 0x100fe40000004100 */
[-CC-:B------:R-:W-:Y:S01]  /*2c80*/  FFMA.FTZ R214, R214, R99.reuse, R227.reuse ;  /* 0x00000063d6d67223 */ /* 0x180fe200000100e3 */
[-C--:B------:R-:W-:Y:S01]  /*2c90*/  FFMA.FTZ R106, R106, R99.reuse, R227 ;  /* 0x000000636a6a7223 */ /* 0x080fe200000100e3 */
[----:B------:R-:W-:Y:S01]  /*2ca0*/  FFMA.FTZ R103, R212, R74, R103 ;  /* 0x0000004ad4677223 */ /* 0x000fe20000010067 */
[-CC-:B------:R-:W-:Y:S01]  /*2cb0*/  FFMA.FTZ R220, R220, R99.reuse, R227.reuse ;  /* 0x00000063dcdc7223 */ /* 0x180fe200000100e3 */
[-CC-:B------:R-:W-:Y:S01]  /*2cc0*/  FFMA.FTZ R0, R0, R99.reuse, R227.reuse ;  /* 0x0000006300007223 */ /* 0x180fe200000100e3 */
[----:B------:R-:W-:Y:S01]  /*2cd0*/  FADD.FTZ R222, R217, -R222 ;  /* 0x800000ded9de7221 */ /* 0x000fe20000010000 */
[----:B------:R-:W-:Y:S01]  /*2ce0*/  FFMA.FTZ R217, R104, R99, R227 ;  /* 0x0000006368d97223 */ /* 0x000fe200000100e3 */
[----:B------:R-:W-:Y:S01]  /*2cf0*/  FMUL.FTZ R102, R103, UR6 ;  /* 0x0000000667667c20 */ /* 0x000fe20008410000 */
[----:B------:R-:W-:Y:S01]  /*2d00*/  FADD.FTZ R214, R107, -R214 ;  /* 0x800000d66bd67221 */ /* 0x000fe20000010000 */
[----:B------:R-:W-:Y:S01]  /*2d10*/  FADD.FTZ R106, R73, -R106 ;  /* 0x8000006a496a7221 */ /* 0x000fe20000010000 */
[----:B------:R-:W-:Y:S01]  /*2d20*/  FADD.FTZ R220, R215, -R220 ;  /* 0x800000dcd7dc7221 */ /* 0x000fe20000010000 */
[----:B------:R-:W-:Y:S01]  /*2d30*/  FADD.FTZ R0, R105, -R0 ;  /* 0x8000000069007221 */ /* 0x000fe20000010000 */
[C---:B------:R-:W-:Y:S01]  /*2d40*/  FFMA.FTZ R229, R212.reuse, R224, R229 ;  /* 0x000000e0d4e57223 */ /* 0x040fe200000100e5 */
[----:B------:R-:W-:Y:S01]  /*2d50*/  FFMA.FTZ R75, R212, R222, R75 ;  /* 0x000000ded44b7223 */ /* 0x000fe2000001004b */
[----:B------:R-:W-:Y:S01]  /*2d60*/  HADD2.F32 R215, -RZ, R58.H1_H1 ;  /* 0x3000003affd77230 */ /* 0x000fe20000004100 */
[----:B------:R-:W-:Y:S01]  /*2d70*/  ISETP.GE.U32.AND P2, PT, R236, RZ, PT ;  /* 0x000000ffec00720c */ /* 0x000fe20003f46070 */
[----:B------:R-:W-:-:S02]  /*2d80*/  HADD2.F32 R105, -RZ, R57.H0_H0 ;  /* 0x20000039ff697230 */ /* 0x000fc40000004100 */
[----:B------:R-:W-:Y:S01]  /*2d90*/  FADD.FTZ R72, R72, -R217 ;  /* 0x800000d948487221 */ /* 0x000fe20000010000 */
[----:B------:R-:W-:Y:S02]  /*2da0*/  HADD2.F32 R107, -RZ, R57.H1_H1 ;  /* 0x30000039ff6b7230 */ /* 0x000fe40000004100 */
[----:B------:R-:W-:Y:S01]  /*2db0*/  FMUL.FTZ R229, R229, UR6 ;  /* 0x00000006e5e57c20 */ /* 0x000fe20008410000 */
[--C-:B------:R-:W-:Y:S02]  /*2dc0*/  HADD2.F32 R73, -RZ, R56.reuse.H0_H0 ;  /* 0x20000038ff497230 */ /* 0x100fe40000004100 */
[----:B------:R-:W-:Y:S01]  /*2dd0*/  FMUL.FTZ R74, R75, UR6 ;  /* 0x000000064b4a7c20 */ /* 0x000fe20008410000 */
[----:B------:R-:W-:Y:S01]  /*2de0*/  HADD2.F32 R103, -RZ, R56.H1_H1 ;  /* 0x30000038ff677230 */ /* 0x000fe20000004100 */
[C---:B------:R-:W-:Y:S01]  /*2df0*/  LOP3.LUT P5, RZ, R237.reuse, 0xff0000, RZ, 0xc0, !PT ;  /* 0x00ff0000edff7812 */ /* 0x040fe200078ac0ff */
[C---:B------:R-:W-:Y:S01]  /*2e00*/  FFMA.FTZ R215, R212.reuse, R220, R215 ;  /* 0x000000dcd4d77223 */ /* 0x040fe200000100d7 */
[C---:B------:R-:W-:Y:S01]  /*2e10*/  LOP3.LUT P4, RZ, R237.reuse, 0xff, RZ, 0xc0, !PT ;  /* 0x000000ffedff7812 */ /* 0x040fe2000788c0ff */
[C---:B------:R-:W-:Y:S01]  /*2e20*/  FFMA.FTZ R105, R212.reuse, R214, R105 ;  /* 0x000000d6d4697223 */ /* 0x040fe20000010069 */
[----:B------:R-:W-:Y:S01]  /*2e30*/  ISETP.GE.U32.AND.EX P2, PT, R237, 0x1000000, PT, P2 ;  /* 0x01000000ed00780c */ /* 0x000fe20003f46120 */
[C---:B------:R-:W-:Y:S01]  /*2e40*/  FFMA.FTZ R107, R212.reuse, R106, R107 ;  /* 0x0000006ad46b7223 */ /* 0x040fe2000001006b */
[C---:B------:R-:W-:Y:S01]  /*2e50*/  FFMA.FTZ R73, R212.reuse, R0, R73 ;  /* 0x00000000d4497223 */ /* 0x040fe20000010049 */
[----:B------:R-:W-:Y:S01]  /*2e60*/  FFMA.FTZ R103, R212, R72, R103 ;  /* 0x00000048d4677223 */ /* 0x000fe20000010067 */
        /* <DEDUP_REMOVED lines=23> */
.L_x_723:
[-CC-:B------:R-:W-:Y:S01]  /*2fe0*/  FFMA.FTZ R69, R218, R99.reuse, R227.reuse ;  /* 0x00000063da457223 */ /* 0x180fe200000100e3 */
[--C-:B-----5:R-:W-:Y:S02]  /*2ff0*/  HADD2.F32 R71, -RZ, R59.reuse.H0_H0 ;  /* 0x2000003bff477230 */ /* 0x120fe40000004100 */
[-CC-:B------:R-:W-:Y:S01]  /*3000*/  FFMA.FTZ R222, R222, R99.reuse, R227.reuse ;  /* 0x00000063dede7223 */ /* 0x180fe200000100e3 */
[-C--:B------:R-:W-:Y:S01]  /*3010*/  FFMA.FTZ R224, R224, R99.reuse, R227 ;  /* 0x00000063e0e07223 */ /* 0x080fe200000100e3 */
[----:B------:R-:W-:Y:S01]  /*3020*/  FADD.FTZ R69, R74, -R69 ;  /* 0x800000454a457221 */ /* 0x000fe20000010000 */
[----:B------:R-:W-:Y:S02]  /*3030*/  HADD2.F32 R70, -RZ, R58.H0_H0 ;  /* 0x2000003aff467230 */ /* 0x000fe40000004100 */
[----:B------:R-:W-:Y:S01]  /*3040*/  FADD.FTZ R217, R217, -R222 ;  /* 0x800000ded9d97221 */ /* 0x000fe20000010000 */
[----:B------:R-:W-:Y:S01]  /*3050*/  FFMA.FTZ R214, R214, R99, R227 ;  /* 0x00000063d6d67223 */ /* 0x000fe200000100e3 */
[----:B------:R-:W-:Y:S01]  /*3060*/  FFMA.FTZ R71, R212, R69, R71 ;  /* 0x00000045d4477223 */ /* 0x000fe20000010047 */
[-CC-:B------:R-:W-:Y:S01]  /*3070*/  FFMA.FTZ R69, R104, R99.reuse, R227.reuse ;  /* 0x0000006368457223 */ /* 0x180fe200000100e3 */
[-CC-:B------:R-:W-:Y:S01]  /*3080*/  FFMA.FTZ R0, R0, R99.reuse, R227.reuse ;  /* 0x0000006300007223 */ /* 0x180fe200000100e3 */
[----:B------:R-:W-:Y:S01]  /*3090*/  FFMA.FTZ R106, R106, R99, R227 ;  /* 0x000000636a6a7223 */ /* 0x000fe200000100e3 */
[----:B------:R-:W-:-:S02]  /*30a0*/  HADD2.F32 R68, -RZ, R59.H1_H1 ;  /* 0x3000003bff447230 */ /* 0x000fc40000004100 */
[----:B------:R-:W-:Y:S01]  /*30b0*/  FADD.FTZ R69, R72, -R69 ;  /* 0x8000004548457221 */ /* 0x000fe20000010000 */
[----:B------:R-:W-:Y:S01]  /*30c0*/  FFMA.FTZ R220, R220, R99, R227 ;  /* 0x00000063dcdc7223 */ /* 0x000fe200000100e3 */
[----:B------:R-:W-:Y:S01]  /*30d0*/  FADD.FTZ R75, R75, -R224 ;  /* 0x800000e04b4b7221 */ /* 0x000fe20000010000 */
[--C-:B------:R-:W-:Y:S02]  /*30e0*/  HADD2.F32 R72, -RZ, R57.reuse.H0_H0 ;  /* 0x20000039ff487230 */ /* 0x100fe40000004100 */
[----:B------:R-:W-:Y:S01]  /*30f0*/  FFMA.FTZ R217, R212, R217, R70 ;  /* 0x000000d9d4d97223 */ /* 0x000fe20000010046 */
[----:B------:R-:W-:Y:S01]  /*3100*/  FADD.FTZ R107, R107, -R214 ;  /* 0x800000d66b6b7221 */ /* 0x000fe20000010000 */
[----:B------:R-:W-:Y:S01]  /*3110*/  FADD.FTZ R105, R105, -R0 ;  /* 0x8000000069697221 */ /* 0x000fe20000010000 */
[----:B------:R-:W-:Y:S02]  /*3120*/  HADD2.F32 R104, -RZ, R57.H1_H1 ;  /* 0x30000039ff687230 */ /* 0x000fe40000004100 */
[----:B------:R-:W-:Y:S01]  /*3130*/  FADD.FTZ R73, R73, -R106 ;  /* 0x8000006a49497221 */ /* 0x000fe20000010000 */
[----:B------:R-:W-:-:S02]  /*3140*/  HADD2.F32 R103, -RZ, R58.H1_H1 ;  /* 0x3000003aff677230 */ /* 0x000fc40000004100 */
[----:B------:R-:W-:Y:S01]  /*3150*/  FADD.FTZ R215, R215, -R220 ;  /* 0x800000dcd7d77221 */ /* 0x000fe20000010000 */
[--C-:B------:R-:W-:Y:S02]  /*3160*/  HADD2.F32 R0, -RZ, R56.reuse.H0_H0 ;  /* 0x20000038ff007230 */ /* 0x100fe40000004100 */
[----:B------:R-:W-:Y:S01]  /*3170*/  FFMA.FTZ R68, R212, R75, R68 ;  /* 0x0000004bd4447223 */ /* 0x000fe20000010044 */
[----:B------:R-:W-:Y:S01]  /*3180*/  HADD2.F32 R70, -RZ, R56.H1_H1 ;  /* 0x30000038ff467230 */ /* 0x000fe20000004100 */
        /* <DEDUP_REMOVED lines=9> */
[C---:B------:R-:W-:Y:S01]  /*3220*/  LOP3.LUT P5, RZ, R237.reuse, 0xff0000, RZ, 0xc0, !PT ;  /* 0x00ff0000edff7812 */ /* 0x040fe200078ac0ff */
[----:B------:R-:W-:Y:S01]  /*3230*/  FMUL.FTZ R103, R72, UR6 ;  /* 0x0000000648677c20 */ /* 0x000fe20008410000 */
[----:B------:R-:W-:-:S02]  /*3240*/  LOP3.LUT P4, RZ, R237, 0xff, RZ, 0xc0, !PT ;  /* 0x000000ffedff7812 */ /* 0x000fc4000788c0ff */
[----:B------:R-:W-:Y:S02]  /*3250*/  ISETP.GE.U32.AND.EX P2, PT, R237, 0x1000000, PT, P2 ;  /* 0x01000000ed00780c */ /* 0x000fe40003f46120 */
[----:B------:R-:W-:Y:S02]  /*3260*/  F2FP.F16.F32.PACK_AB R71, R68, R71 ;  /* 0x000000474447723e */ /* 0x000fe400000000ff */
[C---:B------:R-:W-:Y:S01]  /*3270*/  F2FP.F16.F32.PACK_AB R70, R106.reuse, R217 ;  /* 0x000000d96a46723e */ /* 0x040fe200000000ff */
[----:B------:R-:W-:Y:S01]  /*3280*/  FMUL.FTZ R106, R106, UR6 ;  /* 0x000000066a6a7c20 */ /* 0x000fe20008410000 */
[C---:B------:R-:W-:Y:S01]  /*3290*/  F2FP.F16.F32.PACK_AB R69, R107.reuse, R72 ;  /* 0x000000486b45723e */ /* 0x040fe200000000ff */
[----:B------:R-:W-:Y:S01]  /*32a0*/  FMUL.FTZ R107, R107, UR6 ;  /* 0x000000066b6b7c20 */ /* 0x000fe20008410000 */
[C---:B------:R-:W-:Y:S01]  /*32b0*/  F2FP.F16.F32.PACK_AB R68, R73.reuse, R0 ;  /* 0x000000004944723e */ /* 0x040fe200000000ff */
[----:B------:R-:W-:Y:S01]  /*32c0*/  FMUL.FTZ R72, R0, UR6 ;  /* 0x0000000600487c20 */ /* 0x000fe20008410000 */
[----:B------:R-:W-:Y:S01]  /*32d0*/  LOP3.LUT P6, RZ, R236, 0xff0000, RZ, 0xc0, !PT ;  /* 0x00ff0000ecff7812 */ /* 0x000fe200078cc0ff */
[----:B------:R-:W-:Y:S01]  /*32e0*/  FMUL.FTZ R73, R73, UR6 ;  /* 0x0000000649497c20 */ /* 0x000fe20008410000 */
[----:B------:R-:W-:-:S02]  /*32f0*/  FSEL R75, R75, RZ, P2 ;  /* 0x000000ff4b4b7208 */ /* 0x000fc40001000000 */
[----:B------:R-:W-:Y:S02]  /*3300*/  FSEL R102, R102, RZ, P5 ;  /* 0x000000ff66667208 */ /* 0x000fe40002800000 */
[----:B------:R-:W-:Y:S02]  /*3310*/  FSEL R74, R74, RZ, P4 ;  /* 0x000000ff4a4a7208 */ /* 0x000fe40002000000 */
[----:B------:R-:W-:Y:S02]  /*3320*/  LOP3.LUT P3, RZ, R237, 0xff00, RZ, 0xc0, !PT ;  /* 0x0000ff00edff7812 */ /* 0x000fe4000786c0ff */
        /* <DEDUP_REMOVED lines=8> */
[----:B------:R-:W-:-:S02]  /*33b0*/  F2FP.F16.F32.PACK_AB R75, R75, R102 ;  /* 0x000000664b4b723e */ /* 0x000fc400000000ff */
[----:B------:R-:W-:Y:S02]  /*33c0*/  F2FP.F16.F32.PACK_AB R74, R105, R74 ;  /* 0x0000004a694a723e */ /* 0x000fe400000000ff */
[----:B------:R-:W-:Y:S02]  /*33d0*/  F2FP.F16.F32.PACK_AB R73, R107, R0 ;  /* 0x000000006b49723e */ /* 0x000fe400000000ff */
[----:B------:R-:W-:Y:S01]  /*33e0*/  F2FP.F16.F32.PACK_AB R72, R103, R72 ;  /* 0x000000486748723e */ /* 0x000fe200000000ff */
[----:B------:R-:W-:Y:S06]  /*33f0*/  BRA `(.L_x_722) ;  /* 0x0000001400407947 */ /* 0x000fec0003800000 */
.L_x_719:
        /* <DEDUP_REMOVED lines=15> */
[----:B-----5:R-:W-:Y:S01]  /*34f0*/  ISETP.GE.U32.AND P2, PT, R236, RZ, PT ;  /* 0x000000ffec00720c */ /* 0x020fe20003f46070 */
[C---:B------:R-:W-:Y:S01]  /*3500*/  FMUL.FTZ R75, R212.reuse, R75 ;  /* 0x0000004bd44b7220 */ /* 0x040fe20000410000 */
[C---:B------:R-:W-:Y:S01]  /*3510*/  FMUL.FTZ R55, R212.reuse, R55 ;  /* 0x00000037d4377220 */ /* 0x040fe20000410000 */
[----:B------:R-:W-:Y:S01]  /*3520*/  FADD.FTZ R215, R215, -R220 ;  /* 0x800000dcd7d77221 */ /* 0x000fe20000010000 */
[----:B------:R-:W-:Y:S01]  /*3530*/  ISETP.GE.U32.AND.EX P5, PT, R237, 0x1000000, PT, P2 ;  /* 0x01000000ed00780c */ /* 0x000fe20003fa6120 */
[----:B------:R-:W-:Y:S01]  /*3540*/  FMUL.FTZ R52, R75, UR6 ;  /* 0x000000064b347c20 */ /* 0x000fe20008410000 */
[----:B------:R-:W-:Y:S01]  /*3550*/  FMUL.FTZ R55, R55, UR6 ;  /* 0x0000000637377c20 */ /* 0x000fe20008410000 */
[C---:B------:R-:W-:Y:S01]  /*3560*/  FMUL.FTZ R217, R212.reuse, R217 ;  /* 0x000000d9d4d97220 */ /* 0x040fe20000410000 */
[----:B------:R-:W-:Y:S01]  /*3570*/  LOP3.LUT P3, RZ, R237, 0xff0000, RZ, 0xc0, !PT ;  /* 0x00ff0000edff7812 */ /* 0x000fe2000786c0ff */
[----:B------:R-:W-:Y:S01]  /*3580*/  FMUL.FTZ R215, R212, R215 ;  /* 0x000000d7d4d77220 */ /* 0x000fe20000410000 */
[-CC-:B------:R-:W-:Y:S01]  /*3590*/  FFMA.FTZ R214, R214, R99.reuse, R227.reuse ;  /* 0x00000063d6d67223 */ /* 0x180fe200000100e3 */
[-CC-:B------:R-:W-:Y:S01]  /*35a0*/  FFMA.FTZ R106, R106, R99.reuse, R227.reuse ;  /* 0x000000636a6a7223 */ /* 0x180fe200000100e3 */
[----:B------:R-:W-:Y:S01]  /*35b0*/  FSEL R102, R52, RZ, P5 ;  /* 0x000000ff34667208 */ /* 0x000fe20002800000 */
[----:B------:R-:W-:Y:S01]  /*35c0*/  FMUL.FTZ R217, R217, UR6 ;  /* 0x00000006d9d97c20 */ /* 0x000fe20008410000 */
[----:B------:R-:W-:Y:S01]  /*35d0*/  LOP3.LUT P4, RZ, R237, 0xff, RZ, 0xc0, !PT ;  /* 0x000000ffedff7812 */ /* 0x000fe2000788c0ff */
[----:B------:R-:W-:Y:S01]  /*35e0*/  FMUL.FTZ R215, R215, UR6 ;  /* 0x00000006d7d77c20 */ /* 0x000fe20008410000 */
[----:B------:R-:W-:Y:S01]  /*35f0*/  LOP3.LUT P5, RZ, R147, 0xff, RZ, 0xc0, !PT ;  /* 0x000000ff93ff7812 */ /* 0x000fe200078ac0ff */
[-CC-:B------:R-:W-:Y:S01]  /*3600*/  FFMA.FTZ R0, R0, R99.reuse, R227.reuse ;  /* 0x0000006300007223 */ /* 0x180fe200000100e3 */
[----:B------:R-:W-:Y:S01]  /*3610*/  FSEL R75, R55, RZ, P3 ;  /* 0x000000ff374b7208 */ /* 0x000fe20001800000 */
[----:B------:R-:W-:Y:S01]  /*3620*/  FFMA.FTZ R53, R104, R99, R227 ;  /* 0x0000006368357223 */ /* 0x000fe200000100e3 */
[----:B------:R-:W-:Y:S01]  /*3630*/  LOP3.LUT P3, RZ, R237, 0xff00, RZ, 0xc0, !PT ;  /* 0x0000ff00edff7812 */ /* 0x000fe2000786c0ff */
[----:B------:R-:W-:Y:S01]  /*3640*/  FADD.FTZ R107, R107, -R214 ;  /* 0x800000d66b6b7221 */ /* 0x000fe20000010000 */
[----:B------:R-:W-:Y:S01]  /*3650*/  ISETP.GE.U32.AND P2, PT, R146, RZ, PT ;  /* 0x000000ff9200720c */ /* 0x000fe20003f46070 */
[----:B------:R-:W-:Y:S01]  /*3660*/  FADD.FTZ R73, R73, -R106 ;  /* 0x8000006a49497221 */ /* 0x000fe20000010000 */
[----:B------:R-:W-:Y:S01]  /*3670*/  FSEL R74, R217, RZ, P4 ;  /* 0x000000ffd94a7208 */ /* 0x000fe20002000000 */
[----:B------:R-:W-:Y:S01]  /*3680*/  FADD.FTZ R105, R105, -R0 ;  /* 0x8000000069697221 */ /* 0x000fe20000010000 */
[----:B------:R-:W-:Y:S01]  /*3690*/  FSEL R54, R217, RZ, P5 ;  /* 0x000000ffd9367208 */ /* 0x000fe20002800000 */
[----:B------:R-:W-:Y:S01]  /*36a0*/  FADD.FTZ R103, R72, -R53 ;  /* 0x8000003548677221 */ /* 0x000fe20000010000 */
[----:B------:R-:W-:Y:S01]  /*36b0*/  FSEL R217, R215, RZ, P3 ;  /* 0x000000ffd7d97208 */ /* 0x000fe20001800000 */
[C---:B------:R-:W-:Y:S01]  /*36c0*/  FMUL.FTZ R107, R212.reuse, R107 ;  /* 0x0000006bd46b7220 */ /* 0x040fe20000410000 */
[C---:B------:R-:W-:Y:S01]  /*36d0*/  LOP3.LUT P6, RZ, R147.reuse, 0xff0000, RZ, 0xc0, !PT ;  /* 0x00ff000093ff7812 */ /* 0x040fe200078cc0ff */
[C---:B------:R-:W-:Y:S01]  /*36e0*/  FMUL.FTZ R0, R212.reuse, R73 ;  /* 0x00000049d4007220 */ /* 0x040fe20000410000 */
[----:B------:R-:W-:Y:S01]  /*36f0*/  ISETP.GE.U32.AND.EX P2, PT, R147, 0x1000000, PT, P2 ;  /* 0x010000009300780c */ /* 0x000fe20003f46120 */
[----:B------:R-:W-:Y:S01]  /*3700*/  FMUL.FTZ R107, R107, UR6 ;  /* 0x000000066b6b7c20 */ /* 0x000fe20008410000 */
[----:B------:R-:W-:Y:S01]  /*3710*/  LOP3.LUT P3, RZ, R147, 0xff00, RZ, 0xc0, !PT ;  /* 0x0000ff0093ff7812 */ /* 0x000fe2000786c0ff */
[----:B------:R-:W-:Y:S01]  /*3720*/  FMUL.FTZ R103, R212, R103 ;  /* 0x00000067d4677220 */ /* 0x000fe20000410000 */
[----:B------:R-:W-:Y:S01]  /*3730*/  FSEL R55, R55, RZ, P6 ;  /* 0x000000ff37377208 */ /* 0x000fe20003000000 */
[----:B------:R-:W-:Y:S01]  /*3740*/  FMUL.FTZ R0, R0, UR6 ;  /* 0x0000000600007c20 */ /* 0x000fe20008410000 */
[----:B------:R-:W-:Y:S01]  /*3750*/  FSEL R52, R52, RZ, P2 ;  /* 0x000000ff34347208 */ /* 0x000fe20001000000 */
[----:B------:R-:W-:Y:S01]  /*3760*/  FMUL.FTZ R105, R212, R105 ;  /* 0x00000069d4697220 */ /* 0x000fe20000410000 */
[----:B------:R-:W-:Y:S01]  /*3770*/  FSEL R53, R215, RZ, P3 ;  /* 0x000000ffd7357208 */ /* 0x000fe20001800000 */
[----:B------:R-:W-:Y:S01]  /*3780*/  FMUL.FTZ R103, R103, UR6 ;  /* 0x0000000667677c20 */ /* 0x000fe20008410000 */
[C---:B------:R-:W-:Y:S01]  /*3790*/  LOP3.LUT P6, RZ, R236.reuse, 0xff0000, RZ, 0xc0, !PT ;  /* 0x00ff0000ecff7812 */ /* 0x040fe200078cc0ff */
[----:B------:R-:W-:Y:S01]  /*37a0*/  FMUL.FTZ R105, R105, UR6 ;  /* 0x0000000669697c20 */ /* 0x000fe20008410000 */
[----:B------:R-:W-:-:S02]  /*37b0*/  LOP3.LUT P2, RZ, R236, 0xff000000, RZ, 0xc0, !PT ;  /* 0xff000000ecff7812 */ /* 0x000fc4000784c0ff */
[----:B------:R-:W-:Y:S02]  /*37c0*/  LOP3.LUT P3, RZ, R146, 0xff0000, RZ, 0xc0, !PT ;  /* 0x00ff000092ff7812 */ /* 0x000fe4000786c0ff */
[----:B------:R-:W-:Y:S02]  /*37d0*/  F2FP.F16.F32.PACK_AB R75, R102, R75 ;  /* 0x0000004b664b723e */ /* 0x000fe400000000ff */
[----:B------:R-:W-:Y:S02]  /*37e0*/  F2FP.F16.F32.PACK_AB R54, R53, R54 ;  /* 0x000000363536723e */ /* 0x000fe400000000ff */
[----:B------:R-:W-:Y:S02]  /*37f0*/  LOP3.LUT P4, RZ, R236, 0xff00, RZ, 0xc0, !PT ;  /* 0x0000ff00ecff7812 */ /* 0x000fe4000788c0ff */
[C---:B------:R-:W-:Y:S02]  /*3800*/  FSEL R73, R107.reuse, RZ, P6 ;  /* 0x000000ff6b497208 */ /* 0x040fe40003000000 */
[----:B------:R-:W-:-:S02]  /*3810*/  FSEL R53, R107, RZ, P3 ;  /* 0x000000ff6b357208 */ /* 0x000fc40001800000 */
[----:B------:R-:W-:Y:S02]  /*3820*/  FSEL R102, R0, RZ, P2 ;  /* 0x000000ff00667208 */ /* 0x000fe40001000000 */
[----:B------:R-:W-:Y:S02]  /*3830*/  LOP3.LUT P5, RZ, R236, 0xff, RZ, 0xc0, !PT ;  /* 0x000000ffecff7812 */ /* 0x000fe400078ac0ff */
[C---:B------:R-:W-:Y:S02]  /*3840*/  LOP3.LUT P6, RZ, R146.reuse, 0xff000000, RZ, 0xc0, !PT ;  /* 0xff00000092ff7812 */ /* 0x040fe400078cc0ff */
[C---:B------:R-:W-:Y:S02]  /*3850*/  LOP3.LUT P3, RZ, R146.reuse, 0xff00, RZ, 0xc0, !PT ;  /* 0x0000ff0092ff7812 */ /* 0x040fe4000786c0ff */
[----:B------:R-:W-:Y:S02]  /*3860*/  LOP3.LUT P2, RZ, R146, 0xff, RZ, 0xc0, !PT ;  /* 0x000000ff92ff7812 */ /* 0x000fe4000784c0ff */
[----:B------:R-:W-:-:S02]  /*3870*/  F2FP.F16.F32.PACK_AB R55, R52, R55 ;  /* 0x000000373437723e */ /* 0x000fc400000000ff */
[C---:B------:R-:W-:Y:S02]  /*3880*/  FSEL R107, R103.reuse, RZ, P4 ;  /* 0x000000ff676b7208 */ /* 0x040fe40002000000 */
[----:B------:R-:W-:Y:S02]  /*3890*/  FSEL R0, R0, RZ, P6 ;  /* 0x000000ff00007208 */ /* 0x000fe40003000000 */
[----:B------:R-:W-:Y:S02]  /*38a0*/  FSEL R103, R103, RZ, P3 ;  /* 0x000000ff67677208 */ /* 0x000fe40001800000 */
        /* <DEDUP_REMOVED lines=8> */
.L_x_725:
[-CC-:B------:R-:W-:Y:S01]  /*3930*/  FFMA.FTZ R53, R218, R99.reuse, R227.reuse ;  /* 0x00000063da357223 */ /* 0x180fe200000100e3 */
[-CC-:B------:R-:W-:Y:S01]  /*3940*/  FFMA.FTZ R222, R222, R99.reuse, R227.reuse ;  /* 0x00000063dede7223 */ /* 0x180fe200000100e3 */
[-CC-:B------:R-:W-:Y:S01]  /*3950*/  FFMA.FTZ R224, R224, R99.reuse, R227.reuse ;  /* 0x00000063e0e07223 */ /* 0x180fe200000100e3 */
[----:B------:R-:W-:Y:S01]  /*3960*/  FFMA.FTZ R220, R220, R99, R227 ;  /* 0x00000063dcdc7223 */ /* 0x000fe200000100e3 */
[----:B------:R-:W-:Y:S01]  /*3970*/  FADD.FTZ R53, R74, -R53 ;  /* 0x800000354a357221 */ /* 0x000fe20000010000 */
[----:B------:R-:W-:Y:S01]  /*3980*/  FADD.FTZ R217, R217, -R222 ;  /* 0x800000ded9d97221 */ /* 0x000fe20000010000 */
[----:B------:R-:W-:Y:S01]  /*3990*/  FADD.FTZ R75, R75, -R224 ;  /* 0x800000e04b4b7221 */ /* 0x000fe20000010000 */
[----:B-----5:R-:W-:Y:S01]  /*39a0*/  LOP3.LUT P6, RZ, R237, 0xff0000, RZ, 0xc0, !PT ;  /* 0x00ff0000edff7812 */ /* 0x020fe200078cc0ff */
[C---:B------:R-:W-:Y:S01]  /*39b0*/  FMUL.FTZ R71, R212.reuse, R53 ;  /* 0x00000035d4477220 */ /* 0x040fe20000410000 */
[----:B------:R-:W-:Y:S01]  /*39c0*/  LOP3.LUT P4, RZ, R147, 0xff0000, RZ, 0xc0, !PT ;  /* 0x00ff000093ff7812 */ /* 0x000fe2000788c0ff */
[C---:B------:R-:W-:Y:S01]  /*39d0*/  FMUL.FTZ R70, R212.reuse, R217 ;  /* 0x000000d9d4467220 */ /* 0x040fe20000410000 */
[----:B------:R-:W-:Y:S01]  /*39e0*/  FADD.FTZ R215, R215, -R220 ;  /* 0x800000dcd7d77221 */ /* 0x000fe20000010000 */
[----:B------:R-:W-:Y:S01]  /*39f0*/  FMUL.FTZ R52, R71, UR6 ;  /* 0x0000000647347c20 */ /* 0x000fe20008410000 */
[C---:B------:R-:W-:Y:S01]  /*3a00*/  FMUL.FTZ R68, R212.reuse, R75 ;  /* 0x0000004bd4447220 */ /* 0x040fe20000410000 */
[----:B------:R-:W-:Y:S01]  /*3a10*/  LOP3.LUT P5, RZ, R237, 0xff, RZ, 0xc0, !PT ;  /* 0x000000ffedff7812 */ /* 0x000fe200078ac0ff */
[----:B------:R-:W-:Y:S01]  /*3a20*/  FMUL.FTZ R215, R212, R215 ;  /* 0x000000d7d4d77220 */ /* 0x000fe20000410000 */
[----:B------:R-:W-:Y:S01]  /*3a30*/  ISETP.GE.U32.AND P2, PT, R236, RZ, PT ;  /* 0x000000ffec00720c */ /* 0x000fe20003f46070 */
[-CC-:B------:R-:W-:Y:S01]  /*3a40*/  FFMA.FTZ R214, R214, R99.reuse, R227.reuse ;  /* 0x00000063d6d67223 */ /* 0x180fe200000100e3 */
[----:B------:R-:W-:Y:S01]  /*3a50*/  FSEL R75, R52, RZ, P6 ;  /* 0x000000ff344b7208 */ /* 0x000fe20003000000 */
[----:B------:R-:W-:Y:S01]  /*3a60*/  FMUL.FTZ R53, R68, UR6 ;  /* 0x0000000644357c20 */ /* 0x000fe20008410000 */
[----:B------:R-:W-:Y:S01]  /*3a70*/  FSEL R55, R52, RZ, P4 ;  /* 0x000000ff34377208 */ /* 0x000fe20002000000 */
[----:B------:R-:W-:Y:S01]  /*3a80*/  FMUL.FTZ R52, R70, UR6 ;  /* 0x0000000646347c20 */ /* 0x000fe20008410000 */
[----:B------:R-:W-:Y:S01]  /*3a90*/  LOP3.LUT P6, RZ, R147, 0xff, RZ, 0xc0, !PT ;  /* 0x000000ff93ff7812 */ /* 0x000fe200078cc0ff */
[-CC-:B------:R-:W-:Y:S01]  /*3aa0*/  FFMA.FTZ R106, R106, R99.reuse, R227.reuse ;  /* 0x000000636a6a7223 */ /* 0x180fe200000100e3 */
[----:B------:R-:W-:Y:S01]  /*3ab0*/  ISETP.GE.U32.AND P3, PT, R146, RZ, PT ;  /* 0x000000ff9200720c */ /* 0x000fe20003f66070 */
[----:B------:R-:W-:Y:S01]  /*3ac0*/  FADD.FTZ R107, R107, -R214 ;  /* 0x800000d66b6b7221 */ /* 0x000fe20000010000 */
[C---:B------:R-:W-:Y:S01]  /*3ad0*/  FSEL R74, R52.reuse, RZ, P5 ;  /* 0x000000ff344a7208 */ /* 0x040fe20002800000 */
[----:B------:R-:W-:Y:S01]  /*3ae0*/  FADD.FTZ R73, R73, -R106 ;  /* 0x8000006a49497221 */ /* 0x000fe20000010000 */
[----:B------:R-:W-:Y:S01]  /*3af0*/  FSEL R54, R52, RZ, P6 ;  /* 0x000000ff34367208 */ /* 0x000fe20003000000 */
[----:B------:R-:W-:Y:S01]  /*3b00*/  FMUL.FTZ R52, R215, UR6 ;  /* 0x00000006d7347c20 */ /* 0x000fe20008410000 */
[C---:B------:R-:W-:Y:S01]  /*3b10*/  LOP3.LUT P4, RZ, R237.reuse, 0xff00, RZ, 0xc0, !PT ;  /* 0x0000ff00edff7812 */ /* 0x040fe2000788c0ff */
[----:B------:R-:W-:Y:S01]  /*3b20*/  FFMA.FTZ R0, R0, R99, R227 ;  /* 0x0000006300007223 */ /* 0x000fe200000100e3 */
[----:B------:R-:W-:Y:S01]  /*3b30*/  ISETP.GE.U32.AND.EX P2, PT, R237, 0x1000000, PT, P2 ;  /* 0x01000000ed00780c */ /* 0x000fe20003f46120 */
[----:B------:R-:W-:Y:S01]  /*3b40*/  FMUL.FTZ R69, R212, R107 ;  /* 0x0000006bd4457220 */ /* 0x000fe20000410000 */
[----:B------:R-:W-:Y:S01]  /*3b50*/  ISETP.GE.U32.AND.EX P3, PT, R147, 0x1000000, PT, P3 ;  /* 0x010000009300780c */ /* 0x000fe20003f66130 */
[----:B------:R-:W-:Y:S01]  /*3b60*/  FADD.FTZ R105, R105, -R0 ;  /* 0x8000000069697221 */ /* 0x000fe20000010000 */
[----:B------:R-:W-:Y:S01]  /*3b70*/  FSEL R103, R52, RZ, P4 ;  /* 0x000000ff34677208 */ /* 0x000fe20002000000 */
[----:B------:R-:W-:Y:S01]  /*3b80*/  FMUL.FTZ R0, R69, UR6 ;  /* 0x0000000645007c20 */ /* 0x000fe20008410000 */
[----:B------:R-:W-:Y:S01]  /*3b90*/  LOP3.LUT P4, RZ, R147, 0xff00, RZ, 0xc0, !PT ;  /* 0x0000ff0093ff7812 */ /* 0x000fe2000788c0ff */
[----:B------:R-:W-:Y:S01]  /*3ba0*/  FMUL.FTZ R105, R212, R105 ;  /* 0x00000069d4697220 */ /* 0x000fe20000410000 */
[----:B------:R-:W-:-:S02]  /*3bb0*/  FSEL R102, R53, RZ, P2 ;  /* 0x000000ff35667208 */ /* 0x000fc40001000000 */
[----:B------:R-:W-:Y:S01]  /*3bc0*/  FSEL R218, R53, RZ, P3 ;  /* 0x000000ff35da7208 */ /* 0x000fe20001800000 */
[----:B------:R-:W-:Y:S01]  /*3bd0*/  FFMA.FTZ R53, R104, R99, R227 ;  /* 0x0000006368357223 */ /* 0x000fe200000100e3 */
[----:B------:R-:W-:Y:S01]  /*3be0*/  FSEL R107, R52, RZ, P4 ;  /* 0x000000ff346b7208 */ /* 0x000fe20002000000 */
[----:B------:R-:W-:Y:S01]  /*3bf0*/  FMUL.FTZ R52, R212, R73 ;  /* 0x00000049d4347220 */ /* 0x000fe20000410000 */
[----:B------:R-:W-:Y:S01]  /*3c00*/  LOP3.LUT P2, RZ, R236, 0xff0000, RZ, 0xc0, !PT ;  /* 0x00ff0000ecff7812 */ /* 0x000fe2000784c0ff */
[----:B------:R-:W-:Y:S01]  /*3c10*/  FADD.FTZ R53, R72, -R53 ;  /* 0x8000003548357221 */ /* 0x000fe20000010000 */
[----:B------:R-:W-:Y:S02]  /*3c20*/  F2FP.F16.F32.PACK_AB R71, R68, R71 ;  /* 0x000000474447723e */ /* 0x000fe400000000ff */
[----:B------:R-:W-:Y:S01]  /*3c30*/  LOP3.LUT P4, RZ, R146, 0xff0000, RZ, 0xc0, !PT ;  /* 0x00ff000092ff7812 */ /* 0x000fe2000788c0ff */
[----:B------:R-:W-:Y:S01]  /*3c40*/  FMUL.FTZ R68, R212, R53 ;  /* 0x00000035d4447220 */ /* 0x000fe20000410000 */
[C---:B------:R-:W-:Y:S01]  /*3c50*/  F2FP.F16.F32.PACK_AB R69, R52.reuse, R69 ;  /* 0x000000453445723e */ /* 0x040fe200000000ff */
[----:B------:R-:W-:Y:S01]  /*3c60*/  FMUL.FTZ R52, R52, UR6 ;  /* 0x0000000634347c20 */ /* 0x000fe20008410000 */
[----:B------:R-:W-:-:S02]  /*3c70*/  LOP3.LUT P3, RZ, R236, 0xff000000, RZ, 0xc0, !PT ;  /* 0xff000000ecff7812 */ /* 0x000fc4000786c0ff */
[C---:B------:R-:W-:Y:S02]  /*3c80*/  FSEL R73, R0.reuse, RZ, P2 ;  /* 0x000000ff00497208 */ /* 0x040fe40001000000 */
[----:B------:R-:W-:Y:S01]  /*3c90*/  FSEL R53, R0, RZ, P4 ;  /* 0x000000ff00357208 */ /* 0x000fe20002000000 */
[----:B------:R-:W-:Y:S01]  /*3ca0*/  FMUL.FTZ R0, R68, UR6 ;  /* 0x0000000644007c20 */ /* 0x000fe20008410000 */
[----:B------:R-:W-:Y:S02]  /*3cb0*/  F2FP.F16.F32.PACK_AB R75, R102, R75 ;  /* 0x0000004b664b723e */ /* 0x000fe400000000ff */
[----:B------:R-:W-:Y:S01]  /*3cc0*/  F2FP.F16.F32.PACK_AB R68, R68, R105 ;  /* 0x000000694444723e */ /* 0x000fe200000000ff */
[----:B------:R-:W-:Y:S01]  /*3cd0*/  FMUL.FTZ R105, R105, UR6 ;  /* 0x0000000669697c20 */ /* 0x000fe20008410000 */
[----:B------:R-:W-:Y:S02]  /*3ce0*/  LOP3.LUT P2, RZ, R146, 0xff000000, RZ, 0xc0, !PT ;  /* 0xff00000092ff7812 */ /* 0x000fe4000784c0ff */
[----:B------:R-:W-:-:S02]  /*3cf0*/  FSEL R102, R52, RZ, P3 ;  /* 0x000000ff34667208 */ /* 0x000fc40001800000 */
[C---:B------:R-:W-:Y:S02]  /*3d00*/  LOP3.LUT P5, RZ, R236.reuse, 0xff00, RZ, 0xc0, !PT ;  /* 0x0000ff00ecff7812 */ /* 0x040fe400078ac0ff */
[----:B------:R-:W-:Y:S02]  /*3d10*/  LOP3.LUT P6, RZ, R236, 0xff, RZ, 0xc0, !PT ;  /* 0x000000ffecff7812 */ /* 0x000fe400078cc0ff */
[C---:B------:R-:W-:Y:S02]  /*3d20*/  LOP3.LUT P4, RZ, R146.reuse, 0xff00, RZ, 0xc0, !PT ;  /* 0x0000ff0092ff7812 */ /* 0x040fe4000788c0ff */
[----:B------:R-:W-:Y:S02]  /*3d30*/  LOP3.LUT P3, RZ, R146, 0xff, RZ, 0xc0, !PT ;  /* 0x000000ff92ff7812 */ /* 0x000fe4000786c0ff */
[----:B------:R-:W-:Y:S02]  /*3d40*/  F2FP.F16.F32.PACK_AB R54, R107, R54 ;  /* 0x000000366b36723e */ /* 0x000fe400000000ff */
[----:B------:R-:W-:-:S02]  /*3d50*/  F2FP.F16.F32.PACK_AB R74, R103, R74 ;  /* 0x0000004a674a723e */ /* 0x000fc400000000ff */
[----:B------:R-:W-:Y:S02]  /*3d60*/  FSEL R104, R52, RZ, P2 ;  /* 0x000000ff34687208 */ /* 0x000fe40001000000 */
[C---:B------:R-:W-:Y:S02]  /*3d70*/  FSEL R103, R0.reuse, RZ, P5 ;  /* 0x000000ff00677208 */ /* 0x040fe40002800000 */
        /* <DEDUP_REMOVED lines=10> */
.L_x_724:
[----:B------:R-:W-:Y:S01]  /*3e20*/  UMOV UR4, UR8 ;  /* 0x0000000800047c82 */ /* 0x000fe20008000000 */
[----:B------:R-:W-:Y:S01]  /*3e30*/  UMOV UR5, UR9 ;  /* 0x0000000900057c82 */ /* 0x000fe20008000000 */
[----:B------:R-:W-:-:S04]  /*3e40*/  UISETP.NE.U32.AND UP0, UPT, UR4, URZ, UPT ;  /* 0x000000ff0400728c */ /* 0x000fc8000bf05070 */
[----:B------:R-:W-:-:S09]  /*3e50*/  UISETP.NE.AND.EX UP0, UPT, UR5, URZ, UPT, UP0 ;  /* 0x000000ff0500728c */ /* 0x000fd2000bf05300 */
[----:B------:R-:W-:Y:S05]  /*3e60*/  BRA.U UP0, `(.L_x_726) ;  /* 0x00000005004c7547 */ /* 0x000fea000b800000 */
[-CC-:B------:R-:W-:Y:S01]  /*3e70*/  FFMA.FTZ R53, R218, R99.reuse, R227.reuse ;  /* 0x00000063da357223 */ /* 0x180fe200000100e3 */
[--C-:B-----5:R-:W-:Y:S02]  /*3e80*/  HADD2.F32 R55, -RZ, R59.reuse.H0_H0 ;  /* 0x2000003bff377230 */ /* 0x120fe40000004100 */
[-CC-:B------:R-:W-:Y:S01]  /*3e90*/  FFMA.FTZ R220, R220, R99.reuse, R227.reuse ;  /* 0x00000063dcdc7223 */ /* 0x180fe200000100e3 */
[-C--:B------:R-:W-:Y:S01]  /*3ea0*/  FFMA.FTZ R224, R224, R99.reuse, R227 ;  /* 0x00000063e0e07223 */ /* 0x080fe200000100e3 */
[----:B------:R-:W-:Y:S01]  /*3eb0*/  FADD.FTZ R53, R74, -R53 ;  /* 0x800000354a357221 */ /* 0x000fe20000010000 */
[----:B------:R-:W-:Y:S02]  /*3ec0*/  HADD2.F32 R103, -RZ, R58.H1_H1 ;  /* 0x3000003aff677230 */ /* 0x000fe40000004100 */
[----:B------:R-:W-:Y:S01]  /*3ed0*/  FFMA.FTZ R222, R222, R99, R227 ;  /* 0x00000063dede7223 */ /* 0x000fe200000100e3 */
[----:B------:R-:W-:Y:S01]  /*3ee0*/  FADD.FTZ R215, R215, -R220 ;  /* 0x800000dcd7d77221 */ /* 0x000fe20000010000 */
[----:B------:R-:W-:Y:S01]  /*3ef0*/  FFMA.FTZ R55, R212, R53, R55 ;  /* 0x00000035d4377223 */ /* 0x000fe20000010037 */
[----:B------:R-:W-:-:S02]  /*3f00*/  HADD2.F32 R54, -RZ, R59.H1_H1 ;  /* 0x3000003bff367230 */ /* 0x000fc40000004100 */
[----:B------:R-:W-:Y:S01]  /*3f10*/  FADD.FTZ R75, R75, -R224 ;  /* 0x800000e04b4b7221 */ /* 0x000fe20000010000 */
[----:B------:R-:W-:Y:S01]  /*3f20*/  FFMA.FTZ R214, R214, R99, R227 ;  /* 0x00000063d6d67223 */ /* 0x000fe200000100e3 */
[----:B------:R-:W-:Y:S01]  /*3f30*/  FMUL.FTZ R55, R55, UR6 ;  /* 0x0000000637377c20 */ /* 0x000fe20008410000 */
[----:B------:R-:W-:Y:S01]  /*3f40*/  HADD2.F32 R52, -RZ, R58.H0_H0 ;  /* 0x2000003aff347230 */ /* 0x000fe20000004100 */
[----:B------:R-:W-:Y:S01]  /*3f50*/  LOP3.LUT P6, RZ, R237, 0xff0000, RZ, 0xc0, !PT ;  /* 0x00ff0000edff7812 */ /* 0x000fe200078cc0ff */
[----:B------:R-:W-:Y:S01]  /*3f60*/  FADD.FTZ R217, R217, -R222 ;  /* 0x800000ded9d97221 */ /* 0x000fe20000010000 */
[----:B------:R-:W-:Y:S01]  /*3f70*/  LOP3.LUT P4, RZ, R147, 0xff0000, RZ, 0xc0, !PT ;  /* 0x00ff000093ff7812 */ /* 0x000fe2000788c0ff */
[C---:B------:R-:W-:Y:S01]  /*3f80*/  FFMA.FTZ R215, R212.reuse, R215, R103 ;  /* 0x000000d7d4d77223 */ /* 0x040fe20000010067 */
[--C-:B------:R-:W-:Y:S02]  /*3f90*/  HADD2.F32 R103, -RZ, R57.reuse.H0_H0 ;  /* 0x20000039ff677230 */ /* 0x100fe40000004100 */
[----:B------:R-:W-:Y:S01]  /*3fa0*/  FFMA.FTZ R54, R212, R75, R54 ;  /* 0x0000004bd4367223 */ /* 0x000fe20000010036 */
[----:B------:R-:W-:Y:S01]  /*3fb0*/  FADD.FTZ R107, R107, -R214 ;  /* 0x800000d66b6b7221 */ /* 0x000fe20000010000 */
[--C-:B------:R-:W-:Y:S01]  /*3fc0*/  FFMA.FTZ R53, R104, R99, R227.reuse ;  /* 0x0000006368357223 */ /* 0x100fe200000100e3 */
[----:B------:R-:W-:Y:S01]  /*3fd0*/  FSEL R75, R55, RZ, P6 ;  /* 0x000000ff374b7208 */ /* 0x000fe20003000000 */
[----:B------:R-:W-:Y:S01]  /*3fe0*/  FFMA.FTZ R52, R212, R217, R52 ;  /* 0x000000d9d4347223 */ /* 0x000fe20000010034 */
[----:B------:R-:W-:Y:S01]  /*3ff0*/  ISETP.GE.U32.AND P2, PT, R236, RZ, PT ;  /* 0x000000ffec00720c */ /* 0x000fe20003f46070 */
[----:B------:R-:W-:Y:S01]  /*4000*/  FFMA.FTZ R106, R106, R99, R227 ;  /* 0x000000636a6a7223 */ /* 0x000fe200000100e3 */
[----:B------:R-:W-:Y:S01]  /*4010*/  ISETP.GE.U32.AND P3, PT, R146, RZ, PT ;  /* 0x000000ff9200720c */ /* 0x000fe20003f66070 */
[----:B------:R-:W-:Y:S01]  /*4020*/  FMUL.FTZ R215, R215, UR6 ;  /* 0x00000006d7d77c20 */ /* 0x000fe20008410000 */
[----:B------:R-:W-:Y:S01]  /*4030*/  FSEL R55, R55, RZ, P4 ;  /* 0x000000ff37377208 */ /* 0x000fe20002000000 */
[----:B------:R-:W-:Y:S01]  /*4040*/  FFMA.FTZ R103, R212, R107, R103 ;  /* 0x0000006bd4677223 */ /* 0x000fe20000010067 */
[C---:B------:R-:W-:Y:S01]  /*4050*/  LOP3.LUT P4, RZ, R237.reuse, 0xff00, RZ, 0xc0, !PT ;  /* 0x0000ff00edff7812 */ /* 0x040fe2000788c0ff */
[----:B------:R-:W-:Y:S01]  /*4060*/  FMUL.FTZ R74, R54, UR6 ;  /* 0x00000006364a7c20 */ /* 0x000fe20008410000 */
[----:B------:R-:W-:Y:S01]  /*4070*/  FADD.FTZ R53, R72, -R53 ;  /* 0x8000003548357221 */ /* 0x000fe20000010000 */
[----:B------:R-:W-:Y:S01]  /*4080*/  FFMA.FTZ R0, R0, R99, R227 ;  /* 0x0000006300007223 */ /* 0x000fe200000100e3 */
[----:B------:R-:W-:Y:S01]  /*4090*/  HADD2.F32 R107, -RZ, R57.H1_H1 ;  /* 0x30000039ff6b7230 */ /* 0x000fe20000004100 */
[----:B------:R-:W-:Y:S01]  /*40a0*/  ISETP.GE.U32.AND.EX P2, PT, R237, 0x1000000, PT, P2 ;  /* 0x01000000ed00780c */ /* 0x000fe20003f46120 */
[----:B------:R-:W-:Y:S01]  /*40b0*/  FMUL.FTZ R54, R52, UR6 ;  /* 0x0000000634367c20 */ /* 0x000fe20008410000 */
[----:B------:R-:W-:Y:S01]  /*40c0*/  ISETP.GE.U32.AND.EX P3, PT, R147, 0x1000000, PT, P3 ;  /* 0x010000009300780c */ /* 0x000fe20003f66130 */
[----:B------:R-:W-:Y:S01]  /*40d0*/  FADD.FTZ R73, R73, -R106 ;  /* 0x8000006a49497221 */ /* 0x000fe20000010000 */
[--C-:B------:R-:W-:Y:S01]  /*40e0*/  HADD2.F32 R72, -RZ, R56.reuse.H1_H1 ;  /* 0x30000038ff487230 */ /* 0x100fe20000004100 */
[----:B------:R-:W-:Y:S01]  /*40f0*/  LOP3.LUT P5, RZ, R237, 0xff, RZ, 0xc0, !PT ;  /* 0x000000ffedff7812 */ /* 0x000fe200078ac0ff */
[----:B------:R-:W-:Y:S01]  /*4100*/  FADD.FTZ R105, R105, -R0 ;  /* 0x8000000069697221 */ /* 0x000fe20000010000 */
[----:B------:R-:W-:Y:S01]  /*4110*/  FSEL R217, R215, RZ, P4 ;  /* 0x000000ffd7d97208 */ /* 0x000fe20002000000 */
[----:B------:R-:W-:Y:S01]  /*4120*/  HADD2.F32 R0, -RZ, R56.H0_H0 ;  /* 0x20000038ff007230 */ /* 0x000fe20000004100 */
[C---:B------:R-:W-:Y:S01]  /*4130*/  LOP3.LUT P6, RZ, R147.reuse, 0xff, RZ, 0xc0, !PT ;  /* 0x000000ff93ff7812 */ /* 0x040fe200078cc0ff */
[C---:B------:R-:W-:Y:S01]  /*4140*/  FFMA.FTZ R107, R212.reuse, R73, R107 ;  /* 0x00000049d46b7223 */ /* 0x040fe2000001006b */
[----:B------:R-:W-:Y:S01]  /*4150*/  LOP3.LUT P4, RZ, R147, 0xff00, RZ, 0xc0, !PT ;  /* 0x0000ff0093ff7812 */ /* 0x000fe2000788c0ff */
[----:B------:R-:W-:Y:S01]  /*4160*/  FFMA.FTZ R72, R212, R53, R72 ;  /* 0x00000035d4487223 */ /* 0x000fe20000010048 */
[C---:B------:R-:W-:Y:S01]  /*4170*/  FSEL R102, R74.reuse, RZ, P2 ;  /* 0x000000ff4a667208 */ /* 0x040fe20001000000 */
[----:B------:R-:W-:Y:S01]  /*4180*/  FMUL.FTZ R103, R103, UR6 ;  /* 0x0000000667677c20 */ /* 0x000fe20008410000 */
[----:B------:R-:W-:Y:S01]  /*4190*/  FSEL R52, R74, RZ, P3 ;  /* 0x000000ff4a347208 */ /* 0x000fe20001800000 */
[----:B------:R-:W-:Y:S01]  /*41a0*/  FMUL.FTZ R107, R107, UR6 ;  /* 0x000000066b6b7c20 */ /* 0x000fe20008410000 */
[----:B------:R-:W-:Y:S01]  /*41b0*/  FSEL R74, R54, RZ, P5 ;  /* 0x000000ff364a7208 */ /* 0x000fe20002800000 */
[----:B------:R-:W-:Y:S01]  /*41c0*/  FFMA.FTZ R0, R212, R105, R0 ;  /* 0x00000069d4007223 */ /* 0x000fe20000010000 */
[----:B------:R-:W-:-:S02]  /*41d0*/  FSEL R54, R54, RZ, P6 ;  /* 0x000000ff36367208 */ /* 0x000fc40003000000 */
[----:B------:R-:W-:Y:S02]  /*41e0*/  FSEL R53, R215, RZ, P4 ;  /* 0x000000ffd7357208 */ /* 0x000fe40002000000 */
[----:B------:R-:W-:Y:S02]  /*41f0*/  LOP3.LUT P2, RZ, R236, 0xff0000, RZ, 0xc0, !PT ;  /* 0x00ff0000ecff7812 */ /* 0x000fe4000784c0ff */
[----:B------:R-:W-:Y:S02]  /*4200*/  LOP3.LUT P4, RZ, R146, 0xff0000, RZ, 0xc0, !PT ;  /* 0x00ff000092ff7812 */ /* 0x000fe4000788c0ff */
[----:B------:R-:W-:Y:S02]  /*4210*/  LOP3.LUT P3, RZ, R236, 0xff000000, RZ, 0xc0, !PT ;  /* 0xff000000ecff7812 */ /* 0x000fe4000786c0ff */
[----:B------:R-:W-:Y:S02]  /*4220*/  F2FP.F16.F32.PACK_AB R54, R53, R54 ;  /* 0x000000363536723e */ /* 0x000fe400000000ff */
[----:B------:R-:W-:-:S02]  /*4230*/  FSEL R73, R103, RZ, P2 ;  /* 0x000000ff67497208 */ /* 0x000fc40001000000 */
[----:B------:R-:W-:Y:S01]  /*4240*/  FSEL R53, R103, RZ, P4 ;  /* 0x000000ff67357208 */ /* 0x000fe20002000000 */
[----:B------:R-:W-:Y:S01]  /*4250*/  FMUL.FTZ R103, R72, UR6 ;  /* 0x0000000648677c20 */ /* 0x000fe20008410000 */
[----:B------:R-:W-:Y:S01]  /*4260*/  F2FP.F16.F32.PACK_AB R75, R102, R75 ;  /* 0x0000004b664b723e */ /* 0x000fe200000000ff */
[----:B------:R-:W-:Y:S01]  /*4270*/  FMUL.FTZ R72, R0, UR6 ;  /* 0x0000000600487c20 */ /* 0x000fe20008410000 */
[----:B------:R-:W-:Y:S02]  /*4280*/  FSEL R102, R107, RZ, P3 ;  /* 0x000000ff6b667208 */ /* 0x000fe40001800000 */
[----:B------:R-:W-:Y:S02]  /*4290*/  LOP3.LUT P5, RZ, R236, 0xff00, RZ, 0xc0, !PT ;  /* 0x0000ff00ecff7812 */ /* 0x000fe400078ac0ff */
[----:B------:R-:W-:Y:S02]  /*42a0*/  LOP3.LUT P3, RZ, R146, 0xff, RZ, 0xc0, !PT ;  /* 0x000000ff92ff7812 */ /* 0x000fe4000786c0ff */
[----:B------:R-:W-:-:S02]  /*42b0*/  LOP3.LUT P6, RZ, R236, 0xff, RZ, 0xc0, !PT ;  /* 0x000000ffecff7812 */ /* 0x000fc400078cc0ff */
[C---:B------:R-:W-:Y:S02]  /*42c0*/  LOP3.LUT P2, RZ, R146.reuse, 0xff000000, RZ, 0xc0, !PT ;  /* 0xff00000092ff7812 */ /* 0x040fe4000784c0ff */
[----:B------:R-:W-:Y:S02]  /*42d0*/  LOP3.LUT P4, RZ, R146, 0xff00, RZ, 0xc0, !PT ;  /* 0x0000ff0092ff7812 */ /* 0x000fe4000788c0ff */
[----:B------:R-:W-:Y:S02]  /*42e0*/  F2FP.F16.F32.PACK_AB R55, R52, R55 ;  /* 0x000000373437723e */ /* 0x000fe400000000ff */
        /* <DEDUP_REMOVED lines=8> */
[----:B------:R-:W-:-:S02]  /*4370*/  F2FP.F16.F32.PACK_AB R52, R103, R52 ;  /* 0x000000346734723e */ /* 0x000fc400000000ff */
[----:B------:R-:W-:Y:S01]  /*4380*/  F2FP.F16.F32.PACK_AB R72, R105, R72 ;  /* 0x000000486948723e */ /* 0x000fe200000000ff */
[----:B------:R-:W-:Y:S06]  /*4390*/  BRA `(.L_x_722) ;  /* 0x0000000400587947 */ /* 0x000fec0003800000 */
.L_x_726:
[-CC-:B------:R-:W-:Y:S01]  /*43a0*/  FFMA.FTZ R224, R224, R99.reuse, R227.reuse ;  /* 0x00000063e0e07223 */ /* 0x180fe200000100e3 */
[--C-:B-----5:R-:W-:Y:S02]  /*43b0*/  HADD2.F32 R68, -RZ, R59.reuse.H1_H1 ;  /* 0x3000003bff447230 */ /* 0x120fe40000004100 */
[----:B------:R-:W-:Y:S01]  /*43c0*/  FFMA.FTZ R53, R218, R99, R227 ;  /* 0x00000063da357223 */ /* 0x000fe200000100e3 */
[----:B------:R-:W-:Y:S01]  /*43d0*/  ISETP.GE.U32.AND P2, PT, R236, RZ, PT ;  /* 0x000000ffec00720c */ /* 0x000fe20003f46070 */
[----:B------:R-:W-:Y:S01]  /*43e0*/  FADD.FTZ R75, R75, -R224 ;  /* 0x800000e04b4b7221 */ /* 0x000fe20000010000 */
[----:B------:R-:W-:Y:S01]  /*43f0*/  ISETP.GE.U32.AND P3, PT, R146, RZ, PT ;  /* 0x000000ff9200720c */ /* 0x000fe20003f66070 */
[----:B------:R-:W-:Y:S02]  /*4400*/  HADD2.F32 R71, -RZ, R59.H0_H0 ;  /* 0x2000003bff477230 */ /* 0x000fe40000004100 */
[----:B------:R-:W-:Y:S01]  /*4410*/  FADD.FTZ R53, R74, -R53 ;  /* 0x800000354a357221 */ /* 0x000fe20000010000 */
[----:B------:R-:W-:Y:S01]  /*4420*/  FFMA.FTZ R68, R212, R75, R68 ;  /* 0x0000004bd4447223 */ /* 0x000fe20000010044 */
[----:B------:R-:W-:Y:S01]  /*4430*/  ISETP.GE.U32.AND.EX P2, PT, R237, 0x1000000, PT, P2 ;  /* 0x01000000ed00780c */ /* 0x000fe20003f46120 */
[----:B------:R-:W-:Y:S01]  /*4440*/  FFMA.FTZ R220, R220, R99, R227 ;  /* 0x00000063dcdc7223 */ /* 0x000fe200000100e3 */
[----:B------:R-:W-:Y:S01]  /*4450*/  ISETP.GE.U32.AND.EX P3, PT, R147, 0x1000000, PT, P3 ;  /* 0x010000009300780c */ /* 0x000fe20003f66130 */
[----:B------:R-:W-:Y:S01]  /*4460*/  FMUL.FTZ R69, R68, UR6 ;  /* 0x0000000644457c20 */ /* 0x000fe20008410000 */
[----:B------:R-:W-:Y:S01]  /*4470*/  FFMA.FTZ R71, R212, R53, R71 ;  /* 0x00000035d4477223 */ /* 0x000fe20000010047 */
[-CC-:B------:R-:W-:Y:S01]  /*4480*/  FFMA.FTZ R53, R104, R99.reuse, R227.reuse ;  /* 0x0000006368357223 */ /* 0x180fe200000100e3 */
[----:B------:R-:W-:Y:S01]  /*4490*/  FADD.FTZ R215, R215, -R220 ;  /* 0x800000dcd7d77221 */ /* 0x000fe20000010000 */
[-CC-:B------:R-:W-:Y:S01]  /*44a0*/  FFMA.FTZ R222, R222, R99.reuse, R227.reuse ;  /* 0x00000063dede7223 */ /* 0x180fe200000100e3 */
[----:B------:R-:W-:Y:S01]  /*44b0*/  FSEL R75, R69, RZ, P2 ;  /* 0x000000ff454b7208 */ /* 0x000fe20001000000 */
[----:B------:R-:W-:Y:S01]  /*44c0*/  FMUL.FTZ R55, R71, UR6 ;  /* 0x0000000647377c20 */ /* 0x000fe20008410000 */
[----:B------:R-:W-:Y:S01]  /*44d0*/  FSEL R104, R69, RZ, P3 ;  /* 0x000000ff45687208 */ /* 0x000fe20001800000 */
[--C-:B------:R-:W-:Y:S01]  /*44e0*/  HADD2.F32 R69, -RZ, R58.reuse.H1_H1 ;  /* 0x3000003aff457230 */ /* 0x100fe20000004100 */
[----:B------:R-:W-:Y:S01]  /*44f0*/  LOP3.LUT P6, RZ, R237, 0xff0000, RZ, 0xc0, !PT ;  /* 0x00ff0000edff7812 */ /* 0x000fe200078cc0ff */
[----:B------:R-:W-:Y:S01]  /*4500*/  HADD2.F32 R70, -RZ, R58.H0_H0 ;  /* 0x2000003aff467230 */ /* 0x000fe20000004100 */
[----:B------:R-:W-:Y:S01]  /*4510*/  LOP3.LUT P4, RZ, R147, 0xff0000, RZ, 0xc0, !PT ;  /* 0x00ff000093ff7812 */ /* 0x000fe2000788c0ff */
[----:B------:R-:W-:Y:S01]  /*4520*/  FFMA.FTZ R106, R106, R99, R227 ;  /* 0x000000636a6a7223 */ /* 0x000fe200000100e3 */
[----:B------:R-:W-:Y:S01]  /*4530*/  FFMA.FTZ R215, R212, R215, R69 ;  /* 0x000000d7d4d77223 */ /* 0x000fe20000010045 */
[----:B------:R-:W-:Y:S01]  /*4540*/  FADD.FTZ R217, R217, -R222 ;  /* 0x800000ded9d97221 */ /* 0x000fe20000010000 */
[--C-:B------:R-:W-:Y:S01]  /*4550*/  FFMA.FTZ R214, R214, R99, R227.reuse ;  /* 0x00000063d6d67223 */ /* 0x100fe200000100e3 */
[C---:B------:R-:W-:Y:S01]  /*4560*/  FSEL R52, R55.reuse, RZ, P6 ;  /* 0x000000ff37347208 */ /* 0x040fe20003000000 */
[--C-:B------:R-:W-:Y:S01]  /*4570*/  HADD2.F32 R102, -RZ, R57.reuse.H1_H1 ;  /* 0x30000039ff667230 */ /* 0x100fe20000004100 */
[----:B------:R-:W-:Y:S01]  /*4580*/  FSEL R55, R55, RZ, P4 ;  /* 0x000000ff37377208 */ /* 0x000fe20002000000 */
[----:B------:R-:W-:Y:S01]  /*4590*/  FADD.FTZ R73, R73, -R106 ;  /* 0x8000006a49497221 */ /* 0x000fe20000010000 */
[----:B------:R-:W-:Y:S01]  /*45a0*/  FMUL.FTZ R103, R215, UR6 ;  /* 0x00000006d7677c20 */ /* 0x000fe20008410000 */
[----:B------:R-:W-:Y:S01]  /*45b0*/  FFMA.FTZ R70, R212, R217, R70 ;  /* 0x000000d9d4467223 */ /* 0x000fe20000010046 */
[----:B------:R-:W-:Y:S01]  /*45c0*/  LOP3.LUT P4, RZ, R237, 0xff00, RZ, 0xc0, !PT ;  /* 0x0000ff00edff7812 */ /* 0x000fe2000788c0ff */
[----:B------:R-:W-:Y:S01]  /*45d0*/  FFMA.FTZ R0, R0, R99, R227 ;  /* 0x0000006300007223 */ /* 0x000fe200000100e3 */
[----:B------:R-:W-:-:S02]  /*45e0*/  HADD2.F32 R69, -RZ, R57.H0_H0 ;  /* 0x20000039ff457230 */ /* 0x000fc40000004100 */
[----:B------:R-:W-:Y:S01]  /*45f0*/  FADD.FTZ R107, R107, -R214 ;  /* 0x800000d66b6b7221 */ /* 0x000fe20000010000 */
[----:B------:R-:W-:Y:S01]  /*4600*/  FFMA.FTZ R102, R212, R73, R102 ;  /* 0x00000049d4667223 */ /* 0x000fe20000010066 */
[----:B------:R-:W-:Y:S01]  /*4610*/  FMUL.FTZ R54, R70, UR6 ;  /* 0x0000000646367c20 */ /* 0x000fe20008410000 */
[----:B------:R-:W-:Y:S01]  /*4620*/  FADD.FTZ R53, R72, -R53 ;  /* 0x8000003548357221 */ /* 0x000fe20000010000 */
[----:B------:R-:W-:Y:S01]  /*4630*/  FADD.FTZ R105, R105, -R0 ;  /* 0x8000000069697221 */ /* 0x000fe20000010000 */
[----:B------:R-:W-:Y:S01]  /*4640*/  FSEL R73, R103, RZ, P4 ;  /* 0x000000ff67497208 */ /* 0x000fe20002000000 */
[--C-:B------:R-:W-:Y:S01]  /*4650*/  HADD2.F32 R0, -RZ, R56.reuse.H0_H0 ;  /* 0x20000038ff007230 */ /* 0x100fe20000004100 */
[----:B------:R-:W-:Y:S01]  /*4660*/  LOP3.LUT P5, RZ, R237, 0xff, RZ, 0xc0, !PT ;  /* 0x000000ffedff7812 */ /* 0x000fe200078ac0ff */
[C---:B------:R-:W-:Y:S01]  /*4670*/  FFMA.FTZ R69, R212.reuse, R107, R69 ;  /* 0x0000006bd4457223 */ /* 0x040fe20000010045 */
[----:B------:R-:W-:Y:S01]  /*4680*/  HADD2.F32 R72, -RZ, R56.H1_H1 ;  /* 0x30000038ff487230 */ /* 0x000fe20000004100 */
[----:B------:R-:W-:Y:S01]  /*4690*/  LOP3.LUT P4, RZ, R147, 0xff00, RZ, 0xc0, !PT ;  /* 0x0000ff0093ff7812 */ /* 0x000fe2000788c0ff */
[----:B------:R-:W-:Y:S01]  /*46a0*/  FFMA.FTZ R0, R212, R105, R0 ;  /* 0x00000069d4007223 */ /* 0x000fe20000010000 */
[----:B------:R-:W-:Y:S01]  /*46b0*/  F2FP.F16.F32.PACK_AB R71, R68, R71 ;  /* 0x000000474447723e */ /* 0x000fe200000000ff */
[----:B------:R-:W-:Y:S01]  /*46c0*/  FMUL.FTZ R68, R69, UR6 ;  /* 0x0000000645447c20 */ /* 0x000fe20008410000 */
[----:B------:R-:W-:Y:S01]  /*46d0*/  FSEL R74, R54, RZ, P5 ;  /* 0x000000ff364a7208 */ /* 0x000fe20002800000 */
[----:B------:R-:W-:Y:S01]  /*46e0*/  FFMA.FTZ R53, R212, R53, R72 ;  /* 0x00000035d4357223 */ /* 0x000fe20000010048 */
[----:B------:R-:W-:Y:S01]  /*46f0*/  FSEL R103, R103, RZ, P4 ;  /* 0x000000ff67677208 */ /* 0x000fe20002000000 */
[----:B------:R-:W-:Y:S01]  /*4700*/  FMUL.FTZ R72, R102, UR6 ;  /* 0x0000000666487c20 */ /* 0x000fe20008410000 */
[----:B------:R-:W-:-:S02]  /*4710*/  LOP3.LUT P2, RZ, R236, 0xff0000, RZ, 0xc0, !PT ;  /* 0x00ff0000ecff7812 */ /* 0x000fc4000784c0ff */
[----:B------:R-:W-:Y:S02]  /*4720*/  LOP3.LUT P4, RZ, R146, 0xff0000, RZ, 0xc0, !PT ;  /* 0x00ff000092ff7812 */ /* 0x000fe4000788c0ff */
[----:B------:R-:W-:Y:S02]  /*4730*/  LOP3.LUT P6, RZ, R147, 0xff, RZ, 0xc0, !PT ;  /* 0x000000ff93ff7812 */ /* 0x000fe400078cc0ff */
[----:B------:R-:W-:Y:S02]  /*4740*/  LOP3.LUT P3, RZ, R236, 0xff000000, RZ, 0xc0, !PT ;  /* 0xff000000ecff7812 */ /* 0x000fe4000786c0ff */
[----:B------:R-:W-:Y:S02]  /*4750*/  F2FP.F16.F32.PACK_AB R74, R73, R74 ;  /* 0x0000004a494a723e */ /* 0x000fe400000000ff */
[----:B------:R-:W-:Y:S02]  /*4760*/  F2FP.F16.F32.PACK_AB R69, R102, R69 ;  /* 0x000000456645723e */ /* 0x000fe400000000ff */
[----:B------:R-:W-:Y:S01]  /*4770*/  F2FP.F16.F32.PACK_AB R75, R75, R52 ;  /* 0x000000344b4b723e */ /* 0x000fe200000000ff */
[----:B------:R-:W-:Y:S01]  /*4780*/  FMUL.FTZ R52, R53, UR6 ;  /* 0x0000000635347c20 */ /* 0x000fe20008410000 */
[----:B------:R-:W-:-:S02]  /*4790*/  FSEL R73, R68, RZ, P2 ;  /* 0x000000ff44497208 */ /* 0x000fc40001000000 */
[----:B------:R-:W-:Y:S02]  /*47a0*/  FSEL R102, R68, RZ, P4 ;  /* 0x000000ff44667208 */ /* 0x000fe40002000000 */
[----:B------:R-:W-:Y:S02]  /*47b0*/  FSEL R54, R54, RZ, P6 ;  /* 0x000000ff36367208 */ /* 0x000fe40003000000 */
[----:B------:R-:W-:Y:S02]  /*47c0*/  F2FP.F16.F32.PACK_AB R55, R104, R55 ;  /* 0x000000376837723e */ /* 0x000fe400000000ff */
[----:B------:R-:W-:Y:S01]  /*47d0*/  F2FP.F16.F32.PACK_AB R68, R53, R0 ;  /* 0x000000003544723e */ /* 0x000fe200000000ff */
[----:B------:R-:W-:Y:S01]  /*47e0*/  FMUL.FTZ R0, R0, UR6 ;  /* 0x0000000600007c20 */ /* 0x000fe20008410000 */
[----:B------:R-:W-:Y:S02]  /*47f0*/  LOP3.LUT P5, RZ, R236, 0xff00, RZ, 0xc0, !PT ;  /* 0x0000ff00ecff7812 */ /* 0x000fe400078ac0ff */
[----:B------:R-:W-:-:S02]  /*4800*/  LOP3.LUT P2, RZ, R146, 0xff000000, RZ, 0xc0, !PT ;  /* 0xff00000092ff7812 */ /* 0x000fc4000784c0ff */
[----:B------:R-:W-:Y:S02]  /*4810*/  LOP3.LUT P4, RZ, R146, 0xff00, RZ, 0xc0, !PT ;  /* 0x0000ff0092ff7812 */ /* 0x000fe4000788c0ff */
[----:B------:R-:W-:Y:S02]  /*4820*/  FSEL R104, R72, RZ, P3 ;  /* 0x000000ff48687208 */ /* 0x000fe40001800000 */
[----:B------:R-:W-:Y:S02]  /*4830*/  LOP3.LUT P6, RZ, R236, 0xff, RZ, 0xc0, !PT ;  /* 0x000000ffecff7812 */ /* 0x000fe400078cc0ff */
[----:B------:R-:W-:Y:S02]  /*4840*/  LOP3.LUT P3, RZ, R146, 0xff, RZ, 0xc0, !PT ;  /* 0x000000ff92ff7812 */ /* 0x000fe4000786c0ff */
[----:B------:R-:W-:Y:S02]  /*4850*/  F2FP.F16.F32.PACK_AB R54, R103, R54 ;  /* 0x000000366736723e */ /* 0x000fe400000000ff */
[----:B------:R-:W-:-:S02]  /*4860*/  FSEL R53, R72, RZ, P2 ;  /* 0x000000ff48357208 */ /* 0x000fc40001000000 */
[C---:B------:R-:W-:Y:S02]  /*4870*/  FSEL R103, R52.reuse, RZ, P5 ;  /* 0x000000ff34677208 */ /* 0x040fe40002800000 */
[----:B------:R-:W-:Y:S02]  /*4880*/  FSEL R105, R52, RZ, P4 ;  /* 0x000000ff34697208 */ /* 0x000fe40002000000 */
[C---:B------:R-:W-:Y:S02]  /*4890*/  FSEL R52, R0.reuse, RZ, P3 ;  /* 0x000000ff00347208 */ /* 0x040fe40001800000 */
[----:B------:R-:W-:Y:S02]  /*48a0*/  FSEL R72, R0, RZ, P6 ;  /* 0x000000ff00487208 */ /* 0x000fe40003000000 */
[----:B------:R-:W-:Y:S02]  /*48b0*/  F2FP.F16.F32.PACK_AB R70, R215, R70 ;  /* 0x00000046d746723e */ /* 0x000fe400000000ff */
[----:B------:R-:W-:-:S02]  /*48c0*/  F2FP.F16.F32.PACK_AB R53, R53, R102 ;  /* 0x000000663535723e */ /* 0x000fc400000000ff */
[----:B------:R-:W-:Y:S02]  /*48d0*/  F2FP.F16.F32.PACK_AB R73, R104, R73 ;  /* 0x000000496849723e */ /* 0x000fe400000000ff */
[----:B------:R-:W-:Y:S02]  /*48e0*/  F2FP.F16.F32.PACK_AB R52, R105, R52 ;  /* 0x000000346934723e */ /* 0x000fe400000000ff */
[----:B------:R-:W-:-:S07]  /*48f0*/  F2FP.F16.F32.PACK_AB R72, R103, R72 ;  /* 0x000000486748723e */ /* 0x000fce00000000ff */
.L_x_722:
        /* <DEDUP_REMOVED lines=14> */
[-CC-:B------:R-:W-:Y:S01]  /*49e0*/  FFMA.FTZ R230, R230, R99.reuse, R227.reuse ;  /* 0x00000063e6e67223 */ /* 0x180fe200000100e3 */
[-CC-:B------:R-:W-:Y:S01]  /*49f0*/  FFMA.FTZ R0, R87, R99.reuse, R227.reuse ;  /* 0x0000006357007223 */ /* 0x180fe200000100e3 */
[-CC-:B0-----:R-:W-:Y:S01]  /*4a00*/  FFMA.FTZ R53, R86, R99.reuse, R227.reuse ;  /* 0x0000006356357223 */ /* 0x181fe200000100e3 */
[--C-:B------:R-:W-:Y:S02]  /*4a10*/  HADD2.F32 R55, -RZ, R63.reuse.H0_H0 ;  /* 0x2000003fff377230 */ /* 0x100fe40000004100 */
[----:B------:R-:W-:Y:S01]  /*4a20*/  FADD.FTZ R219, R219, -R230 ;  /* 0x800000e6dbdb7221 */ /* 0x000fe20000010000 */
[----:B------:R-:W-:Y:S01]  /*4a30*/  FFMA.FTZ R85, R85, R99, R227 ;  /* 0x0000006355557223 */ /* 0x000fe200000100e3 */
[----:B------:R-:W-:Y:S02]  /*4a40*/  HADD2.F32 R54, -RZ, R63.H1_H1 ;  /* 0x3000003fff367230 */ /* 0x000fe40000004100 */
[----:B------:R-:W-:Y:S01]  /*4a50*/  FADD.FTZ R83, R83, -R0 ;  /* 0x8000000053537221 */ /* 0x000fe20000010000 */
[----:B------:R-:W-:-:S02]  /*4a60*/  HADD2.F32 R0, -RZ, R62.H0_H0 ;  /* 0x2000003eff007230 */ /* 0x000fc40000004100 */
[----:B------:R-:W-:Y:S01]  /*4a70*/  FADD.FTZ R53, R82, -R53 ;  /* 0x8000003552357221 */ /* 0x000fe20000010000 */
[----:B------:R-:W-:Y:S02]  /*4a80*/  HADD2.F32 R52, -RZ, R62.H1_H1 ;  /* 0x3000003eff347230 */ /* 0x000fe40000004100 */
[----:B------:R-:W-:Y:S01]  /*4a90*/  FADD.FTZ R85, R78, -R85 ;  /* 0x800000554e557221 */ /* 0x000fe20000010000 */
[C---:B------:R-:W-:Y:S01]  /*4aa0*/  FFMA.FTZ R71, R212.reuse, R219, R55 ;  /* 0x000000dbd4477223 */ /* 0x040fe20000010037 */
[----:B------:R-:W-:Y:S01]  /*4ab0*/  FFMA.FTZ R82, R212, R83, R54 ;  /* 0x00000053d4527223 */ /* 0x000fe20000010036 */
[----:B------:R-:W-:Y:S01]  /*4ac0*/  ISETP.GE.U32.AND P3, PT, R234, RZ, PT ;  /* 0x000000ffea00720c */ /* 0x000fe20003f66070 */
[----:B------:R-:W-:Y:S01]  /*4ad0*/  FFMA.FTZ R70, R212, R53, R0 ;  /* 0x00000035d4467223 */ /* 0x000fe20000010000 */
[----:B------:R-:W-:Y:S01]  /*4ae0*/  ISETP.GE.U32.AND P4, PT, R148, RZ, PT ;  /* 0x000000ff9400720c */ /* 0x000fe20003f86070 */
[----:B------:R-:W-:Y:S01]  /*4af0*/  FFMA.FTZ R85, R212, R85, R52 ;  /* 0x00000055d4557223 */ /* 0x000fe20000010034 */
[----:B------:R-:W-:Y:S01]  /*4b00*/  FMUL.FTZ R0, R71, UR6 ;  /* 0x0000000647007c20 */ /* 0x000fe20008410000 */
[----:B------:R-:W-:Y:S01]  /*4b10*/  LOP3.LUT P6, RZ, R235, 0xff0000, RZ, 0xc0, !PT ;  /* 0x00ff0000ebff7812 */ /* 0x000fe200078cc0ff */
[----:B------:R-:W-:Y:S01]  /*4b20*/  FMUL.FTZ R52, R82, UR6 ;  /* 0x0000000652347c20 */ /* 0x000fe20008410000 */
[----:B------:R-:W-:Y:S01]  /*4b30*/  LOP3.LUT P5, RZ, R149, 0xff0000, RZ, 0xc0, !PT ;  /* 0x00ff000095ff7812 */ /* 0x000fe200078ac0ff */
[-CC-:B------:R-:W-:Y:S01]  /*4b40*/  FFMA.FTZ R228, R228, R99.reuse, R227.reuse ;  /* 0x00000063e4e47223 */ /* 0x180fe200000100e3 */
[----:B------:R-:W-:Y:S01]  /*4b50*/  ISETP.GE.U32.AND.EX P3, PT, R235, 0x1000000, PT, P3 ;  /* 0x01000000eb00780c */ /* 0x000fe20003f66130 */
[--C-:B------:R-:W-:Y:S01]  /*4b60*/  HADD2.F32 R69, -RZ, R61.reuse.H0_H0 ;  /* 0x2000003dff457230 */ /* 0x100fe20000004100 */
[----:B------:R-:W-:Y:S01]  /*4b70*/  ISETP.GE.U32.AND.EX P4, PT, R149, 0x1000000, PT, P4 ;  /* 0x010000009500780c */ /* 0x000fe20003f86140 */
[----:B------:R-:W-:Y:S01]  /*4b80*/  FADD.FTZ R81, R81, -R228 ;  /* 0x800000e451517221 */ /* 0x000fe20000010000 */
[----:B------:R-:W-:Y:S01]  /*4b90*/  FSEL R75, R0, RZ, P6 ;  /* 0x000000ff004b7208 */ /* 0x000fe20003000000 */
[-CC-:B------:R-:W-:Y:S01]  /*4ba0*/  FFMA.FTZ R53, R216, R99.reuse, R227.reuse ;  /* 0x00000063d8357223 */ /* 0x180fe200000100e3 */
[----:B------:R-:W-:Y:S01]  /*4bb0*/  FSEL R72, R0, RZ, P5 ;  /* 0x000000ff00487208 */ /* 0x000fe20002800000 */
[----:B------:R-:W-:Y:S01]  /*4bc0*/  FMUL.FTZ R0, R70, UR6 ;  /* 0x0000000646007c20 */ /* 0x000fe20008410000 */
[----:B------:R-:W-:Y:S01]  /*4bd0*/  FSEL R86, R52, RZ, P3 ;  /* 0x000000ff34567208 */ /* 0x000fe20001800000 */
[----:B------:R-:W-:Y:S01]  /*4be0*/  FFMA.FTZ R55, R84, R99, R227 ;  /* 0x0000006354377223 */ /* 0x000fe200000100e3 */
[----:B------:R-:W-:Y:S01]  /*4bf0*/  FSEL R73, R52, RZ, P4 ;  /* 0x000000ff34497208 */ /* 0x000fe20002000000 */
[----:B------:R-:W-:Y:S01]  /*4c00*/  FMUL.FTZ R52, R85, UR6 ;  /* 0x0000000655347c20 */ /* 0x000fe20008410000 */
[----:B------:R-:W-:Y:S01]  /*4c10*/  LOP3.LUT P6, RZ, R235, 0xff, RZ, 0xc0, !PT ;  /* 0x000000ffebff7812 */ /* 0x000fe200078cc0ff */
[----:B------:R-:W-:Y:S01]  /*4c20*/  FFMA.FTZ R69, R212, R81, R69 ;  /* 0x00000051d4457223 */ /* 0x000fe20000010045 */
[----:B------:R-:W-:Y:S01]  /*4c30*/  LOP3.LUT P5, RZ, R149, 0xff, RZ, 0xc0, !PT ;  /* 0x000000ff95ff7812 */ /* 0x000fe200078ac0ff */
[----:B------:R-:W-:Y:S01]  /*4c40*/  FFMA.FTZ R226, R226, R99, R227 ;  /* 0x00000063e2e27223 */ /* 0x000fe200000100e3 */
[----:B------:R-:W-:Y:S01]  /*4c50*/  LOP3.LUT P3, RZ, R235, 0xff00, RZ, 0xc0, !PT ;  /* 0x0000ff00ebff7812 */ /* 0x000fe2000786c0ff */
[----:B------:R-:W-:Y:S01]  /*4c60*/  FADD.FTZ R53, R80, -R53 ;  /* 0x8000003550357221 */ /* 0x000fe20000010000 */
[----:B------:R-:W-:Y:S01]  /*4c70*/  LOP3.LUT P4, RZ, R149, 0xff00, RZ, 0xc0, !PT ;  /* 0x0000ff0095ff7812 */ /* 0x000fe2000788c0ff */
[----:B------:R-:W-:Y:S01]  /*4c80*/  FADD.FTZ R55, R76, -R55 ;  /* 0x800000374c377221 */ /* 0x000fe20000010000 */
[C---:B------:R-:W-:Y:S01]  /*4c90*/  FSEL R74, R0.reuse, RZ, P6 ;  /* 0x000000ff004a7208 */ /* 0x040fe20003000000 */
[----:B------:R-:W-:Y:S01]  /*4ca0*/  HADD2.F32 R54, -RZ, R61.H1_H1 ;  /* 0x3000003dff367230 */ /* 0x000fe20000004100 */
[----:B------:R-:W-:Y:S01]  /*4cb0*/  FSEL R78, R0, RZ, P5 ;  /* 0x000000ff004e7208 */ /* 0x000fe20002800000 */
[--C-:B------:R-:W-:Y:S01]  /*4cc0*/  HADD2.F32 R0, -RZ, R60.reuse.H0_H0 ;  /* 0x2000003cff007230 */ /* 0x100fe20000004100 */
[C---:B------:R-:W-:Y:S01]  /*4cd0*/  FSEL R83, R52.reuse, RZ, P3 ;  /* 0x000000ff34537208 */ /* 0x040fe20001800000 */
[----:B------:R-:W-:Y:S01]  /*4ce0*/  FMUL.FTZ R68, R69, UR6 ;  /* 0x0000000645447c20 */ /* 0x000fe20008410000 */
[----:B------:R-:W-:Y:S01]  /*4cf0*/  FSEL R87, R52, RZ, P4 ;  /* 0x000000ff34577208 */ /* 0x000fe20002000000 */
[----:B------:R-:W-:Y:S01]  /*4d00*/  HADD2.F32 R52, -RZ, R60.H1_H1 ;  /* 0x3000003cff347230 */ /* 0x000fe20000004100 */
[----:B------:R-:W-:Y:S01]  /*4d10*/  LOP3.LUT P6, RZ, R234, 0xff0000, RZ, 0xc0, !PT ;  /* 0x00ff0000eaff7812 */ /* 0x000fe200078cc0ff */
[----:B------:R-:W-:Y:S01]  /*4d20*/  FADD.FTZ R77, R77, -R226 ;  /* 0x800000e24d4d7221 */ /* 0x000fe20000010000 */
[----:B------:R-:W-:Y:S01]  /*4d30*/  FFMA.FTZ R0, R212, R53, R0 ;  /* 0x00000035d4007223 */ /* 0x000fe20000010000 */
[----:B------:R-:W-:Y:S01]  /*4d40*/  LOP3.LUT P5, RZ, R234, 0xff000000, RZ, 0xc0, !PT ;  /* 0xff000000eaff7812 */ /* 0x000fe200078ac0ff */
[C---:B------:R-:W-:Y:S01]  /*4d50*/  FFMA.FTZ R53, R212.reuse, R55, R52 ;  /* 0x00000037d4357223 */ /* 0x040fe20000010034 */
[----:B------:R-:W-:Y:S01]  /*4d60*/  F2FP.F16.F32.PACK_AB R55, R73, R72 ;  /* 0x000000484937723e */ /* 0x000fe200000000ff */
[----:B------:R-:W-:Y:S01]  /*4d70*/  FFMA.FTZ R54, R212, R77, R54 ;  /* 0x0000004dd4367223 */ /* 0x000fe20000010036 */
[----:B------:R-:W-:Y:S01]  /*4d80*/  FSEL R73, R68, RZ, P6 ;  /* 0x000000ff44497208 */ /* 0x000fe20003000000 */
[----:B------:R-:W-:Y:S01]  /*4d90*/  FMUL.FTZ R52, R53, UR6 ;  /* 0x0000000635347c20 */ /* 0x000fe20008410000 */
[----:B------:R-:W-:Y:S01]  /*4da0*/  LOP3.LUT P6, RZ, R148, 0xff0000, RZ, 0xc0, !PT ;  /* 0x00ff000094ff7812 */ /* 0x000fe200078cc0ff */
[C---:B------:R-:W-:Y:S01]  /*4db0*/  FMUL.FTZ R72, R54.reuse, UR6 ;  /* 0x0000000636487c20 */ /* 0x040fe20008410000 */
[----:B------:R-:W-:-:S02]  /*4dc0*/  F2FP.F16.F32.PACK_AB R69, R54, R69 ;  /* 0x000000453645723e */ /* 0x000fc400000000ff */
[----:B------:R-:W-:Y:S02]  /*4dd0*/  FSEL R76, R68, RZ, P6 ;  /* 0x000000ff444c7208 */ /* 0x000fe40003000000 */
[----:B------:R-:W-:Y:S02]  /*4de0*/  LOP3.LUT P6, RZ, R148, 0xff000000, RZ, 0xc0, !PT ;  /* 0xff00000094ff7812 */ /* 0x000fe400078cc0ff */
[----:B------:R-:W-:Y:S02]  /*4df0*/  F2FP.F16.F32.PACK_AB R54, R87, R78 ;  /* 0x0000004e5736723e */ /* 0x000fe400000000ff */
[----:B------:R-:W-:Y:S02]  /*4e00*/  FSEL R78, R72, RZ, P5 ;  /* 0x000000ff484e7208 */ /* 0x000fe40002800000 */
[----:B------:R-:W-:Y:S01]  /*4e10*/  F2FP.F16.F32.PACK_AB R68, R53, R0 ;  /* 0x000000003544723e */ /* 0x000fe200000000ff */
[----:B------:R-:W-:Y:S01]  /*4e20*/  FMUL.FTZ R0, R0, UR6 ;  /* 0x0000000600007c20 */ /* 0x000fe20008410000 */
[----:B------:R-:W-:-:S02]  /*4e30*/  LOP3.LUT P3, RZ, R234, 0xff00, RZ, 0xc0, !PT ;  /* 0x0000ff00eaff7812 */ /* 0x000fc4000786c0ff */
[----:B------:R-:W-:Y:S02]  /*4e40*/  LOP3.LUT P5, RZ, R148, 0xff00, RZ, 0xc0, !PT ;  /* 0x0000ff0094ff7812 */ /* 0x000fe400078ac0ff */
[----:B------:R-:W-:Y:S02]  /*4e50*/  FSEL R53, R72, RZ, P6 ;  /* 0x000000ff48357208 */ /* 0x000fe40003000000 */
[----:B------:R-:W-:Y:S02]  /*4e60*/  LOP3.LUT P4, RZ, R234, 0xff, RZ, 0xc0, !PT ;  /* 0x000000ffeaff7812 */ /* 0x000fe4000788c0ff */
[----:B------:R-:W-:Y:S02]  /*4e70*/  LOP3.LUT P6, RZ, R148, 0xff, RZ, 0xc0, !PT ;  /* 0x000000ff94ff7812 */ /* 0x000fe400078cc0ff */
[C---:B------:R-:W-:Y:S02]  /*4e80*/  FSEL R77, R52.reuse, RZ, P3 ;  /* 0x000000ff344d7208 */ /* 0x040fe40001800000 */
        /* <DEDUP_REMOVED lines=8> */
[----:B------:R-:W-:Y:S02]  /*4f10*/  F2FP.F16.F32.PACK_AB R73, R78, R73 ;  /* 0x000000494e49723e */ /* 0x000fe400000000ff */
[----:B------:R-:W-:Y:S02]  /*4f20*/  F2FP.F16.F32.PACK_AB R52, R81, R52 ;  /* 0x000000345134723e */ /* 0x000fe400000000ff */
[----:B------:R-:W-:Y:S01]  /*4f30*/  F2FP.F16.F32.PACK_AB R72, R77, R72 ;  /* 0x000000484d48723e */ /* 0x000fe200000000ff */
[----:B------:R-:W-:Y:S06]  /*4f40*/  BRA `(.L_x_730) ;  /* 0x0000001c00807947 */ /* 0x000fec0003800000 */
.L_x_729:
[-CC-:B------:R-:W-:Y:S01]  /*4f50*/  FFMA.FTZ R230, R230, R99.reuse, R227.reuse ;  /* 0x00000063e6e67223 */ /* 0x180fe200000100e3 */
[--C-:B0-----:R-:W-:Y:S02]  /*4f60*/  HADD2.F32 R55, -RZ, R63.reuse.H0_H0 ;  /* 0x2000003fff377230 */ /* 0x101fe40000004100 */
[-CC-:B------:R-:W-:Y:S01]  /*4f70*/  FFMA.FTZ R0, R87, R99.reuse, R227.reuse ;  /* 0x0000006357007223 */ /* 0x180fe200000100e3 */
[----:B------:R-:W-:Y:S01]  /*4f80*/  FFMA.FTZ R53, R86, R99, R227 ;  /* 0x0000006356357223 */ /* 0x000fe200000100e3 */
[----:B------:R-:W-:Y:S01]  /*4f90*/  FADD.FTZ R219, R219, -R230 ;  /* 0x800000e6dbdb7221 */ /* 0x000fe20000010000 */
[----:B------:R-:W-:Y:S02]  /*4fa0*/  HADD2.F32 R54, -RZ, R63.H1_H1 ;  /* 0x3000003fff367230 */ /* 0x000fe40000004100 */
[----:B------:R-:W-:Y:S01]  /*4fb0*/  FADD.FTZ R83, R83, -R0 ;  /* 0x8000000053537221 */ /* 0x000fe20000010000 */
[--C-:B------:R-:W-:Y:S02]  /*4fc0*/  HADD2.F32 R0, -RZ, R62.reuse.H0_H0 ;  /* 0x2000003eff007230 */ /* 0x100fe40000004100 */
[----:B------:R-:W-:Y:S01]  /*4fd0*/  FFMA.FTZ R55, R212, R219, R55 ;  /* 0x000000dbd4377223 */ /* 0x000fe20000010037 */
[----:B------:R-:W-:Y:S01]  /*4fe0*/  LOP3.LUT P6, RZ, R235, 0xff0000, RZ, 0xc0, !PT ;  /* 0x00ff0000ebff7812 */ /* 0x000fe200078cc0ff */
[----:B------:R-:W-:Y:S01]  /*4ff0*/  FADD.FTZ R53, R82, -R53 ;  /* 0x8000003552357221 */ /* 0x000fe20000010000 */
[----:B------:R-:W-:Y:S01]  /*5000*/  LOP3.LUT P5, RZ, R149, 0xff0000, RZ, 0xc0, !PT ;  /* 0x00ff000095ff7812 */ /* 0x000fe200078ac0ff */
[----:B------:R-:W-:Y:S01]  /*5010*/  FMUL.FTZ R55, R55, UR6 ;  /* 0x0000000637377c20 */ /* 0x000fe20008410000 */
[-CC-:B------:R-:W-:Y:S01]  /*5020*/  FFMA.FTZ R85, R85, R99.reuse, R227.reuse ;  /* 0x0000006355557223 */ /* 0x180fe200000100e3 */
[----:B------:R-:W-:Y:S01]  /*5030*/  FFMA.FTZ R228, R228, R99, R227 ;  /* 0x00000063e4e47223 */ /* 0x000fe200000100e3 */
[----:B------:R-:W-:-:S02]  /*5040*/  HADD2.F32 R52, -RZ, R62.H1_H1 ;  /* 0x3000003eff347230 */ /* 0x000fc40000004100 */
[----:B------:R-:W-:Y:S01]  /*5050*/  FFMA.FTZ R54, R212, R83, R54 ;  /* 0x00000053d4367223 */ /* 0x000fe20000010036 */
[C---:B------:R-:W-:Y:S01]  /*5060*/  FSEL R75, R55.reuse, RZ, P6 ;  /* 0x000000ff374b7208 */ /* 0x040fe20003000000 */
[----:B------:R-:W-:Y:S01]  /*5070*/  FADD.FTZ R85, R78, -R85 ;  /* 0x800000554e557221 */ /* 0x000fe20000010000 */
[----:B------:R-:W-:Y:S01]  /*5080*/  FSEL R72, R55, RZ, P5 ;  /* 0x000000ff37487208 */ /* 0x000fe20002800000 */
[----:B------:R-:W-:Y:S01]  /*5090*/  FFMA.FTZ R0, R212, R53, R0 ;  /* 0x00000035d4007223 */ /* 0x000fe20000010000 */
[----:B------:R-:W-:Y:S01]  /*50a0*/  ISETP.GE.U32.AND P3, PT, R234, RZ, PT ;  /* 0x000000ffea00720c */ /* 0x000fe20003f66070 */
[--C-:B------:R-:W-:Y:S01]  /*50b0*/  HADD2.F32 R55, -RZ, R61.reuse.H0_H0 ;  /* 0x2000003dff377230 */ /* 0x100fe20000004100 */
[----:B------:R-:W-:Y:S01]  /*50c0*/  ISETP.GE.U32.AND P4, PT, R148, RZ, PT ;  /* 0x000000ff9400720c */ /* 0x000fe20003f86070 */
[----:B------:R-:W-:Y:S01]  /*50d0*/  FADD.FTZ R81, R81, -R228 ;  /* 0x800000e451517221 */ /* 0x000fe20000010000 */
[----:B------:R-:W-:Y:S01]  /*50e0*/  FMUL.FTZ R54, R54, UR6 ;  /* 0x0000000636367c20 */ /* 0x000fe20008410000 */
[----:B------:R-:W-:Y:S01]  /*50f0*/  FFMA.FTZ R52, R212, R85, R52 ;  /* 0x00000055d4347223 */ /* 0x000fe20000010034 */
[----:B------:R-:W-:Y:S01]  /*5100*/  ISETP.GE.U32.AND.EX P3, PT, R235, 0x1000000, PT, P3 ;  /* 0x01000000eb00780c */ /* 0x000fe20003f66130 */
[----:B------:R-:W-:Y:S01]  /*5110*/  FMUL.FTZ R0, R0, UR6 ;  /* 0x0000000600007c20 */ /* 0x000fe20008410000 */
[----:B------:R-:W-:Y:S01]  /*5120*/  ISETP.GE.U32.AND.EX P4, PT, R149, 0x1000000, PT, P4 ;  /* 0x010000009500780c */ /* 0x000fe20003f86140 */
[----:B------:R-:W-:Y:S01]  /*5130*/  FFMA.FTZ R226, R226, R99, R227 ;  /* 0x00000063e2e27223 */ /* 0x000fe200000100e3 */
[----:B------:R-:W-:Y:S01]  /*5140*/  LOP3.LUT P6, RZ, R235, 0xff, RZ, 0xc0, !PT ;  /* 0x000000ffebff7812 */ /* 0x000fe200078cc0ff */
[----:B------:R-:W-:Y:S01]  /*5150*/  FFMA.FTZ R81, R212, R81, R55 ;  /* 0x00000051d4517223 */ /* 0x000fe20000010037 */
[----:B------:R-:W-:Y:S01]  /*5160*/  LOP3.LUT P5, RZ, R149, 0xff, RZ, 0xc0, !PT ;  /* 0x000000ff95ff7812 */ /* 0x000fe200078ac0ff */
[----:B------:R-:W-:Y:S01]  /*5170*/  FMUL.FTZ R52, R52, UR6 ;  /* 0x0000000634347c20 */ /* 0x000fe20008410000 */
[C---:B------:R-:W-:Y:S01]  /*5180*/  FSEL R78, R54.reuse, RZ, P3 ;  /* 0x000000ff364e7208 */ /* 0x040fe20001800000 */
[----:B------:R-:W-:Y:S01]  /*5190*/  HADD2.F32 R73, -RZ, R61.H1_H1 ;  /* 0x3000003dff497230 */ /* 0x000fe20000004100 */
[----:B------:R-:W-:Y:S01]  /*51a0*/  FSEL R87, R54, RZ, P4 ;  /* 0x000000ff36577208 */ /* 0x000fe20002000000 */
[----:B------:R-:W-:Y:S01]  /*51b0*/  FADD.FTZ R77, R77, -R226 ;  /* 0x800000e24d4d7221 */ /* 0x000fe20000010000 */
[----:B------:R-:W-:Y:S01]  /*51c0*/  LOP3.LUT P3, RZ, R235, 0xff00, RZ, 0xc0, !PT ;  /* 0x0000ff00ebff7812 */ /* 0x000fe2000786c0ff */
[----:B------:R-:W-:Y:S01]  /*51d0*/  FMUL.FTZ R81, R81, UR6 ;  /* 0x0000000651517c20 */ /* 0x000fe20008410000 */
[----:B------:R-:W-:Y:S01]  /*51e0*/  LOP3.LUT P4, RZ, R149, 0xff00, RZ, 0xc0, !PT ;  /* 0x0000ff0095ff7812 */ /* 0x000fe2000788c0ff */
[-CC-:B------:R-:W-:Y:S01]  /*51f0*/  FFMA.FTZ R53, R216, R99.reuse, R227.reuse ;  /* 0x00000063d8357223 */ /* 0x180fe200000100e3 */
[----:B------:R-:W-:Y:S01]  /*5200*/  FSEL R74, R0, RZ, P6 ;  /* 0x000000ff004a7208 */ /* 0x000fe20003000000 */
[----:B------:R-:W-:Y:S01]  /*5210*/  FFMA.FTZ R55, R84, R99, R227 ;  /* 0x0000006354377223 */ /* 0x000fe200000100e3 */
[----:B------:R-:W-:Y:S01]  /*5220*/  LOP3.LUT P6, RZ, R234, 0xff0000, RZ, 0xc0, !PT ;  /* 0x00ff0000eaff7812 */ /* 0x000fe200078cc0ff */
[----:B------:R-:W-:Y:S01]  /*5230*/  FFMA.FTZ R77, R212, R77, R73 ;  /* 0x0000004dd44d7223 */ /* 0x000fe20000010049 */
[----:B------:R-:W-:Y:S01]  /*5240*/  FSEL R54, R0, RZ, P5 ;  /* 0x000000ff00367208 */ /* 0x000fe20002800000 */
[--C-:B------:R-:W-:Y:S01]  /*5250*/  HADD2.F32 R0, -RZ, R60.reuse.H0_H0 ;  /* 0x2000003cff007230 */ /* 0x100fe20000004100 */
[----:B------:R-:W-:Y:S01]  /*5260*/  FSEL R83, R52, RZ, P3 ;  /* 0x000000ff34537208 */ /* 0x000fe20001800000 */
[----:B------:R-:W-:Y:S01]  /*5270*/  FADD.FTZ R53, R80, -R53 ;  /* 0x8000003550357221 */ /* 0x000fe20000010000 */
[----:B------:R-:W-:Y:S01]  /*5280*/  FSEL R85, R52, RZ, P4 ;  /* 0x000000ff34557208 */ /* 0x000fe20002000000 */
[----:B------:R-:W-:Y:S01]  /*5290*/  HADD2.F32 R52, -RZ, R60.H1_H1 ;  /* 0x3000003cff347230 */ /* 0x000fe20000004100 */
[----:B------:R-:W-:Y:S01]  /*52a0*/  FSEL R73, R81, RZ, P6 ;  /* 0x000000ff51497208 */ /* 0x000fe20003000000 */
[----:B------:R-:W-:Y:S01]  /*52b0*/  FADD.FTZ R55, R76, -R55 ;  /* 0x800000374c377221 */ /* 0x000fe20000010000 */
[----:B------:R-:W-:Y:S01]  /*52c0*/  LOP3.LUT P6, RZ, R148, 0xff0000, RZ, 0xc0, !PT ;  /* 0x00ff000094ff7812 */ /* 0x000fe200078cc0ff */
[----:B------:R-:W-:Y:S01]  /*52d0*/  FFMA.FTZ R0, R212, R53, R0 ;  /* 0x00000035d4007223 */ /* 0x000fe20000010000 */
[----:B------:R-:W-:Y:S01]  /*52e0*/  FMUL.FTZ R77, R77, UR6 ;  /* 0x000000064d4d7c20 */ /* 0x000fe20008410000 */
[----:B------:R-:W-:Y:S01]  /*52f0*/  LOP3.LUT P5, RZ, R234, 0xff000000, RZ, 0xc0, !PT ;  /* 0xff000000eaff7812 */ /* 0x000fe200078ac0ff */
[----:B------:R-:W-:Y:S01]  /*5300*/  FFMA.FTZ R52, R212, R55, R52 ;  /* 0x00000037d4347223 */ /* 0x000fe20000010034 */
[----:B------:R-:W-:Y:S01]  /*5310*/  FSEL R53, R81, RZ, P6 ;  /* 0x000000ff51357208 */ /* 0x000fe20003000000 */
[----:B------:R-:W-:Y:S01]  /*5320*/  FMUL.FTZ R0, R0, UR6 ;  /* 0x0000000600007c20 */ /* 0x000fe20008410000 */
[----:B------:R-:W-:Y:S01]  /*5330*/  LOP3.LUT P6, RZ, R148, 0xff000000, RZ, 0xc0, !PT ;  /* 0xff00000094ff7812 */ /* 0x000fe200078cc0ff */
[----:B------:R-:W-:Y:S01]  /*5340*/  FMUL.FTZ R52, R52, UR6 ;  /* 0x0000000634347c20 */ /* 0x000fe20008410000 */
[----:B------:R-:W-:-:S02]  /*5350*/  F2FP.F16.F32.PACK_AB R75, R78, R75 ;  /* 0x0000004b4e4b723e */ /* 0x000fc400000000ff */
[C---:B------:R-:W-:Y:S02]  /*5360*/  FSEL R76, R77.reuse, RZ, P5 ;  /* 0x000000ff4d4c7208 */ /* 0x040fe40002800000 */
[----:B------:R-:W-:Y:S02]  /*5370*/  LOP3.LUT P3, RZ, R234, 0xff00, RZ, 0xc0, !PT ;  /* 0x0000ff00eaff7812 */ /* 0x000fe4000786c0ff */
[----:B------:R-:W-:Y:S02]  /*5380*/  LOP3.LUT P5, RZ, R148, 0xff00, RZ, 0xc0, !PT ;  /* 0x0000ff0094ff7812 */ /* 0x000fe400078ac0ff */
[----:B------:R-:W-:Y:S02]  /*5390*/  FSEL R78, R77, RZ, P6 ;  /* 0x000000ff4d4e7208 */ /* 0x000fe40003000000 */
[----:B------:R-:W-:Y:S02]  /*53a0*/  LOP3.LUT P4, RZ, R234, 0xff, RZ, 0xc0, !PT ;  /* 0x000000ffeaff7812 */ /* 0x000fe4000788c0ff */
[----:B------:R-:W-:-:S02]  /*53b0*/  LOP3.LUT P6, RZ, R148, 0xff, RZ, 0xc0, !PT ;  /* 0x000000ff94ff7812 */ /* 0x000fc400078cc0ff */
[----:B------:R-:W-:Y:S02]  /*53c0*/  F2FP.F16.F32.PACK_AB R55, R87, R72 ;  /* 0x000000485737723e */ /* 0x000fe400000000ff */
        /* <DEDUP_REMOVED lines=11> */
.L_x_728:
[----:B------:R-:W-:Y:S05]  /*5480*/  @!P2 BRA `(.L_x_731) ;  /* 0x00000004003ca947 */ /* 0x000fea0003800000 */
[-CC-:B------:R-:W-:Y:S01]  /*5490*/  FFMA.FTZ R0, R87, R99.reuse, R227.reuse ;  /* 0x0000006357007223 */ /* 0x180fe200000100e3 */
[-CC-:B------:R-:W-:Y:S01]  /*54a0*/  FFMA.FTZ R230, R230, R99.reuse, R227.reuse ;  /* 0x00000063e6e67223 */ /* 0x180fe200000100e3 */
[-CC-:B0-----:R-:W-:Y:S01]  /*54b0*/  FFMA.FTZ R53, R86, R99.reuse, R227.reuse ;  /* 0x0000006356357223 */ /* 0x181fe200000100e3 */
[----:B------:R-:W-:Y:S01]  /*54c0*/  FFMA.FTZ R85, R85, R99, R227 ;  /* 0x0000006355557223 */ /* 0x000fe200000100e3 */
[----:B------:R-:W-:Y:S01]  /*54d0*/  FADD.FTZ R83, R83, -R0 ;  /* 0x8000000053537221 */ /* 0x000fe20000010000 */
[----:B------:R-:W-:Y:S01]  /*54e0*/  FADD.FTZ R71, R219, -R230 ;  /* 0x800000e6db477221 */ /* 0x000fe20000010000 */
[----:B------:R-:W-:Y:S01]  /*54f0*/  FADD.FTZ R53, R82, -R53 ;  /* 0x8000003552357221 */ /* 0x000fe20000010000 */
[----:B------:R-:W-:Y:S01]  /*5500*/  ISETP.GE.U32.AND P3, PT, R234, RZ, PT ;  /* 0x000000ffea00720c */ /* 0x000fe20003f66070 */
[C---:B------:R-:W-:Y:S01]  /*5510*/  FMUL.FTZ R68, R212.reuse, R83 ;  /* 0x00000053d4447220 */ /* 0x040fe20000410000 */
[----:B------:R-:W-:Y:S01]  /*5520*/  FMUL.FTZ R71, R212, R71 ;  /* 0x00000047d4477220 */ /* 0x000fe20000410000 */
[----:B------:R-:W-:Y:S01]  /*5530*/  ISETP.GE.U32.AND P4, PT, R148, RZ, PT ;  /* 0x000000ff9400720c */ /* 0x000fe20003f86070 */
[----:B------:R-:W-:Y:S01]  /*5540*/  FADD.FTZ R85, R78, -R85 ;  /* 0x800000554e557221 */ /* 0x000fe20000010000 */
[--C-:B------:R-:W-:Y:S01]  /*5550*/  FFMA.FTZ R228, R228, R99, R227.reuse ;  /* 0x00000063e4e47223 */ /* 0x100fe200000100e3 */
[----:B------:R-:W-:Y:S01]  /*5560*/  FMUL.FTZ R52, R68, UR6 ;  /* 0x0000000644347c20 */ /* 0x000fe20008410000 */
[----:B------:R-:W-:Y:S01]  /*5570*/  FMUL.FTZ R0, R71, UR6 ;  /* 0x0000000647007c20 */ /* 0x000fe20008410000 */
[C---:B------:R-:W-:Y:S01]  /*5580*/  FMUL.FTZ R70, R212.reuse, R53 ;  /* 0x00000035d4467220 */ /* 0x040fe20000410000 */
[----:B------:R-:W-:Y:S01]  /*5590*/  ISETP.GE.U32.AND.EX P3, PT, R235, 0x1000000, PT, P3 ;  /* 0x01000000eb00780c */ /* 0x000fe20003f66130 */
[----:B------:R-:W-:Y:S01]  /*55a0*/  FMUL.FTZ R53, R212, R85 ;  /* 0x00000055d4357220 */ /* 0x000fe20000410000 */
[----:B------:R-:W-:Y:S01]  /*55b0*/  ISETP.GE.U32.AND.EX P4, PT, R149, 0x1000000, PT, P4 ;  /* 0x010000009500780c */ /* 0x000fe20003f86140 */
[-CC-:B------:R-:W-:Y:S01]  /*55c0*/  FFMA.FTZ R69, R84, R99.reuse, R227.reuse ;  /* 0x0000006354457223 */ /* 0x180fe200000100e3 */
[----:B------:R-:W-:Y:S01]  /*55d0*/  LOP3.LUT P6, RZ, R235, 0xff0000, RZ, 0xc0, !PT ;  /* 0x00ff0000ebff7812 */ /* 0x000fe200078cc0ff */
[----:B------:R-:W-:Y:S01]  /*55e0*/  FADD.FTZ R87, R81, -R228 ;  /* 0x800000e451577221 */ /* 0x000fe20000010000 */
[----:B------:R-:W-:Y:S01]  /*55f0*/  LOP3.LUT P5, RZ, R149, 0xff0000, RZ, 0xc0, !PT ;  /* 0x00ff000095ff7812 */ /* 0x000fe200078ac0ff */
[----:B------:R-:W-:Y:S01]  /*5600*/  FFMA.FTZ R226, R226, R99, R227 ;  /* 0x00000063e2e27223 */ /* 0x000fe200000100e3 */
[----:B------:R-:W-:Y:S01]  /*5610*/  FSEL R72, R52, RZ, P3 ;  /* 0x000000ff34487208 */ /* 0x000fe20001800000 */
[----:B------:R-:W-:Y:S01]  /*5620*/  FADD.FTZ R85, R76, -R69 ;  /* 0x800000454c557221 */ /* 0x000fe20000010000 */
[----:B------:R-:W-:Y:S01]  /*5630*/  FSEL R78, R52, RZ, P4 ;  /* 0x000000ff344e7208 */ /* 0x000fe20002000000 */
[----:B------:R-:W-:Y:S01]  /*5640*/  FMUL.FTZ R52, R53, UR6 ;  /* 0x0000000635347c20 */ /* 0x000fe20008410000 */
[----:B------:R-:W-:Y:S01]  /*5650*/  FSEL R75, R0, RZ, P6 ;  /* 0x000000ff004b7208 */ /* 0x000fe20003000000 */
[----:B------:R-:W-:Y:S01]  /*5660*/  FMUL.FTZ R69, R212, R87 ;  /* 0x00000057d4457220 */ /* 0x000fe20000410000 */
[----:B------:R-:W-:Y:S01]  /*5670*/  FSEL R55, R0, RZ, P5 ;  /* 0x000000ff00377208 */ /* 0x000fe20002800000 */
[----:B------:R-:W-:Y:S01]  /*5680*/  FMUL.FTZ R0, R70, UR6 ;  /* 0x0000000646007c20 */ /* 0x000fe20008410000 */
[----:B------:R-:W-:Y:S01]  /*5690*/  LOP3.LUT P3, RZ, R235, 0xff00, RZ, 0xc0, !PT ;  /* 0x0000ff00ebff7812 */ /* 0x000fe2000786c0ff */
[----:B------:R-:W-:Y:S01]  /*56a0*/  FADD.FTZ R77, R77, -R226 ;  /* 0x800000e24d4d7221 */ /* 0x000fe20000010000 */
[----:B------:R-:W-:Y:S01]  /*56b0*/  LOP3.LUT P4, RZ, R149, 0xff00, RZ, 0xc0, !PT ;  /* 0x0000ff0095ff7812 */ /* 0x000fe2000788c0ff */
[----:B------:R-:W-:Y:S01]  /*56c0*/  FFMA.FTZ R81, R216, R99, R227 ;  /* 0x00000063d8517223 */ /* 0x000fe200000100e3 */
[----:B------:R-:W-:-:S02]  /*56d0*/  LOP3.LUT P6, RZ, R235, 0xff, RZ, 0xc0, !PT ;  /* 0x000000ffebff7812 */ /* 0x000fc400078cc0ff */
[----:B------:R-:W-:Y:S01]  /*56e0*/  LOP3.LUT P5, RZ, R149, 0xff, RZ, 0xc0, !PT ;  /* 0x000000ff95ff7812 */ /* 0x000fe200078ac0ff */
[----:B------:R-:W-:Y:S01]  /*56f0*/  FADD.FTZ R81, R80, -R81 ;  /* 0x8000005150517221 */ /* 0x000fe20000010000 */
[C---:B------:R-:W-:Y:S02]  /*5700*/  FSEL R83, R52.reuse, RZ, P3 ;  /* 0x000000ff34537208 */ /* 0x040fe40001800000 */
[----:B------:R-:W-:Y:S01]  /*5710*/  FSEL R73, R52, RZ, P4 ;  /* 0x000000ff34497208 */ /* 0x000fe20002000000 */
[----:B------:R-:W-:Y:S01]  /*5720*/  FMUL.FTZ R52, R69, UR6 ;  /* 0x0000000645347c20 */ /* 0x000fe20008410000 */
[C---:B------:R-:W-:Y:S02]  /*5730*/  FSEL R74, R0.reuse, RZ, P6 ;  /* 0x000000ff004a7208 */ /* 0x040fe40003000000 */
[----:B------:R-:W-:Y:S01]  /*5740*/  FSEL R54, R0, RZ, P5 ;  /* 0x000000ff00367208 */ /* 0x000fe20002800000 */
[----:B------:R-:W-:Y:S01]  /*5750*/  FMUL.FTZ R0, R212, R77 ;  /* 0x0000004dd4007220 */ /* 0x000fe20000410000 */
[----:B------:R-:W-:-:S02]  /*5760*/  LOP3.LUT P6, RZ, R234, 0xff0000, RZ, 0xc0, !PT ;  /* 0x00ff0000eaff7812 */ /* 0x000fc400078cc0ff */
[----:B------:R-:W-:Y:S02]  /*5770*/  F2FP.F16.F32.PACK_AB R54, R73, R54 ;  /* 0x000000364936723e */ /* 0x000fe400000000ff */
[----:B------:R-:W-:Y:S02]  /*5780*/  FSEL R73, R52, RZ, P6 ;  /* 0x000000ff34497208 */ /* 0x000fe40003000000 */
[----:B------:R-:W-:Y:S02]  /*5790*/  LOP3.LUT P6, RZ, R148, 0xff0000, RZ, 0xc0, !PT ;  /* 0x00ff000094ff7812 */ /* 0x000fe400078cc0ff */
[----:B------:R-:W-:Y:S01]  /*57a0*/  F2FP.F16.F32.PACK_AB R75, R72, R75 ;  /* 0x0000004b484b723e */ /* 0x000fe200000000ff */
[----:B------:R-:W-:Y:S01]  /*57b0*/  FMUL.FTZ R72, R0, UR6 ;  /* 0x0000000600487c20 */ /* 0x000fe20008410000 */
[----:B------:R-:W-:Y:S01]  /*57c0*/  F2FP.F16.F32.PACK_AB R70, R53, R70 ;  /* 0x000000463546723e */ /* 0x000fe200000000ff */
[----:B------:R-:W-:Y:S01]  /*57d0*/  FMUL.FTZ R53, R212, R85 ;  /* 0x00000055d4357220 */ /* 0x000fe20000410000 */
[----:B------:R-:W-:Y:S01]  /*57e0*/  F2FP.F16.F32.PACK_AB R69, R0, R69 ;  /* 0x000000450045723e */ /* 0x000fe200000000ff */
[----:B------:R-:W-:Y:S01]  /*57f0*/  FMUL.FTZ R0, R212, R81 ;  /* 0x00000051d4007220 */ /* 0x000fe20000410000 */
[----:B------:R-:W-:-:S02]  /*5800*/  LOP3.LUT P5, RZ, R234, 0xff000000, RZ, 0xc0, !PT ;  /* 0xff000000eaff7812 */ /* 0x000fc400078ac0ff */
[----:B------:R-:W-:Y:S01]  /*5810*/  FSEL R76, R52, RZ, P6 ;  /* 0x000000ff344c7208 */ /* 0x000fe20003000000 */
[C---:B------:R-:W-:Y:S01]  /*5820*/  FMUL.FTZ R52, R53.reuse, UR6 ;  /* 0x0000000635347c20 */ /* 0x040fe20008410000 */
[----:B------:R-:W-:Y:S02]  /*5830*/  LOP3.LUT P6, RZ, R148, 0xff000000, RZ, 0xc0, !PT ;  /* 0xff00000094ff7812 */ /* 0x000fe400078cc0ff */
[----:B------:R-:W-:Y:S02]  /*5840*/  F2FP.F16.F32.PACK_AB R71, R68, R71 ;  /* 0x000000474447723e */ /* 0x000fe400000000ff */
        /* <DEDUP_REMOVED lines=19> */
.L_x_731:
[-CC-:B------:R-:W-:Y:S01]  /*5980*/  FFMA.FTZ R0, R87, R99.reuse, R227.reuse ;  /* 0x0000006357007223 */ /* 0x180fe200000100e3 */
[-CC-:B------:R-:W-:Y:S01]  /*5990*/  FFMA.FTZ R230, R230, R99.reuse, R227.reuse ;  /* 0x00000063e6e67223 */ /* 0x180fe200000100e3 */
[-C--:B0-----:R-:W-:Y:S01]  /*59a0*/  FFMA.FTZ R53, R86, R99.reuse, R227 ;  /* 0x0000006356357223 */ /* 0x081fe200000100e3 */
        /* <DEDUP_REMOVED lines=8> */
[----:B------:R-:W-:Y:S01]  /*5a30*/  FMUL.FTZ R53, R212, R53 ;  /* 0x00000035d4357220 */ /* 0x000fe20000410000 */
[----:B------:R-:W-:Y:S01]  /*5a40*/  FMUL.FTZ R83, R83, UR6 ;  /* 0x0000000653537c20 */ /* 0x000fe20008410000 */
[----:B------:R-:W-:Y:S01]  /*5a50*/  FADD.FTZ R81, R81, -R228 ;  /* 0x800000e451517221 */ /* 0x000fe20000010000 */
[----:B------:R-:W-:Y:S01]  /*5a60*/  FFMA.FTZ R85, R85, R99, R227 ;  /* 0x0000006355557223 */ /* 0x000fe200000100e3 */
[----:B------:R-:W-:Y:S01]  /*5a70*/  FMUL.FTZ R219, R219, UR6 ;  /* 0x00000006dbdb7c20 */ /* 0x000fe20008410000 */
[----:B------:R-:W-:Y:S01]  /*5a80*/  ISETP.GE.U32.AND P3, PT, R148, RZ, PT ;  /* 0x000000ff9400720c */ /* 0x000fe20003f66070 */
[----:B------:R-:W-:Y:S01]  /*5a90*/  FMUL.FTZ R53, R53, UR6 ;  /* 0x0000000635357c20 */ /* 0x000fe20008410000 */
[----:B------:R-:W-:Y:S01]  /*5aa0*/  LOP3.LUT P4, RZ, R235, 0xff0000, RZ, 0xc0, !PT ;  /* 0x00ff0000ebff7812 */ /* 0x000fe2000788c0ff */
[----:B------:R-:W-:Y:S01]  /*5ab0*/  FADD.FTZ R85, R78, -R85 ;  /* 0x800000554e557221 */ /* 0x000fe20000010000 */
[----:B------:R-:W-:Y:S01]  /*5ac0*/  FSEL R52, R83, RZ, P5 ;  /* 0x000000ff53347208 */ /* 0x000fe20002800000 */
[----:B------:R-:W-:Y:S01]  /*5ad0*/  FMUL.FTZ R81, R212, R81 ;  /* 0x00000051d4517220 */ /* 0x000fe20000410000 */
[----:B------:R-:W-:Y:S01]  /*5ae0*/  LOP3.LUT P6, RZ, R149, 0xff0000, RZ, 0xc0, !PT ;  /* 0x00ff000095ff7812 */ /* 0x000fe200078cc0ff */
[-CC-:B------:R-:W-:Y:S01]  /*5af0*/  FFMA.FTZ R226, R226, R99.reuse, R227.reuse ;  /* 0x00000063e2e27223 */ /* 0x180fe200000100e3 */
[----:B------:R-:W-:Y:S01]  /*5b00*/  LOP3.LUT P5, RZ, R235, 0xff, RZ, 0xc0, !PT ;  /* 0x000000ffebff7812 */ /* 0x000fe200078ac0ff */
[----:B------:R-:W-:Y:S01]  /*5b10*/  FFMA.FTZ R55, R84, R99, R227 ;  /* 0x0000006354377223 */ /* 0x000fe200000100e3 */
[----:B------:R-:W-:Y:S01]  /*5b20*/  ISETP.GE.U32.AND.EX P3, PT, R149, 0x1000000, PT, P3 ;  /* 0x010000009500780c */ /* 0x000fe20003f66130 */
[----:B------:R-:W-:Y:S01]  /*5b30*/  FMUL.FTZ R85, R212, R85 ;  /* 0x00000055d4557220 */ /* 0x000fe20000410000 */
[----:B------:R-:W-:Y:S01]  /*5b40*/  FSEL R75, R219, RZ, P4 ;  /* 0x000000ffdb4b7208 */ /* 0x000fe20002000000 */
[----:B------:R-:W-:Y:S01]  /*5b50*/  FMUL.FTZ R81, R81, UR6 ;  /* 0x0000000651517c20 */ /* 0x000fe20008410000 */
[----:B------:R-:W-:Y:S01]  /*5b60*/  LOP3.LUT P4, RZ, R149, 0xff, RZ, 0xc0, !PT ;  /* 0x000000ff95ff7812 */ /* 0x000fe2000788c0ff */
[----:B------:R-:W-:Y:S01]  /*5b70*/  FADD.FTZ R77, R77, -R226 ;  /* 0x800000e24d4d7221 */ /* 0x000fe20000010000 */
[----:B------:R-:W-:Y:S01]  /*5b80*/  FSEL R219, R219, RZ, P6 ;  /* 0x000000ffdbdb7208 */ /* 0x000fe20003000000 */
[----:B------:R-:W-:Y:S01]  /*5b90*/  FADD.FTZ R73, R76, -R55 ;  /* 0x800000374c497221 */ /* 0x000fe20000010000 */
[----:B------:R-:W-:Y:S01]  /*5ba0*/  FSEL R0, R83, RZ, P3 ;  /* 0x000000ff53007208 */ /* 0x000fe20001800000 */
[----:B------:R-:W-:Y:S01]  /*5bb0*/  FMUL.FTZ R85, R85, UR6 ;  /* 0x0000000655557c20 */ /* 0x000fe20008410000 */
[C---:B------:R-:W-:Y:S01]  /*5bc0*/  FSEL R74, R53.reuse, RZ, P5 ;  /* 0x000000ff354a7208 */ /* 0x040fe20002800000 */
[----:B------:R-:W-:Y:S01]  /*5bd0*/  FMUL.FTZ R77, R212, R77 ;  /* 0x0000004dd44d7220 */ /* 0x000fe20000410000 */
[----:B------:R-:W-:Y:S01]  /*5be0*/  LOP3.LUT P5, RZ, R234, 0xff0000, RZ, 0xc0, !PT ;  /* 0x00ff0000eaff7812 */ /* 0x000fe200078ac0ff */
[----:B------:R-:W-:Y:S01]  /*5bf0*/  FMUL.FTZ R73, R212, R73 ;  /* 0x00000049d4497220 */ /* 0x000fe20000410000 */
[----:B------:R-:W-:Y:S01]  /*5c00*/  FSEL R54, R53, RZ, P4 ;  /* 0x000000ff35367208 */ /* 0x000fe20002000000 */
[----:B------:R-:W-:Y:S01]  /*5c10*/  FFMA.FTZ R53, R216, R99, R227 ;  /* 0x00000063d8357223 */ /* 0x000fe200000100e3 */
[----:B------:R-:W-:Y:S01]  /*5c20*/  F2FP.F16.F32.PACK_AB R55, R0, R219 ;  /* 0x000000db0037723e */ /* 0x000fe200000000ff */
[----:B------:R-:W-:Y:S01]  /*5c30*/  FMUL.FTZ R77, R77, UR6 ;  /* 0x000000064d4d7c20 */ /* 0x000fe20008410000 */
[----:B------:R-:W-:Y:S01]  /*5c40*/  LOP3.LUT P6, RZ, R235, 0xff00, RZ, 0xc0, !PT ;  /* 0x0000ff00ebff7812 */ /* 0x000fe200078cc0ff */
[----:B------:R-:W-:Y:S01]  /*5c50*/  FADD.FTZ R53, R80, -R53 ;  /* 0x8000003550357221 */ /* 0x000fe20000010000 */
[----:B------:R-:W-:Y:S01]  /*5c60*/  FSEL R0, R81, RZ, P5 ;  /* 0x000000ff51007208 */ /* 0x000fe20002800000 */
[----:B------:R-:W-:Y:S01]  /*5c70*/  FMUL.FTZ R73, R73, UR6 ;  /* 0x0000000649497c20 */ /* 0x000fe20008410000 */
[----:B------:R-:W-:Y:S01]  /*5c80*/  LOP3.LUT P3, RZ, R149, 0xff00, RZ, 0xc0, !PT ;  /* 0x0000ff0095ff7812 */ /* 0x000fe2000786c0ff */
[----:B------:R-:W-:Y:S01]  /*5c90*/  FMUL.FTZ R53, R212, R53 ;  /* 0x00000035d4357220 */ /* 0x000fe20000410000 */
[----:B------:R-:W-:-:S02]  /*5ca0*/  LOP3.LUT P5, RZ, R148, 0xff0000, RZ, 0xc0, !PT ;  /* 0x00ff000094ff7812 */ /* 0x000fc400078ac0ff */
[----:B------:R-:W-:Y:S01]  /*5cb0*/  FSEL R87, R85, RZ, P6 ;  /* 0x000000ff55577208 */ /* 0x000fe20003000000 */
[----:B------:R-:W-:Y:S01]  /*5cc0*/  FMUL.FTZ R53, R53, UR6 ;  /* 0x0000000635357c20 */ /* 0x000fe20008410000 */
[----:B------:R-:W-:Y:S02]  /*5cd0*/  FSEL R85, R85, RZ, P3 ;  /* 0x000000ff55557208 */ /* 0x000fe40001800000 */
[----:B------:R-:W-:Y:S02]  /*5ce0*/  FSEL R76, R81, RZ, P5 ;  /* 0x000000ff514c7208 */ /* 0x000fe40002800000 */
[----:B------:R-:W-:Y:S02]  /*5cf0*/  LOP3.LUT P4, RZ, R234, 0xff000000, RZ, 0xc0, !PT ;  /* 0xff000000eaff7812 */ /* 0x000fe4000788c0ff */
[----:B------:R-:W-:Y:S02]  /*5d00*/  LOP3.LUT P5, RZ, R148, 0xff000000, RZ, 0xc0, !PT ;  /* 0xff00000094ff7812 */ /* 0x000fe400078ac0ff */
[----:B------:R-:W-:-:S02]  /*5d10*/  F2FP.F16.F32.PACK_AB R54, R85, R54 ;  /* 0x000000365536723e */ /* 0x000fc400000000ff */
[C---:B------:R-:W-:Y:S02]  /*5d20*/  FSEL R83, R77.reuse, RZ, P4 ;  /* 0x000000ff4d537208 */ /* 0x040fe40002000000 */
[----:B------:R-:W-:Y:S02]  /*5d30*/  FSEL R85, R77, RZ, P5 ;  /* 0x000000ff4d557208 */ /* 0x000fe40002800000 */
[C---:B------:R-:W-:Y:S02]  /*5d40*/  LOP3.LUT P6, RZ, R234.reuse, 0xff00, RZ, 0xc0, !PT ;  /* 0x0000ff00eaff7812 */ /* 0x040fe400078cc0ff */
[----:B------:R-:W-:Y:S02]  /*5d50*/  LOP3.LUT P3, RZ, R234, 0xff, RZ, 0xc0, !PT ;  /* 0x000000ffeaff7812 */ /* 0x000fe4000786c0ff */
[C---:B------:R-:W-:Y:S02]  /*5d60*/  LOP3.LUT P4, RZ, R148.reuse, 0xff00, RZ, 0xc0, !PT ;  /* 0x0000ff0094ff7812 */ /* 0x040fe4000788c0ff */
        /* <DEDUP_REMOVED lines=12> */
.L_x_727:
[----:B------:R-:W-:Y:S05]  /*5e30*/  @!P1 BRA `(.L_x_732) ;  /* 0x0000000800049947 */ /* 0x000fea0003800000 */
[----:B------:R-:W-:Y:S05]  /*5e40*/  @!P2 BRA `(.L_x_733) ;  /* 0x000000040008a947 */ /* 0x000fea0003800000 */
[-CC-:B------:R-:W-:Y:S01]  /*5e50*/  FFMA.FTZ R0, R87, R99.reuse, R227.reuse ;  /* 0x0000006357007223 */ /* 0x180fe200000100e3 */
[-CC-:B0-----:R-:W-:Y:S01]  /*5e60*/  FFMA.FTZ R69, R86, R99.reuse, R227.reuse ;  /* 0x0000006356457223 */ /* 0x181fe200000100e3 */
[-CC-:B------:R-:W-:Y:S01]  /*5e70*/  FFMA.FTZ R230, R230, R99.reuse, R227.reuse ;  /* 0x00000063e6e67223 */ /* 0x180fe200000100e3 */
[--C-:B------:R-:W-:Y:S02]  /*5e80*/  HADD2.F32 R70, -RZ, R63.reuse.H1_H1 ;  /* 0x3000003fff467230 */ /* 0x100fe40000004100 */
[----:B------:R-:W-:Y:S01]  /*5e90*/  FADD.FTZ R83, R83, -R0 ;  /* 0x8000000053537221 */ /* 0x000fe20000010000 */
[----:B------:R-:W-:Y:S01]  /*5ea0*/  FFMA.FTZ R85, R85, R99, R227 ;  /* 0x0000006355557223 */ /* 0x000fe200000100e3 */
[----:B------:R-:W-:Y:S02]  /*5eb0*/  HADD2.F32 R71, -RZ, R63.H0_H0 ;  /* 0x2000003fff477230 */ /* 0x000fe40000004100 */
[----:B------:R-:W-:Y:S01]  /*5ec0*/  FADD.FTZ R69, R82, -R69 ;  /* 0x8000004552457221 */ /* 0x000fe20000010000 */
[----:B------:R-:W-:-:S02]  /*5ed0*/  HADD2.F32 R0, -RZ, R62.H0_H0 ;  /* 0x2000003eff007230 */ /* 0x000fc40000004100 */
[----:B------:R-:W-:Y:S01]  /*5ee0*/  FADD.FTZ R219, R219, -R230 ;  /* 0x800000e6dbdb7221 */ /* 0x000fe20000010000 */
[----:B------:R-:W-:Y:S01]  /*5ef0*/  FFMA.FTZ R86, R212, R83, R70 ;  /* 0x00000053d4567223 */ /* 0x000fe20000010046 */
[----:B------:R-:W-:Y:S01]  /*5f00*/  HADD2.F32 R68, -RZ, R62.H1_H1 ;  /* 0x3000003eff447230 */ /* 0x000fe20000004100 */
[----:B------:R-:W-:Y:S01]  /*5f10*/  ISETP.GE.U32.AND P3, PT, R234, RZ, PT ;  /* 0x000000ffea00720c */ /* 0x000fe20003f66070 */
[----:B------:R-:W-:Y:S01]  /*5f20*/  FADD.FTZ R85, R78, -R85 ;  /* 0x800000554e557221 */ /* 0x000fe20000010000 */
[C---:B------:R-:W-:Y:S01]  /*5f30*/  FFMA.FTZ R219, R212.reuse, R219, R71 ;  /* 0x000000dbd4db7223 */ /* 0x040fe20000010047 */
[----:B------:R-:W-:Y:S01]  /*5f40*/  FFMA.FTZ R74, R212, R69, R0 ;  /* 0x00000045d44a7223 */ /* 0x000fe20000010000 */
[----:B------:R-:W-:Y:S01]  /*5f50*/  FMUL.FTZ R0, R86, UR6 ;  /* 0x0000000656007c20 */ /* 0x000fe20008410000 */
[----:B------:R-:W-:Y:S01]  /*5f60*/  ISETP.GE.U32.AND.EX P3, PT, R235, 0x1000000, PT, P3 ;  /* 0x01000000eb00780c */ /* 0x000fe20003f66130 */
[----:B------:R-:W-:Y:S01]  /*5f70*/  FFMA.FTZ R85, R212, R85, R68 ;  /* 0x00000055d4557223 */ /* 0x000fe20000010044 */
[----:B------:R-:W-:Y:S01]  /*5f80*/  FMUL.FTZ R69, R219, UR6 ;  /* 0x00000006db457c20 */ /* 0x000fe20008410000 */
[----:B------:R-:W-:Y:S01]  /*5f90*/  LOP3.LUT P4, RZ, R235, 0xff0000, RZ, 0xc0, !PT ;  /* 0x00ff0000ebff7812 */ /* 0x000fe2000788c0ff */
[-CC-:B------:R-:W-:Y:S01]  /*5fa0*/  FFMA.FTZ R228, R228, R99.reuse, R227.reuse ;  /* 0x00000063e4e47223 */ /* 0x180fe200000100e3 */
[----:B------:R-:W-:Y:S01]  /*5fb0*/  FSEL R87, R0, RZ, P3 ;  /* 0x000000ff00577208 */ /* 0x000fe20001800000 */
[----:B------:R-:W-:Y:S01]  /*5fc0*/  FMUL.FTZ R0, R74, UR6 ;  /* 0x000000064a007c20 */ /* 0x000fe20008410000 */
[----:B------:R-:W-:Y:S01]  /*5fd0*/  FMUL.FTZ R68, R85, UR6 ;  /* 0x0000000655447c20 */ /* 0x000fe20008410000 */
[-CC-:B------:R-:W-:Y:S01]  /*5fe0*/  FFMA.FTZ R226, R226, R99.reuse, R227.reuse ;  /* 0x00000063e2e27223 */ /* 0x180fe200000100e3 */
[C---:B------:R-:W-:Y:S01]  /*5ff0*/  LOP3.LUT P6, RZ, R235.reuse, 0xff, RZ, 0xc0, !PT ;  /* 0x000000ffebff7812 */ /* 0x040fe200078cc0ff */
[-CC-:B------:R-:W-:Y:S01]  /*6000*/  FFMA.FTZ R71, R84, R99.reuse, R227.reuse ;  /* 0x0000006354477223 */ /* 0x180fe200000100e3 */
[----:B------:R-:W-:Y:S01]  /*6010*/  LOP3.LUT P5, RZ, R235, 0xff00, RZ, 0xc0, !PT ;  /* 0x0000ff00ebff7812 */ /* 0x000fe200078ac0ff */
[--C-:B------:R-:W-:Y:S01]  /*6020*/  HADD2.F32 R73, -RZ, R61.reuse.H0_H0 ;  /* 0x2000003dff497230 */ /* 0x100fe20000004100 */
[----:B------:R-:W-:Y:S01]  /*6030*/  FSEL R82, R69, RZ, P4 ;  /* 0x000000ff45527208 */ /* 0x000fe20002000000 */
[----:B------:R-:W-:Y:S01]  /*6040*/  FFMA.FTZ R69, R216, R99, R227 ;  /* 0x00000063d8457223 */ /* 0x000fe200000100e3 */
[----:B------:R-:W-:Y:S01]  /*6050*/  HADD2.F32 R70, -RZ, R61.H1_H1 ;  /* 0x3000003dff467230 */ /* 0x000fe20000004100 */
[----:B------:R-:W-:Y:S01]  /*6060*/  FSEL R78, R0, RZ, P6 ;  /* 0x000000ff004e7208 */ /* 0x000fe20003000000 */
[----:B------:R-:W-:Y:S01]  /*6070*/  FADD.FTZ R81, R81, -R228 ;  /* 0x800000e451517221 */ /* 0x000fe20000010000 */
[----:B------:R-:W-:Y:S01]  /*6080*/  FSEL R83, R68, RZ, P5 ;  /* 0x000000ff44537208 */ /* 0x000fe20002800000 */
[----:B------:R-:W-:Y:S01]  /*6090*/  FADD.FTZ R77, R77, -R226 ;  /* 0x800000e24d4d7221 */ /* 0x000fe20000010000 */
[----:B------:R-:W-:-:S02]  /*60a0*/  HADD2.F32 R0, -RZ, R60.H0_H0 ;  /* 0x2000003cff007230 */ /* 0x000fc40000004100 */
[----:B------:R-:W-:Y:S01]  /*60b0*/  FADD.FTZ R69, R80, -R69 ;  /* 0x8000004550457221 */ /* 0x000fe20000010000 */
[----:B------:R-:W-:Y:S02]  /*60c0*/  HADD2.F32 R68, -RZ, R60.H1_H1 ;  /* 0x3000003cff447230 */ /* 0x000fe40000004100 */
[----:B------:R-:W-:Y:S01]  /*60d0*/  FADD.FTZ R71, R76, -R71 ;  /* 0x800000474c477221 */ /* 0x000fe20000010000 */
[C---:B------:R-:W-:Y:S01]  /*60e0*/  FFMA.FTZ R81, R212.reuse, R81, R73 ;  /* 0x00000051d4517223 */ /* 0x040fe20000010049 */
[C---:B------:R-:W-:Y:S01]  /*60f0*/  FFMA.FTZ R72, R212.reuse, R77, R70 ;  /* 0x0000004dd4487223 */ /* 0x040fe20000010046 */
[C---:B------:R-:W-:Y:S01]  /*6100*/  FFMA.FTZ R0, R212.reuse, R69, R0 ;  /* 0x00000045d4007223 */ /* 0x040fe20000010000 */
[----:B------:R-:W-:Y:S01]  /*6110*/  FFMA.FTZ R73, R212, R71, R68 ;  /* 0x00000047d4497223 */ /* 0x000fe20000010044 */
[----:B------:R-:W-:Y:S01]  /*6120*/  F2FP.F16.F32.PACK_AB R70, R85, R74 ;  /* 0x0000004a5546723e */ /* 0x000fe200000000ff */
[C---:B------:R-:W-:Y:S01]  /*6130*/  FMUL.FTZ R76, R72.reuse, UR6 ;  /* 0x00000006484c7c20 */ /* 0x040fe20008410000 */
[----:B------:R-:W-:Y:S01]  /*6140*/  F2FP.F16.F32.PACK_AB R69, R72, R81 ;  /* 0x000000514845723e */ /* 0x000fe200000000ff */
[----:B------:R-:W-:Y:S01]  /*6150*/  FMUL.FTZ R75, R81, UR6 ;  /* 0x00000006514b7c20 */ /* 0x000fe20008410000 */
[----:B------:R-:W-:Y:S01]  /*6160*/  FMUL.FTZ R72, R0, UR6 ;  /* 0x0000000600487c20 */ /* 0x000fe20008410000 */
[----:B------:R-:W-:Y:S01]  /*6170*/  FMUL.FTZ R74, R73, UR6 ;  /* 0x00000006494a7c20 */ /* 0x000fe20008410000 */
[----:B------:R-:W-:-:S02]  /*6180*/  LOP3.LUT P3, RZ, R234, 0xff0000, RZ, 0xc0, !PT ;  /* 0x00ff0000eaff7812 */ /* 0x000fc4000786c0ff */
[C---:B------:R-:W-:Y:S02]  /*6190*/  LOP3.LUT P4, RZ, R234.reuse, 0xff000000, RZ, 0xc0, !PT ;  /* 0xff000000eaff7812 */ /* 0x040fe4000788c0ff */
[C---:B------:R-:W-:Y:S02]  /*61a0*/  LOP3.LUT P6, RZ, R234.reuse, 0xff, RZ, 0xc0, !PT ;  /* 0x000000ffeaff7812 */ /* 0x040fe400078cc0ff */
[----:B------:R-:W-:Y:S02]  /*61b0*/  LOP3.LUT P5, RZ, R234, 0xff00, RZ, 0xc0, !PT ;  /* 0x0000ff00eaff7812 */ /* 0x000fe400078ac0ff */
[----:B------:R-:W-:Y:S02]  /*61c0*/  F2FP.F16.F32.PACK_AB R68, R73, R0 ;  /* 0x000000004944723e */ /* 0x000fe400000000ff */
        /* <DEDUP_REMOVED lines=10> */
.L_x_733:
[-CC-:B0-----:R-:W-:Y:S01]  /*6270*/  FFMA.FTZ R73, R84, R99.reuse, R227.reuse ;  /* 0x0000006354497223 */ /* 0x181fe200000100e3 */
[-CC-:B------:R-:W-:Y:S01]  /*6280*/  FFMA.FTZ R0, R87, R99.reuse, R227.reuse ;  /* 0x0000006357007223 */ /* 0x180fe200000100e3 */
[--C-:B------:R-:W-:Y:S02]  /*6290*/  HADD2.F32 R105, -RZ, R63.reuse.H1_H1 ;  /* 0x3000003fff697230 */ /* 0x100fe40000004100 */
[-C--:B------:R-:W-:Y:S01]  /*62a0*/  FFMA.FTZ R230, R230, R99.reuse, R227 ;  /* 0x00000063e6e67223 */ /* 0x080fe200000100e3 */
[----:B------:R-:W-:Y:S01]  /*62b0*/  FADD.FTZ R75, R76, -R73 ;  /* 0x800000494c4b7221 */ /* 0x000fe20000010000 */
[----:B------:R-:W-:Y:S01]  /*62c0*/  FADD.FTZ R83, R83, -R0 ;  /* 0x8000000053537221 */ /* 0x000fe20000010000 */
[-CC-:B------:R-:W-:Y:S01]  /*62d0*/  FFMA.FTZ R73, R86, R99.reuse, R227.reuse ;  /* 0x0000006356497223 */ /* 0x180fe200000100e3 */
[----:B------:R-:W-:Y:S01]  /*62e0*/  FFMA.FTZ R85, R85, R99, R227 ;  /* 0x0000006355557223 */ /* 0x000fe200000100e3 */
[----:B------:R-:W-:Y:S02]  /*62f0*/  HADD2.F32 R72, -RZ, R63.H0_H0 ;  /* 0x2000003fff487230 */ /* 0x000fe40000004100 */
[----:B------:R-:W-:Y:S01]  /*6300*/  FFMA.FTZ R105, R212, R83, R105 ;  /* 0x00000053d4697223 */ /* 0x000fe20000010069 */
[----:B------:R-:W-:-:S02]  /*6310*/  HADD2.F32 R0, -RZ, R62.H0_H0 ;  /* 0x2000003eff007230 */ /* 0x000fc40000004100 */
[----:B------:R-:W-:Y:S01]  /*6320*/  FADD.FTZ R87, R82, -R73 ;  /* 0x8000004952577221 */ /* 0x000fe20000010000 */
[----:B------:R-:W-:Y:S01]  /*6330*/  FADD.FTZ R219, R219, -R230 ;  /* 0x800000e6dbdb7221 */ /* 0x000fe20000010000 */
[----:B------:R-:W-:Y:S02]  /*6340*/  HADD2.F32 R83, -RZ, R62.H1_H1 ;  /* 0x3000003eff537230 */ /* 0x000fe40000004100 */
[----:B------:R-:W-:Y:S01]  /*6350*/  FADD.FTZ R85, R78, -R85 ;  /* 0x800000554e557221 */ /* 0x000fe20000010000 */
[-CC-:B------:R-:W-:Y:S01]  /*6360*/  FFMA.FTZ R228, R228, R99.reuse, R227.reuse ;  /* 0x00000063e4e47223 */ /* 0x180fe200000100e3 */
[-CC-:B------:R-:W-:Y:S01]  /*6370*/  FFMA.FTZ R226, R226, R99.reuse, R227.reuse ;  /* 0x00000063e2e27223 */ /* 0x180fe200000100e3 */
[----:B------:R-:W-:Y:S01]  /*6380*/  FFMA.FTZ R73, R216, R99, R227 ;  /* 0x00000063d8497223 */ /* 0x000fe200000100e3 */
[C---:B------:R-:W-:Y:S01]  /*6390*/  FFMA.FTZ R219, R212.reuse, R219, R72 ;  /* 0x000000dbd4db7223 */ /* 0x040fe20000010048 */
[----:B------:R-:W-:Y:S01]  /*63a0*/  FFMA.FTZ R87, R212, R87, R0 ;  /* 0x00000057d4577223 */ /* 0x000fe20000010000 */
[----:B------:R-:W-:-:S02]  /*63b0*/  HADD2.F32 R74, -RZ, R61.H0_H0 ;  /* 0x2000003dff4a7230 */ /* 0x000fc40000004100 */
[----:B------:R-:W-:Y:S01]  /*63c0*/  FFMA.FTZ R83, R212, R85, R83 ;  /* 0x00000055d4537223 */ /* 0x000fe20000010053 */
[----:B------:R-:W-:Y:S02]  /*63d0*/  HADD2.F32 R76, -RZ, R61.H1_H1 ;  /* 0x3000003dff4c7230 */ /* 0x000fe40000004100 */
[----:B------:R-:W-:Y:S01]  /*63e0*/  FADD.FTZ R81, R81, -R228 ;  /* 0x800000e451517221 */ /* 0x000fe20000010000 */
[--C-:B------:R-:W-:Y:S02]  /*63f0*/  HADD2.F32 R0, -RZ, R60.reuse.H0_H0 ;  /* 0x2000003cff007230 */ /* 0x100fe40000004100 */
[----:B------:R-:W-:Y:S01]  /*6400*/  FADD.FTZ R77, R77, -R226 ;  /* 0x800000e24d4d7221 */ /* 0x000fe20000010000 */
[----:B------:R-:W-:Y:S02]  /*6410*/  HADD2.F32 R72, -RZ, R60.H1_H1 ;  /* 0x3000003cff487230 */ /* 0x000fe40000004100 */
[----:B------:R-:W-:Y:S01]  /*6420*/  FADD.FTZ R73, R80, -R73 ;  /* 0x8000004950497221 */ /* 0x000fe20000010000 */
[----:B------:R-:W-:Y:S01]  /*6430*/  ISETP.GE.U32.AND P3, PT, R234, RZ, PT ;  /* 0x000000ffea00720c */ /* 0x000fe20003f66070 */
[----:B------:R-:W-:Y:S01]  /*6440*/  FMUL.FTZ R105, R105, UR6 ;  /* 0x0000000669697c20 */ /* 0x000fe20008410000 */
[----:B------:R-:W-:Y:S01]  /*6450*/  FMUL.FTZ R219, R219, UR6 ;  /* 0x00000006dbdb7c20 */ /* 0x000fe20008410000 */
[----:B------:R-:W-:Y:S01]  /*6460*/  FMUL.FTZ R87, R87, UR6 ;  /* 0x0000000657577c20 */ /* 0x000fe20008410000 */
[----:B------:R-:W-:Y:S01]  /*6470*/  FMUL.FTZ R83, R83, UR6 ;  /* 0x0000000653537c20 */ /* 0x000fe20008410000 */
[C---:B------:R-:W-:Y:S01]  /*6480*/  FFMA.FTZ R74, R212.reuse, R81, R74 ;  /* 0x00000051d44a7223 */ /* 0x040fe2000001004a */
[C---:B------:R-:W-:Y:S01]  /*6490*/  FFMA.FTZ R76, R212.reuse, R77, R76 ;  /* 0x0000004dd44c7223 */ /* 0x040fe2000001004c */
[C---:B------:R-:W-:Y:S01]  /*64a0*/  FFMA.FTZ R0, R212.reuse, R73, R0 ;  /* 0x00000049d4007223 */ /* 0x040fe20000010000 */
[----:B------:R-:W-:Y:S01]  /*64b0*/  FFMA.FTZ R72, R212, R75, R72 ;  /* 0x0000004bd4487223 */ /* 0x000fe20000010048 */
[C---:B------:R-:W-:Y:S01]  /*64c0*/  LOP3.LUT P4, RZ, R235.reuse, 0xff0000, RZ, 0xc0, !PT ;  /* 0x00ff0000ebff7812 */ /* 0x040fe2000788c0ff */
[----:B------:R-:W-:Y:S01]  /*64d0*/  FMUL.FTZ R74, R74, UR6 ;  /* 0x000000064a4a7c20 */ /* 0x000fe20008410000 */
[C---:B------:R-:W-:Y:S01]  /*64e0*/  LOP3.LUT P5, RZ, R235.reuse, 0xff, RZ, 0xc0, !PT ;  /* 0x000000ffebff7812 */ /* 0x040fe200078ac0ff */
        /* <DEDUP_REMOVED lines=22> */
.L_x_732:
        /* <DEDUP_REMOVED lines=10> */
[C---:B------:R-:W-:Y:S01]  /*66f0*/  FMUL.FTZ R72, R212.reuse, R83 ;  /* 0x00000053d4487220 */ /* 0x040fe20000410000 */
[----:B------:R-:W-:Y:S01]  /*6700*/  FMUL.FTZ R70, R212, R69 ;  /* 0x00000045d4467220 */ /* 0x000fe20000410000 */
[----:B------:R-:W-:Y:S01]  /*6710*/  FADD.FTZ R85, R78, -R85 ;  /* 0x800000554e557221 */ /* 0x000fe20000010000 */
[----:B------:R-:W-:Y:S01]  /*6720*/  FMUL.FTZ R69, R219, UR6 ;  /* 0x00000006db457c20 */ /* 0x000fe20008410000 */
[C---:B------:R-:W-:Y:S01]  /*6730*/  LOP3.LUT P4, RZ, R235.reuse, 0xff0000, RZ, 0xc0, !PT ;  /* 0x00ff0000ebff7812 */ /* 0x040fe2000788c0ff */
[----:B------:R-:W-:Y:S01]  /*6740*/  FMUL.FTZ R68, R72, UR6 ;  /* 0x0000000648447c20 */ /* 0x000fe20008410000 */
[----:B------:R-:W-:Y:S01]  /*6750*/  ISETP.GE.U32.AND.EX P3, PT, R235, 0x1000000, PT, P3 ;  /* 0x01000000eb00780c */ /* 0x000fe20003f66130 */
[----:B------:R-:W-:Y:S01]  /*6760*/  FMUL.FTZ R85, R212, R85 ;  /* 0x00000055d4557220 */ /* 0x000fe20000410000 */
[-CC-:B------:R-:W-:Y:S01]  /*6770*/  FFMA.FTZ R228, R228, R99.reuse, R227.reuse ;  /* 0x00000063e4e47223 */ /* 0x180fe200000100e3 */
[-CC-:B------:R-:W-:Y:S01]  /*6780*/  FFMA.FTZ R226, R226, R99.reuse, R227.reuse ;  /* 0x00000063e2e27223 */ /* 0x180fe200000100e3 */
[----:B------:R-:W-:Y:S01]  /*6790*/  FSEL R82, R69, RZ, P4 ;  /* 0x000000ff45527208 */ /* 0x000fe20002000000 */
        /* <DEDUP_REMOVED lines=38> */
.L_x_734:
[-CC-:B------:R-:W-:Y:S01]  /*6a00*/  FFMA.FTZ R230, R230, R99.reuse, R227.reuse ;  /* 0x00000063e6e67223 */ /* 0x180fe200000100e3 */
[-CC-:B0-----:R-:W-:Y:S01]  /*6a10*/  FFMA.FTZ R73, R84, R99.reuse, R227.reuse ;  /* 0x0000006354497223 */ /* 0x181fe200000100e3 */
[-CC-:B------:R-:W-:Y:S01]  /*6a20*/  FFMA.FTZ R105, R86, R99.reuse, R227.reuse ;  /* 0x0000006356697223 */ /* 0x180fe200000100e3 */
[-CC-:B------:R-:W-:Y:S01]  /*6a30*/  FFMA.FTZ R85, R85, R99.reuse, R227.reuse ;  /* 0x0000006355557223 */ /* 0x180fe200000100e3 */
[-CC-:B------:R-:W-:Y:S01]  /*6a40*/  FFMA.FTZ R0, R87, R99.reuse, R227.reuse ;  /* 0x0000006357007223 */ /* 0x180fe200000100e3 */
[----:B------:R-:W-:Y:S01]  /*6a50*/  FADD.FTZ R219, R219, -R230 ;  /* 0x800000e6dbdb7221 */ /* 0x000fe20000010000 */
[-C--:B------:R-:W-:Y:S01]  /*6a60*/  FFMA.FTZ R226, R226, R99.reuse, R227 ;  /* 0x00000063e2e27223 */ /* 0x080fe200000100e3 */
[----:B------:R-:W-:Y:S01]  /*6a70*/  FADD.FTZ R75, R76, -R73 ;  /* 0x800000494c4b7221 */ /* 0x000fe20000010000 */
[----:B------:R-:W-:Y:S01]  /*6a80*/  FADD.FTZ R105, R82, -R105 ;  /* 0x8000006952697221 */ /* 0x000fe20000010000 */
[----:B------:R-:W-:Y:S01]  /*6a90*/  FADD.FTZ R85, R78, -R85 ;  /* 0x800000554e557221 */ /* 0x000fe20000010000 */
[----:B------:R-:W-:Y:S01]  /*6aa0*/  FADD.FTZ R83, R83, -R0 ;  /* 0x8000000053537221 */ /* 0x000fe20000010000 */
[-CC-:B------:R-:W-:Y:S01]  /*6ab0*/  FFMA.FTZ R228, R228, R99.reuse, R227.reuse ;  /* 0x00000063e4e47223 */ /* 0x180fe200000100e3 */
[----:B------:R-:W-:Y:S01]  /*6ac0*/  FFMA.FTZ R73, R216, R99, R227 ;  /* 0x00000063d8497223 */ /* 0x000fe200000100e3 */
[C---:B------:R-:W-:Y:S01]  /*6ad0*/  FMUL.FTZ R219, R212.reuse, R219 ;  /* 0x000000dbd4db7220 */ /* 0x040fe20000410000 */
[----:B------:R-:W-:Y:S01]  /*6ae0*/  FADD.FTZ R77, R77, -R226 ;  /* 0x800000e24d4d7221 */ /* 0x000fe20000010000 */
[C---:B------:R-:W-:Y:S01]  /*6af0*/  FMUL.FTZ R83, R212.reuse, R83 ;  /* 0x00000053d4537220 */ /* 0x040fe20000410000 */
[C---:B------:R-:W-:Y:S01]  /*6b00*/  FMUL.FTZ R105, R212.reuse, R105 ;  /* 0x00000069d4697220 */ /* 0x040fe20000410000 */
[----:B------:R-:W-:Y:S01]  /*6b10*/  FMUL.FTZ R85, R212, R85 ;  /* 0x00000055d4557220 */ /* 0x000fe20000410000 */
[----:B------:R-:W-:Y:S01]  /*6b20*/  FADD.FTZ R81, R81, -R228 ;  /* 0x800000e451517221 */ /* 0x000fe20000010000 */
[----:B------:R-:W-:Y:S01]  /*6b30*/  FADD.FTZ R73, R80, -R73 ;  /* 0x8000004950497221 */ /* 0x000fe20000010000 */
[----:B------:R-:W-:Y:S01]  /*6b40*/  ISETP.GE.U32.AND P3, PT, R234, RZ, PT ;  /* 0x000000ffea00720c */ /* 0x000fe20003f66070 */
[----:B------:R-:W-:Y:S01]  /*6b50*/  FMUL.FTZ R219, R219, UR6 ;  /* 0x00000006dbdb7c20 */ /* 0x000fe20008410000 */
[----:B------:R-:W-:Y:S01]  /*6b60*/  LOP3.LUT P4, RZ, R235, 0xff0000, RZ, 0xc0, !PT ;  /* 0x00ff0000ebff7812 */ /* 0x000fe2000788c0ff */
[----:B------:R-:W-:Y:S01]  /*6b70*/  FMUL.FTZ R83, R83, UR6 ;  /* 0x0000000653537c20 */ /* 0x000fe20008410000 */
[----:B------:R-:W-:Y:S01]  /*6b80*/  FMUL.FTZ R105, R105, UR6 ;  /* 0x0000000669697c20 */ /* 0x000fe20008410000 */
[C---:B------:R-:W-:Y:S01]  /*6b90*/  FMUL.FTZ R77, R212.reuse, R77 ;  /* 0x0000004dd44d7220 */ /* 0x040fe20000410000 */
[----:B------:R-:W-:Y:S01]  /*6ba0*/  FMUL.FTZ R85, R85, UR6 ;  /* 0x0000000655557c20 */ /* 0x000fe20008410000 */
        /* <DEDUP_REMOVED lines=10> */
[----:B------:R-:W-:Y:S01]  /*6c50*/  LOP3.LUT P4, RZ, R234, 0xff000000, RZ, 0xc0, !PT ;  /* 0xff000000eaff7812 */ /* 0x000fe2000788c0ff */
[----:B------:R-:W-:Y:S01]  /*6c60*/  FMUL.FTZ R81, R81, UR6 ;  /* 0x0000000651517c20 */ /* 0x000fe20008410000 */
[----:B------:R-:W-:Y:S01]  /*6c70*/  FSEL R74, R105, RZ, P5 ;  /* 0x000000ff694a7208 */ /* 0x000fe20002800000 */
        /* <DEDUP_REMOVED lines=8> */
[----:B------:R-:W-:Y:S02]  /*6d00*/  FSEL R72, R73, RZ, P6 ;  /* 0x000000ff49487208 */ /* 0x000fe40003000000 */
[----:B------:R-:W-:Y:S02]  /*6d10*/  F2FP.F16.F32.PACK_AB R75, R76, R219 ;  /* 0x000000db4c4b723e */ /* 0x000fe400000000ff */
[----:B------:R-:W-:Y:S02]  /*6d20*/  F2FP.F16.F32.PACK_AB R74, R85, R74 ;  /* 0x0000004a554a723e */ /* 0x000fe400000000ff */
[----:B------:R-:W-:Y:S02]  /*6d30*/  F2FP.F16.F32.PACK_AB R73, R0, R81 ;  /* 0x000000510049723e */ /* 0x000fe400000000ff */
[----:B------:R-:W-:-:S07]  /*6d40*/  F2FP.F16.F32.PACK_AB R72, R77, R72 ;  /* 0x000000484d48723e */ /* 0x000fce00000000ff */
.L_x_730:
        /* <DEDUP_REMOVED lines=12> */
[----:B------:R-:W-:Y:S01]  /*6e10*/  FFMA.FTZ R98, R98, R99, R227 ;  /* 0x0000006362627223 */ /* 0x000fe200000100e3 */
[--C-:B0-----:R-:W-:Y:S01]  /*6e20*/  HADD2.F32 R54, -RZ, R67.reuse.H1_H1 ;  /* 0x30000043ff367230 */ /* 0x101fe20000004100 */
[----:B------:R-:W-:Y:S01]  /*6e30*/  ISETP.GE.U32.AND P1, PT, R100, RZ, PT ;  /* 0x000000ff6400720c */ /* 0x000fe20003f26070 */
[----:B------:R-:W-:Y:S01]  /*6e40*/  FADD.FTZ R95, R232, -R95 ;  /* 0x8000005fe85f7221 */ /* 0x000fe20000010000 */
[----:B------:R-:W-:Y:S02]  /*6e50*/  HADD2.F32 R53, -RZ, R67.H0_H0 ;  /* 0x20000043ff357230 */ /* 0x000fe40000004100 */
[----:B------:R-:W-:Y:S01]  /*6e60*/  FADD.FTZ R225, R225, -R98 ;  /* 0x80000062e1e17221 */ /* 0x000fe20000010000 */
[----:B------:R-:W-:Y:S01]  /*6e70*/  ISETP.GE.U32.AND P3, PT, R150, RZ, PT ;  /* 0x000000ff9600720c */ /* 0x000fe20003f66070 */
[----:B------:R-:W-:Y:S01]  /*6e80*/  FFMA.FTZ R76, R212, R95, R54 ;  /* 0x0000005fd44c7223 */ /* 0x000fe20000010036 */
[----:B------:R-:W-:Y:S01]  /*6e90*/  FFMA.FTZ R96, R96, R99, R227 ;  /* 0x0000006360607223 */ /* 0x000fe200000100e3 */
[----:B------:R-:W-:Y:S01]  /*6ea0*/  FFMA.FTZ R71, R212, R225, R53 ;  /* 0x000000e1d4477223 */ /* 0x000fe20000010035 */
[----:B------:R-:W-:Y:S01]  /*6eb0*/  ISETP.GE.U32.AND.EX P1, PT, R101, 0x1000000, PT, P1 ;  /* 0x010000006500780c */ /* 0x000fe20003f26110 */
[----:B------:R-:W-:Y:S01]  /*6ec0*/  FMUL.FTZ R53, R76, UR6 ;  /* 0x000000064c357c20 */ /* 0x000fe20008410000 */
[----:B------:R-:W-:Y:S01]  /*6ed0*/  ISETP.GE.U32.AND.EX P3, PT, R151, 0x1000000, PT, P3 ;  /* 0x010000009700780c */ /* 0x000fe20003f66130 */
[----:B------:R-:W-:-:S02]  /*6ee0*/  HADD2.F32 R52, -RZ, R66.H0_H0 ;  /* 0x20000042ff347230 */ /* 0x000fc40000004100 */
[----:B------:R-:W-:Y:S01]  /*6ef0*/  FADD.FTZ R97, R97, -R96 ;  /* 0x8000006061617221 */ /* 0x000fe20000010000 */
[-CC-:B------:R-:W-:Y:S01]  /*6f00*/  FFMA.FTZ R223, R223, R99.reuse, R227.reuse ;  /* 0x00000063dfdf7223 */ /* 0x180fe200000100e3 */
[C---:B------:R-:W-:Y:S01]  /*6f10*/  FSEL R78, R53.reuse, RZ, P1 ;  /* 0x000000ff354e7208 */ /* 0x040fe20000800000 */
[----:B------:R-:W-:Y:S01]  /*6f20*/  FFMA.FTZ R90, R90, R99, R227 ;  /* 0x000000635a5a7223 */ /* 0x000fe200000100e3 */
[----:B------:R-:W-:Y:S01]  /*6f30*/  FSEL R77, R53, RZ, P3 ;  /* 0x000000ff354d7208 */ /* 0x000fe20001800000 */
        /* <DEDUP_REMOVED lines=8> */
[C---:B------:R-:W-:Y:S01]  /*6fc0*/  FSEL R75, R52.reuse, RZ, P6 ;  /* 0x000000ff344b7208 */ /* 0x040fe20003000000 */
[-CC-:B------:R-:W-:Y:S01]  /*6fd0*/  FFMA.FTZ R0, R91, R99.reuse, R227.reuse ;  /* 0x000000635b007223 */ /* 0x180fe200000100e3 */
[----:B------:R-:W-:Y:S01]  /*6fe0*/  FSEL R72, R52, RZ, P4 ;  /* 0x000000ff34487208 */ /* 0x000fe20002000000 */
[----:B------:R-:W-:Y:S01]  /*6ff0*/  FMUL.FTZ R52, R70, UR6 ;  /* 0x0000000646347c20 */ /* 0x000fe20008410000 */
[----:B------:R-:W-:Y:S01]  /*7000*/  LOP3.LUT P5, RZ, R101, 0xff, RZ, 0xc0, !PT ;  /* 0x000000ff65ff7812 */ /* 0x000fe200078ac0ff */
[----:B------:R-:W-:Y:S01]  /*7010*/  FMUL.FTZ R55, R223, UR6 ;  /* 0x00000006df377c20 */ /* 0x000fe20008410000 */
[----:B------:R-:W-:Y:S01]  /*7020*/  LOP3.LUT P6, RZ, R151, 0xff, RZ, 0xc0, !PT ;  /* 0x000000ff97ff7812 */ /* 0x000fe200078cc0ff */
[--C-:B------:R-:W-:Y:S01]  /*7030*/  HADD2.F32 R53, -RZ, R65.reuse.H0_H0 ;  /* 0x20000041ff357230 */ /* 0x100fe20000004100 */
[----:B------:R-:W-:Y:S01]  /*7040*/  LOP3.LUT P4, RZ, R101, 0xff00, RZ, 0xc0, !PT ;  /* 0x0000ff0065ff7812 */ /* 0x000fe2000788c0ff */
[----:B------:R-:W-:Y:S01]  /*7050*/  FADD.FTZ R221, R221, -R90 ;  /* 0x8000005adddd7221 */ /* 0x000fe20000010000 */
[----:B------:R-:W-:Y:S01]  /*7060*/  FFMA.FTZ R88, R88, R99, R227 ;  /* 0x0000006358587223 */ /* 0x000fe200000100e3 */
[C---:B------:R-:W-:Y:S01]  /*7070*/  FSEL R74, R52.reuse, RZ, P5 ;  /* 0x000000ff344a7208 */ /* 0x040fe20002800000 */
[----:B------:R-:W-:Y:S01]  /*7080*/  HADD2.F32 R54, -RZ, R65.H1_H1 ;  /* 0x30000041ff367230 */ /* 0x000fe20000004100 */
[----:B------:R-:W-:Y:S01]  /*7090*/  FSEL R69, R52, RZ, P6 ;  /* 0x000000ff34457208 */ /* 0x000fe20003000000 */
[----:B------:R-:W-:Y:S01]  /*70a0*/  FADD.FTZ R93, R92, -R93 ;  /* 0x8000005d5c5d7221 */ /* 0x000fe20000010000 */
[--C-:B------:R-:W-:Y:S01]  /*70b0*/  HADD2.F32 R52, -RZ, R64.reuse.H1_H1 ;  /* 0x30000040ff347230 */ /* 0x100fe20000004100 */
[----:B------:R-:W-:Y:S01]  /*70c0*/  FSEL R73, R55, RZ, P4 ;  /* 0x000000ff37497208 */ /* 0x000fe20002000000 */
[----:B------:R-:W-:Y:S01]  /*70d0*/  FADD.FTZ R89, R89, -R0 ;  /* 0x8000000059597221 */ /* 0x000fe20000010000 */
[----:B------:R-:W-:Y:S01]  /*70e0*/  LOP3.LUT P4, RZ, R151, 0xff00, RZ, 0xc0, !PT ;  /* 0x0000ff0097ff7812 */ /* 0x000fe2000788c0ff */
[----:B------:R-:W-:-:S02]  /*70f0*/  HADD2.F32 R0, -RZ, R64.H0_H0 ;  /* 0x20000040ff007230 */ /* 0x000fc40000004100 */
[C---:B------:R-:W-:Y:S01]  /*7100*/  FFMA.FTZ R53, R212.reuse, R221, R53 ;  /* 0x000000ddd4357223 */ /* 0x040fe20000010035 */
[----:B------:R-:W-:Y:S01]  /*7110*/  FADD.FTZ R79, R79, -R88 ;  /* 0x800000584f4f7221 */ /* 0x000fe20000010000 */
[C---:B------:R-:W-:Y:S01]  /*7120*/  FFMA.FTZ R68, R212.reuse, R93, R54 ;  /* 0x0000005dd4447223 */ /* 0x040fe20000010036 */
[----:B------:R-:W-:Y:S01]  /*7130*/  FFMA.FTZ R89, R212, R89, R52 ;  /* 0x00000059d4597223 */ /* 0x000fe20000010034 */
[----:B------:R-:W-:Y:S01]  /*7140*/  FSEL R54, R55, RZ, P4 ;  /* 0x000000ff37367208 */ /* 0x000fe20002000000 */
[----:B------:R-:W-:Y:S01]  /*7150*/  FMUL.FTZ R52, R53, UR6 ;  /* 0x0000000635347c20 */ /* 0x000fe20008410000 */
[----:B------:R-:W-:Y:S01]  /*7160*/  LOP3.LUT P1, RZ, R100, 0xff0000, RZ, 0xc0, !PT ;  /* 0x00ff000064ff7812 */ /* 0x000fe2000782c0ff */
[----:B------:R-:W-:Y:S01]  /*7170*/  FFMA.FTZ R0, R212, R79, R0 ;  /* 0x0000004fd4007223 */ /* 0x000fe20000010000 */
[----:B------:R-:W-:Y:S01]  /*7180*/  F2FP.F16.F32.PACK_AB R55, R77, R72 ;  /* 0x000000484d37723e */ /* 0x000fe200000000ff */
[----:B------:R-:W-:Y:S01]  /*7190*/  FMUL.FTZ R72, R68, UR6 ;  /* 0x0000000644487c20 */ /* 0x000fe20008410000 */
[----:B------:R-:W-:-:S02]  /*71a0*/  LOP3.LUT P4, RZ, R150, 0xff0000, RZ, 0xc0, !PT ;  /* 0x00ff000096ff7812 */ /* 0x000fc4000788c0ff */
[----:B------:R-:W-:Y:S02]  /*71b0*/  LOP3.LUT P3, RZ, R100, 0xff000000, RZ, 0xc0, !PT ;  /* 0xff00000064ff7812 */ /* 0x000fe4000786c0ff */
[----:B------:R-:W-:Y:S02]  /*71c0*/  F2FP.F16.F32.PACK_AB R54, R54, R69 ;  /* 0x000000453636723e */ /* 0x000fe400000000ff */
[----:B------:R-:W-:Y:S02]  /*71d0*/  F2FP.F16.F32.PACK_AB R74, R73, R74 ;  /* 0x0000004a494a723e */ /* 0x000fe400000000ff */
[----:B------:R-:W-:Y:S02]  /*71e0*/  F2FP.F16.F32.PACK_AB R69, R68, R53 ;  /* 0x000000354445723e */ /* 0x000fe400000000ff */
[C---:B------:R-:W-:Y:S02]  /*71f0*/  FSEL R73, R52.reuse, RZ, P1 ;  /* 0x000000ff34497208 */ /* 0x040fe40000800000 */
[----:B------:R-:W-:Y:S01]  /*7200*/  FSEL R53, R52, RZ, P4 ;  /* 0x000000ff34357208 */ /* 0x000fe20002000000 */
[----:B------:R-:W-:Y:S01]  /*7210*/  FMUL.FTZ R52, R89, UR6 ;  /* 0x0000000659347c20 */ /* 0x000fe20008410000 */
[----:B------:R-:W-:-:S02]  /*7220*/  F2FP.F16.F32.PACK_AB R71, R76, R71 ;  /* 0x000000474c47723e */ /* 0x000fc400000000ff */
[----:B------:R-:W-:Y:S01]  /*7230*/  F2FP.F16.F32.PACK_AB R68, R89, R0 ;  /* 0x000000005944723e */ /* 0x000fe200000000ff */
[----:B------:R-:W-:Y:S01]  /*7240*/  FMUL.FTZ R0, R0, UR6 ;  /* 0x0000000600007c20 */ /* 0x000fe20008410000 */
[----:B------:R-:W-:Y:S02]  /*7250*/  LOP3.LUT P5, RZ, R100, 0xff00, RZ, 0xc0, !PT ;  /* 0x0000ff0064ff7812 */ /* 0x000fe400078ac0ff */
[C---:B------:R-:W-:Y:S02]  /*7260*/  LOP3.LUT P1, RZ, R150.reuse, 0xff000000, RZ, 0xc0, !PT ;  /* 0xff00000096ff7812 */ /* 0x040fe4000782c0ff */
[----:B------:R-:W-:Y:S02]  /*7270*/  LOP3.LUT P4, RZ, R150, 0xff00, RZ, 0xc0, !PT ;  /* 0x0000ff0096ff7812 */ /* 0x000fe4000788c0ff */
[----:B------:R-:W-:Y:S02]  /*7280*/  FSEL R76, R72, RZ, P3 ;  /* 0x000000ff484c7208 */ /* 0x000fe40001800000 */
[----:B------:R-:W-:-:S02]  /*7290*/  LOP3.LUT P6, RZ, R100, 0xff, RZ, 0xc0, !PT ;  /* 0x000000ff64ff7812 */ /* 0x000fc400078cc0ff */
[----:B------:R-:W-:Y:S02]  /*72a0*/  LOP3.LUT P3, RZ, R150, 0xff, RZ, 0xc0, !PT ;  /* 0x000000ff96ff7812 */ /* 0x000fe4000786c0ff */
[----:B------:R-:W-:Y:S02]  /*72b0*/  F2FP.F16.F32.PACK_AB R75, R78, R75 ;  /* 0x0000004b4e4b723e */ /* 0x000fe400000000ff */
[----:B------:R-:W-:Y:S02]  /*72c0*/  FSEL R78, R72, RZ, P1 ;  /* 0x000000ff484e7208 */ /* 0x000fe40000800000 */
[C---:B------:R-:W-:Y:S02]  /*72d0*/  FSEL R77, R52.reuse, RZ, P5 ;  /* 0x000000ff344d7208 */ /* 0x040fe40002800000 */
        /* <DEDUP_REMOVED lines=9> */
.L_x_737:
[-CC-:B------:R-:W-:Y:S01]  /*7370*/  FFMA.FTZ R95, R95, R99.reuse, R227.reuse ;  /* 0x000000635f5f7223 */ /* 0x180fe200000100e3 */
[--C-:B0-----:R-:W-:Y:S01]  /*7380*/  HADD2.F32 R53, -RZ, R67.reuse.H1_H1 ;  /* 0x30000043ff357230 */ /* 0x101fe20000004100 */
[----:B------:R-:W-:Y:S01]  /*7390*/  ISETP.GE.U32.AND P1, PT, R100, RZ, PT ;  /* 0x000000ff6400720c */ /* 0x000fe20003f26070 */
[----:B------:R-:W-:Y:S01]  /*73a0*/  FFMA.FTZ R98, R98, R99, R227 ;  /* 0x0000006362627223 */ /* 0x000fe200000100e3 */
[----:B------:R-:W-:Y:S01]  /*73b0*/  FADD.FTZ R95, R232, -R95 ;  /* 0x8000005fe85f7221 */ /* 0x000fe20000010000 */
[----:B------:R-:W-:Y:S01]  /*73c0*/  HADD2.F32 R54, -RZ, R67.H0_H0 ;  /* 0x20000043ff367230 */ /* 0x000fe20000004100 */
[----:B------:R-:W-:Y:S01]  /*73d0*/  ISETP.GE.U32.AND.EX P5, PT, R101, 0x1000000, PT, P1 ;  /* 0x010000006500780c */ /* 0x000fe20003fa6110 */
[----:B------:R-:W-:Y:S01]  /*73e0*/  FADD.FTZ R225, R225, -R98 ;  /* 0x80000062e1e17221 */ /* 0x000fe20000010000 */
[----:B------:R-:W-:Y:S01]  /*73f0*/  FFMA.FTZ R53, R212, R95, R53 ;  /* 0x0000005fd4357223 */ /* 0x000fe20000010035 */
[----:B------:R-:W-:Y:S01]  /*7400*/  ISETP.GE.U32.AND P1, PT, R150, RZ, PT ;  /* 0x000000ff9600720c */ /* 0x000fe20003f26070 */
[-CC-:B------:R-:W-:Y:S01]  /*7410*/  FFMA.FTZ R96, R96, R99.reuse, R227.reuse ;  /* 0x0000006360607223 */ /* 0x180fe200000100e3 */
[----:B------:R-:W-:Y:S01]  /*7420*/  FFMA.FTZ R223, R223, R99, R227 ;  /* 0x00000063dfdf7223 */ /* 0x000fe200000100e3 */
[----:B------:R-:W-:Y:S01]  /*7430*/  FMUL.FTZ R53, R53, UR6 ;  /* 0x0000000635357c20 */ /* 0x000fe20008410000 */
[----:B------:R-:W-:Y:S01]  /*7440*/  ISETP.GE.U32.AND.EX P1, PT, R151, 0x1000000, PT, P1 ;  /* 0x010000009700780c */ /* 0x000fe20003f26110 */
[----:B------:R-:W-:-:S02]  /*7450*/  HADD2.F32 R52, -RZ, R66.H0_H0 ;  /* 0x20000042ff347230 */ /* 0x000fc40000004100 */
[----:B------:R-:W-:Y:S01]  /*7460*/  FFMA.FTZ R54, R212, R225, R54 ;  /* 0x000000e1d4367223 */ /* 0x000fe20000010036 */
[----:B------:R-:W-:Y:S01]  /*7470*/  FADD.FTZ R97, R97, -R96 ;  /* 0x8000006061617221 */ /* 0x000fe20000010000 */
[C---:B------:R-:W-:Y:S01]  /*7480*/  FSEL R76, R53.reuse, RZ, P5 ;  /* 0x000000ff354c7208 */ /* 0x040fe20002800000 */
[----:B------:R-:W-:Y:S01]  /*7490*/  FADD.FTZ R223, R94, -R223 ;  /* 0x800000df5edf7221 */ /* 0x000fe20000010000 */
[----:B------:R-:W-:Y:S01]  /*74a0*/  FSEL R77, R53, RZ, P1 ;  /* 0x000000ff354d7208 */ /* 0x000fe20000800000 */
[----:B------:R-:W-:Y:S02]  /*74b0*/  HADD2.F32 R53, -RZ, R66.H1_H1 ;  /* 0x30000042ff357230 */ /* 0x000fe40000004100 */
[----:B------:R-:W-:Y:S01]  /*74c0*/  FMUL.FTZ R54, R54, UR6 ;  /* 0x0000000636367c20 */ /* 0x000fe20008410000 */
[----:B------:R-:W-:Y:S01]  /*74d0*/  FFMA.FTZ R52, R212, R97, R52 ;  /* 0x00000061d4347223 */ /* 0x000fe20000010034 */
[----:B------:R-:W-:Y:S01]  /*74e0*/  LOP3.LUT P3, RZ, R101, 0xff0000, RZ, 0xc0, !PT ;  /* 0x00ff000065ff7812 */ /* 0x000fe2000786c0ff */
[----:B------:R-:W-:Y:S01]  /*74f0*/  FFMA.FTZ R90, R90, R99, R227 ;  /* 0x000000635a5a7223 */ /* 0x000fe200000100e3 */
[----:B------:R-:W-:Y:S01]  /*7500*/  FFMA.FTZ R223, R212, R223, R53 ;  /* 0x000000dfd4df7223 */ /* 0x000fe20000010035 */
[----:B------:R-:W-:Y:S01]  /*7510*/  FFMA.FTZ R93, R93, R99, R227 ;  /* 0x000000635d5d7223 */ /* 0x000fe200000100e3 */
[----:B------:R-:W-:Y:S01]  /*7520*/  LOP3.LUT P6, RZ, R151, 0xff0000, RZ, 0xc0, !PT ;  /* 0x00ff000097ff7812 */ /* 0x000fe200078cc0ff */
[----:B------:R-:W-:Y:S01]  /*7530*/  FMUL.FTZ R52, R52, UR6 ;  /* 0x0000000634347c20 */ /* 0x000fe20008410000 */
[----:B------:R-:W-:Y:S01]  /*7540*/  FSEL R75, R54, RZ, P3 ;  /* 0x000000ff364b7208 */ /* 0x000fe20001800000 */
[----:B------:R-:W-:-:S02]  /*7550*/  HADD2.F32 R53, -RZ, R65.H0_H0 ;  /* 0x20000041ff357230 */ /* 0x000fc40000004100 */
[----:B------:R-:W-:Y:S01]  /*7560*/  FMUL.FTZ R223, R223, UR6 ;  /* 0x00000006dfdf7c20 */ /* 0x000fe20008410000 */
[----:B------:R-:W-:Y:S01]  /*7570*/  LOP3.LUT P4, RZ, R101, 0xff, RZ, 0xc0, !PT ;  /* 0x000000ff65ff7812 */ /* 0x000fe2000788c0ff */
[----:B------:R-:W-:Y:S01]  /*7580*/  FADD.FTZ R221, R221, -R90 ;  /* 0x8000005adddd7221 */ /* 0x000fe20000010000 */
[----:B------:R-:W-:Y:S01]  /*7590*/  LOP3.LUT P5, RZ, R151, 0xff, RZ, 0xc0, !PT ;  /* 0x000000ff97ff7812 */ /* 0x000fe200078ac0ff */
[-C--:B------:R-:W-:Y:S01]  /*75a0*/  FFMA.FTZ R0, R91, R99.reuse, R227 ;  /* 0x000000635b007223 */ /* 0x080fe200000100e3 */
[----:B------:R-:W-:Y:S01]  /*75b0*/  LOP3.LUT P3, RZ, R101, 0xff00, RZ, 0xc0, !PT ;  /* 0x0000ff0065ff7812 */ /* 0x000fe2000786c0ff */
[----:B------:R-:W-:Y:S02]  /*75c0*/  HADD2.F32 R55, -RZ, R65.H1_H1 ;  /* 0x30000041ff377230 */ /* 0x000fe40000004100 */
[----:B------:R-:W-:Y:S01]  /*75d0*/  FADD.FTZ R93, R92, -R93 ;  /* 0x8000005d5c5d7221 */ /* 0x000fe20000010000 */
[----:B------:R-:W-:Y:S01]  /*75e0*/  FFMA.FTZ R88, R88, R99, R227 ;  /* 0x0000006358587223 */ /* 0x000fe200000100e3 */
[----:B------:R-:W-:Y:S01]  /*75f0*/  FSEL R72, R54, RZ, P6 ;  /* 0x000000ff36487208 */ /* 0x000fe20003000000 */
[----:B------:R-:W-:Y:S01]  /*7600*/  FFMA.FTZ R53, R212, R221, R53 ;  /* 0x000000ddd4357223 */ /* 0x000fe20000010035 */
[C---:B------:R-:W-:Y:S01]  /*7610*/  FSEL R74, R52.reuse, RZ, P4 ;  /* 0x000000ff344a7208 */ /* 0x040fe20002000000 */
[----:B------:R-:W-:Y:S01]  /*7620*/  FADD.FTZ R89, R89, -R0 ;  /* 0x8000000059597221 */ /* 0x000fe20000010000 */
[----:B------:R-:W-:Y:S01]  /*7630*/  FSEL R54, R52, RZ, P5 ;  /* 0x000000ff34367208 */ /* 0x000fe20002800000 */
[--C-:B------:R-:W-:Y:S01]  /*7640*/  HADD2.F32 R52, -RZ, R64.reuse.H1_H1 ;  /* 0x30000040ff347230 */ /* 0x100fe20000004100 */
[----:B------:R-:W-:Y:S01]  /*7650*/  FSEL R73, R223, RZ, P3 ;  /* 0x000000ffdf497208 */ /* 0x000fe20001800000 */
[----:B------:R-:W-:Y:S01]  /*7660*/  HADD2.F32 R0, -RZ, R64.H0_H0 ;  /* 0x20000040ff007230 */ /* 0x000fe20000004100 */
[----:B------:R-:W-:Y:S01]  /*7670*/  LOP3.LUT P3, RZ, R151, 0xff00, RZ, 0xc0, !PT ;  /* 0x0000ff0097ff7812 */ /* 0x000fe2000786c0ff */
[----:B------:R-:W-:Y:S01]  /*7680*/  FFMA.FTZ R93, R212, R93, R55 ;  /* 0x0000005dd45d7223 */ /* 0x000fe20000010037 */
[----:B------:R-:W-:Y:S01]  /*7690*/  FADD.FTZ R79, R79, -R88 ;  /* 0x800000584f4f7221 */ /* 0x000fe20000010000 */
[----:B------:R-:W-:Y:S01]  /*76a0*/  FMUL.FTZ R53, R53, UR6 ;  /* 0x0000000635357c20 */ /* 0x000fe20008410000 */
[----:B------:R-:W-:Y:S01]  /*76b0*/  LOP3.LUT P6, RZ, R100, 0xff0000, RZ, 0xc0, !PT ;  /* 0x00ff000064ff7812 */ /* 0x000fe200078cc0ff */
[----:B------:R-:W-:Y:S01]  /*76c0*/  FFMA.FTZ R52, R212, R89, R52 ;  /* 0x00000059d4347223 */ /* 0x000fe20000010034 */
[----:B------:R-:W-:Y:S01]  /*76d0*/  FSEL R223, R223, RZ, P3 ;  /* 0x000000ffdfdf7208 */ /* 0x000fe20001800000 */
[----:B------:R-:W-:Y:S01]  /*76e0*/  FMUL.FTZ R93, R93, UR6 ;  /* 0x000000065d5d7c20 */ /* 0x000fe20008410000 */
[----:B------:R-:W-:Y:S01]  /*76f0*/  LOP3.LUT P3, RZ, R150, 0xff0000, RZ, 0xc0, !PT ;  /* 0x00ff000096ff7812 */ /* 0x000fe2000786c0ff */
[----:B------:R-:W-:Y:S01]  /*7700*/  FFMA.FTZ R0, R212, R79, R0 ;  /* 0x0000004fd4007223 */ /* 0x000fe20000010000 */
[----:B------:R-:W-:Y:S01]  /*7710*/  LOP3.LUT P1, RZ, R100, 0xff000000, RZ, 0xc0, !PT ;  /* 0xff00000064ff7812 */ /* 0x000fe2000782c0ff */
[----:B------:R-:W-:Y:S01]  /*7720*/  FMUL.FTZ R52, R52, UR6 ;  /* 0x0000000634347c20 */ /* 0x000fe20008410000 */
[----:B------:R-:W-:Y:S01]  /*7730*/  F2FP.F16.F32.PACK_AB R74, R73, R74 ;  /* 0x0000004a494a723e */ /* 0x000fe200000000ff */
[----:B------:R-:W-:Y:S01]  /*7740*/  FMUL.FTZ R0, R0, UR6 ;  /* 0x0000000600007c20 */ /* 0x000fe20008410000 */
[----:B------:R-:W-:-:S02]  /*7750*/  FSEL R73, R53, RZ, P6 ;  /* 0x000000ff35497208 */ /* 0x000fc40003000000 */
[----:B------:R-:W-:Y:S02]  /*7760*/  F2FP.F16.F32.PACK_AB R75, R76, R75 ;  /* 0x0000004b4c4b723e */ /* 0x000fe400000000ff */
[----:B------:R-:W-:Y:S02]  /*7770*/  FSEL R53, R53, RZ, P3 ;  /* 0x000000ff35357208 */ /* 0x000fe40001800000 */
[----:B------:R-:W-:Y:S02]  /*7780*/  LOP3.LUT P4, RZ, R100, 0xff00, RZ, 0xc0, !PT ;  /* 0x0000ff0064ff7812 */ /* 0x000fe4000788c0ff */
[----:B------:R-:W-:Y:S02]  /*7790*/  LOP3.LUT P3, RZ, R150, 0xff00, RZ, 0xc0, !PT ;  /* 0x0000ff0096ff7812 */ /* 0x000fe4000786c0ff */
[----:B------:R-:W-:Y:S02]  /*77a0*/  FSEL R76, R93, RZ, P1 ;  /* 0x000000ff5d4c7208 */ /* 0x000fe40000800000 */
[----:B------:R-:W-:-:S02]  /*77b0*/  LOP3.LUT P5, RZ, R100, 0xff, RZ, 0xc0, !PT ;  /* 0x000000ff64ff7812 */ /* 0x000fc400078ac0ff */
[C---:B------:R-:W-:Y:S02]  /*77c0*/  LOP3.LUT P6, RZ, R150.reuse, 0xff000000, RZ, 0xc0, !PT ;  /* 0xff00000096ff7812 */ /* 0x040fe400078cc0ff */
[----:B------:R-:W-:Y:S02]  /*77d0*/  LOP3.LUT P1, RZ, R150, 0xff, RZ, 0xc0, !PT ;  /* 0x000000ff96ff7812 */ /* 0x000fe4000782c0ff */
[----:B------:R-:W-:Y:S02]  /*77e0*/  F2FP.F16.F32.PACK_AB R55, R77, R72 ;  /* 0x000000484d37723e */ /* 0x000fe400000000ff */
[C---:B------:R-:W-:Y:S02]  /*77f0*/  FSEL R77, R52.reuse, RZ, P4 ;  /* 0x000000ff344d7208 */ /* 0x040fe40002000000 */
[----:B------:R-:W-:Y:S02]  /*7800*/  FSEL R79, R52, RZ, P3 ;  /* 0x000000ff344f7208 */ /* 0x000fe40001800000 */
        /* <DEDUP_REMOVED lines=9> */
.L_x_736:
[----:B------:R-:W-:Y:S05]  /*78a0*/  @!P2 BRA `(.L_x_739) ;  /* 0x00000004003ca947 */ /* 0x000fea0003800000 */
[-CC-:B------:R-:W-:Y:S01]  /*78b0*/  FFMA.FTZ R98, R98, R99.reuse, R227.reuse ;  /* 0x0000006362627223 */ /* 0x180fe200000100e3 */
[-CC-:B------:R-:W-:Y:S01]  /*78c0*/  FFMA.FTZ R96, R96, R99.reuse, R227.reuse ;  /* 0x0000006360607223 */ /* 0x180fe200000100e3 */
[-CC-:B------:R-:W-:Y:S01]  /*78d0*/  FFMA.FTZ R223, R223, R99.reuse, R227.reuse ;  /* 0x00000063dfdf7223 */ /* 0x180fe200000100e3 */
[----:B------:R-:W-:Y:S01]  /*78e0*/  FFMA.FTZ R95, R95, R99, R227 ;  /* 0x000000635f5f7223 */ /* 0x000fe200000100e3 */
[----:B0-----:R-:W-:Y:S01]  /*78f0*/  FADD.FTZ R71, R225, -R98 ;  /* 0x80000062e1477221 */ /* 0x001fe20000010000 */
[----:B------:R-:W-:Y:S01]  /*7900*/  FADD.FTZ R97, R97, -R96 ;  /* 0x8000006061617221 */ /* 0x000fe20000010000 */
[----:B------:R-:W-:Y:S01]  /*7910*/  LOP3.LUT P6, RZ, R101, 0xff0000, RZ, 0xc0, !PT ;  /* 0x00ff000065ff7812 */ /* 0x000fe200078cc0ff */
[----:B------:R-:W-:Y:S01]  /*7920*/  FADD.FTZ R55, R94, -R223 ;  /* 0x800000df5e377221 */ /* 0x000fe20000010000 */
[C---:B------:R-:W-:Y:S01]  /*7930*/  FMUL.FTZ R71, R212.reuse, R71 ;  /* 0x00000047d4477220 */ /* 0x040fe20000410000 */
[----:B------:R-:W-:Y:S01]  /*7940*/  LOP3.LUT P4, RZ, R151, 0xff0000, RZ, 0xc0, !PT ;  /* 0x00ff000097ff7812 */ /* 0x000fe2000788c0ff */
[----:B------:R-:W-:Y:S01]  /*7950*/  FMUL.FTZ R70, R212, R97 ;  /* 0x00000061d4467220 */ /* 0x000fe20000410000 */
[----:B------:R-:W-:Y:S01]  /*7960*/  FADD.FTZ R95, R232, -R95 ;  /* 0x8000005fe85f7221 */ /* 0x000fe20000010000 */
[----:B------:R-:W-:Y:S01]  /*7970*/  FMUL.FTZ R0, R71, UR6 ;  /* 0x0000000647007c20 */ /* 0x000fe20008410000 */
[----:B------:R-:W-:Y:S01]  /*7980*/  LOP3.LUT P5, RZ, R101, 0xff, RZ, 0xc0, !PT ;  /* 0x000000ff65ff7812 */ /* 0x000fe200078ac0ff */
[C---:B------:R-:W-:Y:S01]  /*7990*/  FMUL.FTZ R55, R212.reuse, R55 ;  /* 0x00000037d4377220 */ /* 0x040fe20000410000 */
[----:B------:R-:W-:Y:S01]  /*79a0*/  FMUL.FTZ R72, R212, R95 ;  /* 0x0000005fd4487220 */ /* 0x000fe20000410000 */
[----:B------:R-:W-:Y:S01]  /*79b0*/  ISETP.GE.U32.AND P1, PT, R100, RZ, PT ;  /* 0x000000ff6400720c */ /* 0x000fe20003f26070 */
[-CC-:B------:R-:W-:Y:S01]  /*79c0*/  FFMA.FTZ R90, R90, R99.reuse, R227.reuse ;  /* 0x000000635a5a7223 */ /* 0x180fe200000100e3 */
[C---:B------:R-:W-:Y:S01]  /*79d0*/  FSEL R75, R0.reuse, RZ, P6 ;  /* 0x000000ff004b7208 */ /* 0x040fe20003000000 */
[-CC-:B------:R-:W-:Y:S01]  /*79e0*/  FFMA.FTZ R93, R93, R99.reuse, R227.reuse ;  /* 0x000000635d5d7223 */ /* 0x180fe200000100e3 */
[----:B------:R-:W-:Y:S01]  /*79f0*/  FSEL R68, R0, RZ, P4 ;  /* 0x000000ff00447208 */ /* 0x000fe20002000000 */
[----:B------:R-:W-:Y:S01]  /*7a00*/  FMUL.FTZ R0, R70, UR6 ;  /* 0x0000000646007c20 */ /* 0x000fe20008410000 */
[----:B------:R-:W-:Y:S01]  /*7a10*/  LOP3.LUT P6, RZ, R151, 0xff, RZ, 0xc0, !PT ;  /* 0x000000ff97ff7812 */ /* 0x000fe200078cc0ff */
[----:B------:R-:W-:Y:S01]  /*7a20*/  FMUL.FTZ R52, R72, UR6 ;  /* 0x0000000648347c20 */ /* 0x000fe20008410000 */
[----:B------:R-:W-:Y:S01]  /*7a30*/  ISETP.GE.U32.AND P3, PT, R150, RZ, PT ;  /* 0x000000ff9600720c */ /* 0x000fe20003f66070 */
[-C--:B------:R-:W-:Y:S01]  /*7a40*/  FFMA.FTZ R78, R91, R99.reuse, R227 ;  /* 0x000000635b4e7223 */ /* 0x080fe200000100e3 */
[C---:B------:R-:W-:Y:S01]  /*7a50*/  FSEL R74, R0.reuse, RZ, P5 ;  /* 0x000000ff004a7208 */ /* 0x040fe20002800000 */
[----:B------:R-:W-:Y:S01]  /*7a60*/  FADD.FTZ R69, R221, -R90 ;  /* 0x8000005add457221 */ /* 0x000fe20000010000 */
[----:B------:R-:W-:Y:S01]  /*7a70*/  FSEL R54, R0, RZ, P6 ;  /* 0x000000ff00367208 */ /* 0x000fe20003000000 */
[----:B------:R-:W-:Y:S01]  /*7a80*/  FMUL.FTZ R0, R55, UR6 ;  /* 0x0000000637007c20 */ /* 0x000fe20008410000 */
[C---:B------:R-:W-:Y:S01]  /*7a90*/  LOP3.LUT P4, RZ, R101.reuse, 0xff00, RZ, 0xc0, !PT ;  /* 0x0000ff0065ff7812 */ /* 0x040fe2000788c0ff */
[----:B------:R-:W-:Y:S01]  /*7aa0*/  FADD.FTZ R93, R92, -R93 ;  /* 0x8000005d5c5d7221 */ /* 0x000fe20000010000 */
[----:B------:R-:W-:Y:S01]  /*7ab0*/  ISETP.GE.U32.AND.EX P1, PT, R101, 0x1000000, PT, P1 ;  /* 0x010000006500780c */ /* 0x000fe20003f26110 */
[----:B------:R-:W-:Y:S01]  /*7ac0*/  FFMA.FTZ R88, R88, R99, R227 ;  /* 0x0000006358587223 */ /* 0x000fe200000100e3 */
[----:B------:R-:W-:Y:S01]  /*7ad0*/  ISETP.GE.U32.AND.EX P3, PT, R151, 0x1000000, PT, P3 ;  /* 0x010000009700780c */ /* 0x000fe20003f66130 */
[----:B------:R-:W-:Y:S01]  /*7ae0*/  FADD.FTZ R53, R89, -R78 ;  /* 0x8000004e59357221 */ /* 0x000fe20000010000 */
[----:B------:R-:W-:Y:S01]  /*7af0*/  FSEL R73, R0, RZ, P4 ;  /* 0x000000ff00497208 */ /* 0x000fe20002000000 */
[----:B------:R-:W-:Y:S01]  /*7b00*/  FMUL.FTZ R69, R212, R69 ;  /* 0x00000045d4457220 */ /* 0x000fe20000410000 */
[C---:B------:R-:W-:Y:S01]  /*7b10*/  FSEL R76, R52.reuse, RZ, P1 ;  /* 0x000000ff344c7208 */ /* 0x040fe20000800000 */
[----:B------:R-:W-:Y:S01]  /*7b20*/  FADD.FTZ R79, R79, -R88 ;  /* 0x800000584f4f7221 */ /* 0x000fe20000010000 */
[----:B------:R-:W-:Y:S01]  /*7b30*/  FSEL R81, R52, RZ, P3 ;  /* 0x000000ff34517208 */ /* 0x000fe20001800000 */
[C---:B------:R-:W-:Y:S01]  /*7b40*/  FMUL.FTZ R52, R212.reuse, R93 ;  /* 0x0000005dd4347220 */ /* 0x040fe20000410000 */
[----:B------:R-:W-:Y:S01]  /*7b50*/  LOP3.LUT P4, RZ, R151, 0xff00, RZ, 0xc0, !PT ;  /* 0x0000ff0097ff7812 */ /* 0x000fe2000788c0ff */
[C---:B------:R-:W-:Y:S01]  /*7b60*/  FMUL.FTZ R53, R212.reuse, R53 ;  /* 0x00000035d4357220 */ /* 0x040fe20000410000 */
[----:B------:R-:W-:Y:S01]  /*7b70*/  FMUL.FTZ R212, R212, R79 ;  /* 0x0000004fd4d47220 */ /* 0x000fe20000410000 */
[----:B------:R-:W-:-:S02]  /*7b80*/  LOP3.LUT P1, RZ, R100, 0xff0000, RZ, 0xc0, !PT ;  /* 0x00ff000064ff7812 */ /* 0x000fc4000782c0ff */
[----:B------:R-:W-:Y:S01]  /*7b90*/  FSEL R77, R0, RZ, P4 ;  /* 0x000000ff004d7208 */ /* 0x000fe20002000000 */
[----:B------:R-:W-:Y:S01]  /*7ba0*/  FMUL.FTZ R0, R69, UR6 ;  /* 0x0000000645007c20 */ /* 0x000fe20008410000 */
[C---:B------:R-:W-:Y:S01]  /*7bb0*/  F2FP.F16.F32.PACK_AB R69, R52.reuse, R69 ;  /* 0x000000453445723e */ /* 0x040fe200000000ff */
[----:B------:R-:W-:Y:S01]  /*7bc0*/  FMUL.FTZ R52, R52, UR6 ;  /* 0x0000000634347c20 */ /* 0x000fe20008410000 */
[----:B------:R-:W-:Y:S02]  /*7bd0*/  LOP3.LUT P4, RZ, R150, 0xff0000, RZ, 0xc0, !PT ;  /* 0x00ff000096ff7812 */ /* 0x000fe4000788c0ff */
[----:B------:R-:W-:Y:S02]  /*7be0*/  LOP3.LUT P3, RZ, R100, 0xff000000, RZ, 0xc0, !PT ;  /* 0xff00000064ff7812 */ /* 0x000fe4000786c0ff */
[----:B------:R-:W-:Y:S02]  /*7bf0*/  F2FP.F16.F32.PACK_AB R70, R55, R70 ;  /* 0x000000463746723e */ /* 0x000fe400000000ff */
[----:B------:R-:W-:-:S02]  /*7c00*/  F2FP.F16.F32.PACK_AB R55, R81, R68 ;  /* 0x000000445137723e */ /* 0x000fc400000000ff */
[----:B------:R-:W-:Y:S02]  /*7c10*/  F2FP.F16.F32.PACK_AB R75, R76, R75 ;  /* 0x0000004b4c4b723e */ /* 0x000fe400000000ff */
[----:B------:R-:W-:Y:S02]  /*7c20*/  F2FP.F16.F32.PACK_AB R74, R73, R74 ;  /* 0x0000004a494a723e */ /* 0x000fe400000000ff */
[C---:B------:R-:W-:Y:S02]  /*7c30*/  FSEL R73, R0.reuse, RZ, P1 ;  /* 0x000000ff00497208 */ /* 0x040fe40000800000 */
[----:B------:R-:W-:Y:S01]  /*7c40*/  FSEL R76, R0, RZ, P4 ;  /* 0x000000ff004c7208 */ /* 0x000fe20002000000 */
[C---:B------:R-:W-:Y:S01]  /*7c50*/  FMUL.FTZ R0, R53.reuse, UR6 ;  /* 0x0000000635007c20 */ /* 0x040fe20008410000 */
[----:B------:R-:W-:Y:S01]  /*7c60*/  F2FP.F16.F32.PACK_AB R68, R53, R212 ;  /* 0x000000d43544723e */ /* 0x000fe200000000ff */
[----:B------:R-:W-:Y:S01]  /*7c70*/  FMUL.FTZ R212, R212, UR6 ;  /* 0x00000006d4d47c20 */ /* 0x000fe20008410000 */
[----:B------:R-:W-:-:S02]  /*7c80*/  LOP3.LUT P1, RZ, R150, 0xff000000, RZ, 0xc0, !PT ;  /* 0xff00000096ff7812 */ /* 0x000fc4000782c0ff */
[----:B------:R-:W-:Y:S02]  /*7c90*/  FSEL R78, R52, RZ, P3 ;  /* 0x000000ff344e7208 */ /* 0x000fe40001800000 */
[C---:B------:R-:W-:Y:S02]  /*7ca0*/  LOP3.LUT P5, RZ, R100.reuse, 0xff00, RZ, 0xc0, !PT ;  /* 0x0000ff0064ff7812 */ /* 0x040fe400078ac0ff */
[----:B------:R-:W-:Y:S02]  /*7cb0*/  LOP3.LUT P6, RZ, R100, 0xff, RZ, 0xc0, !PT ;  /* 0x000000ff64ff7812 */ /* 0x000fe400078cc0ff */
[C---:B------:R-:W-:Y:S02]  /*7cc0*/  LOP3.LUT P4, RZ, R150.reuse, 0xff00, RZ, 0xc0, !PT ;  /* 0x0000ff0096ff7812 */ /* 0x040fe4000788c0ff */
[----:B------:R-:W-:Y:S02]  /*7cd0*/  LOP3.LUT P3, RZ, R150, 0xff, RZ, 0xc0, !PT ;  /* 0x000000ff96ff7812 */ /* 0x000fe4000786c0ff */
[----:B------:R-:W-:-:S02]  /*7ce0*/  F2FP.F16.F32.PACK_AB R71, R72, R71 ;  /* 0x000000474847723e */ /* 0x000fc400000000ff */
[----:B------:R-:W-:Y:S02]  /*7cf0*/  F2FP.F16.F32.PACK_AB R54, R77, R54 ;  /* 0x000000364d36723e */ /* 0x000fe400000000ff */
[----:B------:R-:W-:Y:S02]  /*7d00*/  FSEL R53, R52, RZ, P1 ;  /* 0x000000ff34357208 */ /* 0x000fe40000800000 */
[C---:B------:R-:W-:Y:S02]  /*7d10*/  FSEL R77, R0.reuse, RZ, P5 ;  /* 0x000000ff004d7208 */ /* 0x040fe40002800000 */
        /* <DEDUP_REMOVED lines=8> */
.L_x_739:
        /* <DEDUP_REMOVED lines=52> */
[----:B------:R-:W-:Y:S02]  /*80e0*/  F2FP.F16.F32.PACK_AB R74, R53, R74 ;  /* 0x0000004a354a723e */ /* 0x000fe400000000ff */
[----:B------:R-:W-:Y:S02]  /*80f0*/  LOP3.LUT P4, RZ, R100, 0xff00, RZ, 0xc0, !PT ;  /* 0x0000ff0064ff7812 */ /* 0x000fe4000788c0ff */
[----:B------:R-:W-:-:S02]  /*8100*/  FSEL R54, R97, RZ, P5 ;  /* 0x000000ff61367208 */ /* 0x000fc40002800000 */
[C---:B------:R-:W-:Y:S02]  /*8110*/  FSEL R73, R221.reuse, RZ, P6 ;  /* 0x000000ffdd497208 */ /* 0x040fe40003000000 */
[----:B------:R-:W-:Y:S02]  /*8120*/  FSEL R53, R221, RZ, P3 ;  /* 0x000000ffdd357208 */ /* 0x000fe40001800000 */
[----:B------:R-:W-:Y:S02]  /*8130*/  FSEL R0, R93, RZ, P1 ;  /* 0x000000ff5d007208 */ /* 0x000fe40000800000 */
[----:B------:R-:W-:Y:S02]  /*8140*/  LOP3.LUT P5, RZ, R100, 0xff, RZ, 0xc0, !PT ;  /* 0x000000ff64ff7812 */ /* 0x000fe400078ac0ff */
[C---:B------:R-:W-:Y:S02]  /*8150*/  LOP3.LUT P6, RZ, R150.reuse, 0xff000000, RZ, 0xc0, !PT ;  /* 0xff00000096ff7812 */ /* 0x040fe400078cc0ff */
[----:B------:R-:W-:-:S02]  /*8160*/  LOP3.LUT P3, RZ, R150, 0xff00, RZ, 0xc0, !PT ;  /* 0x0000ff0096ff7812 */ /* 0x000fc4000786c0ff */
[----:B------:R-:W-:Y:S02]  /*8170*/  LOP3.LUT P1, RZ, R150, 0xff, RZ, 0xc0, !PT ;  /* 0x000000ff96ff7812 */ /* 0x000fe4000782c0ff */
[----:B------:R-:W-:Y:S02]  /*8180*/  F2FP.F16.F32.PACK_AB R55, R72, R55 ;  /* 0x000000374837723e */ /* 0x000fe400000000ff */
[----:B------:R-:W-:Y:S02]  /*8190*/  F2FP.F16.F32.PACK_AB R75, R52, R75 ;  /* 0x0000004b344b723e */ /* 0x000fe400000000ff */
[----:B------:R-:W-:Y:S02]  /*81a0*/  FSEL R77, R89, RZ, P4 ;  /* 0x000000ff594d7208 */ /* 0x000fe40002000000 */
        /* <DEDUP_REMOVED lines=10> */
.L_x_735:
[----:B------:R-:W-:Y:S05]  /*8250*/  @!P1 BRA `(.L_x_740) ;  /* 0x0000000800049947 */ /* 0x000fea0003800000 */
[----:B------:R-:W-:Y:S05]  /*8260*/  @!P2 BRA `(.L_x_741) ;  /* 0x000000040008a947 */ /* 0x000fea0003800000 */
[-CC-:B------:R-:W-:Y:S01]  /*8270*/  FFMA.FTZ R98, R98, R99.reuse, R227.reuse ;  /* 0x0000006362627223 */ /* 0x180fe200000100e3 */
[-CC-:B------:R-:W-:Y:S01]  /*8280*/  FFMA.FTZ R96, R96, R99.reuse, R227.reuse ;  /* 0x0000006360607223 */ /* 0x180fe200000100e3 */
[----:B------:R-:W-:Y:S01]  /*8290*/  FFMA.FTZ R95, R95, R99, R227 ;  /* 0x000000635f5f7223 */ /* 0x000fe200000100e3 */
[--C-:B0-----:R-:W-:Y:S02]  /*82a0*/  HADD2.F32 R70, -RZ, R67.reuse.H0_H0 ;  /* 0x20000043ff467230 */ /* 0x101fe40000004100 */
[----:B------:R-:W-:Y:S01]  /*82b0*/  FADD.FTZ R225, R225, -R98 ;  /* 0x80000062e1e17221 */ /* 0x000fe20000010000 */
[----:B------:R-:W-:Y:S02]  /*82c0*/  HADD2.F32 R69, -RZ, R67.H1_H1 ;  /* 0x30000043ff457230 */ /* 0x000fe40000004100 */
[----:B------:R-:W-:Y:S01]  /*82d0*/  FADD.FTZ R97, R97, -R96 ;  /* 0x8000006061617221 */ /* 0x000fe20000010000 */
[--C-:B------:R-:W-:Y:S02]  /*82e0*/  HADD2.F32 R68, -RZ, R66.reuse.H0_H0 ;  /* 0x20000042ff447230 */ /* 0x100fe40000004100 */
[----:B------:R-:W-:Y:S01]  /*82f0*/  FADD.FTZ R95, R232, -R95 ;  /* 0x8000005fe85f7221 */ /* 0x000fe20000010000 */
[----:B------:R-:W-:Y:S01]  /*8300*/  FFMA.FTZ R71, R212, R225, R70 ;  /* 0x000000e1d4477223 */ /* 0x000fe20000010046 */
[----:B------:R-:W-:Y:S01]  /*8310*/  ISETP.GE.U32.AND P1, PT, R100, RZ, PT ;  /* 0x000000ff6400720c */ /* 0x000fe20003f26070 */
[----:B------:R-:W-:Y:S01]  /*8320*/  FFMA.FTZ R0, R91, R99, R227 ;  /* 0x000000635b007223 */ /* 0x000fe200000100e3 */
[C---:B------:R-:W-:Y:S01]  /*8330*/  FFMA.FTZ R80, R212.reuse, R95, R69 ;  /* 0x0000005fd4507223 */ /* 0x040fe20000010045 */
[----:B------:R-:W-:Y:S01]  /*8340*/  FFMA.FTZ R97, R212, R97, R68 ;  /* 0x00000061d4617223 */ /* 0x000fe20000010044 */
[----:B------:R-:W-:Y:S01]  /*8350*/  FMUL.FTZ R69, R71, UR6 ;  /* 0x0000000647457c20 */ /* 0x000fe20008410000 */
[----:B------:R-:W-:Y:S01]  /*8360*/  LOP3.LUT P5, RZ, R101, 0xff0000, RZ, 0xc0, !PT ;  /* 0x00ff000065ff7812 */ /* 0x000fe200078ac0ff */
[----:B------:R-:W-:Y:S01]  /*8370*/  FMUL.FTZ R70, R80, UR6 ;  /* 0x0000000650467c20 */ /* 0x000fe20008410000 */
[----:B------:R-:W-:Y:S01]  /*8380*/  FMUL.FTZ R68, R97, UR6 ;  /* 0x0000000661447c20 */ /* 0x000fe20008410000 */
[----:B------:R-:W-:Y:S01]  /*8390*/  LOP3.LUT P4, RZ, R101, 0xff, RZ, 0xc0, !PT ;  /* 0x000000ff65ff7812 */ /* 0x000fe2000788c0ff */
[-CC-:B------:R-:W-:Y:S01]  /*83a0*/  FFMA.FTZ R223, R223, R99.reuse, R227.reuse ;  /* 0x00000063dfdf7223 */ /* 0x180fe200000100e3 */
[----:B------:R-:W-:Y:S01]  /*83b0*/  ISETP.GE.U32.AND.EX P1, PT, R101, 0x1000000, PT, P1 ;  /* 0x010000006500780c */ /* 0x000fe20003f26110 */
[-CC-:B------:R-:W-:Y:S01]  /*83c0*/  FFMA.FTZ R90, R90, R99.reuse, R227.reuse ;  /* 0x000000635a5a7223 */ /* 0x180fe200000100e3 */
[-CC-:B------:R-:W-:Y:S01]  /*83d0*/  FFMA.FTZ R93, R93, R99.reuse, R227.reuse ;  /* 0x000000635d5d7223 */ /* 0x180fe200000100e3 */
[----:B------:R-:W-:Y:S01]  /*83e0*/  FFMA.FTZ R88, R88, R99, R227 ;  /* 0x0000006358587223 */ /* 0x000fe200000100e3 */
[----:B------:R-:W-:Y:S01]  /*83f0*/  FSEL R78, R69, RZ, P5 ;  /* 0x000000ff454e7208 */ /* 0x000fe20002800000 */
[----:B------:R-:W-:Y:S01]  /*8400*/  FADD.FTZ R89, R89, -R0 ;  /* 0x8000000059597221 */ /* 0x000fe20000010000 */
[----:B------:R-:W-:Y:S01]  /*8410*/  FSEL R81, R70, RZ, P1 ;  /* 0x000000ff46517208 */ /* 0x000fe20000800000 */
[----:B------:R-:W-:Y:S01]  /*8420*/  HADD2.F32 R69, -RZ, R66.H1_H1 ;  /* 0x30000042ff457230 */ /* 0x000fe20000004100 */
[----:B------:R-:W-:Y:S01]  /*8430*/  FSEL R76, R68, RZ, P4 ;  /* 0x000000ff444c7208 */ /* 0x000fe20002000000 */
[----:B------:R-:W-:Y:S01]  /*8440*/  FADD.FTZ R223, R94, -R223 ;  /* 0x800000df5edf7221 */ /* 0x000fe20000010000 */
[----:B------:R-:W-:-:S02]  /*8450*/  HADD2.F32 R70, -RZ, R65.H0_H0 ;  /* 0x20000041ff467230 */ /* 0x000fc40000004100 */
[----:B------:R-:W-:Y:S01]  /*8460*/  FADD.FTZ R221, R221, -R90 ;  /* 0x8000005adddd7221 */ /* 0x000fe20000010000 */
[----:B------:R-:W-:Y:S02]  /*8470*/  HADD2.F32 R72, -RZ, R65.H1_H1 ;  /* 0x30000041ff487230 */ /* 0x000fe40000004100 */
[----:B------:R-:W-:Y:S01]  /*8480*/  FADD.FTZ R93, R92, -R93 ;  /* 0x8000005d5c5d7221 */ /* 0x000fe20000010000 */
[--C-:B------:R-:W-:Y:S02]  /*8490*/  HADD2.F32 R0, -RZ, R64.reuse.H0_H0 ;  /* 0x20000040ff007230 */ /* 0x100fe40000004100 */
[----:B------:R-:W-:Y:S01]  /*84a0*/  FADD.FTZ R79, R79, -R88 ;  /* 0x800000584f4f7221 */ /* 0x000fe20000010000 */
[----:B------:R-:W-:Y:S02]  /*84b0*/  HADD2.F32 R68, -RZ, R64.H1_H1 ;  /* 0x30000040ff447230 */ /* 0x000fe40000004100 */
[C---:B------:R-:W-:Y:S01]  /*84c0*/  FFMA.FTZ R74, R212.reuse, R223, R69 ;  /* 0x000000dfd44a7223 */ /* 0x040fe20000010045 */
[C---:B------:R-:W-:Y:S01]  /*84d0*/  FFMA.FTZ R69, R212.reuse, R221, R70 ;  /* 0x000000ddd4457223 */ /* 0x040fe20000010046 */
[C---:B------:R-:W-:Y:S01]  /*84e0*/  FFMA.FTZ R72, R212.reuse, R93, R72 ;  /* 0x0000005dd4487223 */ /* 0x040fe20000010048 */
[C---:B------:R-:W-:Y:S01]  /*84f0*/  FFMA.FTZ R0, R212.reuse, R79, R0 ;  /* 0x0000004fd4007223 */ /* 0x040fe20000010000 */
[----:B------:R-:W-:Y:S01]  /*8500*/  FFMA.FTZ R89, R212, R89, R68 ;  /* 0x00000059d4597223 */ /* 0x000fe20000010044 */
[C---:B------:R-:W-:Y:S01]  /*8510*/  F2FP.F16.F32.PACK_AB R70, R74.reuse, R97 ;  /* 0x000000614a46723e */ /* 0x040fe200000000ff */
[----:B------:R-:W-:Y:S01]  /*8520*/  FMUL.FTZ R75, R74, UR6 ;  /* 0x000000064a4b7c20 */ /* 0x000fe20008410000 */
[----:B------:R-:W-:Y:S01]  /*8530*/  FMUL.FTZ R73, R69, UR6 ;  /* 0x0000000645497c20 */ /* 0x000fe20008410000 */
[C---:B------:R-:W-:Y:S01]  /*8540*/  F2FP.F16.F32.PACK_AB R69, R72.reuse, R69 ;  /* 0x000000454845723e */ /* 0x040fe200000000ff */
[----:B------:R-:W-:Y:S01]  /*8550*/  FMUL.FTZ R74, R72, UR6 ;  /* 0x00000006484a7c20 */ /* 0x000fe20008410000 */
[C---:B------:R-:W-:Y:S01]  /*8560*/  F2FP.F16.F32.PACK_AB R68, R89.reuse, R0 ;  /* 0x000000005944723e */ /* 0x040fe200000000ff */
        /* <DEDUP_REMOVED lines=15> */
[----:B------:R-:W-:Y:S02]  /*8660*/  F2FP.F16.F32.PACK_AB R73, R0, R73 ;  /* 0x000000490049723e */ /* 0x000fe400000000ff */
[----:B------:R-:W-:Y:S01]  /*8670*/  F2FP.F16.F32.PACK_AB R72, R89, R72 ;  /* 0x000000485948723e */ /* 0x000fe200000000ff */
[----:B------:R-:W-:Y:S06]  /*8680*/  BRA `(.L_x_738) ;  /* 0x0000000800b87947 */ /* 0x000fec0003800000 */
.L_x_741:
[-CC-:B------:R-:W-:Y:S01]  /*8690*/  FFMA.FTZ R95, R95, R99.reuse, R227.reuse ;  /* 0x000000635f5f7223 */ /* 0x180fe200000100e3 */
[-CC-:B------:R-:W-:Y:S01]  /*86a0*/  FFMA.FTZ R96, R96, R99.reuse, R227.reuse ;  /* 0x0000006360607223 */ /* 0x180fe200000100e3 */
[----:B------:R-:W-:Y:S01]  /*86b0*/  FFMA.FTZ R98, R98, R99, R227 ;  /* 0x0000006362627223 */ /* 0x000fe200000100e3 */
[--C-:B0-----:R-:W-:Y:S02]  /*86c0*/  HADD2.F32 R73, -RZ, R67.reuse.H1_H1 ;  /* 0x30000043ff497230 */ /* 0x101fe40000004100 */
[----:B------:R-:W-:Y:S01]  /*86d0*/  FADD.FTZ R95, R232, -R95 ;  /* 0x8000005fe85f7221 */ /* 0x000fe20000010000 */
[----:B------:R-:W-:Y:S02]  /*86e0*/  HADD2.F32 R74, -RZ, R67.H0_H0 ;  /* 0x20000043ff4a7230 */ /* 0x000fe40000004100 */
[----:B------:R-:W-:Y:S01]  /*86f0*/  FADD.FTZ R97, R97, -R96 ;  /* 0x8000006061617221 */ /* 0x000fe20000010000 */
[--C-:B------:R-:W-:Y:S02]  /*8700*/  HADD2.F32 R72, -RZ, R66.reuse.H0_H0 ;  /* 0x20000042ff487230 */ /* 0x100fe40000004100 */
[----:B------:R-:W-:Y:S01]  /*8710*/  FADD.FTZ R225, R225, -R98 ;  /* 0x80000062e1e17221 */ /* 0x000fe20000010000 */
[----:B------:R-:W-:Y:S01]  /*8720*/  FFMA.FTZ R73, R212, R95, R73 ;  /* 0x0000005fd4497223 */ /* 0x000fe20000010049 */
[----:B------:R-:W-:Y:S01]  /*8730*/  ISETP.GE.U32.AND P1, PT, R100, RZ, PT ;  /* 0x000000ff6400720c */ /* 0x000fe20003f26070 */
[--C-:B------:R-:W-:Y:S01]  /*8740*/  FFMA.FTZ R0, R91, R99, R227.reuse ;  /* 0x000000635b007223 */ /* 0x100fe200000100e3 */
[C---:B------:R-:W-:Y:S01]  /*8750*/  FFMA.FTZ R74, R212.reuse, R225, R74 ;  /* 0x000000e1d44a7223 */ /* 0x040fe2000001004a */
[----:B------:R-:W-:Y:S01]  /*8760*/  FFMA.FTZ R72, R212, R97, R72 ;  /* 0x00000061d4487223 */ /* 0x000fe20000010048 */
[----:B------:R-:W-:Y:S01]  /*8770*/  FMUL.FTZ R73, R73, UR6 ;  /* 0x0000000649497c20 */ /* 0x000fe20008410000 */
[C---:B------:R-:W-:Y:S01]  /*8780*/  ISETP.GE.U32.AND.EX P1, PT, R101.reuse, 0x1000000, PT, P1 ;  /* 0x010000006500780c */ /* 0x040fe20003f26110 */
[----:B------:R-:W-:Y:S01]  /*8790*/  FMUL.FTZ R74, R74, UR6 ;  /* 0x000000064a4a7c20 */ /* 0x000fe20008410000 */
[----:B------:R-:W-:Y:S01]  /*87a0*/  FMUL.FTZ R72, R72, UR6 ;  /* 0x0000000648487c20 */ /* 0x000fe20008410000 */
[----:B------:R-:W-:Y:S01]  /*87b0*/  LOP3.LUT P5, RZ, R101, 0xff0000, RZ, 0xc0, !PT ;  /* 0x00ff000065ff7812 */ /* 0x000fe200078ac0ff */
[-CC-:B------:R-:W-:Y:S01]  /*87c0*/  FFMA.FTZ R223, R223, R99.reuse, R227.reuse ;  /* 0x00000063dfdf7223 */ /* 0x180fe200000100e3 */
[----:B------:R-:W-:Y:S01]  /*87d0*/  LOP3.LUT P4, RZ, R101, 0xff, RZ, 0xc0, !PT ;  /* 0x000000ff65ff7812 */ /* 0x000fe2000788c0ff */
        /* <DEDUP_REMOVED lines=41> */
.L_x_740:
[----:B------:R-:W-:Y:S05]  /*8a70*/  @!P2 BRA `(.L_x_742) ;  /* 0x0000000000e8a947 */ /* 0x000fea0003800000 */
[-CC-:B------:R-:W-:Y:S01]  /*8a80*/  FFMA.FTZ R98, R98, R99.reuse, R227.reuse ;  /* 0x0000006362627223 */ /* 0x180fe200000100e3 */
[-CC-:B------:R-:W-:Y:S01]  /*8a90*/  FFMA.FTZ R96, R96, R99.reuse, R227.reuse ;  /* 0x0000006360607223 */ /* 0x180fe200000100e3 */
[-CC-:B------:R-:W-:Y:S01]  /*8aa0*/  FFMA.FTZ R95, R95, R99.reuse, R227.reuse ;  /* 0x000000635f5f7223 */ /* 0x180fe200000100e3 */
[-C--:B------:R-:W-:Y:S01]  /*8ab0*/  FFMA.FTZ R90, R90, R99.reuse, R227 ;  /* 0x000000635a5a7223 */ /* 0x080fe200000100e3 */
[----:B------:R-:W-:Y:S01]  /*8ac0*/  FADD.FTZ R225, R225, -R98 ;  /* 0x80000062e1e17221 */ /* 0x000fe20000010000 */
[----:B------:R-:W-:Y:S01]  /*8ad0*/  FADD.FTZ R97, R97, -R96 ;  /* 0x8000006061617221 */ /* 0x000fe20000010000 */
[----:B------:R-:W-:Y:S01]  /*8ae0*/  FADD.FTZ R95, R232, -R95 ;  /* 0x8000005fe85f7221 */ /* 0x000fe20000010000 */
[--C-:B------:R-:W-:Y:S01]  /*8af0*/  FFMA.FTZ R93, R93, R99, R227.reuse ;  /* 0x000000635d5d7223 */ /* 0x100fe200000100e3 */
[C---:B0-----:R-:W-:Y:S01]  /*8b00*/  FMUL.FTZ R71, R212.reuse, R225 ;  /* 0x000000e1d4477220 */ /* 0x041fe20000410000 */
[----:B------:R-:W-:Y:S01]  /*8b10*/  FMUL.FTZ R70, R212, R97 ;  /* 0x00000061d4467220 */ /* 0x000fe20000410000 */
[-CC-:B------:R-:W-:Y:S01]  /*8b20*/  FFMA.FTZ R0, R91, R99.reuse, R227.reuse ;  /* 0x000000635b007223 */ /* 0x180fe200000100e3 */
[-CC-:B------:R-:W-:Y:S01]  /*8b30*/  FFMA.FTZ R223, R223, R99.reuse, R227.reuse ;  /* 0x00000063dfdf7223 */ /* 0x180fe200000100e3 */
[----:B------:R-:W-:Y:S01]  /*8b40*/  FFMA.FTZ R88, R88, R99, R227 ;  /* 0x0000006358587223 */ /* 0x000fe200000100e3 */
[----:B------:R-:W-:Y:S01]  /*8b50*/  FMUL.FTZ R69, R71, UR6 ;  /* 0x0000000647457c20 */ /* 0x000fe20008410000 */
[----:B------:R-:W-:Y:S01]  /*8b60*/  LOP3.LUT P5, RZ, R101, 0xff0000, RZ, 0xc0, !PT ;  /* 0x00ff000065ff7812 */ /* 0x000fe200078ac0ff */
        /* <DEDUP_REMOVED lines=18> */
[----:B------:R-:W-:Y:S01]  /*8c90*/  F2FP.F16.F32.PACK_AB R71, R72, R71 ;  /* 0x000000474847723e */ /* 0x000fe200000000ff */
[----:B------:R-:W-:Y:S01]  /*8ca0*/  FMUL.FTZ R72, R69, UR6 ;  /* 0x0000000645487c20 */ /* 0x000fe20008410000 */
[----:B------:R-:W-:Y:S01]  /*8cb0*/  FSEL R76, R73, RZ, P1 ;  /* 0x000000ff494c7208 */ /* 0x000fe20000800000 */
[C---:B------:R-:W-:Y:S01]  /*8cc0*/  FMUL.FTZ R73, R0.reuse, UR6 ;  /* 0x0000000600497c20 */ /* 0x040fe20008410000 */
[----:B------:R-:W-:Y:S01]  /*8cd0*/  F2FP.F16.F32.PACK_AB R69, R0, R69 ;  /* 0x000000450045723e */ /* 0x000fe200000000ff */
[----:B------:R-:W-:Y:S01]  /*8ce0*/  FMUL.FTZ R0, R68, UR6 ;  /* 0x0000000644007c20 */ /* 0x000fe20008410000 */
[C---:B------:R-:W-:Y:S01]  /*8cf0*/  F2FP.F16.F32.PACK_AB R70, R223.reuse, R70 ;  /* 0x00000046df46723e */ /* 0x040fe200000000ff */
[----:B------:R-:W-:Y:S01]  /*8d00*/  FMUL.FTZ R223, R223, UR6 ;  /* 0x00000006dfdf7c20 */ /* 0x000fe20008410000 */
[C---:B------:R-:W-:Y:S01]  /*8d10*/  F2FP.F16.F32.PACK_AB R68, R89.reuse, R68 ;  /* 0x000000445944723e */ /* 0x040fe200000000ff */
        /* <DEDUP_REMOVED lines=16> */
.L_x_742:
        /* <DEDUP_REMOVED lines=52> */
[----:B------:R-:W-:-:S07]  /*9160*/  F2FP.F16.F32.PACK_AB R72, R89, R72 ;  /* 0x000000485948723e */ /* 0x000fce00000000ff */
.L_x_738:
        /* <DEDUP_REMOVED lines=13> */
.L_x_717:
        /* <DEDUP_REMOVED lines=96> */
.L_x_716:
[----:B------:R-:W-:Y:S05]  /*9840*/  BSYNC B0 ;  /* 0x0000000000007941 */ /* 0x000fea0003800000 */
.L_x_715:
        /* <DEDUP_REMOVED lines=275> */
.L_x_718:
[----:B------:R-:W-:Y:S01]  /*a980*/  HFMA2 R229, -RZ, RZ, 0, 5.9604644775390625e-08 ;  /* 0x00000001ffe57431 */ /* 0x000fe200000001ff */
[----:B------:R-:W-:Y:S01]  /*a990*/  BSSY B2, `(.L_x_744) ;  /* 0x0000006000027945 */ /* 0x000fe20003800000 */
[----:B------:R-:W-:Y:S02]  /*a9a0*/  MOV R238, 0x1f ;  /* 0x0000001f00ee7802 */ /* 0x000fe40000000f00 */
[----:B------:R-:W-:-:S07]  /*a9b0*/  MOV R240, 0xffffffff ;  /* 0xffffffff00f07802 */ /* 0x000fce0000000f00 */
[----:B-----5:R-:W-:Y:S05]  /*a9c0*/  WARPSYNC.COLLECTIVE R240, `(.L_x_745) ;  /* 0x00000000f0087348 */ /* 0x020fea0003c00000 */
[----:B------:R0:W1:Y:S02]  /*a9d0*/  SHFL.BFLY P4, R233, R231, R229, R238 ;  /* 0x0c0000e5e7e97389 */ /* 0x00006400000800ee */
[----:B01---5:R-:W-:Y:S05]  /*a9e0*/  ENDCOLLECTIVE ;  /* 0x000000000000791b */ /* 0x023fea0003800000 */
.L_x_745:
[----:B------:R-:W-:Y:S05]  /*a9f0*/  BSYNC B2 ;  /* 0x0000000000027941 */ /* 0x000fea0003800000 */
.L_x_744:
[----:B------:R-:W-:Y:S02]  /*aa00*/  HFMA2 R229, -RZ, RZ, 0, 5.9604644775390625e-08 ;  /* 0x00000001ffe57431 */ /* 0x000fe400000001ff */
[----:B------:R-:W-:Y:S01]  /*aa10*/  FADD.FTZ R99, R231, R233 ;  /* 0x000000e9e7637221 */ /* 0x000fe20000010000 */
[----:B------:R-:W-:Y:S02]  /*aa20*/  MOV R231, R227 ;  /* 0x000000e300e77202 */ /* 0x000fe40000000f00 */
[----:B------:R-:W-:Y:S02]  /*aa30*/  MOV R238, 0x1f ;  /* 0x0000001f00ee7802 */ /* 0x000fe40000000f00 */
[----:B------:R-:W-:-:S07]  /*aa40*/  MOV R240, 0xffffffff ;  /* 0xffffffff00f07802 */ /* 0x000fce0000000f00 */
[----:B------:R-:W-:Y:S05]  /*aa50*/  WARPSYNC.COLLECTIVE R240, `(.L_x_746) ;  /* 0x00000000f0087348 */ /* 0x000fea0003c00000 */
[----:B------:R0:W1:Y:S02]  /*aa60*/  SHFL.BFLY P4, R233, R231, R229, R238 ;  /* 0x0c0000e5e7e97389 */ /* 0x00006400000800ee */
[----:B01----:R-:W-:Y:S05]  /*aa70*/  ENDCOLLECTIVE ;  /* 0x000000000000791b */ /* 0x003fea0003800000 */
.L_x_746:
[----:B------:R-:W-:Y:S01]  /*aa80*/  HFMA2 R229, -RZ, RZ, 0, 1.1920928955078125e-07 ;  /* 0x00000002ffe57431 */ /* 0x000fe200000001ff */
[----:B------:R-:W-:Y:S02]  /*aa90*/  MOV R231, R99 ;  /* 0x0000006300e77202 */ /* 0x000fe40000000f00 */
[----:B------:R-:W-:-:S07]  /*aaa0*/  MOV R242, R233 ;  /* 0x000000e900f27202 */ /* 0x000fce0000000f00 */
[----:B------:R-:W-:Y:S05]  /*aab0*/  WARPSYNC.COLLECTIVE R240, `(.L_x_747) ;  /* 0x00000000f0087348 */ /* 0x000fea0003c00000 */
[----:B------:R0:W1:Y:S02]  /*aac0*/  SHFL.BFLY P4, R233, R231, R229, R238 ;  /* 0x0c0000e5e7e97389 */ /* 0x00006400000800ee */
[----:B01----:R-:W-:Y:S05]  /*aad0*/  ENDCOLLECTIVE ;  /* 0x000000000000791b */ /* 0x003fea0003800000 */
.L_x_747:
[----:B------:R-:W-:-:S05]  /*aae0*/  FADD.FTZ R242, R227, R242 ;  /* 0x000000f2e3f27221 */ /* 0x000fca0000010000 */
[----:B------:R-:W-:Y:S01]  /*aaf0*/  MOV R231, R242 ;  /* 0x000000f200e77202 */ /* 0x000fe20000000f00 */
[----:B------:R-:W-:-:S07]  /*ab00*/  FADD.FTZ R241, R99, R233 ;  /* 0x000000e963f17221 */ /* 0x000fce0000010000 */
[----:B------:R-:W-:Y:S05]  /*ab10*/  WARPSYNC.COLLECTIVE R240, `(.L_x_748) ;  /* 0x00000000f0087348 */ /* 0x000fea0003c00000 */
[----:B------:R0:W1:Y:S02]  /*ab20*/  SHFL.BFLY P4, R233, R231, R229, R238 ;  /* 0x0c0000e5e7e97389 */ /* 0x00006400000800ee */
[----:B01----:R-:W-:Y:S05]  /*ab30*/  ENDCOLLECTIVE ;  /* 0x000000000000791b */ /* 0x003fea0003800000 */
.L_x_748:
[----:B------:R-:W-:Y:S01]  /*ab40*/  HFMA2 R229, -RZ, RZ, 0, 2.384185791015625e-07 ;  /* 0x00000004ffe57431 */ /* 0x000fe200000001ff */
[----:B------:R-:W-:Y:S02]  /*ab50*/  MOV R231, R241 ;  /* 0x000000f100e77202 */ /* 0x000fe40000000f00 */
[----:B------:R-:W-:-:S07]  /*ab60*/  MOV R239, R233 ;  /* 0x000000e900ef7202 */ /* 0x000fce0000000f00 */
[----:B------:R-:W-:Y:S05]  /*ab70*/  WARPSYNC.COLLECTIVE R240, `(.L_x_749) ;  /* 0x00000000f0087348 */ /* 0x000fea0003c00000 */
[----:B------:R0:W1:Y:S02]  /*ab80*/  SHFL.BFLY P4, R233, R231, R229, R238 ;  /* 0x0c0000e5e7e97389 */ /* 0x00006400000800ee */
[----:B01----:R-:W-:Y:S05]  /*ab90*/  ENDCOLLECTIVE ;  /* 0x000000000000791b */ /* 0x003fea0003800000 */
.L_x_749:
[----:B------:R-:W-:-:S05]  /*aba0*/  FADD.FTZ R239, R242, R239 ;  /* 0x000000eff2ef7221 */ /* 0x000fca0000010000 */
[----:B------:R-:W-:Y:S01]  /*abb0*/  MOV R231, R239 ;  /* 0x000000ef00e77202 */ /* 0x000fe20000000f00 */
[----:B------:R-:W-:-:S07]  /*abc0*/  FADD.FTZ R243, R241, R233 ;  /* 0x000000e9f1f37221 */ /* 0x000fce0000010000 */
[----:B------:R-:W-:Y:S05]  /*abd0*/  WARPSYNC.COLLECTIVE R240, `(.L_x_750) ;  /* 0x00000000f0087348 */ /* 0x000fea0003c00000 */
[----:B------:R0:W1:Y:S02]  /*abe0*/  SHFL.BFLY P4, R233, R231, R229, R238 ;  /* 0x0c0000e5e7e97389 */ /* 0x00006400000800ee */
[----:B01----:R-:W-:Y:S05]  /*abf0*/  ENDCOLLECTIVE ;  /* 0x000000000000791b */ /* 0x003fea0003800000 */
.L_x_750:
[----:B------:R-:W-:Y:S01]  /*ac00*/  HFMA2 R229, -RZ, RZ, 0, 4.76837158203125e-07 ;  /* 0x00000008ffe57431 */ /* 0x000fe200000001ff */
[----:B------:R-:W-:Y:S02]  /*ac10*/  MOV R231, R243 ;  /* 0x000000f300e77202 */ /* 0x000fe40000000f00 */
[----:B------:R-:W-:-:S07]  /*ac20*/  MOV R244, R233 ;  /* 0x000000e900f47202 */ /* 0x000fce0000000f00 */
[----:B------:R-:W-:Y:S05]  /*ac30*/  WARPSYNC.COLLECTIVE R240, `(.L_x_751) ;  /* 0x00000000f0087348 */ /* 0x000fea0003c00000 */
[----:B------:R0:W1:Y:S02]  /*ac40*/  SHFL.BFLY P4, R233, R231, R229, R238 ;  /* 0x0c0000e5e7e97389 */ /* 0x00006400000800ee */
[----:B01----:R-:W-:Y:S05]  /*ac50*/  ENDCOLLECTIVE ;  /* 0x000000000000791b */ /* 0x003fea0003800000 */
.L_x_751:
[----:B------:R-:W-:-:S05]  /*ac60*/  FADD.FTZ R244, R239, R244 ;  /* 0x000000f4eff47221 */ /* 0x000fca0000010000 */
[----:B------:R-:W-:Y:S01]  /*ac70*/  MOV R231, R244 ;  /* 0x000000f400e77202 */ /* 0x000fe20000000f00 */
[----:B------:R-:W-:-:S07]  /*ac80*/  FADD.FTZ R227, R243, R233 ;  /* 0x000000e9f3e37221 */ /* 0x000fce0000010000 */
[----:B------:R-:W-:Y:S05]  /*ac90*/  WARPSYNC.COLLECTIVE R240, `(.L_x_752) ;  /* 0x00000000f0087348 */ /* 0x000fea0003c00000 */
[----:B------:R0:W1:Y:S02]  /*aca0*/  SHFL.BFLY P4, R233, R231, R229, R238 ;  /* 0x0c0000e5e7e97389 */ /* 0x00006400000800ee */
[----:B01----:R-:W-:Y:S05]  /*acb0*/  ENDCOLLECTIVE ;  /* 0x000000000000791b */ /* 0x003fea0003800000 */
.L_x_752:
[----:B------:R-:W-:Y:S01]  /*acc0*/  HFMA2 R229, -RZ, RZ, 0, 9.5367431640625e-07 ;  /* 0x00000010ffe57431 */ /* 0x000fe200000001ff */
[----:B------:R-:W-:Y:S02]  /*acd0*/  MOV R231, R227 ;  /* 0x000000e300e77202 */ /* 0x000fe40000000f00 */
[----:B------:R-:W-:-:S07]  /*ace0*/  MOV R245, R233 ;  /* 0x000000e900f57202 */ /* 0x000fce0000000f00 */
[----:B------:R-:W-:Y:S05]  /*acf0*/  WARPSYNC.COLLECTIVE R240, `(.L_x_753) ;  /* 0x00000000f0087348 */ /* 0x000fea0003c00000 */
[----:B------:R0:W1:Y:S02]  /*ad00*/  SHFL.BFLY P4, R233, R231, R229, R238 ;  /* 0x0c0000e5e7e97389 */ /* 0x00006400000800ee */
[----:B01----:R-:W-:Y:S05]  /*ad10*/  ENDCOLLECTIVE ;  /* 0x000000000000791b */ /* 0x003fea0003800000 */
.L_x_753:
[----:B------:R-:W-:-:S05]  /*ad20*/  FADD.FTZ R99, R244, R245 ;  /* 0x000000f5f4637221 */ /* 0x000fca0000010000 */
[----:B------:R-:W-:Y:S02]  /*ad30*/  MOV R231, R99 ;  /* 0x0000006300e77202 */ /* 0x000fe40000000f00 */
[----:B------:R-:W-:-:S07]  /*ad40*/  MOV R242, R233 ;  /* 0x000000e900f27202 */ /* 0x000fce0000000f00 */
[----:B------:R-:W-:Y:S05]  /*ad50*/  WARPSYNC.COLLECTIVE R240, `(.L_x_754) ;  /* 0x00000000f0087348 */ /* 0x000fea0003c00000 */
[----:B------:R0:W1:Y:S02]  /*ad60*/  SHFL.BFLY P4, R233, R231, R229, R238 ;  /* 0x0c0000e5e7e97389 */ /* 0x00006400000800ee */
[----:B01----:R-:W-:Y:S05]  /*ad70*/  ENDCOLLECTIVE ;  /* 0x000000000000791b */ /* 0x003fea0003800000 */
.L_x_754:
[----:B------:R-:W-:Y:S05]  /*ad80*/  BRA `(.L_x_755) ;  /* 0xffffff7400907947 */ /* 0x000fea000383ffff */
.L_x_756:
        /* <DEDUP_REMOVED lines=15> */
.L_x_4939:


//--------------------- .text._ZN10layer_norm22ln_bwd_finalize_kernelINS_22Kernel_traits_finalizeILj768E6__halfS2_S2_S2_fjLb0ELj1024ELj4ENS_18Kernel_traits_baseILj768ES2_S2_S2_S2_fjLj1024EEEEELb0ELb0EEEvNS_9BwdParamsE --------------------------
	.section	.text._ZN10layer_norm22ln_bwd_finalize_kernelINS_22Kernel_traits_finalizeILj768E6__halfS2_S2_S2_fjLb0ELj1024ELj4ENS_18Kernel_traits_baseILj768ES2_S2_S2_S2_fjLj1024EEEEELb0ELb0EEEvNS_9BwdParamsE,"ax",@progbits
	.align	128
        .global         _ZN10layer_norm22ln_bwd_finalize_kernelINS_22Kernel_traits_finalizeILj768E6__halfS2_S2_S2_fjLb0ELj1024ELj4ENS_18Kernel_traits_baseILj768ES2_S2_S2_S2_fjLj1024EEEEELb0ELb0EEEvNS_9BwdParamsE
        .type           _ZN10layer_norm22ln_bwd_finalize_kernelINS_22Kernel_traits_finalizeILj768E6__halfS2_S2_S2_fjLb0ELj1024ELj4ENS_18Kernel_traits_baseILj768ES2_S2_S2_S2_fjLj1024EEEEELb0ELb0EEEvNS_9BwdParamsE,@function
        .size           _ZN10layer_norm22ln_bwd_finalize_kernelINS_22Kernel_traits_finalizeILj768E6__halfS2_S2_S2_fjLb0ELj1024ELj4ENS_18Kernel_traits_baseILj768ES2_S2_S2_S2_fjLj1024EEEEELb0ELb0EEEvNS_9BwdParamsE,(.L_x_4940 - _ZN10layer_norm22ln_bwd_finalize_kernelINS_22Kernel_traits_finalizeILj768E6__halfS2_S2_S2_fjLb0ELj1024ELj4ENS_18Kernel_traits_baseILj768ES2_S2_S2_S2_fjLj1024EEEEELb0ELb0EEEvNS_9BwdParamsE)
        .other          _ZN10layer_norm22ln_bwd_finalize_kernelINS_22Kernel_traits_finalizeILj768E6__halfS2_S2_S2_fjLb0ELj1024ELj4ENS_18Kernel_traits_baseILj768ES2_S2_S2_S2_fjLj1024EEEEELb0ELb0EEEvNS_9BwdParamsE,@"STO_CUDA_ENTRY STV_DEFAULT"
_ZN10layer_norm22ln_bwd_finalize_kernelINS_22Kernel_traits_finalizeILj768E6__halfS2_S2_S2_fjLb0ELj1024ELj4ENS_18Kernel_traits_baseILj768ES2_S2_S2_S2_fjLj1024EEEEELb0ELb0EEEvNS_9BwdParamsE:
.text._ZN10layer_norm22ln_bwd_finalize_kernelINS_22Kernel_traits_finalizeILj768E6__halfS2_S2_S2_fjLb0ELj1024ELj4ENS_18Kernel_traits_baseILj768ES2_S2_S2_S2_fjLj1024EEEEELb0ELb0EEEvNS_9BwdParamsE:
        /* <DEDUP_REMOVED lines=78> */
.L_x_761:
        /* <DEDUP_REMOVED lines=118> */
.L_x_760:
[----:B------:R-:W-:Y:S05]  /*0c40*/  BSYNC.RECONVERGENT B1 ;  /* 0x0000000000017941 */ /* 0x000fea0003800200 */
.L_x_759:
        /* <DEDUP_REMOVED lines=68> */
.L_x_763:
[----:B------:R-:W-:Y:S05]  /*1090*/  BSYNC.RECONVERGENT B1 ;  /* 0x0000000000017941 */ /* 0x000fea0003800200 */
.L_x_762:
        /* <DEDUP_REMOVED lines=37> */
.L_x_765:
[----:B------:R-:W-:Y:S05]  /*12f0*/  BSYNC.RECONVERGENT B1 ;  /* 0x0000000000017941 */ /* 0x000fea0003800200 */
.L_x_764:
[----:B------:R-:W-:Y:S05]  /*1300*/  @!P1 BRA `(.L_x_758) ;  /* 0x00000000003c9947 */ /* 0x000fea0003800000 */
[----:B------:R-:W0:Y:S01]  /*1310*/  LDC.64 R8, c[0x0][0x440] ;  /* 0x00011000ff087b82 */ /* 0x000e220000000a00 */
[----:B------:R-:W-:Y:S01]  /*1320*/  IMAD R2, R2, R54, R7 ;  /* 0x0000003602027224 */ /* 0x000fe200078e0207 */
[----:B------:R-:W-:-:S04]  /*1330*/  IADD3 R0, PT, PT, -R0, RZ, RZ ;  /* 0x000000ff00007210 */ /* 0x000fc80007ffe1ff */
[----:B------:R-:W-:Y:S02]  /*1340*/  IADD3 R13, PT, PT, R57, R2, RZ ;  /* 0x00000002390d7210 */ /* 0x000fe40007ffe0ff */
[----:B------:R-:W1:Y:S05]  /*1350*/  LDC.64 R10, c[0x0][0x448] ;  /* 0x00011200ff0a7b82 */ /* 0x000e6a0000000a00 */
.L_x_766:
        /* <DEDUP_REMOVED lines=10> */
.L_x_758:
[----:B------:R-:W-:Y:S05]  /*1400*/  BSYNC.RECONVERGENT B0 ;  /* 0x0000000000007941 */ /* 0x000fea0003800200 */
.L_x_757:
        /* <DEDUP_REMOVED lines=57> */
[----:B0-----:R-:W-:Y:S02]  /*17a0*/  F2FP.F16.F32.PACK_AB R7, R7, R6 ;  /* 0x000000060707723e */ /* 0x001fe400000000ff */
[----:B--2---:R-:W-:-:S03]  /*17b0*/  F2FP.F16.F32.PACK_AB R11, R11, R10 ;  /* 0x0000000a0b0b723e */ /* 0x004fc600000000ff */
[----:B------:R-:W-:Y:S04]  /*17c0*/  STG.E desc[UR6][R2.64], R7 ;  /* 0x0000000702007986 */ /* 0x000fe8000c101906 */
[----:B------:R-:W-:Y:S01]  /*17d0*/  STG.E desc[UR6][R4.64], R11 ;  /* 0x0000000b04007986 */ /* 0x000fe2000c101906 */
[----:B------:R-:W-:Y:S05]  /*17e0*/  EXIT ;  /* 0x000000000000794d */ /* 0x000fea0003800000 */
.L_x_767:
        /* <DEDUP_REMOVED lines=9> */
.L_x_4940:


//--------------------- .text._ZN10layer_norm40ln_parallel_residual_bwd_finalize_kernelINS_22Kernel_traits_finalizeILj768E6__halfS2_S2_S2_fjLb0ELj1024ELj4ENS_18Kernel_traits_baseILj768ES2_S2_S2_S2_fjLj1024EEEEELb0EEEvNS_9BwdParamsE --------------------------
	.section	.text._ZN10layer_norm40ln_parallel_residual_bwd_finalize_kernelINS_22Kernel_traits_finalizeILj768E6__halfS2_S2_S2_fjLb0ELj1024ELj4ENS_18Kernel_traits_baseILj768ES2_S2_S2_S2_fjLj1024EEEEELb0EEEvNS_9BwdParamsE,"ax",@progbits
	.align	128
        .global         _ZN10layer_norm40ln_parallel_residual_bwd_finalize_kernelINS_22Kernel_traits_finalizeILj768E6__halfS2_S2_S2_fjLb0ELj1024ELj4ENS_18Kernel_traits_baseILj768ES2_S2_S2_S2_fjLj1024EEEEELb0EEEvNS_9BwdParamsE
        .type           _ZN10layer_norm40ln_parallel_residual_bwd_finalize_kernelINS_22Kernel_traits_finalizeILj768E6__halfS2_S2_S2_fjLb0ELj1024ELj4ENS_18Kernel_traits_baseILj768ES2_S2_S2_S2_fjLj1024EEEEELb0EEEvNS_9BwdParamsE,@function
        .size           _ZN10layer_norm40ln_parallel_residual_bwd_finalize_kernelINS_22Kernel_traits_finalizeILj768E6__halfS2_S2_S2_fjLb0ELj1024ELj4ENS_18Kernel_traits_baseILj768ES2_S2_S2_S2_fjLj1024EEEEELb0EEEvNS_9BwdParamsE,(.L_x_4941 - _ZN10layer_norm40ln_parallel_residual_bwd_finalize_kernelINS_22Kernel_traits_finalizeILj768E6__halfS2_S2_S2_fjLb0ELj1024ELj4ENS_18Kernel_traits_baseILj768ES2_S2_S2_S2_fjLj1024EEEEELb0EEEvNS_9BwdParamsE)
        .other          _ZN10layer_norm40ln_parallel_residual_bwd_finalize_kernelINS_22Kernel_traits_finalizeILj768E6__halfS2_S2_S2_fjLb0ELj1024ELj4ENS_18Kernel_traits_baseILj768ES2_S2_S2_S2_fjLj1024EEEEELb0EEEvNS_9BwdParamsE,@"STO_CUDA_ENTRY STV_DEFAULT"
_ZN10layer_norm40ln_parallel_residual_bwd_finalize_kernelINS_22Kernel_traits_finalizeILj768E6__halfS2_S2_S2_fjLb0ELj1024ELj4ENS_18Kernel_traits_baseILj768ES2_S2_S2_S2_fjLj1024EEEEELb0EEEvNS_9BwdParamsE:
.text._ZN10layer_norm40ln_parallel_residual_bwd_finalize_kernelINS_22Kernel_traits_finalizeILj768E6__halfS2_S2_S2_fjLb0ELj1024ELj4ENS_18Kernel_traits_baseILj768ES2_S2_S2_S2_fjLj1024EEEEELb0EEEvNS_9BwdParamsE:
        /* <DEDUP_REMOVED lines=58> */
.L_x_772:
        /* <DEDUP_REMOVED lines=112> */
.L_x_771:
[----:B------:R-:W-:Y:S05]  /*0aa0*/  BSYNC.RECONVERGENT B1 ;  /* 0x0000000000017941 */ /* 0x000fea0003800200 */
.L_x_770:
        /* <DEDUP_REMOVED lines=66> */
.L_x_774:
[----:B------:R-:W-:Y:S05]  /*0ed0*/  BSYNC.RECONVERGENT B1 ;  /* 0x0000000000017941 */ /* 0x000fea0003800200 */
.L_x_773:
        /* <DEDUP_REMOVED lines=36> */
.L_x_776:
[----:B------:R-:W-:Y:S05]  /*1120*/  BSYNC.RECONVERGENT B1 ;  /* 0x0000000000017941 */ /* 0x000fea0003800200 */
.L_x_775:
        /* <DEDUP_REMOVED lines=18> */
.L_x_769:
[----:B------:R-:W-:Y:S05]  /*1250*/  BSYNC.RECONVERGENT B0 ;  /* 0x0000000000007941 */ /* 0x000fea0003800200 */
.L_x_768:
        /* <DEDUP_REMOVED lines=86> */
[----:B------:R-:W-:Y:S02]  /*17c0*/  F2FP.F16.F32.PACK_AB R13, R13, R12 ;  /* 0x0000000c0d0d723e */ /* 0x000fe400000000ff */
[----:B--2---:R-:W-:Y:S01]  /*17d0*/  F2FP.F16.F32.PACK_AB R15, R15, R14 ;  /* 0x0000000e0f0f723e */ /* 0x004fe200000000ff */
[----:B0-----:R-:W-:Y:S02]  /*17e0*/  IMAD.WIDE.U32 R2, R0, 0x4, R2 ;  /* 0x0000000400027825 */ /* 0x001fe400078e0002 */
[----:B------:R-:W-:Y:S01]  /*17f0*/  STG.E desc[UR6][R6.64], R13 ;  /* 0x0000000d06007986 */ /* 0x000fe2000c101906 */
[----:B----4-:R-:W-:-:S03]  /*1800*/  F2FP.F16.F32.PACK_AB R17, R17, R16 ;  /* 0x000000101111723e */ /* 0x010fc600000000ff */
[----:B------:R-:W-:Y:S01]  /*1810*/  STG.E desc[UR6][R8.64], R15 ;  /* 0x0000000f08007986 */ /* 0x000fe2000c101906 */
[----:B-----5:R-:W-:-:S03]  /*1820*/  F2FP.F16.F32.PACK_AB R19, R19, R18 ;  /* 0x000000121313723e */ /* 0x020fc600000000ff */
[----:B------:R-:W-:Y:S04]  /*1830*/  STG.E desc[UR6][R4.64], R17 ;  /* 0x0000001104007986 */ /* 0x000fe8000c101906 */
[----:B------:R-:W-:Y:S01]  /*1840*/  STG.E desc[UR6][R2.64], R19 ;  /* 0x0000001302007986 */ /* 0x000fe2000c101906 */
[----:B------:R-:W-:Y:S05]  /*1850*/  EXIT ;  /* 0x000000000000794d */ /* 0x000fea0003800000 */
.L_x_777:
        /* <DEDUP_REMOVED lines=10> */
.L_x_4941:


//--------------------- .text._ZN10layer_norm31ln_parallel_residual_bwd_kernelINS_13Kernel_traitsI6__halfS2_S2_S2_fjLj768ELj1ELj4ELj1ELj16ENS_18Kernel_traits_baseILj768ES2_S2_S2_S2_fjLj128EEEEELb1ELb1ELb0EEEvNS_9BwdParamsE --------------------------
	.section	.text._ZN10layer_norm31ln_parallel_residual_bwd_kernelINS_13Kernel_traitsI6__halfS2_S2_S2_fjLj768ELj1ELj4ELj1ELj16ENS_18Kernel_traits_baseILj768ES2_S2_S2_S2_fjLj128EEEEELb1ELb1ELb0EEEvNS_9BwdParamsE,"ax",@progbits
	.align	128
        .global         _ZN10layer_norm31ln_parallel_residual_bwd_kernelINS_13Kernel_traitsI6__halfS2_S2_S2_fjLj768ELj1ELj4ELj1ELj16ENS_18Kernel_traits_baseILj768ES2_S2_S2_S2_fjLj128EEEEELb1ELb1ELb0EEEvNS_9BwdParamsE
        .type           _ZN10layer_norm31ln_parallel_residual_bwd_kernelINS_13Kernel_traitsI6__halfS2_S2_S2_fjLj768ELj1ELj4ELj1ELj16ENS_18Kernel_traits_baseILj768ES2_S2_S2_S2_fjLj128EEEEELb1ELb1ELb0EEEvNS_9BwdParamsE,@function
        .size           _ZN10layer_norm31ln_parallel_residual_bwd_kernelINS_13Kernel_traitsI6__halfS2_S2_S2_fjLj768ELj1ELj4ELj1ELj16ENS_18Kernel_traits_baseILj768ES2_S2_S2_S2_fjLj128EEEEELb1ELb1ELb0EEEvNS_9BwdParamsE,(.L_x_4942 - _ZN10layer_norm31ln_parallel_residual_bwd_kernelINS_13Kernel_traitsI6__halfS2_S2_S2_fjLj768ELj1ELj4ELj1ELj16ENS_18Kernel_traits_baseILj768ES2_S2_S2_S2_fjLj128EEEEELb1ELb1ELb0EEEvNS_9BwdParamsE)
        .other          _ZN10layer_norm31ln_parallel_residual_bwd_kernelINS_13Kernel_traitsI6__halfS2_S2_S2_fjLj768ELj1ELj4ELj1ELj16ENS_18Kernel_traits_baseILj768ES2_S2_S2_S2_fjLj128EEEEELb1ELb1ELb0EEEvNS_9BwdParamsE,@"STO_CUDA_ENTRY STV_DEFAULT"
_ZN10layer_norm31ln_parallel_residual_bwd_kernelINS_13Kernel_traitsI6__halfS2_S2_S2_fjLj768ELj1ELj4ELj1ELj16ENS_18Kernel_traits_baseILj768ES2_S2_S2_S2_fjLj128EEEEELb1ELb1ELb0EEEvNS_9BwdParamsE:
.text._ZN10layer_norm31ln_parallel_residual_bwd_kernelINS_13Kernel_traitsI6__halfS2_S2_S2_fjLj768ELj1ELj4ELj1ELj16ENS_18Kernel_traits_baseILj768ES2_S2_S2_S2_fjLj128EEEEELb1ELb1ELb0EEEvNS_9BwdParamsE:
        /* <DEDUP_REMOVED lines=87> */
[----:B0-----:R-:W-:-:S02]  /*0570*/  ISETP.NE.AND P4, PT, R2, RZ, PT ;  /* 0x000000ff0200720c */ /* 0x001fc40003f85270 */
[----:B------:R-:W-:-:S11]  /*0580*/  CS2R R78, SRZ ;  /* 0x00000000004e7805 */ /* 0x000fd6000001ff00 */
.L_x_817:
        /* <DEDUP_REMOVED lines=8> */
[C---:B------:R-:W-:Y:S02]  /*0610*/  ISETP.GE.U32.AND P2, PT, R6.reuse, 0x40, PT ;  /* 0x000000400600780c */ /* 0x040fe40003f46070 */
[----:B------:R-:W-:Y:S02]  /*0620*/  CS2R R156, SRZ ;  /* 0x00000000009c7805 */ /* 0x000fe4000001ff00 */
[----:B------:R-:W-:Y:S01]  /*0630*/  ISETP.GE.U32.AND P6, PT, R6, 0x60, PT ;  /* 0x000000600600780c */ /* 0x000fe20003fc6070 */
[----:B------:R-:W-:-:S05]  /*0640*/  IMAD R0, R4, R7, RZ ;  /* 0x0000000704007224 */ /* 0x000fca00078e02ff */
        /* <DEDUP_REMOVED lines=8> */
[----:B------:R-:W1:Y:S01]  /*06d0*/  LDC.64 R8, c[0x0][0x428] ;  /* 0x00010a00ff087b82 */ /* 0x000e620000000a00 */
[----:B0-----:R-:W-:Y:S01]  /*06e0*/  IMAD.WIDE.U32 R100, R0, 0x10, R10 ;  /* 0x0000001000647825 */ /* 0x001fe200078e000a */
[----:B------:R-:W-:-:S06]  /*06f0*/  ISETP.NE.U32.AND P1, PT, RZ, UR12, PT ;  /* 0x0000000cff007c0c */ /* 0x000fcc000bf25070 */
[----:B------:R-:W0:Y:S01]  /*0700*/  LDC.64 R10, c[0x0][0x3b0] ;  /* 0x0000ec00ff0a7b82 */ /* 0x000e220000000a00 */
[----:B------:R-:W2:Y:S01]  /*0710*/  LDG.E.128 R100, desc[UR8][R100.64] ;  /* 0x0000000864647981 */ /* 0x000ea2000c1e1d00 */
[----:B-1----:R-:W-:-:S06]  /*0720*/  IMAD.WIDE.U32 R104, R0, 0x10, R8 ;  /* 0x0000001000687825 */ /* 0x002fcc00078e0008 */
[----:B------:R-:W3:Y:S01]  /*0730*/  LDG.E.128 R104, desc[UR8][R104.64] ;  /* 0x0000000868687981 */ /* 0x000ee2000c1e1d00 */
[----:B------:R-:W-:Y:S02]  /*0740*/  ISETP.NE.AND.EX P1, PT, RZ, UR13, PT, P1 ;  /* 0x0000000dff007c0c */ /* 0x000fe4000bf25310 */
[----:B------:R-:W-:-:S04]  /*0750*/  ISETP.NE.U32.AND P0, PT, RZ, UR20, PT ;  /* 0x00000014ff007c0c */ /* 0x000fc8000bf05070 */
[----:B------:R-:W-:Y:S01]  /*0760*/  ISETP.NE.AND.EX P0, PT, RZ, UR21, PT, P0 ;  /* 0x00000015ff007c0c */ /* 0x000fe2000bf05300 */
[----:B0-----:R-:W-:-:S06]  /*0770*/  IMAD.WIDE.U32 R10, R0, 0x8, R10 ;  /* 0x00000008000a7825 */ /* 0x001fcc00078e000a */
[----:B------:R-:W0:Y:S01]  /*0780*/  @P1 LDC.64 R8, c[0x0][0x3b8] ;  /* 0x0000ee00ff081b82 */ /* 0x000e220000000a00 */
[----:B------:R-:W5:Y:S07]  /*0790*/  LDG.E.64 R150, desc[UR8][R10.64] ;  /* 0x000000080a967981 */ /* 0x000f6e000c1e1b00 */
[----:B------:R-:W1:Y:S01]  /*07a0*/  @P0 LDC.64 R18, c[0x0][0x438] ;  /* 0x00010e00ff120b82 */ /* 0x000e620000000a00 */
[----:B0-----:R-:W-:-:S04]  /*07b0*/  @P1 IMAD.WIDE.U32 R120, R0, 0x8, R8 ;  /* 0x0000000800781825 */ /* 0x001fc800078e0008 */
[----:B------:R-:W-:Y:S01]  /*07c0*/  HADD2.F32 R9, -RZ, R28.H0_H0 ;  /* 0x2000001cff097230 */ /* 0x000fe20000004100 */
[----:B------:R-:W5:Y:S01]  /*07d0*/  @P1 LDG.E.64 R158, desc[UR8][R120.64] ;  /* 0x00000008789e1981 */ /* 0x000f62000c1e1b00 */
[----:B-1----:R-:W-:-:S05]  /*07e0*/  @P0 IMAD.WIDE.U32 R18, R0, 0x10, R18 ;  /* 0x0000001000120825 */ /* 0x002fca00078e0012 */
[----:B------:R0:W5:Y:S02]  /*07f0*/  @P0 LDG.E.128 R84, desc[UR8][R18.64] ;  /* 0x0000000812540981 */ /* 0x000164000c1e1d00 */
[----:B0-----:R-:W-:Y:S02]  /*0800*/  HADD2.F32 R18, -RZ, R29.H0_H0 ;  /* 0x2000001dff127230 */ /* 0x001fe40000004100 */
[--C-:B------:R-:W-:Y:S02]  /*0810*/  HADD2.F32 R112, -RZ, R30.reuse.H0_H0 ;  /* 0x2000001eff707230 */ /* 0x100fe40000004100 */
[--C-:B------:R-:W-:Y:S02]  /*0820*/  HADD2.F32 R122, -RZ, R31.reuse.H0_H0 ;  /* 0x2000001fff7a7230 */ /* 0x100fe40000004100 */
[----:B------:R-:W-:Y:S02]  /*0830*/  HADD2.F32 R123, -RZ, R30.H1_H1 ;  /* 0x3000001eff7b7230 */ /* 0x000fe40000004100 */
[----:B------:R-:W-:Y:S01]  /*0840*/  HADD2.F32 R141, -RZ, R31.H1_H1 ;  /* 0x3000001fff8d7230 */ /* 0x000fe20000004100 */
[----:B------:R-:W-:Y:S01]  /*0850*/  IADD3 R145, PT, PT, R0, 0x20, RZ ;  /* 0x0000002000917810 */ /* 0x000fe20007ffe0ff */
[----:B--2---:R-:W-:-:S05]  /*0860*/  HADD2.F32 R8, -RZ, R100.H0_H0 ;  /* 0x20000064ff087230 */ /* 0x004fca0000004100 */
[----:B------:R-:W-:Y:S01]  /*0870*/  FADD.FTZ R8, -R143, R8 ;  /* 0x000000088f087221 */ /* 0x000fe20000010100 */
[----:B---3--:R-:W-:-:S03]  /*0880*/  HADD2.F32 R16, -RZ, R104.H0_H0 ;  /* 0x20000068ff107230 */ /* 0x008fc60000004100 */
[----:B-----5:R-:W-:Y:S01]  /*0890*/  FMUL.FTZ R3, R17, R8 ;  /* 0x0000000811037220 */ /* 0x020fe20000410000 */
[----:B------:R-:W-:Y:S02]  /*08a0*/  HADD2.F32 R100, -RZ, R100.H1_H1 ;  /* 0x30000064ff647230 */ /* 0x000fe40000004100 */
[-C--:B------:R-:W-:Y:S01]  /*08b0*/  FMUL.FTZ R8, R9, R16.reuse ;  /* 0x0000001009087220 */ /* 0x080fe20000410000 */
[----:B------:R-:W-:Y:S01]  /*08c0*/  FADD.FTZ R56, R56, R16 ;  /* 0x0000001038387221 */ /* 0x000fe20000010000 */
[----:B------:R-:W-:Y:S01]  /*08d0*/  FFMA.FTZ R36, R3, R16, R36 ;  /* 0x0000001003247223 */ /* 0x000fe20000010024 */
[----:B------:R-:W-:Y:S02]  /*08e0*/  HADD2.F32 R16, -RZ, R101.H0_H0 ;  /* 0x20000065ff107230 */ /* 0x000fe40000004100 */
[----:B------:R-:W-:Y:S01]  /*08f0*/  FADD.FTZ R10, -R143, R100 ;  /* 0x000000648f0a7221 */ /* 0x000fe20000010100 */
[----:B------:R-:W-:Y:S02]  /*0900*/  HADD2.F32 R19, -RZ, R105.H0_H0 ;  /* 0x20000069ff137230 */ /* 0x000fe40000004100 */
[----:B------:R-:W-:-:S02]  /*0910*/  HADD2.F32 R100, -RZ, R101.H1_H1 ;  /* 0x30000065ff647230 */ /* 0x000fc40000004100 */
[----:B------:R-:W-:Y:S01]  /*0920*/  FADD.FTZ R16, -R143, R16 ;  /* 0x000000108f107221 */ /* 0x000fe20000010100 */
[----:B------:R-:W-:Y:S02]  /*0930*/  HADD2.F32 R9, -RZ, R28.H1_H1 ;  /* 0x3000001cff097230 */ /* 0x000fe40000004100 */
[C---:B------:R-:W-:Y:S01]  /*0940*/  FMUL.FTZ R10, R17.reuse, R10 ;  /* 0x0000000a110a7220 */ /* 0x040fe20000410000 */
[----:B------:R-:W-:Y:S02]  /*0950*/  HADD2.F32 R104, -RZ, R104.H1_H1 ;  /* 0x30000068ff687230 */ /* 0x000fe40000004100 */
[----:B------:R-:W-:Y:S01]  /*0960*/  FMUL.FTZ R11, R17, R16 ;  /* 0x00000010110b7220 */ /* 0x000fe20000410000 */
[-C--:B------:R-:W-:Y:S01]  /*0970*/  FMUL.FTZ R16, R18, R19.reuse ;  /* 0x0000001312107220 */ /* 0x080fe20000410000 */
[----:B------:R-:W-:Y:S01]  /*0980*/  FADD.FTZ R18, -R143, R100 ;  /* 0x000000648f127221 */ /* 0x000fe20000010100 */
[----:B------:R-:W-:Y:S01]  /*0990*/  FADD.FTZ R58, R58, R19 ;  /* 0x000000133a3a7221 */ /* 0x000fe20000010000 */
[-C--:B------:R-:W-:Y:S01]  /*09a0*/  FMUL.FTZ R9, R9, R104.reuse ;  /* 0x0000006809097220 */ /* 0x080fe20000410000 */
[----:B------:R-:W-:Y:S01]  /*09b0*/  FADD.FTZ R57, R57, R104 ;  /* 0x0000006839397221 */ /* 0x000fe20000010000 */
[----:B------:R-:W-:Y:S01]  /*09c0*/  FFMA.FTZ R37, R10, R104, R37 ;  /* 0x000000680a257223 */ /* 0x000fe20000010025 */
[----:B------:R-:W-:Y:S01]  /*09d0*/  FFMA.FTZ R38, R11, R19, R38 ;  /* 0x000000130b267223 */ /* 0x000fe20000010026 */
[----:B------:R-:W-:-:S02]  /*09e0*/  HADD2.F32 R19, -RZ, R29.H1_H1 ;  /* 0x3000001dff137230 */ /* 0x000fc40000004100 */
[----:B------:R-:W-:Y:S01]  /*09f0*/  FMUL.FTZ R18, R17, R18 ;  /* 0x0000001211127220 */ /* 0x000fe20000410000 */
[----:B------:R-:W-:Y:S02]  /*0a00*/  HADD2.F32 R104, -RZ, R102.H0_H0 ;  /* 0x20000066ff687230 */ /* 0x000fe40000004100 */
[----:B------:R-:W-:-:S03]  /*0a10*/  HADD2.F32 R100, -RZ, R105.H1_H1 ;  /* 0x30000069ff647230 */ /* 0x000fc60000004100 */
[----:B------:R-:W-:Y:S02]  /*0a20*/  FADD.FTZ R104, -R143, R104 ;  /* 0x000000688f687221 */ /* 0x000fe40000010100 */
[-C--:B------:R-:W-:Y:S01]  /*0a30*/  FMUL.FTZ R19, R19, R100.reuse ;  /* 0x0000006413137220 */ /* 0x080fe20000410000 */
[----:B------:R-:W-:Y:S01]  /*0a40*/  FADD.FTZ R59, R59, R100 ;  /* 0x000000643b3b7221 */ /* 0x000fe20000010000 */
[----:B------:R-:W-:Y:S01]  /*0a50*/  FFMA.FTZ R39, R18, R100, R39 ;  /* 0x0000006412277223 */ /* 0x000fe20000010027 */
[----:B------:R-:W-:Y:S02]  /*0a60*/  HADD2.F32 R100, -RZ, R103.H0_H0 ;  /* 0x20000067ff647230 */ /* 0x000fe40000004100 */
[----:B------:R-:W-:Y:S01]  /*0a70*/  FMUL.FTZ R109, R17, R104 ;  /* 0x00000068116d7220 */ /* 0x000fe20000410000 */
[----:B------:R-:W-:Y:S02]  /*0a80*/  HADD2.F32 R101, -RZ, R106.H0_H0 ;  /* 0x2000006aff657230 */ /* 0x000fe40000004100 */
[----:B------:R-:W-:-:S03]  /*0a90*/  FADD.FTZ R100, -R143, R100 ;  /* 0x000000648f647221 */ /* 0x000fc60000010100 */
[-C--:B------:R-:W-:Y:S01]  /*0aa0*/  FMUL.FTZ R112, R112, R101.reuse ;  /* 0x0000006570707220 */ /* 0x080fe20000410000 */
[----:B------:R-:W-:Y:S01]  /*0ab0*/  FADD.FTZ R60, R60, R101 ;  /* 0x000000653c3c7221 */ /* 0x000fe20000010000 */
[----:B------:R-:W-:Y:S01]  /*0ac0*/  FFMA.FTZ R40, R109, R101, R40 ;  /* 0x000000656d287223 */ /* 0x000fe20000010028 */
[----:B------:R-:W-:Y:S02]  /*0ad0*/  HADD2.F32 R101, -RZ, R107.H0_H0 ;  /* 0x2000006bff657230 */ /* 0x000fe40000004100 */
[----:B------:R-:W-:Y:S01]  /*0ae0*/  FMUL.FTZ R121, R17, R100 ;  /* 0x0000006411797220 */ /* 0x000fe20000410000 */
[----:B------:R-:W-:Y:S02]  /*0af0*/  HADD2.F32 R102, -RZ, R102.H1_H1 ;  /* 0x30000066ff667230 */ /* 0x000fe40000004100 */
[----:B------:R-:W-:Y:S01]  /*0b00*/  FADD.FTZ R100, RZ, R8 ;  /* 0x00000008ff647221 */ /* 0x000fe20000010000 */
[-C--:B------:R-:W-:Y:S01]  /*0b10*/  FMUL.FTZ R122, R122, R101.reuse ;  /* 0x000000657a7a7220 */ /* 0x080fe20000410000 */
[----:B------:R-:W-:Y:S01]  /*0b20*/  FADD.FTZ R62, R62, R101 ;  /* 0x000000653e3e7221 */ /* 0x000fe20000010000 */
[----:B------:R-:W-:Y:S01]  /*0b30*/  FFMA.FTZ R42, R121, R101, R42 ;  /* 0x00000065792a7223 */ /* 0x000fe2000001002a */
[----:B------:R-:W-:Y:S01]  /*0b40*/  FFMA.FTZ R101, R3, R8, RZ ;  /* 0x0000000803657223 */ /* 0x000fe200000100ff */
[----:B------:R-:W-:Y:S01]  /*0b50*/  FADD.FTZ R102, -R143, R102 ;  /* 0x000000668f667221 */ /* 0x000fe20000010100 */
[----:B------:R-:W-:-:S02]  /*0b60*/  FADD.FTZ R105, R100, R9 ;  /* 0x0000000964697221 */ /* 0x000fc40000010000 */
[----:B------:R-:W-:Y:S01]  /*0b70*/  FFMA.FTZ R100, R10, R9, R101 ;  /* 0x000000090a647223 */ /* 0x000fe20000010065 */
[----:B------:R-:W-:Y:S01]  /*0b80*/  FMUL.FTZ R120, R17, R102 ;  /* 0x0000006611787220 */ /* 0x000fe20000410000 */
[----:B------:R-:W-:Y:S02]  /*0b90*/  FADD.FTZ R102, R105, R16 ;  /* 0x0000001069667221 */ /* 0x000fe40000010000 */
[----:B------:R-:W-:Y:S01]  /*0ba0*/  FFMA.FTZ R101, R11, R16, R100 ;  /* 0x000000100b657223 */ /* 0x000fe20000010064 */
[----:B------:R-:W-:Y:S02]  /*0bb0*/  HADD2.F32 R106, -RZ, R106.H1_H1 ;  /* 0x3000006aff6a7230 */ /* 0x000fe40000004100 */
[----:B------:R-:W-:Y:S02]  /*0bc0*/  HADD2.F32 R104, -RZ, R103.H1_H1 ;  /* 0x30000067ff687230 */ /* 0x000fe40000004100 */
[----:B------:R-:W-:Y:S01]  /*0bd0*/  FADD.FTZ R103, R102, R19 ;  /* 0x0000001366677221 */ /* 0x000fe20000010000 */
[----:B------:R-:W-:Y:S01]  /*0be0*/  FFMA.FTZ R100, R18, R19, R101 ;  /* 0x0000001312647223 */ /* 0x000fe20000010065 */
[----:B------:R-:W-:-:S02]  /*0bf0*/  FMUL.FTZ R123, R123, R106 ;  /* 0x0000006a7b7b7220 */ /* 0x000fc40000410000 */
[----:B------:R-:W-:Y:S01]  /*0c00*/  FADD.FTZ R102, R103, R112 ;  /* 0x0000007067667221 */ /* 0x000fe20000010000 */
[----:B------:R-:W-:Y:S01]  /*0c10*/  FFMA.FTZ R101, R109, R112, R100 ;  /* 0x000000706d657223 */ /* 0x000fe20000010064 */
[----:B------:R-:W-:Y:S01]  /*0c20*/  FADD.FTZ R61, R61, R106 ;  /* 0x0000006a3d3d7221 */ /* 0x000fe20000010000 */
[----:B------:R-:W-:Y:S01]  /*0c30*/  FFMA.FTZ R41, R120, R106, R41 ;  /* 0x0000006a78297223 */ /* 0x000fe20000010029 */
[----:B------:R-:W-:Y:S02]  /*0c40*/  HADD2.F32 R106, -RZ, R107.H1_H1 ;  /* 0x3000006bff6a7230 */ /* 0x000fe40000004100 */
[----:B------:R-:W-:Y:S01]  /*0c50*/  FADD.FTZ R104, -R143, R104 ;  /* 0x000000688f687221 */ /* 0x000fe20000010100 */
[----:B------:R-:W-:Y:S01]  /*0c60*/  FADD.FTZ R103, R102, R123 ;  /* 0x0000007b66677221 */ /* 0x000fe20000010000 */
[----:B------:R-:W-:Y:S02]  /*0c70*/  FFMA.FTZ R100, R120, R123, R101 ;  /* 0x0000007b78647223 */ /* 0x000fe40000010065 */
[----:B------:R-:W-:Y:S01]  /*0c80*/  FMUL.FTZ R144, R17, R104 ;  /* 0x0000006811907220 */ /* 0x000fe20000410000 */
[----:B------:R-:W-:Y:S01]  /*0c90*/  FMUL.FTZ R141, R141, R106 ;  /* 0x0000006a8d8d7220 */ /* 0x000fe20000410000 */
[----:B------:R-:W-:Y:S01]  /*0ca0*/  FADD.FTZ R102, R103, R122 ;  /* 0x0000007a67667221 */ /* 0x000fe20000010000 */
[----:B------:R-:W-:Y:S01]  /*0cb0*/  FFMA.FTZ R101, R121, R122, R100 ;  /* 0x0000007a79657223 */ /* 0x000fe20000010064 */
[----:B------:R-:W-:Y:S01]  /*0cc0*/  FADD.FTZ R63, R63, R106 ;  /* 0x0000006a3f3f7221 */ /* 0x000fe20000010000 */
[----:B------:R-:W-:Y:S01]  /*0cd0*/  FFMA.FTZ R43, R144, R106, R43 ;  /* 0x0000006a902b7223 */ /* 0x000fe2000001002b */
[----:B------:R-:W-:Y:S01]  /*0ce0*/  FADD.FTZ R157, R102, R141 ;  /* 0x0000008d669d7221 */ /* 0x000fe20000010000 */
[----:B------:R-:W-:-:S07]  /*0cf0*/  FFMA.FTZ R156, R144, R141, R101 ;  /* 0x0000008d909c7223 */ /* 0x000fce0000010065 */
.L_x_781:
[----:B------:R-:W-:Y:S05]  /*0d00*/  BSYNC.RECONVERGENT B1 ;  /* 0x0000000000017941 */ /* 0x000fea0003800200 */
.L_x_780:
[----:B------:R-:W-:Y:S01]  /*0d10*/  BSSY.RECONVERGENT B1, `(.L_x_782) ;  /* 0x0000067000017945 */ /* 0x000fe20003800200 */
[----:B------:R-:W-:-:S03]  /*0d20*/  ISETP.GE.U32.AND P3, PT, R6, 0x20, PT ;  /* 0x000000200600780c */ /* 0x000fc60003f66070 */
[----:B------:R-:W-:Y:S10]  /*0d30*/  @!P2 BRA `(.L_x_783) ;  /* 0x000000040090a947 */ /* 0x000ff40003800000 */
        /* <DEDUP_REMOVED lines=13> */
[----:B------:R-:W-:Y:S01]  /*0e10*/  HADD2.F32 R124, -RZ, R24.H1_H1 ;  /* 0x30000018ff7c7230 */ /* 0x000fe20000004100 */
[----:B------:R1:W5:Y:S06]  /*0e20*/  LDG.E.64 R148, desc[UR8][R14.64] ;  /* 0x000000080e947981 */ /* 0x00036c000c1e1b00 */
[----:B------:R-:W4:Y:S01]  /*0e30*/  @P0 LDC.64 R110, c[0x0][0x438] ;  /* 0x00010e00ff6e0b82 */ /* 0x000f220000000a00 */
[----:B0-----:R-:W-:-:S04]  /*0e40*/  @P1 IMAD.WIDE.U32 R114, R145, 0x8, R12 ;  /* 0x0000000891721825 */ /* 0x001fc800078e000c */
[----:B------:R-:W-:Y:S01]  /*0e50*/  HADD2.F32 R108, -RZ, R24.H0_H0 ;  /* 0x20000018ff6c7230 */ /* 0x000fe20000004100 */
[----:B------:R-:W5:Y:S01]  /*0e60*/  @P1 LDG.E.64 R154, desc[UR8][R114.64] ;  /* 0x00000008729a1981 */ /* 0x000f62000c1e1b00 */
[----:B----4-:R-:W-:-:S05]  /*0e70*/  @P0 IMAD.WIDE.U32 R110, R145, 0x10, R110 ;  /* 0x00000010916e0825 */ /* 0x010fca00078e006e */
[----:B------:R0:W5:Y:S01]  /*0e80*/  @P0 LDG.E.128 R20, desc[UR8][R110.64] ;  /* 0x000000086e140981 */ /* 0x000162000c1e1d00 */
[--C-:B------:R-:W-:Y:S02]  /*0e90*/  HADD2.F32 R126, -RZ, R27.reuse.H0_H0 ;  /* 0x2000001bff7e7230 */ /* 0x100fe40000004100 */
[----:B------:R-:W-:Y:S02]  /*0ea0*/  HADD2.F32 R125, -RZ, R26.H1_H1 ;  /* 0x3000001aff7d7230 */ /* 0x000fe40000004100 */
[----:B------:R-:W-:Y:S01]  /*0eb0*/  HADD2.F32 R139, -RZ, R27.H1_H1 ;  /* 0x3000001bff8b7230 */ /* 0x000fe20000004100 */
[----:B------:R-:W-:Y:S01]  /*0ec0*/  IADD3 R145, PT, PT, R145, 0x20, RZ ;  /* 0x0000002091917810 */ /* 0x000fe20007ffe0ff */
[--C-:B--2---:R-:W-:Y:S02]  /*0ed0*/  HADD2.F32 R12, -RZ, R100.reuse.H0_H0 ;  /* 0x20000064ff0c7230 */ /* 0x104fe40000004100 */
[----:B------:R-:W-:-:S05]  /*0ee0*/  HADD2.F32 R100, -RZ, R100.H1_H1 ;  /* 0x30000064ff647230 */ /* 0x000fca0000004100 */
[----:B------:R-:W-:Y:S01]  /*0ef0*/  FADD.FTZ R100, -R143, R100 ;  /* 0x000000648f647221 */ /* 0x000fe20000010100 */
[--C-:B---3--:R-:W-:Y:S02]  /*0f00*/  HADD2.F32 R113, -RZ, R104.reuse.H0_H0 ;  /* 0x20000068ff717230 */ /* 0x108fe40000004100 */
[----:B------:R-:W-:Y:S02]  /*0f10*/  HADD2.F32 R104, -RZ, R104.H1_H1 ;  /* 0x30000068ff687230 */ /* 0x000fe40000004100 */
[----:B-1---5:R-:W-:Y:S01]  /*0f20*/  FMUL.FTZ R14, R17, R100 ;  /* 0x00000064110e7220 */ /* 0x022fe20000410000 */
[----:B------:R-:W-:Y:S01]  /*0f30*/  FADD.FTZ R12, -R143, R12 ;  /* 0x0000000c8f0c7221 */ /* 0x000fe20000010100 */
[--C-:B------:R-:W-:Y:S02]  /*0f40*/  HADD2.F32 R100, -RZ, R101.reuse.H0_H0 ;  /* 0x20000065ff647230 */ /* 0x100fe40000004100 */
[-C--:B------:R-:W-:Y:S01]  /*0f50*/  FMUL.FTZ R15, R124, R104.reuse ;  /* 0x000000687c0f7220 */ /* 0x080fe20000410000 */
[----:B------:R-:W-:Y:S01]  /*0f60*/  FADD.FTZ R89, R89, R104 ;  /* 0x0000006859597221 */ /* 0x000fe20000010000 */
[----:B------:R-:W-:Y:S01]  /*0f70*/  FFMA.FTZ R65, R14, R104, R65 ;  /* 0x000000680e417223 */ /* 0x000fe20000010041 */
[----:B------:R-:W-:-:S02]  /*0f80*/  HADD2.F32 R104, -RZ, R101.H1_H1 ;  /* 0x30000065ff687230 */ /* 0x000fc40000004100 */
[----:B------:R-:W-:Y:S01]  /*0f90*/  FMUL.FTZ R13, R17, R12 ;  /* 0x0000000c110d7220 */ /* 0x000fe20000410000 */
[C---:B------:R-:W-:Y:S01]  /*0fa0*/  FADD.FTZ R100, -R143.reuse, R100 ;  /* 0x000000648f647221 */ /* 0x040fe20000010100 */
[----:B------:R-:W-:Y:S02]  /*0fb0*/  HADD2.F32 R124, -RZ, R102.H0_H0 ;  /* 0x20000066ff7c7230 */ /* 0x000fe40000004100 */
[----:B------:R-:W-:Y:S01]  /*0fc0*/  FADD.FTZ R104, -R143, R104 ;  /* 0x000000688f687221 */ /* 0x000fe20000010100 */
[-C--:B------:R-:W-:Y:S01]  /*0fd0*/  FMUL.FTZ R12, R108, R113.reuse ;  /* 0x000000716c0c7220 */ /* 0x080fe20000410000 */
[----:B------:R-:W-:Y:S01]  /*0fe0*/  FADD.FTZ R88, R88, R113 ;  /* 0x0000007158587221 */ /* 0x000fe20000010000 */
[----:B------:R-:W-:Y:S01]  /*0ff0*/  FFMA.FTZ R64, R13, R113, R64 ;  /* 0x000000710d407223 */ /* 0x000fe20000010040 */
[----:B------:R-:W-:Y:S02]  /*1000*/  HADD2.F32 R108, -RZ, R25.H0_H0 ;  /* 0x20000019ff6c7230 */ /* 0x000fe40000004100 */
[----:B0-----:R-:W-:Y:S01]  /*1010*/  FMUL.FTZ R111, R17, R100 ;  /* 0x00000064116f7220 */ /* 0x001fe20000410000 */
[----:B------:R-:W-:-:S02]  /*1020*/  HADD2.F32 R101, -RZ, R105.H0_H0 ;  /* 0x20000069ff657230 */ /* 0x000fc40000004100 */
[----:B------:R-:W-:Y:S01]  /*1030*/  FMUL.FTZ R110, R17, R104 ;  /* 0x00000068116e7220 */ /* 0x000fe20000410000 */
[----:B------:R-:W-:Y:S02]  /*1040*/  HADD2.F32 R114, -RZ, R105.H1_H1 ;  /* 0x30000069ff727230 */ /* 0x000fe40000004100 */
[----:B------:R-:W-:Y:S02]  /*1050*/  HADD2.F32 R113, -RZ, R25.H1_H1 ;  /* 0x30000019ff717230 */ /* 0x000fe40000004100 */
[----:B------:R-:W-:Y:S02]  /*1060*/  HADD2.F32 R100, -RZ, R103.H0_H0 ;  /* 0x20000067ff647230 */ /* 0x000fe40000004100 */
[----:B------:R-:W-:Y:S01]  /*1070*/  FADD.FTZ R124, -R143, R124 ;  /* 0x0000007c8f7c7221 */ /* 0x000fe20000010100 */
[----:B------:R-:W-:Y:S01]  /*1080*/  FADD.FTZ R90, R90, R101 ;  /* 0x000000655a5a7221 */ /* 0x000fe20000010000 */
[-C--:B------:R-:W-:Y:S01]  /*1090*/  FFMA.FTZ R66, R111, R101.reuse, R66 ;  /* 0x000000656f427223 */ /* 0x080fe20000010042 */
[----:B------:R-:W-:Y:S01]  /*10a0*/  FMUL.FTZ R108, R108, R101 ;  /* 0x000000656c6c7220 */ /* 0x000fe20000410000 */
[-C--:B------:R-:W-:Y:S01]  /*10b0*/  FMUL.FTZ R113, R113, R114.reuse ;  /* 0x0000007271717220 */ /* 0x080fe20000410000 */
[----:B------:R-:W-:Y:S01]  /*10c0*/  FADD.FTZ R91, R91, R114 ;  /* 0x000000725b5b7221 */ /* 0x000fe20000010000 */
[----:B------:R-:W-:Y:S01]  /*10d0*/  FFMA.FTZ R67, R110, R114, R67 ;  /* 0x000000726e437223 */ /* 0x000fe20000010043 */
[----:B------:R-:W-:-:S02]  /*10e0*/  HADD2.F32 R101, -RZ, R106.H0_H0 ;  /* 0x2000006aff657230 */ /* 0x000fc40000004100 */
[----:B------:R-:W-:Y:S01]  /*10f0*/  FADD.FTZ R100, -R143, R100 ;  /* 0x000000648f647221 */ /* 0x000fe20000010100 */
[----:B------:R-:W-:Y:S02]  /*1100*/  HADD2.F32 R114, -RZ, R26.H0_H0 ;  /* 0x2000001aff727230 */ /* 0x000fe40000004100 */
[C---:B------:R-:W-:Y:S01]  /*1110*/  FMUL.FTZ R115, R17.reuse, R124 ;  /* 0x0000007c11737220 */ /* 0x040fe20000410000 */
[----:B------:R-:W-:Y:S02]  /*1120*/  HADD2.F32 R105, -RZ, R107.H0_H0 ;  /* 0x2000006bff697230 */ /* 0x000fe40000004100 */
[----:B------:R-:W-:Y:S01]  /*1130*/  FMUL.FTZ R127, R17, R100 ;  /* 0x00000064117f7220 */ /* 0x000fe20000410000 */
[----:B------:R-:W-:Y:S02]  /*1140*/  HADD2.F32 R102, -RZ, R102.H1_H1 ;  /* 0x30000066ff667230 */ /* 0x000fe40000004100 */
[----:B------:R-:W-:Y:S01]  /*1150*/  FADD.FTZ R44, R44, R101 ;  /* 0x000000652c2c7221 */ /* 0x000fe20000010000 */
[-C--:B------:R-:W-:Y:S01]  /*1160*/  FFMA.FTZ R68, R115, R101.reuse, R68 ;  /* 0x0000006573447223 */ /* 0x080fe20000010044 */
[----:B------:R-:W-:Y:S01]  /*1170*/  FMUL.FTZ R114, R114, R101 ;  /* 0x0000006572727220 */ /* 0x000fe20000410000 */
[----:B------:R-:W-:Y:S01]  /*1180*/  FADD.FTZ R100, R157, R12 ;  /* 0x0000000c9d647221 */ /* 0x000fe20000010000 */
[----:B------:R-:W-:Y:S01]  /*1190*/  FFMA.FTZ R101, R13, R12, R156 ;  /* 0x0000000c0d657223 */ /* 0x000fe2000001009c */
[----:B------:R-:W-:Y:S01]  /*11a0*/  FADD.FTZ R46, R46, R105 ;  /* 0x000000692e2e7221 */ /* 0x000fe20000010000 */
[-C--:B------:R-:W-:Y:S01]  /*11b0*/  FFMA.FTZ R70, R127, R105.reuse, R70 ;  /* 0x000000697f467223 */ /* 0x080fe20000010046 */
[----:B------:R-:W-:Y:S01]  /*11c0*/  FMUL.FTZ R126, R126, R105 ;  /* 0x000000697e7e7220 */ /* 0x000fe20000410000 */
[----:B------:R-:W-:Y:S01]  /*11d0*/  FADD.FTZ R102, -R143, R102 ;  /* 0x000000668f667221 */ /* 0x000fe20000010100 */
[----:B------:R-:W-:Y:S01]  /*11e0*/  FADD.FTZ R105, R100, R15 ;  /* 0x0000000f64697221 */ /* 0x000fe20000010000 */
[----:B------:R-:W-:-:S02]  /*11f0*/  FFMA.FTZ R100, R14, R15, R101 ;  /* 0x0000000f0e647223 */ /* 0x000fc40000010065 */
[----:B------:R-:W-:Y:S01]  /*1200*/  FMUL.FTZ R124, R17, R102 ;  /* 0x00000066117c7220 */ /* 0x000fe20000410000 */
[----:B------:R-:W-:Y:S01]  /*1210*/  FADD.FTZ R102, R105, R108 ;  /* 0x0000006c69667221 */ /* 0x000fe20000010000 */
[----:B------:R-:W-:Y:S01]  /*1220*/  FFMA.FTZ R101, R111, R108, R100 ;  /* 0x0000006c6f657223 */ /* 0x000fe20000010064 */
[----:B------:R-:W-:Y:S02]  /*1230*/  HADD2.F32 R106, -RZ, R106.H1_H1 ;  /* 0x3000006aff6a7230 */ /* 0x000fe40000004100 */
[----:B------:R-:W-:Y:S02]  /*1240*/  HADD2.F32 R104, -RZ, R103.H1_H1 ;  /* 0x30000067ff687230 */ /* 0x000fe40000004100 */
[----:B------:R-:W-:Y:S01]  /*1250*/  FADD.FTZ R103, R102, R113 ;  /* 0x0000007166677221 */ /* 0x000fe20000010000 */
[----:B------:R-:W-:Y:S01]  /*1260*/  FFMA.FTZ R100, R110, R113, R101 ;  /* 0x000000716e647223 */ /* 0x000fe20000010065 */
[----:B------:R-:W-:Y:S02]  /*1270*/  FMUL.FTZ R125, R125, R106 ;  /* 0x0000006a7d7d7220 */ /* 0x000fe40000410000 */
[----:B------:R-:W-:Y:S01]  /*1280*/  FADD.FTZ R102, R103, R114 ;  /* 0x0000007267667221 */ /* 0x000fe20000010000 */
[----:B------:R-:W-:Y:S01]  /*1290*/  FFMA.FTZ R101, R115, R114, R100 ;  /* 0x0000007273657223 */ /* 0x000fe20000010064 */
[----:B------:R-:W-:Y:S01]  /*12a0*/  FADD.FTZ R45, R45, R106 ;  /* 0x0000006a2d2d7221 */ /* 0x000fe20000010000 */
[----:B------:R-:W-:Y:S01]  /*12b0*/  FFMA.FTZ R69, R124, R106, R69 ;  /* 0x0000006a7c457223 */ /* 0x000fe20000010045 */
[----:B------:R-:W-:-:S02]  /*12c0*/  HADD2.F32 R106, -RZ, R107.H1_H1 ;  /* 0x3000006bff6a7230 */ /* 0x000fc40000004100 */
        /* <DEDUP_REMOVED lines=11> */
.L_x_783:
[----:B------:R-:W-:Y:S05]  /*1380*/  BSYNC.RECONVERGENT B1 ;  /* 0x0000000000017941 */ /* 0x000fea0003800200 */
.L_x_782:
[----:B------:R-:W-:Y:S04]  /*1390*/  BSSY.RECONVERGENT B1, `(.L_x_784) ;  /* 0x0000065000017945 */ /* 0x000fe80003800200 */
[----:B------:R-:W-:Y:S05]  /*13a0*/  @!P6 BRA `(.L_x_785) ;  /* 0x00000004008ce947 */ /* 0x000fea0003800000 */
[----:B------:R-:W0:Y:S08]  /*13b0*/  LDC.64 R100, c[0x0][0x3a8] ;  /* 0x0000ea00ff647b82 */ /* 0x000e300000000a00 */
[----:B------:R-:W1:Y:S01]  /*13c0*/  LDC.64 R104, c[0x0][0x428] ;  /* 0x00010a00ff687b82 */ /* 0x000e620000000a00 */
[----:B------:R-:W-:Y:S02]  /*13d0*/  ISETP.NE.U32.AND P1, PT, RZ, UR12, PT ;  /* 0x0000000cff007c0c */ /* 0x000fe4000bf25070 */
[----:B------:R-:W-:-:S05]  /*13e0*/  ISETP.NE.U32.AND P0, PT, RZ, UR20, PT ;  /* 0x00000014ff007c0c */ /* 0x000fca000bf05070 */
[----:B------:R-:W2:Y:S01]  /*13f0*/  LDC.64 R118, c[0x0][0x3b0] ;  /* 0x0000ec00ff767b82 */ /* 0x000ea20000000a00 */
[----:B0-----:R-:W-:-:S06]  /*1400*/  IMAD.WIDE.U32 R100, R145, 0x10, R100 ;  /* 0x0000001091647825 */ /* 0x001fcc00078e0064 */
[----:B------:R-:W3:Y:S01]  /*1410*/  LDG.E.128 R100, desc[UR8][R100.64] ;  /* 0x0000000864647981 */ /* 0x000ee2000c1e1d00 */
[----:B-1----:R-:W-:-:S06]  /*1420*/  IMAD.WIDE.U32 R104, R145, 0x10, R104 ;  /* 0x0000001091687825 */ /* 0x002fcc00078e0068 */
[----:B------:R-:W4:Y:S01]  /*1430*/  LDG.E.128 R104, desc[UR8][R104.64] ;  /* 0x0000000868687981 */ /* 0x000f22000c1e1d00 */
[----:B------:R-:W-:Y:S01]  /*1440*/  ISETP.NE.AND.EX P1, PT, RZ, UR13, PT, P1 ;  /* 0x0000000dff007c0c */ /* 0x000fe2000bf25310 */
[----:B--2---:R-:W-:Y:S01]  /*1450*/  IMAD.WIDE.U32 R118, R145, 0x8, R118 ;  /* 0x0000000891767825 */ /* 0x004fe200078e0076 */
[----:B------:R-:W-:-:S03]  /*1460*/  ISETP.NE.AND.EX P0, PT, RZ, UR21, PT, P0 ;  /* 0x00000015ff007c0c */ /* 0x000fc6000bf05300 */
[----:B------:R-:W-:Y:S01]  /*1470*/  HADD2.F32 R135, -RZ, R34.H0_H0 ;  /* 0x20000022ff877230 */ /* 0x000fe20000004100 */
[----:B------:R-:W5:Y:S07]  /*1480*/  LDG.E.64 R146, desc[UR8][R118.64] ;  /* 0x0000000876927981 */ /* 0x000f6e000c1e1b00 */
[----:B------:R-:W0:Y:S08]  /*1490*/  @P1 LDC.64 R116, c[0x0][0x3b8] ;  /* 0x0000ee00ff741b82 */ /* 0x000e300000000a00 */
[----:B------:R-:W1:Y:S01]  /*14a0*/  @P0 LDC.64 R128, c[0x0][0x438] ;  /* 0x00010e00ff800b82 */ /* 0x000e620000000a00 */
[----:B0-----:R-:W-:-:S05]  /*14b0*/  @P1 IMAD.WIDE.U32 R116, R145, 0x8, R116 ;  /* 0x0000000891741825 */ /* 0x001fca00078e0074 */
[----:B------:R0:W5:Y:S01]  /*14c0*/  @P1 LDG.E.64 R152, desc[UR8][R116.64] ;  /* 0x0000000874981981 */ /* 0x000162000c1e1b00 */
[----:B-1----:R-:W-:-:S05]  /*14d0*/  @P0 IMAD.WIDE.U32 R128, R145, 0x10, R128 ;  /* 0x0000001091800825 */ /* 0x002fca00078e0080 */
[----:B------:R1:W5:Y:S01]  /*14e0*/  @P0 LDG.E.128 R96, desc[UR8][R128.64] ;  /* 0x0000000880600981 */ /* 0x000362000c1e1d00 */
[--C-:B0-----:R-:W-:Y:S02]  /*14f0*/  HADD2.F32 R116, -RZ, R32.reuse.H0_H0 ;  /* 0x20000020ff747230 */ /* 0x101fe40000004100 */
[----:B------:R-:W-:Y:S02]  /*1500*/  HADD2.F32 R119, -RZ, R32.H1_H1 ;  /* 0x30000020ff777230 */ /* 0x000fe40000004100 */
[--C-:B-1----:R-:W-:Y:S02]  /*1510*/  HADD2.F32 R128, -RZ, R33.reuse.H0_H0 ;  /* 0x20000021ff807230 */ /* 0x102fe40000004100 */
[----:B------:R-:W-:Y:S02]  /*1520*/  HADD2.F32 R131, -RZ, R33.H1_H1 ;  /* 0x30000021ff837230 */ /* 0x000fe40000004100 */
[----:B---3--:R-:W-:Y:S02]  /*1530*/  HADD2.F32 R130, -RZ, R100.H0_H0 ;  /* 0x20000064ff827230 */ /* 0x008fe40000004100 */
[----:B------:R-:W-:-:S03]  /*1540*/  HADD2.F32 R132, -RZ, R101.H0_H0 ;  /* 0x20000065ff847230 */ /* 0x000fc60000004100 */
[----:B------:R-:W-:Y:S01]  /*1550*/  FADD.FTZ R130, -R143, R130 ;  /* 0x000000828f827221 */ /* 0x000fe20000010100 */
[----:B------:R-:W-:Y:S02]  /*1560*/  HADD2.F32 R134, -RZ, R101.H1_H1 ;  /* 0x30000065ff867230 */ /* 0x000fe40000004100 */
[----:B----4-:R-:W-:Y:S02]  /*1570*/  HADD2.F32 R101, -RZ, R104.H0_H0 ;  /* 0x20000068ff657230 */ /* 0x010fe40000004100 */
[----:B-----5:R-:W-:Y:S01]  /*1580*/  FMUL.FTZ R117, R17, R130 ;  /* 0x0000008211757220 */ /* 0x020fe20000410000 */
[----:B------:R-:W-:Y:S01]  /*1590*/  FADD.FTZ R132, -R143, R132 ;  /* 0x000000848f847221 */ /* 0x000fe20000010100 */
[----:B------:R-:W-:Y:S02]  /*15a0*/  HADD2.F32 R136, -RZ, R102.H0_H0 ;  /* 0x20000066ff887230 */ /* 0x000fe40000004100 */
[-C--:B------:R-:W-:Y:S01]  /*15b0*/  FMUL.FTZ R116, R116, R101.reuse ;  /* 0x0000006574747220 */ /* 0x080fe20000410000 */
[----:B------:R-:W-:Y:S01]  /*15c0*/  FADD.FTZ R72, R72, R101 ;  /* 0x0000006548487221 */ /* 0x000fe20000010000 */
[----:B------:R-:W-:Y:S01]  /*15d0*/  FFMA.FTZ R48, R117, R101, R48 ;  /* 0x0000006575307223 */ /* 0x000fe20000010030 */
[----:B------:R-:W-:-:S02]  /*15e0*/  HADD2.F32 R101, -RZ, R105.H0_H0 ;  /* 0x20000069ff657230 */ /* 0x000fc40000004100 */
[----:B------:R-:W-:Y:S01]  /*15f0*/  FMUL.FTZ R129, R17, R132 ;  /* 0x0000008411817220 */ /* 0x000fe20000410000 */
[----:B------:R-:W-:Y:S02]  /*1600*/  HADD2.F32 R100, -RZ, R100.H1_H1 ;  /* 0x30000064ff647230 */ /* 0x000fe40000004100 */
[----:B------:R-:W-:Y:S02]  /*1610*/  HADD2.F32 R138, -RZ, R102.H1_H1 ;  /* 0x30000066ff8a7230 */ /* 0x000fe40000004100 */
[----:B------:R-:W-:Y:S01]  /*1620*/  FADD.FTZ R102, -R143, R136 ;  /* 0x000000888f667221 */ /* 0x000fe20000010100 */
[-C--:B------:R-:W-:Y:S01]  /*1630*/  FMUL.FTZ R128, R128, R101.reuse ;  /* 0x0000006580807220 */ /* 0x080fe20000410000 */
[----:B------:R-:W-:Y:S01]  /*1640*/  FADD.FTZ R74, R74, R101 ;  /* 0x000000654a4a7221 */ /* 0x000fe20000010000 */
[----:B------:R-:W-:Y:S01]  /*1650*/  FFMA.FTZ R50, R129, R101, R50 ;  /* 0x0000006581327223 */ /* 0x000fe20000010032 */
[----:B------:R-:W-:Y:S01]  /*1660*/  FADD.FTZ R118, -R143, R100 ;  /* 0x000000648f767221 */ /* 0x000fe20000010100 */
[----:B------:R-:W-:-:S02]  /*1670*/  HADD2.F32 R104, -RZ, R104.H1_H1 ;  /* 0x30000068ff687230 */ /* 0x000fc40000004100 */
[C---:B------:R-:W-:Y:S01]  /*1680*/  FMUL.FTZ R137, R17.reuse, R102 ;  /* 0x0000006611897220 */ /* 0x040fe20000410000 */
[----:B------:R-:W-:Y:S02]  /*1690*/  HADD2.F32 R101, -RZ, R106.H0_H0 ;  /* 0x2000006aff657230 */ /* 0x000fe40000004100 */
[----:B------:R-:W-:Y:S01]  /*16a0*/  FMUL.FTZ R118, R17, R118 ;  /* 0x0000007611767220 */ /* 0x000fe20000410000 */
[--C-:B------:R-:W-:Y:S02]  /*16b0*/  HADD2.F32 R140, -RZ, R103.reuse.H0_H0 ;  /* 0x20000067ff8c7230 */ /* 0x100fe40000004100 */
[----:B------:R-:W-:Y:S01]  /*16c0*/  FMUL.FTZ R119, R119, R104 ;  /* 0x0000006877777220 */ /* 0x000fe20000410000 */
[----:B------:R-:W-:Y:S01]  /*16d0*/  FADD.FTZ R102, R157, R116 ;  /* 0x000000749d667221 */ /* 0x000fe20000010000 */
[----:B------:R-:W-:Y:S01]  /*16e0*/  FADD.FTZ R76, R76, R101 ;  /* 0x000000654c4c7221 */ /* 0x000fe20000010000 */
[-C--:B------:R-:W-:Y:S01]  /*16f0*/  FFMA.FTZ R52, R137, R101.reuse, R52 ;  /* 0x0000006589347223 */ /* 0x080fe20000010034 */
[----:B------:R-:W-:Y:S01]  /*1700*/  FMUL.FTZ R135, R135, R101 ;  /* 0x0000006587877220 */ /* 0x000fe20000410000 */
[----:B------:R-:W-:Y:S01]  /*1710*/  FFMA.FTZ R101, R117, R116, R156 ;  /* 0x0000007475657223 */ /* 0x000fe2000001009c */
[----:B------:R-:W-:-:S02]  /*1720*/  HADD2.F32 R160, -RZ, R103.H1_H1 ;  /* 0x30000067ffa07230 */ /* 0x000fc40000004100 */
[----:B------:R-:W-:Y:S01]  /*1730*/  FADD.FTZ R73, R73, R104 ;  /* 0x0000006849497221 */ /* 0x000fe20000010000 */
[----:B------:R-:W-:Y:S01]  /*1740*/  FFMA.FTZ R49, R118, R104, R49 ;  /* 0x0000006876317223 */ /* 0x000fe20000010031 */
[C---:B------:R-:W-:Y:S01]  /*1750*/  FADD.FTZ R100, -R143.reuse, R140 ;  /* 0x0000008c8f647221 */ /* 0x040fe20000010100 */
[----:B------:R-:W-:Y:S02]  /*1760*/  HADD2.F32 R104, -RZ, R105.H1_H1 ;  /* 0x30000069ff687230 */ /* 0x000fe40000004100 */
[----:B------:R-:W-:Y:S01]  /*1770*/  FADD.FTZ R103, R102, R119 ;  /* 0x0000007766677221 */ /* 0x000fe20000010000 */
[----:B------:R-:W-:Y:S01]  /*1780*/  FADD.FTZ R134, -R143, R134 ;  /* 0x000000868f867221 */ /* 0x000fe20000010100 */
[----:B------:R-:W-:Y:S01]  /*1790*/  FFMA.FTZ R102, R118, R119, R101 ;  /* 0x0000007776667223 */ /* 0x000fe20000010065 */
[----:B------:R-:W-:Y:S01]  /*17a0*/  FMUL.FTZ R133, R17, R100 ;  /* 0x0000006411857220 */ /* 0x000fe20000410000 */
[----:B------:R-:W-:Y:S01]  /*17b0*/  FMUL.FTZ R131, R131, R104 ;  /* 0x0000006883837220 */ /* 0x000fe20000410000 */
[----:B------:R-:W-:Y:S01]  /*17c0*/  FMUL.FTZ R130, R17, R134 ;  /* 0x0000008611827220 */ /* 0x000fe20000410000 */
[----:B------:R-:W-:Y:S01]  /*17d0*/  FADD.FTZ R100, R103, R128 ;  /* 0x0000008067647221 */ /* 0x000fe20000010000 */
[----:B------:R-:W-:Y:S01]  /*17e0*/  FFMA.FTZ R101, R129, R128, R102 ;  /* 0x0000008081657223 */ /* 0x000fe20000010066 */
[----:B------:R-:W-:-:S02]  /*17f0*/  HADD2.F32 R106, -RZ, R106.H1_H1 ;  /* 0x3000006aff6a7230 */ /* 0x000fc40000004100 */
[----:B------:R-:W-:Y:S01]  /*1800*/  FADD.FTZ R136, -R143, R138 ;  /* 0x0000008a8f887221 */ /* 0x000fe20000010100 */
[----:B------:R-:W-:Y:S02]  /*1810*/  HADD2.F32 R134, -RZ, R34.H1_H1 ;  /* 0x30000022ff867230 */ /* 0x000fe40000004100 */
[----:B------:R-:W-:Y:S01]  /*1820*/  FADD.FTZ R100, R100, R131 ;  /* 0x0000008364647221 */ /* 0x000fe20000010000 */
[----:B------:R-:W-:Y:S01]  /*1830*/  FFMA.FTZ R102, R130, R131, R101 ;  /* 0x0000008382667223 */ /* 0x000fe20000010065 */
[----:B------:R-:W-:Y:S02]  /*1840*/  HADD2.F32 R105, -RZ, R107.H0_H0 ;  /* 0x2000006bff697230 */ /* 0x000fe40000004100 */
[----:B------:R-:W-:Y:S01]  /*1850*/  FMUL.FTZ R136, R17, R136 ;  /* 0x0000008811887220 */ /* 0x000fe20000410000 */
[----:B------:R-:W-:Y:S02]  /*1860*/  HADD2.F32 R132, -RZ, R35.H0_H0 ;  /* 0x20000023ff847230 */ /* 0x000fe40000004100 */
[----:B------:R-:W-:Y:S01]  /*1870*/  FMUL.FTZ R134, R134, R106 ;  /* 0x0000006a86867220 */ /* 0x000fe20000410000 */
[----:B------:R-:W-:Y:S01]  /*1880*/  FADD.FTZ R101, R100, R135 ;  /* 0x0000008764657221 */ /* 0x000fe20000010000 */
[----:B------:R-:W-:Y:S01]  /*1890*/  FFMA.FTZ R103, R137, R135, R102 ;  /* 0x0000008789677223 */ /* 0x000fe20000010066 */
[----:B------:R-:W-:-:S02]  /*18a0*/  HADD2.F32 R107, -RZ, R107.H1_H1 ;  /* 0x3000006bff6b7230 */ /* 0x000fc40000004100 */
[----:B------:R-:W-:Y:S01]  /*18b0*/  FADD.FTZ R140, -R143, R160 ;  /* 0x000000a08f8c7221 */ /* 0x000fe20000010100 */
        /* <DEDUP_REMOVED lines=18> */
.L_x_785:
[----:B------:R-:W-:Y:S05]  /*19e0*/  BSYNC.RECONVERGENT B1 ;  /* 0x0000000000017941 */ /* 0x000fea0003800200 */
.L_x_784:
[----:B------:R-:W-:-:S03]  /*19f0*/  UMOV UR6, 0xffffffff ;  /* 0xffffffff00067882 */ /* 0x000fc60000000000 */
[----:B------:R-:W-:Y:S05]  /*1a00*/  BRA.DIV UR6, `(.L_x_786) ;  /* 0x0000007e06a87947 */ /* 0x000fea000b800000 */
        /* <DEDUP_REMOVED lines=18> */
.L_x_829:
        /* <DEDUP_REMOVED lines=19> */
[----:B------:R-:W-:Y:S01]  /*1c60*/  LOP3.LUT P1, RZ, R151, 0xff0000, RZ, 0xc0, !PT ;  /* 0x00ff000097ff7812 */ /* 0x000fe2000782c0ff */
[----:B0-----:R-:W-:Y:S01]  /*1c70*/  FADD.FTZ R106, R122, -R101 ;  /* 0x800000657a6a7221 */ /* 0x001fe20000010000 */
[----:B------:R-:W-:Y:S01]  /*1c80*/  FFMA.FTZ R101, R109, R104, R105 ;  /* 0x000000686d657223 */ /* 0x000fe20000010069 */
[----:B------:R-:W-:Y:S01]  /*1c90*/  FADD.FTZ R156, R141, -R100 ;  /* 0x800000648d9c7221 */ /* 0x000fe20000010000 */
[----:B------:R-:W-:Y:S01]  /*1ca0*/  FADD.FTZ R102, R123, -R102 ;  /* 0x800000667b667221 */ /* 0x000fe20000010000 */
[C---:B-----5:R-:W-:Y:S01]  /*1cb0*/  FMUL.FTZ R106, R17.reuse, R106 ;  /* 0x0000006a116a7220 */ /* 0x060fe20000410000 */
[----:B------:R-:W-:Y:S01]  /*1cc0*/  FADD.FTZ R100, R112, -R101 ;  /* 0x8000006570647221 */ /* 0x000fe20000010000 */
[C---:B------:R-:W-:Y:S01]  /*1cd0*/  FMUL.FTZ R156, R17.reuse, R156 ;  /* 0x0000009c119c7220 */ /* 0x040fe20000410000 */
[C---:B------:R-:W-:Y:S01]  /*1ce0*/  FMUL.FTZ R102, R17.reuse, R102 ;  /* 0x0000006611667220 */ /* 0x040fe20000410000 */
[----:B------:R-:W-:Y:S01]  /*1cf0*/  FMUL.FTZ R106, R106, UR14 ;  /* 0x0000000e6a6a7c20 */ /* 0x000fe20008410000 */
[----:B------:R-:W-:Y:S01]  /*1d00*/  FMUL.FTZ R100, R17, R100 ;  /* 0x0000006411647220 */ /* 0x000fe20000410000 */
[----:B------:R-:W-:Y:S01]  /*1d10*/  ISETP.GE.U32.AND P0, PT, R150, RZ, PT ;  /* 0x000000ff9600720c */ /* 0x000fe20003f06070 */
[----:B------:R-:W-:Y:S01]  /*1d20*/  FMUL.FTZ R102, R102, UR14 ;  /* 0x0000000e66667c20 */ /* 0x000fe20008410000 */
[C---:B------:R-:W-:Y:S01]  /*1d30*/  LOP3.LUT P5, RZ, R151.reuse, 0xff, RZ, 0xc0, !PT ;  /* 0x000000ff97ff7812 */ /* 0x040fe200078ac0ff */
[----:B------:R-:W-:Y:S01]  /*1d40*/  FMUL.FTZ R100, R100, UR14 ;  /* 0x0000000e64647c20 */ /* 0x000fe20008410000 */
[----:B------:R-:W-:Y:S01]  /*1d50*/  FSEL R103, R106, RZ, P1 ;  /* 0x000000ff6a677208 */ /* 0x000fe20000800000 */
[----:B------:R-:W-:Y:S01]  /*1d60*/  FMUL.FTZ R156, R156, UR14 ;  /* 0x0000000e9c9c7c20 */ /* 0x000fe20008410000 */
[C---:B------:R-:W-:Y:S01]  /*1d70*/  LOP3.LUT P1, RZ, R151.reuse, 0xff00, RZ, 0xc0, !PT ;  /* 0x0000ff0097ff7812 */ /* 0x040fe2000782c0ff */
[----:B------:R-:W-:Y:S01]  /*1d80*/  FFMA.FTZ R106, R18, R104, R105 ;  /* 0x00000068126a7223 */ /* 0x000fe20000010069 */
[----:B------:R-:W-:-:S02]  /*1d90*/  ISETP.GE.U32.AND.EX P0, PT, R151, 0x1000000, PT, P0 ;  /* 0x010000009700780c */ /* 0x000fc40003f06100 */
[----:B------:R-:W-:Y:S01]  /*1da0*/  FSEL R100, R100, RZ, P5 ;  /* 0x000000ff64647208 */ /* 0x000fe20002800000 */
[----:B------:R-:W-:Y:S01]  /*1db0*/  FADD.FTZ R160, R19, -R106 ;  /* 0x8000006a13a07221 */ /* 0x000fe20000010000 */
[----:B------:R-:W-:Y:S02]  /*1dc0*/  FSEL R101, R102, RZ, P1 ;  /* 0x000000ff66657208 */ /* 0x000fe40000800000 */
[----:B------:R-:W-:Y:S01]  /*1dd0*/  FSEL R156, R156, RZ, P0 ;  /* 0x000000ff9c9c7208 */ /* 0x000fe20000000000 */
[----:B------:R-:W-:Y:S01]  /*1de0*/  FMUL.FTZ R160, R17, R160 ;  /* 0x000000a011a07220 */ /* 0x000fe20000410000 */
[----:B------:R-:W-:Y:S01]  /*1df0*/  F2FP.F16.F32.PACK_AB R102, R101, R100 ;  /* 0x000000646566723e */ /* 0x000fe200000000ff */
[-CC-:B------:R-:W-:Y:S01]  /*1e00*/  FFMA.FTZ R101, R11, R104.reuse, R105.reuse ;  /* 0x000000680b657223 */ /* 0x180fe20000010069 */
[----:B------:R-:W-:Y:S01]  /*1e10*/  F2FP.F16.F32.PACK_AB R103, R156, R103 ;  /* 0x000000679c67723e */ /* 0x000fe200000000ff */
[-C--:B------:R-:W-:Y:S01]  /*1e20*/  FFMA.FTZ R100, R10, R104.reuse, R105 ;  /* 0x000000680a647223 */ /* 0x080fe20000010069 */
[----:B------:R-:W-:Y:S01]  /*1e30*/  LOP3.LUT P5, RZ, R150, 0xff0000, RZ, 0xc0, !PT ;  /* 0x00ff000096ff7812 */ /* 0x000fe200078ac0ff */
[----:B------:R-:W-:Y:S01]  /*1e40*/  FADD.FTZ R156, R16, -R101 ;  /* 0x80000065109c7221 */ /* 0x000fe20000010000 */
[----:B------:R-:W-:Y:S01]  /*1e50*/  FFMA.FTZ R101, R3, R104, R105 ;  /* 0x0000006803657223 */ /* 0x000fe20000010069 */
[----:B------:R-:W-:Y:S01]  /*1e60*/  FADD.FTZ R106, R9, -R100 ;  /* 0x80000064096a7221 */ /* 0x000fe20000010000 */
[----:B------:R-:W-:Y:S01]  /*1e70*/  FMUL.FTZ R160, R160, UR14 ;  /* 0x0000000ea0a07c20 */ /* 0x000fe20008410000 */
[C---:B------:R-:W-:Y:S01]  /*1e80*/  FMUL.FTZ R156, R17.reuse, R156 ;  /* 0x0000009c119c7220 */ /* 0x040fe20000410000 */
[----:B------:R-:W-:Y:S01]  /*1e90*/  FADD.FTZ R100, R8, -R101 ;  /* 0x8000006508647221 */ /* 0x000fe20000010000 */
[C---:B------:R-:W-:Y:S01]  /*1ea0*/  FMUL.FTZ R106, R17.reuse, R106 ;  /* 0x0000006a116a7220 */ /* 0x040fe20000410000 */
[----:B------:R-:W-:Y:S01]  /*1eb0*/  LOP3.LUT P0, RZ, R150, 0xff000000, RZ, 0xc0, !PT ;  /* 0xff00000096ff7812 */ /* 0x000fe2000780c0ff */
[----:B------:R-:W-:Y:S01]  /*1ec0*/  FMUL.FTZ R156, R156, UR14 ;  /* 0x0000000e9c9c7c20 */ /* 0x000fe20008410000 */
[----:B------:R-:W-:Y:S01]  /*1ed0*/  FMUL.FTZ R100, R17, R100 ;  /* 0x0000006411647220 */ /* 0x000fe20000410000 */
[----:B------:R-:W-:Y:S01]  /*1ee0*/  FMUL.FTZ R106, R106, UR14 ;  /* 0x0000000e6a6a7c20 */ /* 0x000fe20008410000 */
[----:B------:R-:W-:-:S02]  /*1ef0*/  LOP3.LUT P1, RZ, R150, 0xff00, RZ, 0xc0, !PT ;  /* 0x0000ff0096ff7812 */ /* 0x000fc4000782c0ff */
[----:B------:R-:W-:Y:S01]  /*1f00*/  FMUL.FTZ R100, R100, UR14 ;  /* 0x0000000e64647c20 */ /* 0x000fe20008410000 */
[----:B------:R-:W-:Y:S02]  /*1f10*/  FSEL R101, R156, RZ, P5 ;  /* 0x000000ff9c657208 */ /* 0x000fe40002800000 */
[----:B------:R-:W-:Y:S02]  /*1f20*/  LOP3.LUT P5, RZ, R150, 0xff, RZ, 0xc0, !PT ;  /* 0x000000ff96ff7812 */ /* 0x000fe400078ac0ff */
[----:B------:R-:W-:Y:S02]  /*1f30*/  FSEL R160, R160, RZ, P0 ;  /* 0x000000ffa0a07208 */ /* 0x000fe40000000000 */
[----:B------:R-:W-:Y:S02]  /*1f40*/  FSEL R107, R106, RZ, P1 ;  /* 0x000000ff6a6b7208 */ /* 0x000fe40000800000 */
[----:B------:R-:W-:Y:S02]  /*1f50*/  FSEL R100, R100, RZ, P5 ;  /* 0x000000ff64647208 */ /* 0x000fe40002800000 */
[----:B------:R-:W-:-:S02]  /*1f60*/  F2FP.F16.F32.PACK_AB R101, R160, R101 ;  /* 0x00000065a065723e */ /* 0x000fc400000000ff */
[----:B------:R-:W-:Y:S01]  /*1f70*/  F2FP.F16.F32.PACK_AB R100, R107, R100 ;  /* 0x000000646b64723e */ /* 0x000fe200000000ff */
[----:B------:R-:W-:Y:S06]  /*1f80*/  BRA `(.L_x_792) ;  /* 0x0000002000247947 */ /* 0x000fec0003800000 */
.L_x_791:
        /* <DEDUP_REMOVED lines=9> */
[C---:B------:R-:W-:Y:S01]  /*2020*/  FMUL.FTZ R102, R17.reuse, R102 ;  /* 0x0000006611667220 */ /* 0x040fe20000410000 */
[C---:B------:R-:W-:Y:S01]  /*2030*/  FMUL.FTZ R92, R17.reuse, R92 ;  /* 0x0000005c115c7220 */ /* 0x040fe20000410000 */
[----:B------:R-:W-:Y:S01]  /*2040*/  FMUL.FTZ R101, R17, R94 ;  /* 0x0000005e11657220 */ /* 0x000fe20000410000 */
[----:B------:R-:W-:Y:S01]  /*2050*/  FMUL.FTZ R100, R95, UR14 ;  /* 0x0000000e5f647c20 */ /* 0x000fe20008410000 */
[----:B------:R-:W-:Y:S01]  /*2060*/  LOP3.LUT P1, RZ, R151, 0xff0000, RZ, 0xc0, !PT ;  /* 0x00ff000097ff7812 */ /* 0x000fe2000782c0ff */
[----:B------:R-:W-:Y:S01]  /*2070*/  FMUL.FTZ R93, R92, UR14 ;  /* 0x0000000e5c5d7c20 */ /* 0x000fe20008410000 */
[----:B------:R-:W-:-:S02]  /*2080*/  ISETP.GE.U32.AND P0, PT, R150, RZ, PT ;  /* 0x000000ff9600720c */ /* 0x000fc40003f06070 */
[C---:B------:R-:W-:Y:S01]  /*2090*/  F2FP.F16.F32.PACK_AB R95, R102.reuse, R95 ;  /* 0x0000005f665f723e */ /* 0x040fe200000000ff */
[----:B------:R-:W-:Y:S01]  /*20a0*/  FMUL.FTZ R102, R102, UR14 ;  /* 0x0000000e66667c20 */ /* 0x000fe20008410000 */
[C---:B------:R-:W-:Y:S01]  /*20b0*/  F2FP.F16.F32.PACK_AB R94, R101.reuse, R92 ;  /* 0x0000005c655e723e */ /* 0x040fe200000000ff */
[----:B------:R-:W-:Y:S01]  /*20c0*/  FMUL.FTZ R101, R101, UR14 ;  /* 0x0000000e65657c20 */ /* 0x000fe20008410000 */
[C---:B------:R-:W-:Y:S01]  /*20d0*/  ISETP.GE.U32.AND.EX P0, PT, R151.reuse, 0x1000000, PT, P0 ;  /* 0x010000009700780c */ /* 0x040fe20003f06100 */
[----:B------:R-:W-:Y:S01]  /*20e0*/  FFMA.FTZ R92, R18, R104, R105 ;  /* 0x00000068125c7223 */ /* 0x000fe20000010069 */
[----:B------:R-:W-:Y:S02]  /*20f0*/  FSEL R100, R100, RZ, P1 ;  /* 0x000000ff64647208 */ /* 0x000fe40000800000 */
[----:B------:R-:W-:Y:S01]  /*2100*/  LOP3.LUT P5, RZ, R151, 0xff, RZ, 0xc0, !PT ;  /* 0x000000ff97ff7812 */ /* 0x000fe200078ac0ff */
[----:B------:R-:W-:Y:S01]  /*2110*/  FADD.FTZ R156, R19, -R92 ;  /* 0x8000005c139c7221 */ /* 0x000fe20000010000 */
[----:B------:R-:W-:-:S02]  /*2120*/  LOP3.LUT P1, RZ, R151, 0xff00, RZ, 0xc0, !PT ;  /* 0x0000ff0097ff7812 */ /* 0x000fc4000782c0ff */
[----:B------:R-:W-:Y:S01]  /*2130*/  FSEL R103, R102, RZ, P0 ;  /* 0x000000ff66677208 */ /* 0x000fe20000000000 */
[----:B------:R-:W-:Y:S01]  /*2140*/  FMUL.FTZ R156, R17, R156 ;  /* 0x0000009c119c7220 */ /* 0x000fe20000410000 */
[----:B------:R-:W-:Y:S02]  /*2150*/  FSEL R93, R93, RZ, P5 ;  /* 0x000000ff5d5d7208 */ /* 0x000fe40002800000 */
[----:B------:R-:W-:Y:S02]  /*2160*/  FSEL R102, R101, RZ, P1 ;  /* 0x000000ff65667208 */ /* 0x000fe40000800000 */
[----:B------:R-:W-:Y:S01]  /*2170*/  F2FP.F16.F32.PACK_AB R103, R103, R100 ;  /* 0x000000646767723e */ /* 0x000fe200000000ff */
[-CC-:B------:R-:W-:Y:S01]  /*2180*/  FFMA.FTZ R100, R10, R104.reuse, R105.reuse ;  /* 0x000000680a647223 */ /* 0x180fe20000010069 */
[----:B------:R-:W-:Y:S01]  /*2190*/  F2FP.F16.F32.PACK_AB R102, R102, R93 ;  /* 0x0000005d6666723e */ /* 0x000fe200000000ff */
[-C--:B------:R-:W-:Y:S01]  /*21a0*/  FFMA.FTZ R93, R11, R104.reuse, R105 ;  /* 0x000000680b5d7223 */ /* 0x080fe20000010069 */
[C---:B------:R-:W-:Y:S01]  /*21b0*/  LOP3.LUT P5, RZ, R150.reuse, 0xff0000, RZ, 0xc0, !PT ;  /* 0x00ff000096ff7812 */ /* 0x040fe200078ac0ff */
[----:B------:R-:W-:Y:S01]  /*21c0*/  FADD.FTZ R100, R9, -R100 ;  /* 0x8000006409647221 */ /* 0x000fe20000010000 */
[----:B------:R-:W-:Y:S01]  /*21d0*/  LOP3.LUT P0, RZ, R150, 0xff000000, RZ, 0xc0, !PT ;  /* 0xff00000096ff7812 */ /* 0x000fe2000780c0ff */
[----:B0-----:R-:W-:Y:S01]  /*21e0*/  FADD.FTZ R106, R16, -R93 ;  /* 0x8000005d106a7221 */ /* 0x001fe20000010000 */
[----:B------:R-:W-:Y:S01]  /*21f0*/  FFMA.FTZ R93, R3, R104, R105 ;  /* 0x00000068035d7223 */ /* 0x000fe20000010069 */
[----:B------:R-:W-:Y:S01]  /*2200*/  FMUL.FTZ R101, R17, R100 ;  /* 0x0000006411657220 */ /* 0x000fe20000410000 */
[----:B------:R-:W-:-:S02]  /*2210*/  LOP3.LUT P1, RZ, R150, 0xff, RZ, 0xc0, !PT ;  /* 0x000000ff96ff7812 */ /* 0x000fc4000782c0ff */
[----:B------:R-:W-:Y:S01]  /*2220*/  FADD.FTZ R92, R8, -R93 ;  /* 0x8000005d085c7221 */ /* 0x000fe20000010000 */
[----:B------:R-:W-:-:S03]  /*2230*/  FMUL.FTZ R93, R17, R106 ;  /* 0x0000006a115d7220 */ /* 0x000fc60000410000 */
[----:B------:R-:W-:Y:S01]  /*2240*/  FMUL.FTZ R92, R17, R92 ;  /* 0x0000005c115c7220 */ /* 0x000fe20000410000 */
[----:B------:R-:W-:Y:S01]  /*2250*/  FMUL.FTZ R106, R93, UR14 ;  /* 0x0000000e5d6a7c20 */ /* 0x000fe20008410000 */
[C---:B------:R-:W-:Y:S01]  /*2260*/  F2FP.F16.F32.PACK_AB R93, R156.reuse, R93 ;  /* 0x0000005d9c5d723e */ /* 0x040fe200000000ff */
[----:B------:R-:W-:Y:S01]  /*2270*/  FMUL.FTZ R156, R156, UR14 ;  /* 0x0000000e9c9c7c20 */ /* 0x000fe20008410000 */
[----:B------:R-:W-:Y:S01]  /*2280*/  FMUL.FTZ R100, R92, UR14 ;  /* 0x0000000e5c647c20 */ /* 0x000fe20008410000 */
[C---:B------:R-:W-:Y:S01]  /*2290*/  F2FP.F16.F32.PACK_AB R92, R101.reuse, R92 ;  /* 0x0000005c655c723e */ /* 0x040fe200000000ff */
[----:B------:R-:W-:Y:S01]  /*22a0*/  FMUL.FTZ R101, R101, UR14 ;  /* 0x0000000e65657c20 */ /* 0x000fe20008410000 */
[----:B------:R-:W-:Y:S02]  /*22b0*/  FSEL R106, R106, RZ, P5 ;  /* 0x000000ff6a6a7208 */ /* 0x000fe40002800000 */
[----:B------:R-:W-:Y:S02]  /*22c0*/  LOP3.LUT P5, RZ, R150, 0xff00, RZ, 0xc0, !PT ;  /* 0x0000ff0096ff7812 */ /* 0x000fe400078ac0ff */
[----:B------:R-:W-:-:S02]  /*22d0*/  FSEL R143, R156, RZ, P0 ;  /* 0x000000ff9c8f7208 */ /* 0x000fc40000000000 */
[----:B------:R-:W-:Y:S02]  /*22e0*/  FSEL R100, R100, RZ, P1 ;  /* 0x000000ff64647208 */ /* 0x000fe40000800000 */
[----:B------:R-:W-:Y:S02]  /*22f0*/  FSEL R107, R101, RZ, P5 ;  /* 0x000000ff656b7208 */ /* 0x000fe40002800000 */
[----:B------:R-:W-:Y:S02]  /*2300*/  F2FP.F16.F32.PACK_AB R101, R143, R106 ;  /* 0x0000006a8f65723e */ /* 0x000fe400000000ff */
[----:B------:R-:W-:Y:S01]  /*2310*/  F2FP.F16.F32.PACK_AB R100, R107, R100 ;  /* 0x000000646b64723e */ /* 0x000fe200000000ff */
[----:B------:R-:W-:Y:S06]  /*2320*/  BRA `(.L_x_792) ;  /* 0x0000001c003c7947 */ /* 0x000fec0003800000 */
.L_x_790:
[----:B------:R-:W-:-:S04]  /*2330*/  UISETP.NE.U32.AND UP0, UPT, UR4, URZ, UPT ;  /* 0x000000ff0400728c */ /* 0x000fc8000bf05070 */
[----:B------:R-:W-:-:S09]  /*2340*/  UISETP.NE.AND.EX UP0, UPT, UR5, URZ, UPT, UP0 ;  /* 0x000000ff0500728c */ /* 0x000fd2000bf05300 */
[----:B------:R-:W-:Y:S05]  /*2350*/  BRA.U UP0, `(.L_x_793) ;  /* 0x0000000100f87547 */ /* 0x000fea000b800000 */
[-CC-:B------:R-:W-:Y:S01]  /*2360*/  FFMA.FTZ R100, R144, R104.reuse, R105.reuse ;  /* 0x0000006890647223 */ /* 0x180fe20000010069 */
[-CC-:B------:R-:W-:Y:S01]  /*2370*/  FFMA.FTZ R101, R121, R104.reuse, R105.reuse ;  /* 0x0000006879657223 */ /* 0x180fe20000010069 */
[--C-:B------:R-:W-:Y:S02]  /*2380*/  HADD2.F32 R102, -RZ, R87.reuse.H1_H1 ;  /* 0x30000057ff667230 */ /* 0x100fe40000004100 */
[----:B0-----:R-:W-:Y:S01]  /*2390*/  FFMA.FTZ R107, R109, R104, R105 ;  /* 0x000000686d6b7223 */ /* 0x001fe20000010069 */
[----:B------:R-:W-:Y:S01]  /*23a0*/  FADD.FTZ R103, R141, -R100 ;  /* 0x800000648d677221 */ /* 0x000fe20000010000 */
[----:B------:R-:W-:Y:S02]  /*23b0*/  HADD2.F32 R100, -RZ, R87.H0_H0 ;  /* 0x20000057ff647230 */ /* 0x000fe40000004100 */
[----:B------:R-:W-:Y:S01]  /*23c0*/  FADD.FTZ R101, R122, -R101 ;  /* 0x800000657a657221 */ /* 0x000fe20000010000 */
[----:B------:R-:W-:Y:S01]  /*23d0*/  FADD.FTZ R107, R112, -R107 ;  /* 0x8000006b706b7221 */ /* 0x000fe20000010000 */
[----:B-----5:R-:W-:Y:S01]  /*23e0*/  FFMA.FTZ R103, R17, R103, R102 ;  /* 0x0000006711677223 */ /* 0x020fe20000010066 */
[----:B------:R-:W-:-:S02]  /*23f0*/  HADD2.F32 R102, -RZ, R86.H1_H1 ;  /* 0x30000056ff667230 */ /* 0x000fc40000004100 */
[----:B------:R-:W-:Y:S01]  /*2400*/  FFMA.FTZ R101, R17, R101, R100 ;  /* 0x0000006511657223 */ /* 0x000fe20000010064 */
[-CC-:B------:R-:W-:Y:S01]  /*2410*/  FFMA.FTZ R100, R120, R104.reuse, R105.reuse ;  /* 0x0000006878647223 */ /* 0x180fe20000010069 */
[----:B------:R-:W-:Y:S01]  /*2420*/  LOP3.LUT P1, RZ, R151, 0xff0000, RZ, 0xc0, !PT ;  /* 0x00ff000097ff7812 */ /* 0x000fe2000782c0ff */
[----:B------:R-:W-:Y:S01]  /*2430*/  FMUL.FTZ R106, R103, UR14 ;  /* 0x0000000e676a7c20 */ /* 0x000fe20008410000 */
[----:B------:R-:W-:Y:S01]  /*2440*/  FMUL.FTZ R101, R101, UR14 ;  /* 0x0000000e65657c20 */ /* 0x000fe20008410000 */
[----:B------:R-:W-:Y:S01]  /*2450*/  FADD.FTZ R143, R123, -R100 ;  /* 0x800000647b8f7221 */ /* 0x000fe20000010000 */
[----:B------:R-:W-:Y:S01]  /*2460*/  HADD2.F32 R100, -RZ, R86.H0_H0 ;  /* 0x20000056ff647230 */ /* 0x000fe20000004100 */
[----:B------:R-:W-:Y:S02]  /*2470*/  LOP3.LUT P5, RZ, R151, 0xff, RZ, 0xc0, !PT ;  /* 0x000000ff97ff7812 */ /* 0x000fe400078ac0ff */
[----:B------:R-:W-:Y:S01]  /*2480*/  FFMA.FTZ R102, R17, R143, R102 ;  /* 0x0000008f11667223 */ /* 0x000fe20000010066 */
[----:B------:R-:W-:Y:S01]  /*2490*/  FSEL R103, R101, RZ, P1 ;  /* 0x000000ff65677208 */ /* 0x000fe20000800000 */
[----:B------:R-:W-:Y:S01]  /*24a0*/  FFMA.FTZ R100, R17, R107, R100 ;  /* 0x0000006b11647223 */ /* 0x000fe20000010064 */
[----:B------:R-:W-:Y:S01]  /*24b0*/  LOP3.LUT P1, RZ, R151, 0xff00, RZ, 0xc0, !PT ;  /* 0x0000ff0097ff7812 */ /* 0x000fe2000782c0ff */
[----:B------:R-:W-:Y:S01]  /*24c0*/  FMUL.FTZ R102, R102, UR14 ;  /* 0x0000000e66667c20 */ /* 0x000fe20008410000 */
[----:B------:R-:W-:Y:S01]  /*24d0*/  ISETP.GE.U32.AND P0, PT, R150, RZ, PT ;  /* 0x000000ff9600720c */ /* 0x000fe20003f06070 */
[----:B------:R-:W-:Y:S01]  /*24e0*/  FMUL.FTZ R100, R100, UR14 ;  /* 0x0000000e64647c20 */ /* 0x000fe20008410000 */
[----:B------:R-:W-:-:S02]  /*24f0*/  FFMA.FTZ R143, R3, R104, R105 ;  /* 0x00000068038f7223 */ /* 0x000fc40000010069 */
[----:B------:R-:W-:Y:S02]  /*2500*/  FSEL R101, R102, RZ, P1 ;  /* 0x000000ff66657208 */ /* 0x000fe40000800000 */
[----:B------:R-:W-:Y:S01]  /*2510*/  FSEL R100, R100, RZ, P5 ;  /* 0x000000ff64647208 */ /* 0x000fe20002800000 */
[----:B------:R-:W-:Y:S01]  /*2520*/  FADD.FTZ R143, R8, -R143 ;  /* 0x8000008f088f7221 */ /* 0x000fe20000010000 */
[----:B------:R-:W-:Y:S02]  /*2530*/  ISETP.GE.U32.AND.EX P0, PT, R151, 0x1000000, PT, P0 ;  /* 0x010000009700780c */ /* 0x000fe40003f06100 */
[----:B------:R-:W-:Y:S01]  /*2540*/  F2FP.F16.F32.PACK_AB R102, R101, R100 ;  /* 0x000000646566723e */ /* 0x000fe200000000ff */
[-CC-:B------:R-:W-:Y:S01]  /*2550*/  FFMA.FTZ R100, R18, R104.reuse, R105.reuse ;  /* 0x0000006812647223 */ /* 0x180fe20000010069 */
[----:B------:R-:W-:Y:S01]  /*2560*/  FFMA.FTZ R101, R11, R104, R105 ;  /* 0x000000680b657223 */ /* 0x000fe20000010069 */
[----:B------:R-:W-:Y:S02]  /*2570*/  FSEL R106, R106, RZ, P0 ;  /* 0x000000ff6a6a7208 */ /* 0x000fe40000000000 */
[----:B------:R-:W-:Y:S01]  /*2580*/  FADD.FTZ R107, R19, -R100 ;  /* 0x80000064136b7221 */ /* 0x000fe20000010000 */
[----:B------:R-:W-:-:S02]  /*2590*/  HADD2.F32 R100, -RZ, R85.H0_H0 ;  /* 0x20000055ff647230 */ /* 0x000fc40000004100 */
[----:B------:R-:W-:Y:S01]  /*25a0*/  FADD.FTZ R101, R16, -R101 ;  /* 0x8000006510657221 */ /* 0x000fe20000010000 */
[----:B------:R-:W-:Y:S01]  /*25b0*/  F2FP.F16.F32.PACK_AB R103, R106, R103 ;  /* 0x000000676a67723e */ /* 0x000fe200000000ff */
[----:B------:R-:W-:Y:S01]  /*25c0*/  HADD2.F32 R106, -RZ, R85.H1_H1 ;  /* 0x30000055ff6a7230 */ /* 0x000fe20000004100 */
[----:B------:R-:W-:Y:S01]  /*25d0*/  LOP3.LUT P5, RZ, R150, 0xff0000, RZ, 0xc0, !PT ;  /* 0x00ff000096ff7812 */ /* 0x000fe200078ac0ff */
[C---:B------:R-:W-:Y:S01]  /*25e0*/  FFMA.FTZ R101, R17.reuse, R101, R100 ;  /* 0x0000006511657223 */ /* 0x040fe20000010064 */
[----:B------:R-:W-:Y:S01]  /*25f0*/  FFMA.FTZ R100, R10, R104, R105 ;  /* 0x000000680a647223 */ /* 0x000fe20000010069 */
[----:B------:R-:W-:Y:S01]  /*2600*/  LOP3.LUT P0, RZ, R150, 0xff000000, RZ, 0xc0, !PT ;  /* 0xff00000096ff7812 */ /* 0x000fe2000780c0ff */
[----:B------:R-:W-:Y:S01]  /*2610*/  FFMA.FTZ R107, R17, R107, R106 ;  /* 0x0000006b116b7223 */ /* 0x000fe2000001006a */
[--C-:B------:R-:W-:Y:S02]  /*2620*/  HADD2.F32 R106, -RZ, R84.reuse.H1_H1 ;  /* 0x30000054ff6a7230 */ /* 0x100fe40000004100 */
[----:B------:R-:W-:Y:S01]  /*2630*/  FADD.FTZ R145, R9, -R100 ;  /* 0x8000006409917221 */ /* 0x000fe20000010000 */
[----:B------:R-:W-:-:S02]  /*2640*/  HADD2.F32 R100, -RZ, R84.H0_H0 ;  /* 0x20000054ff647230 */ /* 0x000fc40000004100 */
[----:B------:R-:W-:Y:S01]  /*2650*/  FMUL.FTZ R101, R101, UR14 ;  /* 0x0000000e65657c20 */ /* 0x000fe20008410000 */
[----:B------:R-:W-:Y:S01]  /*2660*/  FMUL.FTZ R107, R107, UR14 ;  /* 0x0000000e6b6b7c20 */ /* 0x000fe20008410000 */
[C---:B------:R-:W-:Y:S01]  /*2670*/  FFMA.FTZ R106, R17.reuse, R145, R106 ;  /* 0x00000091116a7223 */ /* 0x040fe2000001006a */
[----:B------:R-:W-:Y:S01]  /*2680*/  LOP3.LUT P1, RZ, R150, 0xff00, RZ, 0xc0, !PT ;  /* 0x0000ff0096ff7812 */ /* 0x000fe2000782c0ff */
[----:B------:R-:W-:Y:S01]  /*2690*/  FFMA.FTZ R100, R17, R143, R100 ;  /* 0x0000008f11647223 */ /* 0x000fe20000010064 */
[----:B------:R-:W-:Y:S01]  /*26a0*/  FSEL R101, R101, RZ, P5 ;  /* 0x000000ff65657208 */ /* 0x000fe20002800000 */
[----:B------:R-:W-:Y:S01]  /*26b0*/  FMUL.FTZ R106, R106, UR14 ;  /* 0x0000000e6a6a7c20 */ /* 0x000fe20008410000 */
[----:B------:R-:W-:Y:S01]  /*26c0*/  LOP3.LUT P5, RZ, R150, 0xff, RZ, 0xc0, !PT ;  /* 0x000000ff96ff7812 */ /* 0x000fe200078ac0ff */
[----:B------:R-:W-:Y:S01]  /*26d0*/  FMUL.FTZ R100, R100, UR14 ;  /* 0x0000000e64647c20 */ /* 0x000fe20008410000 */
[----:B------:R-:W-:Y:S02]  /*26e0*/  FSEL R156, R107, RZ, P0 ;  /* 0x000000ff6b9c7208 */ /* 0x000fe40000000000 */
[----:B------:R-:W-:-:S02]  /*26f0*/  FSEL R107, R106, RZ, P1 ;  /* 0x000000ff6a6b7208 */ /* 0x000fc40000800000 */
[----:B------:R-:W-:Y:S02]  /*2700*/  FSEL R100, R100, RZ, P5 ;  /* 0x000000ff64647208 */ /* 0x000fe40002800000 */
[----:B------:R-:W-:Y:S02]  /*2710*/  F2FP.F16.F32.PACK_AB R101, R156, R101 ;  /* 0x000000659c65723e */ /* 0x000fe400000000ff */
[----:B------:R-:W-:Y:S01]  /*2720*/  F2FP.F16.F32.PACK_AB R100, R107, R100 ;  /* 0x000000646b64723e */ /* 0x000fe200000000ff */
[----:B------:R-:W-:Y:S06]  /*2730*/  BRA `(.L_x_792) ;  /* 0x0000001800387947 */ /* 0x000fec0003800000 */
.L_x_793:
[-CC-:B------:R-:W-:Y:S01]  /*2740*/  FFMA.FTZ R93, R121, R104.reuse, R105.reuse ;  /* 0x00000068795d7223 */ /* 0x180fe20000010069 */
[-C--:B------:R-:W-:Y:S01]  /*2750*/  FFMA.FTZ R100, R144, R104.reuse, R105 ;  /* 0x0000006890647223 */ /* 0x080fe20000010069 */
[--C-:B------:R-:W-:Y:S01]  /*2760*/  HADD2.F32 R94, -RZ, R87.reuse.H0_H0 ;  /* 0x20000057ff5e7230 */ /* 0x100fe20000004100 */
[----:B------:R-:W-:Y:S01]  /*2770*/  ISETP.GE.U32.AND P0, PT, R150, RZ, PT ;  /* 0x000000ff9600720c */ /* 0x000fe20003f06070 */
[----:B------:R-:W-:Y:S01]  /*2780*/  FADD.FTZ R92, R122, -R93 ;  /* 0x8000005d7a5c7221 */ /* 0x000fe20000010000 */
[-CC-:B------:R-:W-:Y:S01]  /*2790*/  FFMA.FTZ R93, R109, R104.reuse, R105.reuse ;  /* 0x000000686d5d7223 */ /* 0x180fe20000010069 */
[----:B------:R-:W-:Y:S01]  /*27a0*/  FADD.FTZ R102, R141, -R100 ;  /* 0x800000648d667221 */ /* 0x000fe20000010000 */
[----:B------:R-:W-:Y:S02]  /*27b0*/  HADD2.F32 R95, -RZ, R87.H1_H1 ;  /* 0x30000057ff5f7230 */ /* 0x000fe40000004100 */
[----:B------:R-:W-:Y:S01]  /*27c0*/  FFMA.FTZ R100, R120, R104, R105 ;  /* 0x0000006878647223 */ /* 0x000fe20000010069 */
[----:B-----5:R-:W-:Y:S01]  /*27d0*/  FFMA.FTZ R101, R17, R92, R94 ;  /* 0x0000005c11657223 */ /* 0x020fe2000001005e */
[----:B------:R-:W-:Y:S01]  /*27e0*/  FADD.FTZ R92, R112, -R93 ;  /* 0x8000005d705c7221 */ /* 0x000fe20000010000 */
[----:B------:R-:W-:-:S02]  /*27f0*/  HADD2.F32 R94, -RZ, R86.H0_H0 ;  /* 0x20000056ff5e7230 */ /* 0x000fc40000004100 */
[----:B------:R-:W-:Y:S01]  /*2800*/  FADD.FTZ R100, R123, -R100 ;  /* 0x800000647b647221 */ /* 0x000fe20000010000 */
[----:B------:R-:W-:Y:S02]  /*2810*/  HADD2.F32 R93, -RZ, R86.H1_H1 ;  /* 0x30000056ff5d7230 */ /* 0x000fe40000004100 */
[----:B------:R-:W-:Y:S01]  /*2820*/  FFMA.FTZ R102, R17, R102, R95 ;  /* 0x0000006611667223 */ /* 0x000fe2000001005f */
[----:B------:R-:W-:Y:S01]  /*2830*/  ISETP.GE.U32.AND.EX P0, PT, R151, 0x1000000, PT, P0 ;  /* 0x010000009700780c */ /* 0x000fe20003f06100 */
[----:B------:R-:W-:Y:S01]  /*2840*/  FFMA.FTZ R94, R17, R92, R94 ;  /* 0x0000005c115e7223 */ /* 0x000fe2000001005e */
[----:B------:R-:W-:Y:S01]  /*2850*/  LOP3.LUT P1, RZ, R151, 0xff0000, RZ, 0xc0, !PT ;  /* 0x00ff000097ff7812 */ /* 0x000fe2000782c0ff */
[----:B------:R-:W-:Y:S01]  /*2860*/  FFMA.FTZ R93, R17, R100, R93 ;  /* 0x00000064115d7223 */ /* 0x000fe2000001005d */
[----:B------:R-:W-:Y:S01]  /*2870*/  FMUL.FTZ R100, R102, UR14 ;  /* 0x0000000e66647c20 */ /* 0x000fe20008410000 */
[----:B------:R-:W-:Y:S01]  /*2880*/  FMUL.FTZ R92, R94, UR14 ;  /* 0x0000000e5e5c7c20 */ /* 0x000fe20008410000 */
[----:B------:R-:W-:Y:S01]  /*2890*/  F2FP.F16.F32.PACK_AB R95, R102, R101 ;  /* 0x00000065665f723e */ /* 0x000fe200000000ff */
[----:B------:R-:W-:Y:S01]  /*28a0*/  FMUL.FTZ R101, R101, UR14 ;  /* 0x0000000e65657c20 */ /* 0x000fe20008410000 */
[C---:B------:R-:W-:Y:S01]  /*28b0*/  F2FP.F16.F32.PACK_AB R94, R93.reuse, R94 ;  /* 0x0000005e5d5e723e */ /* 0x040fe200000000ff */
[----:B------:R-:W-:Y:S01]  /*28c0*/  FMUL.FTZ R93, R93, UR14 ;  /* 0x0000000e5d5d7c20 */ /* 0x000fe20008410000 */
[----:B------:R-:W-:-:S02]  /*28d0*/  FSEL R100, R100, RZ, P0 ;  /* 0x000000ff64647208 */ /* 0x000fc40000000000 */
[C---:B------:R-:W-:Y:S02]  /*28e0*/  LOP3.LUT P5, RZ, R151.reuse, 0xff, RZ, 0xc0, !PT ;  /* 0x000000ff97ff7812 */ /* 0x040fe400078ac0ff */
[----:B------:R-:W-:Y:S02]  /*28f0*/  LOP3.LUT P0, RZ, R151, 0xff00, RZ, 0xc0, !PT ;  /* 0x0000ff0097ff7812 */ /* 0x000fe4000780c0ff */
[----:B------:R-:W-:Y:S02]  /*2900*/  FSEL R101, R101, RZ, P1 ;  /* 0x000000ff65657208 */ /* 0x000fe40000800000 */
[----:B------:R-:W-:Y:S02]  /*2910*/  FSEL R92, R92, RZ, P5 ;  /* 0x000000ff5c5c7208 */ /* 0x000fe40002800000 */
[----:B------:R-:W-:Y:S02]  /*2920*/  FSEL R93, R93, RZ, P0 ;  /* 0x000000ff5d5d7208 */ /* 0x000fe40000000000 */
[----:B------:R-:W-:Y:S01]  /*2930*/  F2FP.F16.F32.PACK_AB R103, R100, R101 ;  /* 0x000000656467723e */ /* 0x000fe200000000ff */
[--C-:B------:R-:W-:Y:S01]  /*2940*/  FFMA.FTZ R100, R18, R104, R105.reuse ;  /* 0x0000006812647223 */ /* 0x100fe20000010069 */
[----:B------:R-:W-:Y:S01]  /*2950*/  F2FP.F16.F32.PACK_AB R102, R93, R92 ;  /* 0x0000005c5d66723e */ /* 0x000fe200000000ff */
[----:B------:R-:W-:Y:S01]  /*2960*/  FFMA.FTZ R93, R11, R104, R105 ;  /* 0x000000680b5d7223 */ /* 0x000fe20000010069 */
[----:B------:R-:W-:Y:S01]  /*2970*/  LOP3.LUT P5, RZ, R150, 0xff0000, RZ, 0xc0, !PT ;  /* 0x00ff000096ff7812 */ /* 0x000fe200078ac0ff */
[----:B0-----:R-:W-:Y:S01]  /*2980*/  FADD.FTZ R106, R19, -R100 ;  /* 0x80000064136a7221 */ /* 0x001fe20000010000 */
[----:B------:R-:W-:-:S02]  /*2990*/  HADD2.F32 R100, -RZ, R85.H0_H0 ;  /* 0x20000055ff647230 */ /* 0x000fc40000004100 */
[----:B------:R-:W-:Y:S01]  /*29a0*/  FADD.FTZ R92, R16, -R93 ;  /* 0x8000005d105c7221 */ /* 0x000fe20000010000 */
[----:B------:R-:W-:Y:S01]  /*29b0*/  HADD2.F32 R93, -RZ, R85.H1_H1 ;  /* 0x30000055ff5d7230 */ /* 0x000fe20000004100 */
[----:B------:R-:W-:Y:S02]  /*29c0*/  LOP3.LUT P0, RZ, R150, 0xff000000, RZ, 0xc0, !PT ;  /* 0xff00000096ff7812 */ /* 0x000fe4000780c0ff */
[C---:B------:R-:W-:Y:S01]  /*29d0*/  FFMA.FTZ R107, R17.reuse, R92, R100 ;  /* 0x0000005c116b7223 */ /* 0x040fe20000010064 */
[----:B------:R-:W-:Y:S01]  /*29e0*/  FFMA.FTZ R100, R10, R104, R105 ;  /* 0x000000680a647223 */ /* 0x000fe20000010069 */
[----:B------:R-:W-:Y:S01]  /*29f0*/  FFMA.FTZ R156, R17, R106, R93 ;  /* 0x0000006a119c7223 */ /* 0x000fe2000001005d */
[----:B------:R-:W-:Y:S01]  /*2a00*/  FFMA.FTZ R93, R3, R104, R105 ;  /* 0x00000068035d7223 */ /* 0x000fe20000010069 */
[----:B------:R-:W-:Y:S01]  /*2a10*/  LOP3.LUT P1, RZ, R150, 0xff, RZ, 0xc0, !PT ;  /* 0x000000ff96ff7812 */ /* 0x000fe2000782c0ff */
[----:B------:R-:W-:Y:S01]  /*2a20*/  FADD.FTZ R106, R9, -R100 ;  /* 0x80000064096a7221 */ /* 0x000fe20000010000 */
[----:B------:R-:W-:-:S02]  /*2a30*/  HADD2.F32 R100, -RZ, R84.H0_H0 ;  /* 0x20000054ff647230 */ /* 0x000fc40000004100 */
[----:B------:R-:W-:Y:S01]  /*2a40*/  FADD.FTZ R92, R8, -R93 ;  /* 0x8000005d085c7221 */ /* 0x000fe20000010000 */
[----:B------:R-:W-:-:S03]  /*2a50*/  HADD2.F32 R93, -RZ, R84.H1_H1 ;  /* 0x30000054ff5d7230 */ /* 0x000fc60000004100 */
[C---:B------:R-:W-:Y:S02]  /*2a60*/  FFMA.FTZ R92, R17.reuse, R92, R100 ;  /* 0x0000005c115c7223 */ /* 0x040fe40000010064 */
[----:B------:R-:W-:Y:S01]  /*2a70*/  FFMA.FTZ R101, R17, R106, R93 ;  /* 0x0000006a11657223 */ /* 0x000fe2000001005d */
[----:B------:R-:W-:Y:S01]  /*2a80*/  FMUL.FTZ R106, R107, UR14 ;  /* 0x0000000e6b6a7c20 */ /* 0x000fe20008410000 */
[----:B------:R-:W-:Y:S01]  /*2a90*/  FMUL.FTZ R100, R92, UR14 ;  /* 0x0000000e5c647c20 */ /* 0x000fe20008410000 */
[C---:B------:R-:W-:Y:S01]  /*2aa0*/  F2FP.F16.F32.PACK_AB R93, R156.reuse, R107 ;  /* 0x0000006b9c5d723e */ /* 0x040fe200000000ff */
[----:B------:R-:W-:Y:S01]  /*2ab0*/  FMUL.FTZ R156, R156, UR14 ;  /* 0x0000000e9c9c7c20 */ /* 0x000fe20008410000 */
[C---:B------:R-:W-:Y:S01]  /*2ac0*/  F2FP.F16.F32.PACK_AB R92, R101.reuse, R92 ;  /* 0x0000005c655c723e */ /* 0x040fe200000000ff */
[----:B------:R-:W-:Y:S01]  /*2ad0*/  FMUL.FTZ R101, R101, UR14 ;  /* 0x0000000e65657c20 */ /* 0x000fe20008410000 */
[----:B------:R-:W-:Y:S02]  /*2ae0*/  FSEL R106, R106, RZ, P5 ;  /* 0x000000ff6a6a7208 */ /* 0x000fe40002800000 */
[----:B------:R-:W-:-:S02]  /*2af0*/  LOP3.LUT P5, RZ, R150, 0xff00, RZ, 0xc0, !PT ;  /* 0x0000ff0096ff7812 */ /* 0x000fc400078ac0ff */
[----:B------:R-:W-:Y:S02]  /*2b00*/  FSEL R143, R156, RZ, P0 ;  /* 0x000000ff9c8f7208 */ /* 0x000fe40000000000 */
[----:B------:R-:W-:Y:S02]  /*2b10*/  FSEL R100, R100, RZ, P1 ;  /* 0x000000ff64647208 */ /* 0x000fe40000800000 */
[----:B------:R-:W-:Y:S02]  /*2b20*/  FSEL R107, R101, RZ, P5 ;  /* 0x000000ff656b7208 */ /* 0x000fe40002800000 */
[----:B------:R-:W-:Y:S02]  /*2b30*/  F2FP.F16.F32.PACK_AB R101, R143, R106 ;  /* 0x0000006a8f65723e */ /* 0x000fe400000000ff */
[----:B------:R-:W-:Y:S01]  /*2b40*/  F2FP.F16.F32.PACK_AB R100, R107, R100 ;  /* 0x000000646b64723e */ /* 0x000fe200000000ff */
[----:B------:R-:W-:Y:S06]  /*2b50*/  BRA `(.L_x_792) ;  /* 0x0000001400307947 */ /* 0x000fec0003800000 */
.L_x_789:
        /* <DEDUP_REMOVED lines=8> */
[----:B------:R-:W-:Y:S01]  /*2be0*/  ISETP.GE.U32.AND P0, PT, R158, RZ, PT ;  /* 0x000000ff9e00720c */ /* 0x000fe20003f06070 */
[-C--:B0-----:R-:W-:Y:S01]  /*2bf0*/  FFMA.FTZ R107, R3, R104.reuse, R105 ;  /* 0x00000068036b7223 */ /* 0x081fe20000010069 */
[----:B------:R-:W-:Y:S01]  /*2c00*/  FADD.FTZ R82, R141, -R82 ;  /* 0x800000528d527221 */ /* 0x000fe20000010000 */
[----:B------:R-:W-:Y:S01]  /*2c10*/  FADD.FTZ R80, R122, -R81 ;  /* 0x800000517a507221 */ /* 0x000fe20000010000 */
[----:B------:R-:W-:Y:S01]  /*2c20*/  ISETP.GE.U32.AND.EX P0, PT, R159, 0x1000000, PT, P0 ;  /* 0x010000009f00780c */ /* 0x000fe20003f06100 */
[----:B------:R-:W-:Y:S01]  /*2c30*/  FFMA.FTZ R81, R109, R104, R105 ;  /* 0x000000686d517223 */ /* 0x000fe20000010069 */
[C---:B-----5:R-:W-:Y:S01]  /*2c40*/  FMUL.FTZ R82, R17.reuse, R82 ;  /* 0x0000005211527220 */ /* 0x060fe20000410000 */
[----:B------:R-:W-:Y:S01]  /*2c50*/  FMUL.FTZ R80, R17, R80 ;  /* 0x0000005011507220 */ /* 0x000fe20000410000 */
[----:B------:R-:W-:-:S02]  /*2c60*/  LOP3.LUT P1, RZ, R159, 0xff0000, RZ, 0xc0, !PT ;  /* 0x00ff00009fff7812 */ /* 0x000fc4000782c0ff */
[----:B------:R-:W-:Y:S01]  /*2c70*/  FMUL.FTZ R101, R82, UR14 ;  /* 0x0000000e52657c20 */ /* 0x000fe20008410000 */
[----:B------:R-:W-:Y:S01]  /*2c80*/  FMUL.FTZ R100, R80, UR14 ;  /* 0x0000000e50647c20 */ /* 0x000fe20008410000 */
[----:B------:R-:W-:Y:S01]  /*2c90*/  FFMA.FTZ R82, R120, R104, R105 ;  /* 0x0000006878527223 */ /* 0x000fe20000010069 */
[----:B------:R-:W-:Y:S02]  /*2ca0*/  LOP3.LUT P5, RZ, R151, 0xff, RZ, 0xc0, !PT ;  /* 0x000000ff97ff7812 */ /* 0x000fe400078ac0ff */
[----:B------:R-:W-:Y:S01]  /*2cb0*/  FSEL R80, R101, RZ, P0 ;  /* 0x000000ff65507208 */ /* 0x000fe20000000000 */
[----:B------:R-:W-:Y:S01]  /*2cc0*/  FADD.FTZ R82, R123, -R82 ;  /* 0x800000527b527221 */ /* 0x000fe20000010000 */
[----:B------:R-:W-:Y:S02]  /*2cd0*/  FSEL R83, R100, RZ, P1 ;  /* 0x000000ff64537208 */ /* 0x000fe40000800000 */
[----:B------:R-:W-:Y:S01]  /*2ce0*/  ISETP.GE.U32.AND P0, PT, R150, RZ, PT ;  /* 0x000000ff9600720c */ /* 0x000fe20003f06070 */
[----:B------:R-:W-:Y:S01]  /*2cf0*/  FMUL.FTZ R82, R17, R82 ;  /* 0x0000005211527220 */ /* 0x000fe20000410000 */
[----:B------:R-:W-:-:S02]  /*2d00*/  LOP3.LUT P1, RZ, R151, 0xff0000, RZ, 0xc0, !PT ;  /* 0x00ff000097ff7812 */ /* 0x000fc4000782c0ff */
[----:B------:R-:W-:Y:S01]  /*2d10*/  F2FP.F16.F32.PACK_AB R83, R80, R83 ;  /* 0x000000535053723e */ /* 0x000fe200000000ff */
[----:B------:R-:W-:Y:S01]  /*2d20*/  FADD.FTZ R80, R112, -R81 ;  /* 0x8000005170507221 */ /* 0x000fe20000010000 */
[----:B------:R-:W-:Y:S02]  /*2d30*/  ISETP.GE.U32.AND.EX P0, PT, R151, 0x1000000, PT, P0 ;  /* 0x010000009700780c */ /* 0x000fe40003f06100 */
[----:B------:R-:W-:Y:S01]  /*2d40*/  FSEL R103, R100, RZ, P1 ;  /* 0x000000ff64677208 */ /* 0x000fe20000800000 */
[----:B------:R-:W-:Y:S01]  /*2d50*/  FMUL.FTZ R80, R17, R80 ;  /* 0x0000005011507220 */ /* 0x000fe20000410000 */
[----:B------:R-:W-:Y:S02]  /*2d60*/  FSEL R100, R101, RZ, P0 ;  /* 0x000000ff65647208 */ /* 0x000fe40000000000 */
[C---:B------:R-:W-:Y:S01]  /*2d70*/  LOP3.LUT P1, RZ, R159.reuse, 0xff, RZ, 0xc0, !PT ;  /* 0x000000ff9fff7812 */ /* 0x040fe2000782c0ff */
[----:B------:R-:W-:Y:S01]  /*2d80*/  FMUL.FTZ R80, R80, UR14 ;  /* 0x0000000e50507c20 */ /* 0x000fe20008410000 */
[----:B------:R-:W-:Y:S01]  /*2d90*/  F2FP.F16.F32.PACK_AB R103, R100, R103 ;  /* 0x000000676467723e */ /* 0x000fe200000000ff */
[----:B------:R-:W-:Y:S01]  /*2da0*/  FMUL.FTZ R100, R82, UR14 ;  /* 0x0000000e52647c20 */ /* 0x000fe20008410000 */
[----:B------:R-:W-:-:S02]  /*2db0*/  LOP3.LUT P0, RZ, R159, 0xff00, RZ, 0xc0, !PT ;  /* 0x0000ff009fff7812 */ /* 0x000fc4000780c0ff */
[C---:B------:R-:W-:Y:S02]  /*2dc0*/  FSEL R102, R80.reuse, RZ, P5 ;  /* 0x000000ff50667208 */ /* 0x040fe40002800000 */
[----:B------:R-:W-:Y:S02]  /*2dd0*/  FSEL R82, R80, RZ, P1 ;  /* 0x000000ff50527208 */ /* 0x000fe40000800000 */
[C---:B------:R-:W-:Y:S02]  /*2de0*/  FSEL R81, R100.reuse, RZ, P0 ;  /* 0x000000ff64517208 */ /* 0x040fe40000000000 */
[----:B------:R-:W-:Y:S02]  /*2df0*/  LOP3.LUT P5, RZ, R151, 0xff00, RZ, 0xc0, !PT ;  /* 0x0000ff0097ff7812 */ /* 0x000fe400078ac0ff */
[----:B------:R-:W-:Y:S01]  /*2e00*/  F2FP.F16.F32.PACK_AB R82, R81, R82 ;  /* 0x000000525152723e */ /* 0x000fe200000000ff */
[-CC-:B------:R-:W-:Y:S01]  /*2e10*/  FFMA.FTZ R81, R11, R104.reuse, R105.reuse ;  /* 0x000000680b517223 */ /* 0x180fe20000010069 */
[----:B------:R-:W-:Y:S01]  /*2e20*/  FSEL R101, R100, RZ, P5 ;  /* 0x000000ff64657208 */ /* 0x000fe20002800000 */
[----:B------:R-:W-:Y:S01]  /*2e30*/  FFMA.FTZ R100, R18, R104, R105 ;  /* 0x0000006812647223 */ /* 0x000fe20000010069 */
[----:B------:R-:W-:Y:S01]  /*2e40*/  LOP3.LUT P5, RZ, R150, 0xff0000, RZ, 0xc0, !PT ;  /* 0x00ff000096ff7812 */ /* 0x000fe200078ac0ff */
[----:B------:R-:W-:Y:S01]  /*2e50*/  FADD.FTZ R80, R16, -R81 ;  /* 0x8000005110507221 */ /* 0x000fe20000010000 */
[C---:B------:R-:W-:Y:S01]  /*2e60*/  LOP3.LUT P1, RZ, R158.reuse, 0xff0000, RZ, 0xc0, !PT ;  /* 0x00ff00009eff7812 */ /* 0x040fe2000782c0ff */
[----:B------:R-:W-:Y:S01]  /*2e70*/  FADD.FTZ R100, R19, -R100 ;  /* 0x8000006413647221 */ /* 0x000fe20000010000 */
[----:B------:R-:W-:Y:S01]  /*2e80*/  LOP3.LUT P0, RZ, R158, 0xff000000, RZ, 0xc0, !PT ;  /* 0xff0000009eff7812 */ /* 0x000fe2000780c0ff */
[----:B------:R-:W-:Y:S01]  /*2e90*/  FMUL.FTZ R80, R17, R80 ;  /* 0x0000005011507220 */ /* 0x000fe20000410000 */
[----:B------:R-:W-:Y:S01]  /*2ea0*/  F2FP.F16.F32.PACK_AB R102, R101, R102 ;  /* 0x000000666566723e */ /* 0x000fe200000000ff */
[----:B------:R-:W-:-:S02]  /*2eb0*/  FMUL.FTZ R100, R17, R100 ;  /* 0x0000006411647220 */ /* 0x000fc40000410000 */
[----:B------:R-:W-:Y:S02]  /*2ec0*/  FMUL.FTZ R80, R80, UR14 ;  /* 0x0000000e50507c20 */ /* 0x000fe40008410000 */
[----:B------:R-:W-:-:S03]  /*2ed0*/  FMUL.FTZ R100, R100, UR14 ;  /* 0x0000000e64647c20 */ /* 0x000fc60008410000 */
[C---:B------:R-:W-:Y:S02]  /*2ee0*/  FSEL R101, R80.reuse, RZ, P5 ;  /* 0x000000ff50657208 */ /* 0x040fe40002800000 */
[----:B------:R-:W-:Y:S02]  /*2ef0*/  FSEL R81, R80, RZ, P1 ;  /* 0x000000ff50517208 */ /* 0x000fe40000800000 */
[----:B------:R-:W-:Y:S02]  /*2f00*/  LOP3.LUT P5, RZ, R150, 0xff000000, RZ, 0xc0, !PT ;  /* 0xff00000096ff7812 */ /* 0x000fe400078ac0ff */
[C---:B------:R-:W-:Y:S02]  /*2f10*/  FSEL R80, R100.reuse, RZ, P0 ;  /* 0x000000ff64507208 */ /* 0x040fe40000000000 */
[----:B------:R-:W-:Y:S02]  /*2f20*/  FSEL R100, R100, RZ, P5 ;  /* 0x000000ff64647208 */ /* 0x000fe40002800000 */
[----:B------:R-:W-:Y:S01]  /*2f30*/  F2FP.F16.F32.PACK_AB R81, R80, R81 ;  /* 0x000000515051723e */ /* 0x000fe200000000ff */
[----:B------:R-:W-:Y:S01]  /*2f40*/  FFMA.FTZ R80, R10, R104, R105 ;  /* 0x000000680a507223 */ /* 0x000fe20000010069 */
[----:B------:R-:W-:-:S02]  /*2f50*/  F2FP.F16.F32.PACK_AB R101, R100, R101 ;  /* 0x000000656465723e */ /* 0x000fc400000000ff */
[----:B------:R-:W-:Y:S01]  /*2f60*/  LOP3.LUT P5, RZ, R150, 0xff00, RZ, 0xc0, !PT ;  /* 0x0000ff0096ff7812 */ /* 0x000fe200078ac0ff */
[----:B------:R-:W-:Y:S01]  /*2f70*/  FADD.FTZ R100, R9, -R80 ;  /* 0x8000005009647221 */ /* 0x000fe20000010000 */
[----:B------:R-:W-:Y:S01]  /*2f80*/  FADD.FTZ R80, R8, -R107 ;  /* 0x8000006b08507221 */ /* 0x000fe20000010000 */
[C---:B------:R-:W-:Y:S02]  /*2f90*/  LOP3.LUT P1, RZ, R158.reuse, 0xff, RZ, 0xc0, !PT ;  /* 0x000000ff9eff7812 */ /* 0x040fe4000782c0ff */
[C---:B------:R-:W-:Y:S01]  /*2fa0*/  FMUL.FTZ R100, R17.reuse, R100 ;  /* 0x0000006411647220 */ /* 0x040fe20000410000 */
[----:B------:R-:W-:Y:S01]  /*2fb0*/  FMUL.FTZ R80, R17, R80 ;  /* 0x0000005011507220 */ /* 0x000fe20000410000 */
[----:B------:R-:W-:Y:S02]  /*2fc0*/  LOP3.LUT P0, RZ, R158, 0xff00, RZ, 0xc0, !PT ;  /* 0x0000ff009eff7812 */ /* 0x000fe4000780c0ff */
[----:B------:R-:W-:Y:S01]  /*2fd0*/  FMUL.FTZ R107, R100, UR14 ;  /* 0x0000000e646b7c20 */ /* 0x000fe20008410000 */
[----:B------:R-:W-:-:S04]  /*2fe0*/  FMUL.FTZ R100, R80, UR14 ;  /* 0x0000000e50647c20 */ /* 0x000fc80008410000 */
[C---:B------:R-:W-:Y:S02]  /*2ff0*/  FSEL R143, R107.reuse, RZ, P5 ;  /* 0x000000ff6b8f7208 */ /* 0x040fe40002800000 */
[----:B------:R-:W-:Y:S02]  /*3000*/  LOP3.LUT P5, RZ, R150, 0xff, RZ, 0xc0, !PT ;  /* 0x000000ff96ff7812 */ /* 0x000fe400078ac0ff */
[C---:B------:R-:W-:Y:S02]  /*3010*/  FSEL R80, R100.reuse, RZ, P1 ;  /* 0x000000ff64507208 */ /* 0x040fe40000800000 */
[----:B------:R-:W-:Y:S02]  /*3020*/  FSEL R107, R107, RZ, P0 ;  /* 0x000000ff6b6b7208 */ /* 0x000fe40000000000 */
[----:B------:R-:W-:Y:S02]  /*3030*/  FSEL R100, R100, RZ, P5 ;  /* 0x000000ff64647208 */ /* 0x000fe40002800000 */
[----:B------:R-:W-:-:S02]  /*3040*/  F2FP.F16.F32.PACK_AB R80, R107, R80 ;  /* 0x000000506b50723e */ /* 0x000fc400000000ff */
[----:B------:R-:W-:Y:S01]  /*3050*/  F2FP.F16.F32.PACK_AB R100, R143, R100 ;  /* 0x000000648f64723e */ /* 0x000fe200000000ff */
[----:B------:R-:W-:Y:S06]  /*3060*/  BRA `(.L_x_792) ;  /* 0x0000000c00ec7947 */ /* 0x000fec0003800000 */
.L_x_795:
[-CC-:B------:R-:W-:Y:S01]  /*3070*/  FFMA.FTZ R81, R121, R104.reuse, R105.reuse ;  /* 0x0000006879517223 */ /* 0x180fe20000010069 */
[-CC-:B------:R-:W-:Y:S01]  /*3080*/  FFMA.FTZ R82, R144, R104.reuse, R105.reuse ;  /* 0x0000006890527223 */ /* 0x180fe20000010069 */
[----:B------:R-:W-:Y:S01]  /*3090*/  ISETP.GE.U32.AND P0, PT, R158, RZ, PT ;  /* 0x000000ff9e00720c */ /* 0x000fe20003f06070 */
[-C--:B0-----:R-:W-:Y:S01]  /*30a0*/  FFMA.FTZ R107, R3, R104.reuse, R105 ;  /* 0x00000068036b7223 */ /* 0x081fe20000010069 */
[----:B------:R-:W-:Y:S01]  /*30b0*/  FADD.FTZ R80, R122, -R81 ;  /* 0x800000517a507221 */ /* 0x000fe20000010000 */
[----:B------:R-:W-:Y:S01]  /*30c0*/  FADD.FTZ R82, R141, -R82 ;  /* 0x800000528d527221 */ /* 0x000fe20000010000 */
[--C-:B------:R-:W-:Y:S01]  /*30d0*/  FFMA.FTZ R81, R109, R104, R105.reuse ;  /* 0x000000686d517223 */ /* 0x100fe20000010069 */
[----:B------:R-:W-:Y:S01]  /*30e0*/  LOP3.LUT P1, RZ, R159, 0xff0000, RZ, 0xc0, !PT ;  /* 0x00ff00009fff7812 */ /* 0x000fe2000782c0ff */
[C---:B-----5:R-:W-:Y:S01]  /*30f0*/  FMUL.FTZ R80, R17.reuse, R80 ;  /* 0x0000005011507220 */ /* 0x060fe20000410000 */
[----:B------:R-:W-:Y:S01]  /*3100*/  FMUL.FTZ R95, R17, R82 ;  /* 0x00000052115f7220 */ /* 0x000fe20000410000 */
[----:B------:R-:W-:Y:S01]  /*3110*/  FFMA.FTZ R82, R120, R104, R105 ;  /* 0x0000006878527223 */ /* 0x000fe20000010069 */
[----:B------:R-:W-:Y:S01]  /*3120*/  ISETP.GE.U32.AND.EX P0, PT, R159, 0x1000000, PT, P0 ;  /* 0x010000009f00780c */ /* 0x000fe20003f06100 */
[----:B------:R-:W-:Y:S01]  /*3130*/  FMUL.FTZ R92, R80, UR14 ;  /* 0x0000000e505c7c20 */ /* 0x000fe20008410000 */
[C---:B------:R-:W-:Y:S01]  /*3140*/  FMUL.FTZ R100, R95.reuse, UR14 ;  /* 0x0000000e5f647c20 */ /* 0x040fe20008410000 */
[----:B------:R-:W-:Y:S01]  /*3150*/  F2FP.F16.F32.PACK_AB R95, R95, R80 ;  /* 0x000000505f5f723e */ /* 0x000fe200000000ff */
[----:B------:R-:W-:Y:S01]  /*3160*/  FADD.FTZ R80, R112, -R81 ;  /* 0x8000005170507221 */ /* 0x000fe20000010000 */
[----:B------:R-:W-:Y:S01]  /*3170*/  FADD.FTZ R82, R123, -R82 ;  /* 0x800000527b527221 */ /* 0x000fe20000010000 */
[----:B------:R-:W-:-:S02]  /*3180*/  FSEL R83, R92, RZ, P1 ;  /* 0x000000ff5c537208 */ /* 0x000fc40000800000 */
[----:B------:R-:W-:Y:S01]  /*3190*/  LOP3.LUT P1, RZ, R151, 0xff0000, RZ, 0xc0, !PT ;  /* 0x00ff000097ff7812 */ /* 0x000fe2000782c0ff */
[C---:B------:R-:W-:Y:S01]  /*31a0*/  FMUL.FTZ R80, R17.reuse, R80 ;  /* 0x0000005011507220 */ /* 0x040fe20000410000 */
[----:B------:R-:W-:Y:S01]  /*31b0*/  FSEL R94, R100, RZ, P0 ;  /* 0x000000ff645e7208 */ /* 0x000fe20000000000 */
[----:B------:R-:W-:Y:S01]  /*31c0*/  FMUL.FTZ R93, R17, R82 ;  /* 0x00000052115d7220 */ /* 0x000fe20000410000 */
[----:B------:R-:W-:Y:S01]  /*31d0*/  ISETP.GE.U32.AND P0, PT, R150, RZ, PT ;  /* 0x000000ff9600720c */ /* 0x000fe20003f06070 */
[----:B------:R-:W-:Y:S01]  /*31e0*/  FMUL.FTZ R81, R80, UR14 ;  /* 0x0000000e50517c20 */ /* 0x000fe20008410000 */
[----:B------:R-:W-:Y:S01]  /*31f0*/  FSEL R103, R92, RZ, P1 ;  /* 0x000000ff5c677208 */ /* 0x000fe20000800000 */
[----:B------:R-:W-:Y:S01]  /*3200*/  FFMA.FTZ R92, R18, R104, R105 ;  /* 0x00000068125c7223 */ /* 0x000fe20000010069 */
[----:B------:R-:W-:Y:S02]  /*3210*/  LOP3.LUT P5, RZ, R151, 0xff, RZ, 0xc0, !PT ;  /* 0x000000ff97ff7812 */ /* 0x000fe400078ac0ff */
[----:B------:R-:W-:Y:S01]  /*3220*/  LOP3.LUT P1, RZ, R159, 0xff, RZ, 0xc0, !PT ;  /* 0x000000ff9fff7812 */ /* 0x000fe2000782c0ff */
[----:B------:R-:W-:Y:S01]  /*3230*/  FADD.FTZ R92, R19, -R92 ;  /* 0x8000005c135c7221 */ /* 0x000fe20000010000 */
[----:B------:R-:W-:-:S02]  /*3240*/  ISETP.GE.U32.AND.EX P0, PT, R151, 0x1000000, PT, P0 ;  /* 0x010000009700780c */ /* 0x000fc40003f06100 */
[----:B------:R-:W-:Y:S02]  /*3250*/  F2FP.F16.F32.PACK_AB R83, R94, R83 ;  /* 0x000000535e53723e */ /* 0x000fe400000000ff */
[C---:B------:R-:W-:Y:S01]  /*3260*/  F2FP.F16.F32.PACK_AB R94, R93.reuse, R80 ;  /* 0x000000505d5e723e */ /* 0x040fe200000000ff */
[----:B------:R-:W-:Y:S01]  /*3270*/  FMUL.FTZ R93, R93, UR14 ;  /* 0x0000000e5d5d7c20 */ /* 0x000fe20008410000 */
[C---:B------:R-:W-:Y:S02]  /*3280*/  FSEL R82, R81.reuse, RZ, P1 ;  /* 0x000000ff51527208 */ /* 0x040fe40000800000 */
[----:B------:R-:W-:Y:S01]  /*3290*/  FSEL R102, R81, RZ, P5 ;  /* 0x000000ff51667208 */ /* 0x000fe20002800000 */
        /* <DEDUP_REMOVED lines=8> */
[----:B------:R-:W-:Y:S01]  /*3320*/  F2FP.F16.F32.PACK_AB R82, R101, R82 ;  /* 0x000000526552723e */ /* 0x000fe200000000ff */
[----:B------:R-:W-:Y:S01]  /*3330*/  FMUL.FTZ R101, R17, R92 ;  /* 0x0000005c11657220 */ /* 0x000fe20000410000 */
[----:B------:R-:W-:Y:S01]  /*3340*/  FMUL.FTZ R81, R80, UR14 ;  /* 0x0000000e50517c20 */ /* 0x000fe20008410000 */
[----:B------:R-:W-:Y:S02]  /*3350*/  LOP3.LUT P5, RZ, R150, 0xff0000, RZ, 0xc0, !PT ;  /* 0x00ff000096ff7812 */ /* 0x000fe400078ac0ff */
[----:B------:R-:W-:Y:S02]  /*3360*/  F2FP.F16.F32.PACK_AB R102, R93, R102 ;  /* 0x000000665d66723e */ /* 0x000fe400000000ff */
[C---:B------:R-:W-:Y:S01]  /*3370*/  F2FP.F16.F32.PACK_AB R93, R101.reuse, R80 ;  /* 0x00000050655d723e */ /* 0x040fe200000000ff */
[----:B------:R-:W-:Y:S01]  /*3380*/  FMUL.FTZ R80, R101, UR14 ;  /* 0x0000000e65507c20 */ /* 0x000fe20008410000 */
[----:B------:R-:W-:-:S02]  /*3390*/  LOP3.LUT P0, RZ, R158, 0xff000000, RZ, 0xc0, !PT ;  /* 0xff0000009eff7812 */ /* 0x000fc4000780c0ff */
[C---:B------:R-:W-:Y:S02]  /*33a0*/  FSEL R101, R81.reuse, RZ, P5 ;  /* 0x000000ff51657208 */ /* 0x040fe40002800000 */
[----:B------:R-:W-:Y:S02]  /*33b0*/  LOP3.LUT P5, RZ, R150, 0xff000000, RZ, 0xc0, !PT ;  /* 0xff00000096ff7812 */ /* 0x000fe400078ac0ff */
[----:B------:R-:W-:Y:S02]  /*33c0*/  FSEL R92, R80, RZ, P0 ;  /* 0x000000ff505c7208 */ /* 0x000fe40000000000 */
[----:B------:R-:W-:Y:S02]  /*33d0*/  LOP3.LUT P1, RZ, R158, 0xff0000, RZ, 0xc0, !PT ;  /* 0x00ff00009eff7812 */ /* 0x000fe4000782c0ff */
[----:B------:R-:W-:Y:S02]  /*33e0*/  FSEL R80, R80, RZ, P5 ;  /* 0x000000ff50507208 */ /* 0x000fe40002800000 */
[----:B------:R-:W-:-:S02]  /*33f0*/  FSEL R81, R81, RZ, P1 ;  /* 0x000000ff51517208 */ /* 0x000fc40000800000 */
[----:B------:R-:W-:Y:S01]  /*3400*/  F2FP.F16.F32.PACK_AB R101, R80, R101 ;  /* 0x000000655065723e */ /* 0x000fe200000000ff */
[----:B------:R-:W-:Y:S01]  /*3410*/  FFMA.FTZ R80, R10, R104, R105 ;  /* 0x000000680a507223 */ /* 0x000fe20000010069 */
[----:B------:R-:W-:Y:S02]  /*3420*/  F2FP.F16.F32.PACK_AB R81, R92, R81 ;  /* 0x000000515c51723e */ /* 0x000fe400000000ff */
[----:B------:R-:W-:Y:S01]  /*3430*/  F2FP.F16.F32.PACK_AB R103, R100, R103 ;  /* 0x000000676467723e */ /* 0x000fe200000000ff */
[----:B------:R-:W-:Y:S01]  /*3440*/  FADD.FTZ R92, R9, -R80 ;  /* 0x80000050095c7221 */ /* 0x000fe20000010000 */
[----:B------:R-:W-:Y:S01]  /*3450*/  FADD.FTZ R80, R8, -R107 ;  /* 0x8000006b08507221 */ /* 0x000fe20000010000 */
[----:B------:R-:W-:Y:S02]  /*3460*/  LOP3.LUT P5, RZ, R150, 0xff00, RZ, 0xc0, !PT ;  /* 0x0000ff0096ff7812 */ /* 0x000fe400078ac0ff */
[C---:B------:R-:W-:Y:S01]  /*3470*/  FMUL.FTZ R107, R17.reuse, R92 ;  /* 0x0000005c116b7220 */ /* 0x040fe20000410000 */
[----:B------:R-:W-:Y:S01]  /*3480*/  FMUL.FTZ R80, R17, R80 ;  /* 0x0000005011507220 */ /* 0x000fe20000410000 */
[----:B------:R-:W-:-:S02]  /*3490*/  LOP3.LUT P0, RZ, R158, 0xff00, RZ, 0xc0, !PT ;  /* 0x0000ff009eff7812 */ /* 0x000fc4000780c0ff */
[C---:B------:R-:W-:Y:S01]  /*34a0*/  FMUL.FTZ R100, R107.reuse, UR14 ;  /* 0x0000000e6b647c20 */ /* 0x040fe20008410000 */
[----:B------:R-:W-:Y:S02]  /*34b0*/  LOP3.LUT P1, RZ, R158, 0xff, RZ, 0xc0, !PT ;  /* 0x000000ff9eff7812 */ /* 0x000fe4000782c0ff */
[----:B------:R-:W-:Y:S01]  /*34c0*/  F2FP.F16.F32.PACK_AB R92, R107, R80 ;  /* 0x000000506b5c723e */ /* 0x000fe200000000ff */
[----:B------:R-:W-:Y:S01]  /*34d0*/  FMUL.FTZ R80, R80, UR14 ;  /* 0x0000000e50507c20 */ /* 0x000fe20008410000 */
[----:B------:R-:W-:Y:S02]  /*34e0*/  FSEL R107, R100, RZ, P5 ;  /* 0x000000ff646b7208 */ /* 0x000fe40002800000 */
[----:B------:R-:W-:Y:S02]  /*34f0*/  LOP3.LUT P5, RZ, R150, 0xff, RZ, 0xc0, !PT ;  /* 0x000000ff96ff7812 */ /* 0x000fe400078ac0ff */
[----:B------:R-:W-:Y:S02]  /*3500*/  FSEL R143, R100, RZ, P0 ;  /* 0x000000ff648f7208 */ /* 0x000fe40000000000 */
[----:B------:R-:W-:-:S02]  /*3510*/  FSEL R106, R80, RZ, P1 ;  /* 0x000000ff506a7208 */ /* 0x000fc40000800000 */
[----:B------:R-:W-:Y:S02]  /*3520*/  FSEL R100, R80, RZ, P5 ;  /* 0x000000ff50647208 */ /* 0x000fe40002800000 */
[----:B------:R-:W-:Y:S02]  /*3530*/  F2FP.F16.F32.PACK_AB R80, R143, R106 ;  /* 0x0000006a8f50723e */ /* 0x000fe400000000ff */
[----:B------:R-:W-:Y:S01]  /*3540*/  F2FP.F16.F32.PACK_AB R100, R107, R100 ;  /* 0x000000646b64723e */ /* 0x000fe200000000ff */
[----:B------:R-:W-:Y:S06]  /*3550*/  BRA `(.L_x_792) ;  /* 0x0000000800b07947 */ /* 0x000fec0003800000 */
.L_x_794:
[----:B------:R-:W-:-:S04]  /*3560*/  UISETP.NE.U32.AND UP0, UPT, UR4, URZ, UPT ;  /* 0x000000ff0400728c */ /* 0x000fc8000bf05070 */
[----:B------:R-:W-:-:S09]  /*3570*/  UISETP.NE.AND.EX UP0, UPT, UR5, URZ, UPT, UP0 ;  /* 0x000000ff0500728c */ /* 0x000fd2000bf05300 */
[----:B------:R-:W-:Y:S05]  /*3580*/  BRA.U UP0, `(.L_x_796) ;  /* 0x00000005004c7547 */ /* 0x000fea000b800000 */
[-CC-:B------:R-:W-:Y:S01]  /*3590*/  FFMA.FTZ R100, R144, R104.reuse, R105.reuse ;  /* 0x0000006890647223 */ /* 0x180fe20000010069 */
[-C--:B------:R-:W-:Y:S01]  /*35a0*/  FFMA.FTZ R81, R121, R104.reuse, R105 ;  /* 0x0000006879517223 */ /* 0x080fe20000010069 */
[--C-:B------:R-:W-:Y:S01]  /*35b0*/  HADD2.F32 R101, -RZ, R87.reuse.H1_H1 ;  /* 0x30000057ff657230 */ /* 0x100fe20000004100 */
[----:B------:R-:W-:Y:S01]  /*35c0*/  ISETP.GE.U32.AND P0, PT, R158, RZ, PT ;  /* 0x000000ff9e00720c */ /* 0x000fe20003f06070 */
[----:B------:R-:W-:Y:S01]  /*35d0*/  FADD.FTZ R100, R141, -R100 ;  /* 0x800000648d647221 */ /* 0x000fe20000010000 */
[----:B------:R-:W-:Y:S02]  /*35e0*/  HADD2.F32 R82, -RZ, R87.H0_H0 ;  /* 0x20000057ff527230 */ /* 0x000fe40000004100 */
[----:B------:R-:W-:Y:S01]  /*35f0*/  FADD.FTZ R80, R122, -R81 ;  /* 0x800000517a507221 */ /* 0x000fe20000010000 */
[----:B------:R-:W-:Y:S01]  /*3600*/  FFMA.FTZ R81, R109, R104, R105 ;  /* 0x000000686d517223 */ /* 0x000fe20000010069 */
[----:B-----5:R-:W-:Y:S01]  /*3610*/  FFMA.FTZ R100, R17, R100, R101 ;  /* 0x0000006411647223 */ /* 0x020fe20000010065 */
[----:B------:R-:W-:Y:S01]  /*3620*/  ISETP.GE.U32.AND.EX P0, PT, R159, 0x1000000, PT, P0 ;  /* 0x010000009f00780c */ /* 0x000fe20003f06100 */
[----:B------:R-:W-:Y:S01]  /*3630*/  FFMA.FTZ R83, R17, R80, R82 ;  /* 0x0000005011537223 */ /* 0x000fe20000010052 */
[----:B------:R-:W-:-:S02]  /*3640*/  HADD2.F32 R82, -RZ, R86.H0_H0 ;  /* 0x20000056ff527230 */ /* 0x000fc40000004100 */
[----:B------:R-:W-:Y:S01]  /*3650*/  FADD.FTZ R80, R112, -R81 ;  /* 0x8000005170507221 */ /* 0x000fe20000010000 */
[----:B------:R-:W-:Y:S01]  /*3660*/  FMUL.FTZ R100, R100, UR14 ;  /* 0x0000000e64647c20 */ /* 0x000fe20008410000 */
[----:B------:R-:W-:Y:S01]  /*3670*/  FMUL.FTZ R81, R83, UR14 ;  /* 0x0000000e53517c20 */ /* 0x000fe20008410000 */
[----:B------:R-:W-:Y:S01]  /*3680*/  LOP3.LUT P1, RZ, R159, 0xff0000, RZ, 0xc0, !PT ;  /* 0x00ff00009fff7812 */ /* 0x000fe2000782c0ff */
[----:B------:R-:W-:Y:S01]  /*3690*/  FFMA.FTZ R82, R17, R80, R82 ;  /* 0x0000005011527223 */ /* 0x000fe20000010052 */
[----:B------:R-:W-:Y:S01]  /*36a0*/  LOP3.LUT P5, RZ, R151, 0xff, RZ, 0xc0, !PT ;  /* 0x000000ff97ff7812 */ /* 0x000fe200078ac0ff */
[----:B0-----:R-:W-:Y:S01]  /*36b0*/  HADD2.F32 R106, -RZ, R85.H1_H1 ;  /* 0x30000055ff6a7230 */ /* 0x001fe20000004100 */
[----:B------:R-:W-:Y:S01]  /*36c0*/  FSEL R80, R100, RZ, P0 ;  /* 0x000000ff64507208 */ /* 0x000fe20000000000 */
[----:B------:R-:W-:Y:S01]  /*36d0*/  FMUL.FTZ R82, R82, UR14 ;  /* 0x0000000e52527c20 */ /* 0x000fe20008410000 */
[----:B------:R-:W-:Y:S01]  /*36e0*/  ISETP.GE.U32.AND P0, PT, R150, RZ, PT ;  /* 0x000000ff9600720c */ /* 0x000fe20003f06070 */
[----:B------:R-:W-:Y:S01]  /*36f0*/  FFMA.FTZ R107, R3, R104, R105 ;  /* 0x00000068036b7223 */ /* 0x000fe20000010069 */
[----:B------:R-:W-:-:S02]  /*3700*/  FSEL R83, R81, RZ, P1 ;  /* 0x000000ff51537208 */ /* 0x000fc40000800000 */
[C---:B------:R-:W-:Y:S02]  /*3710*/  ISETP.GE.U32.AND.EX P0, PT, R151.reuse, 0x1000000, PT, P0 ;  /* 0x010000009700780c */ /* 0x040fe40003f06100 */
[----:B------:R-:W-:Y:S01]  /*3720*/  F2FP.F16.F32.PACK_AB R83, R80, R83 ;  /* 0x000000535053723e */ /* 0x000fe200000000ff */
[----:B------:R-:W-:Y:S01]  /*3730*/  FFMA.FTZ R80, R120, R104, R105 ;  /* 0x0000006878507223 */ /* 0x000fe20000010069 */
[----:B------:R-:W-:Y:S01]  /*3740*/  FSEL R102, R100, RZ, P0 ;  /* 0x000000ff64667208 */ /* 0x000fe20000000000 */
[----:B------:R-:W-:Y:S01]  /*3750*/  HADD2.F32 R100, -RZ, R86.H1_H1 ;  /* 0x30000056ff647230 */ /* 0x000fe20000004100 */
[----:B------:R-:W-:Y:S01]  /*3760*/  LOP3.LUT P1, RZ, R151, 0xff0000, RZ, 0xc0, !PT ;  /* 0x00ff000097ff7812 */ /* 0x000fe2000782c0ff */
[----:B------:R-:W-:Y:S01]  /*3770*/  FADD.FTZ R80, R123, -R80 ;  /* 0x800000507b507221 */ /* 0x000fe20000010000 */
[----:B------:R-:W-:Y:S02]  /*3780*/  LOP3.LUT P0, RZ, R159, 0xff00, RZ, 0xc0, !PT ;  /* 0x0000ff009fff7812 */ /* 0x000fe4000780c0ff */
[----:B------:R-:W-:Y:S01]  /*3790*/  FSEL R103, R81, RZ, P1 ;  /* 0x000000ff51677208 */ /* 0x000fe20000800000 */
[----:B------:R-:W-:Y:S01]  /*37a0*/  FFMA.FTZ R80, R17, R80, R100 ;  /* 0x0000005011507223 */ /* 0x000fe20000010064 */
[----:B------:R-:W-:Y:S01]  /*37b0*/  LOP3.LUT P1, RZ, R159, 0xff, RZ, 0xc0, !PT ;  /* 0x000000ff9fff7812 */ /* 0x000fe2000782c0ff */
[----:B------:R-:W-:Y:S01]  /*37c0*/  HADD2.F32 R100, -RZ, R85.H0_H0 ;  /* 0x20000055ff647230 */ /* 0x000fe20000004100 */
[----:B------:R-:W-:Y:S01]  /*37d0*/  F2FP.F16.F32.PACK_AB R103, R102, R103 ;  /* 0x000000676667723e */ /* 0x000fe200000000ff */
[----:B------:R-:W-:Y:S01]  /*37e0*/  FMUL.FTZ R80, R80, UR14 ;  /* 0x0000000e50507c20 */ /* 0x000fe20008410000 */
[----:B------:R-:W-:-:S02]  /*37f0*/  FSEL R102, R82, RZ, P5 ;  /* 0x000000ff52667208 */ /* 0x000fc40002800000 */
[----:B------:R-:W-:Y:S02]  /*3800*/  FSEL R82, R82, RZ, P1 ;  /* 0x000000ff52527208 */ /* 0x000fe40000800000 */
[C---:B------:R-:W-:Y:S02]  /*3810*/  FSEL R81, R80.reuse, RZ, P0 ;  /* 0x000000ff50517208 */ /* 0x040fe40000000000 */
[----:B------:R-:W-:Y:S02]  /*3820*/  LOP3.LUT P5, RZ, R151, 0xff00, RZ, 0xc0, !PT ;  /* 0x0000ff0097ff7812 */ /* 0x000fe400078ac0ff */
[----:B------:R-:W-:Y:S01]  /*3830*/  F2FP.F16.F32.PACK_AB R82, R81, R82 ;  /* 0x000000525152723e */ /* 0x000fe200000000ff */
[----:B------:R-:W-:Y:S01]  /*3840*/  FFMA.FTZ R81, R11, R104, R105 ;  /* 0x000000680b517223 */ /* 0x000fe20000010069 */
[----:B------:R-:W-:Y:S02]  /*3850*/  FSEL R101, R80, RZ, P5 ;  /* 0x000000ff50657208 */ /* 0x000fe40002800000 */
[----:B------:R-:W-:Y:S01]  /*3860*/  LOP3.LUT P5, RZ, R150, 0xff0000, RZ, 0xc0, !PT ;  /* 0x00ff000096ff7812 */ /* 0x000fe200078ac0ff */
[----:B------:R-:W-:Y:S01]  /*3870*/  FADD.FTZ R80, R16, -R81 ;  /* 0x8000005110507221 */ /* 0x000fe20000010000 */
[----:B------:R-:W-:-:S02]  /*3880*/  LOP3.LUT P1, RZ, R158, 0xff0000, RZ, 0xc0, !PT ;  /* 0x00ff00009eff7812 */ /* 0x000fc4000782c0ff */
[----:B------:R-:W-:Y:S01]  /*3890*/  LOP3.LUT P0, RZ, R158, 0xff000000, RZ, 0xc0, !PT ;  /* 0xff0000009eff7812 */ /* 0x000fe2000780c0ff */
[----:B------:R-:W-:Y:S01]  /*38a0*/  FFMA.FTZ R80, R17, R80, R100 ;  /* 0x0000005011507223 */ /* 0x000fe20000010064 */
[----:B------:R-:W-:Y:S01]  /*38b0*/  FFMA.FTZ R100, R18, R104, R105 ;  /* 0x0000006812647223 */ /* 0x000fe20000010069 */
[----:B------:R-:W-:Y:S02]  /*38c0*/  F2FP.F16.F32.PACK_AB R102, R101, R102 ;  /* 0x000000666566723e */ /* 0x000fe400000000ff */
[----:B------:R-:W-:Y:S01]  /*38d0*/  FMUL.FTZ R80, R80, UR14 ;  /* 0x0000000e50507c20 */ /* 0x000fe20008410000 */
[----:B------:R-:W-:-:S04]  /*38e0*/  FADD.FTZ R100, R19, -R100 ;  /* 0x8000006413647221 */ /* 0x000fc80000010000 */
[----:B------:R-:W-:Y:S01]  /*38f0*/  FFMA.FTZ R100, R17, R100, R106 ;  /* 0x0000006411647223 */ /* 0x000fe2000001006a */
[----:B------:R-:W-:Y:S02]  /*3900*/  FSEL R101, R80, RZ, P5 ;  /* 0x000000ff50657208 */ /* 0x000fe40002800000 */
[----:B------:R-:W-:Y:S01]  /*3910*/  LOP3.LUT P5, RZ, R150, 0xff000000, RZ, 0xc0, !PT ;  /* 0xff00000096ff7812 */ /* 0x000fe200078ac0ff */
[----:B------:R-:W-:Y:S01]  /*3920*/  FMUL.FTZ R100, R100, UR14 ;  /* 0x0000000e64647c20 */ /* 0x000fe20008410000 */
[----:B------:R-:W-:Y:S02]  /*3930*/  FSEL R81, R80, RZ, P1 ;  /* 0x000000ff50517208 */ /* 0x000fe40000800000 */
[----:B------:R-:W-:Y:S02]  /*3940*/  LOP3.LUT P1, RZ, R158, 0xff, RZ, 0xc0, !PT ;  /* 0x000000ff9eff7812 */ /* 0x000fe4000782c0ff */
[C---:B------:R-:W-:Y:S02]  /*3950*/  FSEL R80, R100.reuse, RZ, P0 ;  /* 0x000000ff64507208 */ /* 0x040fe40000000000 */
[----:B------:R-:W-:-:S02]  /*3960*/  FSEL R100, R100, RZ, P5 ;  /* 0x000000ff64647208 */ /* 0x000fc40002800000 */
[----:B------:R-:W-:Y:S01]  /*3970*/  F2FP.F16.F32.PACK_AB R81, R80, R81 ;  /* 0x000000515051723e */ /* 0x000fe200000000ff */
[----:B------:R-:W-:Y:S01]  /*3980*/  FFMA.FTZ R80, R10, R104, R105 ;  /* 0x000000680a507223 */ /* 0x000fe20000010069 */
[----:B------:R-:W-:Y:S01]  /*3990*/  F2FP.F16.F32.PACK_AB R101, R100, R101 ;  /* 0x000000656465723e */ /* 0x000fe200000000ff */
[----:B------:R-:W-:Y:S01]  /*39a0*/  HADD2.F32 R100, -RZ, R84.H1_H1 ;  /* 0x30000054ff647230 */ /* 0x000fe20000004100 */
[----:B------:R-:W-:Y:S01]  /*39b0*/  LOP3.LUT P5, RZ, R150, 0xff00, RZ, 0xc0, !PT ;  /* 0x0000ff0096ff7812 */ /* 0x000fe200078ac0ff */
[----:B------:R-:W-:Y:S01]  /*39c0*/  FADD.FTZ R80, R9, -R80 ;  /* 0x8000005009507221 */ /* 0x000fe20000010000 */
[----:B------:R-:W-:-:S03]  /*39d0*/  LOP3.LUT P0, RZ, R158, 0xff00, RZ, 0xc0, !PT ;  /* 0x0000ff009eff7812 */ /* 0x000fc6000780c0ff */
[----:B------:R-:W-:Y:S01]  /*39e0*/  FFMA.FTZ R106, R17, R80, R100 ;  /* 0x00000050116a7223 */ /* 0x000fe20000010064 */
[----:B------:R-:W-:Y:S02]  /*39f0*/  HADD2.F32 R100, -RZ, R84.H0_H0 ;  /* 0x20000054ff647230 */ /* 0x000fe40000004100 */
[----:B------:R-:W-:Y:S01]  /*3a00*/  FADD.FTZ R80, R8, -R107 ;  /* 0x8000006b08507221 */ /* 0x000fe20000010000 */
[----:B------:R-:W-:-:S03]  /*3a10*/  FMUL.FTZ R106, R106, UR14 ;  /* 0x0000000e6a6a7c20 */ /* 0x000fc60008410000 */
[----:B------:R-:W-:Y:S02]  /*3a20*/  FFMA.FTZ R80, R17, R80, R100 ;  /* 0x0000005011507223 */ /* 0x000fe40000010064 */
[----:B------:R-:W-:Y:S02]  /*3a30*/  FSEL R143, R106, RZ, P5 ;  /* 0x000000ff6a8f7208 */ /* 0x000fe40002800000 */
[----:B------:R-:W-:Y:S01]  /*3a40*/  FMUL.FTZ R100, R80, UR14 ;  /* 0x0000000e50647c20 */ /* 0x000fe20008410000 */
[----:B------:R-:W-:Y:S02]  /*3a50*/  LOP3.LUT P5, RZ, R150, 0xff, RZ, 0xc0, !PT ;  /* 0x000000ff96ff7812 */ /* 0x000fe400078ac0ff */
[----:B------:R-:W-:Y:S02]  /*3a60*/  FSEL R107, R106, RZ, P0 ;  /* 0x000000ff6a6b7208 */ /* 0x000fe40000000000 */
[C---:B------:R-:W-:Y:S02]  /*3a70*/  FSEL R80, R100.reuse, RZ, P1 ;  /* 0x000000ff64507208 */ /* 0x040fe40000800000 */
[----:B------:R-:W-:-:S02]  /*3a80*/  FSEL R100, R100, RZ, P5 ;  /* 0x000000ff64647208 */ /* 0x000fc40002800000 */
[----:B------:R-:W-:Y:S02]  /*3a90*/  F2FP.F16.F32.PACK_AB R80, R107, R80 ;  /* 0x000000506b50723e */ /* 0x000fe400000000ff */
[----:B------:R-:W-:Y:S01]  /*3aa0*/  F2FP.F16.F32.PACK_AB R100, R143, R100 ;  /* 0x000000648f64723e */ /* 0x000fe200000000ff */
[----:B------:R-:W-:Y:S06]  /*3ab0*/  BRA `(.L_x_792) ;  /* 0x0000000400587947 */ /* 0x000fec0003800000 */
.L_x_796:
[-CC-:B------:R-:W-:Y:S01]  /*3ac0*/  FFMA.FTZ R81, R121, R104.reuse, R105.reuse ;  /* 0x0000006879517223 */ /* 0x180fe20000010069 */
[--C-:B------:R-:W-:Y:S02]  /*3ad0*/  HADD2.F32 R82, -RZ, R87.reuse.H0_H0 ;  /* 0x20000057ff527230 */ /* 0x100fe40000004100 */
[-C--:B------:R-:W-:Y:S01]  /*3ae0*/  FFMA.FTZ R92, R144, R104.reuse, R105 ;  /* 0x00000068905c7223 */ /* 0x080fe20000010069 */
[----:B------:R-:W-:Y:S02]  /*3af0*/  HADD2.F32 R93, -RZ, R87.H1_H1 ;  /* 0x30000057ff5d7230 */ /* 0x000fe40000004100 */
[----:B------:R-:W-:Y:S01]  /*3b00*/  FADD.FTZ R80, R122, -R81 ;  /* 0x800000517a507221 */ /* 0x000fe20000010000 */
[----:B------:R-:W-:Y:S01]  /*3b10*/  FFMA.FTZ R81, R109, R104, R105 ;  /* 0x000000686d517223 */ /* 0x000fe20000010069 */
[----:B------:R-:W-:Y:S01]  /*3b20*/  FADD.FTZ R92, R141, -R92 ;  /* 0x8000005c8d5c7221 */ /* 0x000fe20000010000 */
[----:B------:R-:W-:Y:S01]  /*3b30*/  LOP3.LUT P0, RZ, R151, 0xff0000, RZ, 0xc0, !PT ;  /* 0x00ff000097ff7812 */ /* 0x000fe2000780c0ff */
[C---:B-----5:R-:W-:Y:S01]  /*3b40*/  FFMA.FTZ R95, R17.reuse, R80, R82 ;  /* 0x00000050115f7223 */ /* 0x060fe20000010052 */
[----:B------:R-:W-:Y:S01]  /*3b50*/  FADD.FTZ R80, R112, -R81 ;  /* 0x8000005170507221 */ /* 0x000fe20000010000 */
[----:B------:R-:W-:Y:S01]  /*3b60*/  FFMA.FTZ R82, R120, R104, R105 ;  /* 0x0000006878527223 */ /* 0x000fe20000010069 */
[----:B------:R-:W-:Y:S01]  /*3b70*/  FFMA.FTZ R94, R17, R92, R93 ;  /* 0x0000005c115e7223 */ /* 0x000fe2000001005d */
[----:B------:R-:W-:Y:S01]  /*3b80*/  FMUL.FTZ R81, R95, UR14 ;  /* 0x0000000e5f517c20 */ /* 0x000fe20008410000 */
[----:B------:R-:W-:-:S02]  /*3b90*/  HADD2.F32 R83, -RZ, R86.H0_H0 ;  /* 0x20000056ff537230 */ /* 0x000fc40000004100 */
[----:B------:R-:W-:Y:S01]  /*3ba0*/  FADD.FTZ R82, R123, -R82 ;  /* 0x800000527b527221 */ /* 0x000fe20000010000 */
[----:B------:R-:W-:Y:S01]  /*3bb0*/  HADD2.F32 R92, -RZ, R86.H1_H1 ;  /* 0x30000056ff5c7230 */ /* 0x000fe20000004100 */
[----:B------:R-:W-:Y:S01]  /*3bc0*/  ISETP.GE.U32.AND P1, PT, R150, RZ, PT ;  /* 0x000000ff9600720c */ /* 0x000fe20003f26070 */
[----:B------:R-:W-:Y:S01]  /*3bd0*/  FMUL.FTZ R93, R94, UR14 ;  /* 0x0000000e5e5d7c20 */ /* 0x000fe20008410000 */
[----:B------:R-:W-:Y:S01]  /*3be0*/  FSEL R103, R81, RZ, P0 ;  /* 0x000000ff51677208 */ /* 0x000fe20000000000 */
[C---:B------:R-:W-:Y:S01]  /*3bf0*/  FFMA.FTZ R80, R17.reuse, R80, R83 ;  /* 0x0000005011507223 */ /* 0x040fe20000010053 */
[----:B------:R-:W-:Y:S01]  /*3c00*/  ISETP.GE.U32.AND P0, PT, R158, RZ, PT ;  /* 0x000000ff9e00720c */ /* 0x000fe20003f06070 */
[----:B------:R-:W-:Y:S01]  /*3c10*/  FFMA.FTZ R101, R17, R82, R92 ;  /* 0x0000005211657223 */ /* 0x000fe2000001005c */
[C---:B------:R-:W-:Y:S01]  /*3c20*/  LOP3.LUT P5, RZ, R159.reuse, 0xff0000, RZ, 0xc0, !PT ;  /* 0x00ff00009fff7812 */ /* 0x040fe200078ac0ff */
[----:B------:R-:W-:Y:S01]  /*3c30*/  HADD2.F32 R82, -RZ, R85.H0_H0 ;  /* 0x20000055ff527230 */ /* 0x000fe20000004100 */
[----:B------:R-:W-:Y:S01]  /*3c40*/  ISETP.GE.U32.AND.EX P0, PT, R159, 0x1000000, PT, P0 ;  /* 0x010000009f00780c */ /* 0x000fe20003f06100 */
[----:B0-----:R-:W-:Y:S01]  /*3c50*/  FFMA.FTZ R107, R3, R104, R105 ;  /* 0x00000068036b7223 */ /* 0x001fe20000010069 */
[----:B------:R-:W-:-:S02]  /*3c60*/  ISETP.GE.U32.AND.EX P1, PT, R151, 0x1000000, PT, P1 ;  /* 0x010000009700780c */ /* 0x000fc40003f26110 */
[----:B------:R-:W-:Y:S02]  /*3c70*/  F2FP.F16.F32.PACK_AB R95, R94, R95 ;  /* 0x0000005f5e5f723e */ /* 0x000fe400000000ff */
[----:B------:R-:W-:Y:S01]  /*3c80*/  FSEL R83, R81, RZ, P5 ;  /* 0x000000ff51537208 */ /* 0x000fe20002800000 */
[----:B------:R-:W-:Y:S01]  /*3c90*/  FFMA.FTZ R81, R11, R104, R105 ;  /* 0x000000680b517223 */ /* 0x000fe20000010069 */
[C---:B------:R-:W-:Y:S02]  /*3ca0*/  FSEL R102, R93.reuse, RZ, P0 ;  /* 0x000000ff5d667208 */ /* 0x040fe40000000000 */
[----:B------:R-:W-:Y:S01]  /*3cb0*/  FSEL R100, R93, RZ, P1 ;  /* 0x000000ff5d647208 */ /* 0x000fe20000800000 */
[----:B------:R-:W-:Y:S01]  /*3cc0*/  FMUL.FTZ R93, R80, UR14 ;  /* 0x0000000e505d7c20 */ /* 0x000fe20008410000 */
[C---:B------:R-:W-:Y:S01]  /*3cd0*/  F2FP.F16.F32.PACK_AB R94, R101.reuse, R80 ;  /* 0x00000050655e723e */ /* 0x040fe200000000ff */
[----:B------:R-:W-:Y:S01]  /*3ce0*/  FMUL.FTZ R101, R101, UR14 ;  /* 0x0000000e65657c20 */ /* 0x000fe20008410000 */
[C---:B------:R-:W-:Y:S01]  /*3cf0*/  LOP3.LUT P0, RZ, R159.reuse, 0xff, RZ, 0xc0, !PT ;  /* 0x000000ff9fff7812 */ /* 0x040fe2000780c0ff */
[----:B------:R-:W-:Y:S01]  /*3d00*/  FADD.FTZ R80, R16, -R81 ;  /* 0x8000005110507221 */ /* 0x000fe20000010000 */
[----:B------:R-:W-:-:S02]  /*3d10*/  LOP3.LUT P1, RZ, R159, 0xff00, RZ, 0xc0, !PT ;  /* 0x0000ff009fff7812 */ /* 0x000fc4000782c0ff */
[----:B------:R-:W-:Y:S01]  /*3d20*/  FSEL R81, R93, RZ, P0 ;  /* 0x000000ff5d517208 */ /* 0x000fe20000000000 */
[----:B------:R-:W-:Y:S01]  /*3d30*/  FFMA.FTZ R80, R17, R80, R82 ;  /* 0x0000005011507223 */ /* 0x000fe20000010052 */
[----:B------:R-:W-:Y:S02]  /*3d40*/  FSEL R92, R101, RZ, P1 ;  /* 0x000000ff655c7208 */ /* 0x000fe40000800000 */
[C---:B------:R-:W-:Y:S02]  /*3d50*/  LOP3.LUT P0, RZ, R151.reuse, 0xff, RZ, 0xc0, !PT ;  /* 0x000000ff97ff7812 */ /* 0x040fe4000780c0ff */
[----:B------:R-:W-:Y:S01]  /*3d60*/  F2FP.F16.F32.PACK_AB R82, R92, R81 ;  /* 0x000000515c52723e */ /* 0x000fe200000000ff */
[----:B------:R-:W-:Y:S01]  /*3d70*/  FFMA.FTZ R92, R18, R104, R105 ;  /* 0x00000068125c7223 */ /* 0x000fe20000010069 */
[----:B------:R-:W-:Y:S01]  /*3d80*/  LOP3.LUT P1, RZ, R151, 0xff00, RZ, 0xc0, !PT ;  /* 0x0000ff0097ff7812 */ /* 0x000fe2000782c0ff */
[----:B------:R-:W-:Y:S01]  /*3d90*/  FMUL.FTZ R81, R80, UR14 ;  /* 0x0000000e50517c20 */ /* 0x000fe20008410000 */
[----:B------:R-:W-:Y:S01]  /*3da0*/  F2FP.F16.F32.PACK_AB R83, R102, R83 ;  /* 0x000000536653723e */ /* 0x000fe200000000ff */
[----:B------:R-:W-:Y:S01]  /*3db0*/  FADD.FTZ R92, R19, -R92 ;  /* 0x8000005c135c7221 */ /* 0x000fe20000010000 */
[----:B------:R-:W-:Y:S01]  /*3dc0*/  F2FP.F16.F32.PACK_AB R103, R100, R103 ;  /* 0x000000676467723e */ /* 0x000fe200000000ff */
[----:B------:R-:W-:Y:S01]  /*3dd0*/  HADD2.F32 R100, -RZ, R85.H1_H1 ;  /* 0x30000055ff647230 */ /* 0x000fe20000004100 */
[----:B------:R-:W-:-:S02]  /*3de0*/  FSEL R102, R93, RZ, P0 ;  /* 0x000000ff5d667208 */ /* 0x000fc40000000000 */
[----:B------:R-:W-:Y:S02]  /*3df0*/  FSEL R101, R101, RZ, P1 ;  /* 0x000000ff65657208 */ /* 0x000fe40000800000 */
[----:B------:R-:W-:Y:S02]  /*3e00*/  LOP3.LUT P5, RZ, R150, 0xff0000, RZ, 0xc0, !PT ;  /* 0x00ff000096ff7812 */ /* 0x000fe400078ac0ff */
[----:B------:R-:W-:Y:S01]  /*3e10*/  F2FP.F16.F32.PACK_AB R102, R101, R102 ;  /* 0x000000666566723e */ /* 0x000fe200000000ff */
[----:B------:R-:W-:Y:S01]  /*3e20*/  FFMA.FTZ R101, R17, R92, R100 ;  /* 0x0000005c11657223 */ /* 0x000fe20000010064 */
[C---:B------:R-:W-:Y:S01]  /*3e30*/  LOP3.LUT P1, RZ, R158.reuse, 0xff0000, RZ, 0xc0, !PT ;  /* 0x00ff00009eff7812 */ /* 0x040fe2000782c0ff */
[----:B------:R-:W-:Y:S01]  /*3e40*/  HADD2.F32 R100, -RZ, R84.H1_H1 ;  /* 0x30000054ff647230 */ /* 0x000fe20000004100 */
[----:B------:R-:W-:Y:S02]  /*3e50*/  LOP3.LUT P0, RZ, R158, 0xff000000, RZ, 0xc0, !PT ;  /* 0xff0000009eff7812 */ /* 0x000fe4000780c0ff */
[C---:B------:R-:W-:Y:S01]  /*3e60*/  F2FP.F16.F32.PACK_AB R93, R101.reuse, R80 ;  /* 0x00000050655d723e */ /* 0x040fe200000000ff */
[----:B------:R-:W-:Y:S01]  /*3e70*/  FMUL.FTZ R80, R101, UR14 ;  /* 0x0000000e65507c20 */ /* 0x000fe20008410000 */
[----:B------:R-:W-:-:S02]  /*3e80*/  FSEL R101, R81, RZ, P5 ;  /* 0x000000ff51657208 */ /* 0x000fc40002800000 */
[----:B------:R-:W-:Y:S02]  /*3e90*/  FSEL R81, R81, RZ, P1 ;  /* 0x000000ff51517208 */ /* 0x000fe40000800000 */
[----:B------:R-:W-:Y:S02]  /*3ea0*/  FSEL R92, R80, RZ, P0 ;  /* 0x000000ff505c7208 */ /* 0x000fe40000000000 */
[----:B------:R-:W-:Y:S02]  /*3eb0*/  LOP3.LUT P5, RZ, R150, 0xff000000, RZ, 0xc0, !PT ;  /* 0xff00000096ff7812 */ /* 0x000fe400078ac0ff */
[----:B------:R-:W-:Y:S01]  /*3ec0*/  F2FP.F16.F32.PACK_AB R81, R92, R81 ;  /* 0x000000515c51723e */ /* 0x000fe200000000ff */
[----:B------:R-:W-:Y:S01]  /*3ed0*/  FFMA.FTZ R92, R10, R104, R105 ;  /* 0x000000680a5c7223 */ /* 0x000fe20000010069 */
[----:B------:R-:W-:Y:S02]  /*3ee0*/  FSEL R80, R80, RZ, P5 ;  /* 0x000000ff50507208 */ /* 0x000fe40002800000 */
[----:B------:R-:W-:Y:S01]  /*3ef0*/  LOP3.LUT P5, RZ, R150, 0xff00, RZ, 0xc0, !PT ;  /* 0x0000ff0096ff7812 */ /* 0x000fe200078ac0ff */
[----:B------:R-:W-:Y:S01]  /*3f00*/  FADD.FTZ R92, R9, -R92 ;  /* 0x8000005c095c7221 */ /* 0x000fe20000010000 */
[----:B------:R-:W-:Y:S01]  /*3f10*/  F2FP.F16.F32.PACK_AB R101, R80, R101 ;  /* 0x000000655065723e */ /* 0x000fe200000000ff */
[----:B------:R-:W-:Y:S01]  /*3f20*/  FADD.FTZ R80, R8, -R107 ;  /* 0x8000006b08507221 */ /* 0x000fe20000010000 */
[----:B------:R-:W-:-:S02]  /*3f30*/  HADD2.F32 R107, -RZ, R84.H0_H0 ;  /* 0x20000054ff6b7230 */ /* 0x000fc40000004100 */
[C---:B------:R-:W-:Y:S01]  /*3f40*/  FFMA.FTZ R143, R17.reuse, R92, R100 ;  /* 0x0000005c118f7223 */ /* 0x040fe20000010064 */
[C---:B------:R-:W-:Y:S02]  /*3f50*/  LOP3.LUT P0, RZ, R158.reuse, 0xff00, RZ, 0xc0, !PT ;  /* 0x0000ff009eff7812 */ /* 0x040fe4000780c0ff */
[----:B------:R-:W-:Y:S01]  /*3f60*/  LOP3.LUT P1, RZ, R158, 0xff, RZ, 0xc0, !PT ;  /* 0x000000ff9eff7812 */ /* 0x000fe2000782c0ff */
[----:B------:R-:W-:Y:S01]  /*3f70*/  FFMA.FTZ R80, R17, R80, R107 ;  /* 0x0000005011507223 */ /* 0x000fe2000001006b */
[----:B------:R-:W-:-:S04]  /*3f80*/  FMUL.FTZ R100, R143, UR14 ;  /* 0x0000000e8f647c20 */ /* 0x000fc80008410000 */
[----:B------:R-:W-:Y:S01]  /*3f90*/  F2FP.F16.F32.PACK_AB R92, R143, R80 ;  /* 0x000000508f5c723e */ /* 0x000fe200000000ff */
[----:B------:R-:W-:Y:S01]  /*3fa0*/  FMUL.FTZ R80, R80, UR14 ;  /* 0x0000000e50507c20 */ /* 0x000fe20008410000 */
[----:B------:R-:W-:Y:S02]  /*3fb0*/  FSEL R107, R100, RZ, P5 ;  /* 0x000000ff646b7208 */ /* 0x000fe40002800000 */
[----:B------:R-:W-:Y:S02]  /*3fc0*/  LOP3.LUT P5, RZ, R150, 0xff, RZ, 0xc0, !PT ;  /* 0x000000ff96ff7812 */ /* 0x000fe400078ac0ff */
[----:B------:R-:W-:Y:S02]  /*3fd0*/  FSEL R143, R100, RZ, P0 ;  /* 0x000000ff648f7208 */ /* 0x000fe40000000000 */
[C---:B------:R-:W-:Y:S02]  /*3fe0*/  FSEL R106, R80.reuse, RZ, P1 ;  /* 0x000000ff506a7208 */ /* 0x040fe40000800000 */
[----:B------:R-:W-:-:S02]  /*3ff0*/  FSEL R100, R80, RZ, P5 ;  /* 0x000000ff50647208 */ /* 0x000fc40002800000 */
[----:B------:R-:W-:Y:S02]  /*4000*/  F2FP.F16.F32.PACK_AB R80, R143, R106 ;  /* 0x0000006a8f50723e */ /* 0x000fe400000000ff */
[----:B------:R-:W-:-:S07]  /*4010*/  F2FP.F16.F32.PACK_AB R100, R107, R100 ;  /* 0x000000646b64723e */ /* 0x000fce00000000ff */
.L_x_792:
        /* <DEDUP_REMOVED lines=14> */
.L_x_788:
[----:B------:R-:W-:Y:S05]  /*4100*/  BSYNC.RECONVERGENT B1 ;  /* 0x0000000000017941 */ /* 0x000fea0003800200 */
.L_x_787:
        /* <DEDUP_REMOVED lines=15> */
[----:B------:R-:W-:Y:S01]  /*4200*/  LOP3.LUT P5, RZ, R149, 0xff0000, RZ, 0xc0, !PT ;  /* 0x00ff000095ff7812 */ /* 0x000fe200078ac0ff */
[----:B------:R-:W-:Y:S01]  /*4210*/  FADD.FTZ R80, R126, -R81 ;  /* 0x800000517e507221 */ /* 0x000fe20000010000 */
[----:B------:R-:W-:Y:S01]  /*4220*/  LOP3.LUT P2, RZ, R155, 0xff0000, RZ, 0xc0, !PT ;  /* 0x00ff00009bff7812 */ /* 0x000fe2000784c0ff */
[----:B------:R-:W-:Y:S01]  /*4230*/  FADD.FTZ R92, R139, -R92 ;  /* 0x8000005c8b5c7221 */ /* 0x000fe20000010000 */
[----:B------:R-:W-:Y:S01]  /*4240*/  FFMA.FTZ R81, R115, R104, R105 ;  /* 0x0000006873517223 */ /* 0x000fe20000010069 */
[----:B-----5:R-:W-:Y:S01]  /*4250*/  FFMA.FTZ R95, R17, R80, R82 ;  /* 0x00000050115f7223 */ /* 0x020fe20000010052 */
[----:B------:R-:W-:-:S03]  /*4260*/  HADD2.F32 R82, -RZ, R23.H1_H1 ;  /* 0x30000017ff527230 */ /* 0x000fc60000004100 */
[----:B------:R-:W-:Y:S02]  /*4270*/  FMUL.FTZ R80, R95, UR14 ;  /* 0x0000000e5f507c20 */ /* 0x000fe40008410000 */
[----:B------:R-:W-:Y:S01]  /*4280*/  FFMA.FTZ R94, R17, R92, R82 ;  /* 0x0000005c115e7223 */ /* 0x000fe20000010052 */
[----:B------:R-:W-:Y:S01]  /*4290*/  FFMA.FTZ R92, R124, R104, R105 ;  /* 0x000000687c5c7223 */ /* 0x000fe20000010069 */
[--C-:B------:R-:W-:Y:S01]  /*42a0*/  HADD2.F32 R82, -RZ, R22.reuse.H0_H0 ;  /* 0x20000016ff527230 */ /* 0x100fe20000004100 */
[----:B------:R-:W-:Y:S01]  /*42b0*/  FSEL R103, R80, RZ, P5 ;  /* 0x000000ff50677208 */ /* 0x000fe20002800000 */
[----:B------:R-:W-:Y:S01]  /*42c0*/  FMUL.FTZ R93, R94, UR14 ;  /* 0x0000000e5e5d7c20 */ /* 0x000fe20008410000 */
[----:B------:R-:W-:Y:S01]  /*42d0*/  FSEL R83, R80, RZ, P2 ;  /* 0x000000ff50537208 */ /* 0x000fe20001000000 */
[----:B------:R-:W-:Y:S01]  /*42e0*/  FADD.FTZ R80, R114, -R81 ;  /* 0x8000005172507221 */ /* 0x000fe20000010000 */
[----:B------:R-:W-:Y:S01]  /*42f0*/  HADD2.F32 R81, -RZ, R22.H1_H1 ;  /* 0x30000016ff517230 */ /* 0x000fe20000004100 */
[----:B------:R-:W-:Y:S01]  /*4300*/  ISETP.GE.U32.AND P5, PT, R148, RZ, PT ;  /* 0x000000ff9400720c */ /* 0x000fe20003fa6070 */
[----:B------:R-:W-:Y:S01]  /*4310*/  FADD.FTZ R92, R125, -R92 ;  /* 0x8000005c7d5c7221 */ /* 0x000fe20000010000 */
[----:B------:R-:W-:Y:S01]  /*4320*/  ISETP.GE.U32.AND P2, PT, R154, RZ, PT ;  /* 0x000000ff9a00720c */ /* 0x000fe20003f46070 */
[----:B------:R-:W-:Y:S01]  /*4330*/  FFMA.FTZ R80, R17, R80, R82 ;  /* 0x0000005011507223 */ /* 0x000fe20000010052 */
[----:B------:R-:W-:Y:S01]  /*4340*/  ISETP.GE.U32.AND.EX P5, PT, R149, 0x1000000, PT, P5 ;  /* 0x010000009500780c */ /* 0x000fe20003fa6150 */
[----:B------:R-:W-:Y:S01]  /*4350*/  FFMA.FTZ R101, R17, R92, R81 ;  /* 0x0000005c11657223 */ /* 0x000fe20000010051 */
[----:B------:R-:W-:Y:S01]  /*4360*/  ISETP.GE.U32.AND.EX P2, PT, R155, 0x1000000, PT, P2 ;  /* 0x010000009b00780c */ /* 0x000fe20003f46120 */
[----:B------:R-:W-:Y:S01]  /*4370*/  FFMA.FTZ R81, R111, R104, R105 ;  /* 0x000000686f517223 */ /* 0x000fe20000010069 */
[----:B------:R-:W-:-:S02]  /*4380*/  FSEL R82, R93, RZ, P5 ;  /* 0x000000ff5d527208 */ /* 0x000fc40002800000 */
[----:B------:R-:W-:Y:S02]  /*4390*/  F2FP.F16.F32.PACK_AB R95, R94, R95 ;  /* 0x0000005f5e5f723e */ /* 0x000fe400000000ff */
[----:B------:R-:W-:Y:S01]  /*43a0*/  FSEL R100, R93, RZ, P2 ;  /* 0x000000ff5d647208 */ /* 0x000fe20001000000 */
[----:B------:R-:W-:Y:S01]  /*43b0*/  FMUL.FTZ R93, R80, UR14 ;  /* 0x0000000e505d7c20 */ /* 0x000fe20008410000 */
[C---:B------:R-:W-:Y:S01]  /*43c0*/  F2FP.F16.F32.PACK_AB R94, R101.reuse, R80 ;  /* 0x00000050655e723e */ /* 0x040fe200000000ff */
[----:B------:R-:W-:Y:S01]  /*43d0*/  FMUL.FTZ R101, R101, UR14 ;  /* 0x0000000e65657c20 */ /* 0x000fe20008410000 */
[C---:B------:R-:W-:Y:S01]  /*43e0*/  LOP3.LUT P2, RZ, R155.reuse, 0xff, RZ, 0xc0, !PT ;  /* 0x000000ff9bff7812 */ /* 0x040fe2000784c0ff */
[----:B------:R-:W-:Y:S01]  /*43f0*/  FADD.FTZ R80, R108, -R81 ;  /* 0x800000516c507221 */ /* 0x000fe20000010000 */
[----:B------:R-:W-:Y:S02]  /*4400*/  LOP3.LUT P5, RZ, R155, 0xff00, RZ, 0xc0, !PT ;  /* 0x0000ff009bff7812 */ /* 0x000fe400078ac0ff */
[----:B------:R-:W-:Y:S01]  /*4410*/  F2FP.F16.F32.PACK_AB R103, R82, R103 ;  /* 0x000000675267723e */ /* 0x000fe200000000ff */
[----:B------:R-:W-:Y:S01]  /*4420*/  HADD2.F32 R82, -RZ, R21.H0_H0 ;  /* 0x20000015ff527230 */ /* 0x000fe20000004100 */
[----:B------:R-:W-:-:S02]  /*4430*/  FSEL R81, R93, RZ, P2 ;  /* 0x000000ff5d517208 */ /* 0x000fc40001000000 */
[----:B------:R-:W-:Y:S02]  /*4440*/  FSEL R92, R101, RZ, P5 ;  /* 0x000000ff655c7208 */ /* 0x000fe40002800000 */
[----:B------:R-:W-:Y:S01]  /*4450*/  FFMA.FTZ R80, R17, R80, R82 ;  /* 0x0000005011507223 */ /* 0x000fe20000010052 */
[----:B------:R-:W-:Y:S01]  /*4460*/  F2FP.F16.F32.PACK_AB R83, R100, R83 ;  /* 0x000000536453723e */ /* 0x000fe200000000ff */
[----:B------:R-:W-:Y:S01]  /*4470*/  HADD2.F32 R100, -RZ, R21.H1_H1 ;  /* 0x30000015ff647230 */ /* 0x000fe20000004100 */
[----:B------:R-:W-:Y:S01]  /*4480*/  F2FP.F16.F32.PACK_AB R82, R92, R81 ;  /* 0x000000515c52723e */ /* 0x000fe200000000ff */
[----:B------:R-:W-:Y:S01]  /*4490*/  FFMA.FTZ R92, R110, R104, R105 ;  /* 0x000000686e5c7223 */ /* 0x000fe20000010069 */
[C---:B------:R-:W-:Y:S01]  /*44a0*/  LOP3.LUT P2, RZ, R149.reuse, 0xff, RZ, 0xc0, !PT ;  /* 0x000000ff95ff7812 */ /* 0x040fe2000784c0ff */
[----:B------:R-:W-:Y:S01]  /*44b0*/  FMUL.FTZ R81, R80, UR14 ;  /* 0x0000000e50517c20 */ /* 0x000fe20008410000 */
[----:B------:R-:W-:Y:S01]  /*44c0*/  LOP3.LUT P5, RZ, R149, 0xff00, RZ, 0xc0, !PT ;  /* 0x0000ff0095ff7812 */ /* 0x000fe200078ac0ff */
[----:B------:R-:W-:Y:S01]  /*44d0*/  FADD.FTZ R92, R113, -R92 ;  /* 0x8000005c715c7221 */ /* 0x000fe20000010000 */
[----:B------:R-:W-:-:S02]  /*44e0*/  FSEL R102, R93, RZ, P2 ;  /* 0x000000ff5d667208 */ /* 0x000fc40001000000 */
[----:B------:R-:W-:Y:S01]  /*44f0*/  FSEL R101, R101, RZ, P5 ;  /* 0x000000ff65657208 */ /* 0x000fe20002800000 */
[----:B0-----:R-:W-:Y:S01]  /*4500*/  FFMA.FTZ R107, R17, R92, R100 ;  /* 0x0000005c116b7223 */ /* 0x001fe20000010064 */
[----:B------:R-:W-:Y:S02]  /*4510*/  LOP3.LUT P5, RZ, R148, 0xff0000, RZ, 0xc0, !PT ;  /* 0x00ff000094ff7812 */ /* 0x000fe400078ac0ff */
[----:B------:R-:W-:Y:S02]  /*4520*/  LOP3.LUT P2, RZ, R154, 0xff0000, RZ, 0xc0, !PT ;  /* 0x00ff00009aff7812 */ /* 0x000fe4000784c0ff */
[----:B------:R-:W-:Y:S02]  /*4530*/  F2FP.F16.F32.PACK_AB R102, R101, R102 ;  /* 0x000000666566723e */ /* 0x000fe400000000ff */
[----:B------:R-:W-:Y:S02]  /*4540*/  FSEL R101, R81, RZ, P5 ;  /* 0x000000ff51657208 */ /* 0x000fe40002800000 */
[C---:B------:R-:W-:Y:S01]  /*4550*/  F2FP.F16.F32.PACK_AB R93, R107.reuse, R80 ;  /* 0x000000506b5d723e */ /* 0x040fe200000000ff */
[----:B------:R-:W-:Y:S01]  /*4560*/  FMUL.FTZ R107, R107, UR14 ;  /* 0x0000000e6b6b7c20 */ /* 0x000fe20008410000 */
[----:B------:R-:W-:-:S02]  /*4570*/  FSEL R81, R81, RZ, P2 ;  /* 0x000000ff51517208 */ /* 0x000fc40001000000 */
[----:B------:R-:W-:Y:S02]  /*4580*/  LOP3.LUT P2, RZ, R148, 0xff000000, RZ, 0xc0, !PT ;  /* 0xff00000094ff7812 */ /* 0x000fe4000784c0ff */
[----:B------:R-:W-:Y:S02]  /*4590*/  LOP3.LUT P5, RZ, R154, 0xff000000, RZ, 0xc0, !PT ;  /* 0xff0000009aff7812 */ /* 0x000fe400078ac0ff */
[C---:B------:R-:W-:Y:S02]  /*45a0*/  FSEL R80, R107.reuse, RZ, P2 ;  /* 0x000000ff6b507208 */ /* 0x040fe40001000000 */
[----:B------:R-:W-:Y:S01]  /*45b0*/  FSEL R92, R107, RZ, P5 ;  /* 0x000000ff6b5c7208 */ /* 0x000fe20002800000 */
[-CC-:B------:R-:W-:Y:S01]  /*45c0*/  FFMA.FTZ R107, R13, R104.reuse, R105.reuse ;  /* 0x000000680d6b7223 */ /* 0x180fe20000010069 */
        /* <DEDUP_REMOVED lines=12> */
[----:B------:R-:W-:-:S03]  /*4690*/  FSEL R107, R100, RZ, P2 ;  /* 0x000000ff646b7208 */ /* 0x000fc60001000000 */
[----:B------:R-:W-:Y:S01]  /*46a0*/  F2FP.F16.F32.PACK_AB R92, R143, R80 ;  /* 0x000000508f5c723e */ /* 0x000fe200000000ff */
[----:B------:R-:W-:Y:S01]  /*46b0*/  FMUL.FTZ R80, R80, UR14 ;  /* 0x0000000e50507c20 */ /* 0x000fe20008410000 */
[----:B------:R-:W-:Y:S02]  /*46c0*/  FSEL R143, R100, RZ, P5 ;  /* 0x000000ff648f7208 */ /* 0x000fe40002800000 */
[----:B------:R-:W-:Y:S02]  /*46d0*/  LOP3.LUT P2, RZ, R154, 0xff, RZ, 0xc0, !PT ;  /* 0x000000ff9aff7812 */ /* 0x000fe4000784c0ff */
[----:B------:R-:W-:Y:S02]  /*46e0*/  LOP3.LUT P5, RZ, R148, 0xff, RZ, 0xc0, !PT ;  /* 0x000000ff94ff7812 */ /* 0x000fe400078ac0ff */
[C---:B------:R-:W-:Y:S02]  /*46f0*/  FSEL R106, R80.reuse, RZ, P2 ;  /* 0x000000ff506a7208 */ /* 0x040fe40001000000 */
[----:B------:R-:W-:-:S02]  /*4700*/  FSEL R100, R80, RZ, P5 ;  /* 0x000000ff50647208 */ /* 0x000fc40002800000 */
[----:B------:R-:W-:Y:S02]  /*4710*/  F2FP.F16.F32.PACK_AB R80, R143, R106 ;  /* 0x0000006a8f50723e */ /* 0x000fe400000000ff */
[----:B------:R-:W-:Y:S01]  /*4720*/  F2FP.F16.F32.PACK_AB R100, R107, R100 ;  /* 0x000000646b64723e */ /* 0x000fe200000000ff */
[----:B------:R-:W-:Y:S06]  /*4730*/  BRA `(.L_x_802) ;  /* 0x0000001c00ac7947 */ /* 0x000fec0003800000 */
.L_x_801:
[-CC-:B-1----:R-:W-:Y:S01]  /*4740*/  FFMA.FTZ R100, R142, R104.reuse, R105.reuse ;  /* 0x000000688e647223 */ /* 0x182fe20000010069 */
[-C--:B------:R-:W-:Y:S01]  /*4750*/  FFMA.FTZ R81, R127, R104.reuse, R105 ;  /* 0x000000687f517223 */ /* 0x080fe20000010069 */
[--C-:B------:R-:W-:Y:S01]  /*4760*/  HADD2.F32 R83, -RZ, R23.reuse.H1_H1 ;  /* 0x30000017ff537230 */ /* 0x100fe20000004100 */
[----:B------:R-:W-:Y:S01]  /*4770*/  ISETP.GE.U32.AND P2, PT, R154, RZ, PT ;  /* 0x000000ff9a00720c */ /* 0x000fe20003f46070 */
[----:B------:R-:W-:Y:S02]  /*4780*/  HADD2.F32 R82, -RZ, R23.H0_H0 ;  /* 0x20000017ff527230 */ /* 0x000fe40000004100 */
[----:B------:R-:W-:Y:S01]  /*4790*/  FADD.FTZ R100, R139, -R100 ;  /* 0x800000648b647221 */ /* 0x000fe20000010000 */
[----:B------:R-:W-:Y:S01]  /*47a0*/  FADD.FTZ R80, R126, -R81 ;  /* 0x800000517e507221 */ /* 0x000fe20000010000 */
[----:B------:R-:W-:Y:S01]  /*47b0*/  ISETP.GE.U32.AND.EX P2, PT, R155, 0x1000000, PT, P2 ;  /* 0x010000009b00780c */ /* 0x000fe20003f46120 */
[----:B------:R-:W-:Y:S01]  /*47c0*/  FFMA.FTZ R81, R115, R104, R105 ;  /* 0x0000006873517223 */ /* 0x000fe20000010069 */
[C---:B-----5:R-:W-:Y:S01]  /*47d0*/  FFMA.FTZ R83, R17.reuse, R100, R83 ;  /* 0x0000006411537223 */ /* 0x060fe20000010053 */
[----:B------:R-:W-:Y:S01]  /*47e0*/  FFMA.FTZ R80, R17, R80, R82 ;  /* 0x0000005011507223 */ /* 0x000fe20000010052 */
[----:B------:R-:W-:Y:S01]  /*47f0*/  LOP3.LUT P5, RZ, R155, 0xff0000, RZ, 0xc0, !PT ;  /* 0x00ff00009bff7812 */ /* 0x000fe200078ac0ff */
[----:B------:R-:W-:-:S02]  /*4800*/  HADD2.F32 R82, -RZ, R22.H0_H0 ;  /* 0x20000016ff527230 */ /* 0x000fc40000004100 */
[----:B------:R-:W-:Y:S01]  /*4810*/  FMUL.FTZ R101, R83, UR14 ;  /* 0x0000000e53657c20 */ /* 0x000fe20008410000 */
[----:B------:R-:W-:Y:S01]  /*4820*/  FMUL.FTZ R100, R80, UR14 ;  /* 0x0000000e50647c20 */ /* 0x000fe20008410000 */
[----:B0-----:R-:W-:Y:S02]  /*4830*/  HADD2.F32 R106, -RZ, R21.H1_H1 ;  /* 0x30000015ff6a7230 */ /* 0x001fe40000004100 */
[----:B------:R-:W-:Y:S01]  /*4840*/  FFMA.FTZ R107, R13, R104, R105 ;  /* 0x000000680d6b7223 */ /* 0x000fe20000010069 */
[----:B------:R-:W-:Y:S02]  /*4850*/  FSEL R80, R101, RZ, P2 ;  /* 0x000000ff65507208 */ /* 0x000fe40001000000 */
[----:B------:R-:W-:Y:S02]  /*4860*/  FSEL R83, R100, RZ, P5 ;  /* 0x000000ff64537208 */ /* 0x000fe40002800000 */
[----:B------:R-:W-:Y:S02]  /*4870*/  ISETP.GE.U32.AND P2, PT, R148, RZ, PT ;  /* 0x000000ff9400720c */ /* 0x000fe40003f46070 */
[----:B------:R-:W-:-:S02]  /*4880*/  LOP3.LUT P5, RZ, R149, 0xff0000, RZ, 0xc0, !PT ;  /* 0x00ff000095ff7812 */ /* 0x000fc400078ac0ff */
[----:B------:R-:W-:Y:S01]  /*4890*/  F2FP.F16.F32.PACK_AB R83, R80, R83 ;  /* 0x000000535053723e */ /* 0x000fe200000000ff */
[----:B------:R-:W-:Y:S01]  /*48a0*/  FADD.FTZ R80, R114, -R81 ;  /* 0x8000005172507221 */ /* 0x000fe20000010000 */
[----:B------:R-:W-:Y:S02]  /*48b0*/  ISETP.GE.U32.AND.EX P2, PT, R149, 0x1000000, PT, P2 ;  /* 0x010000009500780c */ /* 0x000fe40003f46120 */
[----:B------:R-:W-:Y:S01]  /*48c0*/  FSEL R103, R100, RZ, P5 ;  /* 0x000000ff64677208 */ /* 0x000fe20002800000 */
[----:B------:R-:W-:Y:S01]  /*48d0*/  FFMA.FTZ R80, R17, R80, R82 ;  /* 0x0000005011507223 */ /* 0x000fe20000010052 */
[----:B------:R-:W-:Y:S01]  /*48e0*/  FSEL R100, R101, RZ, P2 ;  /* 0x000000ff65647208 */ /* 0x000fe20001000000 */
[----:B------:R-:W-:Y:S01]  /*48f0*/  FFMA.FTZ R82, R124, R104, R105 ;  /* 0x000000687c527223 */ /* 0x000fe20000010069 */
[----:B------:R-:W-:Y:S01]  /*4900*/  LOP3.LUT P5, RZ, R149, 0xff, RZ, 0xc0, !PT ;  /* 0x000000ff95ff7812 */ /* 0x000fe200078ac0ff */
[----:B------:R-:W-:Y:S01]  /*4910*/  FMUL.FTZ R80, R80, UR14 ;  /* 0x0000000e50507c20 */ /* 0x000fe20008410000 */
[----:B------:R-:W-:Y:S01]  /*4920*/  F2FP.F16.F32.PACK_AB R103, R100, R103 ;  /* 0x000000676467723e */ /* 0x000fe200000000ff */
[----:B------:R-:W-:-:S02]  /*4930*/  HADD2.F32 R100, -RZ, R22.H1_H1 ;  /* 0x30000016ff647230 */ /* 0x000fc40000004100 */
[----:B------:R-:W-:Y:S01]  /*4940*/  FADD.FTZ R82, R125, -R82 ;  /* 0x800000527d527221 */ /* 0x000fe20000010000 */
[----:B------:R-:W-:Y:S02]  /*4950*/  LOP3.LUT P2, RZ, R155, 0xff, RZ, 0xc0, !PT ;  /* 0x000000ff9bff7812 */ /* 0x000fe4000784c0ff */
[----:B------:R-:W-:Y:S01]  /*4960*/  FSEL R102, R80, RZ, P5 ;  /* 0x000000ff50667208 */ /* 0x000fe20002800000 */
[----:B------:R-:W-:Y:S01]  /*4970*/  FFMA.FTZ R82, R17, R82, R100 ;  /* 0x0000005211527223 */ /* 0x000fe20000010064 */
[----:B------:R-:W-:Y:S01]  /*4980*/  LOP3.LUT P5, RZ, R155, 0xff00, RZ, 0xc0, !PT ;  /* 0x0000ff009bff7812 */ /* 0x000fe200078ac0ff */
[----:B------:R-:W-:Y:S02]  /*4990*/  HADD2.F32 R100, -RZ, R21.H0_H0 ;  /* 0x20000015ff647230 */ /* 0x000fe40000004100 */
[----:B------:R-:W-:Y:S01]  /*49a0*/  FMUL.FTZ R81, R82, UR14 ;  /* 0x0000000e52517c20 */ /* 0x000fe20008410000 */
[----:B------:R-:W-:Y:S02]  /*49b0*/  FSEL R82, R80, RZ, P2 ;  /* 0x000000ff50527208 */ /* 0x000fe40001000000 */
[----:B------:R-:W-:-:S02]  /*49c0*/  LOP3.LUT P2, RZ, R149, 0xff00, RZ, 0xc0, !PT ;  /* 0x0000ff0095ff7812 */ /* 0x000fc4000784c0ff */
[C---:B------:R-:W-:Y:S02]  /*49d0*/  FSEL R101, R81.reuse, RZ, P5 ;  /* 0x000000ff51657208 */ /* 0x040fe40002800000 */
[----:B------:R-:W-:Y:S02]  /*49e0*/  FSEL R81, R81, RZ, P2 ;  /* 0x000000ff51517208 */ /* 0x000fe40001000000 */
[----:B------:R-:W-:Y:S02]  /*49f0*/  LOP3.LUT P5, RZ, R148, 0xff0000, RZ, 0xc0, !PT ;  /* 0x00ff000094ff7812 */ /* 0x000fe400078ac0ff */
[----:B------:R-:W-:Y:S01]  /*4a00*/  F2FP.F16.F32.PACK_AB R102, R81, R102 ;  /* 0x000000665166723e */ /* 0x000fe200000000ff */
[----:B------:R-:W-:Y:S01]  /*4a10*/  FFMA.FTZ R81, R111, R104, R105 ;  /* 0x000000686f517223 */ /* 0x000fe20000010069 */
[----:B------:R-:W-:Y:S02]  /*4a20*/  F2FP.F16.F32.PACK_AB R82, R101, R82 ;  /* 0x000000526552723e */ /* 0x000fe400000000ff */
[----:B------:R-:W-:Y:S01]  /*4a30*/  LOP3.LUT P2, RZ, R154, 0xff0000, RZ, 0xc0, !PT ;  /* 0x00ff00009aff7812 */ /* 0x000fe2000784c0ff */
[----:B------:R-:W-:-:S04]  /*4a40*/  FADD.FTZ R80, R108, -R81 ;  /* 0x800000516c507221 */ /* 0x000fc80000010000 */
[----:B------:R-:W-:Y:S01]  /*4a50*/  FFMA.FTZ R80, R17, R80, R100 ;  /* 0x0000005011507223 */ /* 0x000fe20000010064 */
[----:B------:R-:W-:-:S03]  /*4a60*/  FFMA.FTZ R100, R110, R104, R105 ;  /* 0x000000686e647223 */ /* 0x000fc60000010069 */
        /* <DEDUP_REMOVED lines=24> */
[----:B------:R-:W-:Y:S02]  /*4bf0*/  FSEL R143, R106, RZ, P5 ;  /* 0x000000ff6a8f7208 */ /* 0x000fe40002800000 */
[----:B------:R-:W-:Y:S02]  /*4c00*/  LOP3.LUT P2, RZ, R154, 0xff, RZ, 0xc0, !PT ;  /* 0x000000ff9aff7812 */ /* 0x000fe4000784c0ff */
[----:B------:R-:W-:Y:S02]  /*4c10*/  LOP3.LUT P5, RZ, R148, 0xff, RZ, 0xc0, !PT ;  /* 0x000000ff94ff7812 */ /* 0x000fe400078ac0ff */
[----:B------:R-:W-:-:S02]  /*4c20*/  FSEL R106, R80, RZ, P2 ;  /* 0x000000ff506a7208 */ /* 0x000fc40001000000 */
[----:B------:R-:W-:Y:S02]  /*4c30*/  FSEL R100, R80, RZ, P5 ;  /* 0x000000ff50647208 */ /* 0x000fe40002800000 */
[----:B------:R-:W-:Y:S02]  /*4c40*/  F2FP.F16.F32.PACK_AB R80, R143, R106 ;  /* 0x0000006a8f50723e */ /* 0x000fe400000000ff */
[----:B------:R-:W-:Y:S01]  /*4c50*/  F2FP.F16.F32.PACK_AB R100, R107, R100 ;  /* 0x000000646b64723e */ /* 0x000fe200000000ff */
[----:B------:R-:W-:Y:S06]  /*4c60*/  BRA `(.L_x_802) ;  /* 0x0000001800607947 */ /* 0x000fec0003800000 */
.L_x_800:
[----:B-1----:R-:W1:Y:S02]  /*4c70*/  LDC.64 R80, c[0x0][0x478] ;  /* 0x00011e00ff507b82 */ /* 0x002e640000000a00 */
[----:B-1----:R-:W-:-:S04]  /*4c80*/  ISETP.NE.U32.AND P1, PT, R80, RZ, PT ;  /* 0x000000ff5000720c */ /* 0x002fc80003f25070 */
[----:B------:R-:W-:-:S13]  /*4c90*/  ISETP.NE.AND.EX P1, PT, R81, RZ, PT, P1 ;  /* 0x000000ff5100720c */ /* 0x000fda0003f25310 */
[----:B------:R-:W-:Y:S05]  /*4ca0*/  @!P1 BRA `(.L_x_803) ;  /* 0x00000004003c9947 */ /* 0x000fea0003800000 */
        /* <DEDUP_REMOVED lines=11> */
[-CC-:B------:R-:W-:Y:S01]  /*4d60*/  FFMA.FTZ R143, R13, R104.reuse, R105.reuse ;  /* 0x000000680d8f7223 */ /* 0x180fe20000010069 */
[----:B------:R-:W-:Y:S01]  /*4d70*/  FMUL.FTZ R80, R95, UR14 ;  /* 0x0000000e5f507c20 */ /* 0x000fe20008410000 */
[C---:B------:R-:W-:Y:S01]  /*4d80*/  FMUL.FTZ R92, R82.reuse, UR14 ;  /* 0x0000000e525c7c20 */ /* 0x040fe20008410000 */
[----:B------:R-:W-:Y:S01]  /*4d90*/  F2FP.F16.F32.PACK_AB R95, R82, R95 ;  /* 0x0000005f525f723e */ /* 0x000fe200000000ff */
[----:B------:R-:W-:-:S02]  /*4da0*/  FFMA.FTZ R82, R124, R104, R105 ;  /* 0x000000687c527223 */ /* 0x000fc40000010069 */
[----:B------:R-:W-:Y:S02]  /*4db0*/  FSEL R83, R80, RZ, P5 ;  /* 0x000000ff50537208 */ /* 0x000fe40002800000 */
[----:B------:R-:W-:Y:S01]  /*4dc0*/  FSEL R94, R92, RZ, P2 ;  /* 0x000000ff5c5e7208 */ /* 0x000fe20001000000 */
[----:B------:R-:W-:Y:S01]  /*4dd0*/  FADD.FTZ R82, R125, -R82 ;  /* 0x800000527d527221 */ /* 0x000fe20000010000 */
[----:B------:R-:W-:Y:S02]  /*4de0*/  LOP3.LUT P5, RZ, R149, 0xff0000, RZ, 0xc0, !PT ;  /* 0x00ff000095ff7812 */ /* 0x000fe400078ac0ff */
[----:B------:R-:W-:Y:S01]  /*4df0*/  F2FP.F16.F32.PACK_AB R83, R94, R83 ;  /* 0x000000535e53723e */ /* 0x000fe200000000ff */
[----:B------:R-:W-:Y:S01]  /*4e00*/  FADD.FTZ R94, R114, -R81 ;  /* 0x80000051725e7221 */ /* 0x000fe20000010000 */
[----:B------:R-:W-:Y:S01]  /*4e10*/  ISETP.GE.U32.AND P2, PT, R148, RZ, PT ;  /* 0x000000ff9400720c */ /* 0x000fe20003f46070 */
[C---:B------:R-:W-:Y:S01]  /*4e20*/  FMUL.FTZ R81, R17.reuse, R82 ;  /* 0x0000005211517220 */ /* 0x040fe20000410000 */
[----:B------:R-:W-:Y:S01]  /*4e30*/  FSEL R103, R80, RZ, P5 ;  /* 0x000000ff50677208 */ /* 0x000fe20002800000 */
[----:B------:R-:W-:Y:S01]  /*4e40*/  FMUL.FTZ R94, R17, R94 ;  /* 0x0000005e115e7220 */ /* 0x000fe20000410000 */
[----:B------:R-:W-:-:S02]  /*4e50*/  ISETP.GE.U32.AND.EX P2, PT, R149, 0x1000000, PT, P2 ;  /* 0x010000009500780c */ /* 0x000fc40003f46120 */
[----:B------:R-:W-:Y:S01]  /*4e60*/  LOP3.LUT P5, RZ, R149, 0xff, RZ, 0xc0, !PT ;  /* 0x000000ff95ff7812 */ /* 0x000fe200078ac0ff */
[----:B------:R-:W-:Y:S01]  /*4e70*/  FMUL.FTZ R80, R94, UR14 ;  /* 0x0000000e5e507c20 */ /* 0x000fe20008410000 */
[C---:B------:R-:W-:Y:S01]  /*4e80*/  F2FP.F16.F32.PACK_AB R94, R81.reuse, R94 ;  /* 0x0000005e515e723e */ /* 0x040fe200000000ff */
[----:B------:R-:W-:Y:S01]  /*4e90*/  FMUL.FTZ R81, R81, UR14 ;  /* 0x0000000e51517c20 */ /* 0x000fe20008410000 */
[----:B------:R-:W-:Y:S02]  /*4ea0*/  FSEL R92, R92, RZ, P2 ;  /* 0x000000ff5c5c7208 */ /* 0x000fe40001000000 */
[----:B------:R-:W-:Y:S02]  /*4eb0*/  FSEL R102, R80, RZ, P5 ;  /* 0x000000ff50667208 */ /* 0x000fe40002800000 */
[C---:B------:R-:W-:Y:S02]  /*4ec0*/  LOP3.LUT P2, RZ, R155.reuse, 0xff, RZ, 0xc0, !PT ;  /* 0x000000ff9bff7812 */ /* 0x040fe4000784c0ff */
[----:B------:R-:W-:-:S02]  /*4ed0*/  LOP3.LUT P5, RZ, R155, 0xff00, RZ, 0xc0, !PT ;  /* 0x0000ff009bff7812 */ /* 0x000fc400078ac0ff */
[----:B------:R-:W-:Y:S01]  /*4ee0*/  F2FP.F16.F32.PACK_AB R103, R92, R103 ;  /* 0x000000675c67723e */ /* 0x000fe200000000ff */
[----:B------:R-:W-:Y:S01]  /*4ef0*/  FFMA.FTZ R92, R110, R104, R105 ;  /* 0x000000686e5c7223 */ /* 0x000fe20000010069 */
[----:B------:R-:W-:Y:S01]  /*4f00*/  FSEL R82, R80, RZ, P2 ;  /* 0x000000ff50527208 */ /* 0x000fe20001000000 */
[----:B------:R-:W-:Y:S01]  /*4f10*/  FADD.FTZ R80, R108, -R101 ;  /* 0x800000656c507221 */ /* 0x000fe20000010000 */
[----:B------:R-:W-:Y:S01]  /*4f20*/  FSEL R93, R81, RZ, P5 ;  /* 0x000000ff515d7208 */ /* 0x000fe20002800000 */
[----:B------:R-:W-:Y:S01]  /*4f30*/  FADD.FTZ R92, R113, -R92 ;  /* 0x8000005c715c7221 */ /* 0x000fe20000010000 */
[----:B------:R-:W-:Y:S02]  /*4f40*/  LOP3.LUT P2, RZ, R149, 0xff00, RZ, 0xc0, !PT ;  /* 0x0000ff0095ff7812 */ /* 0x000fe4000784c0ff */
[----:B------:R-:W-:Y:S01]  /*4f50*/  F2FP.F16.F32.PACK_AB R82, R93, R82 ;  /* 0x000000525d52723e */ /* 0x000fe200000000ff */
[C---:B------:R-:W-:Y:S01]  /*4f60*/  FMUL.FTZ R93, R17.reuse, R80 ;  /* 0x00000050115d7220 */ /* 0x040fe20000410000 */
[----:B------:R-:W-:Y:S01]  /*4f70*/  FMUL.FTZ R92, R17, R92 ;  /* 0x0000005c115c7220 */ /* 0x000fe20000410000 */
[----:B------:R-:W-:-:S02]  /*4f80*/  LOP3.LUT P5, RZ, R148, 0xff0000, RZ, 0xc0, !PT ;  /* 0x00ff000094ff7812 */ /* 0x000fc400078ac0ff */
[----:B------:R-:W-:Y:S01]  /*4f90*/  FMUL.FTZ R80, R93, UR14 ;  /* 0x0000000e5d507c20 */ /* 0x000fe20008410000 */
[----:B------:R-:W-:Y:S02]  /*4fa0*/  FSEL R81, R81, RZ, P2 ;  /* 0x000000ff51517208 */ /* 0x000fe40001000000 */
[C---:B------:R-:W-:Y:S01]  /*4fb0*/  F2FP.F16.F32.PACK_AB R93, R92.reuse, R93 ;  /* 0x0000005d5c5d723e */ /* 0x040fe200000000ff */
[----:B------:R-:W-:Y:S01]  /*4fc0*/  FMUL.FTZ R92, R92, UR14 ;  /* 0x0000000e5c5c7c20 */ /* 0x000fe20008410000 */
[----:B------:R-:W-:Y:S02]  /*4fd0*/  LOP3.LUT P2, RZ, R154, 0xff0000, RZ, 0xc0, !PT ;  /* 0x00ff00009aff7812 */ /* 0x000fe4000784c0ff */
[----:B------:R-:W-:Y:S02]  /*4fe0*/  FSEL R101, R80, RZ, P5 ;  /* 0x000000ff50657208 */ /* 0x000fe40002800000 */
[----:B------:R-:W-:Y:S02]  /*4ff0*/  LOP3.LUT P5, RZ, R154, 0xff000000, RZ, 0xc0, !PT ;  /* 0xff0000009aff7812 */ /* 0x000fe400078ac0ff */
[----:B------:R-:W-:-:S02]  /*5000*/  F2FP.F16.F32.PACK_AB R102, R81, R102 ;  /* 0x000000665166723e */ /* 0x000fc400000000ff */
        /* <DEDUP_REMOVED lines=8> */
[----:B------:R-:W-:-:S02]  /*5090*/  LOP3.LUT P5, RZ, R154, 0xff00, RZ, 0xc0, !PT ;  /* 0x0000ff009aff7812 */ /* 0x000fc400078ac0ff */
[----:B------:R-:W-:Y:S01]  /*50a0*/  F2FP.F16.F32.PACK_AB R101, R92, R101 ;  /* 0x000000655c65723e */ /* 0x000fe200000000ff */
[----:B0-----:R-:W-:Y:S01]  /*50b0*/  FMUL.FTZ R107, R17, R80 ;  /* 0x00000050116b7220 */ /* 0x001fe20000410000 */
[----:B------:R-:W-:-:S03]  /*50c0*/  FADD.FTZ R80, R12, -R143 ;  /* 0x8000008f0c507221 */ /* 0x000fc60000010000 */
[----:B------:R-:W-:Y:S01]  /*50d0*/  FMUL.FTZ R100, R107, UR14 ;  /* 0x0000000e6b647c20 */ /* 0x000fe20008410000 */
[----:B------:R-:W-:-:S04]  /*50e0*/  FMUL.FTZ R80, R17, R80 ;  /* 0x0000005011507220 */ /* 0x000fc80000410000 */
[----:B------:R-:W-:Y:S02]  /*50f0*/  FSEL R143, R100, RZ, P2 ;  /* 0x000000ff648f7208 */ /* 0x000fe40001000000 */
[----:B------:R-:W-:Y:S01]  /*5100*/  F2FP.F16.F32.PACK_AB R92, R107, R80 ;  /* 0x000000506b5c723e */ /* 0x000fe200000000ff */
        /* <DEDUP_REMOVED lines=9> */
.L_x_803:
[-CC-:B------:R-:W-:Y:S01]  /*51a0*/  FFMA.FTZ R81, R127, R104.reuse, R105.reuse ;  /* 0x000000687f517223 */ /* 0x180fe20000010069 */
[-CC-:B------:R-:W-:Y:S01]  /*51b0*/  FFMA.FTZ R82, R142, R104.reuse, R105.reuse ;  /* 0x000000688e527223 */ /* 0x180fe20000010069 */
[----:B------:R-:W-:Y:S01]  /*51c0*/  ISETP.GE.U32.AND P5, PT, R154, RZ, PT ;  /* 0x000000ff9a00720c */ /* 0x000fe20003fa6070 */
[----:B0-----:R-:W-:Y:S01]  /*51d0*/  FFMA.FTZ R107, R13, R104, R105 ;  /* 0x000000680d6b7223 */ /* 0x001fe20000010069 */
[----:B------:R-:W-:Y:S01]  /*51e0*/  FADD.FTZ R80, R126, -R81 ;  /* 0x800000517e507221 */ /* 0x000fe20000010000 */
[----:B------:R-:W-:Y:S01]  /*51f0*/  FADD.FTZ R82, R139, -R82 ;  /* 0x800000528b527221 */ /* 0x000fe20000010000 */
[----:B------:R-:W-:Y:S02]  /*5200*/  LOP3.LUT P2, RZ, R155, 0xff0000, RZ, 0xc0, !PT ;  /* 0x00ff00009bff7812 */ /* 0x000fe4000784c0ff */
[C---:B-----5:R-:W-:Y:S01]  /*5210*/  FMUL.FTZ R80, R17.reuse, R80 ;  /* 0x0000005011507220 */ /* 0x060fe20000410000 */
[----:B------:R-:W-:Y:S01]  /*5220*/  FMUL.FTZ R81, R17, R82 ;  /* 0x0000005211517220 */ /* 0x000fe20000410000 */
[----:B------:R-:W-:-:S02]  /*5230*/  ISETP.GE.U32.AND.EX P5, PT, R155, 0x1000000, PT, P5 ;  /* 0x010000009b00780c */ /* 0x000fc40003fa6150 */
[----:B------:R-:W-:Y:S01]  /*5240*/  FMUL.FTZ R82, R80, UR14 ;  /* 0x0000000e50527c20 */ /* 0x000fe20008410000 */
[----:B------:R-:W-:Y:S01]  /*5250*/  FMUL.FTZ R100, R81, UR14 ;  /* 0x0000000e51647c20 */ /* 0x000fe20008410000 */
[----:B------:R-:W-:-:S03]  /*5260*/  FFMA.FTZ R81, R115, R104, R105 ;  /* 0x0000006873517223 */ /* 0x000fc60000010069 */
[----:B------:R-:W-:Y:S02]  /*5270*/  FSEL R83, R82, RZ, P2 ;  /* 0x000000ff52537208 */ /* 0x000fe40001000000 */
[----:B------:R-:W-:Y:S02]  /*5280*/  FSEL R80, R100, RZ, P5 ;  /* 0x000000ff64507208 */ /* 0x000fe40002800000 */
[----:B------:R-:W-:Y:S02]  /*5290*/  LOP3.LUT P5, RZ, R149, 0xff0000, RZ, 0xc0, !PT ;  /* 0x00ff000095ff7812 */ /* 0x000fe400078ac0ff */
[----:B------:R-:W-:Y:S01]  /*52a0*/  F2FP.F16.F32.PACK_AB R83, R80, R83 ;  /* 0x000000535053723e */ /* 0x000fe200000000ff */
[----:B------:R-:W-:Y:S01]  /*52b0*/  FADD.FTZ R80, R114, -R81 ;  /* 0x8000005172507221 */ /* 0x000fe20000010000 */
[----:B------:R-:W-:Y:S01]  /*52c0*/  FSEL R103, R82, RZ, P5 ;  /* 0x000000ff52677208 */ /* 0x000fe20002800000 */
[----:B------:R-:W-:Y:S01]  /*52d0*/  FFMA.FTZ R82, R124, R104, R105 ;  /* 0x000000687c527223 */ /* 0x000fe20000010069 */
[----:B------:R-:W-:Y:S01]  /*52e0*/  ISETP.GE.U32.AND P2, PT, R148, RZ, PT ;  /* 0x000000ff9400720c */ /* 0x000fe20003f46070 */
[----:B------:R-:W-:Y:S01]  /*52f0*/  FMUL.FTZ R80, R17, R80 ;  /* 0x0000005011507220 */ /* 0x000fe20000410000 */
[----:B------:R-:W-:Y:S01]  /*5300*/  LOP3.LUT P5, RZ, R149, 0xff, RZ, 0xc0, !PT ;  /* 0x000000ff95ff7812 */ /* 0x000fe200078ac0ff */
[----:B------:R-:W-:Y:S01]  /*5310*/  FADD.FTZ R82, R125, -R82 ;  /* 0x800000527d527221 */ /* 0x000fe20000010000 */
[----:B------:R-:W-:Y:S01]  /*5320*/  ISETP.GE.U32.AND.EX P2, PT, R149, 0x1000000, PT, P2 ;  /* 0x010000009500780c */ /* 0x000fe20003f46120 */
[----:B------:R-:W-:-:S02]  /*5330*/  FMUL.FTZ R80, R80, UR14 ;  /* 0x0000000e50507c20 */ /* 0x000fc40008410000 */
[----:B------:R-:W-:Y:S01]  /*5340*/  FMUL.FTZ R82, R17, R82 ;  /* 0x0000005211527220 */ /* 0x000fe20000410000 */
[----:B------:R-:W-:Y:S02]  /*5350*/  FSEL R100, R100, RZ, P2 ;  /* 0x000000ff64647208 */ /* 0x000fe40001000000 */
[C---:B------:R-:W-:Y:S01]  /*5360*/  LOP3.LUT P2, RZ, R155.reuse, 0xff, RZ, 0xc0, !PT ;  /* 0x000000ff9bff7812 */ /* 0x040fe2000784c0ff */
[----:B------:R-:W-:Y:S01]  /*5370*/  FMUL.FTZ R81, R82, UR14 ;  /* 0x0000000e52517c20 */ /* 0x000fe20008410000 */
[C---:B------:R-:W-:Y:S02]  /*5380*/  FSEL R102, R80.reuse, RZ, P5 ;  /* 0x000000ff50667208 */ /* 0x040fe40002800000 */
[----:B------:R-:W-:Y:S02]  /*5390*/  LOP3.LUT P5, RZ, R155, 0xff00, RZ, 0xc0, !PT ;  /* 0x0000ff009bff7812 */ /* 0x000fe400078ac0ff */
[----:B------:R-:W-:Y:S02]  /*53a0*/  FSEL R82, R80, RZ, P2 ;  /* 0x000000ff50527208 */ /* 0x000fe40001000000 */
[----:B------:R-:W-:-:S02]  /*53b0*/  LOP3.LUT P2, RZ, R149, 0xff00, RZ, 0xc0, !PT ;  /* 0x0000ff0095ff7812 */ /* 0x000fc4000784c0ff */
[C---:B------:R-:W-:Y:S02]  /*53c0*/  FSEL R101, R81.reuse, RZ, P5 ;  /* 0x000000ff51657208 */ /* 0x040fe40002800000 */
[----:B------:R-:W-:Y:S02]  /*53d0*/  FSEL R81, R81, RZ, P2 ;  /* 0x000000ff51517208 */ /* 0x000fe40001000000 */
[----:B------:R-:W-:Y:S01]  /*53e0*/  F2FP.F16.F32.PACK_AB R103, R100, R103 ;  /* 0x000000676467723e */ /* 0x000fe200000000ff */
[--C-:B------:R-:W-:Y:S01]  /*53f0*/  FFMA.FTZ R100, R110, R104, R105.reuse ;  /* 0x000000686e647223 */ /* 0x100fe20000010069 */
[----:B------:R-:W-:Y:S01]  /*5400*/  F2FP.F16.F32.PACK_AB R102, R81, R102 ;  /* 0x000000665166723e */ /* 0x000fe200000000ff */
[----:B------:R-:W-:Y:S01]  /*5410*/  FFMA.FTZ R81, R111, R104, R105 ;  /* 0x000000686f517223 */ /* 0x000fe20000010069 */
[C---:B------:R-:W-:Y:S01]  /*5420*/  LOP3.LUT P2, RZ, R154.reuse, 0xff0000, RZ, 0xc0, !PT ;  /* 0x00ff00009aff7812 */ /* 0x040fe2000784c0ff */
[----:B------:R-:W-:Y:S01]  /*5430*/  FADD.FTZ R100, R113, -R100 ;  /* 0x8000006471647221 */ /* 0x000fe20000010000 */
[----:B------:R-:W-:Y:S01]  /*5440*/  LOP3.LUT P5, RZ, R154, 0xff000000, RZ, 0xc0, !PT ;  /* 0xff0000009aff7812 */ /* 0x000fe200078ac0ff */
[----:B------:R-:W-:Y:S01]  /*5450*/  FADD.FTZ R80, R108, -R81 ;  /* 0x800000516c507221 */ /* 0x000fe20000010000 */
[----:B------:R-:W-:Y:S01]  /*5460*/  F2FP.F16.F32.PACK_AB R82, R101, R82 ;  /* 0x000000526552723e */ /* 0x000fe200000000ff */
[----:B------:R-:W-:-:S02]  /*5470*/  FMUL.FTZ R81, R17, R100 ;  /* 0x0000006411517220 */ /* 0x000fc40000410000 */
[----:B------:R-:W-:Y:S02]  /*5480*/  FMUL.FTZ R80, R17, R80 ;  /* 0x0000005011507220 */ /* 0x000fe40000410000 */
[----:B------:R-:W-:Y:S02]  /*5490*/  FMUL.FTZ R106, R81, UR14 ;  /* 0x0000000e516a7c20 */ /* 0x000fe40008410000 */
[----:B------:R-:W-:-:S03]  /*54a0*/  FMUL.FTZ R100, R80, UR14 ;  /* 0x0000000e50647c20 */ /* 0x000fc60008410000 */
[----:B------:R-:W-:Y:S02]  /*54b0*/  FSEL R80, R106, RZ, P5 ;  /* 0x000000ff6a507208 */ /* 0x000fe40002800000 */
[----:B------:R-:W-:Y:S02]  /*54c0*/  FSEL R81, R100, RZ, P2 ;  /* 0x000000ff64517208 */ /* 0x000fe40001000000 */
[----:B------:R-:W-:Y:S02]  /*54d0*/  LOP3.LUT P2, RZ, R148, 0xff0000, RZ, 0xc0, !PT ;  /* 0x00ff000094ff7812 */ /* 0x000fe4000784c0ff */
[----:B------:R-:W-:Y:S01]  /*54e0*/  F2FP.F16.F32.PACK_AB R81, R80, R81 ;  /* 0x000000515051723e */ /* 0x000fe200000000ff */
[----:B------:R-:W-:Y:S01]  /*54f0*/  FFMA.FTZ R80, R14, R104, R105 ;  /* 0x000000680e507223 */ /* 0x000fe20000010069 */
[----:B------:R-:W-:Y:S02]  /*5500*/  FSEL R101, R100, RZ, P2 ;  /* 0x000000ff64657208 */ /* 0x000fe40001000000 */
[C---:B------:R-:W-:Y:S01]  /*5510*/  LOP3.LUT P5, RZ, R148.reuse, 0xff000000, RZ, 0xc0, !PT ;  /* 0xff00000094ff7812 */ /* 0x040fe200078ac0ff */
[----:B------:R-:W-:Y:S01]  /*5520*/  FADD.FTZ R80, R15, -R80 ;  /* 0x800000500f507221 */ /* 0x000fe20000010000 */
[----:B------:R-:W-:-:S02]  /*5530*/  LOP3.LUT P2, RZ, R148, 0xff00, RZ, 0xc0, !PT ;  /* 0x0000ff0094ff7812 */ /* 0x000fc4000784c0ff */
[----:B------:R-:W-:Y:S01]  /*5540*/  FSEL R106, R106, RZ, P5 ;  /* 0x000000ff6a6a7208 */ /* 0x000fe20002800000 */
[C---:B------:R-:W-:Y:S01]  /*5550*/  FMUL.FTZ R100, R17.reuse, R80 ;  /* 0x0000005011647220 */ /* 0x040fe20000410000 */
[----:B------:R-:W-:Y:S01]  /*5560*/  FADD.FTZ R80, R12, -R107 ;  /* 0x8000006b0c507221 */ /* 0x000fe20000010000 */
[----:B------:R-:W-:Y:S02]  /*5570*/  LOP3.LUT P5, RZ, R154, 0xff00, RZ, 0xc0, !PT ;  /* 0x0000ff009aff7812 */ /* 0x000fe400078ac0ff */
[----:B------:R-:W-:Y:S01]  /*5580*/  FMUL.FTZ R100, R100, UR14 ;  /* 0x0000000e64647c20 */ /* 0x000fe20008410000 */
[----:B------:R-:W-:Y:S01]  /*5590*/  FMUL.FTZ R80, R17, R80 ;  /* 0x0000005011507220 */ /* 0x000fe20000410000 */
[----:B------:R-:W-:-:S03]  /*55a0*/  F2FP.F16.F32.PACK_AB R101, R106, R101 ;  /* 0x000000656a65723e */ /* 0x000fc600000000ff */
[----:B------:R-:W-:Y:S01]  /*55b0*/  FSEL R107, R100, RZ, P2 ;  /* 0x000000ff646b7208 */ /* 0x000fe20001000000 */
        /* <DEDUP_REMOVED lines=9> */
.L_x_799:
        /* <DEDUP_REMOVED lines=8> */
[--C-:B------:R-:W-:Y:S02]  /*56d0*/  HADD2.F32 R94, -RZ, R23.reuse.H0_H0 ;  /* 0x20000017ff5e7230 */ /* 0x100fe40000004100 */
[-C--:B------:R-:W-:Y:S01]  /*56e0*/  FFMA.FTZ R100, R142, R104.reuse, R105 ;  /* 0x000000688e647223 */ /* 0x080fe20000010069 */
[----:B------:R-:W-:Y:S02]  /*56f0*/  HADD2.F32 R101, -RZ, R23.H1_H1 ;  /* 0x30000017ff657230 */ /* 0x000fe40000004100 */
[----:B------:R-:W-:Y:S01]  /*5700*/  FADD.FTZ R92, R126, -R93 ;  /* 0x8000005d7e5c7221 */ /* 0x000fe20000010000 */
[--C-:B------:R-:W-:Y:S01]  /*5710*/  FFMA.FTZ R93, R115, R104, R105.reuse ;  /* 0x00000068735d7223 */ /* 0x100fe20000010069 */
[----:B------:R-:W-:Y:S01]  /*5720*/  FADD.FTZ R100, R139, -R100 ;  /* 0x800000648b647221 */ /* 0x000fe20000010000 */
[--C-:B------:R-:W-:Y:S02]  /*5730*/  HADD2.F32 R95, -RZ, R22.reuse.H0_H0 ;  /* 0x20000016ff5f7230 */ /* 0x100fe40000004100 */
[C---:B-----5:R-:W-:Y:S01]  /*5740*/  FFMA.FTZ R102, R17.reuse, R92, R94 ;  /* 0x0000005c11667223 */ /* 0x060fe2000001005e */
[----:B------:R-:W-:Y:S01]  /*5750*/  FFMA.FTZ R94, R124, R104, R105 ;  /* 0x000000687c5e7223 */ /* 0x000fe20000010069 */
[----:B------:R-:W-:Y:S01]  /*5760*/  FADD.FTZ R92, R114, -R93 ;  /* 0x8000005d725c7221 */ /* 0x000fe20000010000 */
[----:B------:R-:W-:Y:S01]  /*5770*/  FFMA.FTZ R93, R17, R100, R101 ;  /* 0x00000064115d7223 */ /* 0x000fe20000010065 */
[----:B------:R-:W-:-:S02]  /*5780*/  HADD2.F32 R100, -RZ, R22.H1_H1 ;  /* 0x30000016ff647230 */ /* 0x000fc40000004100 */
[----:B------:R-:W-:Y:S01]  /*5790*/  FADD.FTZ R94, R125, -R94 ;  /* 0x8000005e7d5e7221 */ /* 0x000fe20000010000 */
[----:B------:R-:W-:Y:S01]  /*57a0*/  ISETP.GE.U32.AND P2, PT, R148, RZ, PT ;  /* 0x000000ff9400720c */ /* 0x000fe20003f46070 */
[----:B------:R-:W-:Y:S01]  /*57b0*/  FFMA.FTZ R92, R17, R92, R95 ;  /* 0x0000005c115c7223 */ /* 0x000fe2000001005f */
[----:B------:R-:W-:Y:S01]  /*57c0*/  F2FP.F16.F32.PACK_AB R95, R93, R102 ;  /* 0x000000665d5f723e */ /* 0x000fe200000000ff */
[----:B------:R-:W-:Y:S01]  /*57d0*/  FFMA.FTZ R101, R17, R94, R100 ;  /* 0x0000005e11657223 */ /* 0x000fe20000010064 */
[----:B------:R-:W-:Y:S01]  /*57e0*/  FMUL.FTZ R94, R93, UR14 ;  /* 0x0000000e5d5e7c20 */ /* 0x000fe20008410000 */
[C---:B------:R-:W-:Y:S01]  /*57f0*/  ISETP.GE.U32.AND.EX P2, PT, R149.reuse, 0x1000000, PT, P2 ;  /* 0x010000009500780c */ /* 0x040fe20003f46120 */
[----:B------:R-:W-:Y:S01]  /*5800*/  FMUL.FTZ R102, R102, UR14 ;  /* 0x0000000e66667c20 */ /* 0x000fe20008410000 */
[----:B------:R-:W-:Y:S01]  /*5810*/  LOP3.LUT P5, RZ, R149, 0xff0000, RZ, 0xc0, !PT ;  /* 0x00ff000095ff7812 */ /* 0x000fe200078ac0ff */
[----:B------:R-:W-:Y:S01]  /*5820*/  FMUL.FTZ R93, R92, UR14 ;  /* 0x0000000e5c5d7c20 */ /* 0x000fe20008410000 */
[----:B------:R-:W-:-:S02]  /*5830*/  FSEL R100, R94, RZ, P2 ;  /* 0x000000ff5e647208 */ /* 0x000fc40001000000 */
[C---:B------:R-:W-:Y:S01]  /*5840*/  F2FP.F16.F32.PACK_AB R94, R101.reuse, R92 ;  /* 0x0000005c655e723e */ /* 0x040fe200000000ff */
[----:B------:R-:W-:Y:S01]  /*5850*/  FMUL.FTZ R101, R101, UR14 ;  /* 0x0000000e65657c20 */ /* 0x000fe20008410000 */
[----:B------:R-:W-:Y:S02]  /*5860*/  FSEL R103, R102, RZ, P5 ;  /* 0x000000ff66677208 */ /* 0x000fe40002800000 */
[C---:B------:R-:W-:Y:S02]  /*5870*/  LOP3.LUT P2, RZ, R149.reuse, 0xff, RZ, 0xc0, !PT ;  /* 0x000000ff95ff7812 */ /* 0x040fe4000784c0ff */
[----:B------:R-:W-:Y:S02]  /*5880*/  LOP3.LUT P5, RZ, R149, 0xff00, RZ, 0xc0, !PT ;  /* 0x0000ff0095ff7812 */ /* 0x000fe400078ac0ff */
[----:B------:R-:W-:Y:S02]  /*5890*/  FSEL R93, R93, RZ, P2 ;  /* 0x000000ff5d5d7208 */ /* 0x000fe40001000000 */
[----:B------:R-:W-:-:S02]  /*58a0*/  FSEL R102, R101, RZ, P5 ;  /* 0x000000ff65667208 */ /* 0x000fc40002800000 */
[----:B------:R-:W-:Y:S01]  /*58b0*/  F2FP.F16.F32.PACK_AB R103, R100, R103 ;  /* 0x000000676467723e */ /* 0x000fe200000000ff */
[-CC-:B------:R-:W-:Y:S01]  /*58c0*/  FFMA.FTZ R100, R110, R104.reuse, R105.reuse ;  /* 0x000000686e647223 */ /* 0x180fe20000010069 */
[----:B------:R-:W-:Y:S01]  /*58d0*/  F2FP.F16.F32.PACK_AB R102, R102, R93 ;  /* 0x0000005d6666723e */ /* 0x000fe200000000ff */
[----:B------:R-:W-:Y:S01]  /*58e0*/  FFMA.FTZ R93, R111, R104, R105 ;  /* 0x000000686f5d7223 */ /* 0x000fe20000010069 */
[----:B------:R-:W-:Y:S01]  /*58f0*/  LOP3.LUT P2, RZ, R148, 0xff0000, RZ, 0xc0, !PT ;  /* 0x00ff000094ff7812 */ /* 0x000fe2000784c0ff */
[----:B0-----:R-:W-:Y:S01]  /*5900*/  FADD.FTZ R106, R113, -R100 ;  /* 0x80000064716a7221 */ /* 0x001fe20000010000 */
[--C-:B------:R-:W-:Y:S02]  /*5910*/  HADD2.F32 R100, -RZ, R21.reuse.H0_H0 ;  /* 0x20000015ff647230 */ /* 0x100fe40000004100 */
[----:B------:R-:W-:Y:S01]  /*5920*/  FADD.FTZ R92, R108, -R93 ;  /* 0x8000005d6c5c7221 */ /* 0x000fe20000010000 */
[----:B------:R-:W-:Y:S01]  /*5930*/  HADD2.F32 R93, -RZ, R21.H1_H1 ;  /* 0x30000015ff5d7230 */ /* 0x000fe20000004100 */
[----:B------:R-:W-:-:S02]  /*5940*/  LOP3.LUT P5, RZ, R148, 0xff000000, RZ, 0xc0, !PT ;  /* 0xff00000094ff7812 */ /* 0x000fc400078ac0ff */
[C---:B------:R-:W-:Y:S01]  /*5950*/  FFMA.FTZ R107, R17.reuse, R92, R100 ;  /* 0x0000005c116b7223 */ /* 0x040fe20000010064 */
[----:B------:R-:W-:Y:S01]  /*5960*/  FFMA.FTZ R100, R14, R104, R105 ;  /* 0x000000680e647223 */ /* 0x000fe20000010069 */
[----:B------:R-:W-:Y:S01]  /*5970*/  FFMA.FTZ R156, R17, R106, R93 ;  /* 0x0000006a119c7223 */ /* 0x000fe2000001005d */
[----:B------:R-:W-:Y:S02]  /*5980*/  FFMA.FTZ R93, R13, R104, R105 ;  /* 0x000000680d5d7223 */ /* 0x000fe40000010069 */
[----:B------:R-:W-:Y:S01]  /*5990*/  FADD.FTZ R106, R15, -R100 ;  /* 0x800000640f6a7221 */ /* 0x000fe20000010000 */
[--C-:B------:R-:W-:Y:S02]  /*59a0*/  HADD2.F32 R100, -RZ, R20.reuse.H0_H0 ;  /* 0x20000014ff647230 */ /* 0x100fe40000004100 */
[----:B------:R-:W-:Y:S01]  /*59b0*/  FADD.FTZ R92, R12, -R93 ;  /* 0x8000005d0c5c7221 */ /* 0x000fe20000010000 */
[----:B------:R-:W-:-:S03]  /*59c0*/  HADD2.F32 R93, -RZ, R20.H1_H1 ;  /* 0x30000014ff5d7230 */ /* 0x000fc60000004100 */
[----:B------:R-:W-:Y:S01]  /*59d0*/  FFMA.FTZ R92, R17, R92, R100 ;  /* 0x0000005c115c7223 */ /* 0x000fe20000010064 */
[----:B------:R-:W-:Y:S01]  /*59e0*/  FMUL.FTZ R100, R107, UR14 ;  /* 0x0000000e6b647c20 */ /* 0x000fe20008410000 */
[----:B------:R-:W-:Y:S01]  /*59f0*/  FFMA.FTZ R101, R17, R106, R93 ;  /* 0x0000006a11657223 */ /* 0x000fe2000001005d */
[C---:B------:R-:W-:Y:S01]  /*5a00*/  F2FP.F16.F32.PACK_AB R93, R156.reuse, R107 ;  /* 0x0000006b9c5d723e */ /* 0x040fe200000000ff */
[----:B------:R-:W-:Y:S02]  /*5a10*/  FMUL.FTZ R156, R156, UR14 ;  /* 0x0000000e9c9c7c20 */ /* 0x000fe40008410000 */
[----:B------:R-:W-:Y:S01]  /*5a20*/  FSEL R106, R100, RZ, P2 ;  /* 0x000000ff646a7208 */ /* 0x000fe20001000000 */
        /* <DEDUP_REMOVED lines=8> */
[----:B------:R-:W-:Y:S02]  /*5ab0*/  F2FP.F16.F32.PACK_AB R101, R143, R106 ;  /* 0x0000006a8f65723e */ /* 0x000fe400000000ff */
[----:B------:R-:W-:Y:S01]  /*5ac0*/  F2FP.F16.F32.PACK_AB R100, R107, R100 ;  /* 0x000000646b64723e */ /* 0x000fe200000000ff */
[----:B------:R-:W-:Y:S06]  /*5ad0*/  BRA `(.L_x_802) ;  /* 0x0000000800c47947 */ /* 0x000fec0003800000 */
.L_x_805:
[-CC-:B------:R-:W-:Y:S01]  /*5ae0*/  FFMA.FTZ R101, R127, R104.reuse, R105.reuse ;  /* 0x000000687f657223 */ /* 0x180fe20000010069 */
[----:B------:R-:W-:Y:S01]  /*5af0*/  FFMA.FTZ R102, R142, R104, R105 ;  /* 0x000000688e667223 */ /* 0x000fe20000010069 */
[----:B------:R-:W-:Y:S02]  /*5b00*/  ISETP.GE.U32.AND P2, PT, R148, RZ, PT ;  /* 0x000000ff9400720c */ /* 0x000fe40003f46070 */
[----:B------:R-:W-:Y:S01]  /*5b10*/  FADD.FTZ R100, R126, -R101 ;  /* 0x800000657e647221 */ /* 0x000fe20000010000 */
[----:B0-----:R-:W-:Y:S01]  /*5b20*/  FADD.FTZ R106, R139, -R102 ;  /* 0x800000668b6a7221 */ /* 0x001fe20000010000 */
[--C-:B------:R-:W-:Y:S01]  /*5b30*/  HADD2.F32 R102, -RZ, R23.reuse.H0_H0 ;  /* 0x20000017ff667230 */ /* 0x100fe20000004100 */
[C---:B------:R-:W-:Y:S01]  /*5b40*/  LOP3.LUT P5, RZ, R149.reuse, 0xff0000, RZ, 0xc0, !PT ;  /* 0x00ff000095ff7812 */ /* 0x040fe200078ac0ff */
[----:B------:R-:W-:Y:S01]  /*5b50*/  HADD2.F32 R101, -RZ, R23.H1_H1 ;  /* 0x30000017ff657230 */ /* 0x000fe20000004100 */
[----:B------:R-:W-:Y:S02]  /*5b60*/  ISETP.GE.U32.AND.EX P2, PT, R149, 0x1000000, PT, P2 ;  /* 0x010000009500780c */ /* 0x000fe40003f46120 */
[C---:B-----5:R-:W-:Y:S01]  /*5b70*/  FFMA.FTZ R103, R17.reuse, R100, R102 ;  /* 0x0000006411677223 */ /* 0x060fe20000010066 */
[----:B------:R-:W-:Y:S01]  /*5b80*/  FFMA.FTZ R102, R124, R104, R105 ;  /* 0x000000687c667223 */ /* 0x000fe20000010069 */
[----:B------:R-:W-:Y:S01]  /*5b90*/  FFMA.FTZ R107, R17, R106, R101 ;  /* 0x0000006a116b7223 */ /* 0x000fe20000010065 */
[----:B------:R-:W-:Y:S01]  /*5ba0*/  FFMA.FTZ R101, R115, R104, R105 ;  /* 0x0000006873657223 */ /* 0x000fe20000010069 */
[----:B------:R-:W-:Y:S01]  /*5bb0*/  FMUL.FTZ R103, R103, UR14 ;  /* 0x0000000e67677c20 */ /* 0x000fe20008410000 */
[----:B------:R-:W-:Y:S01]  /*5bc0*/  FADD.FTZ R106, R125, -R102 ;  /* 0x800000667d6a7221 */ /* 0x000fe20000010000 */
[----:B------:R-:W-:-:S02]  /*5bd0*/  HADD2.F32 R102, -RZ, R22.H0_H0 ;  /* 0x20000016ff667230 */ /* 0x000fc40000004100 */
[----:B------:R-:W-:Y:S01]  /*5be0*/  FADD.FTZ R100, R114, -R101 ;  /* 0x8000006572647221 */ /* 0x000fe20000010000 */
[----:B------:R-:W-:Y:S02]  /*5bf0*/  HADD2.F32 R101, -RZ, R22.H1_H1 ;  /* 0x30000016ff657230 */ /* 0x000fe40000004100 */
[----:B------:R-:W-:Y:S01]  /*5c00*/  FMUL.FTZ R107, R107, UR14 ;  /* 0x0000000e6b6b7c20 */ /* 0x000fe20008410000 */
[----:B------:R-:W-:Y:S01]  /*5c10*/  FSEL R103, R103, RZ, P5 ;  /* 0x000000ff67677208 */ /* 0x000fe20002800000 */
[----:B------:R-:W-:Y:S01]  /*5c20*/  FFMA.FTZ R100, R17, R100, R102 ;  /* 0x0000006411647223 */ /* 0x000fe20000010066 */
[----:B------:R-:W-:Y:S01]  /*5c30*/  LOP3.LUT P5, RZ, R149, 0xff, RZ, 0xc0, !PT ;  /* 0x000000ff95ff7812 */ /* 0x000fe200078ac0ff */
[----:B------:R-:W-:Y:S01]  /*5c40*/  FFMA.FTZ R101, R17, R106, R101 ;  /* 0x0000006a11657223 */ /* 0x000fe20000010065 */
[----:B------:R-:W-:Y:S01]  /*5c50*/  FSEL R102, R107, RZ, P2 ;  /* 0x000000ff6b667208 */ /* 0x000fe20001000000 */
[----:B------:R-:W-:Y:S01]  /*5c60*/  FMUL.FTZ R100, R100, UR14 ;  /* 0x0000000e64647c20 */ /* 0x000fe20008410000 */
[----:B------:R-:W-:Y:S01]  /*5c70*/  LOP3.LUT P2, RZ, R149, 0xff00, RZ, 0xc0, !PT ;  /* 0x0000ff0095ff7812 */ /* 0x000fe2000784c0ff */
[----:B------:R-:W-:Y:S01]  /*5c80*/  FMUL.FTZ R101, R101, UR14 ;  /* 0x0000000e65657c20 */ /* 0x000fe20008410000 */
[----:B------:R-:W-:Y:S01]  /*5c90*/  F2FP.F16.F32.PACK_AB R103, R102, R103 ;  /* 0x000000676667723e */ /* 0x000fe200000000ff */
[----:B------:R-:W-:Y:S01]  /*5ca0*/  FFMA.FTZ R106, R110, R104, R105 ;  /* 0x000000686e6a7223 */ /* 0x000fe20000010069 */
[----:B------:R-:W-:-:S02]  /*5cb0*/  FSEL R100, R100, RZ, P5 ;  /* 0x000000ff64647208 */ /* 0x000fc40002800000 */
[----:B------:R-:W-:Y:S01]  /*5cc0*/  FSEL R101, R101, RZ, P2 ;  /* 0x000000ff65657208 */ /* 0x000fe20001000000 */
[----:B------:R-:W-:Y:S01]  /*5cd0*/  FADD.FTZ R156, R113, -R106 ;  /* 0x8000006a719c7221 */ /* 0x000fe20000010000 */
[----:B------:R-:W-:Y:S01]  /*5ce0*/  HADD2.F32 R106, -RZ, R21.H0_H0 ;  /* 0x20000015ff6a7230 */ /* 0x000fe20000004100 */
[C---:B------:R-:W-:Y:S02]  /*5cf0*/  LOP3.LUT P2, RZ, R148.reuse, 0xff0000, RZ, 0xc0, !PT ;  /* 0x00ff000094ff7812 */ /* 0x040fe4000784c0ff */
[----:B------:R-:W-:Y:S01]  /*5d00*/  F2FP.F16.F32.PACK_AB R102, R101, R100 ;  /* 0x000000646566723e */ /* 0x000fe200000000ff */
[----:B------:R-:W-:Y:S01]  /*5d10*/  FFMA.FTZ R101, R111, R104, R105 ;  /* 0x000000686f657223 */ /* 0x000fe20000010069 */
[----:B------:R-:W-:-:S03]  /*5d20*/  LOP3.LUT P5, RZ, R148, 0xff000000, RZ, 0xc0, !PT ;  /* 0xff00000094ff7812 */ /* 0x000fc600078ac0ff */
[----:B------:R-:W-:Y:S01]  /*5d30*/  FADD.FTZ R100, R108, -R101 ;  /* 0x800000656c647221 */ /* 0x000fe20000010000 */
[----:B------:R-:W-:-:S03]  /*5d40*/  HADD2.F32 R101, -RZ, R21.H1_H1 ;  /* 0x30000015ff657230 */ /* 0x000fc60000004100 */
[C---:B------:R-:W-:Y:S01]  /*5d50*/  FFMA.FTZ R107, R17.reuse, R100, R106 ;  /* 0x00000064116b7223 */ /* 0x040fe2000001006a */
[----:B------:R-:W-:Y:S01]  /*5d60*/  FFMA.FTZ R106, R14, R104, R105 ;  /* 0x000000680e6a7223 */ /* 0x000fe20000010069 */
[----:B------:R-:W-:Y:S01]  /*5d70*/  FFMA.FTZ R143, R17, R156, R101 ;  /* 0x0000009c118f7223 */ /* 0x000fe20000010065 */
[----:B------:R-:W-:Y:S01]  /*5d80*/  FFMA.FTZ R101, R13, R104, R105 ;  /* 0x000000680d657223 */ /* 0x000fe20000010069 */
[----:B------:R-:W-:Y:S01]  /*5d90*/  FMUL.FTZ R107, R107, UR14 ;  /* 0x0000000e6b6b7c20 */ /* 0x000fe20008410000 */
[----:B------:R-:W-:Y:S01]  /*5da0*/  FADD.FTZ R156, R15, -R106 ;  /* 0x8000006a0f9c7221 */ /* 0x000fe20000010000 */
[--C-:B------:R-:W-:Y:S02]  /*5db0*/  HADD2.F32 R106, -RZ, R20.reuse.H0_H0 ;  /* 0x20000014ff6a7230 */ /* 0x100fe40000004100 */
[----:B------:R-:W-:Y:S01]  /*5dc0*/  FADD.FTZ R100, R12, -R101 ;  /* 0x800000650c647221 */ /* 0x000fe20000010000 */
[----:B------:R-:W-:Y:S02]  /*5dd0*/  HADD2.F32 R101, -RZ, R20.H1_H1 ;  /* 0x30000014ff657230 */ /* 0x000fe40000004100 */
[----:B------:R-:W-:Y:S01]  /*5de0*/  FMUL.FTZ R143, R143, UR14 ;  /* 0x0000000e8f8f7c20 */ /* 0x000fe20008410000 */
[----:B------:R-:W-:Y:S01]  /*5df0*/  FFMA.FTZ R100, R17, R100, R106 ;  /* 0x0000006411647223 */ /* 0x000fe2000001006a */
[----:B------:R-:W-:Y:S01]  /*5e00*/  FSEL R106, R107, RZ, P2 ;  /* 0x000000ff6b6a7208 */ /* 0x000fe20001000000 */
[----:B------:R-:W-:-:S02]  /*5e10*/  FFMA.FTZ R101, R17, R156, R101 ;  /* 0x0000009c11657223 */ /* 0x000fc40000010065 */
[----:B------:R-:W-:Y:S01]  /*5e20*/  FSEL R143, R143, RZ, P5 ;  /* 0x000000ff8f8f7208 */ /* 0x000fe20002800000 */
[----:B------:R-:W-:Y:S01]  /*5e30*/  FMUL.FTZ R100, R100, UR14 ;  /* 0x0000000e64647c20 */ /* 0x000fe20008410000 */
[C---:B------:R-:W-:Y:S01]  /*5e40*/  LOP3.LUT P2, RZ, R148.reuse, 0xff00, RZ, 0xc0, !PT ;  /* 0x0000ff0094ff7812 */ /* 0x040fe2000784c0ff */
[----:B------:R-:W-:Y:S01]  /*5e50*/  FMUL.FTZ R101, R101, UR14 ;  /* 0x0000000e65657c20 */ /* 0x000fe20008410000 */
[----:B------:R-:W-:-:S04]  /*5e60*/  LOP3.LUT P5, RZ, R148, 0xff, RZ, 0xc0, !PT ;  /* 0x000000ff94ff7812 */ /* 0x000fc800078ac0ff */
[----:B------:R-:W-:Y:S02]  /*5e70*/  FSEL R107, R101, RZ, P2 ;  /* 0x000000ff656b7208 */ /* 0x000fe40001000000 */
[----:B------:R-:W-:Y:S02]  /*5e80*/  FSEL R100, R100, RZ, P5 ;  /* 0x000000ff64647208 */ /* 0x000fe40002800000 */
[----:B------:R-:W-:Y:S02]  /*5e90*/  F2FP.F16.F32.PACK_AB R101, R143, R106 ;  /* 0x0000006a8f65723e */ /* 0x000fe400000000ff */
[----:B------:R-:W-:Y:S01]  /*5ea0*/  F2FP.F16.F32.PACK_AB R100, R107, R100 ;  /* 0x000000646b64723e */ /* 0x000fe200000000ff */
[----:B------:R-:W-:Y:S06]  /*5eb0*/  BRA `(.L_x_802) ;  /* 0x0000000400cc7947 */ /* 0x000fec0003800000 */
.L_x_804:
[----:B-1----:R-:W1:Y:S02]  /*5ec0*/  LDC.64 R100, c[0x0][0x478] ;  /* 0x00011e00ff647b82 */ /* 0x002e640000000a00 */
[----:B-1----:R-:W-:-:S04]  /*5ed0*/  ISETP.NE.U32.AND P1, PT, R100, RZ, PT ;  /* 0x000000ff6400720c */ /* 0x002fc80003f25070 */
        /* <DEDUP_REMOVED lines=11> */
[C---:B------:R-:W-:Y:S01]  /*5f90*/  FMUL.FTZ R102, R17.reuse, R102 ;  /* 0x0000006611667220 */ /* 0x040fe20000410000 */
[----:B------:R-:W-:Y:S01]  /*5fa0*/  FADD.FTZ R92, R114, -R93 ;  /* 0x8000005d725c7221 */ /* 0x000fe20000010000 */
[----:B------:R-:W-:Y:S01]  /*5fb0*/  FMUL.FTZ R101, R17, R94 ;  /* 0x0000005e11657220 */ /* 0x000fe20000410000 */
[----:B------:R-:W-:Y:S01]  /*5fc0*/  FMUL.FTZ R100, R95, UR14 ;  /* 0x0000000e5f647c20 */ /* 0x000fe20008410000 */
[----:B------:R-:W-:Y:S01]  /*5fd0*/  LOP3.LUT P5, RZ, R149, 0xff0000, RZ, 0xc0, !PT ;  /* 0x00ff000095ff7812 */ /* 0x000fe200078ac0ff */
[----:B------:R-:W-:Y:S01]  /*5fe0*/  FMUL.FTZ R92, R17, R92 ;  /* 0x0000005c115c7220 */ /* 0x000fe20000410000 */
[C---:B------:R-:W-:Y:S01]  /*5ff0*/  F2FP.F16.F32.PACK_AB R95, R102.reuse, R95 ;  /* 0x0000005f665f723e */ /* 0x040fe200000000ff */
[----:B------:R-:W-:Y:S01]  /*6000*/  FMUL.FTZ R102, R102, UR14 ;  /* 0x0000000e66667c20 */ /* 0x000fe20008410000 */
[----:B------:R-:W-:Y:S01]  /*6010*/  ISETP.GE.U32.AND.EX P2, PT, R149, 0x1000000, PT, P2 ;  /* 0x010000009500780c */ /* 0x000fe20003f46120 */
[----:B------:R-:W-:Y:S01]  /*6020*/  FMUL.FTZ R93, R92, UR14 ;  /* 0x0000000e5c5d7c20 */ /* 0x000fe20008410000 */
[C---:B------:R-:W-:Y:S01]  /*6030*/  F2FP.F16.F32.PACK_AB R94, R101.reuse, R92 ;  /* 0x0000005c655e723e */ /* 0x040fe200000000ff */
[----:B------:R-:W-:Y:S01]  /*6040*/  FMUL.FTZ R101, R101, UR14 ;  /* 0x0000000e65657c20 */ /* 0x000fe20008410000 */
[----:B------:R-:W-:Y:S01]  /*6050*/  FSEL R100, R100, RZ, P5 ;  /* 0x000000ff64647208 */ /* 0x000fe20002800000 */
[----:B------:R-:W-:Y:S01]  /*6060*/  FFMA.FTZ R92, R110, R104, R105 ;  /* 0x000000686e5c7223 */ /* 0x000fe20000010069 */
[----:B------:R-:W-:-:S02]  /*6070*/  FSEL R103, R102, RZ, P2 ;  /* 0x000000ff66677208 */ /* 0x000fc40001000000 */
[----:B------:R-:W-:Y:S01]  /*6080*/  LOP3.LUT P5, RZ, R149, 0xff, RZ, 0xc0, !PT ;  /* 0x000000ff95ff7812 */ /* 0x000fe200078ac0ff */
[----:B------:R-:W-:Y:S01]  /*6090*/  FADD.FTZ R156, R113, -R92 ;  /* 0x8000005c719c7221 */ /* 0x000fe20000010000 */
[----:B------:R-:W-:Y:S02]  /*60a0*/  LOP3.LUT P2, RZ, R149, 0xff00, RZ, 0xc0, !PT ;  /* 0x0000ff0095ff7812 */ /* 0x000fe4000784c0ff */
[----:B------:R-:W-:Y:S01]  /*60b0*/  FSEL R93, R93, RZ, P5 ;  /* 0x000000ff5d5d7208 */ /* 0x000fe20002800000 */
[----:B------:R-:W-:Y:S01]  /*60c0*/  FMUL.FTZ R156, R17, R156 ;  /* 0x0000009c119c7220 */ /* 0x000fe20000410000 */
        /* <DEDUP_REMOVED lines=10> */
[----:B------:R-:W-:-:S03]  /*6170*/  FMUL.FTZ R101, R17, R100 ;  /* 0x0000006411657220 */ /* 0x000fc60000410000 */
        /* <DEDUP_REMOVED lines=10> */
[----:B------:R-:W-:Y:S02]  /*6220*/  FSEL R143, R156, RZ, P5 ;  /* 0x000000ff9c8f7208 */ /* 0x000fe40002800000 */
[----:B------:R-:W-:-:S02]  /*6230*/  LOP3.LUT P2, RZ, R148, 0xff, RZ, 0xc0, !PT ;  /* 0x000000ff94ff7812 */ /* 0x000fc4000784c0ff */
[----:B------:R-:W-:Y:S02]  /*6240*/  LOP3.LUT P5, RZ, R148, 0xff00, RZ, 0xc0, !PT ;  /* 0x0000ff0094ff7812 */ /* 0x000fe400078ac0ff */
[----:B------:R-:W-:Y:S02]  /*6250*/  FSEL R100, R100, RZ, P2 ;  /* 0x000000ff64647208 */ /* 0x000fe40001000000 */
[----:B------:R-:W-:Y:S02]  /*6260*/  FSEL R107, R101, RZ, P5 ;  /* 0x000000ff656b7208 */ /* 0x000fe40002800000 */
[----:B------:R-:W-:Y:S02]  /*6270*/  F2FP.F16.F32.PACK_AB R101, R143, R106 ;  /* 0x0000006a8f65723e */ /* 0x000fe400000000ff */
[----:B------:R-:W-:Y:S01]  /*6280*/  F2FP.F16.F32.PACK_AB R100, R107, R100 ;  /* 0x000000646b64723e */ /* 0x000fe200000000ff */
[----:B------:R-:W-:Y:S06]  /*6290*/  BRA `(.L_x_802) ;  /* 0x0000000000d47947 */ /* 0x000fec0003800000 */
.L_x_806:
[-CC-:B------:R-:W-:Y:S01]  /*62a0*/  FFMA.FTZ R101, R127, R104.reuse, R105.reuse ;  /* 0x000000687f657223 */ /* 0x180fe20000010069 */
[-C--:B------:R-:W-:Y:S01]  /*62b0*/  FFMA.FTZ R102, R142, R104.reuse, R105 ;  /* 0x000000688e667223 */ /* 0x080fe20000010069 */
[----:B------:R-:W-:Y:S02]  /*62c0*/  ISETP.GE.U32.AND P2, PT, R148, RZ, PT ;  /* 0x000000ff9400720c */ /* 0x000fe40003f46070 */
[----:B------:R-:W-:Y:S01]  /*62d0*/  FADD.FTZ R100, R126, -R101 ;  /* 0x800000657e647221 */ /* 0x000fe20000010000 */
[----:B0-----:R-:W-:Y:S01]  /*62e0*/  FADD.FTZ R106, R139, -R102 ;  /* 0x800000668b6a7221 */ /* 0x001fe20000010000 */
[-CC-:B------:R-:W-:Y:S01]  /*62f0*/  FFMA.FTZ R101, R115, R104.reuse, R105.reuse ;  /* 0x0000006873657223 */ /* 0x180fe20000010069 */
[----:B------:R-:W-:Y:S01]  /*6300*/  FFMA.FTZ R102, R124, R104, R105 ;  /* 0x000000687c667223 */ /* 0x000fe20000010069 */
[C---:B-----5:R-:W-:Y:S01]  /*6310*/  FMUL.FTZ R103, R17.reuse, R100 ;  /* 0x0000006411677220 */ /* 0x060fe20000410000 */
[----:B------:R-:W-:Y:S01]  /*6320*/  FMUL.FTZ R106, R17, R106 ;  /* 0x0000006a116a7220 */ /* 0x000fe20000410000 */
[----:B------:R-:W-:Y:S01]  /*6330*/  FADD.FTZ R100, R114, -R101 ;  /* 0x8000006572647221 */ /* 0x000fe20000010000 */
[----:B------:R-:W-:Y:S01]  /*6340*/  FADD.FTZ R102, R125, -R102 ;  /* 0x800000667d667221 */ /* 0x000fe20000010000 */
[----:B------:R-:W-:Y:S01]  /*6350*/  FMUL.FTZ R103, R103, UR14 ;  /* 0x0000000e67677c20 */ /* 0x000fe20008410000 */
[----:B------:R-:W-:Y:S01]  /*6360*/  FMUL.FTZ R106, R106, UR14 ;  /* 0x0000000e6a6a7c20 */ /* 0x000fe20008410000 */
[----:B------:R-:W-:Y:S01]  /*6370*/  LOP3.LUT P5, RZ, R149, 0xff0000, RZ, 0xc0, !PT ;  /* 0x00ff000095ff7812 */ /* 0x000fe200078ac0ff */
[----:B------:R-:W-:Y:S01]  /*6380*/  FMUL.FTZ R100, R17, R100 ;  /* 0x0000006411647220 */ /* 0x000fe20000410000 */
[----:B------:R-:W-:Y:S01]  /*6390*/  ISETP.GE.U32.AND.EX P2, PT, R149, 0x1000000, PT, P2 ;  /* 0x010000009500780c */ /* 0x000fe20003f46120 */
        /* <DEDUP_REMOVED lines=10> */
[----:B------:R-:W-:Y:S01]  /*6440*/  F2FP.F16.F32.PACK_AB R102, R101, R100 ;  /* 0x000000646566723e */ /* 0x000fe200000000ff */
[-CC-:B------:R-:W-:Y:S01]  /*6450*/  FFMA.FTZ R101, R111, R104.reuse, R105.reuse ;  /* 0x000000686f657223 */ /* 0x180fe20000010069 */
[----:B------:R-:W-:Y:S01]  /*6460*/  FFMA.FTZ R100, R110, R104, R105 ;  /* 0x000000686e647223 */ /* 0x000fe20000010069 */
[----:B------:R-:W-:-:S02]  /*6470*/  LOP3.LUT P2, RZ, R148, 0xff0000, RZ, 0xc0, !PT ;  /* 0x00ff000094ff7812 */ /* 0x000fc4000784c0ff */
        /* <DEDUP_REMOVED lines=21> */
[----:B------:R-:W-:Y:S02]  /*65d0*/  F2FP.F16.F32.PACK_AB R101, R156, R101 ;  /* 0x000000659c65723e */ /* 0x000fe400000000ff */
[----:B------:R-:W-:-:S07]  /*65e0*/  F2FP.F16.F32.PACK_AB R100, R107, R100 ;  /* 0x000000646b64723e */ /* 0x000fce00000000ff */
.L_x_802:
        /* <DEDUP_REMOVED lines=10> */
.L_x_798:
[----:B------:R-:W-:Y:S05]  /*6690*/  BSYNC.RECONVERGENT B1 ;  /* 0x0000000000017941 */ /* 0x000fea0003800200 */
.L_x_797:
        /* <DEDUP_REMOVED lines=19> */
[--C-:B------:R-:W-:Y:S02]  /*67d0*/  HADD2.F32 R93, -RZ, R98.reuse.H0_H0 ;  /* 0x20000062ff5d7230 */ /* 0x100fe40000004100 */
[----:B------:R-:W-:Y:S01]  /*67e0*/  FADD.FTZ R80, R135, -R80 ;  /* 0x8000005087507221 */ /* 0x000fe20000010000 */
[-CC-:B------:R-:W-:Y:S01]  /*67f0*/  FFMA.FTZ R101, R136, R104.reuse, R105.reuse ;  /* 0x0000006888657223 */ /* 0x180fe20000010069 */
[----:B------:R-:W-:Y:S01]  /*6800*/  FFMA.FTZ R81, R129, R104, R105 ;  /* 0x0000006881517223 */ /* 0x000fe20000010069 */
[C---:B-----5:R-:W-:Y:S01]  /*6810*/  FFMA.FTZ R95, R17.reuse, R94, R100 ;  /* 0x0000005e115f7223 */ /* 0x060fe20000010064 */
[----:B------:R-:W-:Y:S01]  /*6820*/  FFMA.FTZ R82, R17, R82, R103 ;  /* 0x0000005211527223 */ /* 0x000fe20000010067 */
[----:B------:R-:W-:-:S02]  /*6830*/  HADD2.F32 R103, -RZ, R98.H1_H1 ;  /* 0x30000062ff677230 */ /* 0x000fc40000004100 */
[----:B------:R-:W-:Y:S01]  /*6840*/  FFMA.FTZ R94, R17, R80, R93 ;  /* 0x00000050115e7223 */ /* 0x000fe2000001005d */
[----:B------:R-:W-:Y:S01]  /*6850*/  FADD.FTZ R100, R134, -R101 ;  /* 0x8000006586647221 */ /* 0x000fe20000010000 */
[--C-:B------:R-:W-:Y:S02]  /*6860*/  HADD2.F32 R93, -RZ, R97.reuse.H0_H0 ;  /* 0x20000061ff5d7230 */ /* 0x100fe40000004100 */
[----:B------:R-:W-:Y:S01]  /*6870*/  FADD.FTZ R80, R128, -R81 ;  /* 0x8000005180507221 */ /* 0x000fe20000010000 */
[-CC-:B------:R-:W-:Y:S01]  /*6880*/  FFMA.FTZ R92, R130, R104.reuse, R105.reuse ;  /* 0x00000068825c7223 */ /* 0x180fe20000010069 */
[----:B------:R-:W-:Y:S01]  /*6890*/  FFMA.FTZ R83, R117, R104, R105 ;  /* 0x0000006875537223 */ /* 0x000fe20000010069 */
[C---:B------:R-:W-:Y:S01]  /*68a0*/  FFMA.FTZ R81, R17.reuse, R100, R103 ;  /* 0x0000006411517223 */ /* 0x040fe20000010067 */
[----:B------:R-:W-:Y:S02]  /*68b0*/  HADD2.F32 R103, -RZ, R97.H1_H1 ;  /* 0x30000061ff677230 */ /* 0x000fe40000004100 */
[----:B------:R-:W-:Y:S01]  /*68c0*/  FFMA.FTZ R93, R17, R80, R93 ;  /* 0x00000050115d7223 */ /* 0x000fe2000001005d */
[----:B------:R-:W-:-:S02]  /*68d0*/  HADD2.F32 R101, -RZ, R96.H0_H0 ;  /* 0x20000060ff657230 */ /* 0x000fc40000004100 */
[----:B------:R-:W-:Y:S01]  /*68e0*/  FADD.FTZ R92, R131, -R92 ;  /* 0x8000005c835c7221 */ /* 0x000fe20000010000 */
[----:B------:R-:W-:Y:S01]  /*68f0*/  FADD.FTZ R80, R116, -R83 ;  /* 0x8000005374507221 */ /* 0x000fe20000010000 */
[----:B------:R-:W-:Y:S01]  /*6900*/  FMUL.FTZ R100, R82, UR14 ;  /* 0x0000000e52647c20 */ /* 0x000fe20008410000 */
[----:B------:R-:W-:Y:S01]  /*6910*/  FFMA.FTZ R104, R118, R104, R105 ;  /* 0x0000006876687223 */ /* 0x000fe20000010069 */
[----:B------:R-:W-:Y:S01]  /*6920*/  LOP3.LUT P6, RZ, R147, 0xff0000, RZ, 0xc0, !PT ;  /* 0x00ff000093ff7812 */ /* 0x000fe200078cc0ff */
[C---:B------:R-:W-:Y:S01]  /*6930*/  FFMA.FTZ R92, R17.reuse, R92, R103 ;  /* 0x0000005c115c7223 */ /* 0x040fe20000010067 */
[----:B------:R-:W-:Y:S01]  /*6940*/  ISETP.GE.U32.AND P5, PT, R152, RZ, PT ;  /* 0x000000ff9800720c */ /* 0x000fe20003fa6070 */
[----:B------:R-:W-:Y:S02]  /*6950*/  HADD2.F32 R83, -RZ, R96.H1_H1 ;  /* 0x30000060ff537230 */ /* 0x000fe40000004100 */
[----:B------:R-:W-:Y:S01]  /*6960*/  FFMA.FTZ R80, R17, R80, R101 ;  /* 0x0000005011507223 */ /* 0x000fe20000010065 */
[----:B------:R-:W-:Y:S01]  /*6970*/  FADD.FTZ R104, R119, -R104 ;  /* 0x8000006877687221 */ /* 0x000fe20000010000 */
[----:B------:R-:W-:Y:S01]  /*6980*/  FSEL R103, R100, RZ, P6 ;  /* 0x000000ff64677208 */ /* 0x000fe20003000000 */
[----:B------:R-:W-:Y:S01]  /*6990*/  FMUL.FTZ R101, R95, UR14 ;  /* 0x0000000e5f657c20 */ /* 0x000fe20008410000 */
[----:B------:R-:W-:Y:S01]  /*69a0*/  ISETP.GE.U32.AND P2, PT, R146, RZ, PT ;  /* 0x000000ff9200720c */ /* 0x000fe20003f46070 */
[----:B------:R-:W-:Y:S01]  /*69b0*/  FFMA.FTZ R17, R17, R104, R83 ;  /* 0x0000006811117223 */ /* 0x000fe20000010053 */
[----:B------:R-:W-:-:S02]  /*69c0*/  LOP3.LUT P6, RZ, R153, 0xff0000, RZ, 0xc0, !PT ;  /* 0x00ff000099ff7812 */ /* 0x000fc400078cc0ff */
[----:B------:R-:W-:Y:S02]  /*69d0*/  ISETP.GE.U32.AND.EX P5, PT, R153, 0x1000000, PT, P5 ;  /* 0x010000009900780c */ /* 0x000fe40003fa6150 */
[----:B------:R-:W-:Y:S01]  /*69e0*/  F2FP.F16.F32.PACK_AB R95, R95, R82 ;  /* 0x000000525f5f723e */ /* 0x000fe200000000ff */
[----:B------:R-:W-:Y:S01]  /*69f0*/  FMUL.FTZ R82, R94, UR14 ;  /* 0x0000000e5e527c20 */ /* 0x000fe20008410000 */
[----:B------:R-:W-:Y:S02]  /*6a00*/  ISETP.GE.U32.AND.EX P2, PT, R147, 0x1000000, PT, P2 ;  /* 0x010000009300780c */ /* 0x000fe40003f46120 */
[----:B------:R-:W-:Y:S02]  /*6a10*/  FSEL R83, R100, RZ, P6 ;  /* 0x000000ff64537208 */ /* 0x000fe40003000000 */
[----:B------:R-:W-:Y:S02]  /*6a20*/  FSEL R102, R101, RZ, P5 ;  /* 0x000000ff65667208 */ /* 0x000fe40002800000 */
[----:B------:R-:W-:-:S02]  /*6a30*/  LOP3.LUT P6, RZ, R147, 0xff, RZ, 0xc0, !PT ;  /* 0x000000ff93ff7812 */ /* 0x000fc400078cc0ff */
[C---:B------:R-:W-:Y:S01]  /*6a40*/  F2FP.F16.F32.PACK_AB R94, R81.reuse, R94 ;  /* 0x0000005e515e723e */ /* 0x040fe200000000ff */
[----:B------:R-:W-:Y:S01]  /*6a50*/  FMUL.FTZ R81, R81, UR14 ;  /* 0x0000000e51517c20 */ /* 0x000fe20008410000 */
[----:B------:R-:W-:Y:S02]  /*6a60*/  FSEL R100, R101, RZ, P2 ;  /* 0x000000ff65647208 */ /* 0x000fe40001000000 */
[----:B------:R-:W-:Y:S02]  /*6a70*/  F2FP.F16.F32.PACK_AB R83, R102, R83 ;  /* 0x000000536653723e */ /* 0x000fe400000000ff */
[----:B------:R-:W-:Y:S02]  /*6a80*/  LOP3.LUT P2, RZ, R153, 0xff00, RZ, 0xc0, !PT ;  /* 0x0000ff0099ff7812 */ /* 0x000fe4000784c0ff */
[----:B------:R-:W-:Y:S02]  /*6a90*/  FSEL R102, R82, RZ, P6 ;  /* 0x000000ff52667208 */ /* 0x000fe40003000000 */
[----:B------:R-:W-:-:S02]  /*6aa0*/  LOP3.LUT P6, RZ, R147, 0xff00, RZ, 0xc0, !PT ;  /* 0x0000ff0093ff7812 */ /* 0x000fc400078cc0ff */
[C---:B------:R-:W-:Y:S02]  /*6ab0*/  FSEL R101, R81.reuse, RZ, P2 ;  /* 0x000000ff51657208 */ /* 0x040fe40001000000 */
[----:B------:R-:W-:Y:S02]  /*6ac0*/  FSEL R81, R81, RZ, P6 ;  /* 0x000000ff51517208 */ /* 0x000fe40003000000 */
[----:B------:R-:W-:Y:S02]  /*6ad0*/  LOP3.LUT P5, RZ, R153, 0xff, RZ, 0xc0, !PT ;  /* 0x000000ff99ff7812 */ /* 0x000fe400078ac0ff */
[----:B------:R-:W-:Y:S01]  /*6ae0*/  F2FP.F16.F32.PACK_AB R102, R81, R102 ;  /* 0x000000665166723e */ /* 0x000fe200000000ff */
[----:B------:R-:W-:Y:S01]  /*6af0*/  FMUL.FTZ R81, R93, UR14 ;  /* 0x0000000e5d517c20 */ /* 0x000fe20008410000 */
[----:B------:R-:W-:Y:S02]  /*6b00*/  FSEL R82, R82, RZ, P5 ;  /* 0x000000ff52527208 */ /* 0x000fe40002800000 */
[C---:B------:R-:W-:Y:S01]  /*6b10*/  F2FP.F16.F32.PACK_AB R93, R92.reuse, R93 ;  /* 0x0000005d5c5d723e */ /* 0x040fe200000000ff */
[----:B------:R-:W-:Y:S01]  /*6b20*/  FMUL.FTZ R92, R92, UR14 ;  /* 0x0000000e5c5c7c20 */ /* 0x000fe20008410000 */
[----:B------:R-:W-:-:S02]  /*6b30*/  LOP3.LUT P6, RZ, R146, 0xff0000, RZ, 0xc0, !PT ;  /* 0x00ff000092ff7812 */ /* 0x000fc400078cc0ff */
[C---:B------:R-:W-:Y:S02]  /*6b40*/  LOP3.LUT P5, RZ, R152.reuse, 0xff0000, RZ, 0xc0, !PT ;  /* 0x00ff000098ff7812 */ /* 0x040fe400078ac0ff */
[----:B------:R-:W-:Y:S02]  /*6b50*/  LOP3.LUT P2, RZ, R152, 0xff000000, RZ, 0xc0, !PT ;  /* 0xff00000098ff7812 */ /* 0x000fe4000784c0ff */
[----:B------:R-:W-:Y:S02]  /*6b60*/  F2FP.F16.F32.PACK_AB R82, R101, R82 ;  /* 0x000000526552723e */ /* 0x000fe400000000ff */
[----:B------:R-:W-:Y:S02]  /*6b70*/  F2FP.F16.F32.PACK_AB R103, R100, R103 ;  /* 0x000000676467723e */ /* 0x000fe400000000ff */
[----:B------:R-:W-:Y:S02]  /*6b80*/  FSEL R101, R81, RZ, P6 ;  /* 0x000000ff51657208 */ /* 0x000fe40003000000 */
[----:B------:R-:W-:-:S02]  /*6b90*/  LOP3.LUT P6, RZ, R146, 0xff000000, RZ, 0xc0, !PT ;  /* 0xff00000092ff7812 */ /* 0x000fc400078cc0ff */
[----:B------:R-:W-:Y:S02]  /*6ba0*/  FSEL R81, R81, RZ, P5 ;  /* 0x000000ff51517208 */ /* 0x000fe40002800000 */
[C---:B------:R-:W-:Y:S02]  /*6bb0*/  FSEL R100, R92.reuse, RZ, P2 ;  /* 0x000000ff5c647208 */ /* 0x040fe40001000000 */
[----:B------:R-:W-:Y:S02]  /*6bc0*/  FSEL R92, R92, RZ, P6 ;  /* 0x000000ff5c5c7208 */ /* 0x000fe40003000000 */
[----:B------:R-:W-:Y:S01]  /*6bd0*/  F2FP.F16.F32.PACK_AB R81, R100, R81 ;  /* 0x000000516451723e */ /* 0x000fe200000000ff */
[----:B------:R-:W-:Y:S01]  /*6be0*/  FMUL.FTZ R100, R17, UR14 ;  /* 0x0000000e11647c20 */ /* 0x000fe20008410000 */
[----:B------:R-:W-:Y:S02]  /*6bf0*/  LOP3.LUT P6, RZ, R146, 0xff00, RZ, 0xc0, !PT ;  /* 0x0000ff0092ff7812 */ /* 0x000fe400078cc0ff */
[----:B------:R-:W-:-:S02]  /*6c00*/  F2FP.F16.F32.PACK_AB R101, R92, R101 ;  /* 0x000000655c65723e */ /* 0x000fc400000000ff */
[----:B------:R-:W-:Y:S01]  /*6c10*/  F2FP.F16.F32.PACK_AB R92, R17, R80 ;  /* 0x00000050115c723e */ /* 0x000fe200000000ff */
[----:B------:R-:W-:Y:S01]  /*6c20*/  FMUL.FTZ R80, R80, UR14 ;  /* 0x0000000e50507c20 */ /* 0x000fe20008410000 */
[----:B------:R-:W-:Y:S02]  /*6c30*/  LOP3.LUT P2, RZ, R152, 0xff00, RZ, 0xc0, !PT ;  /* 0x0000ff0098ff7812 */ /* 0x000fe4000784c0ff */
[----:B------:R-:W-:Y:S02]  /*6c40*/  FSEL R105, R100, RZ, P6 ;  /* 0x000000ff64697208 */ /* 0x000fe40003000000 */
[----:B------:R-:W-:Y:S02]  /*6c50*/  LOP3.LUT P5, RZ, R152, 0xff, RZ, 0xc0, !PT ;  /* 0x000000ff98ff7812 */ /* 0x000fe400078ac0ff */
[----:B------:R-:W-:Y:S02]  /*6c60*/  LOP3.LUT P6, RZ, R146, 0xff, RZ, 0xc0, !PT ;  /* 0x000000ff92ff7812 */ /* 0x000fe400078cc0ff */
[----:B------:R-:W-:-:S02]  /*6c70*/  FSEL R104, R100, RZ, P2 ;  /* 0x000000ff64687208 */ /* 0x000fc40001000000 */
[C---:B------:R-:W-:Y:S02]  /*6c80*/  FSEL R17, R80.reuse, RZ, P5 ;  /* 0x000000ff50117208 */ /* 0x040fe40002800000 */
[----:B------:R-:W-:Y:S02]  /*6c90*/  FSEL R100, R80, RZ, P6 ;  /* 0x000000ff50647208 */ /* 0x000fe40003000000 */
[----:B------:R-:W-:Y:S02]  /*6ca0*/  F2FP.F16.F32.PACK_AB R80, R104, R17 ;  /* 0x000000116850723e */ /* 0x000fe400000000ff */
[----:B------:R-:W-:Y:S01]  /*6cb0*/  F2FP.F16.F32.PACK_AB R100, R105, R100 ;  /* 0x000000646964723e */ /* 0x000fe200000000ff */
[----:B------:R-:W-:Y:S06]  /*6cc0*/  BRA `(.L_x_812) ;  /* 0x0000001c00ac7947 */ /* 0x000fec0003800000 */
.L_x_811:
[-CC-:B01-3--:R-:W-:Y:S01]  /*6cd0*/  FFMA.FTZ R107, R140, R104.reuse, R105.reuse ;  /* 0x000000688c6b7223 */ /* 0x18bfe20000010069 */
[-CC-:B------:R-:W-:Y:S01]  /*6ce0*/  FFMA.FTZ R81, R133, R104.reuse, R105.reuse ;  /* 0x0000006885517223 */ /* 0x180fe20000010069 */
[-CC-:B------:R-:W-:Y:S01]  /*6cf0*/  FFMA.FTZ R100, R137, R104.reuse, R105.reuse ;  /* 0x0000006889647223 */ /* 0x180fe20000010069 */
[-CC-:B------:R-:W-:Y:S01]  /*6d00*/  FFMA.FTZ R103, R136, R104.reuse, R105.reuse ;  /* 0x0000006888677223 */ /* 0x180fe20000010069 */
[-CC-:B------:R-:W-:Y:S01]  /*6d10*/  FFMA.FTZ R101, R129, R104.reuse, R105.reuse ;  /* 0x0000006881657223 */ /* 0x180fe20000010069 */
[-CC-:B------:R-:W-:Y:S01]  /*6d20*/  FFMA.FTZ R106, R130, R104.reuse, R105.reuse ;  /* 0x00000068826a7223 */ /* 0x180fe20000010069 */
[-CC-:B------:R-:W-:Y:S01]  /*6d30*/  FFMA.FTZ R83, R117, R104.reuse, R105.reuse ;  /* 0x0000006875537223 */ /* 0x180fe20000010069 */
[----:B------:R-:W-:Y:S01]  /*6d40*/  FFMA.FTZ R80, R118, R104, R105 ;  /* 0x0000006876507223 */ /* 0x000fe20000010069 */
[--C-:B------:R-:W-:Y:S02]  /*6d50*/  HADD2.F32 R104, -RZ, R99.reuse.H1_H1 ;  /* 0x30000063ff687230 */ /* 0x100fe40000004100 */
[----:B------:R-:W-:Y:S01]  /*6d60*/  FADD.FTZ R102, R138, -R107 ;  /* 0x8000006b8a667221 */ /* 0x000fe20000010000 */
[----:B------:R-:W-:Y:S01]  /*6d70*/  FADD.FTZ R82, R132, -R81 ;  /* 0x8000005184527221 */ /* 0x000fe20000010000 */
[----:B------:R-:W-:Y:S01]  /*6d80*/  FADD.FTZ R100, R135, -R100 ;  /* 0x8000006487647221 */ /* 0x000fe20000010000 */
[----:B------:R-:W-:-:S02]  /*6d90*/  HADD2.F32 R105, -RZ, R99.H0_H0 ;  /* 0x20000063ff697230 */ /* 0x000fc40000004100 */
[----:B-----5:R-:W-:Y:S01]  /*6da0*/  FFMA.FTZ R81, R17, R102, R104 ;  /* 0x0000006611517223 */ /* 0x020fe20000010068 */
[----:B------:R-:W-:Y:S01]  /*6db0*/  FADD.FTZ R104, R134, -R103 ;  /* 0x8000006786687221 */ /* 0x000fe20000010000 */
[--C-:B------:R-:W-:Y:S02]  /*6dc0*/  HADD2.F32 R102, -RZ, R98.reuse.H0_H0 ;  /* 0x20000062ff667230 */ /* 0x100fe40000004100 */
[----:B------:R-:W-:Y:S01]  /*6dd0*/  FADD.FTZ R156, R131, -R106 ;  /* 0x8000006a839c7221 */ /* 0x000fe20000010000 */
[----:B------:R-:W-:Y:S02]  /*6de0*/  HADD2.F32 R103, -RZ, R98.H1_H1 ;  /* 0x30000062ff677230 */ /* 0x000fe40000004100 */
[C---:B------:R-:W-:Y:S01]  /*6df0*/  FFMA.FTZ R82, R17.reuse, R82, R105 ;  /* 0x0000005211527223 */ /* 0x040fe20000010069 */
[--C-:B------:R-:W-:Y:S02]  /*6e00*/  HADD2.F32 R106, -RZ, R97.reuse.H0_H0 ;  /* 0x20000061ff6a7230 */ /* 0x100fe40000004100 */
[----:B------:R-:W-:Y:S01]  /*6e10*/  FFMA.FTZ R102, R17, R100, R102 ;  /* 0x0000006411667223 */ /* 0x000fe20000010066 */
[----:B------:R-:W-:Y:S01]  /*6e20*/  LOP3.LUT P6, RZ, R147, 0xff0000, RZ, 0xc0, !PT ;  /* 0x00ff000093ff7812 */ /* 0x000fe200078cc0ff */
[----:B------:R-:W-:Y:S01]  /*6e30*/  FFMA.FTZ R100, R17, R104, R103 ;  /* 0x0000006811647223 */ /* 0x000fe20000010067 */
[----:B------:R-:W-:Y:S01]  /*6e40*/  FADD.FTZ R104, R128, -R101 ;  /* 0x8000006580687221 */ /* 0x000fe20000010000 */
[----:B------:R-:W-:-:S02]  /*6e50*/  HADD2.F32 R103, -RZ, R97.H1_H1 ;  /* 0x30000061ff677230 */ /* 0x000fc40000004100 */
[----:B------:R-:W-:Y:S01]  /*6e60*/  FMUL.FTZ R82, R82, UR14 ;  /* 0x0000000e52527c20 */ /* 0x000fe20008410000 */
[----:B------:R-:W-:Y:S01]  /*6e70*/  ISETP.GE.U32.AND P2, PT, R146, RZ, PT ;  /* 0x000000ff9200720c */ /* 0x000fe20003f46070 */
[C---:B------:R-:W-:Y:S01]  /*6e80*/  FFMA.FTZ R101, R17.reuse, R104, R106 ;  /* 0x0000006811657223 */ /* 0x040fe2000001006a */
[----:B------:R-:W-:Y:S01]  /*6e90*/  FADD.FTZ R106, R116, -R83 ;  /* 0x80000053746a7221 */ /* 0x000fe20000010000 */
[----:B------:R-:W-:Y:S01]  /*6ea0*/  FFMA.FTZ R104, R17, R156, R103 ;  /* 0x0000009c11687223 */ /* 0x000fe20000010067 */
[----:B------:R-:W-:Y:S01]  /*6eb0*/  FADD.FTZ R156, R119, -R80 ;  /* 0x80000050779c7221 */ /* 0x000fe20000010000 */
[--C-:B------:R-:W-:Y:S01]  /*6ec0*/  HADD2.F32 R80, -RZ, R96.reuse.H0_H0 ;  /* 0x20000060ff507230 */ /* 0x100fe20000004100 */
[----:B------:R-:W-:Y:S01]  /*6ed0*/  FSEL R103, R82, RZ, P6 ;  /* 0x000000ff52677208 */ /* 0x000fe20003000000 */
[----:B------:R-:W-:Y:S01]  /*6ee0*/  HADD2.F32 R83, -RZ, R96.H1_H1 ;  /* 0x30000060ff537230 */ /* 0x000fe20000004100 */
[----:B------:R-:W-:Y:S01]  /*6ef0*/  ISETP.GE.U32.AND P5, PT, R152, RZ, PT ;  /* 0x000000ff9800720c */ /* 0x000fe20003fa6070 */
[----:B------:R-:W-:Y:S01]  /*6f00*/  FMUL.FTZ R81, R81, UR14 ;  /* 0x0000000e51517c20 */ /* 0x000fe20008410000 */
[----:B------:R-:W-:Y:S01]  /*6f10*/  LOP3.LUT P6, RZ, R153, 0xff0000, RZ, 0xc0, !PT ;  /* 0x00ff000099ff7812 */ /* 0x000fe200078cc0ff */
[C---:B------:R-:W-:Y:S01]  /*6f20*/  FFMA.FTZ R80, R17.reuse, R106, R80 ;  /* 0x0000006a11507223 */ /* 0x040fe20000010050 */
[----:B------:R-:W-:Y:S01]  /*6f30*/  FFMA.FTZ R17, R17, R156, R83 ;  /* 0x0000009c11117223 */ /* 0x000fe20000010053 */
[----:B------:R-:W-:Y:S01]  /*6f40*/  ISETP.GE.U32.AND.EX P5, PT, R153, 0x1000000, PT, P5 ;  /* 0x010000009900780c */ /* 0x000fe20003fa6150 */
[----:B------:R-:W-:Y:S01]  /*6f50*/  FMUL.FTZ R102, R102, UR14 ;  /* 0x0000000e66667c20 */ /* 0x000fe20008410000 */
[----:B------:R-:W-:Y:S01]  /*6f60*/  ISETP.GE.U32.AND.EX P2, PT, R147, 0x1000000, PT, P2 ;  /* 0x010000009300780c */ /* 0x000fe20003f46120 */
[----:B------:R-:W-:Y:S01]  /*6f70*/  FMUL.FTZ R100, R100, UR14 ;  /* 0x0000000e64647c20 */ /* 0x000fe20008410000 */
[----:B------:R-:W-:Y:S01]  /*6f80*/  FSEL R83, R82, RZ, P6 ;  /* 0x000000ff52537208 */ /* 0x000fe20003000000 */
[----:B------:R-:W-:Y:S01]  /*6f90*/  FMUL.FTZ R101, R101, UR14 ;  /* 0x0000000e65657c20 */ /* 0x000fe20008410000 */
        /* <DEDUP_REMOVED lines=9> */
[----:B------:R-:W-:Y:S02]  /*7030*/  F2FP.F16.F32.PACK_AB R103, R82, R103 ;  /* 0x000000675267723e */ /* 0x000fe400000000ff */
[----:B------:R-:W-:Y:S02]  /*7040*/  FSEL R82, R102, RZ, P5 ;  /* 0x000000ff66527208 */ /* 0x000fe40002800000 */
[----:B------:R-:W-:Y:S02]  /*7050*/  LOP3.LUT P2, RZ, R153, 0xff00, RZ, 0xc0, !PT ;  /* 0x0000ff0099ff7812 */ /* 0x000fe4000784c0ff */
[----:B------:R-:W-:-:S02]  /*7060*/  FSEL R102, R100, RZ, P6 ;  /* 0x000000ff64667208 */ /* 0x000fc40003000000 */
[----:B------:R-:W-:Y:S02]  /*7070*/  LOP3.LUT P6, RZ, R146, 0xff0000, RZ, 0xc0, !PT ;  /* 0x00ff000092ff7812 */ /* 0x000fe400078cc0ff */
[----:B------:R-:W-:Y:S02]  /*7080*/  FSEL R105, R100, RZ, P2 ;  /* 0x000000ff64697208 */ /* 0x000fe40001000000 */
[----:B------:R-:W-:Y:S02]  /*7090*/  LOP3.LUT P5, RZ, R152, 0xff0000, RZ, 0xc0, !PT ;  /* 0x00ff000098ff7812 */ /* 0x000fe400078ac0ff */
[----:B------:R-:W-:Y:S02]  /*70a0*/  FSEL R100, R101, RZ, P6 ;  /* 0x000000ff65647208 */ /* 0x000fe40003000000 */
[----:B------:R-:W-:Y:S02]  /*70b0*/  LOP3.LUT P6, RZ, R146, 0xff000000, RZ, 0xc0, !PT ;  /* 0xff00000092ff7812 */ /* 0x000fe400078cc0ff */
[----:B------:R-:W-:-:S02]  /*70c0*/  F2FP.F16.F32.PACK_AB R102, R102, R81 ;  /* 0x000000516666723e */ /* 0x000fc400000000ff */
[----:B------:R-:W-:Y:S02]  /*70d0*/  FSEL R81, R101, RZ, P5 ;  /* 0x000000ff65517208 */ /* 0x000fe40002800000 */
[----:B------:R-:W-:Y:S02]  /*70e0*/  LOP3.LUT P2, RZ, R152, 0xff000000, RZ, 0xc0, !PT ;  /* 0xff00000098ff7812 */ /* 0x000fe4000784c0ff */
[----:B------:R-:W-:Y:S02]  /*70f0*/  FSEL R101, R104, RZ, P6 ;  /* 0x000000ff68657208 */ /* 0x000fe40003000000 */
[----:B------:R-:W-:Y:S02]  /*7100*/  LOP3.LUT P6, RZ, R146, 0xff00, RZ, 0xc0, !PT ;  /* 0x0000ff0092ff7812 */ /* 0x000fe400078cc0ff */
[----:B------:R-:W-:Y:S02]  /*7110*/  F2FP.F16.F32.PACK_AB R83, R106, R83 ;  /* 0x000000536a53723e */ /* 0x000fe400000000ff */
[----:B------:R-:W-:-:S02]  /*7120*/  F2FP.F16.F32.PACK_AB R82, R105, R82 ;  /* 0x000000526952723e */ /* 0x000fc400000000ff */
[----:B------:R-:W-:Y:S02]  /*7130*/  FSEL R106, R104, RZ, P2 ;  /* 0x000000ff686a7208 */ /* 0x000fe40001000000 */
[C---:B------:R-:W-:Y:S02]  /*7140*/  LOP3.LUT P2, RZ, R152.reuse, 0xff00, RZ, 0xc0, !PT ;  /* 0x0000ff0098ff7812 */ /* 0x040fe4000784c0ff */
[----:B------:R-:W-:Y:S02]  /*7150*/  FSEL R105, R17, RZ, P6 ;  /* 0x000000ff11697208 */ /* 0x000fe40003000000 */
[----:B------:R-:W-:Y:S02]  /*7160*/  LOP3.LUT P5, RZ, R152, 0xff, RZ, 0xc0, !PT ;  /* 0x000000ff98ff7812 */ /* 0x000fe400078ac0ff */
[----:B------:R-:W-:Y:S02]  /*7170*/  LOP3.LUT P6, RZ, R146, 0xff, RZ, 0xc0, !PT ;  /* 0x000000ff92ff7812 */ /* 0x000fe400078cc0ff */
[----:B------:R-:W-:-:S02]  /*7180*/  F2FP.F16.F32.PACK_AB R101, R101, R100 ;  /* 0x000000646565723e */ /* 0x000fc400000000ff */
[----:B------:R-:W-:Y:S02]  /*7190*/  FSEL R104, R17, RZ, P2 ;  /* 0x000000ff11687208 */ /* 0x000fe40001000000 */
[C---:B------:R-:W-:Y:S02]  /*71a0*/  FSEL R17, R80.reuse, RZ, P5 ;  /* 0x000000ff50117208 */ /* 0x040fe40002800000 */
[----:B------:R-:W-:Y:S02]  /*71b0*/  FSEL R100, R80, RZ, P6 ;  /* 0x000000ff50647208 */ /* 0x000fe40003000000 */
[----:B------:R-:W-:Y:S02]  /*71c0*/  F2FP.F16.F32.PACK_AB R81, R106, R81 ;  /* 0x000000516a51723e */ /* 0x000fe400000000ff */
[----:B------:R-:W-:Y:S02]  /*71d0*/  F2FP.F16.F32.PACK_AB R80, R104, R17 ;  /* 0x000000116850723e */ /* 0x000fe400000000ff */
[----:B------:R-:W-:Y:S01]  /*71e0*/  F2FP.F16.F32.PACK_AB R100, R105, R100 ;  /* 0x000000646964723e */ /* 0x000fe200000000ff */
[----:B------:R-:W-:Y:S06]  /*71f0*/  BRA `(.L_x_812) ;  /* 0x0000001800607947 */ /* 0x000fec0003800000 */
.L_x_810:
[----:B-1-3--:R-:W1:Y:S02]  /*7200*/  LDC.64 R80, c[0x0][0x478] ;  /* 0x00011e00ff507b82 */ /* 0x00ae640000000a00 */
[----:B-1----:R-:W-:-:S04]  /*7210*/  ISETP.NE.U32.AND P1, PT, R80, RZ, PT ;  /* 0x000000ff5000720c */ /* 0x002fc80003f25070 */
[----:B------:R-:W-:-:S13]  /*7220*/  ISETP.NE.AND.EX P1, PT, R81, RZ, PT, P1 ;  /* 0x000000ff5100720c */ /* 0x000fda0003f25310 */
[----:B------:R-:W-:Y:S05]  /*7230*/  @!P1 BRA `(.L_x_813) ;  /* 0x00000004003c9947 */ /* 0x000fea0003800000 */
[-CC-:B------:R-:W-:Y:S01]  /*7240*/  FFMA.FTZ R95, R140, R104.reuse, R105.reuse ;  /* 0x000000688c5f7223 */ /* 0x180fe20000010069 */
[-CC-:B------:R-:W-:Y:S01]  /*7250*/  FFMA.FTZ R82, R130, R104.reuse, R105.reuse ;  /* 0x0000006882527223 */ /* 0x180fe20000010069 */
[-CC-:B------:R-:W-:Y:S01]  /*7260*/  FFMA.FTZ R93, R133, R104.reuse, R105.reuse ;  /* 0x00000068855d7223 */ /* 0x180fe20000010069 */
[-C--:B------:R-:W-:Y:S01]  /*7270*/  FFMA.FTZ R92, R137, R104.reuse, R105 ;  /* 0x00000068895c7223 */ /* 0x080fe20000010069 */
[----:B------:R-:W-:Y:S01]  /*7280*/  FADD.FTZ R160, R138, -R95 ;  /* 0x8000005f8aa07221 */ /* 0x000fe20000010000 */
[-CC-:B------:R-:W-:Y:S01]  /*7290*/  FFMA.FTZ R83, R136, R104.reuse, R105.reuse ;  /* 0x0000006888537223 */ /* 0x180fe20000010069 */
[-CC-:B------:R-:W-:Y:S01]  /*72a0*/  FFMA.FTZ R81, R129, R104.reuse, R105.reuse ;  /* 0x0000006881517223 */ /* 0x180fe20000010069 */
[-CC-:B------:R-:W-:Y:S01]  /*72b0*/  FFMA.FTZ R80, R118, R104.reuse, R105.reuse ;  /* 0x0000006876507223 */ /* 0x180fe20000010069 */
[----:B------:R-:W-:Y:S01]  /*72c0*/  FFMA.FTZ R105, R117, R104, R105 ;  /* 0x0000006875697223 */ /* 0x000fe20000010069 */
[----:B------:R-:W-:Y:S01]  /*72d0*/  FADD.FTZ R104, R131, -R82 ;  /* 0x8000005283687221 */ /* 0x000fe20000010000 */
[----:B-----5:R-:W-:Y:S01]  /*72e0*/  FMUL.FTZ R82, R17, R160 ;  /* 0x000000a011527220 */ /* 0x020fe20000410000 */
[----:B------:R-:W-:Y:S01]  /*72f0*/  ISETP.GE.U32.AND P2, PT, R146, RZ, PT ;  /* 0x000000ff9200720c */ /* 0x000fe20003f46070 */
[----:B------:R-:W-:Y:S01]  /*7300*/  FADD.FTZ R156, R132, -R93 ;  /* 0x8000005d849c7221 */ /* 0x000fe20000010000 */
[----:B------:R-:W-:Y:S01]  /*7310*/  FADD.FTZ R94, R135, -R92 ;  /* 0x8000005c875e7221 */ /* 0x000fe20000010000 */
[----:B0-----:R-:W-:Y:S01]  /*7320*/  FADD.FTZ R106, R134, -R83 ;  /* 0x80000053866a7221 */ /* 0x001fe20000010000 */
[----:B------:R-:W-:Y:S01]  /*7330*/  FADD.FTZ R102, R128, -R81 ;  /* 0x8000005180667221 */ /* 0x000fe20000010000 */
[----:B------:R-:W-:Y:S01]  /*7340*/  FADD.FTZ R92, R119, -R80 ;  /* 0x80000050775c7221 */ /* 0x000fe20000010000 */
[----:B------:R-:W-:Y:S01]  /*7350*/  FADD.FTZ R100, R116, -R105 ;  /* 0x8000006974647221 */ /* 0x000fe20000010000 */
[----:B------:R-:W-:Y:S01]  /*7360*/  FMUL.FTZ R83, R82, UR14 ;  /* 0x0000000e52537c20 */ /* 0x000fe20008410000 */
[C---:B------:R-:W-:Y:S01]  /*7370*/  FMUL.FTZ R95, R17.reuse, R156 ;  /* 0x0000009c115f7220 */ /* 0x040fe20000410000 */
[----:B------:R-:W-:Y:S01]  /*7380*/  ISETP.GE.U32.AND P5, PT, R152, RZ, PT ;  /* 0x000000ff9800720c */ /* 0x000fe20003fa6070 */
[----:B------:R-:W-:Y:S01]  /*7390*/  FMUL.FTZ R94, R17, R94 ;  /* 0x0000005e115e7220 */ /* 0x000fe20000410000 */
[----:B------:R-:W-:Y:S01]  /*73a0*/  ISETP.GE.U32.AND.EX P2, PT, R147, 0x1000000, PT, P2 ;  /* 0x010000009300780c */ /* 0x000fe20003f46120 */
[C---:B------:R-:W-:Y:S01]  /*73b0*/  FMUL.FTZ R101, R17.reuse, R106 ;  /* 0x0000006a11657220 */ /* 0x040fe20000410000 */
[C---:B------:R-:W-:Y:S01]  /*73c0*/  FMUL.FTZ R93, R17.reuse, R102 ;  /* 0x00000066115d7220 */ /* 0x040fe20000410000 */
[C---:B------:R-:W-:Y:S01]  /*73d0*/  FMUL.FTZ R80, R17.reuse, R104 ;  /* 0x0000006811507220 */ /* 0x040fe20000410000 */
[C---:B------:R-:W-:Y:S01]  /*73e0*/  FMUL.FTZ R92, R17.reuse, R92 ;  /* 0x0000005c115c7220 */ /* 0x040fe20000410000 */
[----:B------:R-:W-:Y:S01]  /*73f0*/  FMUL.FTZ R17, R17, R100 ;  /* 0x0000006411117220 */ /* 0x000fe20000410000 */
[----:B------:R-:W-:Y:S01]  /*7400*/  ISETP.GE.U32.AND.EX P5, PT, R153, 0x1000000, PT, P5 ;  /* 0x010000009900780c */ /* 0x000fe20003fa6150 */
[----:B------:R-:W-:Y:S01]  /*7410*/  FMUL.FTZ R81, R95, UR14 ;  /* 0x0000000e5f517c20 */ /* 0x000fe20008410000 */
[----:B------:R-:W-:-:S02]  /*7420*/  FSEL R100, R83, RZ, P2 ;  /* 0x000000ff53647208 */ /* 0x000fc40001000000 */
[----:B------:R-:W-:Y:S02]  /*7430*/  LOP3.LUT P6, RZ, R153, 0xff0000, RZ, 0xc0, !PT ;  /* 0x00ff000099ff7812 */ /* 0x000fe400078cc0ff */
[----:B------:R-:W-:Y:S02]  /*7440*/  LOP3.LUT P2, RZ, R147, 0xff0000, RZ, 0xc0, !PT ;  /* 0x00ff000093ff7812 */ /* 0x000fe4000784c0ff */
[----:B------:R-:W-:Y:S02]  /*7450*/  FSEL R102, R83, RZ, P5 ;  /* 0x000000ff53667208 */ /* 0x000fe40002800000 */
[C---:B------:R-:W-:Y:S02]  /*7460*/  FSEL R83, R81.reuse, RZ, P6 ;  /* 0x000000ff51537208 */ /* 0x040fe40003000000 */
[----:B------:R-:W-:Y:S01]  /*7470*/  FSEL R103, R81, RZ, P2 ;  /* 0x000000ff51677208 */ /* 0x000fe20001000000 */
[----:B------:R-:W-:Y:S01]  /*7480*/  FMUL.FTZ R81, R94, UR14 ;  /* 0x0000000e5e517c20 */ /* 0x000fe20008410000 */
[C---:B------:R-:W-:Y:S01]  /*7490*/  F2FP.F16.F32.PACK_AB R94, R101.reuse, R94 ;  /* 0x0000005e655e723e */ /* 0x040fe200000000ff */
[----:B------:R-:W-:Y:S01]  /*74a0*/  FMUL.FTZ R101, R101, UR14 ;  /* 0x0000000e65657c20 */ /* 0x000fe20008410000 */
[----:B------:R-:W-:-:S02]  /*74b0*/  LOP3.LUT P6, RZ, R147, 0xff, RZ, 0xc0, !PT ;  /* 0x000000ff93ff7812 */ /* 0x000fc400078cc0ff */
[C---:B------:R-:W-:Y:S02]  /*74c0*/  LOP3.LUT P5, RZ, R153.reuse, 0xff, RZ, 0xc0, !PT ;  /* 0x000000ff99ff7812 */ /* 0x040fe400078ac0ff */
[----:B------:R-:W-:Y:S02]  /*74d0*/  LOP3.LUT P2, RZ, R153, 0xff00, RZ, 0xc0, !PT ;  /* 0x0000ff0099ff7812 */ /* 0x000fe4000784c0ff */
[----:B------:R-:W-:Y:S02]  /*74e0*/  F2FP.F16.F32.PACK_AB R95, R82, R95 ;  /* 0x0000005f525f723e */ /* 0x000fe400000000ff */
[----:B------:R-:W-:Y:S02]  /*74f0*/  F2FP.F16.F32.PACK_AB R83, R102, R83 ;  /* 0x000000536653723e */ /* 0x000fe400000000ff */
[C---:B------:R-:W-:Y:S02]  /*7500*/  FSEL R102, R81.reuse, RZ, P6 ;  /* 0x000000ff51667208 */ /* 0x040fe40003000000 */
[----:B------:R-:W-:-:S02]  /*7510*/  FSEL R82, R81, RZ, P5 ;  /* 0x000000ff51527208 */ /* 0x000fc40002800000 */
[----:B------:R-:W-:Y:S02]  /*7520*/  FSEL R81, R101, RZ, P2 ;  /* 0x000000ff65517208 */ /* 0x000fe40001000000 */
[----:B------:R-:W-:Y:S02]  /*7530*/  LOP3.LUT P6, RZ, R147, 0xff00, RZ, 0xc0, !PT ;  /* 0x0000ff0093ff7812 */ /* 0x000fe400078cc0ff */
[----:B------:R-:W-:Y:S01]  /*7540*/  F2FP.F16.F32.PACK_AB R82, R81, R82 ;  /* 0x000000525152723e */ /* 0x000fe200000000ff */
[----:B------:R-:W-:Y:S01]  /*7550*/  FMUL.FTZ R81, R93, UR14 ;  /* 0x0000000e5d517c20 */ /* 0x000fe20008410000 */
[----:B------:R-:W-:Y:S02]  /*7560*/  FSEL R101, R101, RZ, P6 ;  /* 0x000000ff65657208 */ /* 0x000fe40003000000 */
[----:B------:R-:W-:Y:S02]  /*7570*/  LOP3.LUT P6, RZ, R146, 0xff0000, RZ, 0xc0, !PT ;  /* 0x00ff000092ff7812 */ /* 0x000fe400078cc0ff */
[C---:B------:R-:W-:Y:S01]  /*7580*/  F2FP.F16.F32.PACK_AB R93, R80.reuse, R93 ;  /* 0x0000005d505d723e */ /* 0x040fe200000000ff */
[----:B------:R-:W-:Y:S01]  /*7590*/  FMUL.FTZ R80, R80, UR14 ;  /* 0x0000000e50507c20 */ /* 0x000fe20008410000 */
[----:B------:R-:W-:-:S02]  /*75a0*/  F2FP.F16.F32.PACK_AB R102, R101, R102 ;  /* 0x000000666566723e */ /* 0x000fc400000000ff */
[----:B------:R-:W-:Y:S02]  /*75b0*/  LOP3.LUT P2, RZ, R152, 0xff000000, RZ, 0xc0, !PT ;  /* 0xff00000098ff7812 */ /* 0x000fe4000784c0ff */
[----:B------:R-:W-:Y:S02]  /*75c0*/  FSEL R101, R81, RZ, P6 ;  /* 0x000000ff51657208 */ /* 0x000fe40003000000 */
[----:B------:R-:W-:Y:S02]  /*75d0*/  LOP3.LUT P6, RZ, R146, 0xff000000, RZ, 0xc0, !PT ;  /* 0xff00000092ff7812 */ /* 0x000fe400078cc0ff */
[----:B------:R-:W-:Y:S02]  /*75e0*/  F2FP.F16.F32.PACK_AB R103, R100, R103 ;  /* 0x000000676467723e */ /* 0x000fe400000000ff */
[C---:B------:R-:W-:Y:S02]  /*75f0*/  FSEL R100, R80.reuse, RZ, P2 ;  /* 0x000000ff50647208 */ /* 0x040fe40001000000 */
[----:B------:R-:W-:-:S02]  /*7600*/  FSEL R80, R80, RZ, P6 ;  /* 0x000000ff50507208 */ /* 0x000fc40003000000 */
[----:B------:R-:W-:Y:S02]  /*7610*/  LOP3.LUT P5, RZ, R152, 0xff0000, RZ, 0xc0, !PT ;  /* 0x00ff000098ff7812 */ /* 0x000fe400078ac0ff */
[----:B------:R-:W-:Y:S01]  /*7620*/  F2FP.F16.F32.PACK_AB R101, R80, R101 ;  /* 0x000000655065723e */ /* 0x000fe200000000ff */
[----:B------:R-:W-:Y:S01]  /*7630*/  FMUL.FTZ R80, R92, UR14 ;  /* 0x0000000e5c507c20 */ /* 0x000fe20008410000 */
[----:B------:R-:W-:Y:S02]  /*7640*/  LOP3.LUT P6, RZ, R146, 0xff00, RZ, 0xc0, !PT ;  /* 0x0000ff0092ff7812 */ /* 0x000fe400078cc0ff */
[----:B------:R-:W-:Y:S01]  /*7650*/  F2FP.F16.F32.PACK_AB R92, R92, R17 ;  /* 0x000000115c5c723e */ /* 0x000fe200000000ff */
[----:B------:R-:W-:Y:S01]  /*7660*/  FMUL.FTZ R17, R17, UR14 ;  /* 0x0000000e11117c20 */ /* 0x000fe20008410000 */
[----:B------:R-:W-:Y:S02]  /*7670*/  FSEL R81, R81, RZ, P5 ;  /* 0x000000ff51517208 */ /* 0x000fe40002800000 */
[----:B------:R-:W-:-:S02]  /*7680*/  LOP3.LUT P2, RZ, R152, 0xff00, RZ, 0xc0, !PT ;  /* 0x0000ff0098ff7812 */ /* 0x000fc4000784c0ff */
        /* <DEDUP_REMOVED lines=8> */
[----:B------:R-:W-:Y:S01]  /*7710*/  F2FP.F16.F32.PACK_AB R100, R105, R100 ;  /* 0x000000646964723e */ /* 0x000fe200000000ff */
[----:B------:R-:W-:Y:S06]  /*7720*/  BRA `(.L_x_812) ;  /* 0x0000001400147947 */ /* 0x000fec0003800000 */
.L_x_813:
[-CC-:B------:R-:W-:Y:S01]  /*7730*/  FFMA.FTZ R101, R133, R104.reuse, R105.reuse ;  /* 0x0000006885657223 */ /* 0x180fe20000010069 */
[-CC-:B------:R-:W-:Y:S01]  /*7740*/  FFMA.FTZ R100, R137, R104.reuse, R105.reuse ;  /* 0x0000006889647223 */ /* 0x180fe20000010069 */
[-CC-:B------:R-:W-:Y:S01]  /*7750*/  FFMA.FTZ R103, R140, R104.reuse, R105.reuse ;  /* 0x000000688c677223 */ /* 0x180fe20000010069 */
[-C--:B------:R-:W-:Y:S01]  /*7760*/  FFMA.FTZ R83, R136, R104.reuse, R105 ;  /* 0x0000006888537223 */ /* 0x080fe20000010069 */
[----:B------:R-:W-:Y:S01]  /*7770*/  FADD.FTZ R156, R132, -R101 ;  /* 0x80000065849c7221 */ /* 0x000fe20000010000 */
[-CC-:B------:R-:W-:Y:S01]  /*7780*/  FFMA.FTZ R81, R129, R104.reuse, R105.reuse ;  /* 0x0000006881517223 */ /* 0x180fe20000010069 */
[-CC-:B------:R-:W-:Y:S01]  /*7790*/  FFMA.FTZ R82, R130, R104.reuse, R105.reuse ;  /* 0x0000006882527223 */ /* 0x180fe20000010069 */
[--C-:B------:R-:W-:Y:S01]  /*77a0*/  FFMA.FTZ R80, R118, R104, R105.reuse ;  /* 0x0000006876507223 */ /* 0x100fe20000010069 */
[----:B-----5:R-:W-:Y:S01]  /*77b0*/  FMUL.FTZ R156, R17, R156 ;  /* 0x0000009c119c7220 */ /* 0x020fe20000410000 */
[----:B------:R-:W-:Y:S01]  /*77c0*/  FFMA.FTZ R105, R117, R104, R105 ;  /* 0x0000006875697223 */ /* 0x000fe20000010069 */
[----:B------:R-:W-:Y:S01]  /*77d0*/  LOP3.LUT P6, RZ, R147, 0xff0000, RZ, 0xc0, !PT ;  /* 0x00ff000093ff7812 */ /* 0x000fe200078cc0ff */
[----:B------:R-:W-:Y:S01]  /*77e0*/  FADD.FTZ R104, R135, -R100 ;  /* 0x8000006487687221 */ /* 0x000fe20000010000 */
[----:B------:R-:W-:Y:S01]  /*77f0*/  FMUL.FTZ R156, R156, UR14 ;  /* 0x0000000e9c9c7c20 */ /* 0x000fe20008410000 */
[----:B------:R-:W-:Y:S01]  /*7800*/  FADD.FTZ R160, R138, -R103 ;  /* 0x800000678aa07221 */ /* 0x000fe20000010000 */
[----:B0-----:R-:W-:Y:S01]  /*7810*/  FADD.FTZ R106, R134, -R83 ;  /* 0x80000053866a7221 */ /* 0x001fe20000010000 */
[----:B------:R-:W-:Y:S01]  /*7820*/  FMUL.FTZ R104, R17, R104 ;  /* 0x0000006811687220 */ /* 0x000fe20000410000 */
[----:B------:R-:W-:Y:S01]  /*7830*/  FADD.FTZ R102, R131, -R82 ;  /* 0x8000005283667221 */ /* 0x000fe20000010000 */
[----:B------:R-:W-:Y:S01]  /*7840*/  FSEL R103, R156, RZ, P6 ;  /* 0x000000ff9c677208 */ /* 0x000fe20003000000 */
[----:B------:R-:W-:Y:S01]  /*7850*/  FMUL.FTZ R160, R17, R160 ;  /* 0x000000a011a07220 */ /* 0x000fe20000410000 */
[----:B------:R-:W-:Y:S01]  /*7860*/  LOP3.LUT P6, RZ, R153, 0xff0000, RZ, 0xc0, !PT ;  /* 0x00ff000099ff7812 */ /* 0x000fe200078cc0ff */
[----:B------:R-:W-:Y:S01]  /*7870*/  FMUL.FTZ R104, R104, UR14 ;  /* 0x0000000e68687c20 */ /* 0x000fe20008410000 */
[----:B------:R-:W-:Y:S01]  /*7880*/  ISETP.GE.U32.AND P5, PT, R152, RZ, PT ;  /* 0x000000ff9800720c */ /* 0x000fe20003fa6070 */
[----:B------:R-:W-:Y:S01]  /*7890*/  FMUL.FTZ R106, R17, R106 ;  /* 0x0000006a116a7220 */ /* 0x000fe20000410000 */
[----:B------:R-:W-:Y:S01]  /*78a0*/  FSEL R83, R156, RZ, P6 ;  /* 0x000000ff9c537208 */ /* 0x000fe20003000000 */
[----:B------:R-:W-:Y:S01]  /*78b0*/  FADD.FTZ R100, R128, -R81 ;  /* 0x8000005180647221 */ /* 0x000fe20000010000 */
[----:B------:R-:W-:Y:S01]  /*78c0*/  ISETP.GE.U32.AND P2, PT, R146, RZ, PT ;  /* 0x000000ff9200720c */ /* 0x000fe20003f46070 */
[----:B------:R-:W-:Y:S01]  /*78d0*/  FADD.FTZ R80, R119, -R80 ;  /* 0x8000005077507221 */ /* 0x000fe20000010000 */
[----:B------:R-:W-:Y:S01]  /*78e0*/  LOP3.LUT P6, RZ, R147, 0xff, RZ, 0xc0, !PT ;  /* 0x000000ff93ff7812 */ /* 0x000fe200078cc0ff */
[----:B------:R-:W-:Y:S01]  /*78f0*/  FADD.FTZ R82, R116, -R105 ;  /* 0x8000006974527221 */ /* 0x000fe20000010000 */
[----:B------:R-:W-:Y:S01]  /*7900*/  FMUL.FTZ R160, R160, UR14 ;  /* 0x0000000ea0a07c20 */ /* 0x000fe20008410000 */
[----:B------:R-:W-:Y:S01]  /*7910*/  FMUL.FTZ R81, R17, R102 ;  /* 0x0000006611517220 */ /* 0x000fe20000410000 */
[----:B------:R-:W-:Y:S01]  /*7920*/  ISETP.GE.U32.AND.EX P5, PT, R153, 0x1000000, PT, P5 ;  /* 0x010000009900780c */ /* 0x000fe20003fa6150 */
[----:B------:R-:W-:Y:S01]  /*7930*/  FMUL.FTZ R106, R106, UR14 ;  /* 0x0000000e6a6a7c20 */ /* 0x000fe20008410000 */
[----:B------:R-:W-:Y:S01]  /*7940*/  ISETP.GE.U32.AND.EX P2, PT, R147, 0x1000000, PT, P2 ;  /* 0x010000009300780c */ /* 0x000fe20003f46120 */
[C---:B------:R-:W-:Y:S01]  /*7950*/  FMUL.FTZ R100, R17.reuse, R100 ;  /* 0x0000006411647220 */ /* 0x040fe20000410000 */
[----:B------:R-:W-:Y:S01]  /*7960*/  FSEL R102, R104, RZ, P6 ;  /* 0x000000ff68667208 */ /* 0x000fe20003000000 */
[----:B------:R-:W-:Y:S01]  /*7970*/  FMUL.FTZ R80, R17, R80 ;  /* 0x0000005011507220 */ /* 0x000fe20000410000 */
        /* <DEDUP_REMOVED lines=8> */
[----:B------:R-:W-:-:S02]  /*7a00*/  LOP3.LUT P2, RZ, R153, 0xff00, RZ, 0xc0, !PT ;  /* 0x0000ff0099ff7812 */ /* 0x000fc4000784c0ff */
[----:B------:R-:W-:Y:S02]  /*7a10*/  FSEL R101, R106, RZ, P6 ;  /* 0x000000ff6a657208 */ /* 0x000fe40003000000 */
[----:B------:R-:W-:Y:S02]  /*7a20*/  LOP3.LUT P6, RZ, R146, 0xff0000, RZ, 0xc0, !PT ;  /* 0x00ff000092ff7812 */ /* 0x000fe400078cc0ff */
[----:B------:R-:W-:Y:S02]  /*7a30*/  F2FP.F16.F32.PACK_AB R83, R82, R83 ;  /* 0x000000535253723e */ /* 0x000fe400000000ff */
[----:B------:R-:W-:Y:S01]  /*7a40*/  FSEL R82, R104, RZ, P5 ;  /* 0x000000ff68527208 */ /* 0x000fe20002800000 */
[----:B------:R-:W-:Y:S01]  /*7a50*/  FMUL.FTZ R104, R81, UR14 ;  /* 0x0000000e51687c20 */ /* 0x000fe20008410000 */
[----:B------:R-:W-:Y:S02]  /*7a60*/  FSEL R105, R106, RZ, P2 ;  /* 0x000000ff6a697208 */ /* 0x000fe40001000000 */
[----:B------:R-:W-:-:S02]  /*7a70*/  F2FP.F16.F32.PACK_AB R102, R101, R102 ;  /* 0x000000666566723e */ /* 0x000fc400000000ff */
[C---:B------:R-:W-:Y:S02]  /*7a80*/  LOP3.LUT P5, RZ, R152.reuse, 0xff0000, RZ, 0xc0, !PT ;  /* 0x00ff000098ff7812 */ /* 0x040fe400078ac0ff */
[----:B------:R-:W-:Y:S02]  /*7a90*/  LOP3.LUT P2, RZ, R152, 0xff000000, RZ, 0xc0, !PT ;  /* 0xff00000098ff7812 */ /* 0x000fe4000784c0ff */
[----:B------:R-:W-:Y:S02]  /*7aa0*/  FSEL R101, R100, RZ, P6 ;  /* 0x000000ff64657208 */ /* 0x000fe40003000000 */
[----:B------:R-:W-:Y:S02]  /*7ab0*/  LOP3.LUT P6, RZ, R146, 0xff000000, RZ, 0xc0, !PT ;  /* 0xff00000092ff7812 */ /* 0x000fe400078cc0ff */
[----:B------:R-:W-:Y:S02]  /*7ac0*/  FSEL R81, R100, RZ, P5 ;  /* 0x000000ff64517208 */ /* 0x000fe40002800000 */
[----:B------:R-:W-:-:S02]  /*7ad0*/  FSEL R100, R104, RZ, P2 ;  /* 0x000000ff68647208 */ /* 0x000fc40001000000 */
[----:B------:R-:W-:Y:S02]  /*7ae0*/  FSEL R104, R104, RZ, P6 ;  /* 0x000000ff68687208 */ /* 0x000fe40003000000 */
[----:B------:R-:W-:Y:S02]  /*7af0*/  LOP3.LUT P6, RZ, R146, 0xff00, RZ, 0xc0, !PT ;  /* 0x0000ff0092ff7812 */ /* 0x000fe400078cc0ff */
[----:B------:R-:W-:Y:S02]  /*7b00*/  F2FP.F16.F32.PACK_AB R82, R105, R82 ;  /* 0x000000526952723e */ /* 0x000fe400000000ff */
        /* <DEDUP_REMOVED lines=8> */
[----:B------:R-:W-:-:S02]  /*7b90*/  F2FP.F16.F32.PACK_AB R103, R160, R103 ;  /* 0x00000067a067723e */ /* 0x000fc400000000ff */
[----:B------:R-:W-:Y:S02]  /*7ba0*/  F2FP.F16.F32.PACK_AB R101, R104, R101 ;  /* 0x000000656865723e */ /* 0x000fe400000000ff */
[----:B------:R-:W-:Y:S02]  /*7bb0*/  F2FP.F16.F32.PACK_AB R80, R107, R80 ;  /* 0x000000506b50723e */ /* 0x000fe400000000ff */
[----:B------:R-:W-:Y:S01]  /*7bc0*/  F2FP.F16.F32.PACK_AB R100, R105, R100 ;  /* 0x000000646964723e */ /* 0x000fe200000000ff */
[----:B------:R-:W-:Y:S06]  /*7bd0*/  BRA `(.L_x_812) ;  /* 0x0000000c00e87947 */ /* 0x000fec0003800000 */
.L_x_809:
[----:B------:R-:W-:-:S04]  /*7be0*/  UISETP.NE.U32.AND UP0, UPT, UR20, URZ, UPT ;  /* 0x000000ff1400728c */ /* 0x000fc8000bf05070 */
[----:B------:R-:W-:-:S09]  /*7bf0*/  UISETP.NE.AND.EX UP0, UPT, UR21, URZ, UPT, UP0 ;  /* 0x000000ff1500728c */ /* 0x000fd2000bf05300 */
[----:B------:R-:W-:Y:S05]  /*7c00*/  BRA.U !UP0, `(.L_x_814) ;  /* 0x0000000908107547 */ /* 0x000fea000b800000 */
[----:B-1-3--:R-:W1:Y:S02]  /*7c10*/  LDC.64 R100, c[0x0][0x478] ;  /* 0x00011e00ff647b82 */ /* 0x00ae640000000a00 */
[----:B-1----:R-:W-:-:S04]  /*7c20*/  ISETP.NE.U32.AND P1, PT, R100, RZ, PT ;  /* 0x000000ff6400720c */ /* 0x002fc80003f25070 */
[----:B------:R-:W-:-:S13]  /*7c30*/  ISETP.NE.AND.EX P1, PT, R101, RZ, PT, P1 ;  /* 0x000000ff6500720c */ /* 0x000fda0003f25310 */
[----:B------:R-:W-:Y:S05]  /*7c40*/  @!P1 BRA `(.L_x_815) ;  /* 0x0000000400089947 */ /* 0x000fea0003800000 */
[-CC-:B0-----:R-:W-:Y:S01]  /*7c50*/  FFMA.FTZ R107, R140, R104.reuse, R105.reuse ;  /* 0x000000688c6b7223 */ /* 0x181fe20000010069 */
[-CC-:B------:R-:W-:Y:S01]  /*7c60*/  FFMA.FTZ R95, R133, R104.reuse, R105.reuse ;  /* 0x00000068855f7223 */ /* 0x180fe20000010069 */
[----:B------:R-:W-:Y:S02]  /*7c70*/  HADD2.F32 R106, -RZ, R99.H1_H1 ;  /* 0x30000063ff6a7230 */ /* 0x000fe40000004100 */
[-C--:B------:R-:W-:Y:S01]  /*7c80*/  FFMA.FTZ R93, R136, R104.reuse, R105 ;  /* 0x00000068885d7223 */ /* 0x080fe20000010069 */
[----:B------:R-:W-:Y:S01]  /*7c90*/  FADD.FTZ R102, R138, -R107 ;  /* 0x8000006b8a667221 */ /* 0x000fe20000010000 */
[-C--:B------:R-:W-:Y:S01]  /*7ca0*/  FFMA.FTZ R94, R137, R104.reuse, R105 ;  /* 0x00000068895e7223 */ /* 0x080fe20000010069 */
[----:B------:R-:W-:Y:S01]  /*7cb0*/  FADD.FTZ R92, R132, -R95 ;  /* 0x8000005f845c7221 */ /* 0x000fe20000010000 */
[----:B------:R-:W-:Y:S01]  /*7cc0*/  FFMA.FTZ R101, R129, R104, R105 ;  /* 0x0000006881657223 */ /* 0x000fe20000010069 */
[----:B-----5:R-:W-:Y:S01]  /*7cd0*/  FFMA.FTZ R95, R17, R102, R106 ;  /* 0x00000066115f7223 */ /* 0x020fe2000001006a */
[----:B------:R-:W-:Y:S01]  /*7ce0*/  FADD.FTZ R106, R134, -R93 ;  /* 0x8000005d866a7221 */ /* 0x000fe20000010000 */
[----:B------:R-:W-:-:S02]  /*7cf0*/  HADD2.F32 R102, -RZ, R98.H0_H0 ;  /* 0x20000062ff667230 */ /* 0x000fc40000004100 */
[----:B------:R-:W-:Y:S01]  /*7d00*/  FADD.FTZ R94, R135, -R94 ;  /* 0x8000005e875e7221 */ /* 0x000fe20000010000 */
[----:B------:R-:W-:Y:S02]  /*7d10*/  HADD2.F32 R93, -RZ, R98.H1_H1 ;  /* 0x30000062ff5d7230 */ /* 0x000fe40000004100 */
[-CC-:B------:R-:W-:Y:S01]  /*7d20*/  FFMA.FTZ R100, R130, R104.reuse, R105.reuse ;  /* 0x0000006882647223 */ /* 0x180fe20000010069 */
[----:B------:R-:W-:Y:S01]  /*7d30*/  FFMA.FTZ R103, R117, R104, R105 ;  /* 0x0000006875677223 */ /* 0x000fe20000010069 */
[C---:B------:R-:W-:Y:S01]  /*7d40*/  FFMA.FTZ R94, R17.reuse, R94, R102 ;  /* 0x0000005e115e7223 */ /* 0x040fe20000010066 */
[----:B------:R-:W-:Y:S01]  /*7d50*/  FADD.FTZ R102, R128, -R101 ;  /* 0x8000006580667221 */ /* 0x000fe20000010000 */
[----:B------:R-:W-:Y:S01]  /*7d60*/  FFMA.FTZ R93, R17, R106, R93 ;  /* 0x0000006a115d7223 */ /* 0x000fe2000001005d */
[----:B------:R-:W-:Y:S01]  /*7d70*/  FADD.FTZ R106, R131, -R100 ;  /* 0x80000064836a7221 */ /* 0x000fe20000010000 */
[--C-:B------:R-:W-:Y:S02]  /*7d80*/  HADD2.F32 R101, -RZ, R97.reuse.H1_H1 ;  /* 0x30000061ff657230 */ /* 0x100fe40000004100 */
[----:B------:R-:W-:Y:S01]  /*7d90*/  FFMA.FTZ R104, R118, R104, R105 ;  /* 0x0000006876687223 */ /* 0x000fe20000010069 */
[----:B------:R-:W-:Y:S01]  /*7da0*/  HADD2.F32 R100, -RZ, R97.H0_H0 ;  /* 0x20000061ff647230 */ /* 0x000fe20000004100 */
[----:B------:R-:W-:Y:S01]  /*7db0*/  ISETP.GE.U32.AND P2, PT, R146, RZ, PT ;  /* 0x000000ff9200720c */ /* 0x000fe20003f46070 */
[----:B------:R-:W-:-:S02]  /*7dc0*/  HADD2.F32 R105, -RZ, R99.H0_H0 ;  /* 0x20000063ff697230 */ /* 0x000fc40000004100 */
[----:B------:R-:W-:Y:S01]  /*7dd0*/  FFMA.FTZ R101, R17, R106, R101 ;  /* 0x0000006a11657223 */ /* 0x000fe20000010065 */
[----:B------:R-:W-:Y:S01]  /*7de0*/  FADD.FTZ R106, R119, -R104 ;  /* 0x80000068776a7221 */ /* 0x000fe20000010000 */
[C---:B------:R-:W-:Y:S01]  /*7df0*/  FFMA.FTZ R100, R17.reuse, R102, R100 ;  /* 0x0000006611647223 */ /* 0x040fe20000010064 */
[----:B------:R-:W-:Y:S01]  /*7e00*/  FADD.FTZ R102, R116, -R103 ;  /* 0x8000006774667221 */ /* 0x000fe20000010000 */
[--C-:B------:R-:W-:Y:S02]  /*7e10*/  HADD2.F32 R104, -RZ, R96.reuse.H0_H0 ;  /* 0x20000060ff687230 */ /* 0x100fe40000004100 */
[----:B------:R-:W-:Y:S01]  /*7e20*/  FFMA.FTZ R92, R17, R92, R105 ;  /* 0x0000005c115c7223 */ /* 0x000fe20000010069 */
[----:B------:R-:W-:Y:S01]  /*7e30*/  HADD2.F32 R103, -RZ, R96.H1_H1 ;  /* 0x30000060ff677230 */ /* 0x000fe20000004100 */
[----:B------:R-:W-:Y:S01]  /*7e40*/  ISETP.GE.U32.AND.EX P2, PT, R147, 0x1000000, PT, P2 ;  /* 0x010000009300780c */ /* 0x000fe20003f46120 */
[----:B------:R-:W-:Y:S01]  /*7e50*/  FMUL.FTZ R105, R100, UR14 ;  /* 0x0000000e64697c20 */ /* 0x000fe20008410000 */
[C---:B------:R-:W-:Y:S01]  /*7e60*/  FFMA.FTZ R104, R17.reuse, R102, R104 ;  /* 0x0000006611687223 */ /* 0x040fe20000010068 */
[----:B------:R-:W-:Y:S01]  /*7e70*/  FMUL.FTZ R102, R92, UR14 ;  /* 0x0000000e5c667c20 */ /* 0x000fe20008410000 */
[----:B------:R-:W-:Y:S01]  /*7e80*/  FFMA.FTZ R17, R17, R106, R103 ;  /* 0x0000006a11117223 */ /* 0x000fe20000010067 */
[C---:B------:R-:W-:Y:S01]  /*7e90*/  FMUL.FTZ R103, R95.reuse, UR14 ;  /* 0x0000000e5f677c20 */ /* 0x040fe20008410000 */
[----:B------:R-:W-:Y:S01]  /*7ea0*/  F2FP.F16.F32.PACK_AB R95, R95, R92 ;  /* 0x0000005c5f5f723e */ /* 0x000fe200000000ff */
[----:B------:R-:W-:Y:S01]  /*7eb0*/  FMUL.FTZ R92, R94, UR14 ;  /* 0x0000000e5e5c7c20 */ /* 0x000fe20008410000 */
[C---:B------:R-:W-:Y:S01]  /*7ec0*/  F2FP.F16.F32.PACK_AB R94, R93.reuse, R94 ;  /* 0x0000005e5d5e723e */ /* 0x040fe200000000ff */
[----:B------:R-:W-:Y:S01]  /*7ed0*/  FMUL.FTZ R93, R93, UR14 ;  /* 0x0000000e5d5d7c20 */ /* 0x000fe20008410000 */
[----:B------:R-:W-:Y:S01]  /*7ee0*/  LOP3.LUT P5, RZ, R147, 0xff0000, RZ, 0xc0, !PT ;  /* 0x00ff000093ff7812 */ /* 0x000fe200078ac0ff */
[----:B------:R-:W-:Y:S01]  /*7ef0*/  FMUL.FTZ R106, R101, UR14 ;  /* 0x0000000e656a7c20 */ /* 0x000fe20008410000 */
[----:B------:R-:W-:-:S02]  /*7f00*/  FSEL R103, R103, RZ, P2 ;  /* 0x000000ff67677208 */ /* 0x000fc40001000000 */
[C---:B------:R-:W-:Y:S02]  /*7f10*/  LOP3.LUT P6, RZ, R147.reuse, 0xff, RZ, 0xc0, !PT ;  /* 0x000000ff93ff7812 */ /* 0x040fe400078cc0ff */
[----:B------:R-:W-:Y:S02]  /*7f20*/  LOP3.LUT P2, RZ, R147, 0xff00, RZ, 0xc0, !PT ;  /* 0x0000ff0093ff7812 */ /* 0x000fe4000784c0ff */
[----:B------:R-:W-:Y:S02]  /*7f30*/  FSEL R102, R102, RZ, P5 ;  /* 0x000000ff66667208 */ /* 0x000fe40002800000 */
[----:B------:R-:W-:Y:S02]  /*7f40*/  FSEL R92, R92, RZ, P6 ;  /* 0x000000ff5c5c7208 */ /* 0x000fe40003000000 */
[----:B------:R-:W-:Y:S02]  /*7f50*/  FSEL R93, R93, RZ, P2 ;  /* 0x000000ff5d5d7208 */ /* 0x000fe40001000000 */
[----:B------:R-:W-:-:S02]  /*7f60*/  LOP3.LUT P6, RZ, R146, 0xff0000, RZ, 0xc0, !PT ;  /* 0x00ff000092ff7812 */ /* 0x000fc400078cc0ff */
[----:B------:R-:W-:Y:S02]  /*7f70*/  F2FP.F16.F32.PACK_AB R103, R103, R102 ;  /* 0x000000666767723e */ /* 0x000fe400000000ff */
[----:B------:R-:W-:Y:S02]  /*7f80*/  F2FP.F16.F32.PACK_AB R102, R93, R92 ;  /* 0x0000005c5d66723e */ /* 0x000fe400000000ff */
[----:B------:R-:W-:Y:S01]  /*7f90*/  F2FP.F16.F32.PACK_AB R93, R101, R100 ;  /* 0x00000064655d723e */ /* 0x000fe200000000ff */
[----:B------:R-:W-:Y:S01]  /*7fa0*/  FMUL.FTZ R100, R104, UR14 ;  /* 0x0000000e68647c20 */ /* 0x000fe20008410000 */
[C---:B------:R-:W-:Y:S01]  /*7fb0*/  F2FP.F16.F32.PACK_AB R92, R17.reuse, R104 ;  /* 0x00000068115c723e */ /* 0x040fe200000000ff */
[----:B------:R-:W-:Y:S01]  /*7fc0*/  FMUL.FTZ R17, R17, UR14 ;  /* 0x0000000e11117c20 */ /* 0x000fe20008410000 */
[----:B------:R-:W-:Y:S02]  /*7fd0*/  FSEL R101, R105, RZ, P6 ;  /* 0x000000ff69657208 */ /* 0x000fe40003000000 */
[----:B------:R-:W-:-:S02]  /*7fe0*/  LOP3.LUT P2, RZ, R146, 0xff000000, RZ, 0xc0, !PT ;  /* 0xff00000092ff7812 */ /* 0x000fc4000784c0ff */
[C---:B------:R-:W-:Y:S02]  /*7ff0*/  LOP3.LUT P5, RZ, R146.reuse, 0xff, RZ, 0xc0, !PT ;  /* 0x000000ff92ff7812 */ /* 0x040fe400078ac0ff */
[----:B------:R-:W-:Y:S02]  /*8000*/  LOP3.LUT P6, RZ, R146, 0xff00, RZ, 0xc0, !PT ;  /* 0x0000ff0092ff7812 */ /* 0x000fe400078cc0ff */
[----:B------:R-:W-:Y:S02]  /*8010*/  FSEL R106, R106, RZ, P2 ;  /* 0x000000ff6a6a7208 */ /* 0x000fe40001000000 */
[----:B------:R-:W-:Y:S02]  /*8020*/  FSEL R100, R100, RZ, P5 ;  /* 0x000000ff64647208 */ /* 0x000fe40002800000 */
[----:B------:R-:W-:Y:S02]  /*8030*/  FSEL R17, R17, RZ, P6 ;  /* 0x000000ff11117208 */ /* 0x000fe40003000000 */
[----:B------:R-:W-:-:S02]  /*8040*/  F2FP.F16.F32.PACK_AB R101, R106, R101 ;  /* 0x000000656a65723e */ /* 0x000fc400000000ff */
[----:B------:R-:W-:Y:S01]  /*8050*/  F2FP.F16.F32.PACK_AB R100, R17, R100 ;  /* 0x000000641164723e */ /* 0x000fe200000000ff */
[----:B------:R-:W-:Y:S06]  /*8060*/  BRA `(.L_x_812) ;  /* 0x0000000800c47947 */ /* 0x000fec0003800000 */
.L_x_815:
        /* <DEDUP_REMOVED lines=9> */
[--C-:B------:R-:W-:Y:S02]  /*8100*/  HADD2.F32 R101, -RZ, R99.reuse.H0_H0 ;  /* 0x20000063ff657230 */ /* 0x100fe40000004100 */
[----:B------:R-:W-:Y:S01]  /*8110*/  FADD.FTZ R102, R138, -R145 ;  /* 0x800000918a667221 */ /* 0x000fe20000010000 */
[----:B------:R-:W-:-:S02]  /*8120*/  HADD2.F32 R160, -RZ, R99.H1_H1 ;  /* 0x30000063ffa07230 */ /* 0x000fc40000004100 */
[----:B------:R-:W-:Y:S01]  /*8130*/  FADD.FTZ R100, R135, -R100 ;  /* 0x8000006487647221 */ /* 0x000fe20000010000 */
[--C-:B------:R-:W-:Y:S02]  /*8140*/  HADD2.F32 R105, -RZ, R98.reuse.H1_H1 ;  /* 0x30000062ff697230 */ /* 0x100fe40000004100 */
[C---:B-----5:R-:W-:Y:S01]  /*8150*/  FFMA.FTZ R101, R17.reuse, R104, R101 ;  /* 0x0000006811657223 */ /* 0x060fe20000010065 */
[----:B------:R-:W-:Y:S02]  /*8160*/  HADD2.F32 R104, -RZ, R98.H0_H0 ;  /* 0x20000062ff687230 */ /* 0x000fe40000004100 */
[----:B------:R-:W-:Y:S01]  /*8170*/  FFMA.FTZ R102, R17, R102, R160 ;  /* 0x0000006611667223 */ /* 0x000fe200000100a0 */
[----:B------:R-:W-:Y:S01]  /*8180*/  FADD.FTZ R160, R134, -R103 ;  /* 0x8000006786a07221 */ /* 0x000fe20000010000 */
[----:B------:R-:W-:Y:S01]  /*8190*/  FMUL.FTZ R101, R101, UR14 ;  /* 0x0000000e65657c20 */ /* 0x000fe20008410000 */
[----:B------:R-:W-:Y:S01]  /*81a0*/  ISETP.GE.U32.AND P2, PT, R146, RZ, PT ;  /* 0x000000ff9200720c */ /* 0x000fe20003f46070 */
[C---:B------:R-:W-:Y:S01]  /*81b0*/  FFMA.FTZ R103, R17.reuse, R100, R104 ;  /* 0x0000006411677223 */ /* 0x040fe20000010068 */
[----:B------:R-:W-:Y:S01]  /*81c0*/  FFMA.FTZ R100, R17, R160, R105 ;  /* 0x000000a011647223 */ /* 0x000fe20000010069 */
[----:B------:R-:W-:Y:S01]  /*81d0*/  FADD.FTZ R160, R131, -R156 ;  /* 0x8000009c83a07221 */ /* 0x000fe20000010000 */
[----:B------:R-:W-:-:S02]  /*81e0*/  HADD2.F32 R105, -RZ, R97.H1_H1 ;  /* 0x30000061ff697230 */ /* 0x000fc40000004100 */
[----:B------:R-:W-:Y:S01]  /*81f0*/  FADD.FTZ R104, R128, -R143 ;  /* 0x8000008f80687221 */ /* 0x000fe20000010000 */
[----:B------:R-:W-:Y:S01]  /*8200*/  HADD2.F32 R156, -RZ, R97.H0_H0 ;  /* 0x20000061ff9c7230 */ /* 0x000fe20000004100 */
[----:B------:R-:W-:Y:S01]  /*8210*/  LOP3.LUT P5, RZ, R147, 0xff0000, RZ, 0xc0, !PT ;  /* 0x00ff000093ff7812 */ /* 0x000fe200078ac0ff */
[----:B------:R-:W-:Y:S01]  /*8220*/  FMUL.FTZ R102, R102, UR14 ;  /* 0x0000000e66667c20 */ /* 0x000fe20008410000 */
[----:B------:R-:W-:Y:S01]  /*8230*/  FFMA.FTZ R105, R17, R160, R105 ;  /* 0x000000a011697223 */ /* 0x000fe20000010069 */
[----:B------:R-:W-:Y:S01]  /*8240*/  FADD.FTZ R160, R119, -R106 ;  /* 0x8000006a77a07221 */ /* 0x000fe20000010000 */
[----:B------:R-:W-:Y:S01]  /*8250*/  FFMA.FTZ R104, R17, R104, R156 ;  /* 0x0000006811687223 */ /* 0x000fe2000001009c */
[----:B------:R-:W-:Y:S01]  /*8260*/  FADD.FTZ R156, R116, -R107 ;  /* 0x8000006b749c7221 */ /* 0x000fe20000010000 */
[--C-:B------:R-:W-:Y:S01]  /*8270*/  HADD2.F32 R106, -RZ, R96.reuse.H0_H0 ;  /* 0x20000060ff6a7230 */ /* 0x100fe20000004100 */
[----:B------:R-:W-:Y:S01]  /*8280*/  ISETP.GE.U32.AND.EX P2, PT, R147, 0x1000000, PT, P2 ;  /* 0x010000009300780c */ /* 0x000fe20003f46120 */
[----:B------:R-:W-:-:S02]  /*8290*/  HADD2.F32 R107, -RZ, R96.H1_H1 ;  /* 0x30000060ff6b7230 */ /* 0x000fc40000004100 */
[----:B------:R-:W-:Y:S01]  /*82a0*/  FMUL.FTZ R103, R103, UR14 ;  /* 0x0000000e67677c20 */ /* 0x000fe20008410000 */
[----:B------:R-:W-:Y:S01]  /*82b0*/  FMUL.FTZ R100, R100, UR14 ;  /* 0x0000000e64647c20 */ /* 0x000fe20008410000 */
[----:B------:R-:W-:Y:S01]  /*82c0*/  FFMA.FTZ R106, R17, R156, R106 ;  /* 0x0000009c116a7223 */ /* 0x000fe2000001006a */
[----:B------:R-:W-:Y:S01]  /*82d0*/  LOP3.LUT P6, RZ, R147, 0xff, RZ, 0xc0, !PT ;  /* 0x000000ff93ff7812 */ /* 0x000fe200078cc0ff */
[----:B------:R-:W-:Y:S01]  /*82e0*/  FFMA.FTZ R17, R17, R160, R107 ;  /* 0x000000a011117223 */ /* 0x000fe2000001006b */
        /* <DEDUP_REMOVED lines=8> */
[----:B------:R-:W-:-:S02]  /*8370*/  FSEL R101, R100, RZ, P5 ;  /* 0x000000ff64657208 */ /* 0x000fc40002800000 */
[----:B------:R-:W-:Y:S02]  /*8380*/  LOP3.LUT P6, RZ, R146, 0xff0000, RZ, 0xc0, !PT ;  /* 0x00ff000092ff7812 */ /* 0x000fe400078cc0ff */
[----:B------:R-:W-:Y:S02]  /*8390*/  F2FP.F16.F32.PACK_AB R102, R101, R102 ;  /* 0x000000666566723e */ /* 0x000fe400000000ff */
[----:B------:R-:W-:Y:S02]  /*83a0*/  FSEL R101, R104, RZ, P6 ;  /* 0x000000ff68657208 */ /* 0x000fe40003000000 */
[C---:B------:R-:W-:Y:S02]  /*83b0*/  LOP3.LUT P2, RZ, R146.reuse, 0xff000000, RZ, 0xc0, !PT ;  /* 0xff00000092ff7812 */ /* 0x040fe4000784c0ff */
[C---:B------:R-:W-:Y:S02]  /*83c0*/  LOP3.LUT P5, RZ, R146.reuse, 0xff00, RZ, 0xc0, !PT ;  /* 0x0000ff0092ff7812 */ /* 0x040fe400078ac0ff */
[----:B------:R-:W-:-:S02]  /*83d0*/  LOP3.LUT P6, RZ, R146, 0xff, RZ, 0xc0, !PT ;  /* 0x000000ff92ff7812 */ /* 0x000fc400078cc0ff */
[----:B------:R-:W-:Y:S02]  /*83e0*/  FSEL R104, R105, RZ, P2 ;  /* 0x000000ff69687208 */ /* 0x000fe40001000000 */
[----:B------:R-:W-:Y:S02]  /*83f0*/  FSEL R17, R17, RZ, P5 ;  /* 0x000000ff11117208 */ /* 0x000fe40002800000 */
[----:B------:R-:W-:Y:S02]  /*8400*/  FSEL R100, R106, RZ, P6 ;  /* 0x000000ff6a647208 */ /* 0x000fe40003000000 */
[----:B------:R-:W-:Y:S02]  /*8410*/  F2FP.F16.F32.PACK_AB R103, R156, R107 ;  /* 0x0000006b9c67723e */ /* 0x000fe400000000ff */
[----:B------:R-:W-:Y:S02]  /*8420*/  F2FP.F16.F32.PACK_AB R101, R104, R101 ;  /* 0x000000656865723e */ /* 0x000fe400000000ff */
[----:B------:R-:W-:Y:S01]  /*8430*/  F2FP.F16.F32.PACK_AB R100, R17, R100 ;  /* 0x000000641164723e */ /* 0x000fe200000000ff */
[----:B------:R-:W-:Y:S06]  /*8440*/  BRA `(.L_x_812) ;  /* 0x0000000400cc7947 */ /* 0x000fec0003800000 */
.L_x_814:
[----:B-1-3--:R-:W1:Y:S02]  /*8450*/  LDC.64 R100, c[0x0][0x478] ;  /* 0x00011e00ff647b82 */ /* 0x00ae640000000a00 */
[----:B-1----:R-:W-:-:S04]  /*8460*/  ISETP.NE.U32.AND P1, PT, R100, RZ, PT ;  /* 0x000000ff6400720c */ /* 0x002fc80003f25070 */
[----:B------:R-:W-:-:S13]  /*8470*/  ISETP.NE.AND.EX P1, PT, R101, RZ, PT, P1 ;  /* 0x000000ff6500720c */ /* 0x000fda0003f25310 */
        /* <DEDUP_REMOVED lines=29> */
[C---:B------:R-:W-:Y:S01]  /*8650*/  F2FP.F16.F32.PACK_AB R94, R103.reuse, R102 ;  /* 0x00000066675e723e */ /* 0x040fe200000000ff */
[----:B------:R-:W-:Y:S01]  /*8660*/  FMUL.FTZ R103, R103, UR14 ;  /* 0x0000000e67677c20 */ /* 0x000fe20008410000 */
[----:B------:R-:W-:Y:S01]  /*8670*/  FSEL R105, R104, RZ, P2 ;  /* 0x000000ff68697208 */ /* 0x000fe20001000000 */
[----:B------:R-:W-:Y:S01]  /*8680*/  FMUL.FTZ R104, R100, UR14 ;  /* 0x0000000e64687c20 */ /* 0x000fe20008410000 */
[----:B------:R-:W-:-:S02]  /*8690*/  LOP3.LUT P6, RZ, R147, 0xff, RZ, 0xc0, !PT ;  /* 0x000000ff93ff7812 */ /* 0x000fc400078cc0ff */
[----:B------:R-:W-:Y:S02]  /*86a0*/  LOP3.LUT P2, RZ, R147, 0xff00, RZ, 0xc0, !PT ;  /* 0x0000ff0093ff7812 */ /* 0x000fe4000784c0ff */
[----:B------:R-:W-:Y:S02]  /*86b0*/  FSEL R101, R101, RZ, P6 ;  /* 0x000000ff65657208 */ /* 0x000fe40003000000 */
[----:B------:R-:W-:Y:S02]  /*86c0*/  FSEL R102, R103, RZ, P2 ;  /* 0x000000ff67667208 */ /* 0x000fe40001000000 */
[----:B------:R-:W-:Y:S01]  /*86d0*/  F2FP.F16.F32.PACK_AB R95, R95, R156 ;  /* 0x0000009c5f5f723e */ /* 0x000fe200000000ff */
[----:B------:R-:W-:Y:S01]  /*86e0*/  FMUL.FTZ R156, R156, UR14 ;  /* 0x0000000e9c9c7c20 */ /* 0x000fe20008410000 */
[----:B------:R-:W-:Y:S01]  /*86f0*/  F2FP.F16.F32.PACK_AB R102, R102, R101 ;  /* 0x000000656666723e */ /* 0x000fe200000000ff */
[----:B------:R-:W-:Y:S01]  /*8700*/  FMUL.FTZ R101, R93, UR14 ;  /* 0x0000000e5d657c20 */ /* 0x000fe20008410000 */
[----:B------:R-:W-:-:S02]  /*8710*/  LOP3.LUT P5, RZ, R147, 0xff0000, RZ, 0xc0, !PT ;  /* 0x00ff000093ff7812 */ /* 0x000fc400078ac0ff */
[----:B------:R-:W-:Y:S02]  /*8720*/  LOP3.LUT P6, RZ, R146, 0xff0000, RZ, 0xc0, !PT ;  /* 0x00ff000092ff7812 */ /* 0x000fe400078cc0ff */
[----:B------:R-:W-:Y:S01]  /*8730*/  F2FP.F16.F32.PACK_AB R93, R100, R93 ;  /* 0x0000005d645d723e */ /* 0x000fe200000000ff */
[----:B------:R-:W-:Y:S01]  /*8740*/  FMUL.FTZ R100, R92, UR14 ;  /* 0x0000000e5c647c20 */ /* 0x000fe20008410000 */
[C---:B------:R-:W-:Y:S01]  /*8750*/  F2FP.F16.F32.PACK_AB R92, R17.reuse, R92 ;  /* 0x0000005c115c723e */ /* 0x040fe200000000ff */
[----:B------:R-:W-:Y:S01]  /*8760*/  FMUL.FTZ R17, R17, UR14 ;  /* 0x0000000e11117c20 */ /* 0x000fe20008410000 */
[----:B------:R-:W-:Y:S02]  /*8770*/  FSEL R156, R156, RZ, P5 ;  /* 0x000000ff9c9c7208 */ /* 0x000fe40002800000 */
        /* <DEDUP_REMOVED lines=8> */
[----:B------:R-:W-:Y:S02]  /*8800*/  F2FP.F16.F32.PACK_AB R101, R104, R101 ;  /* 0x000000656865723e */ /* 0x000fe400000000ff */
[----:B------:R-:W-:Y:S01]  /*8810*/  F2FP.F16.F32.PACK_AB R100, R17, R100 ;  /* 0x000000641164723e */ /* 0x000fe200000000ff */
[----:B------:R-:W-:Y:S06]  /*8820*/  BRA `(.L_x_812) ;  /* 0x0000000000d47947 */ /* 0x000fec0003800000 */
.L_x_816:
[-CC-:B0-----:R-:W-:Y:S01]  /*8830*/  FFMA.FTZ R107, R133, R104.reuse, R105.reuse ;  /* 0x00000068856b7223 */ /* 0x181fe20000010069 */
[-CC-:B------:R-:W-:Y:S01]  /*8840*/  FFMA.FTZ R106, R137, R104.reuse, R105.reuse ;  /* 0x00000068896a7223 */ /* 0x180fe20000010069 */
[-CC-:B------:R-:W-:Y:S01]  /*8850*/  FFMA.FTZ R103, R136, R104.reuse, R105.reuse ;  /* 0x0000006888677223 */ /* 0x180fe20000010069 */
[-C--:B------:R-:W-:Y:S01]  /*8860*/  FFMA.FTZ R143, R140, R104.reuse, R105 ;  /* 0x000000688c8f7223 */ /* 0x080fe20000010069 */
[----:B------:R-:W-:Y:S01]  /*8870*/  FADD.FTZ R164, R132, -R107 ;  /* 0x8000006b84a47221 */ /* 0x000fe20000010000 */
[----:B------:R-:W-:Y:S01]  /*8880*/  FADD.FTZ R160, R135, -R106 ;  /* 0x8000006a87a07221 */ /* 0x000fe20000010000 */
[----:B------:R-:W-:Y:S01]  /*8890*/  FADD.FTZ R162, R134, -R103 ;  /* 0x8000006786a27221 */ /* 0x000fe20000010000 */
[--C-:B------:R-:W-:Y:S01]  /*88a0*/  FFMA.FTZ R101, R129, R104, R105.reuse ;  /* 0x0000006881657223 */ /* 0x100fe20000010069 */
[----:B-----5:R-:W-:Y:S01]  /*88b0*/  FMUL.FTZ R164, R17, R164 ;  /* 0x000000a411a47220 */ /* 0x020fe20000410000 */
[-CC-:B------:R-:W-:Y:S01]  /*88c0*/  FFMA.FTZ R102, R130, R104.reuse, R105.reuse ;  /* 0x0000006882667223 */ /* 0x180fe20000010069 */
[-CC-:B------:R-:W-:Y:S01]  /*88d0*/  FFMA.FTZ R100, R118, R104.reuse, R105.reuse ;  /* 0x0000006876647223 */ /* 0x180fe20000010069 */
[----:B------:R-:W-:Y:S01]  /*88e0*/  FFMA.FTZ R105, R117, R104, R105 ;  /* 0x0000006875697223 */ /* 0x000fe20000010069 */
[----:B------:R-:W-:Y:S01]  /*88f0*/  FMUL.FTZ R164, R164, UR14 ;  /* 0x0000000ea4a47c20 */ /* 0x000fe20008410000 */
[C---:B------:R-:W-:Y:S01]  /*8900*/  FMUL.FTZ R160, R17.reuse, R160 ;  /* 0x000000a011a07220 */ /* 0x040fe20000410000 */
[----:B------:R-:W-:Y:S01]  /*8910*/  FMUL.FTZ R162, R17, R162 ;  /* 0x000000a211a27220 */ /* 0x000fe20000410000 */
[----:B------:R-:W-:Y:S01]  /*8920*/  LOP3.LUT P5, RZ, R147, 0xff0000, RZ, 0xc0, !PT ;  /* 0x00ff000093ff7812 */ /* 0x000fe200078ac0ff */
[----:B------:R-:W-:Y:S01]  /*8930*/  FADD.FTZ R143, R138, -R143 ;  /* 0x8000008f8a8f7221 */ /* 0x000fe20000010000 */
[----:B------:R-:W-:Y:S01]  /*8940*/  FADD.FTZ R106, R128, -R101 ;  /* 0x80000065806a7221 */ /* 0x000fe20000010000 */
[----:B------:R-:W-:Y:S01]  /*8950*/  FADD.FTZ R156, R131, -R102 ;  /* 0x80000066839c7221 */ /* 0x000fe20000010000 */
[----:B------:R-:W-:Y:S01]  /*8960*/  FADD.FTZ R104, R119, -R100 ;  /* 0x8000006477687221 */ /* 0x000fe20000010000 */
[----:B------:R-:W-:Y:S01]  /*8970*/  FADD.FTZ R102, R116, -R105 ;  /* 0x8000006974667221 */ /* 0x000fe20000010000 */
[----:B------:R-:W-:Y:S01]  /*8980*/  FMUL.FTZ R160, R160, UR14 ;  /* 0x0000000ea0a07c20 */ /* 0x000fe20008410000 */
[----:B------:R-:W-:Y:S01]  /*8990*/  FMUL.FTZ R162, R162, UR14 ;  /* 0x0000000ea2a27c20 */ /* 0x000fe20008410000 */
[----:B------:R-:W-:Y:S01]  /*89a0*/  FSEL R103, R164, RZ, P5 ;  /* 0x000000ffa4677208 */ /* 0x000fe20002800000 */
[----:B------:R-:W-:Y:S01]  /*89b0*/  FMUL.FTZ R143, R17, R143 ;  /* 0x0000008f118f7220 */ /* 0x000fe20000410000 */
[----:B------:R-:W-:Y:S01]  /*89c0*/  LOP3.LUT P6, RZ, R147, 0xff, RZ, 0xc0, !PT ;  /* 0x000000ff93ff7812 */ /* 0x000fe200078cc0ff */
[----:B------:R-:W-:Y:S01]  /*89d0*/  FMUL.FTZ R100, R17, R106 ;  /* 0x0000006a11647220 */ /* 0x000fe20000410000 */
[----:B------:R-:W-:Y:S01]  /*89e0*/  LOP3.LUT P5, RZ, R147, 0xff00, RZ, 0xc0, !PT ;  /* 0x0000ff0093ff7812 */ /* 0x000fe200078ac0ff */
[C---:B------:R-:W-:Y:S01]  /*89f0*/  FMUL.FTZ R101, R17.reuse, R156 ;  /* 0x0000009c11657220 */ /* 0x040fe20000410000 */
[C---:B------:R-:W-:Y:S01]  /*8a00*/  FMUL.FTZ R104, R17.reuse, R104 ;  /* 0x0000006811687220 */ /* 0x040fe20000410000 */
[----:B------:R-:W-:Y:S01]  /*8a10*/  ISETP.GE.U32.AND P2, PT, R146, RZ, PT ;  /* 0x000000ff9200720c */ /* 0x000fe20003f46070 */
[----:B------:R-:W-:Y:S01]  /*8a20*/  FMUL.FTZ R17, R17, R102 ;  /* 0x0000006611117220 */ /* 0x000fe20000410000 */
[----:B------:R-:W-:Y:S01]  /*8a30*/  FSEL R102, R160, RZ, P6 ;  /* 0x000000ffa0667208 */ /* 0x000fe20003000000 */
[----:B------:R-:W-:Y:S01]  /*8a40*/  FMUL.FTZ R143, R143, UR14 ;  /* 0x0000000e8f8f7c20 */ /* 0x000fe20008410000 */
[----:B------:R-:W-:Y:S01]  /*8a50*/  FSEL R105, R162, RZ, P5 ;  /* 0x000000ffa2697208 */ /* 0x000fe20002800000 */
[----:B------:R-:W-:Y:S01]  /*8a60*/  FMUL.FTZ R100, R100, UR14 ;  /* 0x0000000e64647c20 */ /* 0x000fe20008410000 */
[----:B------:R-:W-:Y:S01]  /*8a70*/  ISETP.GE.U32.AND.EX P2, PT, R147, 0x1000000, PT, P2 ;  /* 0x010000009300780c */ /* 0x000fe20003f46120 */
[----:B------:R-:W-:Y:S01]  /*8a80*/  FMUL.FTZ R104, R104, UR14 ;  /* 0x0000000e68687c20 */ /* 0x000fe20008410000 */
[----:B------:R-:W-:Y:S01]  /*8a90*/  LOP3.LUT P6, RZ, R146, 0xff0000, RZ, 0xc0, !PT ;  /* 0x00ff000092ff7812 */ /* 0x000fe200078cc0ff */
[----:B------:R-:W-:Y:S01]  /*8aa0*/  FMUL.FTZ R17, R17, UR14 ;  /* 0x0000000e11117c20 */ /* 0x000fe20008410000 */
[----:B------:R-:W-:Y:S01]  /*8ab0*/  F2FP.F16.F32.PACK_AB R102, R105, R102 ;  /* 0x000000666966723e */ /* 0x000fe200000000ff */
[----:B------:R-:W-:Y:S01]  /*8ac0*/  FMUL.FTZ R105, R101, UR14 ;  /* 0x0000000e65697c20 */ /* 0x000fe20008410000 */
[----:B------:R-:W-:-:S02]  /*8ad0*/  FSEL R106, R143, RZ, P2 ;  /* 0x000000ff8f6a7208 */ /* 0x000fc40001000000 */
[----:B------:R-:W-:Y:S02]  /*8ae0*/  FSEL R101, R100, RZ, P6 ;  /* 0x000000ff64657208 */ /* 0x000fe40003000000 */
[C---:B------:R-:W-:Y:S02]  /*8af0*/  LOP3.LUT P2, RZ, R146.reuse, 0xff000000, RZ, 0xc0, !PT ;  /* 0xff00000092ff7812 */ /* 0x040fe4000784c0ff */
[C---:B------:R-:W-:Y:S02]  /*8b00*/  LOP3.LUT P5, RZ, R146.reuse, 0xff00, RZ, 0xc0, !PT ;  /* 0x0000ff0092ff7812 */ /* 0x040fe400078ac0ff */
[----:B------:R-:W-:Y:S02]  /*8b10*/  LOP3.LUT P6, RZ, R146, 0xff, RZ, 0xc0, !PT ;  /* 0x000000ff92ff7812 */ /* 0x000fe400078cc0ff */
[----:B------:R-:W-:Y:S02]  /*8b20*/  F2FP.F16.F32.PACK_AB R103, R106, R103 ;  /* 0x000000676a67723e */ /* 0x000fe400000000ff */
[----:B------:R-:W-:-:S02]  /*8b30*/  FSEL R106, R105, RZ, P2 ;  /* 0x000000ff696a7208 */ /* 0x000fc40001000000 */
[----:B------:R-:W-:Y:S02]  /*8b40*/  FSEL R100, R104, RZ, P5 ;  /* 0x000000ff68647208 */ /* 0x000fe40002800000 */
[----:B------:R-:W-:Y:S02]  /*8b50*/  FSEL R17, R17, RZ, P6 ;  /* 0x000000ff11117208 */ /* 0x000fe40003000000 */
[----:B------:R-:W-:Y:S02]  /*8b60*/  F2FP.F16.F32.PACK_AB R101, R106, R101 ;  /* 0x000000656a65723e */ /* 0x000fe400000000ff */
[----:B------:R-:W-:-:S07]  /*8b70*/  F2FP.F16.F32.PACK_AB R100, R100, R17 ;  /* 0x000000116464723e */ /* 0x000fce00000000ff */
.L_x_812:
        /* <DEDUP_REMOVED lines=9> */
.L_x_808:
[----:B------:R-:W-:Y:S05]  /*8c10*/  BSYNC.RECONVERGENT B1 ;  /* 0x0000000000017941 */ /* 0x000fea0003800200 */
.L_x_807:
[----:B-1-34-:R-:W1:Y:S02]  /*8c20*/  LDC.64 R100, c[0x0][0x380] ;  /* 0x0000e000ff647b82 */ /* 0x01ae640000000a00 */
[----:B-1----:R-:W-:-:S04]  /*8c30*/  LEA R4, R100, R4, 0x2 ;  /* 0x0000000464047211 */ /* 0x002fc800078e10ff */
[----:B------:R-:W-:-:S13]  /*8c40*/  ISETP.GE.AND P0, PT, R4, R101, PT ;  /* 0x000000650400720c */ /* 0x000fda0003f06270 */
[----:B------:R-:W-:Y:S05]  /*8c50*/  @!P0 BRA `(.L_x_817) ;  /* 0xffffff78004c8947 */ /* 0x000fea000383ffff */
.L_x_779:
[----:B------:R-:W-:Y:S05]  /*8c60*/  BSYNC B0 ;  /* 0x0000000000007941 */ /* 0x000fea0003800000 */
.L_x_778:
        /* <DEDUP_REMOVED lines=17> */
[C---:B------:R-:W-:Y:S01]  /*8d80*/  ISETP.GE.U32.AND P4, PT, R26.reuse, 0x100, PT ;  /* 0x000001001a00780c */ /* 0x040fe20003f86070 */
[----:B------:R-:W-:Y:S01]  /*8d90*/  STS.128 [R5+0x10], R60 ;  /* 0x0000103c05007388 */ /* 0x000fe20000000c00 */
[C---:B------:R-:W-:Y:S02]  /*8da0*/  ISETP.GE.U32.AND P3, PT, R26.reuse, 0x180, PT ;  /* 0x000001801a00780c */ /* 0x040fe40003f66070 */
[C---:B------:R-:W-:Y:S01]  /*8db0*/  ISETP.GE.U32.AND P2, PT, R26.reuse, 0x200, PT ;  /* 0x000002001a00780c */ /* 0x040fe20003f46070 */
[----:B------:R-:W-:Y:S01]  /*8dc0*/  STS.128 [R5+0x400], R88 ;  /* 0x0004005805007388 */ /* 0x000fe20000000c00 */
[----:B------:R-:W-:-:S02]  /*8dd0*/  ISETP.GE.U32.AND P1, PT, R26, 0x280, PT ;  /* 0x000002801a00780c */ /* 0x000fc40003f26070 */
[----:B------:R-:W-:Y:S01]  /*8de0*/  ISETP.GE.U32.AND P0, PT, R26, 0x300, PT ;  /* 0x000003001a00780c */ /* 0x000fe20003f06070 */
[----:B------:R1:W-:Y:S04]  /*8df0*/  STS.128 [R5+0x410], R44 ;  /* 0x0004102c05007388 */ /* 0x0003e80000000c00 */
[----:B------:R-:W-:Y:S04]  /*8e00*/  STS.128 [R5+0x800], R72 ;  /* 0x0008004805007388 */ /* 0x000fe80000000c00 */
[----:B------:R-:W-:Y:S01]  /*8e10*/  STS.128 [R5+0x810], R76 ;  /* 0x0008104c05007388 */ /* 0x000fe20000000c00 */
[----:B------:R-:W-:Y:S01]  /*8e20*/  BAR.SYNC.DEFER_BLOCKING 0x0 ;  /* 0x0000000000007b1d */ /* 0x000fe20000010000 */
[----:B-1----:R-:W-:-:S02]  /*8e30*/  SHF.L.U64.HI R45, R30, 0x2, R33 ;  /* 0x000000021e2d7819 */ /* 0x002fc40000010221 */
[----:B------:R-:W-:-:S04]  /*8e40*/  SHF.L.U32 R30, R30, 0x2, RZ ;  /* 0x000000021e1e7819 */ /* 0x000fc800000006ff */
[----:B---3--:R-:W-:-:S04]  /*8e50*/  IADD3 R28, P6, PT, R30, UR18, RZ ;  /* 0x000000121e1c7c10 */ /* 0x008fc8000ffde0ff */
[----:B------:R-:W-:Y:S02]  /*8e60*/  IADD3.X R47, PT, PT, R45, UR19, RZ, P6, !PT ;  /* 0x000000132d2f7c10 */ /* 0x000fe4000b7fe4ff */
[----:B------:R-:W-:-:S04]  /*8e70*/  IADD3 R26, P6, PT, R30, UR16, RZ ;  /* 0x000000101e1a7c10 */ /* 0x000fc8000ffde0ff */
[----:B------:R-:W-:Y:S01]  /*8e80*/  IADD3.X R45, PT, PT, R45, UR17, RZ, P6, !PT ;  /* 0x000000112d2d7c10 */ /* 0x000fe2000b7fe4ff */
        /* <DEDUP_REMOVED lines=28> */
[----:B------:R-:W-:Y:S01]  /*9050*/  LDS R18, [R0+0x2600] ;  /* 0x0026000000127984 */ /* 0x000fe20000000800 */
        /* <DEDUP_REMOVED lines=15> */
[----:B------:R-:W-:Y:S02]  /*9150*/  @P5 MOV R2, R28 ;  /* 0x0000001c00025202 */ /* 0x000fe40000000f00 */
[----:B------:R-:W-:Y:S01]  /*9160*/  @P5 IADD3 R28, P6, PT, R28, 0x200, RZ ;  /* 0x000002001c1c5810 */ /* 0x000fe20007fde0ff */
        /* <DEDUP_REMOVED lines=12> */
[-C--:B------:R-:W-:Y:S02]  /*9230*/  @P5 MOV R3, R47.reuse ;  /* 0x0000002f00035202 */ /* 0x080fe40000000f00 */
[----:B------:R-:W-:Y:S02]  /*9240*/  @P5 IADD3.X R47, PT, PT, RZ, R47, RZ, P6, !PT ;  /* 0x0000002fff2f5210 */ /* 0x000fe400037fe4ff */
        /* <DEDUP_REMOVED lines=21> */
[----:B------:R-:W-:-:S03]  /*93a0*/  FADD.FTZ R24, R24, R35 ;  /* 0x0000002318187221 */ /* 0x000fc60000010000 */
        /* <DEDUP_REMOVED lines=25> */
[----:B------:R-:W-:-:S04]  /*9540*/  FADD.FTZ R6, R6, R15 ;  /* 0x0000000f06067221 */ /* 0x000fc80000010000 */
        /* <DEDUP_REMOVED lines=54> */
.L_x_786:
        /* <DEDUP_REMOVED lines=8> */
.L_x_819:
[----:B------:R-:W-:Y:S05]  /*9930*/  BSYNC B1 ;  /* 0x0000000000017941 */ /* 0x000fea0003800000 */
.L_x_818:
        /* <DEDUP_REMOVED lines=8> */
.L_x_820:
[----:B------:R-:W-:Y:S01]  /*99c0*/  FADD.FTZ R100, R100, R157 ;  /* 0x0000009d64647221 */ /* 0x000fe20000010000 */
[----:B------:R-:W-:-:S04]  /*99d0*/  HFMA2 R161, -RZ, RZ, 0, 1.1920928955078125e-07 ;  /* 0x00000002ffa17431 */ /* 0x000fc800000001ff */
[----:B------:R-:W-:Y:S02]  /*99e0*/  MOV R160, R100 ;  /* 0x0000006400a07202 */ /* 0x000fe40000000f00 */
[----:B------:R-:W-:-:S07]  /*99f0*/  MOV R101, R145 ;  /* 0x0000009100657202 */ /* 0x000fce0000000f00 */
[----:B------:R-:W-:Y:S05]  /*9a00*/  WARPSYNC.COLLECTIVE R143, `(.L_x_821) ;  /* 0x000000008f087348 */ /* 0x000fea0003c00000 */
[----:B------:R0:W1:Y:S02]  /*9a10*/  SHFL.BFLY P0, R145, R160, R161, R162 ;  /* 0x0c0000a1a0917389 */ /* 0x00006400000000a2 */
[----:B01----:R-:W-:Y:S05]  /*9a20*/  ENDCOLLECTIVE ;  /* 0x000000000000791b */ /* 0x003fea0003800000 */
.L_x_821:
[----:B------:R-:W-:-:S05]  /*9a30*/  FADD.FTZ R101, R101, R156 ;  /* 0x0000009c65657221 */ /* 0x000fca0000010000 */
[----:B------:R-:W-:Y:S02]  /*9a40*/  MOV R160, R101 ;  /* 0x0000006500a07202 */ /* 0x000fe40000000f00 */
[----:B------:R-:W-:-:S07]  /*9a50*/  MOV R103, R145 ;  /* 0x0000009100677202 */ /* 0x000fce0000000f00 */
[----:B------:R-:W-:Y:S05]  /*9a60*/  WARPSYNC.COLLECTIVE R143, `(.L_x_822) ;  /* 0x000000008f087348 */ /* 0x000fea0003c00000 */
[----:B------:R0:W1:Y:S02]  /*9a70*/  SHFL.BFLY P0, R145, R160, R161, R162 ;  /* 0x0c0000a1a0917389 */ /* 0x00006400000000a2 */
[----:B01----:R-:W-:Y:S05]  /*9a80*/  ENDCOLLECTIVE ;  /* 0x000000000000791b */ /* 0x003fea0003800000 */
.L_x_822:
[----:B------:R-:W-:Y:S01]  /*9a90*/  FADD.FTZ R103, R100, R103 ;  /* 0x0000006764677221 */ /* 0x000fe20000010000 */
[----:B------:R-:W-:-:S04]  /*9aa0*/  HFMA2 R161, -RZ, RZ, 0, 2.384185791015625e-07 ;  /* 0x00000004ffa17431 */ /* 0x000fc800000001ff */
[----:B------:R-:W-:Y:S02]  /*9ab0*/  MOV R160, R103 ;  /* 0x0000006700a07202 */ /* 0x000fe40000000f00 */
[----:B------:R-:W-:-:S07]  /*9ac0*/  MOV R102, R145 ;  /* 0x0000009100667202 */ /* 0x000fce0000000f00 */
[----:B------:R-:W-:Y:S05]  /*9ad0*/  WARPSYNC.COLLECTIVE R143, `(.L_x_823) ;  /* 0x000000008f087348 */ /* 0x000fea0003c00000 */
[----:B------:R0:W1:Y:S02]  /*9ae0*/  SHFL.BFLY P0, R145, R160, R161, R162 ;  /* 0x0c0000a1a0917389 */ /* 0x00006400000000a2 */
[----:B01----:R-:W-:Y:S05]  /*9af0*/  ENDCOLLECTIVE ;  /* 0x000000000000791b */ /* 0x003fea0003800000 */
.L_x_823:
[----:B------:R-:W-:-:S05]  /*9b00*/  FADD.FTZ R102, R101, R102 ;  /* 0x0000006665667221 */ /* 0x000fca0000010000 */
[----:B------:R-:W-:Y:S02]  /*9b10*/  MOV R160, R102 ;  /* 0x0000006600a07202 */ /* 0x000fe40000000f00 */
[----:B------:R-:W-:-:S07]  /*9b20*/  MOV R104, R145 ;  /* 0x0000009100687202 */ /* 0x000fce0000000f00 */
[----:B------:R-:W-:Y:S05]  /*9b30*/  WARPSYNC.COLLECTIVE R143, `(.L_x_824) ;  /* 0x000000008f087348 */ /* 0x000fea0003c00000 */
[----:B------:R0:W1:Y:S02]  /*9b40*/  SHFL.BFLY P0, R145, R160, R161, R162 ;  /* 0x0c0000a1a0917389 */ /* 0x00006400000000a2 */
[----:B01----:R-:W-:Y:S05]  /*9b50*/  ENDCOLLECTIVE ;  /* 0x000000000000791b */ /* 0x003fea0003800000 */
.L_x_824:
[----:B------:R-:W-:Y:S01]  /*9b60*/  FADD.FTZ R104, R103, R104 ;  /* 0x0000006867687221 */ /* 0x000fe20000010000 */
[----:B------:R-:W-:-:S04]  /*9b70*/  HFMA2 R161, -RZ, RZ, 0, 4.76837158203125e-07 ;  /* 0x00000008ffa17431 */ /* 0x000fc800000001ff */
[----:B------:R-:W-:Y:S02]  /*9b80*/  MOV R160, R104 ;  /* 0x0000006800a07202 */ /* 0x000fe40000000f00 */
[----:B------:R-:W-:-:S07]  /*9b90*/  MOV R105, R145 ;  /* 0x0000009100697202 */ /* 0x000fce0000000f00 */
[----:B------:R-:W-:Y:S05]  /*9ba0*/  WARPSYNC.COLLECTIVE R143, `(.L_x_825) ;  /* 0x000000008f087348 */ /* 0x000fea0003c00000 */
[----:B------:R0:W1:Y:S02]  /*9bb0*/  SHFL.BFLY P0, R145, R160, R161, R162 ;  /* 0x0c0000a1a0917389 */ /* 0x00006400000000a2 */
[----:B01----:R-:W-:Y:S05]  /*9bc0*/  ENDCOLLECTIVE ;  /* 0x000000000000791b */ /* 0x003fea0003800000 */
.L_x_825:
[----:B------:R-:W-:-:S05]  /*9bd0*/  FADD.FTZ R105, R102, R105 ;  /* 0x0000006966697221 */ /* 0x000fca0000010000 */
[----:B------:R-:W-:Y:S02]  /*9be0*/  MOV R160, R105 ;  /* 0x0000006900a07202 */ /* 0x000fe40000000f00 */
[----:B------:R-:W-:-:S07]  /*9bf0*/  MOV R107, R145 ;  /* 0x00000091006b7202 */ /* 0x000fce0000000f00 */
[----:B------:R-:W-:Y:S05]  /*9c00*/  WARPSYNC.COLLECTIVE R143, `(.L_x_826) ;  /* 0x000000008f087348 */ /* 0x000fea0003c00000 */
[----:B------:R0:W1:Y:S02]  /*9c10*/  SHFL.BFLY P0, R145, R160, R161, R162 ;  /* 0x0c0000a1a0917389 */ /* 0x00006400000000a2 */
[----:B01----:R-:W-:Y:S05]  /*9c20*/  ENDCOLLECTIVE ;  /* 0x000000000000791b */ /* 0x003fea0003800000 */
.L_x_826:
[----:B------:R-:W-:Y:S01]  /*9c30*/  FADD.FTZ R107, R104, R107 ;  /* 0x0000006b686b7221 */ /* 0x000fe20000010000 */
[----:B------:R-:W-:-:S04]  /*9c40*/  HFMA2 R161, -RZ, RZ, 0, 9.5367431640625e-07 ;  /* 0x00000010ffa17431 */ /* 0x000fc800000001ff */
[----:B------:R-:W-:Y:S02]  /*9c50*/  MOV R160, R107 ;  /* 0x0000006b00a07202 */ /* 0x000fe40000000f00 */
[----:B------:R-:W-:-:S07]  /*9c60*/  MOV R106, R145 ;  /* 0x00000091006a7202 */ /* 0x000fce0000000f00 */
[----:B------:R-:W-:Y:S05]  /*9c70*/  WARPSYNC.COLLECTIVE R143, `(.L_x_827) ;  /* 0x000000008f087348 */ /* 0x000fea0003c00000 */
[----:B------:R0:W1:Y:S02]  /*9c80*/  SHFL.BFLY P0, R145, R160, R161, R162 ;  /* 0x0c0000a1a0917389 */ /* 0x00006400000000a2 */
[----:B01----:R-:W-:Y:S05]  /*9c90*/  ENDCOLLECTIVE ;  /* 0x000000000000791b */ /* 0x003fea0003800000 */
.L_x_827:
[----:B------:R-:W-:-:S05]  /*9ca0*/  FADD.FTZ R106, R105, R106 ;  /* 0x0000006a696a7221 */ /* 0x000fca0000010000 */
[----:B------:R-:W-:Y:S02]  /*9cb0*/  MOV R160, R106 ;  /* 0x0000006a00a07202 */ /* 0x000fe40000000f00 */
[----:B------:R-:W-:-:S07]  /*9cc0*/  MOV R100, R145 ;  /* 0x0000009100647202 */ /* 0x000fce0000000f00 */
[----:B------:R-:W-:Y:S05]  /*9cd0*/  WARPSYNC.COLLECTIVE R143, `(.L_x_828) ;  /* 0x000000008f087348 */ /* 0x000fea0003c00000 */
[----:B------:R0:W1:Y:S02]  /*9ce0*/  SHFL.BFLY P0, R145, R160, R161, R162 ;  /* 0x0c0000a1a0917389 */ /* 0x00006400000000a2 */
[----:B01----:R-:W-:Y:S05]  /*9cf0*/  ENDCOLLECTIVE ;  /* 0x000000000000791b */ /* 0x003fea0003800000 */
.L_x_828:
[----:B------:R-:W-:Y:S01]  /*9d00*/  MOV R101, R145 ;  /* 0x0000009100657202 */ /* 0x000fe20000000f00 */
[----:B------:R-:W-:Y:S06]  /*9d10*/  BRA `(.L_x_829) ;  /* 0xffffff7c00847947 */ /* 0x000fec000383ffff */
.L_x_830:
        /* <DEDUP_REMOVED lines=14> */
.L_x_4942:


//--------------------- .text._ZN10layer_norm22ln_bwd_finalize_kernelINS_22Kernel_traits_finalizeILj768E6__halfS2_S2_S2_fjLb0ELj1024ELj4ENS_18Kernel_traits_baseILj768ES2_S2_S2_S2_fjLj1024EEEEELb0ELb1EEEvNS_9BwdParamsE --------------------------
	.section	.text._ZN10layer_norm22ln_bwd_finalize_kernelINS_22Kernel_traits_finalizeILj768E6__halfS2_S2_S2_fjLb0ELj1024ELj4ENS_18Kernel_traits_baseILj768ES2_S2_S2_S2_fjLj1024EEEEELb0ELb1EEEvNS_9BwdParamsE,"ax",@progbits
	.align	128
        .global         _ZN10layer_norm22ln_bwd_finalize_kernelINS_22Kernel_traits_finalizeILj768E6__halfS2_S2_S2_fjLb0ELj1024ELj4ENS_18Kernel_traits_baseILj768ES2_S2_S2_S2_fjLj1024EEEEELb0ELb1EEEvNS_9BwdParamsE
        .type           _ZN10layer_norm22ln_bwd_finalize_kernelINS_22Kernel_traits_finalizeILj768E6__halfS2_S2_S2_fjLb0ELj1024ELj4ENS_18Kernel_traits_baseILj768ES2_S2_S2_S2_fjLj1024EEEEELb0ELb1EEEvNS_9BwdParamsE,@function
        .size           _ZN10layer_norm22ln_bwd_finalize_kernelINS_22Kernel_traits_finalizeILj768E6__halfS2_S2_S2_fjLb0ELj1024ELj4ENS_18Kernel_traits_baseILj768ES2_S2_S2_S2_fjLj1024EEEEELb0ELb1EEEvNS_9BwdParamsE,(.L_x_4943 - _ZN10layer_norm22ln_bwd_finalize_kernelINS_22Kernel_traits_finalizeILj768E6__halfS2_S2_S2_fjLb0ELj1024ELj4ENS_18Kernel_traits_baseILj768ES2_S2_S2_S2_fjLj1024EEEEELb0ELb1EEEvNS_9BwdParamsE)
        .other          _ZN10layer_norm22ln_bwd_finalize_kernelINS_22Kernel_traits_finalizeILj768E6__halfS2_S2_S2_fjLb0ELj1024ELj4ENS_18Kernel_traits_baseILj768ES2_S2_S2_S2_fjLj1024EEEEELb0ELb1EEEvNS_9BwdParamsE,@"STO_CUDA_ENTRY STV_DEFAULT"
_ZN10layer_norm22ln_bwd_finalize_kernelINS_22Kernel_traits_finalizeILj768E6__halfS2_S2_S2_fjLb0ELj1024ELj4ENS_18Kernel_traits_baseILj768ES2_S2_S2_S2_fjLj1024EEEEELb0ELb1EEEvNS_9BwdParamsE:
.text._ZN10layer_norm22ln_bwd_finalize_kernelINS_22Kernel_traits_finalizeILj768E6__halfS2_S2_S2_fjLb0ELj1024ELj4ENS_18Kernel_traits_baseILj768ES2_S2_S2_S2_fjLj1024EEEEELb0ELb1EEEvNS_9BwdParamsE:
        /* <DEDUP_REMOVED lines=77> */
.L_x_835:
        /* <DEDUP_REMOVED lines=118> */
.L_x_834:
[----:B------:R-:W-:Y:S05]  /*0c30*/  BSYNC.RECONVERGENT B1 ;  /* 0x0000000000017941 */ /* 0x000fea0003800200 */
.L_x_833:
        /* <DEDUP_REMOVED lines=69> */
.L_x_837:
[----:B------:R-:W-:Y:S05]  /*1090*/  BSYNC.RECONVERGENT B1 ;  /* 0x0000000000017941 */ /* 0x000fea0003800200 */
.L_x_836:
        /* <DEDUP_REMOVED lines=38> */
.L_x_839:
[----:B------:R-:W-:Y:S05]  /*1300*/  BSYNC.RECONVERGENT B1 ;  /* 0x0000000000017941 */ /* 0x000fea0003800200 */
.L_x_838:
[----:B------:R-:W-:Y:S05]  /*1310*/  @!P1 BRA `(.L_x_832) ;  /* 0x0000000000409947 */ /* 0x000fea0003800000 */
[----:B------:R-:W0:Y:S01]  /*1320*/  LDC R12, c[0x0][0x388] ;  /* 0x0000e200ff0c7b82 */ /* 0x000e220000000800 */
[----:B------:R-:W-:-:S07]  /*1330*/  IADD3 R0, PT, PT, -R0, RZ, RZ ;  /* 0x000000ff00007210 */ /* 0x000fce0007ffe1ff */
[----:B------:R-:W1:Y:S08]  /*1340*/  LDC.64 R8, c[0x0][0x440] ;  /* 0x00011000ff087b82 */ /* 0x000e700000000a00 */
[----:B------:R-:W2:Y:S01]  /*1350*/  LDC.64 R10, c[0x0][0x448] ;  /* 0x00011200ff0a7b82 */ /* 0x000ea20000000a00 */
[----:B0-----:R-:W-:-:S05]  /*1360*/  IMAD R2, R2, R12, R5 ;  /* 0x0000000c02027224 */ /* 0x001fca00078e0205 */
[----:B------:R-:W-:-:S07]  /*1370*/  IADD3 R13, PT, PT, R57, R2, RZ ;  /* 0x00000002390d7210 */ /* 0x000fce0007ffe0ff */
.L_x_840:
        /* <DEDUP_REMOVED lines=10> */
.L_x_832:
[----:B------:R-:W-:Y:S05]  /*1420*/  BSYNC.RECONVERGENT B0 ;  /* 0x0000000000007941 */ /* 0x000fea0003800200 */
.L_x_831:
        /* <DEDUP_REMOVED lines=54> */
[----:B-1----:R-:W-:Y:S02]  /*1790*/  F2FP.F16.F32.PACK_AB R7, R7, R6 ;  /* 0x000000060707723e */ /* 0x002fe400000000ff */
[----:B--2---:R-:W-:-:S03]  /*17a0*/  F2FP.F16.F32.PACK_AB R9, R9, R8 ;  /* 0x000000080909723e */ /* 0x004fc600000000ff */
[----:B------:R-:W-:Y:S04]  /*17b0*/  STG.E desc[UR6][R2.64], R7 ;  /* 0x0000000702007986 */ /* 0x000fe8000c101906 */
[----:B------:R-:W-:Y:S01]  /*17c0*/  STG.E desc[UR6][R4.64], R9 ;  /* 0x0000000904007986 */ /* 0x000fe2000c101906 */
[----:B------:R-:W-:Y:S05]  /*17d0*/  EXIT ;  /* 0x000000000000794d */ /* 0x000fea0003800000 */
.L_x_841:
        /* <DEDUP_REMOVED lines=10> */
.L_x_4943:


//--------------------- .text._ZN10layer_norm40ln_parallel_residual_bwd_finalize_kernelINS_22Kernel_traits_finalizeILj768E6__halfS2_S2_S2_fjLb0ELj1024ELj4ENS_18Kernel_traits_baseILj768ES2_S2_S2_S2_fjLj1024EEEEELb1EEEvNS_9BwdParamsE --------------------------
	.section	.text._ZN10layer_norm40ln_parallel_residual_bwd_finalize_kernelINS_22Kernel_traits_finalizeILj768E6__halfS2_S2_S2_fjLb0ELj1024ELj4ENS_18Kernel_traits_baseILj768ES2_S2_S2_S2_fjLj1024EEEEELb1EEEvNS_9BwdParamsE,"ax",@progbits
	.align	128
        .global         _ZN10layer_norm40ln_parallel_residual_bwd_finalize_kernelINS_22Kernel_traits_finalizeILj768E6__halfS2_S2_S2_fjLb0ELj1024ELj4ENS_18Kernel_traits_baseILj768ES2_S2_S2_S2_fjLj1024EEEEELb1EEEvNS_9BwdParamsE
        .type           _ZN10layer_norm40ln_parallel_residual_bwd_finalize_kernelINS_22Kernel_traits_finalizeILj768E6__halfS2_S2_S2_fjLb0ELj1024ELj4ENS_18Kernel_traits_baseILj768ES2_S2_S2_S2_fjLj1024EEEEELb1EEEvNS_9BwdParamsE,@function
        .size           _ZN10layer_norm40ln_parallel_residual_bwd_finalize_kernelINS_22Kernel_traits_finalizeILj768E6__halfS2_S2_S2_fjLb0ELj1024ELj4ENS_18Kernel_traits_baseILj768ES2_S2_S2_S2_fjLj1024EEEEELb1EEEvNS_9BwdParamsE,(.L_x_4944 - _ZN10layer_norm40ln_parallel_residual_bwd_finalize_kernelINS_22Kernel_traits_finalizeILj768E6__halfS2_S2_S2_fjLb0ELj1024ELj4ENS_18Kernel_traits_baseILj768ES2_S2_S2_S2_fjLj1024EEEEELb1EEEvNS_9BwdParamsE)
        .other          _ZN10layer_norm40ln_parallel_residual_bwd_finalize_kernelINS_22Kernel_traits_finalizeILj768E6__halfS2_S2_S2_fjLb0ELj1024ELj4ENS_18Kernel_traits_baseILj768ES2_S2_S2_S2_fjLj1024EEEEELb1EEEvNS_9BwdParamsE,@"STO_CUDA_ENTRY STV_DEFAULT"
_ZN10layer_norm40ln_parallel_residual_bwd_finalize_kernelINS_22Kernel_traits_finalizeILj768E6__halfS2_S2_S2_fjLb0ELj1024ELj4ENS_18Kernel_traits_baseILj768ES2_S2_S2_S2_fjLj1024EEEEELb1EEEvNS_9BwdParamsE:
.text._ZN10layer_norm40ln_parallel_residual_bwd_finalize_kernelINS_22Kernel_traits_finalizeILj768E6__halfS2_S2_S2_fjLb0ELj1024ELj4ENS_18Kernel_traits_baseILj768ES2_S2_S2_S2_fjLj1024EEEEELb1EEEvNS_9BwdParamsE:
        /* <DEDUP_REMOVED lines=57> */
.L_x_846:
        /* <DEDUP_REMOVED lines=112> */
.L_x_845:
[----:B------:R-:W-:Y:S05]  /*0a90*/  BSYNC.RECONVERGENT B1 ;  /* 0x0000000000017941 */ /* 0x000fea0003800200 */
.L_x_844:
        /* <DEDUP_REMOVED lines=67> */
.L_x_848:
[----:B------:R-:W-:Y:S05]  /*0ed0*/  BSYNC.RECONVERGENT B1 ;  /* 0x0000000000017941 */ /* 0x000fea0003800200 */
.L_x_847:
        /* <DEDUP_REMOVED lines=37> */
.L_x_850:
[----:B------:R-:W-:Y:S05]  /*1130*/  BSYNC.RECONVERGENT B1 ;  /* 0x0000000000017941 */ /* 0x000fea0003800200 */
.L_x_849:
        /* <DEDUP_REMOVED lines=19> */
.L_x_843:
[----:B------:R-:W-:Y:S05]  /*1270*/  BSYNC.RECONVERGENT B0 ;  /* 0x0000000000007941 */ /* 0x000fea0003800200 */
.L_x_842:
        /* <DEDUP_REMOVED lines=93> */
.L_x_851:
        /* <DEDUP_REMOVED lines=11> */
.L_x_4944:


//--------------------- .text._ZN10layer_norm31ln_parallel_residual_bwd_kernelINS_13Kernel_traitsI6__halfS2_S2_S2_fjLj768ELj1ELj4ELj1ELj16ENS_18Kernel_traits_baseILj768ES2_S2_S2_S2_fjLj128EEEEELb1ELb1ELb1EEEvNS_9BwdParamsE --------------------------
	.section	.text._ZN10layer_norm31ln_parallel_residual_bwd_kernelINS_13Kernel_traitsI6__halfS2_S2_S2_fjLj768ELj1ELj4ELj1ELj16ENS_18Kernel_traits_baseILj768ES2_S2_S2_S2_fjLj128EEEEELb1ELb1ELb1EEEvNS_9BwdParamsE,"ax",@progbits
	.align	128
        .global         _ZN10layer_norm31ln_parallel_residual_bwd_kernelINS_13Kernel_traitsI6__halfS2_S2_S2_fjLj768ELj1ELj4ELj1ELj16ENS_18Kernel_traits_baseILj768ES2_S2_S2_S2_fjLj128EEEEELb1ELb1ELb1EEEvNS_9BwdParamsE
        .type           _ZN10layer_norm31ln_parallel_residual_bwd_kernelINS_13Kernel_traitsI6__halfS2_S2_S2_fjLj768ELj1ELj4ELj1ELj16ENS_18Kernel_traits_baseILj768ES2_S2_S2_S2_fjLj128EEEEELb1ELb1ELb1EEEvNS_9BwdParamsE,@function
        .size           _ZN10layer_norm31ln_parallel_residual_bwd_kernelINS_13Kernel_traitsI6__halfS2_S2_S2_fjLj768ELj1ELj4ELj1ELj16ENS_18Kernel_traits_baseILj768ES2_S2_S2_S2_fjLj128EEEEELb1ELb1ELb1EEEvNS_9BwdParamsE,(.L_x_4945 - _ZN10layer_norm31ln_parallel_residual_bwd_kernelINS_13Kernel_traitsI6__halfS2_S2_S2_fjLj768ELj1ELj4ELj1ELj16ENS_18Kernel_traits_baseILj768ES2_S2_S2_S2_fjLj128EEEEELb1ELb1ELb1EEEvNS_9BwdParamsE)
        .other          _ZN10layer_norm31ln_parallel_residual_bwd_kernelINS_13Kernel_traitsI6__halfS2_S2_S2_fjLj768ELj1ELj4ELj1ELj16ENS_18Kernel_traits_baseILj768ES2_S2_S2_S2_fjLj128EEEEELb1ELb1ELb1EEEvNS_9BwdParamsE,@"STO_CUDA_ENTRY STV_DEFAULT"
_ZN10layer_norm31ln_parallel_residual_bwd_kernelINS_13Kernel_traitsI6__halfS2_S2_S2_fjLj768ELj1ELj4ELj1ELj16ENS_18Kernel_traits_baseILj768ES2_S2_S2_S2_fjLj128EEEEELb1ELb1ELb1EEEvNS_9BwdParamsE:
.text._ZN10layer_norm31ln_parallel_residual_bwd_kernelINS_13Kernel_traitsI6__halfS2_S2_S2_fjLj768ELj1ELj4ELj1ELj16ENS_18Kernel_traits_baseILj768ES2_S2_S2_S2_fjLj128EEEEELb1ELb1ELb1EEEvNS_9BwdParamsE:
        /* <DEDUP_REMOVED lines=48> */
[----:B------:R0:W5:Y:S01]  /*0300*/  LDG.E.128 R4, desc[UR12][R2.64+0x400] ;  /* 0x0004000c02047981 */ /* 0x000162000c1e1d00 */
        /* <DEDUP_REMOVED lines=11> */
[----:B0-----:R-:W-:-:S02]  /*03c0*/  CS2R R2, SRZ ;  /* 0x0000000000027805 */ /* 0x001fc4000001ff00 */
        /* <DEDUP_REMOVED lines=13> */
[----:B--2---:R-:W-:Y:S02]  /*04a0*/  ISETP.NE.AND P3, PT, R94, RZ, PT ;  /* 0x000000ff5e00720c */ /* 0x004fe40003f65270 */
[----:B------:R-:W-:Y:S02]  /*04b0*/  PLOP3.LUT P4, PT, PT, PT, UP0, 0x80, 0x8 ;  /* 0x000000000008781c */ /* 0x000fe40003f8f008 */
[----:B------:R-:W-:Y:S01]  /*04c0*/  MOV R95, RZ ;  /* 0x000000ff005f7202 */ /* 0x000fe20000000f00 */
[--C-:B---3--:R-:W-:Y:S02]  /*04d0*/  HADD2.F32 R130, -RZ, R120.reuse.H0_H0 ;  /* 0x20000078ff827230 */ /* 0x108fe40000004100 */
[----:B------:R-:W-:Y:S02]  /*04e0*/  HADD2.F32 R129, -RZ, R120.H1_H1 ;  /* 0x30000078ff817230 */ /* 0x000fe40000004100 */
[----:B------:R-:W-:-:S02]  /*04f0*/  HADD2.F32 R128, -RZ, R121.H0_H0 ;  /* 0x20000079ff807230 */ /* 0x000fc40000004100 */
[----:B------:R-:W-:Y:S02]  /*0500*/  HADD2.F32 R127, -RZ, R121.H1_H1 ;  /* 0x30000079ff7f7230 */ /* 0x000fe40000004100 */
[--C-:B------:R-:W-:Y:S02]  /*0510*/  HADD2.F32 R126, -RZ, R122.reuse.H0_H0 ;  /* 0x2000007aff7e7230 */ /* 0x100fe40000004100 */
[----:B------:R-:W-:Y:S02]  /*0520*/  HADD2.F32 R125, -RZ, R122.H1_H1 ;  /* 0x3000007aff7d7230 */ /* 0x000fe40000004100 */
[--C-:B----4-:R-:W-:Y:S02]  /*0530*/  HADD2.F32 R122, -RZ, R112.reuse.H0_H0 ;  /* 0x20000070ff7a7230 */ /* 0x110fe40000004100 */
[----:B------:R-:W-:Y:S02]  /*0540*/  HADD2.F32 R121, -RZ, R112.H1_H1 ;  /* 0x30000070ff797230 */ /* 0x000fe40000004100 */
[----:B------:R-:W-:-:S02]  /*0550*/  HADD2.F32 R120, -RZ, R113.H0_H0 ;  /* 0x20000071ff787230 */ /* 0x000fc40000004100 */
[----:B------:R-:W-:Y:S02]  /*0560*/  HADD2.F32 R119, -RZ, R113.H1_H1 ;  /* 0x30000071ff777230 */ /* 0x000fe40000004100 */
[--C-:B------:R-:W-:Y:S02]  /*0570*/  HADD2.F32 R118, -RZ, R114.reuse.H0_H0 ;  /* 0x20000072ff767230 */ /* 0x100fe40000004100 */
[----:B------:R-:W-:Y:S02]  /*0580*/  HADD2.F32 R117, -RZ, R114.H1_H1 ;  /* 0x30000072ff757230 */ /* 0x000fe40000004100 */
[----:B------:R-:W-:Y:S02]  /*0590*/  HADD2.F32 R124, -RZ, R123.H0_H0 ;  /* 0x2000007bff7c7230 */ /* 0x000fe40000004100 */
[----:B------:R-:W-:Y:S02]  /*05a0*/  HADD2.F32 R116, -RZ, R115.H0_H0 ;  /* 0x20000073ff747230 */ /* 0x000fe40000004100 */
[----:B-----5:R-:W-:-:S02]  /*05b0*/  HADD2.F32 R114, -RZ, R4.H0_H0 ;  /* 0x20000004ff727230 */ /* 0x020fc40000004100 */
        /* <DEDUP_REMOVED lines=9> */
[----:B------:R-:W-:Y:S02]  /*0650*/  HADD2.F32 R123, -RZ, R123.H1_H1 ;  /* 0x3000007bff7b7230 */ /* 0x000fe40000004100 */
[----:B------:R-:W-:-:S07]  /*0660*/  HADD2.F32 R115, -RZ, R115.H1_H1 ;  /* 0x30000073ff737230 */ /* 0x000fce0000004100 */
.L_x_880:
[----:B------:R-:W0:Y:S01]  /*0670*/  S2R R52, SR_TID.X ;  /* 0x0000000000347919 */ /* 0x000e220000002100 */
[----:B------:R-:W1:Y:S01]  /*0680*/  LDC.64 R60, c[0x0][0x3a8] ;  /* 0x0000ea00ff3c7b82 */ /* 0x000e620000000a00 */
[----:B------:R-:W-:-:S05]  /*0690*/  IMAD R0, R102, UR16, RZ ;  /* 0x0000001066007c24 */ /* 0x000fca000f8e02ff */
[----:B------:R-:W-:Y:S02]  /*06a0*/  SHF.R.S32.HI R53, RZ, 0x1f, R0 ;  /* 0x0000001fff357819 */ /* 0x000fe40000011400 */
[----:B------:R-:W2:Y:S02]  /*06b0*/  LDC.64 R106, c[0x0][0x3c0] ;  /* 0x0000f000ff6a7b82 */ /* 0x000ea40000000a00 */
[----:B------:R-:W-:-:S06]  /*06c0*/  LEA.HI R53, R53, R0, RZ, 0x3 ;  /* 0x0000000035357211 */ /* 0x000fcc00078f18ff */
[----:B------:R-:W3:Y:S08]  /*06d0*/  LDC.64 R72, c[0x0][0x428] ;  /* 0x00010a00ff487b82 */ /* 0x000ef00000000a00 */
[----:B------:R-:W4:Y:S01]  /*06e0*/  LDC.64 R104, c[0x0][0x3c8] ;  /* 0x0000f200ff687b82 */ /* 0x000f220000000a00 */
[----:B0-----:R-:W-:-:S07]  /*06f0*/  LOP3.LUT R52, R52, 0x1f, RZ, 0xc0, !PT ;  /* 0x0000001f34347812 */ /* 0x001fce00078ec0ff */
[----:B------:R-:W0:Y:S01]  /*0700*/  LDC.64 R140, c[0x0][0x3b0] ;  /* 0x0000ec00ff8c7b82 */ /* 0x000e220000000a00 */
[----:B------:R-:W-:Y:S01]  /*0710*/  LEA.HI.SX32 R133, R53, R52, 0x1d ;  /* 0x0000003435857211 */ /* 0x000fe200078feaff */
[----:B--2---:R-:W-:-:S03]  /*0720*/  IMAD.WIDE R106, R102, 0x4, R106 ;  /* 0x00000004666a7825 */ /* 0x004fc600078e026a */
[C---:B------:R-:W-:Y:S01]  /*0730*/  IADD3 R132, PT, PT, R133.reuse, 0x20, RZ ;  /* 0x0000002085847810 */ /* 0x040fe20007ffe0ff */
[C---:B-1----:R-:W-:Y:S01]  /*0740*/  IMAD.WIDE.U32 R52, R133.reuse, 0x10, R60 ;  /* 0x0000001085347825 */ /* 0x042fe200078e003c */
[C---:B------:R-:W-:Y:S01]  /*0750*/  IADD3 R93, PT, PT, R133.reuse, 0x40, RZ ;  /* 0x00000040855d7810 */ /* 0x040fe20007ffe0ff */
[----:B------:R1:W2:Y:S01]  /*0760*/  LDG.E R0, desc[UR12][R106.64] ;  /* 0x0000000c6a007981 */ /* 0x0002a2000c1e1900 */
[----:B------:R-:W-:Y:S01]  /*0770*/  ISETP.NE.U32.AND P0, PT, RZ, UR18, PT ;  /* 0x00000012ff007c0c */ /* 0x000fe2000bf05070 */
[----:B------:R-:W0:Y:S02]  /*0780*/  @P4 LDC.64 R142, c[0x0][0x438] ;  /* 0x00010e00ff8e4b82 */ /* 0x000e240000000a00 */
[----:B------:R-:W2:Y:S01]  /*0790*/  LDG.E.128 R52, desc[UR12][R52.64] ;  /* 0x0000000c34347981 */ /* 0x000ea2000c1e1d00 */
[----:B---3--:R-:W-:-:S04]  /*07a0*/  IMAD.WIDE.U32 R64, R133, 0x10, R72 ;  /* 0x0000001085407825 */ /* 0x008fc800078e0048 */
[----:B------:R-:W-:Y:S01]  /*07b0*/  IMAD.WIDE.U32 R56, R132, 0x10, R60 ;  /* 0x0000001084387825 */ /* 0x000fe200078e003c */
[----:B-1----:R-:W1:Y:S01]  /*07c0*/  @P4 LDC.64 R106, c[0x0][0x438] ;  /* 0x00010e00ff6a4b82 */ /* 0x002e620000000a00 */
[----:B------:R-:W3:Y:S02]  /*07d0*/  LDG.E.128 R64, desc[UR12][R64.64] ;  /* 0x0000000c40407981 */ /* 0x000ee4000c1e1d00 */
[----:B----4-:R-:W-:Y:S02]  /*07e0*/  IMAD.WIDE R144, R102, 0x4, R104 ;  /* 0x0000000466907825 */ /* 0x010fe400078e0268 */
[----:B------:R-:W4:Y:S02]  /*07f0*/  LDG.E.128 R56, desc[UR12][R56.64] ;  /* 0x0000000c38387981 */ /* 0x000f24000c1e1d00 */
[----:B------:R-:W-:Y:S01]  /*0800*/  IMAD.WIDE.U32 R60, R93, 0x10, R60 ;  /* 0x000000105d3c7825 */ /* 0x000fe200078e003c */
[----:B------:R-:W1:Y:S01]  /*0810*/  @P4 LDC.64 R136, c[0x0][0x438] ;  /* 0x00010e00ff884b82 */ /* 0x000e620000000a00 */
[----:B------:R1:W4:Y:S02]  /*0820*/  LDG.E R131, desc[UR12][R144.64] ;  /* 0x0000000c90837981 */ /* 0x000324000c1e1900 */
[----:B------:R-:W-:-:S02]  /*0830*/  IMAD.WIDE.U32 R68, R132, 0x10, R72 ;  /* 0x0000001084447825 */ /* 0x000fc400078e0048 */
[----:B------:R-:W4:Y:S02]  /*0840*/  LDG.E.128 R60, desc[UR12][R60.64] ;  /* 0x0000000c3c3c7981 */ /* 0x000f24000c1e1d00 */
[----:B------:R-:W-:Y:S02]  /*0850*/  IMAD.WIDE.U32 R72, R93, 0x10, R72 ;  /* 0x000000105d487825 */ /* 0x000fe400078e0048 */
[----:B------:R-:W4:Y:S04]  /*0860*/  LDG.E.128 R68, desc[UR12][R68.64] ;  /* 0x0000000c44447981 */ /* 0x000f28000c1e1d00 */
[----:B------:R-:W4:Y:S01]  /*0870*/  LDG.E.128 R72, desc[UR12][R72.64] ;  /* 0x0000000c48487981 */ /* 0x000f22000c1e1d00 */
[----:B0-----:R-:W-:-:S04]  /*0880*/  IMAD.WIDE.U32 R162, R133, 0x8, R140 ;  /* 0x0000000885a27825 */ /* 0x001fc800078e008c */
[C---:B-1----:R-:W-:Y:S02]  /*0890*/  @P4 IMAD.WIDE.U32 R144, R93.reuse, 0x10, R106 ;  /* 0x000000105d904825 */ /* 0x042fe400078e006a */
[----:B------:R-:W5:Y:S02]  /*08a0*/  LDG.E.64 R162, desc[UR12][R162.64] ;  /* 0x0000000ca2a27981 */ /* 0x000f64000c1e1b00 */
[--C-:B------:R-:W-:Y:S01]  /*08b0*/  IMAD.WIDE.U32 R106, R132, 0x8, R140.reuse ;  /* 0x00000008846a7825 */ /* 0x100fe200078e008c */
[----:B------:R-:W-:Y:S01]  /*08c0*/  ISETP.NE.AND.EX P0, PT, RZ, UR19, PT, P0 ;  /* 0x00000013ff007c0c */ /* 0x000fe2000bf05300 */
[----:B------:R-:W5:Y:S04]  /*08d0*/  @P4 LDG.E.128 R32, desc[UR12][R144.64] ;  /* 0x0000000c90204981 */ /* 0x000f68000c1e1d00 */
[----:B------:R-:W5:Y:S08]  /*08e0*/  LDG.E.64 R106, desc[UR12][R106.64] ;  /* 0x0000000c6a6a7981 */ /* 0x000f70000c1e1b00 */
[----:B------:R-:W0:Y:S08]  /*08f0*/  @P0 LDC.64 R104, c[0x0][0x3b8] ;  /* 0x0000ee00ff680b82 */ /* 0x000e300000000a00 */
[----:B------:R-:W1:Y:S08]  /*0900*/  @P0 LDC.64 R138, c[0x0][0x3b8] ;  /* 0x0000ee00ff8a0b82 */ /* 0x000e700000000a00 */
[----:B------:R-:W1:Y:S01]  /*0910*/  @P0 LDC.64 R134, c[0x0][0x3b8] ;  /* 0x0000ee00ff860b82 */ /* 0x000e620000000a00 */
[----:B------:R-:W-:-:S04]  /*0920*/  IMAD.WIDE.U32 R140, R93, 0x8, R140 ;  /* 0x000000085d8c7825 */ /* 0x000fc800078e008c */
[----:B------:R-:W-:-:S04]  /*0930*/  @P4 IMAD.WIDE.U32 R142, R133, 0x10, R142 ;  /* 0x00000010858e4825 */ /* 0x000fc800078e008e */
[----:B0-----:R-:W-:Y:S01]  /*0940*/  @P0 IMAD.WIDE.U32 R104, R93, 0x8, R104 ;  /* 0x000000085d680825 */ /* 0x001fe200078e0068 */
[----:B------:R-:W5:Y:S04]  /*0950*/  @P4 LDG.E.128 R40, desc[UR12][R142.64] ;  /* 0x0000000c8e284981 */ /* 0x000f68000c1e1d00 */
[----:B------:R-:W5:Y:S01]  /*0960*/  @P0 LDG.E.64 R100, desc[UR12][R104.64] ;  /* 0x0000000c68640981 */ /* 0x000f62000c1e1b00 */
[----:B-1----:R-:W-:-:S05]  /*0970*/  @P0 IMAD.WIDE.U32 R138, R133, 0x8, R138 ;  /* 0x00000008858a0825 */ /* 0x002fca00078e008a */
[----:B------:R-:W5:Y:S01]  /*0980*/  @P0 LDG.E.64 R96, desc[UR12][R138.64] ;  /* 0x0000000c8a600981 */ /* 0x000f62000c1e1b00 */
[----:B------:R-:W-:-:S03]  /*0990*/  @P4 IMAD.WIDE.U32 R136, R132, 0x10, R136 ;  /* 0x0000001084884825 */ /* 0x000fc600078e0088 */
[----:B------:R4:W5:Y:S01]  /*09a0*/  LDG.E.64 R104, desc[UR12][R140.64] ;  /* 0x0000000c8c687981 */ /* 0x000962000c1e1b00 */
[----:B------:R-:W-:-:S03]  /*09b0*/  @P0 IMAD.WIDE.U32 R134, R132, 0x8, R134 ;  /* 0x0000000884860825 */ /* 0x000fc600078e0086 */
[----:B------:R0:W5:Y:S04]  /*09c0*/  @P4 LDG.E.128 R36, desc[UR12][R136.64] ;  /* 0x0000000c88244981 */ /* 0x000168000c1e1d00 */
[----:B------:R1:W5:Y:S01]  /*09d0*/  @P0 LDG.E.64 R98, desc[UR12][R134.64] ;  /* 0x0000000c86620981 */ /* 0x000362000c1e1b00 */
[----:B------:R-:W-:Y:S01]  /*09e0*/  UMOV UR7, 0xffffffff ;  /* 0xffffffff00077882 */ /* 0x000fe20000000000 */
[----:B------:R-:W-:-:S04]  /*09f0*/  ISETP.NE.U32.AND P1, PT, RZ, UR18, PT ;  /* 0x00000012ff007c0c */ /* 0x000fc8000bf25070 */
[----:B------:R-:W-:Y:S01]  /*0a00*/  ISETP.NE.AND.EX P1, PT, RZ, UR19, PT, P1 ;  /* 0x00000013ff007c0c */ /* 0x000fe2000bf25310 */
[--C-:B--2---:R-:W-:Y:S02]  /*0a10*/  HADD2.F32 R147, -RZ, R52.reuse.H0_H0 ;  /* 0x20000034ff937230 */ /* 0x104fe40000004100 */
[----:B------:R-:W-:Y:S01]  /*0a20*/  HADD2.F32 R149, -RZ, R52.H1_H1 ;  /* 0x30000034ff957230 */ /* 0x000fe20000004100 */
[----:B------:R-:W-:Y:S01]  /*0a30*/  FSEL R52, R0, RZ, !P3 ;  /* 0x000000ff00347208 */ /* 0x000fe20005800000 */
[--C-:B------:R-:W-:Y:S02]  /*0a40*/  HADD2.F32 R157, -RZ, R54.reuse.H1_H1 ;  /* 0x30000036ff9d7230 */ /* 0x100fe40000004100 */
[----:B------:R-:W-:Y:S02]  /*0a50*/  HADD2.F32 R155, -RZ, R54.H0_H0 ;  /* 0x20000036ff9b7230 */ /* 0x000fe40000004100 */
[C---:B------:R-:W-:Y:S01]  /*0a60*/  FADD.FTZ R0, -R52.reuse, R147 ;  /* 0x0000009334007221 */ /* 0x040fe20000010100 */
[----:B------:R-:W-:Y:S01]  /*0a70*/  FADD.FTZ R150, -R52, R157 ;  /* 0x0000009d34967221 */ /* 0x000fe20000010100 */
[----:B------:R-:W-:-:S02]  /*0a80*/  HADD2.F32 R151, -RZ, R53.H0_H0 ;  /* 0x20000035ff977230 */ /* 0x000fc40000004100 */
[C---:B------:R-:W-:Y:S01]  /*0a90*/  FADD.FTZ R158, -R52.reuse, R149 ;  /* 0x00000095349e7221 */ /* 0x040fe20000010100 */
[----:B---3--:R-:W-:Y:S02]  /*0aa0*/  HADD2.F32 R157, -RZ, R64.H0_H0 ;  /* 0x20000040ff9d7230 */ /* 0x008fe40000004100 */
[--C-:B----4-:R-:W-:Y:S02]  /*0ab0*/  HADD2.F32 R140, -RZ, R57.reuse.H0_H0 ;  /* 0x20000039ff8c7230 */ /* 0x110fe40000004100 */
[----:B------:R-:W-:Y:S01]  /*0ac0*/  FMUL.FTZ R0, R131, R0 ;  /* 0x0000000083007220 */ /* 0x000fe20000410000 */
[----:B------:R-:W-:Y:S02]  /*0ad0*/  HADD2.F32 R138, -RZ, R57.H1_H1 ;  /* 0x30000039ff8a7230 */ /* 0x000fe40000004100 */
[----:B------:R-:W-:Y:S01]  /*0ae0*/  FADD.FTZ R152, -R52, R155 ;  /* 0x0000009b34987221 */ /* 0x000fe20000010100 */
[----:B------:R-:W-:Y:S02]  /*0af0*/  HADD2.F32 R153, -RZ, R53.H1_H1 ;  /* 0x30000035ff997230 */ /* 0x000fe40000004100 */
[----:B------:R-:W-:-:S02]  /*0b00*/  HADD2.F32 R159, -RZ, R59.H0_H0 ;  /* 0x2000003bff9f7230 */ /* 0x000fc40000004100 */
[----:B------:R-:W-:Y:S02]  /*0b10*/  HADD2.F32 R57, -RZ, R59.H1_H1 ;  /* 0x3000003bff397230 */ /* 0x000fe40000004100 */
[--C-:B------:R-:W-:Y:S02]  /*0b20*/  HADD2.F32 R141, -RZ, R58.reuse.H0_H0 ;  /* 0x2000003aff8d7230 */ /* 0x100fe40000004100 */
[----:B------:R-:W-:Y:S02]  /*0b30*/  HADD2.F32 R143, -RZ, R58.H1_H1 ;  /* 0x3000003aff8f7230 */ /* 0x000fe40000004100 */
[----:B------:R-:W-:Y:S02]  /*0b40*/  HADD2.F32 R59, -RZ, R62.H1_H1 ;  /* 0x3000003eff3b7230 */ /* 0x000fe40000004100 */
[----:B------:R-:W-:Y:S01]  /*0b50*/  FADD.FTZ R156, -R52, R151 ;  /* 0x00000097349c7221 */ /* 0x000fe20000010100 */
[----:B------:R-:W-:Y:S02]  /*0b60*/  HADD2.F32 R155, -RZ, R64.H1_H1 ;  /* 0x30000040ff9b7230 */ /* 0x000fe40000004100 */
[----:B------:R-:W-:Y:S01]  /*0b70*/  FADD.FTZ R92, R157, R92 ;  /* 0x0000005c9d5c7221 */ /* 0x000fe20000010000 */
[----:B------:R-:W-:Y:S01]  /*0b80*/  FMUL.FTZ R158, R131, R158 ;  /* 0x0000009e839e7220 */ /* 0x000fe20000410000 */
[-C--:B------:R-:W-:Y:S01]  /*0b90*/  FFMA.FTZ R95, R0, R157.reuse, R95 ;  /* 0x0000009d005f7223 */ /* 0x080fe2000001005f */
[----:B------:R-:W-:Y:S01]  /*0ba0*/  FMUL.FTZ R157, R130, R157 ;  /* 0x0000009d829d7220 */ /* 0x000fe20000410000 */
[----:B------:R-:W-:-:S02]  /*0bb0*/  HADD2.F32 R165, -RZ, R56.H0_H0 ;  /* 0x20000038ffa57230 */ /* 0x000fc40000004100 */
[C---:B------:R-:W-:Y:S01]  /*0bc0*/  FADD.FTZ R154, -R52.reuse, R153 ;  /* 0x00000099349a7221 */ /* 0x040fe20000010100 */
[----:B------:R-:W-:Y:S02]  /*0bd0*/  HADD2.F32 R142, -RZ, R56.H1_H1 ;  /* 0x30000038ff8e7230 */ /* 0x000fe40000004100 */
[C---:B0-----:R-:W-:Y:S01]  /*0be0*/  FADD.FTZ R136, -R52.reuse, R141 ;  /* 0x0000008d34887221 */ /* 0x041fe20000010100 */
[C---:B-1----:R-:W-:Y:S01]  /*0bf0*/  FADD.FTZ R134, -R52.reuse, R143 ;  /* 0x0000008f34867221 */ /* 0x042fe20000010100 */
[----:B------:R-:W-:Y:S01]  /*0c00*/  FADD.FTZ R56, -R52, R59 ;  /* 0x0000003b34387221 */ /* 0x000fe20000010100 */
[----:B------:R-:W-:Y:S02]  /*0c10*/  HADD2.F32 R153, -RZ, R65.H0_H0 ;  /* 0x20000041ff997230 */ /* 0x000fe40000004100 */
[----:B------:R-:W-:Y:S01]  /*0c20*/  FADD.FTZ R90, R155, R90 ;  /* 0x0000005a9b5a7221 */ /* 0x000fe20000010000 */
[--C-:B------:R-:W-:Y:S02]  /*0c30*/  HADD2.F32 R149, -RZ, R66.reuse.H0_H0 ;  /* 0x20000042ff957230 */ /* 0x100fe40000004100 */
[----:B------:R-:W-:Y:S01]  /*0c40*/  FMUL.FTZ R156, R131, R156 ;  /* 0x0000009c839c7220 */ /* 0x000fe20000410000 */
[----:B------:R-:W-:-:S02]  /*0c50*/  HADD2.F32 R146, -RZ, R66.H1_H1 ;  /* 0x30000042ff927230 */ /* 0x000fc40000004100 */
[-C--:B------:R-:W-:Y:S01]  /*0c60*/  FFMA.FTZ R91, R158, R155.reuse, R91 ;  /* 0x0000009b9e5b7223 */ /* 0x080fe2000001005b */
[--C-:B------:R-:W-:Y:S02]  /*0c70*/  HADD2.F32 R143, -RZ, R68.reuse.H0_H0 ;  /* 0x20000044ff8f7230 */ /* 0x100fe40000004100 */
[----:B------:R-:W-:Y:S01]  /*0c80*/  FMUL.FTZ R155, R129, R155 ;  /* 0x0000009b819b7220 */ /* 0x000fe20000410000 */
[----:B------:R-:W-:Y:S02]  /*0c90*/  HADD2.F32 R141, -RZ, R68.H1_H1 ;  /* 0x30000044ff8d7230 */ /* 0x000fe40000004100 */
[--C-:B------:R-:W-:Y:S02]  /*0ca0*/  HADD2.F32 R64, -RZ, R72.reuse.H0_H0 ;  /* 0x20000048ff407230 */ /* 0x100fe40000004100 */
[----:B------:R-:W-:Y:S02]  /*0cb0*/  HADD2.F32 R59, -RZ, R72.H1_H1 ;  /* 0x30000048ff3b7230 */ /* 0x000fe40000004100 */
[----:B------:R-:W-:Y:S01]  /*0cc0*/  FADD.FTZ R72, RZ, R157 ;  /* 0x0000009dff487221 */ /* 0x000fe20000010000 */
[----:B------:R-:W-:-:S02]  /*0cd0*/  HADD2.F32 R68, -RZ, R71.H0_H0 ;  /* 0x20000047ff447230 */ /* 0x000fc40000004100 */
[----:B------:R-:W-:Y:S02]  /*0ce0*/  HADD2.F32 R66, -RZ, R71.H1_H1 ;  /* 0x30000047ff427230 */ /* 0x000fe40000004100 */
[----:B------:R-:W-:Y:S01]  /*0cf0*/  FFMA.FTZ R71, R0, R157, RZ ;  /* 0x0000009d00477223 */ /* 0x000fe200000100ff */
[----:B------:R-:W-:Y:S02]  /*0d00*/  HADD2.F32 R151, -RZ, R65.H1_H1 ;  /* 0x30000041ff977230 */ /* 0x000fe40000004100 */
[----:B------:R-:W-:Y:S01]  /*0d10*/  FADD.FTZ R88, R153, R88 ;  /* 0x0000005899587221 */ /* 0x000fe20000010000 */
[----:B------:R-:W-:Y:S01]  /*0d20*/  FMUL.FTZ R154, R131, R154 ;  /* 0x0000009a839a7220 */ /* 0x000fe20000410000 */
[-C--:B------:R-:W-:Y:S01]  /*0d30*/  FFMA.FTZ R89, R156, R153.reuse, R89 ;  /* 0x000000999c597223 */ /* 0x080fe20000010059 */
[----:B------:R-:W-:Y:S01]  /*0d40*/  FMUL.FTZ R153, R128, R153 ;  /* 0x0000009980997220 */ /* 0x000fe20000410000 */
[----:B------:R-:W-:Y:S01]  /*0d50*/  FADD.FTZ R72, R72, R155 ;  /* 0x0000009b48487221 */ /* 0x000fe20000010000 */
[----:B------:R-:W-:Y:S01]  /*0d60*/  FFMA.FTZ R71, R158, R155, R71 ;  /* 0x0000009b9e477223 */ /* 0x000fe20000010047 */
[----:B------:R-:W-:-:S02]  /*0d70*/  HADD2.F32 R161, -RZ, R55.H0_H0 ;  /* 0x20000037ffa17230 */ /* 0x000fc40000004100 */
[----:B------:R-:W-:Y:S01]  /*0d80*/  FADD.FTZ R86, R151, R86 ;  /* 0x0000005697567221 */ /* 0x000fe20000010000 */
[----:B------:R-:W-:Y:S02]  /*0d90*/  HADD2.F32 R145, -RZ, R55.H1_H1 ;  /* 0x30000037ff917230 */ /* 0x000fe40000004100 */
[----:B------:R-:W-:Y:S01]  /*0da0*/  FMUL.FTZ R152, R131, R152 ;  /* 0x0000009883987220 */ /* 0x000fe20000410000 */
[--C-:B------:R-:W-:Y:S02]  /*0db0*/  HADD2.F32 R137, -RZ, R60.reuse.H0_H0 ;  /* 0x2000003cff897230 */ /* 0x100fe40000004100 */
[-C--:B------:R-:W-:Y:S01]  /*0dc0*/  FFMA.FTZ R87, R154, R151.reuse, R87 ;  /* 0x000000979a577223 */ /* 0x080fe20000010057 */
[----:B------:R-:W-:Y:S02]  /*0dd0*/  HADD2.F32 R139, -RZ, R60.H1_H1 ;  /* 0x3000003cff8b7230 */ /* 0x000fe40000004100 */
[----:B------:R-:W-:Y:S01]  /*0de0*/  FMUL.FTZ R151, R127, R151 ;  /* 0x000000977f977220 */ /* 0x000fe20000410000 */
[----:B------:R-:W-:-:S02]  /*0df0*/  HADD2.F32 R135, -RZ, R61.H0_H0 ;  /* 0x2000003dff877230 */ /* 0x000fc40000004100 */
[----:B------:R-:W-:Y:S01]  /*0e00*/  FADD.FTZ R72, R72, R153 ;  /* 0x0000009948487221 */ /* 0x000fe20000010000 */
[----:B------:R-:W-:Y:S02]  /*0e10*/  HADD2.F32 R55, -RZ, R62.H0_H0 ;  /* 0x2000003eff377230 */ /* 0x000fe40000004100 */
[----:B------:R-:W-:Y:S01]  /*0e20*/  FFMA.FTZ R71, R156, R153, R71 ;  /* 0x000000999c477223 */ /* 0x000fe20000010047 */
[----:B------:R-:W-:Y:S02]  /*0e30*/  HADD2.F32 R53, -RZ, R63.H0_H0 ;  /* 0x2000003fff357230 */ /* 0x000fe40000004100 */
[C---:B------:R-:W-:Y:S01]  /*0e40*/  FADD.FTZ R148, -R52.reuse, R161 ;  /* 0x000000a134947221 */ /* 0x040fe20000010100 */
[----:B------:R-:W-:Y:S01]  /*0e50*/  FADD.FTZ R159, -R52, R159 ;  /* 0x0000009f349f7221 */ /* 0x000fe20000010100 */
[----:B------:R-:W-:Y:S01]  /*0e60*/  FADD.FTZ R84, R149, R84 ;  /* 0x0000005495547221 */ /* 0x000fe20000010000 */
[----:B------:R-:W-:Y:S01]  /*0e70*/  FMUL.FTZ R150, R131, R150 ;  /* 0x0000009683967220 */ /* 0x000fe20000410000 */
[-C--:B------:R-:W-:Y:S01]  /*0e80*/  FFMA.FTZ R85, R152, R149.reuse, R85 ;  /* 0x0000009598557223 */ /* 0x080fe20000010055 */
[C---:B------:R-:W-:Y:S01]  /*0e90*/  FADD.FTZ R58, -R52.reuse, R137 ;  /* 0x00000089343a7221 */ /* 0x040fe20000010100 */
[C---:B------:R-:W-:Y:S01]  /*0ea0*/  FADD.FTZ R60, -R52.reuse, R139 ;  /* 0x0000008b343c7221 */ /* 0x040fe20000010100 */
[----:B------:R-:W-:Y:S01]  /*0eb0*/  FADD.FTZ R62, -R52, R135 ;  /* 0x00000087343e7221 */ /* 0x000fe20000010100 */
[----:B------:R-:W-:Y:S01]  /*0ec0*/  FMUL.FTZ R149, R126, R149 ;  /* 0x000000957e957220 */ /* 0x000fe20000410000 */
[----:B------:R-:W-:Y:S01]  /*0ed0*/  FADD.FTZ R72, R72, R151 ;  /* 0x0000009748487221 */ /* 0x000fe20000010000 */
[----:B------:R-:W-:Y:S01]  /*0ee0*/  FADD.FTZ R160, -R52, R55 ;  /* 0x0000003734a07221 */ /* 0x000fe20000010100 */
[----:B------:R-:W-:-:S02]  /*0ef0*/  HADD2.F32 R139, -RZ, R69.H0_H0 ;  /* 0x20000045ff8b7230 */ /* 0x000fc40000004100 */
[----:B------:R-:W-:Y:S01]  /*0f00*/  FFMA.FTZ R71, R154, R151, R71 ;  /* 0x000000979a477223 */ /* 0x000fe20000010047 */
[----:B------:R-:W-:Y:S02]  /*0f10*/  HADD2.F32 R137, -RZ, R69.H1_H1 ;  /* 0x30000045ff897230 */ /* 0x000fe40000004100 */
[--C-:B------:R-:W-:Y:S02]  /*0f20*/  HADD2.F32 R135, -RZ, R70.reuse.H0_H0 ;  /* 0x20000046ff877230 */ /* 0x100fe40000004100 */
[----:B------:R-:W-:Y:S02]  /*0f30*/  HADD2.F32 R161, -RZ, R70.H1_H1 ;  /* 0x30000046ffa17230 */ /* 0x000fe40000004100 */
[----:B------:R-:W-:Y:S01]  /*0f40*/  FADD.FTZ R144, -R52, R145 ;  /* 0x0000009134907221 */ /* 0x000fe20000010100 */
[----:B------:R-:W-:Y:S02]  /*0f50*/  HADD2.F32 R55, -RZ, R67.H0_H0 ;  /* 0x20000043ff377230 */ /* 0x000fe40000004100 */
[----:B------:R-:W-:Y:S01]  /*0f60*/  FADD.FTZ R82, R146, R82 ;  /* 0x0000005292527221 */ /* 0x000fe20000010000 */
[----:B------:R-:W-:-:S02]  /*0f70*/  HADD2.F32 R69, -RZ, R75.H0_H0 ;  /* 0x2000004bff457230 */ /* 0x000fc40000004100 */
[C---:B------:R-:W-:Y:S01]  /*0f80*/  FMUL.FTZ R148, R131.reuse, R148 ;  /* 0x0000009483947220 */ /* 0x040fe20000410000 */
[----:B------:R-:W-:Y:S02]  /*0f90*/  HADD2.F32 R70, -RZ, R75.H1_H1 ;  /* 0x3000004bff467230 */ /* 0x000fe40000004100 */
[-C--:B------:R-:W-:Y:S01]  /*0fa0*/  FFMA.FTZ R83, R150, R146.reuse, R83 ;  /* 0x0000009296537223 */ /* 0x080fe20000010053 */
[----:B------:R-:W-:Y:S01]  /*0fb0*/  FMUL.FTZ R75, R131, R159 ;  /* 0x0000009f834b7220 */ /* 0x000fe20000410000 */
[----:B------:R-:W-:Y:S02]  /*0fc0*/  HADD2.F32 R61, -RZ, R61.H1_H1 ;  /* 0x3000003dff3d7230 */ /* 0x000fe40000004100 */
[----:B------:R-:W-:Y:S01]  /*0fd0*/  FADD.FTZ R54, -R52, R53 ;  /* 0x0000003534367221 */ /* 0x000fe20000010100 */
[----:B------:R-:W-:Y:S01]  /*0fe0*/  FMUL.FTZ R146, R125, R146 ;  /* 0x000000927d927220 */ /* 0x000fe20000410000 */
[----:B------:R-:W-:Y:S01]  /*0ff0*/  FADD.FTZ R159, R72, R149 ;  /* 0x00000095489f7221 */ /* 0x000fe20000010000 */
[----:B------:R-:W-:-:S02]  /*1000*/  HADD2.F32 R63, -RZ, R63.H1_H1 ;  /* 0x3000003fff3f7230 */ /* 0x000fc40000004100 */
[----:B------:R-:W-:Y:S01]  /*1010*/  FFMA.FTZ R71, R152, R149, R71 ;  /* 0x0000009598477223 */ /* 0x000fe20000010047 */
[----:B------:R-:W-:Y:S02]  /*1020*/  HADD2.F32 R53, -RZ, R67.H1_H1 ;  /* 0x30000043ff357230 */ /* 0x000fe40000004100 */
[----:B------:R-:W-:Y:S01]  /*1030*/  FADD.FTZ R80, R55, R80 ;  /* 0x0000005037507221 */ /* 0x000fe20000010000 */
[--C-:B------:R-:W-:Y:S02]  /*1040*/  HADD2.F32 R65, -RZ, R74.reuse.H0_H0 ;  /* 0x2000004aff417230 */ /* 0x100fe40000004100 */
[----:B------:R-:W-:Y:S01]  /*1050*/  FMUL.FTZ R144, R131, R144 ;  /* 0x0000009083907220 */ /* 0x000fe20000410000 */
[----:B------:R-:W-:Y:S02]  /*1060*/  HADD2.F32 R67, -RZ, R74.H1_H1 ;  /* 0x3000004aff437230 */ /* 0x000fe40000004100 */
[-C--:B------:R-:W-:Y:S01]  /*1070*/  FFMA.FTZ R81, R148, R55.reuse, R81 ;  /* 0x0000003794517223 */ /* 0x080fe20000010051 */
[----:B------:R-:W-:Y:S01]  /*1080*/  FADD.FTZ R5, R68, R5 ;  /* 0x0000000544057221 */ /* 0x000fe20000010000 */
[-C--:B------:R-:W-:Y:S01]  /*1090*/  FFMA.FTZ R4, R75, R68.reuse, R4 ;  /* 0x000000444b047223 */ /* 0x080fe20000010004 */
[----:B------:R-:W-:Y:S01]  /*10a0*/  FMUL.FTZ R74, R116, R68 ;  /* 0x00000044744a7220 */ /* 0x000fe20000410000 */
[----:B------:R-:W-:Y:S01]  /*10b0*/  FADD.FTZ R57, -R52, R57 ;  /* 0x0000003934397221 */ /* 0x000fe20000010100 */
[----:B------:R-:W-:Y:S01]  /*10c0*/  FMUL.FTZ R55, R124, R55 ;  /* 0x000000377c377220 */ /* 0x000fe20000410000 */
[----:B------:R-:W-:Y:S01]  /*10d0*/  FADD.FTZ R68, R159, R146 ;  /* 0x000000929f447221 */ /* 0x000fe20000010000 */
[C---:B------:R-:W-:Y:S01]  /*10e0*/  FADD.FTZ R147, -R52.reuse, R165 ;  /* 0x000000a534937221 */ /* 0x040fe20000010100 */
[C---:B------:R-:W-:Y:S01]  /*10f0*/  FADD.FTZ R142, -R52.reuse, R142 ;  /* 0x0000008e348e7221 */ /* 0x040fe20000010100 */
[C---:B------:R-:W-:Y:S01]  /*1100*/  FADD.FTZ R140, -R52.reuse, R140 ;  /* 0x0000008c348c7221 */ /* 0x040fe20000010100 */
[C---:B------:R-:W-:Y:S01]  /*1110*/  FADD.FTZ R138, -R52.reuse, R138 ;  /* 0x0000008a348a7221 */ /* 0x040fe20000010100 */
[----:B------:R-:W-:Y:S01]  /*1120*/  FADD.FTZ R164, -R52, R61 ;  /* 0x0000003d34a47221 */ /* 0x000fe20000010100 */
[----:B------:R-:W-:Y:S01]  /*1130*/  FFMA.FTZ R71, R150, R146, R71 ;  /* 0x0000009296477223 */ /* 0x000fe20000010047 */
[----:B------:R-:W-:Y:S01]  /*1140*/  FADD.FTZ R52, -R52, R63 ;  /* 0x0000003f34347221 */ /* 0x000fe20000010100 */
[----:B------:R-:W-:-:S02]  /*1150*/  HADD2.F32 R61, -RZ, R73.H0_H0 ;  /* 0x20000049ff3d7230 */ /* 0x000fc40000004100 */
[----:B------:R-:W-:Y:S01]  /*1160*/  FADD.FTZ R78, R53, R78 ;  /* 0x0000004e354e7221 */ /* 0x000fe20000010000 */
[----:B------:R-:W-:Y:S02]  /*1170*/  HADD2.F32 R63, -RZ, R73.H1_H1 ;  /* 0x30000049ff3f7230 */ /* 0x000fe40000004100 */
[-C--:B------:R-:W-:Y:S01]  /*1180*/  FFMA.FTZ R79, R144, R53.reuse, R79 ;  /* 0x00000035904f7223 */ /* 0x080fe2000001004f */
[----:B------:R-:W-:Y:S01]  /*1190*/  FMUL.FTZ R53, R123, R53 ;  /* 0x000000357b357220 */ /* 0x000fe20000410000 */
[C---:B------:R-:W-:Y:S01]  /*11a0*/  FMUL.FTZ R73, R131.reuse, R57 ;  /* 0x0000003983497220 */ /* 0x040fe20000410000 */
[----:B------:R-:W-:Y:S01]  /*11b0*/  FADD.FTZ R68, R68, R55 ;  /* 0x0000003744447221 */ /* 0x000fe20000010000 */
[----:B------:R-:W-:Y:S01]  /*11c0*/  FFMA.FTZ R71, R148, R55, R71 ;  /* 0x0000003794477223 */ /* 0x000fe20000010047 */
[C---:B------:R-:W-:Y:S01]  /*11d0*/  FMUL.FTZ R147, R131.reuse, R147 ;  /* 0x0000009383937220 */ /* 0x040fe20000410000 */
[----:B------:R-:W-:Y:S01]  /*11e0*/  FMUL.FTZ R145, R131, R142 ;  /* 0x0000008e83917220 */ /* 0x000fe20000410000 */
[----:B------:R-:W-:Y:S01]  /*11f0*/  FMUL.FTZ R142, R122, R143 ;  /* 0x0000008f7a8e7220 */ /* 0x000fe20000410000 */
[----:B------:R-:W-:Y:S01]  /*1200*/  FADD.FTZ R3, R66, R3 ;  /* 0x0000000342037221 */ /* 0x000fe20000010000 */
[-C--:B------:R-:W-:Y:S01]  /*1210*/  FFMA.FTZ R2, R73, R66.reuse, R2 ;  /* 0x0000004249027223 */ /* 0x080fe20000010002 */
[----:B------:R-:W-:Y:S01]  /*1220*/  FMUL.FTZ R72, R115, R66 ;  /* 0x0000004273487220 */ /* 0x000fe20000410000 */
[----:B------:R-:W-:Y:S01]  /*1230*/  FMUL.FTZ R58, R131, R58 ;  /* 0x0000003a833a7220 */ /* 0x000fe20000410000 */
[----:B------:R-:W-:Y:S01]  /*1240*/  FADD.FTZ R159, R68, R53 ;  /* 0x00000035449f7221 */ /* 0x000fe20000010000 */
[----:B------:R-:W-:Y:S01]  /*1250*/  FFMA.FTZ R66, R144, R53, R71 ;  /* 0x0000003590427223 */ /* 0x000fe20000010047 */
[----:B------:R-:W-:Y:S01]  /*1260*/  FADD.FTZ R17, R143, R17 ;  /* 0x000000118f117221 */ /* 0x000fe20000010000 */
[----:B------:R-:W-:Y:S01]  /*1270*/  FFMA.FTZ R16, R147, R143, R16 ;  /* 0x0000008f93107223 */ /* 0x000fe20000010010 */
[----:B------:R-:W-:Y:S01]  /*1280*/  FMUL.FTZ R143, R131, R140 ;  /* 0x0000008c838f7220 */ /* 0x000fe20000410000 */
[-C--:B------:R-:W-:Y:S01]  /*1290*/  FMUL.FTZ R140, R121, R141.reuse ;  /* 0x0000008d798c7220 */ /* 0x080fe20000410000 */
[----:B------:R-:W-:Y:S01]  /*12a0*/  FADD.FTZ R21, R64, R21 ;  /* 0x0000001540157221 */ /* 0x000fe20000010000 */
[-C--:B------:R-:W-:Y:S01]  /*12b0*/  FFMA.FTZ R23, R58, R64.reuse, R23 ;  /* 0x000000403a177223 */ /* 0x080fe20000010017 */
        /* <DEDUP_REMOVED lines=10> */
[-C--:B------:R-:W-:Y:S01]  /*1360*/  FFMA.FTZ R10, R141, R137.reuse, R10 ;  /* 0x000000898d0a7223 */ /* 0x080fe2000001000a */
[----:B------:R-:W-:Y:S01]  /*1370*/  FMUL.FTZ R137, R119, R137 ;  /* 0x0000008977897220 */ /* 0x000fe20000410000 */
[----:B------:R-:W-:Y:S01]  /*1380*/  FADD.FTZ R66, R71, R138 ;  /* 0x0000008a47427221 */ /* 0x000fe20000010000 */
[----:B------:R-:W-:Y:S01]  /*1390*/  FADD.FTZ R13, R139, R13 ;  /* 0x0000000d8b0d7221 */ /* 0x000fe20000010000 */
[C---:B------:R-:W-:Y:S01]  /*13a0*/  FFMA.FTZ R12, R143.reuse, R139, R12 ;  /* 0x0000008b8f0c7223 */ /* 0x040fe2000001000c */
[----:B------:R-:W-:Y:S01]  /*13b0*/  FFMA.FTZ R64, R143, R138, R64 ;  /* 0x0000008a8f407223 */ /* 0x000fe20000010040 */
[----:B------:R-:W-:Y:S01]  /*13c0*/  FMUL.FTZ R139, R131, R136 ;  /* 0x00000088838b7220 */ /* 0x000fe20000410000 */
        /* <DEDUP_REMOVED lines=8> */
[----:B------:R-:W-:-:S03]  /*1450*/  FFMA.FTZ R66, R139, R136, R64 ;  /* 0x000000888b427223 */ /* 0x000fc60000010040 */
[----:B------:R-:W-:Y:S01]  /*1460*/  FADD.FTZ R71, R71, R134 ;  /* 0x0000008647477221 */ /* 0x000fe20000010000 */
[----:B------:R-:W-:-:S03]  /*1470*/  FFMA.FTZ R66, R135, R134, R66 ;  /* 0x0000008687427223 */ /* 0x000fc60000010042 */
[----:B------:R-:W-:Y:S01]  /*1480*/  FADD.FTZ R71, R71, R74 ;  /* 0x0000004a47477221 */ /* 0x000fe20000010000 */
[----:B------:R-:W-:Y:S01]  /*1490*/  FFMA.FTZ R68, R75, R74, R66 ;  /* 0x0000004a4b447223 */ /* 0x000fe20000010042 */
[C---:B------:R-:W-:Y:S01]  /*14a0*/  FMUL.FTZ R66, R131.reuse, R160 ;  /* 0x000000a083427220 */ /* 0x040fe20000410000 */
[----:B------:R-:W-:Y:S01]  /*14b0*/  FMUL.FTZ R60, R131, R60 ;  /* 0x0000003c833c7220 */ /* 0x000fe20000410000 */
[----:B------:R-:W-:Y:S01]  /*14c0*/  FADD.FTZ R160, R71, R72 ;  /* 0x0000004847a07221 */ /* 0x000fe20000010000 */
[----:B------:R-:W-:Y:S01]  /*14d0*/  FFMA.FTZ R71, R73, R72, R68 ;  /* 0x0000004849477223 */ /* 0x000fe20000010044 */
[----:B------:R-:W-:Y:S01]  /*14e0*/  FADD.FTZ R22, R59, R22 ;  /* 0x000000163b167221 */ /* 0x000fe20000010000 */
[-C--:B------:R-:W-:Y:S01]  /*14f0*/  FFMA.FTZ R25, R60, R59.reuse, R25 ;  /* 0x0000003b3c197223 */ /* 0x080fe20000010019 */
[----:B------:R-:W-:Y:S01]  /*1500*/  FMUL.FTZ R62, R131, R62 ;  /* 0x0000003e833e7220 */ /* 0x000fe20000410000 */
        /* <DEDUP_REMOVED lines=34> */
[----:B------:R-:W-:Y:S01]  /*1730*/  FADD.FTZ R20, R70, R20 ;  /* 0x0000001446147221 */ /* 0x000fe20000010000 */
[-C--:B------:R-:W-:Y:S01]  /*1740*/  FFMA.FTZ R18, R71, R70.reuse, R18 ;  /* 0x0000004647127223 */ /* 0x080fe20000010012 */
[----:B------:R-:W-:Y:S01]  /*1750*/  FMUL.FTZ R70, R103, R70 ;  /* 0x0000004667467220 */ /* 0x000fe20000410000 */
[----:B------:R-:W-:Y:S01]  /*1760*/  FADD.FTZ R161, R160, R69 ;  /* 0x00000045a0a17221 */ /* 0x000fe20000010000 */
[----:B------:R-:W-:Y:S01]  /*1770*/  FFMA.FTZ R54, R68, R69, R159 ;  /* 0x0000004544367223 */ /* 0x000fe2000001009f */
[----:B------:R-:W-:-:S02]  /*1780*/  ISETP.NE.AND P3, PT, R94, RZ, PT ;  /* 0x000000ff5e00720c */ /* 0x000fc40003f65270 */
[----:B------:R-:W-:Y:S01]  /*1790*/  FADD.FTZ R159, R161, R70 ;  /* 0x00000046a19f7221 */ /* 0x000fe20000010000 */
[----:B------:R-:W-:Y:S01]  /*17a0*/  FFMA.FTZ R54, R71, R70, R54 ;  /* 0x0000004647367223 */ /* 0x000fe20000010036 */
[----:B------:R-:W-:Y:S09]  /*17b0*/  BRA.DIV UR7, `(.L_x_855) ;  /* 0x0000007a07ec7947 */ /* 0x000ff2000b800000 */
[----:B------:R-:W0:Y:S04]  /*17c0*/  SHFL.BFLY PT, R52, R159, 0x1, 0x1f ;  /* 0x0c201f009f347f89 */ /* 0x000e2800000e0000 */
[----:B------:R-:W1:Y:S01]  /*17d0*/  SHFL.BFLY PT, R161, R54, 0x1, 0x1f ;  /* 0x0c201f0036a17f89 */ /* 0x000e6200000e0000 */
[----:B0-----:R-:W-:Y:S01]  /*17e0*/  FADD.FTZ R159, R159, R52 ;  /* 0x000000349f9f7221 */ /* 0x001fe20000010000 */
[----:B-1----:R-:W-:-:S04]  /*17f0*/  FADD.FTZ R54, R54, R161 ;  /* 0x000000a136367221 */ /* 0x002fc80000010000 */
[----:B------:R-:W0:Y:S02]  /*1800*/  SHFL.BFLY PT, R161, R159, 0x2, 0x1f ;  /* 0x0c401f009fa17f89 */ /* 0x000e2400000e0000 */
[----:B0-----:R-:W-:Y:S02]  /*1810*/  FADD.FTZ R161, R159, R161 ;  /* 0x000000a19fa17221 */ /* 0x001fe40000010000 */
        /* <DEDUP_REMOVED lines=9> */
[----:B------:R1:W2:Y:S01]  /*18b0*/  SHFL.BFLY PT, R54, R161, 0x10, 0x1f ;  /* 0x0e001f00a1367f89 */ /* 0x0002a200000e0000 */
[----:B0-----:R-:W-:-:S05]  /*18c0*/  FADD.FTZ R159, R159, R52 ;  /* 0x000000349f9f7221 */ /* 0x001fca0000010000 */
[----:B--2---:R1:W0:Y:S02]  /*18d0*/  SHFL.BFLY PT, R52, R159, 0x10, 0x1f ;  /* 0x0e001f009f347f89 */ /* 0x00422400000e0000 */
.L_x_892:
[----:B------:R-:W-:Y:S01]  /*18e0*/  FADD.FTZ R54, R161, R54 ;  /* 0x00000036a1367221 */ /* 0x000fe20000010000 */
[----:B0-----:R-:W-:-:S03]  /*18f0*/  FADD.FTZ R52, R159, R52 ;  /* 0x000000349f347221 */ /* 0x001fc60000010000 */
[----:B------:R-:W-:Y:S01]  /*1900*/  FMUL.FTZ R54, R54, UR17 ;  /* 0x0000001136367c20 */ /* 0x000fe20008410000 */
[----:B------:R-:W-:-:S04]  /*1910*/  FMUL.FTZ R160, R52, UR17 ;  /* 0x0000001134a07c20 */ /* 0x000fc80008410000 */
[----:B-1----:R-:W-:Y:S01]  /*1920*/  FSEL R159, R54, RZ, !P3 ;  /* 0x000000ff369f7208 */ /* 0x002fe20005800000 */
        /* <DEDUP_REMOVED lines=32> */
[----:B------:R-:W-:Y:S01]  /*1b30*/  LOP3.LUT P5, RZ, R163, 0xff0000, RZ, 0xc0, !PT ;  /* 0x00ff0000a3ff7812 */ /* 0x000fe200078ac0ff */
[----:B------:R-:W-:Y:S01]  /*1b40*/  FMUL.FTZ R158, R131, R158 ;  /* 0x0000009e839e7220 */ /* 0x000fe20000410000 */
[----:B------:R-:W-:Y:S01]  /*1b50*/  LOP3.LUT P4, RZ, R163, 0xff, RZ, 0xc0, !PT ;  /* 0x000000ffa3ff7812 */ /* 0x000fe2000788c0ff */
[----:B------:R-:W-:Y:S01]  /*1b60*/  FMUL.FTZ R146, R131, R146 ;  /* 0x0000009283927220 */ /* 0x000fe20000410000 */
        /* <DEDUP_REMOVED lines=27> */
.L_x_858:
[-CC-:B------:R-:W-:Y:S01]  /*1d20*/  FFMA.FTZ R148, R148, R160.reuse, R159.reuse ;  /* 0x000000a094947223 */ /* 0x180fe2000001009f */
[-CC-:B------:R-:W-:Y:S01]  /*1d30*/  FFMA.FTZ R144, R144, R160.reuse, R159.reuse ;  /* 0x000000a090907223 */ /* 0x180fe2000001009f */
[-CC-:B------:R-:W-:Y:S01]  /*1d40*/  FFMA.FTZ R152, R152, R160.reuse, R159.reuse ;  /* 0x000000a098987223 */ /* 0x180fe2000001009f */
[-CC-:B------:R-:W-:Y:S01]  /*1d50*/  FFMA.FTZ R49, R150, R160.reuse, R159.reuse ;  /* 0x000000a096317223 */ /* 0x180fe2000001009f */
[----:B------:R-:W-:Y:S01]  /*1d60*/  FADD.FTZ R48, R55, -R148 ;  /* 0x8000009437307221 */ /* 0x000fe20000010000 */
[----:B------:R-:W-:Y:S01]  /*1d70*/  FADD.FTZ R144, R53, -R144 ;  /* 0x8000009035907221 */ /* 0x000fe20000010000 */
[-CC-:B------:R-:W-:Y:S01]  /*1d80*/  FFMA.FTZ R158, R158, R160.reuse, R159.reuse ;  /* 0x000000a09e9e7223 */ /* 0x180fe2000001009f */
[--C-:B------:R-:W-:Y:S01]  /*1d90*/  FFMA.FTZ R156, R156, R160, R159.reuse ;  /* 0x000000a09c9c7223 */ /* 0x100fe2000001009f */
[C---:B------:R-:W-:Y:S01]  /*1da0*/  FMUL.FTZ R48, R131.reuse, R48 ;  /* 0x0000003083307220 */ /* 0x040fe20000410000 */
[----:B------:R-:W-:Y:S01]  /*1db0*/  FMUL.FTZ R51, R131, R144 ;  /* 0x0000009083337220 */ /* 0x000fe20000410000 */
[-CC-:B------:R-:W-:Y:S01]  /*1dc0*/  FFMA.FTZ R154, R154, R160.reuse, R159.reuse ;  /* 0x000000a09a9a7223 */ /* 0x180fe2000001009f */
[----:B------:R-:W-:Y:S01]  /*1dd0*/  FFMA.FTZ R0, R0, R160, R159 ;  /* 0x000000a000007223 */ /* 0x000fe2000001009f */
[----:B------:R-:W-:Y:S01]  /*1de0*/  FADD.FTZ R50, R149, -R152 ;  /* 0x8000009895327221 */ /* 0x000fe20000010000 */
[----:B-----5:R-:W-:Y:S01]  /*1df0*/  ISETP.GE.U32.AND P1, PT, R162, RZ, PT ;  /* 0x000000ffa200720c */ /* 0x020fe20003f26070 */
[----:B------:R-:W-:Y:S01]  /*1e00*/  FADD.FTZ R146, R146, -R49 ;  /* 0x8000003192927221 */ /* 0x000fe20000010000 */
[----:B------:R-:W-:Y:S01]  /*1e10*/  FMUL.FTZ R55, R51, UR6 ;  /* 0x0000000633377c20 */ /* 0x000fe20008410000 */
[----:B------:R-:W-:Y:S01]  /*1e20*/  FMUL.FTZ R52, R48, UR6 ;  /* 0x0000000630347c20 */ /* 0x000fe20008410000 */
[----:B------:R-:W-:Y:S01]  /*1e30*/  FADD.FTZ R158, R155, -R158 ;  /* 0x8000009e9b9e7221 */ /* 0x000fe20000010000 */
[----:B------:R-:W-:Y:S01]  /*1e40*/  FADD.FTZ R156, R153, -R156 ;  /* 0x8000009c999c7221 */ /* 0x000fe20000010000 */
[----:B------:R-:W-:Y:S01]  /*1e50*/  FADD.FTZ R154, R151, -R154 ;  /* 0x8000009a979a7221 */ /* 0x000fe20000010000 */
[----:B------:R-:W-:Y:S01]  /*1e60*/  FADD.FTZ R0, R157, -R0 ;  /* 0x800000009d007221 */ /* 0x000fe20000010000 */
[----:B------:R-:W-:Y:S01]  /*1e70*/  LOP3.LUT P5, RZ, R163, 0xff0000, RZ, 0xc0, !PT ;  /* 0x00ff0000a3ff7812 */ /* 0x000fe200078ac0ff */
[----:B------:R-:W-:Y:S01]  /*1e80*/  FMUL.FTZ R50, R131, R50 ;  /* 0x0000003283327220 */ /* 0x000fe20000410000 */
[----:B------:R-:W-:Y:S01]  /*1e90*/  ISETP.GE.U32.AND.EX P1, PT, R163, 0x1000000, PT, P1 ;  /* 0x01000000a300780c */ /* 0x000fe20003f26110 */
[C---:B------:R-:W-:Y:S01]  /*1ea0*/  FMUL.FTZ R149, R131.reuse, R146 ;  /* 0x0000009283957220 */ /* 0x040fe20000410000 */
[C---:B------:R-:W-:Y:S01]  /*1eb0*/  FMUL.FTZ R53, R131.reuse, R158 ;  /* 0x0000009e83357220 */ /* 0x040fe20000410000 */
[C---:B------:R-:W-:Y:S01]  /*1ec0*/  FMUL.FTZ R49, R131.reuse, R156 ;  /* 0x0000009c83317220 */ /* 0x040fe20000410000 */
[C---:B------:R-:W-:Y:S01]  /*1ed0*/  FMUL.FTZ R154, R131.reuse, R154 ;  /* 0x0000009a839a7220 */ /* 0x040fe20000410000 */
[----:B------:R-:W-:Y:S01]  /*1ee0*/  FMUL.FTZ R0, R131, R0 ;  /* 0x0000000083007220 */ /* 0x000fe20000410000 */
[----:B------:R-:W-:Y:S01]  /*1ef0*/  FSEL R55, R55, RZ, P1 ;  /* 0x000000ff37377208 */ /* 0x000fe20000800000 */
[----:B------:R-:W-:Y:S01]  /*1f00*/  FMUL.FTZ R54, R50, UR6 ;  /* 0x0000000632367c20 */ /* 0x000fe20008410000 */
[----:B------:R-:W-:Y:S01]  /*1f10*/  FSEL R52, R52, RZ, P5 ;  /* 0x000000ff34347208 */ /* 0x000fe20002800000 */
[----:B------:R-:W-:Y:S01]  /*1f20*/  FMUL.FTZ R144, R49, UR6 ;  /* 0x0000000631907c20 */ /* 0x000fe20008410000 */
[----:B------:R-:W-:-:S02]  /*1f30*/  LOP3.LUT P4, RZ, R163, 0xff, RZ, 0xc0, !PT ;  /* 0x000000ffa3ff7812 */ /* 0x000fc4000788c0ff */
[----:B------:R-:W-:Y:S02]  /*1f40*/  F2FP.F16.F32.PACK_AB R51, R51, R48 ;  /* 0x000000303333723e */ /* 0x000fe400000000ff */
[C---:B------:R-:W-:Y:S01]  /*1f50*/  F2FP.F16.F32.PACK_AB R50, R149.reuse, R50 ;  /* 0x000000329532723e */ /* 0x040fe200000000ff */
[----:B------:R-:W-:Y:S01]  /*1f60*/  FMUL.FTZ R149, R149, UR6 ;  /* 0x0000000695957c20 */ /* 0x000fe20008410000 */
[----:B------:R-:W-:Y:S01]  /*1f70*/  F2FP.F16.F32.PACK_AB R55, R55, R52 ;  /* 0x000000343737723e */ /* 0x000fe200000000ff */
[----:B------:R-:W-:Y:S01]  /*1f80*/  FMUL.FTZ R52, R0, UR6 ;  /* 0x0000000600347c20 */ /* 0x000fe20008410000 */
[C---:B------:R-:W-:Y:S01]  /*1f90*/  F2FP.F16.F32.PACK_AB R49, R154.reuse, R49 ;  /* 0x000000319a31723e */ /* 0x040fe200000000ff */
[----:B------:R-:W-:Y:S01]  /*1fa0*/  FMUL.FTZ R154, R154, UR6 ;  /* 0x000000069a9a7c20 */ /* 0x000fe20008410000 */
[C---:B------:R-:W-:Y:S01]  /*1fb0*/  F2FP.F16.F32.PACK_AB R48, R53.reuse, R0 ;  /* 0x000000003530723e */ /* 0x040fe200000000ff */
[----:B------:R-:W-:Y:S01]  /*1fc0*/  FMUL.FTZ R53, R53, UR6 ;  /* 0x0000000635357c20 */ /* 0x000fe20008410000 */
[----:B------:R-:W-:-:S02]  /*1fd0*/  LOP3.LUT P2, RZ, R163, 0xff00, RZ, 0xc0, !PT ;  /* 0x0000ff00a3ff7812 */ /* 0x000fc4000784c0ff */
[----:B------:R-:W-:Y:S02]  /*1fe0*/  FSEL R54, R54, RZ, P4 ;  /* 0x000000ff36367208 */ /* 0x000fe40002000000 */
        /* <DEDUP_REMOVED lines=9> */
[----:B------:R-:W-:Y:S02]  /*2080*/  F2FP.F16.F32.PACK_AB R54, R153, R54 ;  /* 0x000000369936723e */ /* 0x000fe400000000ff */
[----:B------:R-:W-:-:S02]  /*2090*/  F2FP.F16.F32.PACK_AB R53, R151, R144 ;  /* 0x000000909735723e */ /* 0x000fc400000000ff */
[----:B------:R-:W-:Y:S01]  /*20a0*/  F2FP.F16.F32.PACK_AB R52, R149, R52 ;  /* 0x000000349534723e */ /* 0x000fe200000000ff */
[----:B------:R-:W-:Y:S06]  /*20b0*/  BRA `(.L_x_859) ;  /* 0x0000001c00447947 */ /* 0x000fec0003800000 */
.L_x_857:
[----:B------:R-:W-:-:S04]  /*20c0*/  UISETP.NE.U32.AND UP0, UPT, UR4, URZ, UPT ;  /* 0x000000ff0400728c */ /* 0x000fc8000bf05070 */
[----:B------:R-:W-:-:S09]  /*20d0*/  UISETP.NE.AND.EX UP0, UPT, UR5, URZ, UPT, UP0 ;  /* 0x000000ff0500728c */ /* 0x000fd2000bf05300 */
[----:B------:R-:W-:Y:S05]  /*20e0*/  BRA.U UP0, `(.L_x_860) ;  /* 0x0000000100f87547 */ /* 0x000fea000b800000 */
[-CC-:B------:R-:W-:Y:S01]  /*20f0*/  FFMA.FTZ R52, R152, R160.reuse, R159.reuse ;  /* 0x000000a098347223 */ /* 0x180fe2000001009f */
[-CC-:B------:R-:W-:Y:S01]  /*2100*/  FFMA.FTZ R148, R148, R160.reuse, R159.reuse ;  /* 0x000000a094947223 */ /* 0x180fe2000001009f */
[-CC-:B------:R-:W-:Y:S01]  /*2110*/  FFMA.FTZ R144, R144, R160.reuse, R159.reuse ;  /* 0x000000a090907223 */ /* 0x180fe2000001009f */
[--C-:B-----5:R-:W-:Y:S02]  /*2120*/  HADD2.F32 R54, -RZ, R43.reuse.H1_H1 ;  /* 0x3000002bff367230 */ /* 0x120fe40000004100 */
[----:B------:R-:W-:Y:S01]  /*2130*/  FADD.FTZ R52, R149, -R52 ;  /* 0x8000003495347221 */ /* 0x000fe20000010000 */
[----:B------:R-:W-:Y:S01]  /*2140*/  FADD.FTZ R149, R55, -R148 ;  /* 0x8000009437957221 */ /* 0x000fe20000010000 */
[----:B------:R-:W-:Y:S01]  /*2150*/  FADD.FTZ R55, R53, -R144 ;  /* 0x8000009035377221 */ /* 0x000fe20000010000 */
[----:B------:R-:W-:Y:S02]  /*2160*/  HADD2.F32 R53, -RZ, R42.H0_H0 ;  /* 0x2000002aff357230 */ /* 0x000fe40000004100 */
[----:B------:R-:W-:Y:S01]  /*2170*/  FFMA.FTZ R0, R0, R160, R159 ;  /* 0x000000a000007223 */ /* 0x000fe2000001009f */
[----:B------:R-:W-:Y:S01]  /*2180*/  ISETP.GE.U32.AND P1, PT, R162, RZ, PT ;  /* 0x000000ffa200720c */ /* 0x000fe20003f26070 */
[----:B------:R-:W-:Y:S01]  /*2190*/  FFMA.FTZ R55, R131, R55, R54 ;  /* 0x0000003783377223 */ /* 0x000fe20000010036 */
[----:B------:R-:W-:-:S02]  /*21a0*/  HADD2.F32 R54, -RZ, R43.H0_H0 ;  /* 0x2000002bff367230 */ /* 0x000fc40000004100 */
[----:B------:R-:W-:Y:S01]  /*21b0*/  FFMA.FTZ R52, R131, R52, R53 ;  /* 0x0000003483347223 */ /* 0x000fe20000010035 */
[-C--:B------:R-:W-:Y:S01]  /*21c0*/  FFMA.FTZ R53, R150, R160.reuse, R159 ;  /* 0x000000a096357223 */ /* 0x080fe2000001009f */
[----:B------:R-:W-:Y:S01]  /*21d0*/  FADD.FTZ R157, R157, -R0 ;  /* 0x800000009d9d7221 */ /* 0x000fe20000010000 */
[----:B------:R-:W-:Y:S02]  /*21e0*/  HADD2.F32 R0, -RZ, R42.H1_H1 ;  /* 0x3000002aff007230 */ /* 0x000fe40000004100 */
[----:B------:R-:W-:Y:S01]  /*21f0*/  FFMA.FTZ R54, R131, R149, R54 ;  /* 0x0000009583367223 */ /* 0x000fe20000010036 */
[----:B------:R-:W-:Y:S01]  /*2200*/  FMUL.FTZ R55, R55, UR6 ;  /* 0x0000000637377c20 */ /* 0x000fe20008410000 */
[----:B------:R-:W-:Y:S01]  /*2210*/  FADD.FTZ R53, R146, -R53 ;  /* 0x8000003592357221 */ /* 0x000fe20000010000 */
[C---:B------:R-:W-:Y:S01]  /*2220*/  LOP3.LUT P5, RZ, R163.reuse, 0xff0000, RZ, 0xc0, !PT ;  /* 0x00ff0000a3ff7812 */ /* 0x040fe200078ac0ff */
[----:B------:R-:W-:Y:S01]  /*2230*/  FMUL.FTZ R54, R54, UR6 ;  /* 0x0000000636367c20 */ /* 0x000fe20008410000 */
[C---:B------:R-:W-:Y:S01]  /*2240*/  ISETP.GE.U32.AND.EX P1, PT, R163.reuse, 0x1000000, PT, P1 ;  /* 0x01000000a300780c */ /* 0x040fe20003f26110 */
[----:B------:R-:W-:Y:S01]  /*2250*/  FMUL.FTZ R52, R52, UR6 ;  /* 0x0000000634347c20 */ /* 0x000fe20008410000 */
[-CC-:B------:R-:W-:Y:S01]  /*2260*/  FFMA.FTZ R156, R156, R160.reuse, R159.reuse ;  /* 0x000000a09c9c7223 */ /* 0x180fe2000001009f */
[----:B------:R-:W-:Y:S01]  /*2270*/  LOP3.LUT P4, RZ, R163, 0xff, RZ, 0xc0, !PT ;  /* 0x000000ffa3ff7812 */ /* 0x000fe2000788c0ff */
[----:B------:R-:W-:Y:S01]  /*2280*/  FFMA.FTZ R148, R131, R53, R0 ;  /* 0x0000003583947223 */ /* 0x000fe20000010000 */
[----:B------:R-:W-:Y:S01]  /*2290*/  FSEL R55, R55, RZ, P1 ;  /* 0x000000ff37377208 */ /* 0x000fe20000800000 */
[--C-:B------:R-:W-:Y:S01]  /*22a0*/  HADD2.F32 R0, -RZ, R41.reuse.H0_H0 ;  /* 0x20000029ff007230 */ /* 0x100fe20000004100 */
[----:B------:R-:W-:Y:S01]  /*22b0*/  FSEL R144, R54, RZ, P5 ;  /* 0x000000ff36907208 */ /* 0x000fe20002800000 */
[----:B------:R-:W-:Y:S01]  /*22c0*/  FADD.FTZ R153, R153, -R156 ;  /* 0x8000009c99997221 */ /* 0x000fe20000010000 */
[----:B------:R-:W-:Y:S01]  /*22d0*/  FSEL R54, R52, RZ, P4 ;  /* 0x000000ff34367208 */ /* 0x000fe20002000000 */
[-CC-:B------:R-:W-:Y:S01]  /*22e0*/  FFMA.FTZ R52, R158, R160.reuse, R159.reuse ;  /* 0x000000a09e347223 */ /* 0x180fe2000001009f */
[----:B------:R-:W-:Y:S01]  /*22f0*/  FFMA.FTZ R154, R154, R160, R159 ;  /* 0x000000a09a9a7223 */ /* 0x000fe2000001009f */
[----:B------:R-:W-:Y:S01]  /*2300*/  F2FP.F16.F32.PACK_AB R55, R55, R144 ;  /* 0x000000903737723e */ /* 0x000fe200000000ff */
[----:B------:R-:W-:Y:S01]  /*2310*/  FFMA.FTZ R144, R131, R153, R0 ;  /* 0x0000009983907223 */ /* 0x000fe20000010000 */
[----:B------:R-:W-:-:S02]  /*2320*/  HADD2.F32 R146, -RZ, R41.H1_H1 ;  /* 0x30000029ff927230 */ /* 0x000fc40000004100 */
[----:B------:R-:W-:Y:S01]  /*2330*/  FADD.FTZ R52, R155, -R52 ;  /* 0x800000349b347221 */ /* 0x000fe20000010000 */
[--C-:B------:R-:W-:Y:S02]  /*2340*/  HADD2.F32 R0, -RZ, R40.reuse.H0_H0 ;  /* 0x20000028ff007230 */ /* 0x100fe40000004100 */
[----:B------:R-:W-:Y:S01]  /*2350*/  FADD.FTZ R151, R151, -R154 ;  /* 0x8000009a97977221 */ /* 0x000fe20000010000 */
[----:B------:R-:W-:Y:S02]  /*2360*/  HADD2.F32 R53, -RZ, R40.H1_H1 ;  /* 0x30000028ff357230 */ /* 0x000fe40000004100 */
[----:B------:R-:W-:Y:S01]  /*2370*/  FMUL.FTZ R148, R148, UR6 ;  /* 0x0000000694947c20 */ /* 0x000fe20008410000 */
[----:B------:R-:W-:Y:S01]  /*2380*/  FMUL.FTZ R144, R144, UR6 ;  /* 0x0000000690907c20 */ /* 0x000fe20008410000 */
[C---:B------:R-:W-:Y:S01]  /*2390*/  FFMA.FTZ R146, R131.reuse, R151, R146 ;  /* 0x0000009783927223 */ /* 0x040fe20000010092 */
[C---:B------:R-:W-:Y:S01]  /*23a0*/  FFMA.FTZ R0, R131.reuse, R157, R0 ;  /* 0x0000009d83007223 */ /* 0x040fe20000010000 */
[----:B------:R-:W-:Y:S01]  /*23b0*/  FFMA.FTZ R52, R131, R52, R53 ;  /* 0x0000003483347223 */ /* 0x000fe20000010035 */
[----:B------:R-:W-:Y:S01]  /*23c0*/  LOP3.LUT P2, RZ, R163, 0xff00, RZ, 0xc0, !PT ;  /* 0x0000ff00a3ff7812 */ /* 0x000fe2000784c0ff */
        /* <DEDUP_REMOVED lines=14> */
[----:B------:R-:W-:Y:S01]  /*24b0*/  F2FP.F16.F32.PACK_AB R52, R149, R0 ;  /* 0x000000009534723e */ /* 0x000fe200000000ff */
[----:B------:R-:W-:Y:S06]  /*24c0*/  BRA `(.L_x_859) ;  /* 0x0000001800407947 */ /* 0x000fec0003800000 */
.L_x_860:
[-CC-:B------:R-:W-:Y:S01]  /*24d0*/  FFMA.FTZ R152, R152, R160.reuse, R159.reuse ;  /* 0x000000a098987223 */ /* 0x180fe2000001009f */
[----:B-----5:R-:W-:Y:S02]  /*24e0*/  HADD2.F32 R49, -RZ, R42.H0_H0 ;  /* 0x2000002aff317230 */ /* 0x020fe40000004100 */
[-CC-:B------:R-:W-:Y:S01]  /*24f0*/  FFMA.FTZ R148, R148, R160.reuse, R159.reuse ;  /* 0x000000a094947223 */ /* 0x180fe2000001009f */
[-CC-:B------:R-:W-:Y:S01]  /*2500*/  FFMA.FTZ R144, R144, R160.reuse, R159.reuse ;  /* 0x000000a090907223 */ /* 0x180fe2000001009f */
[----:B------:R-:W-:Y:S01]  /*2510*/  FADD.FTZ R50, R149, -R152 ;  /* 0x8000009895327221 */ /* 0x000fe20000010000 */
[--C-:B------:R-:W-:Y:S02]  /*2520*/  HADD2.F32 R48, -RZ, R43.reuse.H0_H0 ;  /* 0x2000002bff307230 */ /* 0x100fe40000004100 */
[----:B------:R-:W-:Y:S01]  /*2530*/  FFMA.FTZ R156, R156, R160, R159 ;  /* 0x000000a09c9c7223 */ /* 0x000fe2000001009f */
[----:B------:R-:W-:Y:S02]  /*2540*/  HADD2.F32 R51, -RZ, R43.H1_H1 ;  /* 0x3000002bff337230 */ /* 0x000fe40000004100 */
[----:B------:R-:W-:Y:S01]  /*2550*/  FFMA.FTZ R50, R131, R50, R49 ;  /* 0x0000003283327223 */ /* 0x000fe20000010031 */
[-CC-:B------:R-:W-:Y:S01]  /*2560*/  FFMA.FTZ R49, R150, R160.reuse, R159.reuse ;  /* 0x000000a096317223 */ /* 0x180fe2000001009f */
[----:B------:R-:W-:Y:S01]  /*2570*/  FFMA.FTZ R154, R154, R160, R159 ;  /* 0x000000a09a9a7223 */ /* 0x000fe2000001009f */
[----:B------:R-:W-:Y:S01]  /*2580*/  FADD.FTZ R52, R55, -R148 ;  /* 0x8000009437347221 */ /* 0x000fe20000010000 */
[----:B------:R-:W-:Y:S01]  /*2590*/  FADD.FTZ R144, R53, -R144 ;  /* 0x8000009035907221 */ /* 0x000fe20000010000 */
[----:B------:R-:W-:Y:S01]  /*25a0*/  FADD.FTZ R146, R146, -R49 ;  /* 0x8000003192927221 */ /* 0x000fe20000010000 */
[----:B------:R-:W-:-:S02]  /*25b0*/  HADD2.F32 R49, -RZ, R41.H0_H0 ;  /* 0x20000029ff317230 */ /* 0x000fc40000004100 */
[----:B------:R-:W-:Y:S01]  /*25c0*/  FADD.FTZ R156, R153, -R156 ;  /* 0x8000009c999c7221 */ /* 0x000fe20000010000 */
[----:B------:R-:W-:Y:S02]  /*25d0*/  HADD2.F32 R53, -RZ, R41.H1_H1 ;  /* 0x30000029ff357230 */ /* 0x000fe40000004100 */
[----:B------:R-:W-:Y:S01]  /*25e0*/  FADD.FTZ R154, R151, -R154 ;  /* 0x8000009a979a7221 */ /* 0x000fe20000010000 */
[C---:B------:R-:W-:Y:S01]  /*25f0*/  FFMA.FTZ R52, R131.reuse, R52, R48 ;  /* 0x0000003483347223 */ /* 0x040fe20000010030 */
[C---:B------:R-:W-:Y:S01]  /*2600*/  FFMA.FTZ R51, R131.reuse, R144, R51 ;  /* 0x0000009083337223 */ /* 0x040fe20000010033 */
[----:B------:R-:W-:Y:S01]  /*2610*/  ISETP.GE.U32.AND P1, PT, R162, RZ, PT ;  /* 0x000000ffa200720c */ /* 0x000fe20003f26070 */
[-CC-:B------:R-:W-:Y:S01]  /*2620*/  FFMA.FTZ R144, R158, R160.reuse, R159.reuse ;  /* 0x000000a09e907223 */ /* 0x180fe2000001009f */
[----:B------:R-:W-:Y:S01]  /*2630*/  FFMA.FTZ R0, R0, R160, R159 ;  /* 0x000000a000007223 */ /* 0x000fe2000001009f */
[----:B------:R-:W-:Y:S02]  /*2640*/  HADD2.F32 R148, -RZ, R42.H1_H1 ;  /* 0x3000002aff947230 */ /* 0x000fe40000004100 */
[C---:B------:R-:W-:Y:S01]  /*2650*/  FFMA.FTZ R156, R131.reuse, R156, R49 ;  /* 0x0000009c839c7223 */ /* 0x040fe20000010031 */
[----:B------:R-:W-:Y:S01]  /*2660*/  FFMA.FTZ R149, R131, R154, R53 ;  /* 0x0000009a83957223 */ /* 0x000fe20000010035 */
[----:B------:R-:W-:Y:S01]  /*2670*/  FMUL.FTZ R55, R51, UR6 ;  /* 0x0000000633377c20 */ /* 0x000fe20008410000 */
[----:B------:R-:W-:Y:S01]  /*2680*/  FMUL.FTZ R48, R52, UR6 ;  /* 0x0000000634307c20 */ /* 0x000fe20008410000 */
[--C-:B------:R-:W-:Y:S01]  /*2690*/  HADD2.F32 R49, -RZ, R40.reuse.H0_H0 ;  /* 0x20000028ff317230 */ /* 0x100fe20000004100 */
[C---:B------:R-:W-:Y:S01]  /*26a0*/  LOP3.LUT P2, RZ, R163.reuse, 0xff0000, RZ, 0xc0, !PT ;  /* 0x00ff0000a3ff7812 */ /* 0x040fe2000784c0ff */
[----:B------:R-:W-:Y:S01]  /*26b0*/  HADD2.F32 R53, -RZ, R40.H1_H1 ;  /* 0x30000028ff357230 */ /* 0x000fe20000004100 */
[----:B------:R-:W-:Y:S01]  /*26c0*/  ISETP.GE.U32.AND.EX P1, PT, R163, 0x1000000, PT, P1 ;  /* 0x01000000a300780c */ /* 0x000fe20003f26110 */
[----:B------:R-:W-:Y:S01]  /*26d0*/  FADD.FTZ R144, R155, -R144 ;  /* 0x800000909b907221 */ /* 0x000fe20000010000 */
[----:B------:R-:W-:Y:S01]  /*26e0*/  FADD.FTZ R0, R157, -R0 ;  /* 0x800000009d007221 */ /* 0x000fe20000010000 */
[----:B------:R-:W-:Y:S01]  /*26f0*/  FFMA.FTZ R151, R131, R146, R148 ;  /* 0x0000009283977223 */ /* 0x000fe20000010094 */
[----:B------:R-:W-:Y:S01]  /*2700*/  FSEL R55, R55, RZ, P1 ;  /* 0x000000ff37377208 */ /* 0x000fe20000800000 */
[C---:B------:R-:W-:Y:S01]  /*2710*/  FFMA.FTZ R53, R131.reuse, R144, R53 ;  /* 0x0000009083357223 */ /* 0x040fe20000010035 */
[----:B------:R-:W-:Y:S01]  /*2720*/  FSEL R48, R48, RZ, P2 ;  /* 0x000000ff30307208 */ /* 0x000fe20001000000 */
[----:B------:R-:W-:Y:S01]  /*2730*/  FFMA.FTZ R0, R131, R0, R49 ;  /* 0x0000000083007223 */ /* 0x000fe20000010031 */
[----:B------:R-:W-:Y:S01]  /*2740*/  FMUL.FTZ R54, R50, UR6 ;  /* 0x0000000632367c20 */ /* 0x000fe20008410000 */
[----:B------:R-:W-:Y:S01]  /*2750*/  LOP3.LUT P5, RZ, R163, 0xff, RZ, 0xc0, !PT ;  /* 0x000000ffa3ff7812 */ /* 0x000fe200078ac0ff */
[----:B------:R-:W-:Y:S01]  /*2760*/  FMUL.FTZ R144, R156, UR6 ;  /* 0x000000069c907c20 */ /* 0x000fe20008410000 */
[C---:B------:R-:W-:Y:S01]  /*2770*/  F2FP.F16.F32.PACK_AB R50, R151.reuse, R50 ;  /* 0x000000329732723e */ /* 0x040fe200000000ff */
[----:B------:R-:W-:Y:S01]  /*2780*/  FMUL.FTZ R151, R151, UR6 ;  /* 0x0000000697977c20 */ /* 0x000fe20008410000 */
[----:B------:R-:W-:-:S02]  /*2790*/  F2FP.F16.F32.PACK_AB R55, R55, R48 ;  /* 0x000000303737723e */ /* 0x000fc400000000ff */
[C---:B------:R-:W-:Y:S01]  /*27a0*/  F2FP.F16.F32.PACK_AB R49, R149.reuse, R156 ;  /* 0x0000009c9531723e */ /* 0x040fe200000000ff */
[----:B------:R-:W-:Y:S01]  /*27b0*/  FMUL.FTZ R149, R149, UR6 ;  /* 0x0000000695957c20 */ /* 0x000fe20008410000 */
[----:B------:R-:W-:Y:S02]  /*27c0*/  LOP3.LUT P4, RZ, R163, 0xff00, RZ, 0xc0, !PT ;  /* 0x0000ff00a3ff7812 */ /* 0x000fe4000788c0ff */
[----:B------:R-:W-:Y:S01]  /*27d0*/  F2FP.F16.F32.PACK_AB R51, R51, R52 ;  /* 0x000000343333723e */ /* 0x000fe200000000ff */
[----:B------:R-:W-:Y:S01]  /*27e0*/  FMUL.FTZ R52, R0, UR6 ;  /* 0x0000000600347c20 */ /* 0x000fe20008410000 */
[C---:B------:R-:W-:Y:S01]  /*27f0*/  F2FP.F16.F32.PACK_AB R48, R53.reuse, R0 ;  /* 0x000000003530723e */ /* 0x040fe200000000ff */
[----:B------:R-:W-:Y:S01]  /*2800*/  FMUL.FTZ R53, R53, UR6 ;  /* 0x0000000635357c20 */ /* 0x000fe20008410000 */
[----:B------:R-:W-:Y:S02]  /*2810*/  LOP3.LUT P1, RZ, R162, 0xff000000, RZ, 0xc0, !PT ;  /* 0xff000000a2ff7812 */ /* 0x000fe4000782c0ff */
        /* <DEDUP_REMOVED lines=13> */
.L_x_856:
        /* <DEDUP_REMOVED lines=11> */
[----:B-----5:R-:W-:Y:S01]  /*29a0*/  LOP3.LUT P2, RZ, R163, 0xff0000, RZ, 0xc0, !PT ;  /* 0x00ff0000a3ff7812 */ /* 0x020fe2000784c0ff */
[----:B------:R-:W-:Y:S01]  /*29b0*/  FADD.FTZ R148, R55, -R148 ;  /* 0x8000009437947221 */ /* 0x000fe20000010000 */
[----:B------:R-:W-:Y:S01]  /*29c0*/  FADD.FTZ R146, R146, -R45 ;  /* 0x8000002d92927221 */ /* 0x000fe20000010000 */
[----:B------:R-:W-:Y:S01]  /*29d0*/  FADD.FTZ R144, R53, -R144 ;  /* 0x8000009035907221 */ /* 0x000fe20000010000 */
[--C-:B------:R-:W-:Y:S01]  /*29e0*/  FFMA.FTZ R156, R156, R160, R159.reuse ;  /* 0x000000a09c9c7223 */ /* 0x100fe2000001009f */
[C---:B------:R-:W-:Y:S01]  /*29f0*/  FMUL.FTZ R148, R131.reuse, R148 ;  /* 0x0000009483947220 */ /* 0x040fe20000410000 */
[C---:B------:R-:W-:Y:S01]  /*2a00*/  FMUL.FTZ R146, R131.reuse, R146 ;  /* 0x0000009283927220 */ /* 0x040fe20000410000 */
[--C-:B------:R-:W-:Y:S01]  /*2a10*/  FFMA.FTZ R152, R152, R160, R159.reuse ;  /* 0x000000a098987223 */ /* 0x100fe2000001009f */
[----:B------:R-:W-:Y:S01]  /*2a20*/  FMUL.FTZ R144, R131, R144 ;  /* 0x0000009083907220 */ /* 0x000fe20000410000 */
[----:B------:R-:W-:Y:S01]  /*2a30*/  FMUL.FTZ R148, R148, UR6 ;  /* 0x0000000694947c20 */ /* 0x000fe20008410000 */
[----:B------:R-:W-:Y:S01]  /*2a40*/  FMUL.FTZ R53, R146, UR6 ;  /* 0x0000000692357c20 */ /* 0x000fe20008410000 */
[----:B------:R-:W-:Y:S01]  /*2a50*/  FADD.FTZ R156, R153, -R156 ;  /* 0x8000009c999c7221 */ /* 0x000fe20000010000 */
[----:B------:R-:W-:Y:S01]  /*2a60*/  FADD.FTZ R152, R149, -R152 ;  /* 0x8000009895987221 */ /* 0x000fe20000010000 */
[----:B------:R-:W-:Y:S01]  /*2a70*/  ISETP.GE.U32.AND P1, PT, R162, RZ, PT ;  /* 0x000000ffa200720c */ /* 0x000fe20003f26070 */
[--C-:B------:R-:W-:Y:S01]  /*2a80*/  FFMA.FTZ R154, R154, R160, R159.reuse ;  /* 0x000000a09a9a7223 */ /* 0x100fe2000001009f */
[----:B------:R-:W-:Y:S01]  /*2a90*/  FSEL R55, R148, RZ, P2 ;  /* 0x000000ff94377208 */ /* 0x000fe20001000000 */
[----:B------:R-:W-:Y:S01]  /*2aa0*/  FMUL.FTZ R47, R144, UR6 ;  /* 0x00000006902f7c20 */ /* 0x000fe20008410000 */
[----:B------:R-:W-:Y:S01]  /*2ab0*/  LOP3.LUT P2, RZ, R163, 0xff00, RZ, 0xc0, !PT ;  /* 0x0000ff00a3ff7812 */ /* 0x000fe2000784c0ff */
[----:B------:R-:W-:Y:S01]  /*2ac0*/  FMUL.FTZ R156, R131, R156 ;  /* 0x0000009c839c7220 */ /* 0x000fe20000410000 */
[----:B------:R-:W-:Y:S01]  /*2ad0*/  ISETP.GE.U32.AND.EX P5, PT, R163, 0x1000000, PT, P1 ;  /* 0x01000000a300780c */ /* 0x000fe20003fa6110 */
[----:B------:R-:W-:Y:S01]  /*2ae0*/  FMUL.FTZ R152, R131, R152 ;  /* 0x0000009883987220 */ /* 0x000fe20000410000 */
[----:B------:R-:W-:Y:S01]  /*2af0*/  FSEL R149, R53, RZ, P2 ;  /* 0x000000ff35957208 */ /* 0x000fe20001000000 */
[----:B------:R-:W-:Y:S01]  /*2b00*/  FADD.FTZ R154, R151, -R154 ;  /* 0x8000009a979a7221 */ /* 0x000fe20000010000 */
[----:B------:R-:W-:Y:S01]  /*2b10*/  LOP3.LUT P2, RZ, R97, 0xff00, RZ, 0xc0, !PT ;  /* 0x0000ff0061ff7812 */ /* 0x000fe2000784c0ff */
[-CC-:B------:R-:W-:Y:S01]  /*2b20*/  FFMA.FTZ R52, R158, R160.reuse, R159.reuse ;  /* 0x000000a09e347223 */ /* 0x180fe2000001009f */
[----:B------:R-:W-:Y:S01]  /*2b30*/  FFMA.FTZ R0, R0, R160, R159 ;  /* 0x000000a000007223 */ /* 0x000fe2000001009f */
[----:B------:R-:W-:Y:S01]  /*2b40*/  FMUL.FTZ R156, R156, UR6 ;  /* 0x000000069c9c7c20 */ /* 0x000fe20008410000 */
[----:B------:R-:W-:Y:S01]  /*2b50*/  FSEL R53, R53, RZ, P2 ;  /* 0x000000ff35357208 */ /* 0x000fe20001000000 */
[----:B------:R-:W-:Y:S01]  /*2b60*/  FMUL.FTZ R152, R152, UR6 ;  /* 0x0000000698987c20 */ /* 0x000fe20008410000 */
[----:B------:R-:W-:Y:S01]  /*2b70*/  FSEL R44, R47, RZ, P5 ;  /* 0x000000ff2f2c7208 */ /* 0x000fe20002800000 */
[----:B------:R-:W-:Y:S01]  /*2b80*/  FMUL.FTZ R154, R131, R154 ;  /* 0x0000009a839a7220 */ /* 0x000fe20000410000 */
[----:B------:R-:W-:Y:S01]  /*2b90*/  LOP3.LUT P2, RZ, R96, 0xff0000, RZ, 0xc0, !PT ;  /* 0x00ff000060ff7812 */ /* 0x000fe2000784c0ff */
[----:B------:R-:W-:Y:S01]  /*2ba0*/  FADD.FTZ R52, R155, -R52 ;  /* 0x800000349b347221 */ /* 0x000fe20000010000 */
[----:B------:R-:W-:Y:S01]  /*2bb0*/  LOP3.LUT P6, RZ, R97, 0xff0000, RZ, 0xc0, !PT ;  /* 0x00ff000061ff7812 */ /* 0x000fe200078cc0ff */
[----:B------:R-:W-:Y:S01]  /*2bc0*/  FADD.FTZ R146, R157, -R0 ;  /* 0x800000009d927221 */ /* 0x000fe20000010000 */
[----:B------:R-:W-:Y:S01]  /*2bd0*/  LOP3.LUT P5, RZ, R97, 0xff, RZ, 0xc0, !PT ;  /* 0x000000ff61ff7812 */ /* 0x000fe200078ac0ff */
[----:B------:R-:W-:Y:S01]  /*2be0*/  FMUL.FTZ R154, R154, UR6 ;  /* 0x000000069a9a7c20 */ /* 0x000fe20008410000 */
[----:B------:R-:W-:Y:S01]  /*2bf0*/  ISETP.GE.U32.AND P1, PT, R96, RZ, PT ;  /* 0x000000ff6000720c */ /* 0x000fe20003f26070 */
[C---:B------:R-:W-:Y:S01]  /*2c00*/  FMUL.FTZ R52, R131.reuse, R52 ;  /* 0x0000003483347220 */ /* 0x040fe20000410000 */
[----:B------:R-:W-:Y:S01]  /*2c10*/  FSEL R45, R156, RZ, P2 ;  /* 0x000000ff9c2d7208 */ /* 0x000fe20001000000 */
[----:B------:R-:W-:Y:S01]  /*2c20*/  FMUL.FTZ R146, R131, R146 ;  /* 0x0000009283927220 */ /* 0x000fe20000410000 */
[----:B------:R-:W-:Y:S01]  /*2c30*/  LOP3.LUT P4, RZ, R163, 0xff, RZ, 0xc0, !PT ;  /* 0x000000ffa3ff7812 */ /* 0x000fe2000788c0ff */
[----:B------:R-:W-:Y:S01]  /*2c40*/  FMUL.FTZ R52, R52, UR6 ;  /* 0x0000000634347c20 */ /* 0x000fe20008410000 */
[----:B------:R-:W-:Y:S01]  /*2c50*/  FSEL R144, R148, RZ, P6 ;  /* 0x000000ff94907208 */ /* 0x000fe20003000000 */
[----:B------:R-:W-:Y:S01]  /*2c60*/  FMUL.FTZ R146, R146, UR6 ;  /* 0x0000000692927c20 */ /* 0x000fe20008410000 */
[----:B------:R-:W-:-:S02]  /*2c70*/  FSEL R46, R152, RZ, P5 ;  /* 0x000000ff982e7208 */ /* 0x000fc40002800000 */
[----:B------:R-:W-:Y:S02]  /*2c80*/  LOP3.LUT P2, RZ, R96, 0xff000000, RZ, 0xc0, !PT ;  /* 0xff00000060ff7812 */ /* 0x000fe4000784c0ff */
[----:B------:R-:W-:Y:S02]  /*2c90*/  ISETP.GE.U32.AND.EX P1, PT, R97, 0x1000000, PT, P1 ;  /* 0x010000006100780c */ /* 0x000fe40003f26110 */
[----:B------:R-:W-:Y:S02]  /*2ca0*/  LOP3.LUT P6, RZ, R162, 0xff0000, RZ, 0xc0, !PT ;  /* 0x00ff0000a2ff7812 */ /* 0x000fe400078cc0ff */
[----:B------:R-:W-:Y:S02]  /*2cb0*/  FSEL R54, R152, RZ, P4 ;  /* 0x000000ff98367208 */ /* 0x000fe40002000000 */
[----:B------:R-:W-:Y:S02]  /*2cc0*/  F2FP.F16.F32.PACK_AB R46, R53, R46 ;  /* 0x0000002e352e723e */ /* 0x000fe400000000ff */
[----:B------:R-:W-:-:S02]  /*2cd0*/  FSEL R0, R154, RZ, P2 ;  /* 0x000000ff9a007208 */ /* 0x000fc40001000000 */
[----:B------:R-:W-:Y:S02]  /*2ce0*/  FSEL R47, R47, RZ, P1 ;  /* 0x000000ff2f2f7208 */ /* 0x000fe40000800000 */
[----:B------:R-:W-:Y:S02]  /*2cf0*/  LOP3.LUT P4, RZ, R162, 0xff00, RZ, 0xc0, !PT ;  /* 0x0000ff00a2ff7812 */ /* 0x000fe4000788c0ff */
[----:B------:R-:W-:Y:S02]  /*2d00*/  LOP3.LUT P2, RZ, R96, 0xff00, RZ, 0xc0, !PT ;  /* 0x0000ff0060ff7812 */ /* 0x000fe4000784c0ff */
[----:B------:R-:W-:Y:S02]  /*2d10*/  FSEL R53, R156, RZ, P6 ;  /* 0x000000ff9c357208 */ /* 0x000fe40003000000 */
[C---:B------:R-:W-:Y:S02]  /*2d20*/  LOP3.LUT P1, RZ, R162.reuse, 0xff000000, RZ, 0xc0, !PT ;  /* 0xff000000a2ff7812 */ /* 0x040fe4000782c0ff */
[----:B------:R-:W-:-:S02]  /*2d30*/  LOP3.LUT P5, RZ, R162, 0xff, RZ, 0xc0, !PT ;  /* 0x000000ffa2ff7812 */ /* 0x000fc400078ac0ff */
[----:B------:R-:W-:Y:S02]  /*2d40*/  LOP3.LUT P6, RZ, R96, 0xff, RZ, 0xc0, !PT ;  /* 0x000000ff60ff7812 */ /* 0x000fe400078cc0ff */
[----:B------:R-:W-:Y:S02]  /*2d50*/  F2FP.F16.F32.PACK_AB R54, R149, R54 ;  /* 0x000000369536723e */ /* 0x000fe400000000ff */
        /* <DEDUP_REMOVED lines=12> */
.L_x_862:
[-CC-:B------:R-:W-:Y:S01]  /*2e20*/  FFMA.FTZ R148, R148, R160.reuse, R159.reuse ;  /* 0x000000a094947223 */ /* 0x180fe2000001009f */
[-CC-:B------:R-:W-:Y:S01]  /*2e30*/  FFMA.FTZ R144, R144, R160.reuse, R159.reuse ;  /* 0x000000a090907223 */ /* 0x180fe2000001009f */
[----:B------:R-:W-:Y:S01]  /*2e40*/  FFMA.FTZ R45, R150, R160, R159 ;  /* 0x000000a0962d7223 */ /* 0x000fe2000001009f */
[----:B-----5:R-:W-:Y:S01]  /*2e50*/  LOP3.LUT P6, RZ, R163, 0xff0000, RZ, 0xc0, !PT ;  /* 0x00ff0000a3ff7812 */ /* 0x020fe200078cc0ff */
[----:B------:R-:W-:Y:S01]  /*2e60*/  FADD.FTZ R148, R55, -R148 ;  /* 0x8000009437947221 */ /* 0x000fe20000010000 */
[----:B------:R-:W-:Y:S01]  /*2e70*/  FADD.FTZ R44, R53, -R144 ;  /* 0x80000090352c7221 */ /* 0x000fe20000010000 */
[----:B------:R-:W-:Y:S01]  /*2e80*/  FADD.FTZ R146, R146, -R45 ;  /* 0x8000002d92927221 */ /* 0x000fe20000010000 */
[----:B------:R-:W-:Y:S01]  /*2e90*/  LOP3.LUT P4, RZ, R97, 0xff0000, RZ, 0xc0, !PT ;  /* 0x00ff000061ff7812 */ /* 0x000fe2000788c0ff */
[C---:B------:R-:W-:Y:S01]  /*2ea0*/  FMUL.FTZ R144, R131.reuse, R148 ;  /* 0x0000009483907220 */ /* 0x040fe20000410000 */
[--C-:B------:R-:W-:Y:S01]  /*2eb0*/  FFMA.FTZ R152, R152, R160, R159.reuse ;  /* 0x000000a098987223 */ /* 0x100fe2000001009f */
[----:B------:R-:W-:Y:S01]  /*2ec0*/  FMUL.FTZ R45, R131, R146 ;  /* 0x00000092832d7220 */ /* 0x000fe20000410000 */
[-CC-:B------:R-:W-:Y:S01]  /*2ed0*/  FFMA.FTZ R156, R156, R160.reuse, R159.reuse ;  /* 0x000000a09c9c7223 */ /* 0x180fe2000001009f */
[----:B------:R-:W-:Y:S01]  /*2ee0*/  FMUL.FTZ R48, R144, UR6 ;  /* 0x0000000690307c20 */ /* 0x000fe20008410000 */
[----:B------:R-:W-:Y:S01]  /*2ef0*/  FADD.FTZ R50, R149, -R152 ;  /* 0x8000009895327221 */ /* 0x000fe20000010000 */
[----:B------:R-:W-:Y:S01]  /*2f00*/  FMUL.FTZ R53, R45, UR6 ;  /* 0x000000062d357c20 */ /* 0x000fe20008410000 */
[--C-:B------:R-:W-:Y:S01]  /*2f10*/  FFMA.FTZ R154, R154, R160, R159.reuse ;  /* 0x000000a09a9a7223 */ /* 0x100fe2000001009f */
[----:B------:R-:W-:Y:S01]  /*2f20*/  FADD.FTZ R156, R153, -R156 ;  /* 0x8000009c999c7221 */ /* 0x000fe20000010000 */
[C---:B------:R-:W-:Y:S01]  /*2f30*/  FSEL R55, R48.reuse, RZ, P6 ;  /* 0x000000ff30377208 */ /* 0x040fe20003000000 */
[C---:B------:R-:W-:Y:S01]  /*2f40*/  FMUL.FTZ R51, R131.reuse, R44 ;  /* 0x0000002c83337220 */ /* 0x040fe20000410000 */
[----:B------:R-:W-:Y:S01]  /*2f50*/  FSEL R48, R48, RZ, P4 ;  /* 0x000000ff30307208 */ /* 0x000fe20002000000 */
[----:B------:R-:W-:Y:S01]  /*2f60*/  FMUL.FTZ R50, R131, R50 ;  /* 0x0000003283327220 */ /* 0x000fe20000410000 */
[----:B------:R-:W-:Y:S01]  /*2f70*/  LOP3.LUT P4, RZ, R163, 0xff00, RZ, 0xc0, !PT ;  /* 0x0000ff00a3ff7812 */ /* 0x000fe2000788c0ff */
[----:B------:R-:W-:Y:S01]  /*2f80*/  FADD.FTZ R154, R151, -R154 ;  /* 0x8000009a979a7221 */ /* 0x000fe20000010000 */
[----:B------:R-:W-:Y:S01]  /*2f90*/  FMUL.FTZ R49, R131, R156 ;  /* 0x0000009c83317220 */ /* 0x000fe20000410000 */
[----:B------:R-:W-:Y:S01]  /*2fa0*/  ISETP.GE.U32.AND P1, PT, R162, RZ, PT ;  /* 0x000000ffa200720c */ /* 0x000fe20003f26070 */
[----:B------:R-:W-:Y:S01]  /*2fb0*/  FMUL.FTZ R47, R51, UR6 ;  /* 0x00000006332f7c20 */ /* 0x000fe20008410000 */
[----:B------:R-:W-:Y:S01]  /*2fc0*/  FSEL R149, R53, RZ, P4 ;  /* 0x000000ff35957208 */ /* 0x000fe20002000000 */
[----:B------:R-:W-:Y:S01]  /*2fd0*/  FMUL.FTZ R46, R50, UR6 ;  /* 0x00000006322e7c20 */ /* 0x000fe20008410000 */
[----:B------:R-:W-:Y:S01]  /*2fe0*/  LOP3.LUT P4, RZ, R97, 0xff00, RZ, 0xc0, !PT ;  /* 0x0000ff0061ff7812 */ /* 0x000fe2000788c0ff */
[----:B------:R-:W-:Y:S01]  /*2ff0*/  FMUL.FTZ R154, R131, R154 ;  /* 0x0000009a839a7220 */ /* 0x000fe20000410000 */
[----:B------:R-:W-:Y:S01]  /*3000*/  F2FP.F16.F32.PACK_AB R51, R51, R144 ;  /* 0x000000903333723e */ /* 0x000fe200000000ff */
[----:B------:R-:W-:Y:S01]  /*3010*/  FMUL.FTZ R144, R49, UR6 ;  /* 0x0000000631907c20 */ /* 0x000fe20008410000 */
[----:B------:R-:W-:Y:S01]  /*3020*/  LOP3.LUT P5, RZ, R163, 0xff, RZ, 0xc0, !PT ;  /* 0x000000ffa3ff7812 */ /* 0x000fe200078ac0ff */
[-CC-:B------:R-:W-:Y:S01]  /*3030*/  FFMA.FTZ R52, R158, R160.reuse, R159.reuse ;  /* 0x000000a09e347223 */ /* 0x180fe2000001009f */
[----:B------:R-:W-:Y:S01]  /*3040*/  FSEL R53, R53, RZ, P4 ;  /* 0x000000ff35357208 */ /* 0x000fe20002000000 */
[----:B------:R-:W-:Y:S01]  /*3050*/  FFMA.FTZ R0, R0, R160, R159 ;  /* 0x000000a000007223 */ /* 0x000fe2000001009f */
[----:B------:R-:W-:Y:S01]  /*3060*/  LOP3.LUT P6, RZ, R97, 0xff, RZ, 0xc0, !PT ;  /* 0x000000ff61ff7812 */ /* 0x000fe200078cc0ff */
[----:B------:R-:W-:Y:S01]  /*3070*/  FADD.FTZ R52, R155, -R52 ;  /* 0x800000349b347221 */ /* 0x000fe20000010000 */
[----:B------:R-:W-:Y:S01]  /*3080*/  ISETP.GE.U32.AND.EX P1, PT, R163, 0x1000000, PT, P1 ;  /* 0x01000000a300780c */ /* 0x000fe20003f26110 */
[----:B------:R-:W-:Y:S01]  /*3090*/  FADD.FTZ R0, R157, -R0 ;  /* 0x800000009d007221 */ /* 0x000fe20000010000 */
[----:B------:R-:W-:-:S02]  /*30a0*/  LOP3.LUT P4, RZ, R96, 0xff0000, RZ, 0xc0, !PT ;  /* 0x00ff000060ff7812 */ /* 0x000fc4000788c0ff */
[----:B------:R-:W-:Y:S01]  /*30b0*/  ISETP.GE.U32.AND P2, PT, R96, RZ, PT ;  /* 0x000000ff6000720c */ /* 0x000fe20003f46070 */
[----:B------:R-:W-:Y:S01]  /*30c0*/  FMUL.FTZ R0, R131, R0 ;  /* 0x0000000083007220 */ /* 0x000fe20000410000 */
[----:B------:R-:W-:Y:S02]  /*30d0*/  FSEL R54, R46, RZ, P5 ;  /* 0x000000ff2e367208 */ /* 0x000fe40002800000 */
[----:B------:R-:W-:Y:S02]  /*30e0*/  F2FP.F16.F32.PACK_AB R50, R45, R50 ;  /* 0x000000322d32723e */ /* 0x000fe400000000ff */
[C---:B------:R-:W-:Y:S01]  /*30f0*/  F2FP.F16.F32.PACK_AB R49, R154.reuse, R49 ;  /* 0x000000319a31723e */ /* 0x040fe200000000ff */
[----:B------:R-:W-:Y:S01]  /*3100*/  FMUL.FTZ R154, R154, UR6 ;  /* 0x000000069a9a7c20 */ /* 0x000fe20008410000 */
[----:B------:R-:W-:Y:S02]  /*3110*/  FSEL R44, R47, RZ, P1 ;  /* 0x000000ff2f2c7208 */ /* 0x000fe40000800000 */
[----:B------:R-:W-:-:S02]  /*3120*/  FSEL R46, R46, RZ, P6 ;  /* 0x000000ff2e2e7208 */ /* 0x000fc40003000000 */
[----:B------:R-:W-:Y:S02]  /*3130*/  FSEL R45, R144, RZ, P4 ;  /* 0x000000ff902d7208 */ /* 0x000fe40002000000 */
[----:B------:R-:W-:Y:S02]  /*3140*/  ISETP.GE.U32.AND.EX P2, PT, R97, 0x1000000, PT, P2 ;  /* 0x010000006100780c */ /* 0x000fe40003f46120 */
[----:B------:R-:W-:Y:S02]  /*3150*/  LOP3.LUT P4, RZ, R96, 0xff000000, RZ, 0xc0, !PT ;  /* 0xff00000060ff7812 */ /* 0x000fe4000788c0ff */
[----:B------:R-:W-:Y:S02]  /*3160*/  F2FP.F16.F32.PACK_AB R55, R44, R55 ;  /* 0x000000372c37723e */ /* 0x000fe400000000ff */
[----:B------:R-:W-:Y:S01]  /*3170*/  F2FP.F16.F32.PACK_AB R46, R53, R46 ;  /* 0x0000002e352e723e */ /* 0x000fe200000000ff */
[----:B------:R-:W-:Y:S01]  /*3180*/  FMUL.FTZ R53, R131, R52 ;  /* 0x0000003483357220 */ /* 0x000fe20000410000 */
[----:B------:R-:W-:-:S02]  /*3190*/  FSEL R47, R47, RZ, P2 ;  /* 0x000000ff2f2f7208 */ /* 0x000fc40001000000 */
[----:B------:R-:W-:Y:S02]  /*31a0*/  FSEL R44, R154, RZ, P4 ;  /* 0x000000ff9a2c7208 */ /* 0x000fe40002000000 */
[----:B------:R-:W-:Y:S02]  /*31b0*/  LOP3.LUT P1, RZ, R162, 0xff0000, RZ, 0xc0, !PT ;  /* 0x00ff0000a2ff7812 */ /* 0x000fe4000782c0ff */
[----:B------:R-:W-:Y:S02]  /*31c0*/  F2FP.F16.F32.PACK_AB R47, R47, R48 ;  /* 0x000000302f2f723e */ /* 0x000fe400000000ff */
[----:B------:R-:W-:Y:S01]  /*31d0*/  F2FP.F16.F32.PACK_AB R45, R44, R45 ;  /* 0x0000002d2c2d723e */ /* 0x000fe200000000ff */
[C---:B------:R-:W-:Y:S01]  /*31e0*/  FMUL.FTZ R44, R53.reuse, UR6 ;  /* 0x00000006352c7c20 */ /* 0x040fe20008410000 */
[----:B------:R-:W-:Y:S01]  /*31f0*/  F2FP.F16.F32.PACK_AB R48, R53, R0 ;  /* 0x000000003530723e */ /* 0x000fe200000000ff */
[----:B------:R-:W-:Y:S01]  /*3200*/  FMUL.FTZ R0, R0, UR6 ;  /* 0x0000000600007c20 */ /* 0x000fe20008410000 */
[----:B------:R-:W-:-:S02]  /*3210*/  LOP3.LUT P5, RZ, R162, 0xff00, RZ, 0xc0, !PT ;  /* 0x0000ff00a2ff7812 */ /* 0x000fc400078ac0ff */
[----:B------:R-:W-:Y:S02]  /*3220*/  LOP3.LUT P4, RZ, R96, 0xff00, RZ, 0xc0, !PT ;  /* 0x0000ff0060ff7812 */ /* 0x000fe4000788c0ff */
[----:B------:R-:W-:Y:S02]  /*3230*/  FSEL R53, R144, RZ, P1 ;  /* 0x000000ff90357208 */ /* 0x000fe40000800000 */
[C---:B------:R-:W-:Y:S02]  /*3240*/  LOP3.LUT P2, RZ, R162.reuse, 0xff000000, RZ, 0xc0, !PT ;  /* 0xff000000a2ff7812 */ /* 0x040fe4000784c0ff */
[----:B------:R-:W-:Y:S02]  /*3250*/  LOP3.LUT P6, RZ, R162, 0xff, RZ, 0xc0, !PT ;  /* 0x000000ffa2ff7812 */ /* 0x000fe400078cc0ff */
        /* <DEDUP_REMOVED lines=9> */
[----:B------:R-:W-:Y:S01]  /*32f0*/  F2FP.F16.F32.PACK_AB R52, R149, R52 ;  /* 0x000000349534723e */ /* 0x000fe200000000ff */
[----:B------:R-:W-:Y:S06]  /*3300*/  BRA `(.L_x_859) ;  /* 0x0000000800b07947 */ /* 0x000fec0003800000 */
.L_x_861:
[----:B------:R-:W-:-:S04]  /*3310*/  UISETP.NE.U32.AND UP0, UPT, UR4, URZ, UPT ;  /* 0x000000ff0400728c */ /* 0x000fc8000bf05070 */
[----:B------:R-:W-:-:S09]  /*3320*/  UISETP.NE.AND.EX UP0, UPT, UR5, URZ, UPT, UP0 ;  /* 0x000000ff0500728c */ /* 0x000fd2000bf05300 */
[----:B------:R-:W-:Y:S05]  /*3330*/  BRA.U UP0, `(.L_x_863) ;  /* 0x00000005004c7547 */ /* 0x000fea000b800000 */
[-CC-:B------:R-:W-:Y:S01]  /*3340*/  FFMA.FTZ R148, R148, R160.reuse, R159.reuse ;  /* 0x000000a094947223 */ /* 0x180fe2000001009f */
[--C-:B-----5:R-:W-:Y:S02]  /*3350*/  HADD2.F32 R44, -RZ, R43.reuse.H0_H0 ;  /* 0x2000002bff2c7230 */ /* 0x120fe40000004100 */
[-CC-:B------:R-:W-:Y:S01]  /*3360*/  FFMA.FTZ R152, R152, R160.reuse, R159.reuse ;  /* 0x000000a098987223 */ /* 0x180fe2000001009f */
[----:B------:R-:W-:Y:S02]  /*3370*/  HADD2.F32 R45, -RZ, R42.H0_H0 ;  /* 0x2000002aff2d7230 */ /* 0x000fe40000004100 */
[----:B------:R-:W-:Y:S01]  /*3380*/  FADD.FTZ R148, R55, -R148 ;  /* 0x8000009437947221 */ /* 0x000fe20000010000 */
[----:B------:R-:W-:Y:S01]  /*3390*/  FFMA.FTZ R144, R144, R160, R159 ;  /* 0x000000a090907223 */ /* 0x000fe2000001009f */
[----:B------:R-:W-:Y:S01]  /*33a0*/  FADD.FTZ R152, R149, -R152 ;  /* 0x8000009895987221 */ /* 0x000fe20000010000 */
[----:B------:R-:W-:Y:S01]  /*33b0*/  LOP3.LUT P6, RZ, R163, 0xff0000, RZ, 0xc0, !PT ;  /* 0x00ff0000a3ff7812 */ /* 0x000fe200078cc0ff */
[----:B------:R-:W-:Y:S01]  /*33c0*/  FFMA.FTZ R44, R131, R148, R44 ;  /* 0x00000094832c7223 */ /* 0x000fe2000001002c */
[----:B------:R-:W-:-:S02]  /*33d0*/  HADD2.F32 R47, -RZ, R43.H1_H1 ;  /* 0x3000002bff2f7230 */ /* 0x000fc40000004100 */
[----:B------:R-:W-:Y:S01]  /*33e0*/  FFMA.FTZ R45, R131, R152, R45 ;  /* 0x00000098832d7223 */ /* 0x000fe2000001002d */
[----:B------:R-:W-:Y:S01]  /*33f0*/  FADD.FTZ R144, R53, -R144 ;  /* 0x8000009035907221 */ /* 0x000fe20000010000 */
[----:B------:R-:W-:Y:S01]  /*3400*/  FMUL.FTZ R44, R44, UR6 ;  /* 0x000000062c2c7c20 */ /* 0x000fe20008410000 */
[----:B------:R-:W-:Y:S01]  /*3410*/  LOP3.LUT P5, RZ, R163, 0xff, RZ, 0xc0, !PT ;  /* 0x000000ffa3ff7812 */ /* 0x000fe200078ac0ff */
[----:B------:R-:W-:Y:S01]  /*3420*/  FMUL.FTZ R45, R45, UR6 ;  /* 0x000000062d2d7c20 */ /* 0x000fe20008410000 */
[----:B------:R-:W-:Y:S01]  /*3430*/  FFMA.FTZ R47, R131, R144, R47 ;  /* 0x00000090832f7223 */ /* 0x000fe2000001002f */
[----:B------:R-:W-:Y:S01]  /*3440*/  ISETP.GE.U32.AND P1, PT, R162, RZ, PT ;  /* 0x000000ffa200720c */ /* 0x000fe20003f26070 */
[----:B------:R-:W-:Y:S01]  /*3450*/  HADD2.F32 R148, -RZ, R42.H1_H1 ;  /* 0x3000002aff947230 */ /* 0x000fe20000004100 */
[----:B------:R-:W-:Y:S01]  /*3460*/  FSEL R52, R44, RZ, P6 ;  /* 0x000000ff2c347208 */ /* 0x000fe20003000000 */
[----:B------:R-:W-:Y:S01]  /*3470*/  FMUL.FTZ R144, R47, UR6 ;  /* 0x000000062f907c20 */ /* 0x000fe20008410000 */
[----:B------:R-:W-:Y:S01]  /*3480*/  LOP3.LUT P6, RZ, R97, 0xff, RZ, 0xc0, !PT ;  /* 0x000000ff61ff7812 */ /* 0x000fe200078cc0ff */
[-CC-:B------:R-:W-:Y:S01]  /*3490*/  FFMA.FTZ R156, R156, R160.reuse, R159.reuse ;  /* 0x000000a09c9c7223 */ /* 0x180fe2000001009f */
[C---:B------:R-:W-:Y:S01]  /*34a0*/  FSEL R54, R45.reuse, RZ, P5 ;  /* 0x000000ff2d367208 */ /* 0x040fe20002800000 */
[-CC-:B------:R-:W-:Y:S01]  /*34b0*/  FFMA.FTZ R154, R154, R160.reuse, R159.reuse ;  /* 0x000000a09a9a7223 */ /* 0x180fe2000001009f */
[----:B------:R-:W-:Y:S01]  /*34c0*/  FSEL R46, R45, RZ, P6 ;  /* 0x000000ff2d2e7208 */ /* 0x000fe20003000000 */
[----:B------:R-:W-:Y:S01]  /*34d0*/  FFMA.FTZ R45, R150, R160, R159 ;  /* 0x000000a0962d7223 */ /* 0x000fe2000001009f */
[----:B------:R-:W-:Y:S01]  /*34e0*/  ISETP.GE.U32.AND P2, PT, R96, RZ, PT ;  /* 0x000000ff6000720c */ /* 0x000fe20003f46070 */
[----:B------:R-:W-:Y:S01]  /*34f0*/  FADD.FTZ R156, R153, -R156 ;  /* 0x8000009c999c7221 */ /* 0x000fe20000010000 */
[----:B------:R-:W-:Y:S01]  /*3500*/  ISETP.GE.U32.AND.EX P1, PT, R163, 0x1000000, PT, P1 ;  /* 0x01000000a300780c */ /* 0x000fe20003f26110 */
[----:B------:R-:W-:Y:S01]  /*3510*/  FADD.FTZ R146, R146, -R45 ;  /* 0x8000002d92927221 */ /* 0x000fe20000010000 */
[C---:B------:R-:W-:Y:S01]  /*3520*/  LOP3.LUT P4, RZ, R97.reuse, 0xff0000, RZ, 0xc0, !PT ;  /* 0x00ff000061ff7812 */ /* 0x040fe2000788c0ff */
[--C-:B------:R-:W-:Y:S01]  /*3530*/  HADD2.F32 R45, -RZ, R41.reuse.H1_H1 ;  /* 0x30000029ff2d7230 */ /* 0x100fe20000004100 */
        /* <DEDUP_REMOVED lines=8> */
[----:B------:R-:W-:Y:S01]  /*35c0*/  LOP3.LUT P4, RZ, R163, 0xff00, RZ, 0xc0, !PT ;  /* 0x0000ff00a3ff7812 */ /* 0x000fe2000788c0ff */
[----:B------:R-:W-:Y:S01]  /*35d0*/  FFMA.FTZ R0, R0, R160, R159 ;  /* 0x000000a000007223 */ /* 0x000fe2000001009f */
[----:B------:R-:W-:Y:S01]  /*35e0*/  F2FP.F16.F32.PACK_AB R47, R144, R47 ;  /* 0x0000002f902f723e */ /* 0x000fe200000000ff */
[----:B------:R-:W-:Y:S01]  /*35f0*/  HADD2.F32 R144, -RZ, R41.H0_H0 ;  /* 0x20000029ff907230 */ /* 0x000fe20000004100 */
[----:B------:R-:W-:Y:S01]  /*3600*/  FSEL R149, R146, RZ, P4 ;  /* 0x000000ff92957208 */ /* 0x000fe20002000000 */
[----:B------:R-:W-:Y:S01]  /*3610*/  FFMA.FTZ R154, R131, R154, R45 ;  /* 0x0000009a839a7223 */ /* 0x000fe2000001002d */
[----:B------:R-:W-:Y:S01]  /*3620*/  LOP3.LUT P4, RZ, R97, 0xff00, RZ, 0xc0, !PT ;  /* 0x0000ff0061ff7812 */ /* 0x000fe2000788c0ff */
[----:B------:R-:W-:-:S02]  /*3630*/  HADD2.F32 R53, -RZ, R40.H1_H1 ;  /* 0x30000028ff357230 */ /* 0x000fc40000004100 */
[----:B------:R-:W-:Y:S01]  /*3640*/  FFMA.FTZ R144, R131, R156, R144 ;  /* 0x0000009c83907223 */ /* 0x000fe20000010090 */
[----:B------:R-:W-:Y:S01]  /*3650*/  F2FP.F16.F32.PACK_AB R55, R55, R52 ;  /* 0x000000343737723e */ /* 0x000fe200000000ff */
[----:B------:R-:W-:Y:S01]  /*3660*/  FADD.FTZ R44, R155, -R44 ;  /* 0x8000002c9b2c7221 */ /* 0x000fe20000010000 */
[----:B------:R-:W-:Y:S01]  /*3670*/  FSEL R45, R146, RZ, P4 ;  /* 0x000000ff922d7208 */ /* 0x000fe20002000000 */
[----:B------:R-:W-:Y:S01]  /*3680*/  FMUL.FTZ R144, R144, UR6 ;  /* 0x0000000690907c20 */ /* 0x000fe20008410000 */
[----:B------:R-:W-:Y:S01]  /*3690*/  LOP3.LUT P4, RZ, R96, 0xff0000, RZ, 0xc0, !PT ;  /* 0x00ff000060ff7812 */ /* 0x000fe2000788c0ff */
[----:B------:R-:W-:Y:S02]  /*36a0*/  HADD2.F32 R52, -RZ, R40.H0_H0 ;  /* 0x20000028ff347230 */ /* 0x000fe40000004100 */
[----:B------:R-:W-:Y:S01]  /*36b0*/  FADD.FTZ R0, R157, -R0 ;  /* 0x800000009d007221 */ /* 0x000fe20000010000 */
[----:B------:R-:W-:Y:S01]  /*36c0*/  F2FP.F16.F32.PACK_AB R46, R45, R46 ;  /* 0x0000002e2d2e723e */ /* 0x000fe200000000ff */
[----:B------:R-:W-:Y:S01]  /*36d0*/  FMUL.FTZ R154, R154, UR6 ;  /* 0x000000069a9a7c20 */ /* 0x000fe20008410000 */
[----:B------:R-:W-:Y:S01]  /*36e0*/  FSEL R45, R144, RZ, P4 ;  /* 0x000000ff902d7208 */ /* 0x000fe20002000000 */
[C---:B------:R-:W-:Y:S01]  /*36f0*/  FFMA.FTZ R44, R131.reuse, R44, R53 ;  /* 0x0000002c832c7223 */ /* 0x040fe20000010035 */
[----:B------:R-:W-:Y:S01]  /*3700*/  LOP3.LUT P4, RZ, R96, 0xff000000, RZ, 0xc0, !PT ;  /* 0xff00000060ff7812 */ /* 0x000fe2000788c0ff */
        /* <DEDUP_REMOVED lines=9> */
[C---:B------:R-:W-:Y:S02]  /*37a0*/  LOP3.LUT P2, RZ, R162.reuse, 0xff000000, RZ, 0xc0, !PT ;  /* 0xff000000a2ff7812 */ /* 0x040fe4000784c0ff */
[----:B------:R-:W-:Y:S02]  /*37b0*/  LOP3.LUT P6, RZ, R162, 0xff, RZ, 0xc0, !PT ;  /* 0x000000ffa2ff7812 */ /* 0x000fe400078cc0ff */
[----:B------:R-:W-:-:S02]  /*37c0*/  F2FP.F16.F32.PACK_AB R54, R149, R54 ;  /* 0x000000369536723e */ /* 0x000fc400000000ff */
[C---:B------:R-:W-:Y:S02]  /*37d0*/  FSEL R151, R44.reuse, RZ, P5 ;  /* 0x000000ff2c977208 */ /* 0x040fe40002800000 */
        /* <DEDUP_REMOVED lines=9> */
.L_x_863:
[-CC-:B------:R-:W-:Y:S01]  /*3870*/  FFMA.FTZ R152, R152, R160.reuse, R159.reuse ;  /* 0x000000a098987223 */ /* 0x180fe2000001009f */
[-CC-:B------:R-:W-:Y:S01]  /*3880*/  FFMA.FTZ R148, R148, R160.reuse, R159.reuse ;  /* 0x000000a094947223 */ /* 0x180fe2000001009f */
[--C-:B-----5:R-:W-:Y:S02]  /*3890*/  HADD2.F32 R45, -RZ, R42.reuse.H0_H0 ;  /* 0x2000002aff2d7230 */ /* 0x120fe40000004100 */
[----:B------:R-:W-:Y:S01]  /*38a0*/  FFMA.FTZ R144, R144, R160, R159 ;  /* 0x000000a090907223 */ /* 0x000fe2000001009f */
[----:B------:R-:W-:Y:S01]  /*38b0*/  FADD.FTZ R50, R149, -R152 ;  /* 0x8000009895327221 */ /* 0x000fe20000010000 */
[--C-:B------:R-:W-:Y:S02]  /*38c0*/  HADD2.F32 R44, -RZ, R43.reuse.H0_H0 ;  /* 0x2000002bff2c7230 */ /* 0x100fe40000004100 */
[----:B------:R-:W-:Y:S01]  /*38d0*/  FADD.FTZ R148, R55, -R148 ;  /* 0x8000009437947221 */ /* 0x000fe20000010000 */
[----:B------:R-:W-:Y:S02]  /*38e0*/  HADD2.F32 R47, -RZ, R43.H1_H1 ;  /* 0x3000002bff2f7230 */ /* 0x000fe40000004100 */
[----:B------:R-:W-:Y:S01]  /*38f0*/  FFMA.FTZ R50, R131, R50, R45 ;  /* 0x0000003283327223 */ /* 0x000fe2000001002d */
[----:B------:R-:W-:Y:S01]  /*3900*/  FFMA.FTZ R45, R150, R160, R159 ;  /* 0x000000a0962d7223 */ /* 0x000fe2000001009f */
[----:B------:R-:W-:Y:S01]  /*3910*/  FADD.FTZ R144, R53, -R144 ;  /* 0x8000009035907221 */ /* 0x000fe20000010000 */
[----:B------:R-:W-:Y:S01]  /*3920*/  FFMA.FTZ R51, R131, R148, R44 ;  /* 0x0000009483337223 */ /* 0x000fe2000001002c */
[----:B------:R-:W-:-:S02]  /*3930*/  HADD2.F32 R148, -RZ, R42.H1_H1 ;  /* 0x3000002aff947230 */ /* 0x000fc40000004100 */
[----:B------:R-:W-:Y:S01]  /*3940*/  FADD.FTZ R146, R146, -R45 ;  /* 0x8000002d92927221 */ /* 0x000fe20000010000 */
[----:B------:R-:W-:Y:S01]  /*3950*/  FFMA.FTZ R144, R131, R144, R47 ;  /* 0x0000009083907223 */ /* 0x000fe2000001002f */
[----:B------:R-:W-:Y:S01]  /*3960*/  FMUL.FTZ R47, R51, UR6 ;  /* 0x00000006332f7c20 */ /* 0x000fe20008410000 */
[----:B------:R-:W-:Y:S01]  /*3970*/  LOP3.LUT P6, RZ, R163, 0xff0000, RZ, 0xc0, !PT ;  /* 0x00ff0000a3ff7812 */ /* 0x000fe200078cc0ff */
[--C-:B------:R-:W-:Y:S01]  /*3980*/  FFMA.FTZ R0, R0, R160, R159.reuse ;  /* 0x000000a000007223 */ /* 0x100fe2000001009f */
[----:B------:R-:W-:Y:S01]  /*3990*/  LOP3.LUT P4, RZ, R97, 0xff0000, RZ, 0xc0, !PT ;  /* 0x00ff000061ff7812 */ /* 0x000fe2000788c0ff */
[----:B------:R-:W-:Y:S01]  /*39a0*/  FFMA.FTZ R45, R131, R146, R148 ;  /* 0x00000092832d7223 */ /* 0x000fe20000010094 */
[-CC-:B------:R-:W-:Y:S01]  /*39b0*/  FFMA.FTZ R156, R156, R160.reuse, R159.reuse ;  /* 0x000000a09c9c7223 */ /* 0x180fe2000001009f */
[C---:B------:R-:W-:Y:S01]  /*39c0*/  FSEL R44, R47.reuse, RZ, P6 ;  /* 0x000000ff2f2c7208 */ /* 0x040fe20003000000 */
[--C-:B------:R-:W-:Y:S01]  /*39d0*/  FFMA.FTZ R154, R154, R160, R159.reuse ;  /* 0x000000a09a9a7223 */ /* 0x100fe2000001009f */
[----:B------:R-:W-:Y:S01]  /*39e0*/  FSEL R47, R47, RZ, P4 ;  /* 0x000000ff2f2f7208 */ /* 0x000fe20002000000 */
[----:B------:R-:W-:Y:S01]  /*39f0*/  FADD.FTZ R146, R157, -R0 ;  /* 0x800000009d927221 */ /* 0x000fe20000010000 */
[----:B------:R-:W-:Y:S01]  /*3a00*/  FMUL.FTZ R53, R45, UR6 ;  /* 0x000000062d357c20 */ /* 0x000fe20008410000 */
[----:B------:R-:W-:Y:S01]  /*3a10*/  ISETP.GE.U32.AND P1, PT, R162, RZ, PT ;  /* 0x000000ffa200720c */ /* 0x000fe20003f26070 */
[--C-:B------:R-:W-:Y:S01]  /*3a20*/  HADD2.F32 R0, -RZ, R41.reuse.H0_H0 ;  /* 0x20000029ff007230 */ /* 0x100fe20000004100 */
[----:B------:R-:W-:Y:S01]  /*3a30*/  LOP3.LUT P4, RZ, R163, 0xff00, RZ, 0xc0, !PT ;  /* 0x0000ff00a3ff7812 */ /* 0x000fe2000788c0ff */
[----:B------:R-:W-:Y:S01]  /*3a40*/  FADD.FTZ R156, R153, -R156 ;  /* 0x8000009c999c7221 */ /* 0x000fe20000010000 */
[----:B------:R-:W-:Y:S01]  /*3a50*/  ISETP.GE.U32.AND P2, PT, R96, RZ, PT ;  /* 0x000000ff6000720c */ /* 0x000fe20003f46070 */
[C---:B------:R-:W-:Y:S01]  /*3a60*/  FMUL.FTZ R48, R144.reuse, UR6 ;  /* 0x0000000690307c20 */ /* 0x040fe20008410000 */
[----:B------:R-:W-:Y:S01]  /*3a70*/  F2FP.F16.F32.PACK_AB R51, R144, R51 ;  /* 0x000000339033723e */ /* 0x000fe200000000ff */
[----:B------:R-:W-:Y:S01]  /*3a80*/  FADD.FTZ R154, R151, -R154 ;  /* 0x8000009a979a7221 */ /* 0x000fe20000010000 */
[----:B------:R-:W-:Y:S01]  /*3a90*/  HADD2.F32 R144, -RZ, R41.H1_H1 ;  /* 0x30000029ff907230 */ /* 0x000fe20000004100 */
[----:B------:R-:W-:Y:S01]  /*3aa0*/  ISETP.GE.U32.AND.EX P1, PT, R163, 0x1000000, PT, P1 ;  /* 0x01000000a300780c */ /* 0x000fe20003f26110 */
[----:B------:R-:W-:Y:S01]  /*3ab0*/  FFMA.FTZ R49, R131, R156, R0 ;  /* 0x0000009c83317223 */ /* 0x000fe20000010000 */
[----:B------:R-:W-:Y:S01]  /*3ac0*/  FSEL R151, R53, RZ, P4 ;  /* 0x000000ff35977208 */ /* 0x000fe20002000000 */
[----:B------:R-:W-:Y:S01]  /*3ad0*/  FFMA.FTZ R52, R158, R160, R159 ;  /* 0x000000a09e347223 */ /* 0x000fe2000001009f */
[----:B------:R-:W-:Y:S01]  /*3ae0*/  ISETP.GE.U32.AND.EX P2, PT, R97, 0x1000000, PT, P2 ;  /* 0x010000006100780c */ /* 0x000fe20003f46120 */
[----:B------:R-:W-:Y:S01]  /*3af0*/  FFMA.FTZ R144, R131, R154, R144 ;  /* 0x0000009a83907223 */ /* 0x000fe20000010090 */
[----:B------:R-:W-:Y:S01]  /*3b00*/  LOP3.LUT P4, RZ, R97, 0xff00, RZ, 0xc0, !PT ;  /* 0x0000ff0061ff7812 */ /* 0x000fe2000788c0ff */
[----:B------:R-:W-:Y:S01]  /*3b10*/  FMUL.FTZ R0, R49, UR6 ;  /* 0x0000000631007c20 */ /* 0x000fe20008410000 */
[----:B------:R-:W-:Y:S01]  /*3b20*/  FSEL R55, R48, RZ, P1 ;  /* 0x000000ff30377208 */ /* 0x000fe20000800000 */
[----:B------:R-:W-:Y:S01]  /*3b30*/  FMUL.FTZ R46, R50, UR6 ;  /* 0x00000006322e7c20 */ /* 0x000fe20008410000 */
[----:B------:R-:W-:Y:S01]  /*3b40*/  FSEL R48, R48, RZ, P2 ;  /* 0x000000ff30307208 */ /* 0x000fe20001000000 */
[----:B------:R-:W-:Y:S01]  /*3b50*/  FADD.FTZ R52, R155, -R52 ;  /* 0x800000349b347221 */ /* 0x000fe20000010000 */
[----:B------:R-:W-:-:S02]  /*3b60*/  FSEL R153, R53, RZ, P4 ;  /* 0x000000ff35997208 */ /* 0x000fc40002000000 */
[----:B------:R-:W-:Y:S02]  /*3b70*/  LOP3.LUT P4, RZ, R96, 0xff0000, RZ, 0xc0, !PT ;  /* 0x00ff000060ff7812 */ /* 0x000fe4000788c0ff */
[----:B------:R-:W-:Y:S01]  /*3b80*/  F2FP.F16.F32.PACK_AB R50, R45, R50 ;  /* 0x000000322d32723e */ /* 0x000fe200000000ff */
[--C-:B------:R-:W-:Y:S01]  /*3b90*/  HADD2.F32 R45, -RZ, R40.reuse.H1_H1 ;  /* 0x30000028ff2d7230 */ /* 0x100fe20000004100 */
[----:B------:R-:W-:Y:S02]  /*3ba0*/  F2FP.F16.F32.PACK_AB R47, R48, R47 ;  /* 0x0000002f302f723e */ /* 0x000fe400000000ff */
[----:B------:R-:W-:Y:S01]  /*3bb0*/  F2FP.F16.F32.PACK_AB R55, R55, R44 ;  /* 0x0000002c3737723e */ /* 0x000fe200000000ff */
[----:B------:R-:W-:Y:S01]  /*3bc0*/  HADD2.F32 R44, -RZ, R40.H0_H0 ;  /* 0x20000028ff2c7230 */ /* 0x000fe20000004100 */
[C---:B------:R-:W-:Y:S01]  /*3bd0*/  F2FP.F16.F32.PACK_AB R49, R144.reuse, R49 ;  /* 0x000000319031723e */ /* 0x040fe200000000ff */
[----:B------:R-:W-:Y:S01]  /*3be0*/  FMUL.FTZ R144, R144, UR6 ;  /* 0x0000000690907c20 */ /* 0x000fe20008410000 */
[----:B------:R-:W-:Y:S01]  /*3bf0*/  FSEL R48, R0, RZ, P4 ;  /* 0x000000ff00307208 */ /* 0x000fe20002000000 */
[C---:B------:R-:W-:Y:S01]  /*3c00*/  FFMA.FTZ R53, R131.reuse, R52, R45 ;  /* 0x0000003483357223 */ /* 0x040fe2000001002d */
[----:B------:R-:W-:Y:S01]  /*3c10*/  LOP3.LUT P4, RZ, R96, 0xff000000, RZ, 0xc0, !PT ;  /* 0xff00000060ff7812 */ /* 0x000fe2000788c0ff */
[----:B------:R-:W-:Y:S01]  /*3c20*/  FFMA.FTZ R44, R131, R146, R44 ;  /* 0x00000092832c7223 */ /* 0x000fe2000001002c */
[----:B------:R-:W-:Y:S01]  /*3c30*/  LOP3.LUT P5, RZ, R163, 0xff, RZ, 0xc0, !PT ;  /* 0x000000ffa3ff7812 */ /* 0x000fe200078ac0ff */
[----:B------:R-:W-:Y:S01]  /*3c40*/  FMUL.FTZ R52, R53, UR6 ;  /* 0x0000000635347c20 */ /* 0x000fe20008410000 */
[----:B------:R-:W-:-:S02]  /*3c50*/  FSEL R149, R144, RZ, P4 ;  /* 0x000000ff90957208 */ /* 0x000fc40002000000 */
[----:B------:R-:W-:Y:S02]  /*3c60*/  LOP3.LUT P6, RZ, R97, 0xff, RZ, 0xc0, !PT ;  /* 0x000000ff61ff7812 */ /* 0x000fe400078cc0ff */
[----:B------:R-:W-:Y:S02]  /*3c70*/  LOP3.LUT P1, RZ, R162, 0xff0000, RZ, 0xc0, !PT ;  /* 0x00ff0000a2ff7812 */ /* 0x000fe4000782c0ff */
[----:B------:R-:W-:Y:S02]  /*3c80*/  F2FP.F16.F32.PACK_AB R45, R149, R48 ;  /* 0x00000030952d723e */ /* 0x000fe400000000ff */
[----:B------:R-:W-:Y:S02]  /*3c90*/  FSEL R54, R46, RZ, P5 ;  /* 0x000000ff2e367208 */ /* 0x000fe40002800000 */
[----:B------:R-:W-:Y:S01]  /*3ca0*/  F2FP.F16.F32.PACK_AB R48, R53, R44 ;  /* 0x0000002c3530723e */ /* 0x000fe200000000ff */
[----:B------:R-:W-:Y:S01]  /*3cb0*/  FMUL.FTZ R44, R44, UR6 ;  /* 0x000000062c2c7c20 */ /* 0x000fe20008410000 */
[----:B------:R-:W-:-:S02]  /*3cc0*/  LOP3.LUT P5, RZ, R162, 0xff00, RZ, 0xc0, !PT ;  /* 0x0000ff00a2ff7812 */ /* 0x000fc400078ac0ff */
[----:B------:R-:W-:Y:S02]  /*3cd0*/  FSEL R46, R46, RZ, P6 ;  /* 0x000000ff2e2e7208 */ /* 0x000fe40003000000 */
[----:B------:R-:W-:Y:S02]  /*3ce0*/  LOP3.LUT P4, RZ, R96, 0xff00, RZ, 0xc0, !PT ;  /* 0x0000ff0060ff7812 */ /* 0x000fe4000788c0ff */
[----:B------:R-:W-:Y:S02]  /*3cf0*/  FSEL R53, R0, RZ, P1 ;  /* 0x000000ff00357208 */ /* 0x000fe40000800000 */
[C---:B------:R-:W-:Y:S02]  /*3d00*/  LOP3.LUT P2, RZ, R162.reuse, 0xff000000, RZ, 0xc0, !PT ;  /* 0xff000000a2ff7812 */ /* 0x040fe4000784c0ff */
[----:B------:R-:W-:Y:S02]  /*3d10*/  LOP3.LUT P6, RZ, R162, 0xff, RZ, 0xc0, !PT ;  /* 0x000000ffa2ff7812 */ /* 0x000fe400078cc0ff */
[----:B------:R-:W-:-:S02]  /*3d20*/  LOP3.LUT P1, RZ, R96, 0xff, RZ, 0xc0, !PT ;  /* 0x000000ff60ff7812 */ /* 0x000fc4000782c0ff */
[----:B------:R-:W-:Y:S02]  /*3d30*/  F2FP.F16.F32.PACK_AB R54, R151, R54 ;  /* 0x000000369736723e */ /* 0x000fe400000000ff */
[C---:B------:R-:W-:Y:S02]  /*3d40*/  FSEL R149, R52.reuse, RZ, P5 ;  /* 0x000000ff34957208 */ /* 0x040fe40002800000 */
[----:B------:R-:W-:Y:S02]  /*3d50*/  FSEL R151, R52, RZ, P4 ;  /* 0x000000ff34977208 */ /* 0x000fe40002000000 */
[----:B------:R-:W-:Y:S02]  /*3d60*/  FSEL R144, R144, RZ, P2 ;  /* 0x000000ff90907208 */ /* 0x000fe40001000000 */
[C---:B------:R-:W-:Y:S02]  /*3d70*/  FSEL R0, R44.reuse, RZ, P1 ;  /* 0x000000ff2c007208 */ /* 0x040fe40000800000 */
[----:B------:R-:W-:-:S02]  /*3d80*/  FSEL R52, R44, RZ, P6 ;  /* 0x000000ff2c347208 */ /* 0x000fc40003000000 */
[----:B------:R-:W-:Y:S02]  /*3d90*/  F2FP.F16.F32.PACK_AB R46, R153, R46 ;  /* 0x0000002e992e723e */ /* 0x000fe400000000ff */
[----:B------:R-:W-:Y:S02]  /*3da0*/  F2FP.F16.F32.PACK_AB R53, R144, R53 ;  /* 0x000000359035723e */ /* 0x000fe400000000ff */
[----:B------:R-:W-:Y:S02]  /*3db0*/  F2FP.F16.F32.PACK_AB R44, R151, R0 ;  /* 0x00000000972c723e */ /* 0x000fe400000000ff */
[----:B------:R-:W-:-:S07]  /*3dc0*/  F2FP.F16.F32.PACK_AB R52, R149, R52 ;  /* 0x000000349534723e */ /* 0x000fce00000000ff */
.L_x_859:
        /* <DEDUP_REMOVED lines=18> */
[--C-:B0-----:R-:W-:Y:S02]  /*3ef0*/  HADD2.F32 R44, -RZ, R39.reuse.H0_H0 ;  /* 0x20000027ff2c7230 */ /* 0x101fe40000004100 */
[-CC-:B------:R-:W-:Y:S01]  /*3f00*/  FFMA.FTZ R139, R139, R160.reuse, R159.reuse ;  /* 0x000000a08b8b7223 */ /* 0x180fe2000001009f */
[-C--:B------:R-:W-:Y:S01]  /*3f10*/  FFMA.FTZ R73, R73, R160.reuse, R159 ;  /* 0x000000a049497223 */ /* 0x080fe2000001009f */
[----:B------:R-:W-:Y:S01]  /*3f20*/  FADD.FTZ R74, R74, -R75 ;  /* 0x8000004b4a4a7221 */ /* 0x000fe20000010000 */
[----:B------:R-:W-:Y:S02]  /*3f30*/  HADD2.F32 R47, -RZ, R38.H0_H0 ;  /* 0x20000026ff2f7230 */ /* 0x000fe40000004100 */
[----:B------:R-:W-:Y:S01]  /*3f40*/  FFMA.FTZ R135, R135, R160, R159 ;  /* 0x000000a087877223 */ /* 0x000fe2000001009f */
[----:B------:R-:W-:Y:S01]  /*3f50*/  FADD.FTZ R136, R136, -R139 ;  /* 0x8000008b88887221 */ /* 0x000fe20000010000 */
[----:B------:R-:W-:Y:S01]  /*3f60*/  FFMA.FTZ R51, R131, R74, R44 ;  /* 0x0000004a83337223 */ /* 0x000fe2000001002c */
[----:B------:R-:W-:Y:S01]  /*3f70*/  FFMA.FTZ R143, R143, R160, R159 ;  /* 0x000000a08f8f7223 */ /* 0x000fe2000001009f */
[----:B------:R-:W-:-:S02]  /*3f80*/  HADD2.F32 R53, -RZ, R39.H1_H1 ;  /* 0x30000027ff357230 */ /* 0x000fc40000004100 */
[----:B------:R-:W-:Y:S01]  /*3f90*/  FFMA.FTZ R0, R141, R160, R159 ;  /* 0x000000a08d007223 */ /* 0x000fe2000001009f */
[----:B------:R-:W-:Y:S01]  /*3fa0*/  FMUL.FTZ R44, R51, UR6 ;  /* 0x00000006332c7c20 */ /* 0x000fe20008410000 */
[----:B------:R-:W-:Y:S01]  /*3fb0*/  FADD.FTZ R72, R72, -R73 ;  /* 0x8000004948487221 */ /* 0x000fe20000010000 */
[----:B------:R-:W-:Y:S01]  /*3fc0*/  LOP3.LUT P5, RZ, R107, 0xff0000, RZ, 0xc0, !PT ;  /* 0x00ff00006bff7812 */ /* 0x000fe200078ac0ff */
[----:B------:R-:W-:Y:S02]  /*3fd0*/  HADD2.F32 R49, -RZ, R38.H1_H1 ;  /* 0x30000026ff317230 */ /* 0x000fe40000004100 */
[----:B------:R-:W-:Y:S01]  /*3fe0*/  FADD.FTZ R134, R134, -R135 ;  /* 0x8000008786867221 */ /* 0x000fe20000010000 */
[--C-:B------:R-:W-:Y:S02]  /*3ff0*/  HADD2.F32 R45, -RZ, R37.reuse.H0_H0 ;  /* 0x20000025ff2d7230 */ /* 0x100fe40000004100 */
[----:B------:R-:W-:Y:S01]  /*4000*/  FFMA.FTZ R50, R131, R136, R47 ;  /* 0x0000008883327223 */ /* 0x000fe2000001002f */
[----:B------:R-:W-:Y:S01]  /*4010*/  FADD.FTZ R138, R138, -R143 ;  /* 0x8000008f8a8a7221 */ /* 0x000fe20000010000 */
[----:B------:R-:W-:-:S02]  /*4020*/  HADD2.F32 R47, -RZ, R37.H1_H1 ;  /* 0x30000025ff2f7230 */ /* 0x000fc40000004100 */
[----:B------:R-:W-:Y:S01]  /*4030*/  FADD.FTZ R0, R137, -R0 ;  /* 0x8000000089007221 */ /* 0x000fe20000010000 */
[C---:B------:R-:W-:Y:S01]  /*4040*/  FFMA.FTZ R74, R131.reuse, R72, R53 ;  /* 0x00000048834a7223 */ /* 0x040fe20000010035 */
[----:B------:R-:W-:Y:S01]  /*4050*/  FSEL R73, R44, RZ, P5 ;  /* 0x000000ff2c497208 */ /* 0x000fe20002800000 */
[C---:B------:R-:W-:Y:S01]  /*4060*/  FFMA.FTZ R55, R131.reuse, R134, R49 ;  /* 0x0000008683377223 */ /* 0x040fe20000010031 */
[----:B------:R-:W-:Y:S01]  /*4070*/  ISETP.GE.U32.AND P2, PT, R106, RZ, PT ;  /* 0x000000ff6a00720c */ /* 0x000fe20003f46070 */
[----:B------:R-:W-:Y:S01]  /*4080*/  FFMA.FTZ R49, R131, R138, R45 ;  /* 0x0000008a83317223 */ /* 0x000fe2000001002d */
[----:B------:R-:W-:Y:S01]  /*4090*/  LOP3.LUT P6, RZ, R99, 0xff0000, RZ, 0xc0, !PT ;  /* 0x00ff000063ff7812 */ /* 0x000fe200078cc0ff */
[----:B------:R-:W-:Y:S01]  /*40a0*/  FFMA.FTZ R46, R131, R0, R47 ;  /* 0x00000000832e7223 */ /* 0x000fe2000001002f */
[----:B------:R-:W-:Y:S01]  /*40b0*/  ISETP.GE.U32.AND P5, PT, R98, RZ, PT ;  /* 0x000000ff6200720c */ /* 0x000fe20003fa6070 */
[----:B------:R-:W-:Y:S01]  /*40c0*/  FMUL.FTZ R45, R74, UR6 ;  /* 0x000000064a2d7c20 */ /* 0x000fe20008410000 */
[----:B------:R-:W-:Y:S01]  /*40d0*/  ISETP.GE.U32.AND.EX P2, PT, R107, 0x1000000, PT, P2 ;  /* 0x010000006b00780c */ /* 0x000fe20003f46120 */
[----:B------:R-:W-:Y:S01]  /*40e0*/  FMUL.FTZ R0, R50, UR6 ;  /* 0x0000000632007c20 */ /* 0x000fe20008410000 */
[----:B------:R-:W-:Y:S01]  /*40f0*/  FSEL R47, R44, RZ, P6 ;  /* 0x000000ff2c2f7208 */ /* 0x000fe20003000000 */
[-CC-:B------:R-:W-:Y:S01]  /*4100*/  FFMA.FTZ R145, R145, R160.reuse, R159.reuse ;  /* 0x000000a091917223 */ /* 0x180fe2000001009f */
[----:B------:R-:W-:Y:S01]  /*4110*/  ISETP.GE.U32.AND.EX P5, PT, R99, 0x1000000, PT, P5 ;  /* 0x010000006300780c */ /* 0x000fe20003fa6150 */
[----:B------:R-:W-:Y:S01]  /*4120*/  FFMA.FTZ R147, R147, R160, R159 ;  /* 0x000000a093937223 */ /* 0x000fe2000001009f */
[----:B------:R-:W-:Y:S01]  /*4130*/  LOP3.LUT P6, RZ, R107, 0xff, RZ, 0xc0, !PT ;  /* 0x000000ff6bff7812 */ /* 0x000fe200078cc0ff */
[----:B------:R-:W-:Y:S01]  /*4140*/  FADD.FTZ R140, R140, -R145 ;  /* 0x800000918c8c7221 */ /* 0x000fe20000010000 */
[C---:B------:R-:W-:Y:S01]  /*4150*/  FSEL R134, R45.reuse, RZ, P2 ;  /* 0x000000ff2d867208 */ /* 0x040fe20001000000 */
[----:B------:R-:W-:Y:S01]  /*4160*/  FMUL.FTZ R48, R46, UR6 ;  /* 0x000000062e307c20 */ /* 0x000fe20008410000 */
[----:B------:R-:W-:Y:S01]  /*4170*/  FSEL R136, R45, RZ, P5 ;  /* 0x000000ff2d887208 */ /* 0x000fe20002800000 */
[----:B------:R-:W-:Y:S01]  /*4180*/  FMUL.FTZ R45, R55, UR6 ;  /* 0x00000006372d7c20 */ /* 0x000fe20008410000 */
[----:B------:R-:W-:Y:S01]  /*4190*/  FSEL R54, R0, RZ, P6 ;  /* 0x000000ff00367208 */ /* 0x000fe20003000000 */
[----:B------:R-:W-:Y:S01]  /*41a0*/  FMUL.FTZ R44, R49, UR6 ;  /* 0x00000006312c7c20 */ /* 0x000fe20008410000 */
[----:B------:R-:W-:Y:S01]  /*41b0*/  LOP3.LUT P5, RZ, R107, 0xff00, RZ, 0xc0, !PT ;  /* 0x0000ff006bff7812 */ /* 0x000fe200078ac0ff */
[----:B------:R-:W-:Y:S01]  /*41c0*/  FADD.FTZ R142, R142, -R147 ;  /* 0x800000938e8e7221 */ /* 0x000fe20000010000 */
[----:B------:R-:W-:-:S02]  /*41d0*/  LOP3.LUT P6, RZ, R99, 0xff00, RZ, 0xc0, !PT ;  /* 0x0000ff0063ff7812 */ /* 0x000fc400078cc0ff */
[----:B------:R-:W-:Y:S02]  /*41e0*/  LOP3.LUT P2, RZ, R99, 0xff, RZ, 0xc0, !PT ;  /* 0x000000ff63ff7812 */ /* 0x000fe4000784c0ff */
[C---:B------:R-:W-:Y:S02]  /*41f0*/  FSEL R75, R45.reuse, RZ, P5 ;  /* 0x000000ff2d4b7208 */ /* 0x040fe40002800000 */
[----:B------:R-:W-:Y:S01]  /*4200*/  FSEL R133, R45, RZ, P6 ;  /* 0x000000ff2d857208 */ /* 0x000fe20003000000 */
[--C-:B------:R-:W-:Y:S01]  /*4210*/  HADD2.F32 R45, -RZ, R36.reuse.H1_H1 ;  /* 0x30000024ff2d7230 */ /* 0x100fe20000004100 */
[----:B------:R-:W-:Y:S01]  /*4220*/  FSEL R52, R0, RZ, P2 ;  /* 0x000000ff00347208 */ /* 0x000fe20001000000 */
[----:B------:R-:W-:Y:S01]  /*4230*/  HADD2.F32 R0, -RZ, R36.H0_H0 ;  /* 0x20000024ff007230 */ /* 0x000fe20000004100 */
[C---:B------:R-:W-:Y:S02]  /*4240*/  LOP3.LUT P6, RZ, R106.reuse, 0xff000000, RZ, 0xc0, !PT ;  /* 0xff0000006aff7812 */ /* 0x040fe400078cc0ff */
[----:B------:R-:W-:Y:S01]  /*4250*/  LOP3.LUT P2, RZ, R106, 0xff0000, RZ, 0xc0, !PT ;  /* 0x00ff00006aff7812 */ /* 0x000fe2000784c0ff */
[C---:B------:R-:W-:Y:S01]  /*4260*/  FFMA.FTZ R45, R131.reuse, R140, R45 ;  /* 0x0000008c832d7223 */ /* 0x040fe2000001002d */
[----:B------:R-:W-:Y:S01]  /*4270*/  LOP3.LUT P5, RZ, R98, 0xff0000, RZ, 0xc0, !PT ;  /* 0x00ff000062ff7812 */ /* 0x000fe200078ac0ff */
[----:B------:R-:W-:Y:S01]  /*4280*/  FFMA.FTZ R0, R131, R142, R0 ;  /* 0x0000008e83007223 */ /* 0x000fe20000010000 */
[----:B------:R-:W-:-:S02]  /*4290*/  F2FP.F16.F32.PACK_AB R51, R74, R51 ;  /* 0x000000334a33723e */ /* 0x000fc400000000ff */
[----:B------:R-:W-:Y:S02]  /*42a0*/  FSEL R74, R48, RZ, P6 ;  /* 0x000000ff304a7208 */ /* 0x000fe40003000000 */
[C---:B------:R-:W-:Y:S02]  /*42b0*/  FSEL R53, R44.reuse, RZ, P2 ;  /* 0x000000ff2c357208 */ /* 0x040fe40001000000 */
[----:B------:R-:W-:Y:S01]  /*42c0*/  FSEL R72, R44, RZ, P5 ;  /* 0x000000ff2c487208 */ /* 0x000fe20002800000 */
[----:B------:R-:W-:Y:S01]  /*42d0*/  FMUL.FTZ R44, R45, UR6 ;  /* 0x000000062d2c7c20 */ /* 0x000fe20008410000 */
[----:B------:R-:W-:Y:S02]  /*42e0*/  LOP3.LUT P6, RZ, R98, 0xff000000, RZ, 0xc0, !PT ;  /* 0xff00000062ff7812 */ /* 0x000fe400078cc0ff */
[----:B------:R-:W-:Y:S02]  /*42f0*/  LOP3.LUT P2, RZ, R106, 0xff00, RZ, 0xc0, !PT ;  /* 0x0000ff006aff7812 */ /* 0x000fe4000784c0ff */
[----:B------:R-:W-:-:S02]  /*4300*/  F2FP.F16.F32.PACK_AB R50, R55, R50 ;  /* 0x000000323732723e */ /* 0x000fc400000000ff */
[----:B------:R-:W-:Y:S02]  /*4310*/  FSEL R107, R48, RZ, P6 ;  /* 0x000000ff306b7208 */ /* 0x000fe40003000000 */
[----:B------:R-:W-:Y:S02]  /*4320*/  F2FP.F16.F32.PACK_AB R55, R134, R73 ;  /* 0x000000498637723e */ /* 0x000fe400000000ff */
[----:B------:R-:W-:Y:S01]  /*4330*/  F2FP.F16.F32.PACK_AB R48, R45, R0 ;  /* 0x000000002d30723e */ /* 0x000fe200000000ff */
[----:B------:R-:W-:Y:S01]  /*4340*/  FMUL.FTZ R0, R0, UR6 ;  /* 0x0000000600007c20 */ /* 0x000fe20008410000 */
[----:B------:R-:W-:Y:S02]  /*4350*/  LOP3.LUT P6, RZ, R98, 0xff00, RZ, 0xc0, !PT ;  /* 0x0000ff0062ff7812 */ /* 0x000fe400078cc0ff */
[----:B------:R-:W-:Y:S02]  /*4360*/  FSEL R73, R44, RZ, P2 ;  /* 0x000000ff2c497208 */ /* 0x000fe40001000000 */
[----:B------:R-:W-:-:S02]  /*4370*/  LOP3.LUT P5, RZ, R106, 0xff, RZ, 0xc0, !PT ;  /* 0x000000ff6aff7812 */ /* 0x000fc400078ac0ff */
[----:B------:R-:W-:Y:S02]  /*4380*/  LOP3.LUT P2, RZ, R98, 0xff, RZ, 0xc0, !PT ;  /* 0x000000ff62ff7812 */ /* 0x000fe4000784c0ff */
[----:B------:R-:W-:Y:S02]  /*4390*/  F2FP.F16.F32.PACK_AB R49, R46, R49 ;  /* 0x000000312e31723e */ /* 0x000fe400000000ff */
[----:B------:R-:W-:Y:S02]  /*43a0*/  F2FP.F16.F32.PACK_AB R54, R75, R54 ;  /* 0x000000364b36723e */ /* 0x000fe400000000ff */
        /* <DEDUP_REMOVED lines=10> */
.L_x_866:
        /* <DEDUP_REMOVED lines=9> */
[----:B------:R-:W-:Y:S01]  /*44e0*/  FADD.FTZ R72, R72, -R73 ;  /* 0x8000004948487221 */ /* 0x000fe20000010000 */
[-CC-:B------:R-:W-:Y:S01]  /*44f0*/  FFMA.FTZ R143, R143, R160.reuse, R159.reuse ;  /* 0x000000a08f8f7223 */ /* 0x180fe2000001009f */
[----:B------:R-:W-:Y:S01]  /*4500*/  FFMA.FTZ R135, R135, R160, R159 ;  /* 0x000000a087877223 */ /* 0x000fe2000001009f */
[----:B------:R-:W-:Y:S01]  /*4510*/  FMUL.FTZ R44, R44, UR6 ;  /* 0x000000062c2c7c20 */ /* 0x000fe20008410000 */
[----:B------:R-:W-:-:S02]  /*4520*/  HADD2.F32 R53, -RZ, R38.H1_H1 ;  /* 0x30000026ff357230 */ /* 0x000fc40000004100 */
[C---:B------:R-:W-:Y:S01]  /*4530*/  FFMA.FTZ R72, R131.reuse, R72, R55 ;  /* 0x0000004883487223 */ /* 0x040fe20000010037 */
[--C-:B------:R-:W-:Y:S02]  /*4540*/  HADD2.F32 R45, -RZ, R37.reuse.H0_H0 ;  /* 0x20000025ff2d7230 */ /* 0x100fe40000004100 */
[----:B------:R-:W-:Y:S01]  /*4550*/  FFMA.FTZ R136, R131, R136, R47 ;  /* 0x0000008883887223 */ /* 0x000fe2000001002f */
[----:B------:R-:W-:Y:S01]  /*4560*/  LOP3.LUT P5, RZ, R107, 0xff0000, RZ, 0xc0, !PT ;  /* 0x00ff00006bff7812 */ /* 0x000fe200078ac0ff */
[----:B------:R-:W-:Y:S01]  /*4570*/  FADD.FTZ R138, R138, -R143 ;  /* 0x8000008f8a8a7221 */ /* 0x000fe20000010000 */
[----:B------:R-:W-:Y:S01]  /*4580*/  LOP3.LUT P6, RZ, R99, 0xff0000, RZ, 0xc0, !PT ;  /* 0x00ff000063ff7812 */ /* 0x000fe200078cc0ff */
[----:B------:R-:W-:Y:S01]  /*4590*/  FADD.FTZ R134, R134, -R135 ;  /* 0x8000008786867221 */ /* 0x000fe20000010000 */
[----:B------:R-:W-:Y:S01]  /*45a0*/  ISETP.GE.U32.AND P2, PT, R106, RZ, PT ;  /* 0x000000ff6a00720c */ /* 0x000fe20003f46070 */
[----:B------:R-:W-:Y:S01]  /*45b0*/  FFMA.FTZ R0, R141, R160, R159 ;  /* 0x000000a08d007223 */ /* 0x000fe2000001009f */
[----:B------:R-:W-:Y:S01]  /*45c0*/  FSEL R55, R44, RZ, P5 ;  /* 0x000000ff2c377208 */ /* 0x000fe20002800000 */
[----:B------:R-:W-:Y:S01]  /*45d0*/  FMUL.FTZ R72, R72, UR6 ;  /* 0x0000000648487c20 */ /* 0x000fe20008410000 */
[----:B------:R-:W-:Y:S01]  /*45e0*/  FSEL R52, R44, RZ, P6 ;  /* 0x000000ff2c347208 */ /* 0x000fe20003000000 */
[----:B------:R-:W-:Y:S01]  /*45f0*/  FMUL.FTZ R136, R136, UR6 ;  /* 0x0000000688887c20 */ /* 0x000fe20008410000 */
[----:B------:R-:W-:-:S02]  /*4600*/  HADD2.F32 R47, -RZ, R37.H1_H1 ;  /* 0x30000025ff2f7230 */ /* 0x000fc40000004100 */
[C---:B------:R-:W-:Y:S01]  /*4610*/  FFMA.FTZ R53, R131.reuse, R134, R53 ;  /* 0x0000008683357223 */ /* 0x040fe20000010035 */
[----:B------:R-:W-:Y:S01]  /*4620*/  FFMA.FTZ R45, R131, R138, R45 ;  /* 0x0000008a832d7223 */ /* 0x000fe2000001002d */
[----:B------:R-:W-:Y:S01]  /*4630*/  ISETP.GE.U32.AND P5, PT, R98, RZ, PT ;  /* 0x000000ff6200720c */ /* 0x000fe20003fa6070 */
[----:B------:R-:W-:Y:S01]  /*4640*/  FADD.FTZ R0, R137, -R0 ;  /* 0x8000000089007221 */ /* 0x000fe20000010000 */
[----:B------:R-:W-:Y:S01]  /*4650*/  ISETP.GE.U32.AND.EX P2, PT, R107, 0x1000000, PT, P2 ;  /* 0x010000006b00780c */ /* 0x000fe20003f46120 */
[----:B------:R-:W-:Y:S01]  /*4660*/  FFMA.FTZ R145, R145, R160, R159 ;  /* 0x000000a091917223 */ /* 0x000fe2000001009f */
[----:B------:R-:W-:Y:S01]  /*4670*/  LOP3.LUT P6, RZ, R107, 0xff, RZ, 0xc0, !PT ;  /* 0x000000ff6bff7812 */ /* 0x000fe200078cc0ff */
[----:B------:R-:W-:Y:S01]  /*4680*/  FMUL.FTZ R53, R53, UR6 ;  /* 0x0000000635357c20 */ /* 0x000fe20008410000 */
[----:B------:R-:W-:Y:S01]  /*4690*/  ISETP.GE.U32.AND.EX P5, PT, R99, 0x1000000, PT, P5 ;  /* 0x010000006300780c */ /* 0x000fe20003fa6150 */
[----:B------:R-:W-:Y:S01]  /*46a0*/  FMUL.FTZ R44, R45, UR6 ;  /* 0x000000062d2c7c20 */ /* 0x000fe20008410000 */
[----:B------:R-:W-:Y:S01]  /*46b0*/  FSEL R134, R72, RZ, P2 ;  /* 0x000000ff48867208 */ /* 0x000fe20001000000 */
[----:B------:R-:W-:Y:S01]  /*46c0*/  FFMA.FTZ R47, R131, R0, R47 ;  /* 0x00000000832f7223 */ /* 0x000fe2000001002f */
[----:B------:R-:W-:Y:S01]  /*46d0*/  FSEL R54, R136, RZ, P6 ;  /* 0x000000ff88367208 */ /* 0x000fe20003000000 */
[--C-:B------:R-:W-:Y:S01]  /*46e0*/  HADD2.F32 R45, -RZ, R36.reuse.H1_H1 ;  /* 0x30000024ff2d7230 */ /* 0x100fe20000004100 */
[C---:B------:R-:W-:Y:S01]  /*46f0*/  LOP3.LUT P2, RZ, R99.reuse, 0xff, RZ, 0xc0, !PT ;  /* 0x000000ff63ff7812 */ /* 0x040fe2000784c0ff */
[----:B------:R-:W-:Y:S01]  /*4700*/  FADD.FTZ R140, R140, -R145 ;  /* 0x800000918c8c7221 */ /* 0x000fe20000010000 */
[----:B------:R-:W-:Y:S01]  /*4710*/  LOP3.LUT P6, RZ, R99, 0xff00, RZ, 0xc0, !PT ;  /* 0x0000ff0063ff7812 */ /* 0x000fe200078cc0ff */
[----:B------:R-:W-:Y:S01]  /*4720*/  FFMA.FTZ R147, R147, R160, R159 ;  /* 0x000000a093937223 */ /* 0x000fe2000001009f */
[----:B------:R-:W-:Y:S01]  /*4730*/  FSEL R73, R72, RZ, P5 ;  /* 0x000000ff48497208 */ /* 0x000fe20002800000 */
[----:B------:R-:W-:Y:S01]  /*4740*/  FMUL.FTZ R46, R47, UR6 ;  /* 0x000000062f2e7c20 */ /* 0x000fe20008410000 */
[----:B------:R-:W-:Y:S01]  /*4750*/  LOP3.LUT P5, RZ, R107, 0xff00, RZ, 0xc0, !PT ;  /* 0x0000ff006bff7812 */ /* 0x000fe200078ac0ff */
[----:B------:R-:W-:Y:S01]  /*4760*/  HADD2.F32 R0, -RZ, R36.H0_H0 ;  /* 0x20000024ff007230 */ /* 0x000fe20000004100 */
[----:B------:R-:W-:Y:S01]  /*4770*/  FSEL R136, R136, RZ, P2 ;  /* 0x000000ff88887208 */ /* 0x000fe20001000000 */
[----:B------:R-:W-:Y:S01]  /*4780*/  FFMA.FTZ R45, R131, R140, R45 ;  /* 0x0000008c832d7223 */ /* 0x000fe2000001002d */
[----:B------:R-:W-:Y:S01]  /*4790*/  FSEL R133, R53, RZ, P6 ;  /* 0x000000ff35857208 */ /* 0x000fe20003000000 */
[----:B------:R-:W-:Y:S01]  /*47a0*/  FADD.FTZ R142, R142, -R147 ;  /* 0x800000938e8e7221 */ /* 0x000fe20000010000 */
[C---:B------:R-:W-:Y:S01]  /*47b0*/  LOP3.LUT P2, RZ, R106.reuse, 0xff0000, RZ, 0xc0, !PT ;  /* 0x00ff00006aff7812 */ /* 0x040fe2000784c0ff */
[----:B------:R-:W-:Y:S01]  /*47c0*/  FMUL.FTZ R45, R45, UR6 ;  /* 0x000000062d2d7c20 */ /* 0x000fe20008410000 */
[----:B------:R-:W-:Y:S01]  /*47d0*/  LOP3.LUT P6, RZ, R106, 0xff000000, RZ, 0xc0, !PT ;  /* 0xff0000006aff7812 */ /* 0x000fe200078cc0ff */
[----:B------:R-:W-:Y:S01]  /*47e0*/  FFMA.FTZ R0, R131, R142, R0 ;  /* 0x0000008e83007223 */ /* 0x000fe20000010000 */
[----:B------:R-:W-:-:S02]  /*47f0*/  FSEL R75, R53, RZ, P5 ;  /* 0x000000ff354b7208 */ /* 0x000fc40002800000 */
[----:B------:R-:W-:Y:S01]  /*4800*/  FSEL R53, R44, RZ, P2 ;  /* 0x000000ff2c357208 */ /* 0x000fe20001000000 */
[----:B------:R-:W-:Y:S01]  /*4810*/  FMUL.FTZ R0, R0, UR6 ;  /* 0x0000000600007c20 */ /* 0x000fe20008410000 */
[----:B------:R-:W-:Y:S02]  /*4820*/  FSEL R74, R46, RZ, P6 ;  /* 0x000000ff2e4a7208 */ /* 0x000fe40003000000 */
[----:B------:R-:W-:Y:S02]  /*4830*/  LOP3.LUT P5, RZ, R98, 0xff0000, RZ, 0xc0, !PT ;  /* 0x00ff000062ff7812 */ /* 0x000fe400078ac0ff */
[----:B------:R-:W-:Y:S02]  /*4840*/  LOP3.LUT P2, RZ, R106, 0xff00, RZ, 0xc0, !PT ;  /* 0x0000ff006aff7812 */ /* 0x000fe4000784c0ff */
[----:B------:R-:W-:Y:S02]  /*4850*/  LOP3.LUT P6, RZ, R98, 0xff000000, RZ, 0xc0, !PT ;  /* 0xff00000062ff7812 */ /* 0x000fe400078cc0ff */
[----:B------:R-:W-:-:S02]  /*4860*/  F2FP.F16.F32.PACK_AB R47, R73, R52 ;  /* 0x00000034492f723e */ /* 0x000fc400000000ff */
[----:B------:R-:W-:Y:S02]  /*4870*/  FSEL R72, R44, RZ, P5 ;  /* 0x000000ff2c487208 */ /* 0x000fe40002800000 */
[----:B------:R-:W-:Y:S02]  /*4880*/  FSEL R107, R46, RZ, P6 ;  /* 0x000000ff2e6b7208 */ /* 0x000fe40003000000 */
[----:B------:R-:W-:Y:S02]  /*4890*/  FSEL R73, R45, RZ, P2 ;  /* 0x000000ff2d497208 */ /* 0x000fe40001000000 */
[----:B------:R-:W-:Y:S02]  /*48a0*/  LOP3.LUT P5, RZ, R106, 0xff, RZ, 0xc0, !PT ;  /* 0x000000ff6aff7812 */ /* 0x000fe400078ac0ff */
[C---:B------:R-:W-:Y:S02]  /*48b0*/  LOP3.LUT P6, RZ, R98.reuse, 0xff00, RZ, 0xc0, !PT ;  /* 0x0000ff0062ff7812 */ /* 0x040fe400078cc0ff */
[----:B------:R-:W-:-:S02]  /*48c0*/  LOP3.LUT P2, RZ, R98, 0xff, RZ, 0xc0, !PT ;  /* 0x000000ff62ff7812 */ /* 0x000fc4000784c0ff */
[----:B------:R-:W-:Y:S02]  /*48d0*/  F2FP.F16.F32.PACK_AB R54, R75, R54 ;  /* 0x000000364b36723e */ /* 0x000fe400000000ff */
[----:B------:R-:W-:Y:S02]  /*48e0*/  FSEL R75, R45, RZ, P6 ;  /* 0x000000ff2d4b7208 */ /* 0x000fe40003000000 */
[C---:B------:R-:W-:Y:S02]  /*48f0*/  FSEL R44, R0.reuse, RZ, P2 ;  /* 0x000000ff002c7208 */ /* 0x040fe40001000000 */
        /* <DEDUP_REMOVED lines=8> */
.L_x_865:
[----:B------:R-:W-:Y:S05]  /*4980*/  @!P1 BRA `(.L_x_868) ;  /* 0x00000004003c9947 */ /* 0x000fea0003800000 */
[-CC-:B------:R-:W-:Y:S01]  /*4990*/  FFMA.FTZ R75, R75, R160.reuse, R159.reuse ;  /* 0x000000a04b4b7223 */ /* 0x180fe2000001009f */
[-CC-:B------:R-:W-:Y:S01]  /*49a0*/  FFMA.FTZ R0, R141, R160.reuse, R159.reuse ;  /* 0x000000a08d007223 */ /* 0x180fe2000001009f */
[-C--:B------:R-:W-:Y:S01]  /*49b0*/  FFMA.FTZ R73, R73, R160.reuse, R159 ;  /* 0x000000a049497223 */ /* 0x080fe2000001009f */
[----:B------:R-:W-:Y:S01]  /*49c0*/  LOP3.LUT P5, RZ, R107, 0xff0000, RZ, 0xc0, !PT ;  /* 0x00ff00006bff7812 */ /* 0x000fe200078ac0ff */
[----:B------:R-:W-:Y:S01]  /*49d0*/  FADD.FTZ R74, R74, -R75 ;  /* 0x8000004b4a4a7221 */ /* 0x000fe20000010000 */
[----:B------:R-:W-:Y:S01]  /*49e0*/  FADD.FTZ R144, R137, -R0 ;  /* 0x8000000089907221 */ /* 0x000fe20000010000 */
[----:B0-----:R-:W-:Y:S01]  /*49f0*/  FADD.FTZ R46, R72, -R73 ;  /* 0x80000049482e7221 */ /* 0x001fe20000010000 */
[--C-:B------:R-:W-:Y:S01]  /*4a00*/  FFMA.FTZ R139, R139, R160, R159.reuse ;  /* 0x000000a08b8b7223 */ /* 0x100fe2000001009f */
[----:B------:R-:W-:Y:S01]  /*4a10*/  FMUL.FTZ R51, R131, R74 ;  /* 0x0000004a83337220 */ /* 0x000fe20000410000 */
[----:B------:R-:W-:Y:S01]  /*4a20*/  FFMA.FTZ R135, R135, R160, R159 ;  /* 0x000000a087877223 */ /* 0x000fe2000001009f */
[----:B------:R-:W-:Y:S01]  /*4a30*/  FMUL.FTZ R46, R131, R46 ;  /* 0x0000002e832e7220 */ /* 0x000fe20000410000 */
[----:B------:R-:W-:Y:S01]  /*4a40*/  FADD.FTZ R50, R136, -R139 ;  /* 0x8000008b88327221 */ /* 0x000fe20000010000 */
[----:B------:R-:W-:Y:S01]  /*4a50*/  FMUL.FTZ R0, R51, UR6 ;  /* 0x0000000633007c20 */ /* 0x000fe20008410000 */
[----:B------:R-:W-:Y:S01]  /*4a60*/  ISETP.GE.U32.AND P2, PT, R106, RZ, PT ;  /* 0x000000ff6a00720c */ /* 0x000fe20003f46070 */
[----:B------:R-:W-:Y:S01]  /*4a70*/  FADD.FTZ R134, R134, -R135 ;  /* 0x8000008786867221 */ /* 0x000fe20000010000 */
[----:B------:R-:W-:Y:S01]  /*4a80*/  FFMA.FTZ R143, R143, R160, R159 ;  /* 0x000000a08f8f7223 */ /* 0x000fe2000001009f */
[----:B------:R-:W-:Y:S01]  /*4a90*/  LOP3.LUT P6, RZ, R99, 0xff0000, RZ, 0xc0, !PT ;  /* 0x00ff000063ff7812 */ /* 0x000fe200078cc0ff */
[----:B------:R-:W-:Y:S01]  /*4aa0*/  FMUL.FTZ R44, R46, UR6 ;  /* 0x000000062e2c7c20 */ /* 0x000fe20008410000 */
[----:B------:R-:W-:Y:S01]  /*4ab0*/  FSEL R55, R0, RZ, P5 ;  /* 0x000000ff00377208 */ /* 0x000fe20002800000 */
[C---:B------:R-:W-:Y:S01]  /*4ac0*/  FMUL.FTZ R50, R131.reuse, R50 ;  /* 0x0000003283327220 */ /* 0x040fe20000410000 */
[----:B------:R-:W-:Y:S01]  /*4ad0*/  ISETP.GE.U32.AND P5, PT, R98, RZ, PT ;  /* 0x000000ff6200720c */ /* 0x000fe20003fa6070 */
[----:B------:R-:W-:Y:S01]  /*4ae0*/  FMUL.FTZ R45, R131, R134 ;  /* 0x00000086832d7220 */ /* 0x000fe20000410000 */
[----:B------:R-:W-:Y:S01]  /*4af0*/  ISETP.GE.U32.AND.EX P2, PT, R107, 0x1000000, PT, P2 ;  /* 0x010000006b00780c */ /* 0x000fe20003f46120 */
[----:B------:R-:W-:Y:S01]  /*4b00*/  FADD.FTZ R138, R138, -R143 ;  /* 0x8000008f8a8a7221 */ /* 0x000fe20000010000 */
[----:B------:R-:W-:Y:S01]  /*4b10*/  ISETP.GE.U32.AND.EX P5, PT, R99, 0x1000000, PT, P5 ;  /* 0x010000006300780c */ /* 0x000fe20003fa6150 */
[--C-:B------:R-:W-:Y:S01]  /*4b20*/  FFMA.FTZ R145, R145, R160, R159.reuse ;  /* 0x000000a091917223 */ /* 0x100fe2000001009f */
[----:B------:R-:W-:Y:S01]  /*4b30*/  FSEL R47, R0, RZ, P6 ;  /* 0x000000ff002f7208 */ /* 0x000fe20003000000 */
[----:B------:R-:W-:Y:S01]  /*4b40*/  FMUL.FTZ R0, R50, UR6 ;  /* 0x0000000632007c20 */ /* 0x000fe20008410000 */
[C---:B------:R-:W-:Y:S01]  /*4b50*/  FSEL R48, R44.reuse, RZ, P2 ;  /* 0x000000ff2c307208 */ /* 0x040fe20001000000 */
[----:B------:R-:W-:Y:S01]  /*4b60*/  FMUL.FTZ R49, R131, R138 ;  /* 0x0000008a83317220 */ /* 0x000fe20000410000 */
[----:B------:R-:W-:Y:S01]  /*4b70*/  FSEL R74, R44, RZ, P5 ;  /* 0x000000ff2c4a7208 */ /* 0x000fe20002800000 */
[----:B------:R-:W-:Y:S01]  /*4b80*/  FMUL.FTZ R44, R45, UR6 ;  /* 0x000000062d2c7c20 */ /* 0x000fe20008410000 */
        /* <DEDUP_REMOVED lines=9> */
[----:B------:R-:W-:Y:S02]  /*4c20*/  FSEL R75, R44, RZ, P5 ;  /* 0x000000ff2c4b7208 */ /* 0x000fe40002800000 */
[----:B------:R-:W-:Y:S02]  /*4c30*/  LOP3.LUT P2, RZ, R106, 0xff0000, RZ, 0xc0, !PT ;  /* 0x00ff00006aff7812 */ /* 0x000fe4000784c0ff */
[----:B------:R-:W-:Y:S02]  /*4c40*/  LOP3.LUT P5, RZ, R98, 0xff0000, RZ, 0xc0, !PT ;  /* 0x00ff000062ff7812 */ /* 0x000fe400078ac0ff */
[C---:B------:R-:W-:Y:S02]  /*4c50*/  FSEL R53, R0.reuse, RZ, P2 ;  /* 0x000000ff00357208 */ /* 0x040fe40001000000 */
[----:B------:R-:W-:Y:S01]  /*4c60*/  FSEL R72, R0, RZ, P5 ;  /* 0x000000ff00487208 */ /* 0x000fe20002800000 */
[----:B------:R-:W-:Y:S01]  /*4c70*/  FMUL.FTZ R0, R131, R144 ;  /* 0x0000009083007220 */ /* 0x000fe20000410000 */
[----:B------:R-:W-:-:S02]  /*4c80*/  LOP3.LUT P6, RZ, R99, 0xff00, RZ, 0xc0, !PT ;  /* 0x0000ff0063ff7812 */ /* 0x000fc400078cc0ff */
[----:B------:R-:W-:Y:S01]  /*4c90*/  F2FP.F16.F32.PACK_AB R51, R46, R51 ;  /* 0x000000332e33723e */ /* 0x000fe200000000ff */
[----:B------:R-:W-:Y:S01]  /*4ca0*/  FMUL.FTZ R46, R0, UR6 ;  /* 0x00000006002e7c20 */ /* 0x000fe20008410000 */
[----:B------:R-:W-:Y:S02]  /*4cb0*/  FSEL R133, R44, RZ, P6 ;  /* 0x000000ff2c857208 */ /* 0x000fe40003000000 */
[----:B------:R-:W-:Y:S02]  /*4cc0*/  LOP3.LUT P6, RZ, R106, 0xff000000, RZ, 0xc0, !PT ;  /* 0xff0000006aff7812 */ /* 0x000fe400078cc0ff */
[----:B------:R-:W-:Y:S01]  /*4cd0*/  F2FP.F16.F32.PACK_AB R50, R45, R50 ;  /* 0x000000322d32723e */ /* 0x000fe200000000ff */
[C---:B------:R-:W-:Y:S01]  /*4ce0*/  FMUL.FTZ R45, R131.reuse, R140 ;  /* 0x0000008c832d7220 */ /* 0x040fe20000410000 */
[----:B------:R-:W-:Y:S01]  /*4cf0*/  F2FP.F16.F32.PACK_AB R49, R0, R49 ;  /* 0x000000310031723e */ /* 0x000fe200000000ff */
[----:B------:R-:W-:Y:S01]  /*4d00*/  FMUL.FTZ R0, R131, R142 ;  /* 0x0000008e83007220 */ /* 0x000fe20000410000 */
[----:B------:R-:W-:Y:S01]  /*4d10*/  F2FP.F16.F32.PACK_AB R47, R74, R47 ;  /* 0x0000002f4a2f723e */ /* 0x000fe200000000ff */
        /* <DEDUP_REMOVED lines=11> */
[----:B------:R-:W-:Y:S02]  /*4dd0*/  LOP3.LUT P2, RZ, R98, 0xff, RZ, 0xc0, !PT ;  /* 0x000000ff62ff7812 */ /* 0x000fe4000784c0ff */
[----:B------:R-:W-:Y:S02]  /*4de0*/  F2FP.F16.F32.PACK_AB R54, R75, R54 ;  /* 0x000000364b36723e */ /* 0x000fe400000000ff */
        /* <DEDUP_REMOVED lines=9> */
.L_x_868:
[-CC-:B------:R-:W-:Y:S01]  /*4e80*/  FFMA.FTZ R73, R73, R160.reuse, R159.reuse ;  /* 0x000000a049497223 */ /* 0x180fe2000001009f */
[-CC-:B------:R-:W-:Y:S01]  /*4e90*/  FFMA.FTZ R75, R75, R160.reuse, R159.reuse ;  /* 0x000000a04b4b7223 */ /* 0x180fe2000001009f */
[-C--:B------:R-:W-:Y:S01]  /*4ea0*/  FFMA.FTZ R139, R139, R160.reuse, R159 ;  /* 0x000000a08b8b7223 */ /* 0x080fe2000001009f */
[----:B------:R-:W-:Y:S01]  /*4eb0*/  ISETP.GE.U32.AND P2, PT, R106, RZ, PT ;  /* 0x000000ff6a00720c */ /* 0x000fe20003f46070 */
[----:B------:R-:W-:Y:S01]  /*4ec0*/  FADD.FTZ R72, R72, -R73 ;  /* 0x8000004948487221 */ /* 0x000fe20000010000 */
[----:B------:R-:W-:Y:S01]  /*4ed0*/  FADD.FTZ R74, R74, -R75 ;  /* 0x8000004b4a4a7221 */ /* 0x000fe20000010000 */
[----:B------:R-:W-:Y:S01]  /*4ee0*/  FADD.FTZ R136, R136, -R139 ;  /* 0x8000008b88887221 */ /* 0x000fe20000010000 */
[----:B------:R-:W-:Y:S01]  /*4ef0*/  FFMA.FTZ R135, R135, R160, R159 ;  /* 0x000000a087877223 */ /* 0x000fe2000001009f */
[C---:B------:R-:W-:Y:S01]  /*4f00*/  FMUL.FTZ R72, R131.reuse, R72 ;  /* 0x0000004883487220 */ /* 0x040fe20000410000 */
[----:B------:R-:W-:Y:S01]  /*4f10*/  FMUL.FTZ R74, R131, R74 ;  /* 0x0000004a834a7220 */ /* 0x000fe20000410000 */
[----:B------:R-:W-:Y:S01]  /*4f20*/  ISETP.GE.U32.AND.EX P2, PT, R107, 0x1000000, PT, P2 ;  /* 0x010000006b00780c */ /* 0x000fe20003f46120 */
[----:B------:R-:W-:Y:S01]  /*4f30*/  FMUL.FTZ R136, R131, R136 ;  /* 0x0000008883887220 */ /* 0x000fe20000410000 */
[----:B------:R-:W-:Y:S01]  /*4f40*/  FMUL.FTZ R72, R72, UR6 ;  /* 0x0000000648487c20 */ /* 0x000fe20008410000 */
[----:B------:R-:W-:Y:S01]  /*4f50*/  FMUL.FTZ R74, R74, UR6 ;  /* 0x000000064a4a7c20 */ /* 0x000fe20008410000 */
[----:B------:R-:W-:Y:S01]  /*4f60*/  LOP3.LUT P5, RZ, R107, 0xff0000, RZ, 0xc0, !PT ;  /* 0x00ff00006bff7812 */ /* 0x000fe200078ac0ff */
[----:B------:R-:W-:Y:S01]  /*4f70*/  FADD.FTZ R134, R134, -R135 ;  /* 0x8000008786867221 */ /* 0x000fe20000010000 */
[-CC-:B------:R-:W-:Y:S01]  /*4f80*/  FFMA.FTZ R143, R143, R160.reuse, R159.reuse ;  /* 0x000000a08f8f7223 */ /* 0x180fe2000001009f */
[----:B------:R-:W-:Y:S01]  /*4f90*/  FFMA.FTZ R0, R141, R160, R159 ;  /* 0x000000a08d007223 */ /* 0x000fe2000001009f */
[----:B0-----:R-:W-:Y:S01]  /*4fa0*/  FSEL R44, R72, RZ, P2 ;  /* 0x000000ff482c7208 */ /* 0x001fe20001000000 */
[----:B------:R-:W-:Y:S01]  /*4fb0*/  FMUL.FTZ R136, R136, UR6 ;  /* 0x0000000688887c20 */ /* 0x000fe20008410000 */
[----:B------:R-:W-:Y:S01]  /*4fc0*/  ISETP.GE.U32.AND P2, PT, R98, RZ, PT ;  /* 0x000000ff6200720c */ /* 0x000fe20003f46070 */
[----:B------:R-:W-:Y:S01]  /*4fd0*/  FMUL.FTZ R134, R131, R134 ;  /* 0x0000008683867220 */ /* 0x000fe20000410000 */
[----:B------:R-:W-:Y:S01]  /*4fe0*/  FSEL R55, R74, RZ, P5 ;  /* 0x000000ff4a377208 */ /* 0x000fe20002800000 */
[----:B------:R-:W-:Y:S01]  /*4ff0*/  FADD.FTZ R138, R138, -R143 ;  /* 0x8000008f8a8a7221 */ /* 0x000fe20000010000 */
[----:B------:R-:W-:Y:S01]  /*5000*/  LOP3.LUT P6, RZ, R99, 0xff0000, RZ, 0xc0, !PT ;  /* 0x00ff000063ff7812 */ /* 0x000fe200078cc0ff */
[----:B------:R-:W-:Y:S01]  /*5010*/  FADD.FTZ R0, R137, -R0 ;  /* 0x8000000089007221 */ /* 0x000fe20000010000 */
[----:B------:R-:W-:Y:S01]  /*5020*/  LOP3.LUT P5, RZ, R107, 0xff, RZ, 0xc0, !PT ;  /* 0x000000ff6bff7812 */ /* 0x000fe200078ac0ff */
[----:B------:R-:W-:Y:S01]  /*5030*/  FFMA.FTZ R145, R145, R160, R159 ;  /* 0x000000a091917223 */ /* 0x000fe2000001009f */
[----:B------:R-:W-:Y:S01]  /*5040*/  ISETP.GE.U32.AND.EX P2, PT, R99, 0x1000000, PT, P2 ;  /* 0x010000006300780c */ /* 0x000fe20003f46120 */
[----:B------:R-:W-:Y:S01]  /*5050*/  FMUL.FTZ R134, R134, UR6 ;  /* 0x0000000686867c20 */ /* 0x000fe20008410000 */
[----:B------:R-:W-:Y:S01]  /*5060*/  FSEL R47, R74, RZ, P6 ;  /* 0x000000ff4a2f7208 */ /* 0x000fe20003000000 */
[C---:B------:R-:W-:Y:S01]  /*5070*/  FMUL.FTZ R138, R131.reuse, R138 ;  /* 0x0000008a838a7220 */ /* 0x040fe20000410000 */
[----:B------:R-:W-:Y:S01]  /*5080*/  FSEL R54, R136, RZ, P5 ;  /* 0x000000ff88367208 */ /* 0x000fe20002800000 */
[----:B------:R-:W-:Y:S01]  /*5090*/  FMUL.FTZ R0, R131, R0 ;  /* 0x0000000083007220 */ /* 0x000fe20000410000 */
[C---:B------:R-:W-:Y:S01]  /*50a0*/  LOP3.LUT P6, RZ, R99.reuse, 0xff, RZ, 0xc0, !PT ;  /* 0x000000ff63ff7812 */ /* 0x040fe200078cc0ff */
[----:B------:R-:W-:Y:S01]  /*50b0*/  FADD.FTZ R140, R140, -R145 ;  /* 0x800000918c8c7221 */ /* 0x000fe20000010000 */
[----:B------:R-:W-:Y:S01]  /*50c0*/  LOP3.LUT P5, RZ, R99, 0xff00, RZ, 0xc0, !PT ;  /* 0x0000ff0063ff7812 */ /* 0x000fe200078ac0ff */
[----:B------:R-:W-:Y:S01]  /*50d0*/  FFMA.FTZ R147, R147, R160, R159 ;  /* 0x000000a093937223 */ /* 0x000fe2000001009f */
[----:B------:R-:W-:Y:S01]  /*50e0*/  FSEL R72, R72, RZ, P2 ;  /* 0x000000ff48487208 */ /* 0x000fe20001000000 */
[----:B------:R-:W-:Y:S01]  /*50f0*/  FMUL.FTZ R138, R138, UR6 ;  /* 0x000000068a8a7c20 */ /* 0x000fe20008410000 */
[----:B------:R-:W-:Y:S01]  /*5100*/  LOP3.LUT P2, RZ, R107, 0xff00, RZ, 0xc0, !PT ;  /* 0x0000ff006bff7812 */ /* 0x000fe2000784c0ff */
[----:B------:R-:W-:Y:S01]  /*5110*/  FMUL.FTZ R0, R0, UR6 ;  /* 0x0000000600007c20 */ /* 0x000fe20008410000 */
[----:B------:R-:W-:Y:S01]  /*5120*/  FSEL R46, R136, RZ, P6 ;  /* 0x000000ff882e7208 */ /* 0x000fe20003000000 */
[C---:B------:R-:W-:Y:S01]  /*5130*/  FMUL.FTZ R140, R131.reuse, R140 ;  /* 0x0000008c838c7220 */ /* 0x040fe20000410000 */
[----:B------:R-:W-:Y:S01]  /*5140*/  FSEL R107, R134, RZ, P5 ;  /* 0x000000ff866b7208 */ /* 0x000fe20002800000 */
[----:B------:R-:W-:Y:S01]  /*5150*/  FADD.FTZ R142, R142, -R147 ;  /* 0x800000938e8e7221 */ /* 0x000fe20000010000 */
[----:B------:R-:W-:Y:S01]  /*5160*/  LOP3.LUT P6, RZ, R106, 0xff0000, RZ, 0xc0, !PT ;  /* 0x00ff00006aff7812 */ /* 0x000fe200078cc0ff */
[----:B------:R-:W-:Y:S01]  /*5170*/  FMUL.FTZ R140, R140, UR6 ;  /* 0x000000068c8c7c20 */ /* 0x000fe20008410000 */
[----:B------:R-:W-:Y:S01]  /*5180*/  LOP3.LUT P5, RZ, R106, 0xff000000, RZ, 0xc0, !PT ;  /* 0xff0000006aff7812 */ /* 0x000fe200078ac0ff */
[----:B------:R-:W-:Y:S01]  /*5190*/  FMUL.FTZ R142, R131, R142 ;  /* 0x0000008e838e7220 */ /* 0x000fe20000410000 */
[----:B------:R-:W-:-:S02]  /*51a0*/  F2FP.F16.F32.PACK_AB R47, R72, R47 ;  /* 0x0000002f482f723e */ /* 0x000fc400000000ff */
[----:B------:R-:W-:Y:S01]  /*51b0*/  FSEL R75, R134, RZ, P2 ;  /* 0x000000ff864b7208 */ /* 0x000fe20001000000 */
[----:B------:R-:W-:Y:S01]  /*51c0*/  FMUL.FTZ R142, R142, UR6 ;  /* 0x000000068e8e7c20 */ /* 0x000fe20008410000 */
[----:B------:R-:W-:Y:S02]  /*51d0*/  FSEL R53, R138, RZ, P6 ;  /* 0x000000ff8a357208 */ /* 0x000fe40003000000 */
[----:B------:R-:W-:Y:S02]  /*51e0*/  FSEL R72, R0, RZ, P5 ;  /* 0x000000ff00487208 */ /* 0x000fe40002800000 */
[----:B------:R-:W-:Y:S02]  /*51f0*/  LOP3.LUT P2, RZ, R98, 0xff0000, RZ, 0xc0, !PT ;  /* 0x00ff000062ff7812 */ /* 0x000fe4000784c0ff */
        /* <DEDUP_REMOVED lines=8> */
[----:B------:R-:W-:Y:S02]  /*5280*/  F2FP.F16.F32.PACK_AB R55, R44, R55 ;  /* 0x000000372c37723e */ /* 0x000fe400000000ff */
[----:B------:R-:W-:Y:S02]  /*5290*/  F2FP.F16.F32.PACK_AB R54, R75, R54 ;  /* 0x000000364b36723e */ /* 0x000fe400000000ff */
        /* <DEDUP_REMOVED lines=9> */
.L_x_864:
[----:B------:R-:W-:-:S04]  /*5330*/  UISETP.NE.U32.AND UP0, UPT, UR7, URZ, UPT ;  /* 0x000000ff0700728c */ /* 0x000fc8000bf05070 */
[----:B------:R-:W-:-:S06]  /*5340*/  UISETP.NE.AND.EX UP0, UPT, UR8, URZ, UPT, UP0 ;  /* 0x000000ff0800728c */ /* 0x000fcc000bf05300 */
[----:B------:R-:W-:-:S13]  /*5350*/  PLOP3.LUT P4, PT, PT, PT, UP0, 0x80, 0x8 ;  /* 0x000000000008781c */ /* 0x000fda0003f8f008 */
[----:B------:R-:W-:Y:S05]  /*5360*/  @!P4 BRA `(.L_x_869) ;  /* 0x000000080004c947 */ /* 0x000fea0003800000 */
[----:B------:R-:W-:Y:S05]  /*5370*/  @!P1 BRA `(.L_x_870) ;  /* 0x0000000400089947 */ /* 0x000fea0003800000 */
[-CC-:B------:R-:W-:Y:S01]  /*5380*/  FFMA.FTZ R73, R73, R160.reuse, R159.reuse ;  /* 0x000000a049497223 */ /* 0x180fe2000001009f */
[-CC-:B------:R-:W-:Y:S01]  /*5390*/  FFMA.FTZ R143, R143, R160.reuse, R159.reuse ;  /* 0x000000a08f8f7223 */ /* 0x180fe2000001009f */
[----:B0-----:R-:W-:Y:S02]  /*53a0*/  HADD2.F32 R55, -RZ, R39.H1_H1 ;  /* 0x30000027ff377230 */ /* 0x001fe40000004100 */
[-C--:B------:R-:W-:Y:S01]  /*53b0*/  FFMA.FTZ R139, R139, R160.reuse, R159 ;  /* 0x000000a08b8b7223 */ /* 0x080fe2000001009f */
[----:B------:R-:W-:Y:S01]  /*53c0*/  FADD.FTZ R72, R72, -R73 ;  /* 0x8000004948487221 */ /* 0x000fe20000010000 */
[-CC-:B------:R-:W-:Y:S01]  /*53d0*/  FFMA.FTZ R135, R135, R160.reuse, R159.reuse ;  /* 0x000000a087877223 */ /* 0x180fe2000001009f */
[----:B------:R-:W-:Y:S01]  /*53e0*/  FFMA.FTZ R75, R75, R160, R159 ;  /* 0x000000a04b4b7223 */ /* 0x000fe2000001009f */
[----:B------:R-:W-:Y:S02]  /*53f0*/  HADD2.F32 R49, -RZ, R37.H0_H0 ;  /* 0x20000025ff317230 */ /* 0x000fe40000004100 */
[----:B------:R-:W-:Y:S01]  /*5400*/  FADD.FTZ R138, R138, -R143 ;  /* 0x8000008f8a8a7221 */ /* 0x000fe20000010000 */
[----:B------:R-:W-:-:S02]  /*5410*/  HADD2.F32 R51, -RZ, R38.H0_H0 ;  /* 0x20000026ff337230 */ /* 0x000fc40000004100 */
[C---:B------:R-:W-:Y:S01]  /*5420*/  FFMA.FTZ R133, R131.reuse, R72, R55 ;  /* 0x0000004883857223 */ /* 0x040fe20000010037 */
[----:B------:R-:W-:Y:S01]  /*5430*/  FADD.FTZ R136, R136, -R139 ;  /* 0x8000008b88887221 */ /* 0x000fe20000010000 */
[----:B------:R-:W-:Y:S01]  /*5440*/  HADD2.F32 R48, -RZ, R39.H0_H0 ;  /* 0x20000027ff307230 */ /* 0x000fe20000004100 */
[----:B------:R-:W-:Y:S01]  /*5450*/  ISETP.GE.U32.AND P2, PT, R106, RZ, PT ;  /* 0x000000ff6a00720c */ /* 0x000fe20003f46070 */
[----:B------:R-:W-:Y:S02]  /*5460*/  HADD2.F32 R53, -RZ, R38.H1_H1 ;  /* 0x30000026ff357230 */ /* 0x000fe40000004100 */
[----:B------:R-:W-:Y:S01]  /*5470*/  FADD.FTZ R134, R134, -R135 ;  /* 0x8000008786867221 */ /* 0x000fe20000010000 */
[----:B------:R-:W-:Y:S01]  /*5480*/  FADD.FTZ R74, R74, -R75 ;  /* 0x8000004b4a4a7221 */ /* 0x000fe20000010000 */
[----:B------:R-:W-:Y:S01]  /*5490*/  FFMA.FTZ R138, R131, R138, R49 ;  /* 0x0000008a838a7223 */ /* 0x000fe20000010031 */
[----:B------:R-:W-:Y:S01]  /*54a0*/  FMUL.FTZ R49, R133, UR6 ;  /* 0x0000000685317c20 */ /* 0x000fe20008410000 */
[----:B------:R-:W-:Y:S01]  /*54b0*/  FFMA.FTZ R136, R131, R136, R51 ;  /* 0x0000008883887223 */ /* 0x000fe20000010033 */
[----:B------:R-:W-:Y:S01]  /*54c0*/  ISETP.GE.U32.AND.EX P2, PT, R107, 0x1000000, PT, P2 ;  /* 0x010000006b00780c */ /* 0x000fe20003f46120 */
[C---:B------:R-:W-:Y:S01]  /*54d0*/  FFMA.FTZ R52, R131.reuse, R74, R48 ;  /* 0x0000004a83347223 */ /* 0x040fe20000010030 */
[----:B------:R-:W-:Y:S01]  /*54e0*/  FFMA.FTZ R73, R131, R134, R53 ;  /* 0x0000008683497223 */ /* 0x000fe20000010035 */
[----:B------:R-:W-:Y:S01]  /*54f0*/  FMUL.FTZ R48, R136, UR6 ;  /* 0x0000000688307c20 */ /* 0x000fe20008410000 */
[----:B------:R-:W-:Y:S01]  /*5500*/  FSEL R134, R49, RZ, P2 ;  /* 0x000000ff31867208 */ /* 0x000fe20001000000 */
[----:B------:R-:W-:Y:S01]  /*5510*/  FMUL.FTZ R50, R52, UR6 ;  /* 0x0000000634327c20 */ /* 0x000fe20008410000 */
[----:B------:R-:W-:Y:S01]  /*5520*/  LOP3.LUT P6, RZ, R107, 0xff, RZ, 0xc0, !PT ;  /* 0x000000ff6bff7812 */ /* 0x000fe200078cc0ff */
[----:B------:R-:W-:Y:S01]  /*5530*/  FMUL.FTZ R49, R73, UR6 ;  /* 0x0000000649317c20 */ /* 0x000fe20008410000 */
[----:B------:R-:W-:Y:S01]  /*5540*/  LOP3.LUT P5, RZ, R107, 0xff0000, RZ, 0xc0, !PT ;  /* 0x00ff00006bff7812 */ /* 0x000fe200078ac0ff */
[-CC-:B------:R-:W-:Y:S01]  /*5550*/  FFMA.FTZ R145, R145, R160.reuse, R159.reuse ;  /* 0x000000a091917223 */ /* 0x180fe2000001009f */
[----:B------:R-:W-:Y:S01]  /*5560*/  LOP3.LUT P2, RZ, R107, 0xff00, RZ, 0xc0, !PT ;  /* 0x0000ff006bff7812 */ /* 0x000fe2000784c0ff */
[-CC-:B------:R-:W-:Y:S01]  /*5570*/  FFMA.FTZ R0, R141, R160.reuse, R159.reuse ;  /* 0x000000a08d007223 */ /* 0x180fe2000001009f */
[----:B------:R-:W-:Y:S01]  /*5580*/  FFMA.FTZ R147, R147, R160, R159 ;  /* 0x000000a093937223 */ /* 0x000fe2000001009f */
[----:B------:R-:W-:Y:S01]  /*5590*/  FSEL R74, R48, RZ, P6 ;  /* 0x000000ff304a7208 */ /* 0x000fe20003000000 */
[----:B------:R-:W-:Y:S01]  /*55a0*/  FMUL.FTZ R48, R138, UR6 ;  /* 0x000000068a307c20 */ /* 0x000fe20008410000 */
[----:B------:R-:W-:Y:S01]  /*55b0*/  FSEL R107, R50, RZ, P5 ;  /* 0x000000ff326b7208 */ /* 0x000fe20002800000 */
[----:B------:R-:W-:Y:S01]  /*55c0*/  HADD2.F32 R50, -RZ, R37.H1_H1 ;  /* 0x30000025ff327230 */ /* 0x000fe20000004100 */
[----:B------:R-:W-:Y:S01]  /*55d0*/  FSEL R75, R49, RZ, P2 ;  /* 0x000000ff314b7208 */ /* 0x000fe20001000000 */
[--C-:B------:R-:W-:Y:S01]  /*55e0*/  HADD2.F32 R49, -RZ, R36.reuse.H0_H0 ;  /* 0x20000024ff317230 */ /* 0x100fe20000004100 */
[----:B------:R-:W-:Y:S01]  /*55f0*/  LOP3.LUT P5, RZ, R106, 0xff0000, RZ, 0xc0, !PT ;  /* 0x00ff00006aff7812 */ /* 0x000fe200078ac0ff */
[----:B------:R-:W-:-:S02]  /*5600*/  HADD2.F32 R51, -RZ, R36.H1_H1 ;  /* 0x30000024ff337230 */ /* 0x000fc40000004100 */
[----:B------:R-:W-:Y:S01]  /*5610*/  FADD.FTZ R140, R140, -R145 ;  /* 0x800000918c8c7221 */ /* 0x000fe20000010000 */
[----:B------:R-:W-:Y:S01]  /*5620*/  FADD.FTZ R0, R137, -R0 ;  /* 0x8000000089007221 */ /* 0x000fe20000010000 */
[----:B------:R-:W-:Y:S01]  /*5630*/  FADD.FTZ R142, R142, -R147 ;  /* 0x800000938e8e7221 */ /* 0x000fe20000010000 */
[----:B------:R-:W-:Y:S01]  /*5640*/  FSEL R72, R48, RZ, P5 ;  /* 0x000000ff30487208 */ /* 0x000fe20002800000 */
[C---:B------:R-:W-:Y:S01]  /*5650*/  FFMA.FTZ R53, R131.reuse, R140, R51 ;  /* 0x0000008c83357223 */ /* 0x040fe20000010033 */
[C---:B------:R-:W-:Y:S01]  /*5660*/  FFMA.FTZ R55, R131.reuse, R0, R50 ;  /* 0x0000000083377223 */ /* 0x040fe20000010032 */
[----:B------:R-:W-:Y:S01]  /*5670*/  FFMA.FTZ R48, R131, R142, R49 ;  /* 0x0000008e83307223 */ /* 0x000fe20000010031 */
[----:B------:R-:W-:Y:S01]  /*5680*/  F2FP.F16.F32.PACK_AB R51, R133, R52 ;  /* 0x000000348533723e */ /* 0x000fe200000000ff */
[----:B------:R-:W-:Y:S01]  /*5690*/  FMUL.FTZ R52, R53, UR6 ;  /* 0x0000000635347c20 */ /* 0x000fe20008410000 */
[----:B------:R-:W-:Y:S01]  /*56a0*/  FMUL.FTZ R54, R55, UR6 ;  /* 0x0000000637367c20 */ /* 0x000fe20008410000 */
[----:B------:R-:W-:Y:S01]  /*56b0*/  FMUL.FTZ R0, R48, UR6 ;  /* 0x0000000630007c20 */ /* 0x000fe20008410000 */
[----:B------:R-:W-:-:S02]  /*56c0*/  LOP3.LUT P6, RZ, R106, 0xff000000, RZ, 0xc0, !PT ;  /* 0xff0000006aff7812 */ /* 0x000fc400078cc0ff */
[C---:B------:R-:W-:Y:S02]  /*56d0*/  LOP3.LUT P2, RZ, R106.reuse, 0xff, RZ, 0xc0, !PT ;  /* 0x000000ff6aff7812 */ /* 0x040fe4000784c0ff */
[----:B------:R-:W-:Y:S02]  /*56e0*/  LOP3.LUT P5, RZ, R106, 0xff00, RZ, 0xc0, !PT ;  /* 0x0000ff006aff7812 */ /* 0x000fe400078ac0ff */
        /* <DEDUP_REMOVED lines=11> */
.L_x_870:
[-CC-:B------:R-:W-:Y:S01]  /*57a0*/  FFMA.FTZ R73, R73, R160.reuse, R159.reuse ;  /* 0x000000a049497223 */ /* 0x180fe2000001009f */
[-CC-:B------:R-:W-:Y:S01]  /*57b0*/  FFMA.FTZ R75, R75, R160.reuse, R159.reuse ;  /* 0x000000a04b4b7223 */ /* 0x180fe2000001009f */
[--C-:B0-----:R-:W-:Y:S02]  /*57c0*/  HADD2.F32 R52, -RZ, R39.reuse.H1_H1 ;  /* 0x30000027ff347230 */ /* 0x101fe40000004100 */
[-C--:B------:R-:W-:Y:S01]  /*57d0*/  FFMA.FTZ R135, R135, R160.reuse, R159 ;  /* 0x000000a087877223 */ /* 0x080fe2000001009f */
[----:B------:R-:W-:Y:S01]  /*57e0*/  FADD.FTZ R72, R72, -R73 ;  /* 0x8000004948487221 */ /* 0x000fe20000010000 */
[----:B------:R-:W-:Y:S02]  /*57f0*/  HADD2.F32 R55, -RZ, R39.H0_H0 ;  /* 0x20000027ff377230 */ /* 0x000fe40000004100 */
[-C--:B------:R-:W-:Y:S01]  /*5800*/  FFMA.FTZ R139, R139, R160.reuse, R159 ;  /* 0x000000a08b8b7223 */ /* 0x080fe2000001009f */
[----:B------:R-:W-:Y:S01]  /*5810*/  FADD.FTZ R74, R74, -R75 ;  /* 0x8000004b4a4a7221 */ /* 0x000fe20000010000 */
[----:B------:R-:W-:Y:S01]  /*5820*/  FFMA.FTZ R143, R143, R160, R159 ;  /* 0x000000a08f8f7223 */ /* 0x000fe2000001009f */
[----:B------:R-:W-:Y:S01]  /*5830*/  FFMA.FTZ R72, R131, R72, R52 ;  /* 0x0000004883487223 */ /* 0x000fe20000010034 */
[----:B------:R-:W-:-:S02]  /*5840*/  HADD2.F32 R52, -RZ, R38.H1_H1 ;  /* 0x30000026ff347230 */ /* 0x000fc40000004100 */
[----:B------:R-:W-:Y:S01]  /*5850*/  FADD.FTZ R134, R134, -R135 ;  /* 0x8000008786867221 */ /* 0x000fe20000010000 */
[----:B------:R-:W-:Y:S01]  /*5860*/  HADD2.F32 R53, -RZ, R38.H0_H0 ;  /* 0x20000026ff357230 */ /* 0x000fe20000004100 */
[----:B------:R-:W-:Y:S01]  /*5870*/  ISETP.GE.U32.AND P2, PT, R106, RZ, PT ;  /* 0x000000ff6a00720c */ /* 0x000fe20003f46070 */
[----:B------:R-:W-:Y:S01]  /*5880*/  FADD.FTZ R136, R136, -R139 ;  /* 0x8000008b88887221 */ /* 0x000fe20000010000 */
[----:B------:R-:W-:Y:S01]  /*5890*/  FFMA.FTZ R74, R131, R74, R55 ;  /* 0x0000004a834a7223 */ /* 0x000fe20000010037 */
[--C-:B------:R-:W-:Y:S02]  /*58a0*/  HADD2.F32 R73, -RZ, R37.reuse.H0_H0 ;  /* 0x20000025ff497230 */ /* 0x100fe40000004100 */
[-C--:B------:R-:W-:Y:S01]  /*58b0*/  FFMA.FTZ R0, R141, R160.reuse, R159 ;  /* 0x000000a08d007223 */ /* 0x080fe2000001009f */
[----:B------:R-:W-:Y:S01]  /*58c0*/  FADD.FTZ R138, R138, -R143 ;  /* 0x8000008f8a8a7221 */ /* 0x000fe20000010000 */
[-CC-:B------:R-:W-:Y:S01]  /*58d0*/  FFMA.FTZ R145, R145, R160.reuse, R159.reuse ;  /* 0x000000a091917223 */ /* 0x180fe2000001009f */
[----:B------:R-:W-:Y:S01]  /*58e0*/  FFMA.FTZ R147, R147, R160, R159 ;  /* 0x000000a093937223 */ /* 0x000fe2000001009f */
[----:B------:R-:W-:Y:S01]  /*58f0*/  FMUL.FTZ R72, R72, UR6 ;  /* 0x0000000648487c20 */ /* 0x000fe20008410000 */
[----:B------:R-:W-:Y:S01]  /*5900*/  FFMA.FTZ R52, R131, R134, R52 ;  /* 0x0000008683347223 */ /* 0x000fe20000010034 */
[----:B------:R-:W-:Y:S01]  /*5910*/  ISETP.GE.U32.AND.EX P2, PT, R107, 0x1000000, PT, P2 ;  /* 0x010000006b00780c */ /* 0x000fe20003f46120 */
[----:B------:R-:W-:Y:S01]  /*5920*/  FFMA.FTZ R136, R131, R136, R53 ;  /* 0x0000008883887223 */ /* 0x000fe20000010035 */
[----:B------:R-:W-:-:S02]  /*5930*/  HADD2.F32 R75, -RZ, R37.H1_H1 ;  /* 0x30000025ff4b7230 */ /* 0x000fc40000004100 */
[----:B------:R-:W-:Y:S01]  /*5940*/  FMUL.FTZ R74, R74, UR6 ;  /* 0x000000064a4a7c20 */ /* 0x000fe20008410000 */
[----:B------:R-:W-:Y:S01]  /*5950*/  FADD.FTZ R0, R137, -R0 ;  /* 0x8000000089007221 */ /* 0x000fe20000010000 */
[--C-:B------:R-:W-:Y:S02]  /*5960*/  HADD2.F32 R55, -RZ, R36.reuse.H1_H1 ;  /* 0x30000024ff377230 */ /* 0x100fe40000004100 */
[----:B------:R-:W-:Y:S01]  /*5970*/  FFMA.FTZ R73, R131, R138, R73 ;  /* 0x0000008a83497223 */ /* 0x000fe20000010049 */
[----:B------:R-:W-:Y:S01]  /*5980*/  HADD2.F32 R53, -RZ, R36.H0_H0 ;  /* 0x20000024ff357230 */ /* 0x000fe20000004100 */
[C---:B------:R-:W-:Y:S01]  /*5990*/  LOP3.LUT P5, RZ, R107.reuse, 0xff0000, RZ, 0xc0, !PT ;  /* 0x00ff00006bff7812 */ /* 0x040fe200078ac0ff */
[----:B------:R-:W-:Y:S01]  /*59a0*/  FADD.FTZ R140, R140, -R145 ;  /* 0x800000918c8c7221 */ /* 0x000fe20000010000 */
[----:B------:R-:W-:Y:S01]  /*59b0*/  FADD.FTZ R142, R142, -R147 ;  /* 0x800000938e8e7221 */ /* 0x000fe20000010000 */
[----:B------:R-:W-:Y:S01]  /*59c0*/  FSEL R133, R72, RZ, P2 ;  /* 0x000000ff48857208 */ /* 0x000fe20001000000 */
[----:B------:R-:W-:Y:S01]  /*59d0*/  FMUL.FTZ R52, R52, UR6 ;  /* 0x0000000634347c20 */ /* 0x000fe20008410000 */
[----:B------:R-:W-:Y:S01]  /*59e0*/  FMUL.FTZ R136, R136, UR6 ;  /* 0x0000000688887c20 */ /* 0x000fe20008410000 */
[----:B------:R-:W-:Y:S01]  /*59f0*/  LOP3.LUT P2, RZ, R107, 0xff00, RZ, 0xc0, !PT ;  /* 0x0000ff006bff7812 */ /* 0x000fe2000784c0ff */
[----:B------:R-:W-:Y:S01]  /*5a00*/  FFMA.FTZ R0, R131, R0, R75 ;  /* 0x0000000083007223 */ /* 0x000fe2000001004b */
[----:B------:R-:W-:Y:S01]  /*5a10*/  LOP3.LUT P6, RZ, R107, 0xff, RZ, 0xc0, !PT ;  /* 0x000000ff6bff7812 */ /* 0x000fe200078cc0ff */
[----:B------:R-:W-:Y:S01]  /*5a20*/  FMUL.FTZ R73, R73, UR6 ;  /* 0x0000000649497c20 */ /* 0x000fe20008410000 */
[----:B------:R-:W-:Y:S01]  /*5a30*/  FSEL R74, R74, RZ, P5 ;  /* 0x000000ff4a4a7208 */ /* 0x000fe20002800000 */
[C---:B------:R-:W-:Y:S01]  /*5a40*/  FFMA.FTZ R55, R131.reuse, R140, R55 ;  /* 0x0000008c83377223 */ /* 0x040fe20000010037 */
[----:B------:R-:W-:Y:S01]  /*5a50*/  FFMA.FTZ R53, R131, R142, R53 ;  /* 0x0000008e83357223 */ /* 0x000fe20000010035 */
[----:B------:R-:W-:-:S02]  /*5a60*/  LOP3.LUT P5, RZ, R106, 0xff0000, RZ, 0xc0, !PT ;  /* 0x00ff00006aff7812 */ /* 0x000fc400078ac0ff */
[----:B------:R-:W-:Y:S01]  /*5a70*/  FSEL R107, R52, RZ, P2 ;  /* 0x000000ff346b7208 */ /* 0x000fe20001000000 */
[----:B------:R-:W-:Y:S01]  /*5a80*/  FMUL.FTZ R52, R0, UR6 ;  /* 0x0000000600347c20 */ /* 0x000fe20008410000 */
[----:B------:R-:W-:Y:S01]  /*5a90*/  FSEL R54, R136, RZ, P6 ;  /* 0x000000ff88367208 */ /* 0x000fe20003000000 */
[----:B------:R-:W-:Y:S01]  /*5aa0*/  FMUL.FTZ R55, R55, UR6 ;  /* 0x0000000637377c20 */ /* 0x000fe20008410000 */
[C---:B------:R-:W-:Y:S01]  /*5ab0*/  LOP3.LUT P6, RZ, R106.reuse, 0xff000000, RZ, 0xc0, !PT ;  /* 0xff0000006aff7812 */ /* 0x040fe200078cc0ff */
[----:B------:R-:W-:Y:S01]  /*5ac0*/  FMUL.FTZ R53, R53, UR6 ;  /* 0x0000000635357c20 */ /* 0x000fe20008410000 */
[----:B------:R-:W-:Y:S02]  /*5ad0*/  FSEL R0, R73, RZ, P5 ;  /* 0x000000ff49007208 */ /* 0x000fe40002800000 */
[C---:B------:R-:W-:Y:S02]  /*5ae0*/  LOP3.LUT P2, RZ, R106.reuse, 0xff00, RZ, 0xc0, !PT ;  /* 0x0000ff006aff7812 */ /* 0x040fe4000784c0ff */
[----:B------:R-:W-:-:S02]  /*5af0*/  LOP3.LUT P5, RZ, R106, 0xff, RZ, 0xc0, !PT ;  /* 0x000000ff6aff7812 */ /* 0x000fc400078ac0ff */
        /* <DEDUP_REMOVED lines=8> */
.L_x_869:
        /* <DEDUP_REMOVED lines=9> */
[----:B0-----:R-:W-:Y:S01]  /*5c10*/  FMUL.FTZ R54, R131, R72 ;  /* 0x0000004883367220 */ /* 0x001fe20000410000 */
[----:B------:R-:W-:Y:S01]  /*5c20*/  FFMA.FTZ R135, R135, R160, R159 ;  /* 0x000000a087877223 */ /* 0x000fe2000001009f */
[C---:B------:R-:W-:Y:S01]  /*5c30*/  FMUL.FTZ R53, R131.reuse, R74 ;  /* 0x0000004a83357220 */ /* 0x040fe20000410000 */
[----:B------:R-:W-:Y:S01]  /*5c40*/  FMUL.FTZ R50, R131, R136 ;  /* 0x0000008883327220 */ /* 0x000fe20000410000 */
[----:B------:R-:W-:Y:S01]  /*5c50*/  FMUL.FTZ R49, R54, UR6 ;  /* 0x0000000636317c20 */ /* 0x000fe20008410000 */
[----:B------:R-:W-:Y:S01]  /*5c60*/  ISETP.GE.U32.AND.EX P2, PT, R107, 0x1000000, PT, P2 ;  /* 0x010000006b00780c */ /* 0x000fe20003f46120 */
[----:B------:R-:W-:Y:S01]  /*5c70*/  FADD.FTZ R138, R138, -R143 ;  /* 0x8000008f8a8a7221 */ /* 0x000fe20000010000 */
[----:B------:R-:W-:Y:S01]  /*5c80*/  FADD.FTZ R134, R134, -R135 ;  /* 0x8000008786867221 */ /* 0x000fe20000010000 */
[-CC-:B------:R-:W-:Y:S01]  /*5c90*/  FFMA.FTZ R48, R141, R160.reuse, R159.reuse ;  /* 0x000000a08d307223 */ /* 0x180fe2000001009f */
[-CC-:B------:R-:W-:Y:S01]  /*5ca0*/  FFMA.FTZ R145, R145, R160.reuse, R159.reuse ;  /* 0x000000a091917223 */ /* 0x180fe2000001009f */
[----:B------:R-:W-:Y:S01]  /*5cb0*/  FMUL.FTZ R0, R53, UR6 ;  /* 0x0000000635007c20 */ /* 0x000fe20008410000 */
[----:B------:R-:W-:Y:S01]  /*5cc0*/  FMUL.FTZ R51, R50, UR6 ;  /* 0x0000000632337c20 */ /* 0x000fe20008410000 */
[----:B------:R-:W-:Y:S01]  /*5cd0*/  FFMA.FTZ R147, R147, R160, R159 ;  /* 0x000000a093937223 */ /* 0x000fe2000001009f */
[----:B------:R-:W-:Y:S01]  /*5ce0*/  LOP3.LUT P5, RZ, R107, 0xff0000, RZ, 0xc0, !PT ;  /* 0x00ff00006bff7812 */ /* 0x000fe200078ac0ff */
[----:B------:R-:W-:Y:S01]  /*5cf0*/  FMUL.FTZ R55, R131, R134 ;  /* 0x0000008683377220 */ /* 0x000fe20000410000 */
[----:B------:R-:W-:Y:S01]  /*5d00*/  LOP3.LUT P6, RZ, R107, 0xff, RZ, 0xc0, !PT ;  /* 0x000000ff6bff7812 */ /* 0x000fe200078cc0ff */
[----:B------:R-:W-:Y:S01]  /*5d10*/  FADD.FTZ R48, R137, -R48 ;  /* 0x8000003089307221 */ /* 0x000fe20000010000 */
[----:B------:R-:W-:Y:S01]  /*5d20*/  FSEL R136, R49, RZ, P2 ;  /* 0x000000ff31887208 */ /* 0x000fe20001000000 */
[----:B------:R-:W-:Y:S01]  /*5d30*/  FMUL.FTZ R49, R131, R138 ;  /* 0x0000008a83317220 */ /* 0x000fe20000410000 */
[----:B------:R-:W-:Y:S01]  /*5d40*/  LOP3.LUT P2, RZ, R107, 0xff00, RZ, 0xc0, !PT ;  /* 0x0000ff006bff7812 */ /* 0x000fe2000784c0ff */
[----:B------:R-:W-:Y:S01]  /*5d50*/  FADD.FTZ R142, R142, -R147 ;  /* 0x800000938e8e7221 */ /* 0x000fe20000010000 */
[----:B------:R-:W-:Y:S01]  /*5d60*/  FADD.FTZ R140, R140, -R145 ;  /* 0x800000918c8c7221 */ /* 0x000fe20000010000 */
[----:B------:R-:W-:Y:S01]  /*5d70*/  FSEL R107, R0, RZ, P5 ;  /* 0x000000ff006b7208 */ /* 0x000fe20002800000 */
[----:B------:R-:W-:Y:S01]  /*5d80*/  FMUL.FTZ R52, R55, UR6 ;  /* 0x0000000637347c20 */ /* 0x000fe20008410000 */
[----:B------:R-:W-:Y:S01]  /*5d90*/  FSEL R74, R51, RZ, P6 ;  /* 0x000000ff334a7208 */ /* 0x000fe20003000000 */
[----:B------:R-:W-:Y:S01]  /*5da0*/  FMUL.FTZ R0, R49, UR6 ;  /* 0x0000000631007c20 */ /* 0x000fe20008410000 */
[----:B------:R-:W-:Y:S01]  /*5db0*/  F2FP.F16.F32.PACK_AB R51, R54, R53 ;  /* 0x000000353633723e */ /* 0x000fe200000000ff */
[C---:B------:R-:W-:Y:S01]  /*5dc0*/  FMUL.FTZ R54, R131.reuse, R48 ;  /* 0x0000003083367220 */ /* 0x040fe20000410000 */
[----:B------:R-:W-:Y:S01]  /*5dd0*/  LOP3.LUT P5, RZ, R106, 0xff0000, RZ, 0xc0, !PT ;  /* 0x00ff00006aff7812 */ /* 0x000fe200078ac0ff */
[C---:B------:R-:W-:Y:S01]  /*5de0*/  FMUL.FTZ R48, R131.reuse, R142 ;  /* 0x0000008e83307220 */ /* 0x040fe20000410000 */
[----:B------:R-:W-:Y:S01]  /*5df0*/  FMUL.FTZ R53, R131, R140 ;  /* 0x0000008c83357220 */ /* 0x000fe20000410000 */
[----:B------:R-:W-:-:S02]  /*5e00*/  FSEL R75, R52, RZ, P2 ;  /* 0x000000ff344b7208 */ /* 0x000fc40001000000 */
[----:B------:R-:W-:Y:S01]  /*5e10*/  FSEL R72, R0, RZ, P5 ;  /* 0x000000ff00487208 */ /* 0x000fe20002800000 */
[----:B------:R-:W-:Y:S01]  /*5e20*/  FMUL.FTZ R0, R48, UR6 ;  /* 0x0000000630007c20 */ /* 0x000fe20008410000 */
[----:B------:R-:W-:Y:S01]  /*5e30*/  F2FP.F16.F32.PACK_AB R50, R55, R50 ;  /* 0x000000323732723e */ /* 0x000fe200000000ff */
[----:B------:R-:W-:Y:S01]  /*5e40*/  FMUL.FTZ R55, R54, UR6 ;  /* 0x0000000636377c20 */ /* 0x000fe20008410000 */
[C---:B------:R-:W-:Y:S01]  /*5e50*/  FMUL.FTZ R52, R53.reuse, UR6 ;  /* 0x0000000635347c20 */ /* 0x040fe20008410000 */
        /* <DEDUP_REMOVED lines=13> */
.L_x_871:
        /* <DEDUP_REMOVED lines=18> */
[----:B------:R-:W-:Y:S01]  /*6050*/  LOP3.LUT P5, RZ, R107, 0xff0000, RZ, 0xc0, !PT ;  /* 0x00ff00006bff7812 */ /* 0x000fe200078ac0ff */
[----:B------:R-:W-:Y:S01]  /*6060*/  FMUL.FTZ R136, R131, R136 ;  /* 0x0000008883887220 */ /* 0x000fe20000410000 */
[----:B------:R-:W-:Y:S01]  /*6070*/  ISETP.GE.U32.AND.EX P2, PT, R107, 0x1000000, PT, P2 ;  /* 0x010000006b00780c */ /* 0x000fe20003f46120 */
[C---:B------:R-:W-:Y:S01]  /*6080*/  FMUL.FTZ R134, R131.reuse, R134 ;  /* 0x0000008683867220 */ /* 0x040fe20000410000 */
[----:B------:R-:W-:Y:S01]  /*6090*/  FMUL.FTZ R138, R131, R138 ;  /* 0x0000008a838a7220 */ /* 0x000fe20000410000 */
[----:B------:R-:W-:Y:S01]  /*60a0*/  FADD.FTZ R140, R140, -R145 ;  /* 0x800000918c8c7221 */ /* 0x000fe20000010000 */
[----:B------:R-:W-:Y:S01]  /*60b0*/  FADD.FTZ R0, R137, -R0 ;  /* 0x8000000089007221 */ /* 0x000fe20000010000 */
[----:B------:R-:W-:Y:S01]  /*60c0*/  FADD.FTZ R142, R142, -R147 ;  /* 0x800000938e8e7221 */ /* 0x000fe20000010000 */
[----:B------:R-:W-:Y:S01]  /*60d0*/  FMUL.FTZ R136, R136, UR6 ;  /* 0x0000000688887c20 */ /* 0x000fe20008410000 */
[----:B------:R-:W-:Y:S01]  /*60e0*/  FSEL R72, R72, RZ, P2 ;  /* 0x000000ff48487208 */ /* 0x000fe20001000000 */
[----:B------:R-:W-:Y:S01]  /*60f0*/  FMUL.FTZ R134, R134, UR6 ;  /* 0x0000000686867c20 */ /* 0x000fe20008410000 */
[----:B0-----:R-:W-:Y:S01]  /*6100*/  FSEL R55, R74, RZ, P5 ;  /* 0x000000ff4a377208 */ /* 0x001fe20002800000 */
[----:B------:R-:W-:Y:S01]  /*6110*/  FMUL.FTZ R138, R138, UR6 ;  /* 0x000000068a8a7c20 */ /* 0x000fe20008410000 */
[----:B------:R-:W-:Y:S01]  /*6120*/  LOP3.LUT P6, RZ, R107, 0xff, RZ, 0xc0, !PT ;  /* 0x000000ff6bff7812 */ /* 0x000fe200078cc0ff */
[----:B------:R-:W-:Y:S01]  /*6130*/  FMUL.FTZ R140, R131, R140 ;  /* 0x0000008c838c7220 */ /* 0x000fe20000410000 */
[----:B------:R-:W-:Y:S01]  /*6140*/  LOP3.LUT P2, RZ, R107, 0xff00, RZ, 0xc0, !PT ;  /* 0x0000ff006bff7812 */ /* 0x000fe2000784c0ff */
[C---:B------:R-:W-:Y:S01]  /*6150*/  FMUL.FTZ R0, R131.reuse, R0 ;  /* 0x0000000083007220 */ /* 0x040fe20000410000 */
        /* <DEDUP_REMOVED lines=17> */
[----:B------:R-:W-:-:S07]  /*6270*/  F2FP.F16.F32.PACK_AB R52, R73, R52 ;  /* 0x000000344934723e */ /* 0x000fce00000000ff */
.L_x_867:
        /* <DEDUP_REMOVED lines=12> */
[-CC-:B------:R-:W-:Y:S01]  /*6340*/  FFMA.FTZ R71, R71, R160.reuse, R159.reuse ;  /* 0x000000a047477223 */ /* 0x180fe2000001009f */
[--C-:B0-----:R-:W-:Y:S02]  /*6350*/  HADD2.F32 R51, -RZ, R35.reuse.H0_H0 ;  /* 0x20000023ff337230 */ /* 0x101fe40000004100 */
[----:B------:R-:W-:Y:S01]  /*6360*/  FFMA.FTZ R66, R66, R160, R159 ;  /* 0x000000a042427223 */ /* 0x000fe2000001009f */
[----:B------:R-:W-:Y:S01]  /*6370*/  FADD.FTZ R68, R69, -R68 ;  /* 0x8000004445447221 */ /* 0x000fe20000010000 */
[----:B------:R-:W-:Y:S02]  /*6380*/  HADD2.F32 R0, -RZ, R35.H1_H1 ;  /* 0x30000023ff007230 */ /* 0x000fe40000004100 */
[----:B------:R-:W-:Y:S01]  /*6390*/  FADD.FTZ R70, R70, -R71 ;  /* 0x8000004746467221 */ /* 0x000fe20000010000 */
[----:B------:R-:W-:Y:S02]  /*63a0*/  HADD2.F32 R47, -RZ, R34.H0_H0 ;  /* 0x20000022ff2f7230 */ /* 0x000fe40000004100 */
[----:B------:R-:W-:Y:S01]  /*63b0*/  FFMA.FTZ R51, R131, R68, R51 ;  /* 0x0000004483337223 */ /* 0x000fe20000010033 */
[----:B------:R-:W-:Y:S01]  /*63c0*/  FADD.FTZ R66, R65, -R66 ;  /* 0x8000004241427221 */ /* 0x000fe20000010000 */
[----:B------:R-:W-:Y:S01]  /*63d0*/  FFMA.FTZ R64, R64, R160, R159 ;  /* 0x000000a040407223 */ /* 0x000fe2000001009f */
[----:B------:R-:W-:Y:S01]  /*63e0*/  FFMA.FTZ R70, R131, R70, R0 ;  /* 0x0000004683467223 */ /* 0x000fe20000010000 */
[----:B------:R-:W-:Y:S01]  /*63f0*/  FMUL.FTZ R0, R51, UR6 ;  /* 0x0000000633007c20 */ /* 0x000fe20008410000 */
[----:B------:R-:W-:Y:S01]  /*6400*/  FFMA.FTZ R50, R131, R66, R47 ;  /* 0x0000004283327223 */ /* 0x000fe2000001002f */
[----:B------:R-:W-:Y:S01]  /*6410*/  LOP3.LUT P5, RZ, R105, 0xff0000, RZ, 0xc0, !PT ;  /* 0x00ff000069ff7812 */ /* 0x000fe200078ac0ff */
[----:B------:R-:W-:Y:S01]  /*6420*/  FFMA.FTZ R56, R56, R160, R159 ;  /* 0x000000a038387223 */ /* 0x000fe2000001009f */
[----:B------:R-:W-:-:S02]  /*6430*/  HADD2.F32 R47, -RZ, R33.H1_H1 ;  /* 0x30000021ff2f7230 */ /* 0x000fc40000004100 */
[----:B------:R-:W-:Y:S01]  /*6440*/  FADD.FTZ R64, R63, -R64 ;  /* 0x800000403f407221 */ /* 0x000fe20000010000 */
[----:B------:R-:W-:Y:S01]  /*6450*/  LOP3.LUT P6, RZ, R101, 0xff0000, RZ, 0xc0, !PT ;  /* 0x00ff000065ff7812 */ /* 0x000fe200078cc0ff */
[----:B------:R-:W-:Y:S01]  /*6460*/  FFMA.FTZ R62, R62, R160, R159 ;  /* 0x000000a03e3e7223 */ /* 0x000fe2000001009f */
[----:B------:R-:W-:Y:S01]  /*6470*/  HADD2.F32 R49, -RZ, R34.H1_H1 ;  /* 0x30000022ff317230 */ /* 0x000fe20000004100 */
[----:B------:R-:W-:Y:S01]  /*6480*/  FSEL R48, R0, RZ, P5 ;  /* 0x000000ff00307208 */ /* 0x000fe20002800000 */
[----:B------:R-:W-:Y:S01]  /*6490*/  FADD.FTZ R56, R67, -R56 ;  /* 0x8000003843387221 */ /* 0x000fe20000010000 */
[----:B------:R-:W-:Y:S01]  /*64a0*/  ISETP.GE.U32.AND P5, PT, R100, RZ, PT ;  /* 0x000000ff6400720c */ /* 0x000fe20003fa6070 */
[----:B------:R-:W-:Y:S01]  /*64b0*/  FFMA.FTZ R64, R131, R64, R47 ;  /* 0x0000004083407223 */ /* 0x000fe2000001002f */
[----:B------:R-:W-:Y:S01]  /*64c0*/  HADD2.F32 R45, -RZ, R33.H0_H0 ;  /* 0x20000021ff2d7230 */ /* 0x000fe20000004100 */
[----:B------:R-:W-:Y:S01]  /*64d0*/  ISETP.GE.U32.AND P2, PT, R104, RZ, PT ;  /* 0x000000ff6800720c */ /* 0x000fe20003f46070 */
[----:B------:R-:W-:Y:S01]  /*64e0*/  FADD.FTZ R62, R61, -R62 ;  /* 0x8000003e3d3e7221 */ /* 0x000fe20000010000 */
[----:B------:R-:W-:Y:S01]  /*64f0*/  FSEL R47, R0, RZ, P6 ;  /* 0x000000ff002f7208 */ /* 0x000fe20003000000 */
[----:B------:R-:W-:Y:S01]  /*6500*/  FMUL.FTZ R44, R70, UR6 ;  /* 0x00000006462c7c20 */ /* 0x000fe20008410000 */
[----:B------:R-:W-:Y:S01]  /*6510*/  FMUL.FTZ R0, R50, UR6 ;  /* 0x0000000632007c20 */ /* 0x000fe20008410000 */
[----:B------:R-:W-:Y:S01]  /*6520*/  FFMA.FTZ R55, R131, R56, R49 ;  /* 0x0000003883377223 */ /* 0x000fe20000010031 */
[----:B------:R-:W-:Y:S01]  /*6530*/  LOP3.LUT P6, RZ, R105, 0xff, RZ, 0xc0, !PT ;  /* 0x000000ff69ff7812 */ /* 0x000fe200078cc0ff */
[----:B------:R-:W-:Y:S01]  /*6540*/  FFMA.FTZ R58, R58, R160, R159 ;  /* 0x000000a03a3a7223 */ /* 0x000fe2000001009f */
[----:B------:R-:W-:Y:S01]  /*6550*/  ISETP.GE.U32.AND.EX P5, PT, R101, 0x1000000, PT, P5 ;  /* 0x010000006500780c */ /* 0x000fe20003fa6150 */
[----:B------:R-:W-:Y:S01]  /*6560*/  FFMA.FTZ R49, R131, R62, R45 ;  /* 0x0000003e83317223 */ /* 0x000fe2000001002d */
[----:B------:R-:W-:Y:S01]  /*6570*/  ISETP.GE.U32.AND.EX P2, PT, R105, 0x1000000, PT, P2 ;  /* 0x010000006900780c */ /* 0x000fe20003f46120 */
[----:B------:R-:W-:Y:S01]  /*6580*/  FFMA.FTZ R60, R60, R160, R159 ;  /* 0x000000a03c3c7223 */ /* 0x000fe2000001009f */
[----:B------:R-:W-:Y:S01]  /*6590*/  FSEL R62, R44, RZ, P5 ;  /* 0x000000ff2c3e7208 */ /* 0x000fe20002800000 */
[----:B------:R-:W-:Y:S01]  /*65a0*/  FMUL.FTZ R45, R55, UR6 ;  /* 0x00000006372d7c20 */ /* 0x000fe20008410000 */
[----:B------:R-:W-:Y:S01]  /*65b0*/  FSEL R54, R0, RZ, P6 ;  /* 0x000000ff00367208 */ /* 0x000fe20003000000 */
[----:B------:R-:W-:Y:S01]  /*65c0*/  FADD.FTZ R58, R57, -R58 ;  /* 0x8000003a393a7221 */ /* 0x000fe20000010000 */
[----:B------:R-:W-:Y:S01]  /*65d0*/  LOP3.LUT P5, RZ, R105, 0xff00, RZ, 0xc0, !PT ;  /* 0x0000ff0069ff7812 */ /* 0x000fe200078ac0ff */
[----:B------:R-:W-:Y:S01]  /*65e0*/  FADD.FTZ R60, R59, -R60 ;  /* 0x8000003c3b3c7221 */ /* 0x000fe20000010000 */
[----:B------:R-:W-:Y:S01]  /*65f0*/  LOP3.LUT P6, RZ, R101, 0xff00, RZ, 0xc0, !PT ;  /* 0x0000ff0065ff7812 */ /* 0x000fe200078cc0ff */
[----:B------:R-:W-:Y:S01]  /*6600*/  FMUL.FTZ R46, R64, UR6 ;  /* 0x00000006402e7c20 */ /* 0x000fe20008410000 */
[----:B------:R-:W-:Y:S01]  /*6610*/  FSEL R57, R44, RZ, P2 ;  /* 0x000000ff2c397208 */ /* 0x000fe20001000000 */
[----:B------:R-:W-:Y:S01]  /*6620*/  FMUL.FTZ R44, R49, UR6 ;  /* 0x00000006312c7c20 */ /* 0x000fe20008410000 */
[----:B------:R-:W-:-:S02]  /*6630*/  LOP3.LUT P2, RZ, R101, 0xff, RZ, 0xc0, !PT ;  /* 0x000000ff65ff7812 */ /* 0x000fc4000784c0ff */
[C---:B------:R-:W-:Y:S02]  /*6640*/  FSEL R59, R45.reuse, RZ, P5 ;  /* 0x000000ff2d3b7208 */ /* 0x040fe40002800000 */
[----:B------:R-:W-:Y:S01]  /*6650*/  FSEL R63, R45, RZ, P6 ;  /* 0x000000ff2d3f7208 */ /* 0x000fe20003000000 */
[--C-:B------:R-:W-:Y:S01]  /*6660*/  HADD2.F32 R45, -RZ, R32.reuse.H1_H1 ;  /* 0x30000020ff2d7230 */ /* 0x100fe20000004100 */
[----:B------:R-:W-:Y:S01]  /*6670*/  FSEL R52, R0, RZ, P2 ;  /* 0x000000ff00347208 */ /* 0x000fe20001000000 */
[----:B------:R-:W-:Y:S01]  /*6680*/  HADD2.F32 R0, -RZ, R32.H0_H0 ;  /* 0x20000020ff007230 */ /* 0x000fe20000004100 */
[----:B------:R-:W-:Y:S02]  /*6690*/  LOP3.LUT P2, RZ, R104, 0xff0000, RZ, 0xc0, !PT ;  /* 0x00ff000068ff7812 */ /* 0x000fe4000784c0ff */
[----:B------:R-:W-:Y:S01]  /*66a0*/  LOP3.LUT P5, RZ, R100, 0xff0000, RZ, 0xc0, !PT ;  /* 0x00ff000064ff7812 */ /* 0x000fe200078ac0ff */
[C---:B------:R-:W-:Y:S01]  /*66b0*/  FFMA.FTZ R45, R131.reuse, R60, R45 ;  /* 0x0000003c832d7223 */ /* 0x040fe2000001002d */
        /* <DEDUP_REMOVED lines=8> */
[----:B------:R-:W-:Y:S02]  /*6740*/  F2FP.F16.F32.PACK_AB R50, R55, R50 ;  /* 0x000000323732723e */ /* 0x000fe400000000ff */
[----:B------:R-:W-:-:S02]  /*6750*/  F2FP.F16.F32.PACK_AB R55, R57, R48 ;  /* 0x000000303937723e */ /* 0x000fc400000000ff */
[----:B------:R-:W-:Y:S02]  /*6760*/  FSEL R61, R46, RZ, P6 ;  /* 0x000000ff2e3d7208 */ /* 0x000fe40003000000 */
[----:B------:R-:W-:Y:S01]  /*6770*/  F2FP.F16.F32.PACK_AB R48, R45, R0 ;  /* 0x000000002d30723e */ /* 0x000fe200000000ff */
[----:B------:R-:W-:Y:S01]  /*6780*/  FMUL.FTZ R0, R0, UR6 ;  /* 0x0000000600007c20 */ /* 0x000fe20008410000 */
[----:B------:R-:W-:Y:S02]  /*6790*/  LOP3.LUT P6, RZ, R100, 0xff00, RZ, 0xc0, !PT ;  /* 0x0000ff0064ff7812 */ /* 0x000fe400078cc0ff */
[----:B------:R-:W-:Y:S02]  /*67a0*/  FSEL R57, R44, RZ, P2 ;  /* 0x000000ff2c397208 */ /* 0x000fe40001000000 */
[----:B------:R-:W-:Y:S02]  /*67b0*/  LOP3.LUT P5, RZ, R104, 0xff, RZ, 0xc0, !PT ;  /* 0x000000ff68ff7812 */ /* 0x000fe400078ac0ff */
        /* <DEDUP_REMOVED lines=11> */
[----:B------:R-:W-:Y:S02]  /*6870*/  F2FP.F16.F32.PACK_AB R44, R59, R44 ;  /* 0x0000002c3b2c723e */ /* 0x000fe400000000ff */
[----:B------:R-:W-:Y:S01]  /*6880*/  F2FP.F16.F32.PACK_AB R52, R57, R52 ;  /* 0x000000343934723e */ /* 0x000fe200000000ff */
[----:B------:R-:W-:Y:S06]  /*6890*/  BRA `(.L_x_875) ;  /* 0x0000001c00807947 */ /* 0x000fec0003800000 */
.L_x_874:
[-CC-:B------:R-:W-:Y:S01]  /*68a0*/  FFMA.FTZ R68, R68, R160.reuse, R159.reuse ;  /* 0x000000a044447223 */ /* 0x180fe2000001009f */
[-CC-:B------:R-:W-:Y:S01]  /*68b0*/  FFMA.FTZ R71, R71, R160.reuse, R159.reuse ;  /* 0x000000a047477223 */ /* 0x180fe2000001009f */
[--C-:B------:R-:W-:Y:S02]  /*68c0*/  HADD2.F32 R0, -RZ, R35.reuse.H1_H1 ;  /* 0x30000023ff007230 */ /* 0x100fe40000004100 */
[-C--:B------:R-:W-:Y:S01]  /*68d0*/  FFMA.FTZ R66, R66, R160.reuse, R159 ;  /* 0x000000a042427223 */ /* 0x080fe2000001009f */
[----:B0-----:R-:W-:Y:S02]  /*68e0*/  HADD2.F32 R45, -RZ, R35.H0_H0 ;  /* 0x20000023ff2d7230 */ /* 0x001fe40000004100 */
[----:B------:R-:W-:Y:S01]  /*68f0*/  FADD.FTZ R70, R70, -R71 ;  /* 0x8000004746467221 */ /* 0x000fe20000010000 */
[----:B------:R-:W-:Y:S01]  /*6900*/  FADD.FTZ R68, R69, -R68 ;  /* 0x8000004445447221 */ /* 0x000fe20000010000 */
[----:B------:R-:W-:Y:S01]  /*6910*/  FFMA.FTZ R62, R62, R160, R159 ;  /* 0x000000a03e3e7223 */ /* 0x000fe2000001009f */
[----:B------:R-:W-:-:S02]  /*6920*/  HADD2.F32 R53, -RZ, R34.H0_H0 ;  /* 0x20000022ff357230 */ /* 0x000fc40000004100 */
[C---:B------:R-:W-:Y:S01]  /*6930*/  FFMA.FTZ R0, R131.reuse, R70, R0 ;  /* 0x0000004683007223 */ /* 0x040fe20000010000 */
[----:B------:R-:W-:Y:S01]  /*6940*/  FFMA.FTZ R68, R131, R68, R45 ;  /* 0x0000004483447223 */ /* 0x000fe2000001002d */
[----:B------:R-:W-:Y:S01]  /*6950*/  FADD.FTZ R66, R65, -R66 ;  /* 0x8000004241427221 */ /* 0x000fe20000010000 */
[----:B------:R-:W-:Y:S01]  /*6960*/  ISETP.GE.U32.AND P2, PT, R104, RZ, PT ;  /* 0x000000ff6800720c */ /* 0x000fe20003f46070 */
[-CC-:B------:R-:W-:Y:S01]  /*6970*/  FFMA.FTZ R56, R56, R160.reuse, R159.reuse ;  /* 0x000000a038387223 */ /* 0x180fe2000001009f */
[----:B------:R-:W-:Y:S02]  /*6980*/  HADD2.F32 R45, -RZ, R33.H0_H0 ;  /* 0x20000021ff2d7230 */ /* 0x000fe40000004100 */
[----:B------:R-:W-:Y:S01]  /*6990*/  FFMA.FTZ R58, R58, R160, R159 ;  /* 0x000000a03a3a7223 */ /* 0x000fe2000001009f */
[----:B------:R-:W-:Y:S01]  /*69a0*/  FADD.FTZ R62, R61, -R62 ;  /* 0x8000003e3d3e7221 */ /* 0x000fe20000010000 */
[----:B------:R-:W-:Y:S01]  /*69b0*/  FMUL.FTZ R0, R0, UR6 ;  /* 0x0000000600007c20 */ /* 0x000fe20008410000 */
[----:B------:R-:W-:Y:S01]  /*69c0*/  FMUL.FTZ R68, R68, UR6 ;  /* 0x0000000644447c20 */ /* 0x000fe20008410000 */
[----:B------:R-:W-:-:S02]  /*69d0*/  HADD2.F32 R55, -RZ, R34.H1_H1 ;  /* 0x30000022ff377230 */ /* 0x000fc40000004100 */
[----:B------:R-:W-:Y:S01]  /*69e0*/  FFMA.FTZ R53, R131, R66, R53 ;  /* 0x0000004283357223 */ /* 0x000fe20000010035 */
[----:B------:R-:W-:Y:S01]  /*69f0*/  ISETP.GE.U32.AND.EX P6, PT, R105, 0x1000000, PT, P2 ;  /* 0x010000006900780c */ /* 0x000fe20003fc6120 */
[----:B------:R-:W-:Y:S01]  /*6a00*/  FADD.FTZ R56, R67, -R56 ;  /* 0x8000003843387221 */ /* 0x000fe20000010000 */
[----:B------:R-:W-:Y:S01]  /*6a10*/  LOP3.LUT P5, RZ, R105, 0xff0000, RZ, 0xc0, !PT ;  /* 0x00ff000069ff7812 */ /* 0x000fe200078ac0ff */
[----:B------:R-:W-:Y:S01]  /*6a20*/  FFMA.FTZ R64, R64, R160, R159 ;  /* 0x000000a040407223 */ /* 0x000fe2000001009f */
[----:B------:R-:W-:Y:S01]  /*6a30*/  FADD.FTZ R58, R57, -R58 ;  /* 0x8000003a393a7221 */ /* 0x000fe20000010000 */
[----:B------:R-:W-:Y:S01]  /*6a40*/  FFMA.FTZ R45, R131, R62, R45 ;  /* 0x0000003e832d7223 */ /* 0x000fe2000001002d */
[----:B------:R-:W-:Y:S01]  /*6a50*/  ISETP.GE.U32.AND P2, PT, R100, RZ, PT ;  /* 0x000000ff6400720c */ /* 0x000fe20003f46070 */
[----:B------:R-:W-:Y:S01]  /*6a60*/  FMUL.FTZ R53, R53, UR6 ;  /* 0x0000000635357c20 */ /* 0x000fe20008410000 */
[----:B------:R-:W-:Y:S01]  /*6a70*/  FSEL R62, R0, RZ, P6 ;  /* 0x000000ff003e7208 */ /* 0x000fe20003000000 */
[----:B------:R-:W-:Y:S01]  /*6a80*/  HADD2.F32 R47, -RZ, R33.H1_H1 ;  /* 0x30000021ff2f7230 */ /* 0x000fe20000004100 */
[----:B------:R-:W-:Y:S01]  /*6a90*/  FSEL R57, R68, RZ, P5 ;  /* 0x000000ff44397208 */ /* 0x000fe20002800000 */
[----:B------:R-:W-:Y:S01]  /*6aa0*/  FFMA.FTZ R55, R131, R56, R55 ;  /* 0x0000003883377223 */ /* 0x000fe20000010037 */
[----:B------:R-:W-:Y:S01]  /*6ab0*/  LOP3.LUT P6, RZ, R101, 0xff0000, RZ, 0xc0, !PT ;  /* 0x00ff000065ff7812 */ /* 0x000fe200078cc0ff */
[----:B------:R-:W-:Y:S01]  /*6ac0*/  FADD.FTZ R64, R63, -R64 ;  /* 0x800000403f407221 */ /* 0x000fe20000010000 */
[----:B------:R-:W-:Y:S01]  /*6ad0*/  LOP3.LUT P5, RZ, R105, 0xff, RZ, 0xc0, !PT ;  /* 0x000000ff69ff7812 */ /* 0x000fe200078ac0ff */
[----:B------:R-:W-:Y:S01]  /*6ae0*/  FFMA.FTZ R60, R60, R160, R159 ;  /* 0x000000a03c3c7223 */ /* 0x000fe2000001009f */
[----:B------:R-:W-:Y:S01]  /*6af0*/  ISETP.GE.U32.AND.EX P2, PT, R101, 0x1000000, PT, P2 ;  /* 0x010000006500780c */ /* 0x000fe20003f46120 */
[----:B------:R-:W-:Y:S01]  /*6b00*/  FMUL.FTZ R55, R55, UR6 ;  /* 0x0000000637377c20 */ /* 0x000fe20008410000 */
[----:B------:R-:W-:Y:S01]  /*6b10*/  FSEL R68, R68, RZ, P6 ;  /* 0x000000ff44447208 */ /* 0x000fe20003000000 */
[----:B------:R-:W-:Y:S01]  /*6b20*/  FMUL.FTZ R44, R45, UR6 ;  /* 0x000000062d2c7c20 */ /* 0x000fe20008410000 */
[----:B------:R-:W-:Y:S01]  /*6b30*/  FSEL R54, R53, RZ, P5 ;  /* 0x000000ff35367208 */ /* 0x000fe20002800000 */
[----:B------:R-:W-:Y:S01]  /*6b40*/  FFMA.FTZ R47, R131, R64, R47 ;  /* 0x00000040832f7223 */ /* 0x000fe2000001002f */
[C---:B------:R-:W-:Y:S01]  /*6b50*/  LOP3.LUT P6, RZ, R101.reuse, 0xff, RZ, 0xc0, !PT ;  /* 0x000000ff65ff7812 */ /* 0x040fe200078cc0ff */
[--C-:B------:R-:W-:Y:S01]  /*6b60*/  HADD2.F32 R45, -RZ, R32.reuse.H1_H1 ;  /* 0x30000020ff2d7230 */ /* 0x100fe20000004100 */
[----:B------:R-:W-:Y:S01]  /*6b70*/  LOP3.LUT P5, RZ, R101, 0xff00, RZ, 0xc0, !PT ;  /* 0x0000ff0065ff7812 */ /* 0x000fe200078ac0ff */
[----:B------:R-:W-:Y:S01]  /*6b80*/  FADD.FTZ R60, R59, -R60 ;  /* 0x8000003c3b3c7221 */ /* 0x000fe20000010000 */
[----:B------:R-:W-:Y:S01]  /*6b90*/  FSEL R61, R0, RZ, P2 ;  /* 0x000000ff003d7208 */ /* 0x000fe20001000000 */
[----:B------:R-:W-:Y:S01]  /*6ba0*/  HADD2.F32 R0, -RZ, R32.H0_H0 ;  /* 0x20000020ff007230 */ /* 0x000fe20000004100 */
[----:B------:R-:W-:Y:S01]  /*6bb0*/  FSEL R52, R53, RZ, P6 ;  /* 0x000000ff35347208 */ /* 0x000fe20003000000 */
[----:B------:R-:W-:Y:S01]  /*6bc0*/  FMUL.FTZ R46, R47, UR6 ;  /* 0x000000062f2e7c20 */ /* 0x000fe20008410000 */
[----:B------:R-:W-:Y:S01]  /*6bd0*/  FSEL R63, R55, RZ, P5 ;  /* 0x000000ff373f7208 */ /* 0x000fe20002800000 */
[----:B------:R-:W-:Y:S01]  /*6be0*/  FFMA.FTZ R45, R131, R60, R45 ;  /* 0x0000003c832d7223 */ /* 0x000fe2000001002d */
[----:B------:R-:W-:Y:S01]  /*6bf0*/  LOP3.LUT P2, RZ, R105, 0xff00, RZ, 0xc0, !PT ;  /* 0x0000ff0069ff7812 */ /* 0x000fe2000784c0ff */
[----:B------:R-:W-:Y:S01]  /*6c00*/  FFMA.FTZ R0, R131, R58, R0 ;  /* 0x0000003a83007223 */ /* 0x000fe20000010000 */
[C---:B------:R-:W-:Y:S01]  /*6c10*/  LOP3.LUT P6, RZ, R104.reuse, 0xff0000, RZ, 0xc0, !PT ;  /* 0x00ff000068ff7812 */ /* 0x040fe200078cc0ff */
[----:B------:R-:W-:Y:S01]  /*6c20*/  FMUL.FTZ R45, R45, UR6 ;  /* 0x000000062d2d7c20 */ /* 0x000fe20008410000 */
[----:B------:R-:W-:Y:S01]  /*6c30*/  LOP3.LUT P5, RZ, R104, 0xff000000, RZ, 0xc0, !PT ;  /* 0xff00000068ff7812 */ /* 0x000fe200078ac0ff */
[----:B------:R-:W-:Y:S01]  /*6c40*/  FMUL.FTZ R0, R0, UR6 ;  /* 0x0000000600007c20 */ /* 0x000fe20008410000 */
[----:B------:R-:W-:-:S02]  /*6c50*/  FSEL R59, R55, RZ, P2 ;  /* 0x000000ff373b7208 */ /* 0x000fc40001000000 */
[----:B------:R-:W-:Y:S02]  /*6c60*/  FSEL R53, R44, RZ, P6 ;  /* 0x000000ff2c357208 */ /* 0x000fe40003000000 */
[----:B------:R-:W-:Y:S02]  /*6c70*/  FSEL R58, R46, RZ, P5 ;  /* 0x000000ff2e3a7208 */ /* 0x000fe40002800000 */
[----:B------:R-:W-:Y:S02]  /*6c80*/  LOP3.LUT P2, RZ, R100, 0xff0000, RZ, 0xc0, !PT ;  /* 0x00ff000064ff7812 */ /* 0x000fe4000784c0ff */
[----:B------:R-:W-:Y:S02]  /*6c90*/  LOP3.LUT P6, RZ, R104, 0xff00, RZ, 0xc0, !PT ;  /* 0x0000ff0068ff7812 */ /* 0x000fe400078cc0ff */
[----:B------:R-:W-:Y:S02]  /*6ca0*/  LOP3.LUT P5, RZ, R100, 0xff000000, RZ, 0xc0, !PT ;  /* 0xff00000064ff7812 */ /* 0x000fe400078ac0ff */
[----:B------:R-:W-:-:S02]  /*6cb0*/  F2FP.F16.F32.PACK_AB R47, R61, R68 ;  /* 0x000000443d2f723e */ /* 0x000fc400000000ff */
[----:B------:R-:W-:Y:S02]  /*6cc0*/  F2FP.F16.F32.PACK_AB R55, R62, R57 ;  /* 0x000000393e37723e */ /* 0x000fe400000000ff */
[----:B------:R-:W-:Y:S02]  /*6cd0*/  FSEL R56, R44, RZ, P2 ;  /* 0x000000ff2c387208 */ /* 0x000fe40001000000 */
[----:B------:R-:W-:Y:S02]  /*6ce0*/  FSEL R61, R46, RZ, P5 ;  /* 0x000000ff2e3d7208 */ /* 0x000fe40002800000 */
[----:B------:R-:W-:Y:S02]  /*6cf0*/  FSEL R57, R45, RZ, P6 ;  /* 0x000000ff2d397208 */ /* 0x000fe40003000000 */
[----:B------:R-:W-:Y:S02]  /*6d00*/  LOP3.LUT P2, RZ, R104, 0xff, RZ, 0xc0, !PT ;  /* 0x000000ff68ff7812 */ /* 0x000fe4000784c0ff */
[----:B------:R-:W-:-:S02]  /*6d10*/  LOP3.LUT P5, RZ, R100, 0xff00, RZ, 0xc0, !PT ;  /* 0x0000ff0064ff7812 */ /* 0x000fc400078ac0ff */
[----:B------:R-:W-:Y:S02]  /*6d20*/  LOP3.LUT P6, RZ, R100, 0xff, RZ, 0xc0, !PT ;  /* 0x000000ff64ff7812 */ /* 0x000fe400078cc0ff */
[----:B------:R-:W-:Y:S02]  /*6d30*/  F2FP.F16.F32.PACK_AB R46, R63, R52 ;  /* 0x000000343f2e723e */ /* 0x000fe400000000ff */
        /* <DEDUP_REMOVED lines=9> */
.L_x_873:
[----:B------:R-:W-:Y:S05]  /*6dd0*/  @!P1 BRA `(.L_x_876) ;  /* 0x00000004003c9947 */ /* 0x000fea0003800000 */
[-CC-:B------:R-:W-:Y:S01]  /*6de0*/  FFMA.FTZ R68, R68, R160.reuse, R159.reuse ;  /* 0x000000a044447223 */ /* 0x180fe2000001009f */
[-CC-:B------:R-:W-:Y:S01]  /*6df0*/  FFMA.FTZ R56, R56, R160.reuse, R159.reuse ;  /* 0x000000a038387223 */ /* 0x180fe2000001009f */
[-CC-:B------:R-:W-:Y:S01]  /*6e00*/  FFMA.FTZ R71, R71, R160.reuse, R159.reuse ;  /* 0x000000a047477223 */ /* 0x180fe2000001009f */
[----:B------:R-:W-:Y:S01]  /*6e10*/  FFMA.FTZ R66, R66, R160, R159 ;  /* 0x000000a042427223 */ /* 0x000fe2000001009f */
[----:B------:R-:W-:Y:S01]  /*6e20*/  FADD.FTZ R68, R69, -R68 ;  /* 0x8000004445447221 */ /* 0x000fe20000010000 */
[----:B0-----:R-:W-:Y:S01]  /*6e30*/  FADD.FTZ R52, R67, -R56 ;  /* 0x8000003843347221 */ /* 0x001fe20000010000 */
[----:B------:R-:W-:Y:S01]  /*6e40*/  FADD.FTZ R56, R70, -R71 ;  /* 0x8000004746387221 */ /* 0x000fe20000010000 */
[----:B------:R-:W-:Y:S01]  /*6e50*/  LOP3.LUT P5, RZ, R105, 0xff0000, RZ, 0xc0, !PT ;  /* 0x00ff000069ff7812 */ /* 0x000fe200078ac0ff */
[----:B------:R-:W-:Y:S01]  /*6e60*/  FMUL.FTZ R51, R131, R68 ;  /* 0x0000004483337220 */ /* 0x000fe20000410000 */
[----:B------:R-:W-:Y:S01]  /*6e70*/  FADD.FTZ R50, R65, -R66 ;  /* 0x8000004241327221 */ /* 0x000fe20000010000 */
[-CC-:B------:R-:W-:Y:S01]  /*6e80*/  FFMA.FTZ R62, R62, R160.reuse, R159.reuse ;  /* 0x000000a03e3e7223 */ /* 0x180fe2000001009f */
[--C-:B------:R-:W-:Y:S01]  /*6e90*/  FFMA.FTZ R58, R58, R160, R159.reuse ;  /* 0x000000a03a3a7223 */ /* 0x100fe2000001009f */
[----:B------:R-:W-:Y:S01]  /*6ea0*/  FMUL.FTZ R0, R51, UR6 ;  /* 0x0000000633007c20 */ /* 0x000fe20008410000 */
[----:B------:R-:W-:Y:S01]  /*6eb0*/  LOP3.LUT P6, RZ, R101, 0xff0000, RZ, 0xc0, !PT ;  /* 0x00ff000065ff7812 */ /* 0x000fe200078cc0ff */
[C---:B------:R-:W-:Y:S01]  /*6ec0*/  FMUL.FTZ R56, R131.reuse, R56 ;  /* 0x0000003883387220 */ /* 0x040fe20000410000 */
[----:B------:R-:W-:Y:S01]  /*6ed0*/  ISETP.GE.U32.AND P2, PT, R104, RZ, PT ;  /* 0x000000ff6800720c */ /* 0x000fe20003f46070 */
[----:B------:R-:W-:Y:S01]  /*6ee0*/  FMUL.FTZ R50, R131, R50 ;  /* 0x0000003283327220 */ /* 0x000fe20000410000 */
[----:B------:R-:W-:Y:S01]  /*6ef0*/  FSEL R55, R0, RZ, P5 ;  /* 0x000000ff00377208 */ /* 0x000fe20002800000 */
[----:B------:R-:W-:Y:S01]  /*6f00*/  FADD.FTZ R46, R61, -R62 ;  /* 0x8000003e3d2e7221 */ /* 0x000fe20000010000 */
[----:B------:R-:W-:Y:S01]  /*6f10*/  ISETP.GE.U32.AND P5, PT, R100, RZ, PT ;  /* 0x000000ff6400720c */ /* 0x000fe20003fa6070 */
[----:B------:R-:W-:Y:S01]  /*6f20*/  FADD.FTZ R62, R57, -R58 ;  /* 0x8000003a393e7221 */ /* 0x000fe20000010000 */
[--C-:B------:R-:W-:Y:S01]  /*6f30*/  FFMA.FTZ R60, R60, R160, R159.reuse ;  /* 0x000000a03c3c7223 */ /* 0x100fe2000001009f */
[----:B------:R-:W-:Y:S01]  /*6f40*/  FMUL.FTZ R44, R56, UR6 ;  /* 0x00000006382c7c20 */ /* 0x000fe20008410000 */
[----:B------:R-:W-:Y:S01]  /*6f50*/  FSEL R57, R0, RZ, P6 ;  /* 0x000000ff00397208 */ /* 0x000fe20003000000 */
[----:B------:R-:W-:Y:S01]  /*6f60*/  FMUL.FTZ R0, R50, UR6 ;  /* 0x0000000632007c20 */ /* 0x000fe20008410000 */
[----:B------:R-:W-:Y:S01]  /*6f70*/  ISETP.GE.U32.AND.EX P2, PT, R105, 0x1000000, PT, P2 ;  /* 0x010000006900780c */ /* 0x000fe20003f46120 */
[----:B------:R-:W-:Y:S01]  /*6f80*/  FMUL.FTZ R47, R131, R52 ;  /* 0x00000034832f7220 */ /* 0x000fe20000410000 */
[----:B------:R-:W-:Y:S01]  /*6f90*/  ISETP.GE.U32.AND.EX P5, PT, R101, 0x1000000, PT, P5 ;  /* 0x010000006500780c */ /* 0x000fe20003fa6150 */
[----:B------:R-:W-:Y:S01]  /*6fa0*/  FFMA.FTZ R64, R64, R160, R159 ;  /* 0x000000a040407223 */ /* 0x000fe2000001009f */
[----:B------:R-:W-:Y:S01]  /*6fb0*/  LOP3.LUT P6, RZ, R105, 0xff, RZ, 0xc0, !PT ;  /* 0x000000ff69ff7812 */ /* 0x000fe200078cc0ff */
[----:B------:R-:W-:Y:S01]  /*6fc0*/  FADD.FTZ R48, R59, -R60 ;  /* 0x8000003c3b307221 */ /* 0x000fe20000010000 */
[C---:B------:R-:W-:Y:S01]  /*6fd0*/  FSEL R58, R44.reuse, RZ, P2 ;  /* 0x000000ff2c3a7208 */ /* 0x040fe20001000000 */
[----:B------:R-:W-:Y:S01]  /*6fe0*/  FADD.FTZ R64, R63, -R64 ;  /* 0x800000403f407221 */ /* 0x000fe20000010000 */
[----:B------:R-:W-:Y:S01]  /*6ff0*/  FSEL R60, R44, RZ, P5 ;  /* 0x000000ff2c3c7208 */ /* 0x000fe20002800000 */
[----:B------:R-:W-:Y:S01]  /*7000*/  FMUL.FTZ R44, R47, UR6 ;  /* 0x000000062f2c7c20 */ /* 0x000fe20008410000 */
[----:B------:R-:W-:Y:S01]  /*7010*/  FSEL R54, R0, RZ, P6 ;  /* 0x000000ff00367208 */ /* 0x000fe20003000000 */
[----:B------:R-:W-:Y:S01]  /*7020*/  FMUL.FTZ R49, R131, R46 ;  /* 0x0000002e83317220 */ /* 0x000fe20000410000 */
[----:B------:R-:W-:Y:S01]  /*7030*/  LOP3.LUT P5, RZ, R105, 0xff00, RZ, 0xc0, !PT ;  /* 0x0000ff0069ff7812 */ /* 0x000fe200078ac0ff */
[----:B------:R-:W-:Y:S01]  /*7040*/  FMUL.FTZ R48, R131, R48 ;  /* 0x0000003083307220 */ /* 0x000fe20000410000 */
[----:B------:R-:W-:-:S02]  /*7050*/  LOP3.LUT P6, RZ, R101, 0xff00, RZ, 0xc0, !PT ;  /* 0x0000ff0065ff7812 */ /* 0x000fc400078cc0ff */
[----:B------:R-:W-:Y:S02]  /*7060*/  LOP3.LUT P2, RZ, R101, 0xff, RZ, 0xc0, !PT ;  /* 0x000000ff65ff7812 */ /* 0x000fe4000784c0ff */
[C---:B------:R-:W-:Y:S02]  /*7070*/  FSEL R59, R44.reuse, RZ, P5 ;  /* 0x000000ff2c3b7208 */ /* 0x040fe40002800000 */
        /* <DEDUP_REMOVED lines=12> */
[----:B------:R-:W-:Y:S02]  /*7140*/  F2FP.F16.F32.PACK_AB R51, R56, R51 ;  /* 0x000000333833723e */ /* 0x000fe400000000ff */
[----:B------:R-:W-:Y:S02]  /*7150*/  FSEL R56, R46, RZ, P6 ;  /* 0x000000ff2e387208 */ /* 0x000fe40003000000 */
[----:B------:R-:W-:Y:S02]  /*7160*/  LOP3.LUT P2, RZ, R104, 0xff00, RZ, 0xc0, !PT ;  /* 0x0000ff0068ff7812 */ /* 0x000fe4000784c0ff */
[----:B------:R-:W-:-:S02]  /*7170*/  LOP3.LUT P6, RZ, R100, 0xff000000, RZ, 0xc0, !PT ;  /* 0xff00000064ff7812 */ /* 0x000fc400078cc0ff */
[----:B------:R-:W-:Y:S02]  /*7180*/  F2FP.F16.F32.PACK_AB R50, R47, R50 ;  /* 0x000000322f32723e */ /* 0x000fe400000000ff */
[----:B------:R-:W-:Y:S02]  /*7190*/  F2FP.F16.F32.PACK_AB R47, R60, R57 ;  /* 0x000000393c2f723e */ /* 0x000fe400000000ff */
[----:B------:R-:W-:Y:S02]  /*71a0*/  F2FP.F16.F32.PACK_AB R55, R58, R55 ;  /* 0x000000373a37723e */ /* 0x000fe400000000ff */
[----:B------:R-:W-:Y:S01]  /*71b0*/  F2FP.F16.F32.PACK_AB R48, R48, R131 ;  /* 0x000000833030723e */ /* 0x000fe200000000ff */
[----:B------:R-:W-:Y:S01]  /*71c0*/  FMUL.FTZ R131, R131, UR6 ;  /* 0x0000000683837c20 */ /* 0x000fe20008410000 */
[----:B------:R-:W-:Y:S02]  /*71d0*/  FSEL R58, R46, RZ, P6 ;  /* 0x000000ff2e3a7208 */ /* 0x000fe40003000000 */
[----:B------:R-:W-:-:S02]  /*71e0*/  FSEL R57, R0, RZ, P2 ;  /* 0x000000ff00397208 */ /* 0x000fc40001000000 */
[----:B------:R-:W-:Y:S02]  /*71f0*/  LOP3.LUT P5, RZ, R104, 0xff, RZ, 0xc0, !PT ;  /* 0x000000ff68ff7812 */ /* 0x000fe400078ac0ff */
[C---:B------:R-:W-:Y:S02]  /*7200*/  LOP3.LUT P6, RZ, R100.reuse, 0xff00, RZ, 0xc0, !PT ;  /* 0x0000ff0064ff7812 */ /* 0x040fe400078cc0ff */
[----:B------:R-:W-:Y:S02]  /*7210*/  LOP3.LUT P2, RZ, R100, 0xff, RZ, 0xc0, !PT ;  /* 0x000000ff64ff7812 */ /* 0x000fe4000784c0ff */
[----:B------:R-:W-:Y:S02]  /*7220*/  F2FP.F16.F32.PACK_AB R49, R44, R49 ;  /* 0x000000312c31723e */ /* 0x000fe400000000ff */
[----:B------:R-:W-:Y:S02]  /*7230*/  F2FP.F16.F32.PACK_AB R46, R61, R52 ;  /* 0x000000343d2e723e */ /* 0x000fe400000000ff */
[----:B------:R-:W-:-:S02]  /*7240*/  F2FP.F16.F32.PACK_AB R54, R59, R54 ;  /* 0x000000363b36723e */ /* 0x000fc400000000ff */
[----:B------:R-:W-:Y:S02]  /*7250*/  FSEL R59, R0, RZ, P6 ;  /* 0x000000ff003b7208 */ /* 0x000fe40003000000 */
[C---:B------:R-:W-:Y:S02]  /*7260*/  FSEL R44, R131.reuse, RZ, P2 ;  /* 0x000000ff832c7208 */ /* 0x040fe40001000000 */
[----:B------:R-:W-:Y:S02]  /*7270*/  FSEL R52, R131, RZ, P5 ;  /* 0x000000ff83347208 */ /* 0x000fe40002800000 */
[----:B------:R-:W-:Y:S02]  /*7280*/  F2FP.F16.F32.PACK_AB R45, R58, R45 ;  /* 0x0000002d3a2d723e */ /* 0x000fe400000000ff */
[----:B------:R-:W-:Y:S02]  /*7290*/  F2FP.F16.F32.PACK_AB R53, R56, R53 ;  /* 0x000000353835723e */ /* 0x000fe400000000ff */
[----:B------:R-:W-:-:S02]  /*72a0*/  F2FP.F16.F32.PACK_AB R44, R59, R44 ;  /* 0x0000002c3b2c723e */ /* 0x000fc400000000ff */
[----:B------:R-:W-:Y:S01]  /*72b0*/  F2FP.F16.F32.PACK_AB R52, R57, R52 ;  /* 0x000000343934723e */ /* 0x000fe200000000ff */
[----:B------:R-:W-:Y:S06]  /*72c0*/  BRA `(.L_x_875) ;  /* 0x0000001000f47947 */ /* 0x000fec0003800000 */
.L_x_876:
        /* <DEDUP_REMOVED lines=17> */
[--C-:B------:R-:W-:Y:S01]  /*73e0*/  FFMA.FTZ R64, R64, R160, R159.reuse ;  /* 0x000000a040407223 */ /* 0x100fe2000001009f */
[----:B0-----:R-:W-:Y:S01]  /*73f0*/  FSEL R44, R70, RZ, P6 ;  /* 0x000000ff462c7208 */ /* 0x001fe20003000000 */
[----:B------:R-:W-:Y:S01]  /*7400*/  FMUL.FTZ R66, R66, UR6 ;  /* 0x0000000642427c20 */ /* 0x000fe20008410000 */
[----:B------:R-:W-:Y:S01]  /*7410*/  FSEL R55, R68, RZ, P5 ;  /* 0x000000ff44377208 */ /* 0x000fe20002800000 */
[----:B------:R-:W-:Y:S01]  /*7420*/  FMUL.FTZ R56, R131, R56 ;  /* 0x0000003883387220 */ /* 0x000fe20000410000 */
[----:B------:R-:W-:Y:S01]  /*7430*/  LOP3.LUT P6, RZ, R101, 0xff0000, RZ, 0xc0, !PT ;  /* 0x00ff000065ff7812 */ /* 0x000fe200078cc0ff */
[----:B------:R-:W-:Y:S01]  /*7440*/  FADD.FTZ R62, R61, -R62 ;  /* 0x8000003e3d3e7221 */ /* 0x000fe20000010000 */
[----:B------:R-:W-:Y:S01]  /*7450*/  LOP3.LUT P5, RZ, R105, 0xff, RZ, 0xc0, !PT ;  /* 0x000000ff69ff7812 */ /* 0x000fe200078ac0ff */
[----:B------:R-:W-:Y:S01]  /*7460*/  FADD.FTZ R64, R63, -R64 ;  /* 0x800000403f407221 */ /* 0x000fe20000010000 */
[----:B------:R-:W-:Y:S01]  /*7470*/  ISETP.GE.U32.AND P2, PT, R100, RZ, PT ;  /* 0x000000ff6400720c */ /* 0x000fe20003f46070 */
[--C-:B------:R-:W-:Y:S01]  /*7480*/  FFMA.FTZ R60, R60, R160, R159.reuse ;  /* 0x000000a03c3c7223 */ /* 0x100fe2000001009f */
[----:B------:R-:W-:Y:S01]  /*7490*/  FSEL R47, R68, RZ, P6 ;  /* 0x000000ff442f7208 */ /* 0x000fe20003000000 */
[----:B------:R-:W-:Y:S01]  /*74a0*/  FMUL.FTZ R56, R56, UR6 ;  /* 0x0000000638387c20 */ /* 0x000fe20008410000 */
[----:B------:R-:W-:Y:S01]  /*74b0*/  FSEL R54, R66, RZ, P5 ;  /* 0x000000ff42367208 */ /* 0x000fe20002800000 */
[----:B------:R-:W-:Y:S01]  /*74c0*/  FMUL.FTZ R62, R131, R62 ;  /* 0x0000003e833e7220 */ /* 0x000fe20000410000 */
[----:B------:R-:W-:Y:S01]  /*74d0*/  ISETP.GE.U32.AND.EX P2, PT, R101, 0x1000000, PT, P2 ;  /* 0x010000006500780c */ /* 0x000fe20003f46120 */
        /* <DEDUP_REMOVED lines=14> */
[----:B------:R-:W-:Y:S01]  /*75c0*/  FMUL.FTZ R60, R60, UR6 ;  /* 0x000000063c3c7c20 */ /* 0x000fe20008410000 */
[----:B------:R-:W-:Y:S01]  /*75d0*/  LOP3.LUT P5, RZ, R104, 0xff000000, RZ, 0xc0, !PT ;  /* 0xff00000068ff7812 */ /* 0x000fe200078ac0ff */
[----:B------:R-:W-:Y:S01]  /*75e0*/  FMUL.FTZ R58, R131, R58 ;  /* 0x0000003a833a7220 */ /* 0x000fe20000410000 */
[----:B------:R-:W-:-:S02]  /*75f0*/  FSEL R59, R56, RZ, P2 ;  /* 0x000000ff383b7208 */ /* 0x000fc40001000000 */
        /* <DEDUP_REMOVED lines=24> */
.L_x_872:
[----:B------:R-:W-:Y:S05]  /*7780*/  @!P4 BRA `(.L_x_877) ;  /* 0x000000080004c947 */ /* 0x000fea0003800000 */
[----:B------:R-:W-:Y:S05]  /*7790*/  @!P1 BRA `(.L_x_878) ;  /* 0x0000000400089947 */ /* 0x000fea0003800000 */
[-CC-:B------:R-:W-:Y:S01]  /*77a0*/  FFMA.FTZ R71, R71, R160.reuse, R159.reuse ;  /* 0x000000a047477223 */ /* 0x180fe2000001009f */
[-CC-:B------:R-:W-:Y:S01]  /*77b0*/  FFMA.FTZ R64, R64, R160.reuse, R159.reuse ;  /* 0x000000a040407223 */ /* 0x180fe2000001009f */
[--C-:B------:R-:W-:Y:S02]  /*77c0*/  HADD2.F32 R0, -RZ, R35.reuse.H1_H1 ;  /* 0x30000023ff007230 */ /* 0x100fe40000004100 */
[-C--:B------:R-:W-:Y:S01]  /*77d0*/  FFMA.FTZ R56, R56, R160.reuse, R159 ;  /* 0x000000a038387223 */ /* 0x080fe2000001009f */
[----:B------:R-:W-:Y:S01]  /*77e0*/  FADD.FTZ R70, R70, -R71 ;  /* 0x8000004746467221 */ /* 0x000fe20000010000 */
[-CC-:B------:R-:W-:Y:S01]  /*77f0*/  FFMA.FTZ R68, R68, R160.reuse, R159.reuse ;  /* 0x000000a044447223 */ /* 0x180fe2000001009f */
[----:B------:R-:W-:Y:S01]  /*7800*/  FADD.FTZ R64, R63, -R64 ;  /* 0x800000403f407221 */ /* 0x000fe20000010000 */
[--C-:B------:R-:W-:Y:S01]  /*7810*/  FFMA.FTZ R58, R58, R160, R159.reuse ;  /* 0x000000a03a3a7223 */ /* 0x100fe2000001009f */
[----:B------:R-:W-:Y:S01]  /*7820*/  FFMA.FTZ R63, R131, R70, R0 ;  /* 0x00000046833f7223 */ /* 0x000fe20000010000 */
[----:B0-----:R-:W-:Y:S01]  /*7830*/  HADD2.F32 R53, -RZ, R34.H1_H1 ;  /* 0x30000022ff357230 */ /* 0x001fe20000004100 */
[----:B------:R-:W-:Y:S01]  /*7840*/  ISETP.GE.U32.AND P2, PT, R104, RZ, PT ;  /* 0x000000ff6800720c */ /* 0x000fe20003f46070 */
[----:B------:R-:W-:Y:S01]  /*7850*/  FFMA.FTZ R62, R62, R160, R159 ;  /* 0x000000a03e3e7223 */ /* 0x000fe2000001009f */
[----:B------:R-:W-:Y:S01]  /*7860*/  FADD.FTZ R56, R67, -R56 ;  /* 0x8000003843387221 */ /* 0x000fe20000010000 */
[----:B------:R-:W-:-:S02]  /*7870*/  HADD2.F32 R55, -RZ, R35.H0_H0 ;  /* 0x20000023ff377230 */ /* 0x000fc40000004100 */
[----:B------:R-:W-:Y:S01]  /*7880*/  FFMA.FTZ R66, R66, R160, R159 ;  /* 0x000000a042427223 */ /* 0x000fe2000001009f */
[----:B------:R-:W-:Y:S01]  /*7890*/  FADD.FTZ R68, R69, -R68 ;  /* 0x8000004445447221 */ /* 0x000fe20000010000 */
[----:B------:R-:W-:Y:S01]  /*78a0*/  FMUL.FTZ R48, R63, UR6 ;  /* 0x000000063f307c20 */ /* 0x000fe20008410000 */
[----:B------:R-:W-:Y:S01]  /*78b0*/  FADD.FTZ R58, R57, -R58 ;  /* 0x8000003a393a7221 */ /* 0x000fe20000010000 */
[--C-:B------:R-:W-:Y:S01]  /*78c0*/  HADD2.F32 R49, -RZ, R33.reuse.H0_H0 ;  /* 0x20000021ff317230 */ /* 0x100fe20000004100 */
[----:B------:R-:W-:Y:S01]  /*78d0*/  ISETP.GE.U32.AND.EX P2, PT, R105, 0x1000000, PT, P2 ;  /* 0x010000006900780c */ /* 0x000fe20003f46120 */
[----:B------:R-:W-:Y:S01]  /*78e0*/  FADD.FTZ R62, R61, -R62 ;  /* 0x8000003e3d3e7221 */ /* 0x000fe20000010000 */
[----:B------:R-:W-:Y:S02]  /*78f0*/  HADD2.F32 R51, -RZ, R34.H0_H0 ;  /* 0x20000022ff337230 */ /* 0x000fe40000004100 */
[----:B------:R-:W-:Y:S01]  /*7900*/  FFMA.FTZ R57, R131, R56, R53 ;  /* 0x0000003883397223 */ /* 0x000fe20000010035 */
[----:B------:R-:W-:Y:S01]  /*7910*/  FADD.FTZ R66, R65, -R66 ;  /* 0x8000004241427221 */ /* 0x000fe20000010000 */
[C---:B------:R-:W-:Y:S01]  /*7920*/  FFMA.FTZ R68, R131.reuse, R68, R55 ;  /* 0x0000004483447223 */ /* 0x040fe20000010037 */
[----:B------:R-:W-:Y:S01]  /*7930*/  FSEL R70, R48, RZ, P2 ;  /* 0x000000ff30467208 */ /* 0x000fe20001000000 */
[----:B------:R-:W-:Y:S01]  /*7940*/  FFMA.FTZ R62, R131, R62, R49 ;  /* 0x0000003e833e7223 */ /* 0x000fe20000010031 */
[----:B------:R-:W-:Y:S01]  /*7950*/  FMUL.FTZ R48, R57, UR6 ;  /* 0x0000000639307c20 */ /* 0x000fe20008410000 */
[----:B------:R-:W-:Y:S01]  /*7960*/  FFMA.FTZ R50, R131, R66, R51 ;  /* 0x0000004283327223 */ /* 0x000fe20000010033 */
[----:B------:R-:W-:Y:S01]  /*7970*/  FMUL.FTZ R49, R68, UR6 ;  /* 0x0000000644317c20 */ /* 0x000fe20008410000 */
[C---:B------:R-:W-:Y:S01]  /*7980*/  LOP3.LUT P2, RZ, R105.reuse, 0xff00, RZ, 0xc0, !PT ;  /* 0x0000ff0069ff7812 */ /* 0x040fe2000784c0ff */
[----:B------:R-:W-:Y:S01]  /*7990*/  FFMA.FTZ R60, R60, R160, R159 ;  /* 0x000000a03c3c7223 */ /* 0x000fe2000001009f */
[C---:B------:R-:W-:Y:S01]  /*79a0*/  LOP3.LUT P5, RZ, R105.reuse, 0xff0000, RZ, 0xc0, !PT ;  /* 0x00ff000069ff7812 */ /* 0x040fe200078ac0ff */
[----:B------:R-:W-:Y:S01]  /*79b0*/  FMUL.FTZ R0, R50, UR6 ;  /* 0x0000000632007c20 */ /* 0x000fe20008410000 */
[----:B------:R-:W-:Y:S01]  /*79c0*/  FSEL R66, R48, RZ, P2 ;  /* 0x000000ff30427208 */ /* 0x000fe20001000000 */
[----:B------:R-:W-:Y:S01]  /*79d0*/  HADD2.F32 R48, -RZ, R33.H1_H1 ;  /* 0x30000021ff307230 */ /* 0x000fe20000004100 */
[----:B------:R-:W-:Y:S01]  /*79e0*/  LOP3.LUT P6, RZ, R105, 0xff, RZ, 0xc0, !PT ;  /* 0x000000ff69ff7812 */ /* 0x000fe200078cc0ff */
[--C-:B------:R-:W-:Y:S01]  /*79f0*/  HADD2.F32 R51, -RZ, R32.reuse.H1_H1 ;  /* 0x30000020ff337230 */ /* 0x100fe20000004100 */
[----:B------:R-:W-:Y:S01]  /*7a00*/  FSEL R61, R49, RZ, P5 ;  /* 0x000000ff313d7208 */ /* 0x000fe20002800000 */
[----:B------:R-:W-:-:S02]  /*7a10*/  HADD2.F32 R49, -RZ, R32.H0_H0 ;  /* 0x20000020ff317230 */ /* 0x000fc40000004100 */
[----:B------:R-:W-:Y:S01]  /*7a20*/  FADD.FTZ R60, R59, -R60 ;  /* 0x8000003c3b3c7221 */ /* 0x000fe20000010000 */
[----:B------:R-:W-:Y:S01]  /*7a30*/  FSEL R59, R0, RZ, P6 ;  /* 0x000000ff003b7208 */ /* 0x000fe20003000000 */
[----:B------:R-:W-:Y:S01]  /*7a40*/  FMUL.FTZ R0, R62, UR6 ;  /* 0x000000063e007c20 */ /* 0x000fe20008410000 */
[C---:B------:R-:W-:Y:S01]  /*7a50*/  FFMA.FTZ R55, R131.reuse, R64, R48 ;  /* 0x0000004083377223 */ /* 0x040fe20000010030 */
[----:B------:R-:W-:Y:S01]  /*7a60*/  LOP3.LUT P5, RZ, R104, 0xff0000, RZ, 0xc0, !PT ;  /* 0x00ff000068ff7812 */ /* 0x000fe200078ac0ff */
[C---:B------:R-:W-:Y:S01]  /*7a70*/  FFMA.FTZ R48, R131.reuse, R58, R49 ;  /* 0x0000003a83307223 */ /* 0x040fe20000010031 */
[----:B------:R-:W-:Y:S01]  /*7a80*/  FFMA.FTZ R131, R131, R60, R51 ;  /* 0x0000003c83837223 */ /* 0x000fe20000010033 */
[----:B------:R-:W-:Y:S01]  /*7a90*/  FMUL.FTZ R54, R55, UR6 ;  /* 0x0000000637367c20 */ /* 0x000fe20008410000 */
[----:B------:R-:W-:Y:S01]  /*7aa0*/  FSEL R53, R0, RZ, P5 ;  /* 0x000000ff00357208 */ /* 0x000fe20002800000 */
[----:B------:R-:W-:Y:S01]  /*7ab0*/  FMUL.FTZ R0, R48, UR6 ;  /* 0x0000000630007c20 */ /* 0x000fe20008410000 */
[----:B------:R-:W-:Y:S01]  /*7ac0*/  FMUL.FTZ R52, R131, UR6 ;  /* 0x0000000683347c20 */ /* 0x000fe20008410000 */
[----:B------:R-:W-:-:S02]  /*7ad0*/  LOP3.LUT P6, RZ, R104, 0xff000000, RZ, 0xc0, !PT ;  /* 0xff00000068ff7812 */ /* 0x000fc400078cc0ff */
        /* <DEDUP_REMOVED lines=9> */
[----:B------:R-:W-:Y:S02]  /*7b70*/  F2FP.F16.F32.PACK_AB R55, R70, R61 ;  /* 0x0000003d4637723e */ /* 0x000fe400000000ff */
[----:B------:R-:W-:Y:S02]  /*7b80*/  F2FP.F16.F32.PACK_AB R54, R66, R59 ;  /* 0x0000003b4236723e */ /* 0x000fe400000000ff */
[----:B------:R-:W-:-:S02]  /*7b90*/  F2FP.F16.F32.PACK_AB R53, R56, R53 ;  /* 0x000000353835723e */ /* 0x000fc400000000ff */
[----:B------:R-:W-:Y:S01]  /*7ba0*/  F2FP.F16.F32.PACK_AB R52, R57, R0 ;  /* 0x000000003934723e */ /* 0x000fe200000000ff */
[----:B------:R-:W-:Y:S06]  /*7bb0*/  BRA `(.L_x_875) ;  /* 0x0000000800b87947 */ /* 0x000fec0003800000 */
.L_x_878:
[-CC-:B------:R-:W-:Y:S01]  /*7bc0*/  FFMA.FTZ R71, R71, R160.reuse, R159.reuse ;  /* 0x000000a047477223 */ /* 0x180fe2000001009f */
[-CC-:B------:R-:W-:Y:S01]  /*7bd0*/  FFMA.FTZ R68, R68, R160.reuse, R159.reuse ;  /* 0x000000a044447223 */ /* 0x180fe2000001009f */
[--C-:B------:R-:W-:Y:S02]  /*7be0*/  HADD2.F32 R0, -RZ, R35.reuse.H1_H1 ;  /* 0x30000023ff007230 */ /* 0x100fe40000004100 */
[-C--:B------:R-:W-:Y:S01]  /*7bf0*/  FFMA.FTZ R58, R58, R160.reuse, R159 ;  /* 0x000000a03a3a7223 */ /* 0x080fe2000001009f */
[----:B------:R-:W-:Y:S01]  /*7c00*/  FADD.FTZ R70, R70, -R71 ;  /* 0x8000004746467221 */ /* 0x000fe20000010000 */
[----:B0-----:R-:W-:Y:S02]  /*7c10*/  HADD2.F32 R55, -RZ, R35.H0_H0 ;  /* 0x20000023ff377230 */ /* 0x001fe40000004100 */
[-CC-:B------:R-:W-:Y:S01]  /*7c20*/  FFMA.FTZ R66, R66, R160.reuse, R159.reuse ;  /* 0x000000a042427223 */ /* 0x180fe2000001009f */
[-CC-:B------:R-:W-:Y:S01]  /*7c30*/  FFMA.FTZ R56, R56, R160.reuse, R159.reuse ;  /* 0x000000a038387223 */ /* 0x180fe2000001009f */
[----:B------:R-:W-:Y:S01]  /*7c40*/  FADD.FTZ R68, R69, -R68 ;  /* 0x8000004445447221 */ /* 0x000fe20000010000 */
[----:B------:R-:W-:Y:S01]  /*7c50*/  FFMA.FTZ R62, R62, R160, R159 ;  /* 0x000000a03e3e7223 */ /* 0x000fe2000001009f */
[----:B------:R-:W-:Y:S01]  /*7c60*/  FFMA.FTZ R70, R131, R70, R0 ;  /* 0x0000004683467223 */ /* 0x000fe20000010000 */
[----:B------:R-:W-:-:S02]  /*7c70*/  HADD2.F32 R53, -RZ, R34.H0_H0 ;  /* 0x20000022ff357230 */ /* 0x000fc40000004100 */
[----:B------:R-:W-:Y:S01]  /*7c80*/  FADD.FTZ R58, R57, -R58 ;  /* 0x8000003a393a7221 */ /* 0x000fe20000010000 */
[----:B------:R-:W-:Y:S02]  /*7c90*/  HADD2.F32 R0, -RZ, R34.H1_H1 ;  /* 0x30000022ff007230 */ /* 0x000fe40000004100 */
[----:B------:R-:W-:Y:S01]  /*7ca0*/  FFMA.FTZ R60, R60, R160, R159 ;  /* 0x000000a03c3c7223 */ /* 0x000fe2000001009f */
[----:B------:R-:W-:Y:S01]  /*7cb0*/  FADD.FTZ R66, R65, -R66 ;  /* 0x8000004241427221 */ /* 0x000fe20000010000 */
[----:B------:R-:W-:Y:S01]  /*7cc0*/  FADD.FTZ R56, R67, -R56 ;  /* 0x8000003843387221 */ /* 0x000fe20000010000 */
[----:B------:R-:W-:Y:S01]  /*7cd0*/  FFMA.FTZ R68, R131, R68, R55 ;  /* 0x0000004483447223 */ /* 0x000fe20000010037 */
[--C-:B------:R-:W-:Y:S01]  /*7ce0*/  HADD2.F32 R57, -RZ, R33.reuse.H0_H0 ;  /* 0x20000021ff397230 */ /* 0x100fe20000004100 */
[----:B------:R-:W-:Y:S01]  /*7cf0*/  ISETP.GE.U32.AND P2, PT, R104, RZ, PT ;  /* 0x000000ff6800720c */ /* 0x000fe20003f46070 */
[----:B------:R-:W-:Y:S01]  /*7d00*/  FADD.FTZ R62, R61, -R62 ;  /* 0x8000003e3d3e7221 */ /* 0x000fe20000010000 */
[----:B------:R-:W-:Y:S01]  /*7d10*/  FFMA.FTZ R64, R64, R160, R159 ;  /* 0x000000a040407223 */ /* 0x000fe2000001009f */
[----:B------:R-:W-:Y:S01]  /*7d20*/  FMUL.FTZ R70, R70, UR6 ;  /* 0x0000000646467c20 */ /* 0x000fe20008410000 */
[----:B------:R-:W-:Y:S01]  /*7d30*/  FADD.FTZ R60, R59, -R60 ;  /* 0x8000003c3b3c7221 */ /* 0x000fe20000010000 */
[C---:B------:R-:W-:Y:S01]  /*7d40*/  FFMA.FTZ R66, R131.reuse, R66, R53 ;  /* 0x0000004283427223 */ /* 0x040fe20000010035 */
[----:B------:R-:W-:Y:S01]  /*7d50*/  FFMA.FTZ R0, R131, R56, R0 ;  /* 0x0000003883007223 */ /* 0x000fe20000010000 */
[----:B------:R-:W-:Y:S01]  /*7d60*/  ISETP.GE.U32.AND.EX P2, PT, R105, 0x1000000, PT, P2 ;  /* 0x010000006900780c */ /* 0x000fe20003f46120 */
[----:B------:R-:W-:Y:S01]  /*7d70*/  FMUL.FTZ R68, R68, UR6 ;  /* 0x0000000644447c20 */ /* 0x000fe20008410000 */
[----:B------:R-:W-:-:S02]  /*7d80*/  HADD2.F32 R59, -RZ, R33.H1_H1 ;  /* 0x30000021ff3b7230 */ /* 0x000fc40000004100 */
[----:B------:R-:W-:Y:S01]  /*7d90*/  FFMA.FTZ R57, R131, R62, R57 ;  /* 0x0000003e83397223 */ /* 0x000fe20000010039 */
[--C-:B------:R-:W-:Y:S01]  /*7da0*/  HADD2.F32 R55, -RZ, R32.reuse.H1_H1 ;  /* 0x30000020ff377230 */ /* 0x100fe20000004100 */
[----:B------:R-:W-:Y:S01]  /*7db0*/  LOP3.LUT P5, RZ, R105, 0xff0000, RZ, 0xc0, !PT ;  /* 0x00ff000069ff7812 */ /* 0x000fe200078ac0ff */
[----:B------:R-:W-:Y:S02]  /*7dc0*/  HADD2.F32 R53, -RZ, R32.H0_H0 ;  /* 0x20000020ff357230 */ /* 0x000fe40000004100 */
[----:B------:R-:W-:Y:S01]  /*7dd0*/  FADD.FTZ R64, R63, -R64 ;  /* 0x800000403f407221 */ /* 0x000fe20000010000 */
        /* <DEDUP_REMOVED lines=28> */
.L_x_877:
[----:B------:R-:W-:Y:S05]  /*7fa0*/  @!P1 BRA `(.L_x_879) ;  /* 0x0000000000e89947 */ /* 0x000fea0003800000 */
[-CC-:B------:R-:W-:Y:S01]  /*7fb0*/  FFMA.FTZ R71, R71, R160.reuse, R159.reuse ;  /* 0x000000a047477223 */ /* 0x180fe2000001009f */
[-CC-:B------:R-:W-:Y:S01]  /*7fc0*/  FFMA.FTZ R58, R58, R160.reuse, R159.reuse ;  /* 0x000000a03a3a7223 */ /* 0x180fe2000001009f */
[-CC-:B------:R-:W-:Y:S01]  /*7fd0*/  FFMA.FTZ R68, R68, R160.reuse, R159.reuse ;  /* 0x000000a044447223 */ /* 0x180fe2000001009f */
[----:B------:R-:W-:Y:S01]  /*7fe0*/  FFMA.FTZ R66, R66, R160, R159 ;  /* 0x000000a042427223 */ /* 0x000fe2000001009f */
[----:B------:R-:W-:Y:S01]  /*7ff0*/  FADD.FTZ R70, R70, -R71 ;  /* 0x8000004746467221 */ /* 0x000fe20000010000 */
[----:B------:R-:W-:Y:S01]  /*8000*/  FADD.FTZ R58, R57, -R58 ;  /* 0x8000003a393a7221 */ /* 0x000fe20000010000 */
[----:B------:R-:W-:Y:S01]  /*8010*/  FADD.FTZ R68, R69, -R68 ;  /* 0x8000004445447221 */ /* 0x000fe20000010000 */
[----:B------:R-:W-:Y:S01]  /*8020*/  ISETP.GE.U32.AND P2, PT, R104, RZ, PT ;  /* 0x000000ff6800720c */ /* 0x000fe20003f46070 */
[----:B------:R-:W-:Y:S01]  /*8030*/  FMUL.FTZ R57, R131, R70 ;  /* 0x0000004683397220 */ /* 0x000fe20000410000 */
[-CC-:B------:R-:W-:Y:S01]  /*8040*/  FFMA.FTZ R62, R62, R160.reuse, R159.reuse ;  /* 0x000000a03e3e7223 */ /* 0x180fe2000001009f */
[----:B------:R-:W-:Y:S01]  /*8050*/  FADD.FTZ R66, R65, -R66 ;  /* 0x8000004241427221 */ /* 0x000fe20000010000 */
[--C-:B------:R-:W-:Y:S01]  /*8060*/  FFMA.FTZ R56, R56, R160, R159.reuse ;  /* 0x000000a038387223 */ /* 0x100fe2000001009f */
[----:B------:R-:W-:Y:S01]  /*8070*/  FMUL.FTZ R68, R131, R68 ;  /* 0x0000004483447220 */ /* 0x000fe20000410000 */
[----:B0-----:R-:W-:Y:S01]  /*8080*/  FMUL.FTZ R48, R57, UR6 ;  /* 0x0000000639307c20 */ /* 0x001fe20008410000 */
[----:B------:R-:W-:Y:S01]  /*8090*/  ISETP.GE.U32.AND.EX P2, PT, R105, 0x1000000, PT, P2 ;  /* 0x010000006900780c */ /* 0x000fe20003f46120 */
[----:B------:R-:W-:Y:S01]  /*80a0*/  FADD.FTZ R62, R61, -R62 ;  /* 0x8000003e3d3e7221 */ /* 0x000fe20000010000 */
[----:B------:R-:W-:Y:S01]  /*80b0*/  FMUL.FTZ R50, R131, R66 ;  /* 0x0000004283327220 */ /* 0x000fe20000410000 */
[----:B------:R-:W-:Y:S01]  /*80c0*/  FADD.FTZ R56, R67, -R56 ;  /* 0x8000003843387221 */ /* 0x000fe20000010000 */
[-CC-:B------:R-:W-:Y:S01]  /*80d0*/  FFMA.FTZ R60, R60, R160.reuse, R159.reuse ;  /* 0x000000a03c3c7223 */ /* 0x180fe2000001009f */
[----:B------:R-:W-:Y:S01]  /*80e0*/  FFMA.FTZ R64, R64, R160, R159 ;  /* 0x000000a040407223 */ /* 0x000fe2000001009f */
[----:B------:R-:W-:Y:S01]  /*80f0*/  FMUL.FTZ R0, R68, UR6 ;  /* 0x0000000644007c20 */ /* 0x000fe20008410000 */
[----:B------:R-:W-:Y:S01]  /*8100*/  LOP3.LUT P5, RZ, R105, 0xff0000, RZ, 0xc0, !PT ;  /* 0x00ff000069ff7812 */ /* 0x000fe200078ac0ff */
[----:B------:R-:W-:Y:S01]  /*8110*/  FMUL.FTZ R49, R131, R62 ;  /* 0x0000003e83317220 */ /* 0x000fe20000410000 */
[----:B------:R-:W-:Y:S01]  /*8120*/  FSEL R66, R48, RZ, P2 ;  /* 0x000000ff30427208 */ /* 0x000fe20001000000 */
[----:B------:R-:W-:Y:S01]  /*8130*/  FMUL.FTZ R48, R50, UR6 ;  /* 0x0000000632307c20 */ /* 0x000fe20008410000 */
[----:B------:R-:W-:Y:S01]  /*8140*/  LOP3.LUT P6, RZ, R105, 0xff, RZ, 0xc0, !PT ;  /* 0x000000ff69ff7812 */ /* 0x000fe200078cc0ff */
[----:B------:R-:W-:Y:S01]  /*8150*/  FMUL.FTZ R55, R131, R56 ;  /* 0x0000003883377220 */ /* 0x000fe20000410000 */
[----:B------:R-:W-:Y:S01]  /*8160*/  FADD.FTZ R60, R59, -R60 ;  /* 0x8000003c3b3c7221 */ /* 0x000fe20000010000 */
[----:B------:R-:W-:Y:S01]  /*8170*/  FADD.FTZ R64, R63, -R64 ;  /* 0x800000403f407221 */ /* 0x000fe20000010000 */
[----:B------:R-:W-:Y:S01]  /*8180*/  FSEL R61, R0, RZ, P5 ;  /* 0x000000ff003d7208 */ /* 0x000fe20002800000 */
[----:B------:R-:W-:Y:S01]  /*8190*/  FMUL.FTZ R0, R49, UR6 ;  /* 0x0000000631007c20 */ /* 0x000fe20008410000 */
[----:B------:R-:W-:Y:S01]  /*81a0*/  FMUL.FTZ R51, R55, UR6 ;  /* 0x0000000637337c20 */ /* 0x000fe20008410000 */
[----:B------:R-:W-:Y:S01]  /*81b0*/  LOP3.LUT P5, RZ, R104, 0xff0000, RZ, 0xc0, !PT ;  /* 0x00ff000068ff7812 */ /* 0x000fe200078ac0ff */
        /* <DEDUP_REMOVED lines=22> */
[----:B------:R-:W-:-:S02]  /*8320*/  F2FP.F16.F32.PACK_AB R53, R53, R56 ;  /* 0x000000383535723e */ /* 0x000fc400000000ff */
[----:B------:R-:W-:Y:S01]  /*8330*/  F2FP.F16.F32.PACK_AB R52, R57, R0 ;  /* 0x000000003934723e */ /* 0x000fe200000000ff */
[----:B------:R-:W-:Y:S06]  /*8340*/  BRA `(.L_x_875) ;  /* 0x0000000000d47947 */ /* 0x000fec0003800000 */
.L_x_879:
[-CC-:B------:R-:W-:Y:S01]  /*8350*/  FFMA.FTZ R68, R68, R160.reuse, R159.reuse ;  /* 0x000000a044447223 */ /* 0x180fe2000001009f */
[-CC-:B------:R-:W-:Y:S01]  /*8360*/  FFMA.FTZ R71, R71, R160.reuse, R159.reuse ;  /* 0x000000a047477223 */ /* 0x180fe2000001009f */
[-CC-:B------:R-:W-:Y:S01]  /*8370*/  FFMA.FTZ R62, R62, R160.reuse, R159.reuse ;  /* 0x000000a03e3e7223 */ /* 0x180fe2000001009f */
[-C--:B------:R-:W-:Y:S01]  /*8380*/  FFMA.FTZ R66, R66, R160.reuse, R159 ;  /* 0x000000a042427223 */ /* 0x080fe2000001009f */
[----:B------:R-:W-:Y:S01]  /*8390*/  FADD.FTZ R68, R69, -R68 ;  /* 0x8000004445447221 */ /* 0x000fe20000010000 */
[----:B------:R-:W-:Y:S01]  /*83a0*/  FADD.FTZ R70, R70, -R71 ;  /* 0x8000004746467221 */ /* 0x000fe20000010000 */
[--C-:B------:R-:W-:Y:S01]  /*83b0*/  FFMA.FTZ R56, R56, R160, R159.reuse ;  /* 0x000000a038387223 */ /* 0x100fe2000001009f */
        /* <DEDUP_REMOVED lines=20> */
[----:B------:R-:W-:Y:S01]  /*8500*/  FSEL R70, R70, RZ, P2 ;  /* 0x000000ff46467208 */ /* 0x000fe20001000000 */
[----:B------:R-:W-:Y:S01]  /*8510*/  FMUL.FTZ R56, R56, UR6 ;  /* 0x0000000638387c20 */ /* 0x000fe20008410000 */
[----:B0-----:R-:W-:Y:S01]  /*8520*/  FSEL R55, R68, RZ, P5 ;  /* 0x000000ff44377208 */ /* 0x001fe20002800000 */
        /* <DEDUP_REMOVED lines=22> */
[----:B------:R-:W-:-:S07]  /*8690*/  F2FP.F16.F32.PACK_AB R52, R57, R52 ;  /* 0x000000343934723e */ /* 0x000fce00000000ff */
.L_x_875:
        /* <DEDUP_REMOVED lines=13> */
.L_x_854:
        /* <DEDUP_REMOVED lines=46> */
.L_x_853:
[----:B------:R-:W-:Y:S05]  /*8a50*/  BSYNC B0 ;  /* 0x0000000000007941 */ /* 0x000fea0003800000 */
.L_x_852:
[----:B------:R-:W0:Y:S01]  /*8a60*/  S2R R60, SR_TID.X ;  /* 0x00000000003c7919 */ /* 0x000e220000002100 */
[----:B------:R-:W-:Y:S01]  /*8a70*/  MOV R2, 0x400 ;  /* 0x0000040000027802 */ /* 0x000fe20000000f00 */
[----:B------:R-:W-:Y:S05]  /*8a80*/  WARPSYNC.ALL ;  /* 0x0000000000007948 */ /* 0x000fea0003800000 */
[----:B------:R-:W1:Y:S01]  /*8a90*/  S2R R3, SR_CgaCtaId ;  /* 0x0000000000037919 */ /* 0x000e620000008800 */
[----:B------:R-:W2:Y:S01]  /*8aa0*/  LDCU.128 UR20, c[0x0][0x440] ;  /* 0x00008800ff1477ac */ /* 0x000ea20008000c00 */
[----:B0-----:R-:W-:Y:S02]  /*8ab0*/  SHF.R.U32.HI R0, RZ, 0x5, R60 ;  /* 0x00000005ff007819 */ /* 0x001fe4000001163c */
        /* <DEDUP_REMOVED lines=14> */
[----:B------:R-:W3:Y:S04]  /*8ba0*/  LDS R17, [R3+0x400] ;  /* 0x0004000003117984 */ /* 0x000ee80000000800 */
[----:B------:R-:W4:Y:S04]  /*8bb0*/  LDS R12, [R3+0x600] ;  /* 0x00060000030c7984 */ /* 0x000f280000000800 */
[----:B------:R-:W5:Y:S04]  /*8bc0*/  LDS R19, [R3+0xc00] ;  /* 0x000c000003137984 */ /* 0x000f680000000800 */
        /* <DEDUP_REMOVED lines=9> */
[----:B---3--:R-:W-:-:S03]  /*8c60*/  FADD.FTZ R17, RZ, R17 ;  /* 0x00000011ff117221 */ /* 0x008fc60000010000 */
[----:B------:R-:W3:Y:S01]  /*8c70*/  LDS R29, [R3+0x1800] ;  /* 0x00180000031d7984 */ /* 0x000ee20000000800 */
[----:B----4-:R-:W-:-:S03]  /*8c80*/  FADD.FTZ R12, RZ, R12 ;  /* 0x0000000cff0c7221 */ /* 0x010fc60000010000 */
[----:B------:R-:W4:Y:S01]  /*8c90*/  LDS R31, [R3+0x1a00] ;  /* 0x001a0000031f7984 */ /* 0x000f220000000800 */
[----:B-----5:R-:W-:-:S03]  /*8ca0*/  FADD.FTZ R2, R2, R19 ;  /* 0x0000001302027221 */ /* 0x020fc60000010000 */
[----:B------:R-:W5:Y:S01]  /*8cb0*/  LDS R22, [R3+0x1c00] ;  /* 0x001c000003167984 */ /* 0x000f620000000800 */
[----:B--2---:R-:W-:-:S03]  /*8cc0*/  FADD.FTZ R16, R16, R21 ;  /* 0x0000001510107221 */ /* 0x004fc60000010000 */
[----:B------:R-:W2:Y:S01]  /*8cd0*/  LDS R41, [R3+0x1e00] ;  /* 0x001e000003297984 */ /* 0x000ea20000000800 */
[----:B------:R-:W-:-:S03]  /*8ce0*/  FADD.FTZ R17, R17, R18 ;  /* 0x0000001211117221 */ /* 0x000fc60000010000 */
[----:B------:R-:W2:Y:S01]  /*8cf0*/  LDS R28, [R3+0x2000] ;  /* 0x00200000031c7984 */ /* 0x000ea20000000800 */
[----:B------:R-:W-:-:S03]  /*8d00*/  FADD.FTZ R12, R12, R15 ;  /* 0x0000000f0c0c7221 */ /* 0x000fc60000010000 */
[----:B------:R-:W2:Y:S01]  /*8d10*/  LDS R19, [R3+0x2200] ;  /* 0x0022000003137984 */ /* 0x000ea20000000800 */
[----:B------:R-:W-:-:S03]  /*8d20*/  FADD.FTZ R13, RZ, R13 ;  /* 0x0000000dff0d7221 */ /* 0x000fc60000010000 */
[----:B------:R-:W2:Y:S01]  /*8d30*/  LDS R21, [R3+0x2400] ;  /* 0x0024000003157984 */ /* 0x000ea20000000800 */
[----:B------:R-:W-:-:S03]  /*8d40*/  FADD.FTZ R14, RZ, R14 ;  /* 0x0000000eff0e7221 */ /* 0x000fc60000010000 */
[----:B------:R-:W2:Y:S04]  /*8d50*/  LDS R43, [R3+0x2600] ;  /* 0x00260000032b7984 */ /* 0x000ea80000000800 */
[----:B------:R-:W2:Y:S01]  /*8d60*/  LDS R30, [R3+0x2800] ;  /* 0x00280000031e7984 */ /* 0x000ea20000000800 */
[----:B0-----:R-:W-:-:S03]  /*8d70*/  FADD.FTZ R13, R13, R20 ;  /* 0x000000140d0d7221 */ /* 0x001fc60000010000 */
[----:B------:R-:W0:Y:S01]  /*8d80*/  LDS R45, [R3+0x2a00] ;  /* 0x002a0000032d7984 */ /* 0x000e220000000800 */
[----:B-1----:R-:W-:-:S03]  /*8d90*/  FADD.FTZ R14, R14, R23 ;  /* 0x000000170e0e7221 */ /* 0x002fc60000010000 */
[----:B------:R-:W1:Y:S01]  /*8da0*/  LDS R18, [R3+0x2c00] ;  /* 0x002c000003127984 */ /* 0x000e620000000800 */
[----:B---3--:R-:W-:-:S03]  /*8db0*/  FADD.FTZ R2, R2, R29 ;  /* 0x0000001d02027221 */ /* 0x008fc60000010000 */
[----:B------:R-:W3:Y:S01]  /*8dc0*/  LDS R15, [R3+0x2e00] ;  /* 0x002e0000030f7984 */ /* 0x000ee20000000800 */
[----:B----4-:R-:W-:Y:S01]  /*8dd0*/  FADD.FTZ R16, R16, R31 ;  /* 0x0000001f10107221 */ /* 0x010fe20000010000 */
[----:B------:R-:W-:Y:S01]  /*8de0*/  BAR.SYNC.DEFER_BLOCKING 0x0 ;  /* 0x0000000000007b1d */ /* 0x000fe20000010000 */
[----:B-----5:R-:W-:Y:S01]  /*8df0*/  FADD.FTZ R17, R17, R22 ;  /* 0x0000001611117221 */ /* 0x020fe20000010000 */
[----:B--2---:R-:W-:Y:S01]  /*8e00*/  FADD.FTZ R12, R12, R41 ;  /* 0x000000290c0c7221 */ /* 0x004fe20000010000 */
[----:B------:R-:W-:Y:S01]  /*8e10*/  FADD.FTZ R13, R13, R28 ;  /* 0x0000001c0d0d7221 */ /* 0x000fe20000010000 */
[----:B------:R-:W-:Y:S01]  /*8e20*/  FADD.FTZ R14, R14, R19 ;  /* 0x000000130e0e7221 */ /* 0x000fe20000010000 */
[----:B------:R-:W-:Y:S01]  /*8e30*/  FADD.FTZ R21, R2, R21 ;  /* 0x0000001502157221 */ /* 0x000fe20000010000 */
[----:B------:R-:W-:Y:S01]  /*8e40*/  FADD.FTZ R43, R16, R43 ;  /* 0x0000002b102b7221 */ /* 0x000fe20000010000 */
[----:B------:R2:W-:Y:S01]  /*8e50*/  STS.128 [R0], R32 ;  /* 0x0000002000007388 */ /* 0x0005e20000000c00 */
[----:B------:R-:W-:-:S03]  /*8e60*/  FADD.FTZ R17, R17, R30 ;  /* 0x0000001e11117221 */ /* 0x000fc60000010000 */
[----:B------:R4:W-:Y:S01]  /*8e70*/  STS.128 [R0+0x10], R36 ;  /* 0x0000102400007388 */ /* 0x0009e20000000c00 */
[----:B0-----:R-:W-:-:S03]  /*8e80*/  FADD.FTZ R45, R12, R45 ;  /* 0x0000002d0c2d7221 */ /* 0x001fc60000010000 */
[----:B------:R-:W-:Y:S01]  /*8e90*/  STS.128 [R0+0x400], R48 ;  /* 0x0004003000007388 */ /* 0x000fe20000000c00 */
[----:B-1----:R-:W-:-:S03]  /*8ea0*/  FADD.FTZ R13, R13, R18 ;  /* 0x000000120d0d7221 */ /* 0x002fc60000010000 */
[----:B------:R-:W-:Y:S01]  /*8eb0*/  STS.128 [R0+0x410], R8 ;  /* 0x0004100800007388 */ /* 0x000fe20000000c00 */
[----:B---3--:R-:W-:-:S03]  /*8ec0*/  FADD.FTZ R15, R14, R15 ;  /* 0x0000000f0e0f7221 */ /* 0x008fc60000010000 */
[----:B------:R-:W-:Y:S01]  /*8ed0*/  STS.128 [R0+0x800], R4 ;  /* 0x0008000400007388 */ /* 0x000fe20000000c00 */
[----:B--2---:R-:W4:Y:S03]  /*8ee0*/  LDC R32, c[0x0][0x388] ;  /* 0x0000e200ff207b82 */ /* 0x004f260000000800 */
[----:B------:R-:W-:Y:S05]  /*8ef0*/  STS.128 [R0+0x810], R24 ;  /* 0x0008101800007388 */ /* 0x000fea0000000c00 */
[----:B------:R-:W-:Y:S01]  /*8f00*/  BAR.SYNC.DEFER_BLOCKING 0x0 ;  /* 0x0000000000007b1d */ /* 0x000fe20000010000 */
[----:B----4-:R-:W-:-:S05]  /*8f10*/  IMAD R37, R32, UR9, RZ ;  /* 0x0000000920257c24 */ /* 0x010fca000f8e02ff */
[----:B------:R-:W-:Y:S01]  /*8f20*/  IADD3 R18, P0, PT, R37, R60, RZ ;  /* 0x0000003c25127210 */ /* 0x000fe20007f1e0ff */
[----:B------:R-:W0:Y:S03]  /*8f30*/  LDS R40, [R3] ;  /* 0x0000000003287984 */ /* 0x000e260000000800 */
[----:B------:R-:W-:Y:S01]  /*8f40*/  IADD3.X R37, PT, PT, RZ, RZ, RZ, P0, !PT ;  /* 0x000000ffff257210 */ /* 0x000fe200007fe4ff */
[----:B------:R-:W1:Y:S01]  /*8f50*/  LDS R20, [R3+0x200] ;  /* 0x0002000003147984 */ /* 0x000e620000000800 */
[C---:B------:R-:W-:Y:S02]  /*8f60*/  SHF.L.U32 R14, R18.reuse, 0x2, RZ ;  /* 0x00000002120e7819 */ /* 0x040fe400000006ff */
[----:B------:R-:W-:Y:S01]  /*8f70*/  SHF.L.U64.HI R18, R18, 0x2, R37 ;  /* 0x0000000212127819 */ /* 0x000fe20000010225 */
[----:B------:R-:W2:Y:S01]  /*8f80*/  LDS R23, [R3+0xc00] ;  /* 0x000c000003177984 */ /* 0x000ea20000000800 */
[----:B------:R-:W-:-:S03]  /*8f90*/  IADD3 R2, P0, PT, R14, UR22, RZ ;  /* 0x000000160e027c10 */ /* 0x000fc6000ff1e0ff */
        /* <DEDUP_REMOVED lines=20> */
[----:B------:R-:W-:-:S03]  /*90e0*/  FADD.FTZ R8, R8, R9 ;  /* 0x0000000908087221 */ /* 0x000fc60000010000 */
[----:B------:R-:W5:Y:S01]  /*90f0*/  LDS R10, [R3+0x1600] ;  /* 0x00160000030a7984 */ /* 0x000f620000000800 */
[----:B------:R-:W-:Y:S01]  /*9100*/  FADD.FTZ R23, R23, R4 ;  /* 0x0000000417177221 */ /* 0x000fe20000010000 */
[----:B------:R-:W-:Y:S02]  /*9110*/  IADD3 R4, P1, PT, R14, UR20, RZ ;  /* 0x000000140e047c10 */ /* 0x000fe4000ff3e0ff */
[----:B------:R-:W5:Y:S01]  /*9120*/  LDS R31, [R3+0x2800] ;  /* 0x00280000031f7984 */ /* 0x000f620000000800 */
[----:B------:R-:W-:-:S03]  /*9130*/  FADD.FTZ R5, R5, R22 ;  /* 0x0000001605057221 */ /* 0x000fc60000010000 */
[----:B------:R-:W5:Y:S01]  /*9140*/  LDS R29, [R3+0x2000] ;  /* 0x00200000031d7984 */ /* 0x000f620000000800 */
[----:B------:R-:W-:-:S03]  /*9150*/  FADD.FTZ R6, RZ, R6 ;  /* 0x00000006ff067221 */ /* 0x000fc60000010000 */
[----:B------:R-:W5:Y:S01]  /*9160*/  LDS R33, [R3+0x2a00] ;  /* 0x002a000003217984 */ /* 0x000f620000000800 */
[----:B------:R-:W-:-:S03]  /*9170*/  FADD.FTZ R0, R0, R11 ;  /* 0x0000000b00007221 */ /* 0x000fc60000010000 */
[----:B------:R-:W5:Y:S01]  /*9180*/  LDS R12, [R3+0x2200] ;  /* 0x00220000030c7984 */ /* 0x000f620000000800 */
[----:B0-----:R-:W-:-:S03]  /*9190*/  FADD.FTZ R7, RZ, R7 ;  /* 0x00000007ff077221 */ /* 0x001fc60000010000 */
[----:B------:R-:W0:Y:S01]  /*91a0*/  LDS R35, [R3+0x2c00] ;  /* 0x002c000003237984 */ /* 0x000e220000000800 */
[----:B-1----:R-:W-:-:S03]  /*91b0*/  FADD.FTZ R8, R8, R25 ;  /* 0x0000001908087221 */ /* 0x002fc60000010000 */
        /* <DEDUP_REMOVED lines=27> */
.L_x_855:
        /* <DEDUP_REMOVED lines=8> */
.L_x_882:
[----:B------:R-:W-:Y:S05]  /*93f0*/  BSYNC B2 ;  /* 0x0000000000027941 */ /* 0x000fea0003800000 */
.L_x_881:
[----:B------:R-:W-:Y:S01]  /*9400*/  FADD.FTZ R159, R159, R52 ;  /* 0x000000349f9f7221 */ /* 0x000fe20000010000 */
[----:B------:R-:W-:Y:S01]  /*9410*/  HFMA2 R164, -RZ, RZ, 0, 5.9604644775390625e-08 ;  /* 0x00000001ffa47431 */ /* 0x000fe200000001ff */
[----:B------:R-:W-:Y:S02]  /*9420*/  MOV R52, R54 ;  /* 0x0000003600347202 */ /* 0x000fe40000000f00 */
[----:B------:R-:W-:Y:S02]  /*9430*/  MOV R165, 0x1f ;  /* 0x0000001f00a57802 */ /* 0x000fe40000000f00 */
[----:B------:R-:W-:-:S07]  /*9440*/  MOV R160, 0xffffffff ;  /* 0xffffffff00a07802 */ /* 0x000fce0000000f00 */
[----:B------:R-:W-:Y:S05]  /*9450*/  WARPSYNC.COLLECTIVE R160, `(.L_x_883) ;  /* 0x00000000a0087348 */ /* 0x000fea0003c00000 */
[----:B------:R0:W1:Y:S02]  /*9460*/  SHFL.BFLY P2, R52, R52, R164, R165 ;  /* 0x0c0000a434347389 */ /* 0x00006400000400a5 */
[----:B01----:R-:W-:Y:S05]  /*9470*/  ENDCOLLECTIVE ;  /* 0x000000000000791b */ /* 0x003fea0003800000 */
.L_x_883:
[----:B------:R-:W-:Y:S01]  /*9480*/  HFMA2 R164, -RZ, RZ, 0, 1.1920928955078125e-07 ;  /* 0x00000002ffa47431 */ /* 0x000fe200000001ff */
[----:B------:R-:W-:Y:S02]  /*9490*/  MOV R161, R52 ;  /* 0x0000003400a17202 */ /* 0x000fe40000000f00 */
[----:B------:R-:W-:-:S03]  /*94a0*/  MOV R52, R159 ;  /* 0x0000009f00347202 */ /* 0x000fc60000000f00 */
[----:B------:R-:W-:-:S07]  /*94b0*/  FADD.FTZ R54, R54, R161 ;  /* 0x000000a136367221 */ /* 0x000fce0000010000 */
[----:B------:R-:W-:Y:S05]  /*94c0*/  WARPSYNC.COLLECTIVE R160, `(.L_x_884) ;  /* 0x00000000a0087348 */ /* 0x000fea0003c00000 */
[----:B------:R0:W1:Y:S02]  /*94d0*/  SHFL.BFLY P2, R52, R52, R164, R165 ;  /* 0x0c0000a434347389 */ /* 0x00006400000400a5 */
[----:B01----:R-:W-:Y:S05]  /*94e0*/  ENDCOLLECTIVE ;  /* 0x000000000000791b */ /* 0x003fea0003800000 */
.L_x_884:
[----:B------:R-:W-:Y:S02]  /*94f0*/  MOV R161, R52 ;  /* 0x0000003400a17202 */ /* 0x000fe40000000f00 */
[----:B------:R-:W-:-:S03]  /*9500*/  MOV R52, R54 ;  /* 0x0000003600347202 */ /* 0x000fc60000000f00 */
[----:B------:R-:W-:-:S07]  /*9510*/  FADD.FTZ R161, R159, R161 ;  /* 0x000000a19fa17221 */ /* 0x000fce0000010000 */
[----:B------:R-:W-:Y:S05]  /*9520*/  WARPSYNC.COLLECTIVE R160, `(.L_x_885) ;  /* 0x00000000a0087348 */ /* 0x000fea0003c00000 */
[----:B------:R0:W1:Y:S02]  /*9530*/  SHFL.BFLY P2, R52, R52, R164, R165 ;  /* 0x0c0000a434347389 */ /* 0x00006400000400a5 */
[----:B01----:R-:W-:Y:S05]  /*9540*/  ENDCOLLECTIVE ;  /* 0x000000000000791b */ /* 0x003fea0003800000 */
.L_x_885:
[----:B------:R-:W-:Y:S01]  /*9550*/  HFMA2 R164, -RZ, RZ, 0, 2.384185791015625e-07 ;  /* 0x00000004ffa47431 */ /* 0x000fe200000001ff */
[----:B------:R-:W-:Y:S02]  /*9560*/  MOV R159, R52 ;  /* 0x00000034009f7202 */ /* 0x000fe40000000f00 */
[----:B------:R-:W-:-:S03]  /*9570*/  MOV R52, R161 ;  /* 0x000000a100347202 */ /* 0x000fc60000000f00 */
[----:B------:R-:W-:-:S07]  /*9580*/  FADD.FTZ R54, R54, R159 ;  /* 0x0000009f36367221 */ /* 0x000fce0000010000 */
[----:B------:R-:W-:Y:S05]  /*9590*/  WARPSYNC.COLLECTIVE R160, `(.L_x_886) ;  /* 0x00000000a0087348 */ /* 0x000fea0003c00000 */
[----:B------:R0:W1:Y:S02]  /*95a0*/  SHFL.BFLY P2, R52, R52, R164, R165 ;  /* 0x0c0000a434347389 */ /* 0x00006400000400a5 */
[----:B01----:R-:W-:Y:S05]  /*95b0*/  ENDCOLLECTIVE ;  /* 0x000000000000791b */ /* 0x003fea0003800000 */
.L_x_886:
[----:B------:R-:W-:Y:S01]  /*95c0*/  FADD.FTZ R161, R161, R52 ;  /* 0x00000034a1a17221 */ /* 0x000fe20000010000 */
[----:B------:R-:W-:-:S07]  /*95d0*/  MOV R52, R54 ;  /* 0x0000003600347202 */ /* 0x000fce0000000f00 */
[----:B------:R-:W-:Y:S05]  /*95e0*/  WARPSYNC.COLLECTIVE R160, `(.L_x_887) ;  /* 0x00000000a0087348 */ /* 0x000fea0003c00000 */
[----:B------:R0:W1:Y:S02]  /*95f0*/  SHFL.BFLY P2, R52, R52, R164, R165 ;  /* 0x0c0000a434347389 */ /* 0x00006400000400a5 */
[----:B01----:R-:W-:Y:S05]  /*9600*/  ENDCOLLECTIVE ;  /* 0x000000000000791b */ /* 0x003fea0003800000 */
.L_x_887:
[----:B------:R-:W-:Y:S01]  /*9610*/  HFMA2 R164, -RZ, RZ, 0, 4.76837158203125e-07 ;  /* 0x00000008ffa47431 */ /* 0x000fe200000001ff */
[----:B------:R-:W-:Y:S02]  /*9620*/  MOV R159, R52 ;  /* 0x00000034009f7202 */ /* 0x000fe40000000f00 */
[----:B------:R-:W-:-:S03]  /*9630*/  MOV R52, R161 ;  /* 0x000000a100347202 */ /* 0x000fc60000000f00 */
[----:B------:R-:W-:-:S07]  /*9640*/  FADD.FTZ R159, R54, R159 ;  /* 0x0000009f369f7221 */ /* 0x000fce0000010000 */
[----:B------:R-:W-:Y:S05]  /*9650*/  WARPSYNC.COLLECTIVE R160, `(.L_x_888) ;  /* 0x00000000a0087348 */ /* 0x000fea0003c00000 */
[----:B------:R0:W1:Y:S02]  /*9660*/  SHFL.BFLY P2, R52, R52, R164, R165 ;  /* 0x0c0000a434347389 */ /* 0x00006400000400a5 */
[----:B01----:R-:W-:Y:S05]  /*9670*/  ENDCOLLECTIVE ;  /* 0x000000000000791b */ /* 0x003fea0003800000 */
.L_x_888:
[----:B------:R-:W-:Y:S01]  /*9680*/  FADD.FTZ R161, R161, R52 ;  /* 0x00000034a1a17221 */ /* 0x000fe20000010000 */
[----:B------:R-:W-:-:S07]  /*9690*/  MOV R52, R159 ;  /* 0x0000009f00347202 */ /* 0x000fce0000000f00 */
[----:B------:R-:W-:Y:S05]  /*96a0*/  WARPSYNC.COLLECTIVE R160, `(.L_x_889) ;  /* 0x00000000a0087348 */ /* 0x000fea0003c00000 */
[----:B------:R0:W1:Y:S02]  /*96b0*/  SHFL.BFLY P2, R52, R52, R164, R165 ;  /* 0x0c0000a434347389 */ /* 0x00006400000400a5 */
[----:B01----:R-:W-:Y:S05]  /*96c0*/  ENDCOLLECTIVE ;  /* 0x000000000000791b */ /* 0x003fea0003800000 */
.L_x_889:
[----:B------:R-:W-:Y:S02]  /*96d0*/  HFMA2 R164, -RZ, RZ, 0, 9.5367431640625e-07 ;  /* 0x00000010ffa47431 */ /* 0x000fe400000001ff */
[----:B------:R-:W-:Y:S01]  /*96e0*/  FADD.FTZ R159, R159, R52 ;  /* 0x000000349f9f7221 */ /* 0x000fe20000010000 */
[----:B------:R-:W-:-:S07]  /*96f0*/  MOV R52, R161 ;  /* 0x000000a100347202 */ /* 0x000fce0000000f00 */
[----:B------:R-:W-:Y:S05]  /*9700*/  WARPSYNC.COLLECTIVE R160, `(.L_x_890) ;  /* 0x00000000a0087348 */ /* 0x000fea0003c00000 */
[----:B------:R0:W1:Y:S02]  /*9710*/  SHFL.BFLY P2, R52, R52, R164, R165 ;  /* 0x0c0000a434347389 */ /* 0x00006400000400a5 */
[----:B01----:R-:W-:Y:S05]  /*9720*/  ENDCOLLECTIVE ;  /* 0x000000000000791b */ /* 0x003fea0003800000 */
.L_x_890:
[----:B------:R-:W-:Y:S02]  /*9730*/  MOV R54, R52 ;  /* 0x0000003400367202 */ /* 0x000fe40000000f00 */
[----:B------:R-:W-:-:S07]  /*9740*/  MOV R52, R159 ;  /* 0x0000009f00347202 */ /* 0x000fce0000000f00 */
[----:B------:R-:W-:Y:S05]  /*9750*/  WARPSYNC.COLLECTIVE R160, `(.L_x_891) ;  /* 0x00000000a0087348 */ /* 0x000fea0003c00000 */
[----:B------:R0:W1:Y:S02]  /*9760*/  SHFL.BFLY P2, R52, R52, R164, R165 ;  /* 0x0c0000a434347389 */ /* 0x00006400000400a5 */
[----:B01----:R-:W-:Y:S05]  /*9770*/  ENDCOLLECTIVE ;  /* 0x000000000000791b */ /* 0x003fea0003800000 */
.L_x_891:
[----:B------:R-:W-:Y:S05]  /*9780*/  BRA `(.L_x_892) ;  /* 0xffffff8000547947 */ /* 0x000fea000383ffff */
.L_x_893:
        /* <DEDUP_REMOVED lines=15> */
.L_x_4945:


//--------------------- .text._ZN10layer_norm31ln_parallel_residual_bwd_kernelINS_13Kernel_traitsIf13__nv_bfloat16S2_S2_fjLj768ELj1ELj4ELj1ELj16ENS_18Kernel_traits_baseILj768EfS2_S2_S2_fjLj128EEEEELb0ELb0ELb0EEEvNS_9BwdParamsE --------------------------
	.section	.text._ZN10layer_norm31ln_parallel_residual_bwd_kernelINS_13Kernel_traitsIf13__nv_bfloat16S2_S2_fjLj768ELj1ELj4ELj1ELj16ENS_18Kernel_traits_baseILj768EfS2_S2_S2_fjLj128EEEEELb0ELb0ELb0EEEvNS_9BwdParamsE,"ax",@progbits
	.align	128
        .global         _ZN10layer_norm31ln_parallel_residual_bwd_kernelINS_13Kernel_traitsIf13__nv_bfloat16S2_S2_fjLj768ELj1ELj4ELj1ELj16ENS_18Kernel_traits_baseILj768EfS2_S2_S2_fjLj128EEEEELb0ELb0ELb0EEEvNS_9BwdParamsE
        .type           _ZN10layer_norm31ln_parallel_residual_bwd_kernelINS_13Kernel_traitsIf13__nv_bfloat16S2_S2_fjLj768ELj1ELj4ELj1ELj16ENS_18Kernel_traits_baseILj768EfS2_S2_S2_fjLj128EEEEELb0ELb0ELb0EEEvNS_9BwdParamsE,@function
        .size           _ZN10layer_norm31ln_parallel_residual_bwd_kernelINS_13Kernel_traitsIf13__nv_bfloat16S2_S2_fjLj768ELj1ELj4ELj1ELj16ENS_18Kernel_traits_baseILj768EfS2_S2_S2_fjLj128EEEEELb0ELb0ELb0EEEvNS_9BwdParamsE,(.L_x_4946 - _ZN10layer_norm31ln_parallel_residual_bwd_kernelINS_13Kernel_traitsIf13__nv_bfloat16S2_S2_fjLj768ELj1ELj4ELj1ELj16ENS_18Kernel_traits_baseILj768EfS2_S2_S2_fjLj128EEEEELb0ELb0ELb0EEEvNS_9BwdParamsE)
        .other          _ZN10layer_norm31ln_parallel_residual_bwd_kernelINS_13Kernel_traitsIf13__nv_bfloat16S2_S2_fjLj768ELj1ELj4ELj1ELj16ENS_18Kernel_traits_baseILj768EfS2_S2_S2_fjLj128EEEEELb0ELb0ELb0EEEvNS_9BwdParamsE,@"STO_CUDA_ENTRY STV_DEFAULT"
_ZN10layer_norm31ln_parallel_residual_bwd_kernelINS_13Kernel_traitsIf13__nv_bfloat16S2_S2_fjLj768ELj1ELj4ELj1ELj16ENS_18Kernel_traits_baseILj768EfS2_S2_S2_fjLj128EEEEELb0ELb0ELb0EEEvNS_9BwdParamsE:
.text._ZN10layer_norm31ln_parallel_residual_bwd_kernelINS_13Kernel_traitsIf13__nv_bfloat16S2_S2_fjLj768ELj1ELj4ELj1ELj16ENS_18Kernel_traits_baseILj768EfS2_S2_S2_fjLj128EEEEELb0ELb0ELb0EEEvNS_9BwdParamsE:
        /* <DEDUP_REMOVED lines=17> */
[----:B0-----:R-:W-:Y:S01]  /*0110*/  LOP3.LUT R3, R2, 0x1f, RZ, 0xc, !PT ;  /* 0x0000001f02037812 */ /* 0x001fe200078e0cff */
[----:B------:R-:W0:Y:S04]  /*0120*/  LDCU.64 UR8, c[0x0][0x478] ;  /* 0x00008f00ff0877ac */ /* 0x000e280008000a00 */
[----:B------:R-:W0:Y:S01]  /*0130*/  LDC.64 R18, c[0x0][0x3d0] ;  /* 0x0000f400ff127b82 */ /* 0x000e220000000a00 */
[----:B------:R-:W-:-:S02]  /*0140*/  LEA.HI.SX32 R4, R0, R3, 0x1d ;  /* 0x0000000300047211 */ /* 0x000fc400078feaff */
[----:B------:R-:W-:Y:S02]  /*0150*/  LOP3.LUT R3, R2, 0x1f, RZ, 0xc0, !PT ;  /* 0x0000001f02037812 */ /* 0x000fe400078ec0ff */
[----:B------:R-:W-:-:S03]  /*0160*/  ISETP.GE.U32.AND P4, PT, R4, 0x20, PT ;  /* 0x000000200400780c */ /* 0x000fc60003f86070 */
[----:B------:R-:W0:Y:S01]  /*0170*/  LDC.64 R20, c[0x0][0x3d8] ;  /* 0x0000f600ff147b82 */ /* 0x000e220000000a00 */
[C---:B------:R-:W-:Y:S02]  /*0180*/  ISETP.GE.U32.AND P0, PT, R4.reuse, 0x40, PT ;  /* 0x000000400400780c */ /* 0x040fe40003f06070 */
[----:B------:R-:W-:Y:S02]  /*0190*/  MOV R23, R3 ;  /* 0x0000000300177202 */ /* 0x000fe40000000f00 */
[----:B------:R-:W-:-:S05]  /*01a0*/  ISETP.GE.U32.AND P1, PT, R4, 0x60, PT ;  /* 0x000000600400780c */ /* 0x000fca0003f26070 */
        /* <DEDUP_REMOVED lines=8> */
[----:B------:R2:W5:Y:S04]  /*0230*/  @P4 LDG.E.128 R32, desc[UR10][R8.64] ;  /* 0x0000000a08204981 */ /* 0x000568000c1e1d00 */
[C---:B0-----:R-:W-:Y:S01]  /*0240*/  @P1 IMAD.WIDE.U32 R10, R23.reuse, 0x20, R18 ;  /* 0x00000020170a1825 */ /* 0x041fe200078e0012 */
[----:B------:R2:W5:Y:S03]  /*0250*/  @P4 LDG.E.128 R36, desc[UR10][R8.64+0x10] ;  /* 0x0000100a08244981 */ /* 0x000566000c1e1d00 */
[----:B------:R-:W-:Y:S01]  /*0260*/  @P1 IMAD.WIDE.U32 R12, R23, 0x20, R20 ;  /* 0x00000020170c1825 */ /* 0x000fe200078e0014 */
[----:B------:R2:W5:Y:S04]  /*0270*/  @P1 LDG.E.128 R56, desc[UR10][R10.64] ;  /* 0x0000000a0a381981 */ /* 0x000568000c1e1d00 */
[----:B------:R2:W5:Y:S04]  /*0280*/  @P1 LDG.E.128 R60, desc[UR10][R10.64+0x10] ;  /* 0x0000100a0a3c1981 */ /* 0x000568000c1e1d00 */
[----:B------:R2:W5:Y:S04]  /*0290*/  @P1 LDG.E.128 R64, desc[UR10][R12.64] ;  /* 0x0000000a0c401981 */ /* 0x000568000c1e1d00 */
[----:B------:R2:W5:Y:S01]  /*02a0*/  @P1 LDG.E.128 R68, desc[UR10][R12.64+0x10] ;  /* 0x0000100a0c441981 */ /* 0x000562000c1e1d00 */
[----:B------:R-:W0:Y:S01]  /*02b0*/  S2UR UR4, SR_CTAID.X ;  /* 0x00000000000479c3 */ /* 0x000e220000002500 */
[----:B------:R-:W-:-:S02]  /*02c0*/  SHF.R.U32.HI R2, RZ, 0x5, R2 ;  /* 0x00000005ff027819 */ /* 0x000fc40000011602 */
[----:B------:R2:W5:Y:S04]  /*02d0*/  @P0 LDG.E.128 R40, desc[UR10][R14.64] ;  /* 0x0000000a0e280981 */ /* 0x000568000c1e1d00 */
[----:B------:R2:W5:Y:S04]  /*02e0*/  @P0 LDG.E.128 R44, desc[UR10][R14.64+0x10] ;  /* 0x0000100a0e2c0981 */ /* 0x000568000c1e1d00 */
[----:B------:R2:W5:Y:S04]  /*02f0*/  @P0 LDG.E.128 R48, desc[UR10][R16.64] ;  /* 0x0000000a10300981 */ /* 0x000568000c1e1d00 */
[----:B------:R2:W5:Y:S01]  /*0300*/  @P0 LDG.E.128 R52, desc[UR10][R16.64+0x10] ;  /* 0x0000100a10340981 */ /* 0x000562000c1e1d00 */
[----:B0-----:R-:W-:-:S06]  /*0310*/  USHF.L.U32 UR4, UR4, 0x2, URZ ;  /* 0x0000000204047899 */ /* 0x001fcc00080006ff */
        /* <DEDUP_REMOVED lines=102> */
.L_x_932:
        /* <DEDUP_REMOVED lines=29> */
[----:B------:R-:W0:Y:S02]  /*0b50*/  @P0 LDC.64 R200, c[0x0][0x438] ;  /* 0x00010e00ffc80b82 */ /* 0x000e240000000a00 */
[----:B0-----:R-:W-:-:S05]  /*0b60*/  @P0 IMAD.WIDE.U32 R200, R0, 0x10, R200 ;  /* 0x0000001000c80825 */ /* 0x001fca00078e00c8 */
[----:B------:R0:W5:Y:S01]  /*0b70*/  @P0 LDG.E.128 R164, desc[UR10][R200.64] ;  /* 0x0000000ac8a40981 */ /* 0x000162000c1e1d00 */
[C---:B---3--:R-:W-:Y:S02]  /*0b80*/  PRMT R219, R189.reuse, 0x7632, R219 ;  /* 0x00007632bddb7816 */ /* 0x048fe400000000db */
[----:B0-----:R-:W-:Y:S02]  /*0b90*/  SHF.L.U32 R201, R189, 0x10, RZ ;  /* 0x00000010bdc97819 */ /* 0x001fe400000006ff */
[----:B------:R-:W-:Y:S02]  /*0ba0*/  PRMT R220, R188, 0x7632, R220 ;  /* 0x00007632bcdc7816 */ /* 0x000fe400000000dc */
[C---:B----4-:R-:W-:Y:S02]  /*0bb0*/  PRMT R222, R192.reuse, 0x7632, R222 ;  /* 0x00007632c0de7816 */ /* 0x050fe400000000de */
[----:B------:R-:W-:Y:S02]  /*0bc0*/  SHF.L.U32 R189, R192, 0x10, RZ ;  /* 0x00000010c0bd7819 */ /* 0x000fe400000006ff */
[----:B------:R-:W-:-:S02]  /*0bd0*/  PRMT R192, R193, 0x7632, R192 ;  /* 0x00007632c1c07816 */ /* 0x000fc400000000c0 */
[----:B------:R-:W-:Y:S02]  /*0be0*/  SHF.L.U32 R193, R193, 0x10, RZ ;  /* 0x00000010c1c17819 */ /* 0x000fe400000006ff */
[----:B--2---:R-:W-:Y:S02]  /*0bf0*/  SHF.L.U32 R225, R185, 0x10, RZ ;  /* 0x00000010b9e17819 */ /* 0x004fe400000006ff */
[----:B------:R-:W-:Y:S02]  /*0c00*/  SHF.L.U32 R223, R188, 0x10, RZ ;  /* 0x00000010bcdf7819 */ /* 0x000fe400000006ff */
[C---:B------:R-:W-:Y:S01]  /*0c10*/  PRMT R188, R191.reuse, 0x7632, R188 ;  /* 0x00007632bfbc7816 */ /* 0x040fe200000000bc */
[----:B------:R-:W-:Y:S01]  /*0c20*/  FADD.FTZ R225, -R230, R225 ;  /* 0x000000e1e6e17221 */ /* 0x000fe20000010100 */
[----:B------:R-:W-:Y:S01]  /*0c30*/  SHF.L.U32 R241, R191, 0x10, RZ ;  /* 0x00000010bff17819 */ /* 0x000fe200000006ff */
[----:B------:R-:W-:Y:S01]  /*0c40*/  FMUL.FTZ R233, R34, R193 ;  /* 0x000000c122e97220 */ /* 0x000fe20000410000 */
[----:B------:R-:W-:-:S02]  /*0c50*/  PRMT R191, R195, 0x7632, R191 ;  /* 0x00007632c3bf7816 */ /* 0x000fc400000000bf */
[----:B------:R-:W-:Y:S02]  /*0c60*/  SHF.L.U32 R195, R195, 0x10, RZ ;  /* 0x00000010c3c37819 */ /* 0x000fe400000006ff */
[----:B------:R-:W-:Y:S01]  /*0c70*/  PRMT R203, R185, 0x7632, R203 ;  /* 0x00007632b9cb7816 */ /* 0x000fe200000000cb */
[----:B-----5:R-:W-:Y:S01]  /*0c80*/  FMUL.FTZ R227, R198, R225 ;  /* 0x000000e1c6e37220 */ /* 0x020fe20000410000 */
[----:B------:R-:W-:Y:S01]  /*0c90*/  FFMA.FTZ R225, R26, R201, R233 ;  /* 0x000000c91ae17223 */ /* 0x000fe200000100e9 */
[----:B------:R-:W-:Y:S01]  /*0ca0*/  FMUL.FTZ R233, R38, R195 ;  /* 0x000000c326e97220 */ /* 0x000fe20000410000 */
[----:B------:R-:W-:Y:S02]  /*0cb0*/  SHF.L.U32 R203, R203, 0x10, RZ ;  /* 0x00000010cbcb7819 */ /* 0x000fe400000006ff */
[----:B------:R-:W-:Y:S01]  /*0cc0*/  PRMT R202, R184, 0x7632, R202 ;  /* 0x00007632b8ca7816 */ /* 0x000fe200000000ca */
[----:B------:R-:W-:Y:S01]  /*0cd0*/  FFMA.FTZ R200, R30, R241, R233 ;  /* 0x000000f11ec87223 */ /* 0x000fe200000100e9 */
[----:B------:R-:W-:Y:S01]  /*0ce0*/  SHF.L.U32 R221, R184, 0x10, RZ ;  /* 0x00000010b8dd7819 */ /* 0x000fe200000006ff */
[----:B------:R-:W-:Y:S01]  /*0cf0*/  FADD.FTZ R203, -R230, R203 ;  /* 0x000000cbe6cb7221 */ /* 0x000fe20000010100 */
[----:B------:R-:W-:-:S02]  /*0d00*/  PRMT R185, R187, 0x7632, R185 ;  /* 0x00007632bbb97816 */ /* 0x000fc400000000b9 */
[----:B------:R-:W-:Y:S02]  /*0d10*/  SHF.L.U32 R233, R202, 0x10, RZ ;  /* 0x00000010cae97819 */ /* 0x000fe400000006ff */
[C---:B------:R-:W-:Y:S02]  /*0d20*/  PRMT R184, R186.reuse, 0x7632, R184 ;  /* 0x00007632bab87816 */ /* 0x040fe400000000b8 */
[----:B------:R-:W-:Y:S02]  /*0d30*/  SHF.L.U32 R235, R186, 0x10, RZ ;  /* 0x00000010baeb7819 */ /* 0x000fe400000006ff */
[----:B------:R-:W-:Y:S02]  /*0d40*/  SHF.L.U32 R239, R187, 0x10, RZ ;  /* 0x00000010bbef7819 */ /* 0x000fe400000006ff */
[C---:B------:R-:W-:Y:S02]  /*0d50*/  PRMT R186, R190.reuse, 0x7632, R186 ;  /* 0x00007632beba7816 */ /* 0x040fe400000000ba */
[----:B------:R-:W-:Y:S01]  /*0d60*/  SHF.L.U32 R237, R190, 0x10, RZ ;  /* 0x00000010beed7819 */ /* 0x000fe200000006ff */
[----:B------:R-:W-:Y:S01]  /*0d70*/  FMUL.FTZ R224, R198, R203 ;  /* 0x000000cbc6e07220 */ /* 0x000fe20000410000 */
[----:B------:R-:W-:-:S02]  /*0d80*/  PRMT R190, R194, 0x7632, R190 ;  /* 0x00007632c2be7816 */ /* 0x000fc400000000be */
[----:B------:R-:W-:Y:S02]  /*0d90*/  SHF.L.U32 R187, R194, 0x10, RZ ;  /* 0x00000010c2bb7819 */ /* 0x000fe400000006ff */
[----:B------:R-:W-:Y:S01]  /*0da0*/  SHF.L.U32 R192, R192, 0x10, RZ ;  /* 0x00000010c0c07819 */ /* 0x000fe200000006ff */
[----:B------:R-:W-:Y:S01]  /*0db0*/  FADD.FTZ R221, -R230, R221 ;  /* 0x000000dde6dd7221 */ /* 0x000fe20000010100 */
[----:B------:R-:W-:Y:S01]  /*0dc0*/  SHF.L.U32 R194, R222, 0x10, RZ ;  /* 0x00000010dec27819 */ /* 0x000fe200000006ff */
[----:B------:R-:W-:Y:S01]  /*0dd0*/  FADD.FTZ R233, -R230, R233 ;  /* 0x000000e9e6e97221 */ /* 0x000fe20000010100 */
[----:B------:R-:W-:Y:S01]  /*0de0*/  SHF.L.U32 R185, R185, 0x10, RZ ;  /* 0x00000010b9b97819 */ /* 0x000fe200000006ff */
[----:B------:R-:W-:Y:S01]  /*0df0*/  FMUL.FTZ R229, R32, R189 ;  /* 0x000000bd20e57220 */ /* 0x000fe20000410000 */
        /* <DEDUP_REMOVED lines=8> */
[----:B------:R-:W-:Y:S01]  /*0e80*/  FADD.FTZ R185, -R230, R185 ;  /* 0x000000b9e6b97221 */ /* 0x000fe20000010100 */
[-C--:B------:R-:W-:Y:S01]  /*0e90*/  FFMA.FTZ R229, R24, R223.reuse, R229 ;  /* 0x000000df18e57223 */ /* 0x080fe200000100e5 */
[----:B------:R-:W-:Y:S01]  /*0ea0*/  FADD.FTZ R203, -R230, R203 ;  /* 0x000000cbe6cb7221 */ /* 0x000fe20000010100 */
[----:B------:R-:W-:Y:S01]  /*0eb0*/  FADD.FTZ R103, R103, R202 ;  /* 0x000000ca67677221 */ /* 0x000fe20000010000 */
[-C--:B------:R-:W-:Y:S01]  /*0ec0*/  FFMA.FTZ R222, R27, R202.reuse, R222 ;  /* 0x000000ca1bde7223 */ /* 0x080fe200000100de */
[----:B------:R-:W-:Y:S01]  /*0ed0*/  FFMA.FTZ R75, R224, R202, R75 ;  /* 0x000000cae04b7223 */ /* 0x000fe2000001004b */
[----:B------:R-:W-:Y:S01]  /*0ee0*/  SHF.L.U32 R186, R186, 0x10, RZ ;  /* 0x00000010baba7819 */ /* 0x000fe200000006ff */
[----:B------:R-:W-:Y:S01]  /*0ef0*/  FADD.FTZ R100, R100, R223 ;  /* 0x000000df64647221 */ /* 0x000fe20000010000 */
[----:B------:R-:W-:Y:S01]  /*0f00*/  FFMA.FTZ R72, R231, R223, R72 ;  /* 0x000000dfe7487223 */ /* 0x000fe20000010048 */
[----:B------:R-:W-:Y:S01]  /*0f10*/  FADD.FTZ R101, R101, R220 ;  /* 0x000000dc65657221 */ /* 0x000fe20000010000 */
[-C--:B------:R-:W-:Y:S01]  /*0f20*/  FFMA.FTZ R226, R25, R220.reuse, R226 ;  /* 0x000000dc19e27223 */ /* 0x080fe200000100e2 */
[----:B------:R-:W-:Y:S01]  /*0f30*/  FFMA.FTZ R73, R228, R220, R73 ;  /* 0x000000dce4497223 */ /* 0x000fe20000010049 */
[----:B------:R-:W-:Y:S01]  /*0f40*/  FMUL.FTZ R184, R37, R190 ;  /* 0x000000be25b87220 */ /* 0x000fe20000410000 */
[----:B------:R-:W-:Y:S01]  /*0f50*/  FMUL.FTZ R202, R198, R185 ;  /* 0x000000b9c6ca7220 */ /* 0x000fe20000410000 */
[----:B------:R-:W-:Y:S01]  /*0f60*/  FADD.FTZ R223, -R230, R235 ;  /* 0x000000ebe6df7221 */ /* 0x000fe20000010100 */
[----:B------:R-:W-:Y:S01]  /*0f70*/  FMUL.FTZ R220, R198, R203 ;  /* 0x000000cbc6dc7220 */ /* 0x000fe20000410000 */
[----:B------:R-:W-:Y:S01]  /*0f80*/  FADD.FTZ R136, R136, R189 ;  /* 0x000000bd88887221 */ /* 0x000fe20000010000 */
[C---:B------:R-:W-:Y:S01]  /*0f90*/  FFMA.FTZ R116, R231.reuse, R189, R116 ;  /* 0x000000bde7747223 */ /* 0x040fe20000010074 */
[----:B------:R-:W-:Y:S01]  /*0fa0*/  FADD.FTZ R185, RZ, R229 ;  /* 0x000000e5ffb97221 */ /* 0x000fe20000010000 */
[----:B------:R-:W-:Y:S01]  /*0fb0*/  FFMA.FTZ R189, R231, R229, RZ ;  /* 0x000000e5e7bd7223 */ /* 0x000fe200000100ff */
[-C--:B------:R-:W-:Y:S01]  /*0fc0*/  FFMA.FTZ R219, R29, R186.reuse, R184 ;  /* 0x000000ba1ddb7223 */ /* 0x080fe200000100b8 */
[----:B------:R-:W-:Y:S01]  /*0fd0*/  FMUL.FTZ R223, R198, R223 ;  /* 0x000000dfc6df7220 */ /* 0x000fe20000410000 */
[----:B------:R-:W-:Y:S01]  /*0fe0*/  FADD.FTZ R105, R105, R186 ;  /* 0x000000ba69697221 */ /* 0x000fe20000010000 */
[----:B------:R-:W-:Y:S01]  /*0ff0*/  FFMA.FTZ R77, R220, R186, R77 ;  /* 0x000000badc4d7223 */ /* 0x000fe2000001004d */
[----:B------:R-:W-:Y:S01]  /*1000*/  FADD.FTZ R184, R185, R226 ;  /* 0x000000e2b9b87221 */ /* 0x000fe20000010000 */
[----:B------:R-:W-:Y:S01]  /*1010*/  FFMA.FTZ R186, R228, R226, R189 ;  /* 0x000000e2e4ba7223 */ /* 0x000fe200000100bd */
[-C--:B------:R-:W-:Y:S01]  /*1020*/  FMUL.FTZ R221, R36, R187.reuse ;  /* 0x000000bb24dd7220 */ /* 0x080fe20000410000 */
[----:B------:R-:W-:Y:S01]  /*1030*/  FADD.FTZ R140, R140, R187 ;  /* 0x000000bb8c8c7221 */ /* 0x000fe20000010000 */
[----:B------:R-:W-:Y:S01]  /*1040*/  FFMA.FTZ R120, R223, R187, R120 ;  /* 0x000000bbdf787223 */ /* 0x000fe20000010078 */
[----:B------:R-:W-:Y:S01]  /*1050*/  FADD.FTZ R185, R184, R225 ;  /* 0x000000e1b8b97221 */ /* 0x000fe20000010000 */
[----:B------:R-:W-:Y:S01]  /*1060*/  FFMA.FTZ R187, R227, R225, R186 ;  /* 0x000000e1e3bb7223 */ /* 0x000fe200000100ba */
[----:B------:R-:W-:-:S02]  /*1070*/  FFMA.FTZ R221, R28, R237, R221 ;  /* 0x000000ed1cdd7223 */ /* 0x000fc400000100dd */
[----:B------:R-:W-:Y:S01]  /*1080*/  FADD.FTZ R184, R185, R222 ;  /* 0x000000deb9b87221 */ /* 0x000fe20000010000 */
[----:B------:R-:W-:Y:S01]  /*1090*/  FFMA.FTZ R186, R224, R222, R187 ;  /* 0x000000dee0ba7223 */ /* 0x000fe200000100bb */
[----:B------:R-:W-:Y:S01]  /*10a0*/  FADD.FTZ R102, R102, R201 ;  /* 0x000000c966667221 */ /* 0x000fe20000010000 */
[----:B------:R-:W-:Y:S01]  /*10b0*/  FFMA.FTZ R74, R227, R201, R74 ;  /* 0x000000c9e34a7223 */ /* 0x000fe2000001004a */
[----:B------:R-:W-:Y:S01]  /*10c0*/  SHF.L.U32 R232, R191, 0x10, RZ ;  /* 0x00000010bfe87819 */ /* 0x000fe200000006ff */
[----:B------:R-:W-:Y:S01]  /*10d0*/  FADD.FTZ R184, R184, R221 ;  /* 0x000000ddb8b87221 */ /* 0x000fe20000010000 */
[----:B------:R-:W-:Y:S01]  /*10e0*/  FADD.FTZ R201, -R230, R239 ;  /* 0x000000efe6c97221 */ /* 0x000fe20000010100 */
[----:B------:R-:W-:Y:S01]  /*10f0*/  FFMA.FTZ R185, R223, R221, R186 ;  /* 0x000000dddfb97223 */ /* 0x000fe200000100ba */
[----:B------:R-:W-:Y:S01]  /*1100*/  SHF.L.U32 R188, R188, 0x10, RZ ;  /* 0x00000010bcbc7819 */ /* 0x000fe200000006ff */
[----:B------:R-:W-:Y:S01]  /*1110*/  FADD.FTZ R187, R184, R219 ;  /* 0x000000dbb8bb7221 */ /* 0x000fe20000010000 */
[----:B------:R-:W-:Y:S01]  /*1120*/  FMUL.FTZ R201, R198, R201 ;  /* 0x000000c9c6c97220 */ /* 0x000fe20000410000 */
[----:B------:R-:W-:Y:S01]  /*1130*/  FMUL.FTZ R234, R39, R232 ;  /* 0x000000e827ea7220 */ /* 0x000fe20000410000 */
[----:B------:R-:W-:Y:S01]  /*1140*/  FFMA.FTZ R184, R220, R219, R185 ;  /* 0x000000dbdcb87223 */ /* 0x000fe200000100b9 */
[----:B------:R-:W-:-:S02]  /*1150*/  FADD.FTZ R186, R187, R200 ;  /* 0x000000c8bbba7221 */ /* 0x000fc40000010000 */
[----:B------:R-:W-:Y:S01]  /*1160*/  FFMA.FTZ R203, R31, R188, R234 ;  /* 0x000000bc1fcb7223 */ /* 0x000fe200000100ea */
        /* <DEDUP_REMOVED lines=22> */
.L_x_896:
[----:B------:R-:W-:Y:S05]  /*12d0*/  BSYNC.RECONVERGENT B0 ;  /* 0x0000000000007941 */ /* 0x000fea0003800200 */
.L_x_895:
[----:B------:R-:W-:Y:S04]  /*12e0*/  BSSY.RECONVERGENT B0, `(.L_x_897) ;  /* 0x0000085000007945 */ /* 0x000fe80003800200 */
[----:B------:R-:W-:Y:S05]  /*12f0*/  @!P3 BRA `(.L_x_898) ;  /* 0x00000008000cb947 */ /* 0x000fea0003800000 */
[----:B------:R-:W0:Y:S08]  /*1300*/  LDC.64 R8, c[0x0][0x430] ;  /* 0x00010c00ff087b82 */ /* 0x000e300000000a00 */
[----:B------:R-:W1:Y:S08]  /*1310*/  LDC.64 R6, c[0x0][0x3a8] ;  /* 0x0000ea00ff067b82 */ /* 0x000e700000000a00 */
[----:B------:R-:W2:Y:S01]  /*1320*/  LDC.64 R10, c[0x0][0x428] ;  /* 0x00010a00ff0a7b82 */ /* 0x000ea20000000a00 */
[----:B0-----:R-:W-:-:S06]  /*1330*/  IMAD.WIDE.U32 R16, R235, 0x10, R8 ;  /* 0x00000010eb107825 */ /* 0x001fcc00078e0008 */
[----:B------:R-:W3:Y:S01]  /*1340*/  LDG.E.128 R16, desc[UR10][R16.64] ;  /* 0x0000000a10107981 */ /* 0x000ee2000c1e1d00 */
[----:B-1----:R-:W-:-:S04]  /*1350*/  IMAD.WIDE.U32 R8, R235, 0x10, R6 ;  /* 0x00000010eb087825 */ /* 0x002fc800078e0006 */
[----:B--2---:R-:W-:Y:S02]  /*1360*/  IMAD.WIDE.U32 R12, R235, 0x10, R10 ;  /* 0x00000010eb0c7825 */ /* 0x004fe400078e000a */
[----:B------:R-:W2:Y:S04]  /*1370*/  LDG.E.128 R8, desc[UR10][R8.64] ;  /* 0x0000000a08087981 */ /* 0x000ea8000c1e1d00 */
[----:B------:R-:W4:Y:S01]  /*1380*/  LDG.E.128 R12, desc[UR10][R12.64] ;  /* 0x0000000a0c0c7981 */ /* 0x000f22000c1e1d00 */
[----:B------:R-:W-:-:S04]  /*1390*/  ISETP.NE.U32.AND P0, PT, RZ, UR12, PT ;  /* 0x0000000cff007c0c */ /* 0x000fc8000bf05070 */
[----:B------:R-:W-:-:S13]  /*13a0*/  ISETP.NE.AND.EX P0, PT, RZ, UR13, PT, P0 ;  /* 0x0000000dff007c0c */ /* 0x000fda000bf05300 */
[----:B------:R-:W0:Y:S02]  /*13b0*/  @P0 LDC.64 R6, c[0x0][0x438] ;  /* 0x00010e00ff060b82 */ /* 0x000e240000000a00 */
[----:B0-----:R-:W-:-:S05]  /*13c0*/  @P0 IMAD.WIDE.U32 R6, R235, 0x10, R6 ;  /* 0x00000010eb060825 */ /* 0x001fca00078e0006 */
[----:B------:R2:W5:Y:S01]  /*13d0*/  @P0 LDG.E.128 R168, desc[UR10][R6.64] ;  /* 0x0000000a06a80981 */ /* 0x000562000c1e1d00 */
[----:B------:R-:W-:Y:S02]  /*13e0*/  IADD3 R235, PT, PT, R235, 0x20, RZ ;  /* 0x00000020ebeb7810 */ /* 0x000fe40007ffe0ff */
[C---:B---3--:R-:W-:Y:S02]  /*13f0*/  PRMT R185, R19.reuse, 0x7632, R185 ;  /* 0x0000763213b97816 */ /* 0x048fe400000000b9 */
[----:B------:R-:W-:Y:S02]  /*1400*/  SHF.L.U32 R191, R19, 0x10, RZ ;  /* 0x0000001013bf7819 */ /* 0x000fe400000006ff */
[----:B--2---:R-:W-:Y:S02]  /*1410*/  SHF.L.U32 R7, R8, 0x10, RZ ;  /* 0x0000001008077819 */ /* 0x004fe400000006ff */
[----:B----4-:R-:W-:-:S03]  /*1420*/  PRMT R187, R13, 0x7632, R187 ;  /* 0x000076320dbb7816 */ /* 0x010fc600000000bb */
[----:B------:R-:W-:Y:S01]  /*1430*/  FADD.FTZ R7, -R230, R7 ;  /* 0x00000007e6077221 */ /* 0x000fe20000010100 */
[----:B------:R-:W-:Y:S02]  /*1440*/  SHF.L.U32 R197, R13, 0x10, RZ ;  /* 0x000000100dc57819 */ /* 0x000fe400000006ff */
[----:B------:R-:W-:Y:S01]  /*1450*/  SHF.L.U32 R13, R16, 0x10, RZ ;  /* 0x00000010100d7819 */ /* 0x000fe200000006ff */
[----:B-----5:R-:W-:Y:S01]  /*1460*/  FMUL.FTZ R7, R198, R7 ;  /* 0x00000007c6077220 */ /* 0x020fe20000410000 */
[----:B------:R-:W-:Y:S02]  /*1470*/  SHF.L.U32 R193, R12, 0x10, RZ ;  /* 0x000000100cc17819 */ /* 0x000fe400000006ff */
[----:B------:R-:W-:Y:S02]  /*1480*/  SHF.L.U32 R243, R18, 0x10, RZ ;  /* 0x0000001012f37819 */ /* 0x000fe400000006ff */
[C---:B------:R-:W-:Y:S02]  /*1490*/  PRMT R19, R9.reuse, 0x7632, R19 ;  /* 0x0000763209137816 */ /* 0x040fe40000000013 */
[----:B------:R-:W-:Y:S01]  /*14a0*/  SHF.L.U32 R195, R9, 0x10, RZ ;  /* 0x0000001009c37819 */ /* 0x000fe200000006ff */
[----:B------:R-:W-:Y:S01]  /*14b0*/  FMUL.FTZ R9, R48, R13 ;  /* 0x0000000d30097220 */ /* 0x000fe20000410000 */
[----:B------:R-:W-:-:S02]  /*14c0*/  PRMT R189, R12, 0x7632, R189 ;  /* 0x000076320cbd7816 */ /* 0x000fc400000000bd */
[----:B------:R-:W-:Y:S01]  /*14d0*/  PRMT R12, R8, 0x7632, R12 ;  /* 0x00007632080c7816 */ /* 0x000fe2000000000c */
[----:B------:R-:W-:Y:S01]  /*14e0*/  FADD.FTZ R144, R144, R13 ;  /* 0x0000000d90907221 */ /* 0x000fe20000010000 */
[C---:B------:R-:W-:Y:S01]  /*14f0*/  PRMT R186, R14.reuse, 0x7632, R186 ;  /* 0x000076320eba7816 */ /* 0x040fe200000000ba */
[----:B------:R-:W-:Y:S01]  /*1500*/  FFMA.FTZ R124, R7, R13, R124 ;  /* 0x0000000d077c7223 */ /* 0x000fe2000001007c */
[----:B------:R-:W-:Y:S01]  /*1510*/  SHF.L.U32 R241, R14, 0x10, RZ ;  /* 0x000000100ef17819 */ /* 0x000fe200000006ff */
[----:B------:R-:W-:Y:S01]  /*1520*/  FADD.FTZ R108, R108, R193 ;  /* 0x000000c16c6c7221 */ /* 0x000fe20000010000 */
[----:B------:R-:W-:Y:S01]  /*1530*/  PRMT R14, R16, 0x7632, R14 ;  /* 0x00007632100e7816 */ /* 0x000fe2000000000e */
[-C--:B------:R-:W-:Y:S01]  /*1540*/  FFMA.FTZ R6, R40, R193.reuse, R9 ;  /* 0x000000c128067223 */ /* 0x080fe20000010009 */
[----:B------:R-:W-:Y:S01]  /*1550*/  SHF.L.U32 R245, R11, 0x10, RZ ;  /* 0x000000100bf57819 */ /* 0x000fe200000006ff */
[----:B------:R-:W-:Y:S01]  /*1560*/  FFMA.FTZ R80, R7, R193, R80 ;  /* 0x000000c107507223 */ /* 0x000fe20000010050 */
[----:B------:R-:W-:Y:S01]  /*1570*/  FMUL.FTZ R13, R52, R243 ;  /* 0x000000f3340d7220 */ /* 0x000fe20000410000 */
[----:B------:R-:W-:-:S02]  /*1580*/  PRMT R16, R17, 0x7632, R16 ;  /* 0x0000763211107816 */ /* 0x000fc40000000010 */
[----:B------:R-:W-:Y:S02]  /*1590*/  SHF.L.U32 R237, R17, 0x10, RZ ;  /* 0x0000001011ed7819 */ /* 0x000fe400000006ff */
[----:B------:R-:W-:Y:S02]  /*15a0*/  SHF.L.U32 R193, R12, 0x10, RZ ;  /* 0x000000100cc17819 */ /* 0x000fe400000006ff */
[----:B------:R-:W-:Y:S02]  /*15b0*/  PRMT R17, R18, 0x7632, R17 ;  /* 0x0000763212117816 */ /* 0x000fe40000000011 */
[C---:B------:R-:W-:Y:S02]  /*15c0*/  PRMT R18, R10.reuse, 0x7632, R18 ;  /* 0x000076320a127816 */ /* 0x040fe40000000012 */
[----:B------:R-:W-:Y:S01]  /*15d0*/  SHF.L.U32 R239, R10, 0x10, RZ ;  /* 0x000000100aef7819 */ /* 0x000fe200000006ff */
[----:B------:R-:W-:Y:S01]  /*15e0*/  FFMA.FTZ R10, R44, R241, R13 ;  /* 0x000000f12c0a7223 */ /* 0x000fe2000001000d */
[----:B------:R-:W-:Y:S01]  /*15f0*/  FADD.FTZ R13, -R230, R245 ;  /* 0x000000f5e60d7221 */ /* 0x000fe20000010100 */
[----:B------:R-:W-:Y:S01]  /*1600*/  SHF.L.U32 R192, R14, 0x10, RZ ;  /* 0x000000100ec07819 */ /* 0x000fe200000006ff */
[C---:B------:R-:W-:Y:S01]  /*1610*/  FADD.FTZ R193, -R230.reuse, R193 ;  /* 0x000000c1e6c17221 */ /* 0x040fe20000010100 */
[C---:B------:R-:W-:Y:S01]  /*1620*/  PRMT R184, R15.reuse, 0x7632, R184 ;  /* 0x000076320fb87816 */ /* 0x040fe200000000b8 */
[----:B------:R-:W-:Y:S01]  /*1630*/  FADD.FTZ R9, -R230, R195 ;  /* 0x000000c3e6097221 */ /* 0x000fe20000010100 */
[----:B------:R-:W-:Y:S01]  /*1640*/  SHF.L.U32 R15, R15, 0x10, RZ ;  /* 0x000000100f0f7819 */ /* 0x000fe200000006ff */
[----:B------:R-:W-:Y:S01]  /*1650*/  FMUL.FTZ R195, R54, R191 ;  /* 0x000000bf36c37220 */ /* 0x000fe20000410000 */
[C---:B------:R-:W-:Y:S01]  /*1660*/  FMUL.FTZ R13, R198.reuse, R13 ;  /* 0x0000000dc60d7220 */ /* 0x040fe20000410000 */
[----:B------:R-:W-:Y:S01]  /*1670*/  SHF.L.U32 R190, R189, 0x10, RZ ;  /* 0x00000010bdbe7819 */ /* 0x000fe200000006ff */
[----:B------:R-:W-:Y:S01]  /*1680*/  FMUL.FTZ R194, R49, R192 ;  /* 0x000000c031c27220 */ /* 0x000fe20000410000 */
[----:B------:R-:W-:Y:S01]  /*1690*/  FMUL.FTZ R14, R198, R193 ;  /* 0x000000c1c60e7220 */ /* 0x000fe20000410000 */
[----:B------:R-:W-:Y:S01]  /*16a0*/  SHF.L.U32 R19, R19, 0x10, RZ ;  /* 0x0000001013137819 */ /* 0x000fe200000006ff */
[----:B------:R-:W-:Y:S01]  /*16b0*/  FADD.FTZ R114, R114, R15 ;  /* 0x0000000f72727221 */ /* 0x000fe20000010000 */
[-C--:B------:R-:W-:Y:S01]  /*16c0*/  FFMA.FTZ R12, R46, R15.reuse, R195 ;  /* 0x0000000f2e0c7223 */ /* 0x080fe200000100c3 */
[----:B------:R-:W-:Y:S01]  /*16d0*/  FFMA.FTZ R86, R13, R15, R86 ;  /* 0x0000000f0d567223 */ /* 0x000fe20000010056 */
[----:B------:R-:W-:Y:S01]  /*16e0*/  FADD.FTZ R109, R109, R190 ;  /* 0x000000be6d6d7221 */ /* 0x000fe20000010000 */
[-C--:B------:R-:W-:Y:S01]  /*16f0*/  FFMA.FTZ R15, R41, R190.reuse, R194 ;  /* 0x000000be290f7223 */ /* 0x080fe200000100c2 */
[----:B------:R-:W-:Y:S01]  /*1700*/  FFMA.FTZ R81, R14, R190, R81 ;  /* 0x000000be0e517223 */ /* 0x000fe20000010051 */
[----:B------:R-:W-:Y:S01]  /*1710*/  SHF.L.U32 R194, R16, 0x10, RZ ;  /* 0x0000001010c27819 */ /* 0x000fe200000006ff */
[----:B------:R-:W-:Y:S01]  /*1720*/  FADD.FTZ R19, -R230, R19 ;  /* 0x00000013e6137221 */ /* 0x000fe20000010100 */
[----:B------:R-:W-:-:S02]  /*1730*/  SHF.L.U32 R190, R187, 0x10, RZ ;  /* 0x00000010bbbe7819 */ /* 0x000fc400000006ff */
[----:B------:R-:W-:Y:S01]  /*1740*/  SHF.L.U32 R187, R18, 0x10, RZ ;  /* 0x0000001012bb7819 */ /* 0x000fe200000006ff */
[----:B------:R-:W-:Y:S01]  /*1750*/  FADD.FTZ R145, R145, R192 ;  /* 0x000000c091917221 */ /* 0x000fe20000010000 */
[----:B------:R-:W-:Y:S01]  /*1760*/  FFMA.FTZ R125, R14, R192, R125 ;  /* 0x000000c00e7d7223 */ /* 0x000fe2000001007d */
[----:B------:R-:W-:Y:S01]  /*1770*/  FMUL.FTZ R18, R51, R194 ;  /* 0x000000c233127220 */ /* 0x000fe20000410000 */
[----:B------:R-:W-:Y:S01]  /*1780*/  FMUL.FTZ R16, R198, R19 ;  /* 0x00000013c6107220 */ /* 0x000fe20000410000 */
[----:B------:R-:W-:Y:S01]  /*1790*/  SHF.L.U32 R192, R17, 0x10, RZ ;  /* 0x0000001011c07819 */ /* 0x000fe200000006ff */
[----:B------:R-:W-:Y:S01]  /*17a0*/  FADD.FTZ R187, -R230, R187 ;  /* 0x000000bbe6bb7221 */ /* 0x000fe20000010100 */
[----:B------:R-:W-:Y:S01]  /*17b0*/  FADD.FTZ R111, R111, R190 ;  /* 0x000000be6f6f7221 */ /* 0x000fe20000010000 */
[-C--:B------:R-:W-:Y:S01]  /*17c0*/  FFMA.FTZ R17, R43, R190.reuse, R18 ;  /* 0x000000be2b117223 */ /* 0x080fe20000010012 */
[----:B------:R-:W-:Y:S01]  /*17d0*/  FFMA.FTZ R83, R16, R190, R83 ;  /* 0x000000be10537223 */ /* 0x000fe20000010053 */
[----:B------:R-:W-:Y:S01]  /*17e0*/  SHF.L.U32 R186, R186, 0x10, RZ ;  /* 0x00000010baba7819 */ /* 0x000fe200000006ff */
[----:B------:R-:W-:Y:S01]  /*17f0*/  FMUL.FTZ R190, R53, R192 ;  /* 0x000000c035be7220 */ /* 0x000fe20000410000 */
[----:B------:R-:W-:Y:S01]  /*1800*/  FMUL.FTZ R18, R198, R187 ;  /* 0x000000bbc6127220 */ /* 0x000fe20000410000 */
[----:B------:R-:W-:-:S02]  /*1810*/  PRMT R188, R11, 0x7632, R188 ;  /* 0x000076320bbc7816 */ /* 0x000fc400000000bc */
[----:B------:R-:W-:Y:S01]  /*1820*/  FADD.FTZ R113, R113, R186 ;  /* 0x000000ba71717221 */ /* 0x000fe20000010000 */
[-C--:B------:R-:W-:Y:S01]  /*1830*/  FFMA.FTZ R19, R45, R186.reuse, R190 ;  /* 0x000000ba2d137223 */ /* 0x080fe200000100be */
[----:B------:R-:W-:Y:S01]  /*1840*/  FFMA.FTZ R85, R18, R186, R85 ;  /* 0x000000ba12557223 */ /* 0x000fe20000010055 */
[----:B------:R-:W-:Y:S01]  /*1850*/  FADD.FTZ R186, R233, R6 ;  /* 0x00000006e9ba7221 */ /* 0x000fe20000010000 */
[----:B------:R-:W-:Y:S01]  /*1860*/  FMUL.FTZ R11, R50, R237 ;  /* 0x000000ed320b7220 */ /* 0x000fe20000410000 */
[----:B------:R-:W-:Y:S01]  /*1870*/  FFMA.FTZ R187, R7, R6, R232 ;  /* 0x0000000607bb7223 */ /* 0x000fe200000100e8 */
[----:B------:R-:W-:Y:S01]  /*1880*/  FMUL.FTZ R9, R198, R9 ;  /* 0x00000009c6097220 */ /* 0x000fe20000410000 */
[----:B------:R-:W-:Y:S01]  /*1890*/  FADD.FTZ R189, R186, R15 ;  /* 0x0000000fbabd7221 */ /* 0x000fe20000010000 */
[----:B------:R-:W-:Y:S01]  /*18a0*/  FFMA.FTZ R8, R42, R197, R11 ;  /* 0x000000c52a087223 */ /* 0x000fe2000001000b */
[----:B------:R-:W-:Y:S01]  /*18b0*/  FFMA.FTZ R186, R14, R15, R187 ;  /* 0x0000000f0eba7223 */ /* 0x000fe200000100bb */
        /* <DEDUP_REMOVED lines=9> */
[----:B------:R-:W-:Y:S01]  /*1950*/  SHF.L.U32 R190, R184, 0x10, RZ ;  /* 0x00000010b8be7819 */ /* 0x000fe200000006ff */
[----:B------:R-:W-:Y:S01]  /*1960*/  FMUL.FTZ R11, R198, R239 ;  /* 0x000000efc60b7220 */ /* 0x000fe20000410000 */
[----:B------:R-:W-:Y:S01]  /*1970*/  FADD.FTZ R187, R188, R17 ;  /* 0x00000011bcbb7221 */ /* 0x000fe20000010000 */
[----:B------:R-:W-:-:S03]  /*1980*/  FFMA.FTZ R184, R16, R17, R185 ;  /* 0x0000001110b87223 */ /* 0x000fc600000100b9 */
[----:B------:R-:W-:Y:S01]  /*1990*/  FADD.FTZ R186, R187, R10 ;  /* 0x0000000abbba7221 */ /* 0x000fe20000010000 */
[----:B------:R-:W-:Y:S01]  /*19a0*/  FFMA.FTZ R185, R11, R10, R184 ;  /* 0x0000000a0bb97223 */ /* 0x000fe200000100b8 */
[----:B------:R-:W-:Y:S01]  /*19b0*/  FADD.FTZ R147, R147, R194 ;  /* 0x000000c293937221 */ /* 0x000fe20000010000 */
[----:B------:R-:W-:Y:S01]  /*19c0*/  FFMA.FTZ R127, R16, R194, R127 ;  /* 0x000000c2107f7223 */ /* 0x000fe2000001007f */
[----:B------:R-:W-:Y:S01]  /*19d0*/  FMUL.FTZ R194, R55, R192 ;  /* 0x000000c037c27220 */ /* 0x000fe20000410000 */
[----:B------:R-:W-:Y:S01]  /*19e0*/  FADD.FTZ R191, -R230, R191 ;  /* 0x000000bfe6bf7221 */ /* 0x000fe20000010100 */
[----:B------:R-:W-:Y:S01]  /*19f0*/  FADD.FTZ R187, R186, R19 ;  /* 0x00000013babb7221 */ /* 0x000fe20000010000 */
[----:B------:R-:W-:Y:S01]  /*1a00*/  FFMA.FTZ R184, R18, R19, R185 ;  /* 0x0000001312b87223 */ /* 0x000fe200000100b9 */
[----:B------:R-:W-:Y:S01]  /*1a10*/  FADD.FTZ R110, R110, R197 ;  /* 0x000000c56e6e7221 */ /* 0x000fe20000010000 */
[----:B------:R-:W-:Y:S01]  /*1a20*/  FFMA.FTZ R82, R9, R197, R82 ;  /* 0x000000c509527223 */ /* 0x000fe20000010052 */
[----:B------:R-:W-:Y:S01]  /*1a30*/  FMUL.FTZ R196, R198, R191 ;  /* 0x000000bfc6c47220 */ /* 0x000fe20000410000 */
        /* <DEDUP_REMOVED lines=15> */
.L_x_898:
[----:B------:R-:W-:Y:S05]  /*1b30*/  BSYNC.RECONVERGENT B0 ;  /* 0x0000000000007941 */ /* 0x000fea0003800200 */
.L_x_897:
        /* <DEDUP_REMOVED lines=17> */
[----:B------:R-:W-:Y:S02]  /*1c50*/  SHF.L.U32 R207, R184, 0x10, RZ ;  /* 0x00000010b8cf7819 */ /* 0x000fe400000006ff */
[C---:B------:R-:W-:Y:S02]  /*1c60*/  PRMT R184, R185.reuse, 0x7632, R184 ;  /* 0x00007632b9b87816 */ /* 0x040fe400000000b8 */
[----:B------:R-:W-:Y:S01]  /*1c70*/  SHF.L.U32 R185, R185, 0x10, RZ ;  /* 0x00000010b9b97819 */ /* 0x000fe200000006ff */
[----:B------:R-:W-:Y:S01]  /*1c80*/  FADD.FTZ R207, -R230, R207 ;  /* 0x000000cfe6cf7221 */ /* 0x000fe20000010100 */
[----:B------:R-:W-:Y:S02]  /*1c90*/  SHF.L.U32 R211, R187, 0x10, RZ ;  /* 0x00000010bbd37819 */ /* 0x000fe400000006ff */
[----:B----4-:R-:W-:Y:S01]  /*1ca0*/  PRMT R210, R188, 0x7632, R210 ;  /* 0x00007632bcd27816 */ /* 0x010fe200000000d2 */
[----:B------:R-:W-:Y:S01]  /*1cb0*/  FADD.FTZ R215, -R230, R185 ;  /* 0x000000b9e6d77221 */ /* 0x000fe20000010100 */
[----:B0-----:R-:W-:Y:S01]  /*1cc0*/  SHF.L.U32 R205, R188, 0x10, RZ ;  /* 0x00000010bccd7819 */ /* 0x001fe200000006ff */
[----:B------:R-:W-:Y:S01]  /*1cd0*/  FADD.FTZ R241, -R230, R211 ;  /* 0x000000d3e6f17221 */ /* 0x000fe20000010100 */
[----:B------:R-:W-:-:S02]  /*1ce0*/  PRMT R206, R186, 0x7632, R206 ;  /* 0x00007632bace7816 */ /* 0x000fc400000000ce */
[----:B------:R-:W-:Y:S01]  /*1cf0*/  SHF.L.U32 R209, R186, 0x10, RZ ;  /* 0x00000010bad17819 */ /* 0x000fe200000006ff */
[----:B------:R-:W-:Y:S01]  /*1d00*/  FADD.FTZ R88, R88, R205 ;  /* 0x000000cd58587221 */ /* 0x000fe20000010000 */
[----:B------:R-:W-:Y:S02]  /*1d10*/  SHF.L.U32 R199, R199, 0x10, RZ ;  /* 0x00000010c7c77819 */ /* 0x000fe400000006ff */
[----:B--2---:R-:W-:Y:S01]  /*1d20*/  PRMT R188, R192, 0x7632, R188 ;  /* 0x00007632c0bc7816 */ /* 0x004fe200000000bc */
[C---:B------:R-:W-:Y:S01]  /*1d30*/  FADD.FTZ R235, -R230.reuse, R209 ;  /* 0x000000d1e6eb7221 */ /* 0x040fe20000010100 */
[----:B------:R-:W-:Y:S01]  /*1d40*/  PRMT R186, R187, 0x7632, R186 ;  /* 0x00007632bbba7816 */ /* 0x000fe200000000ba */
[----:B------:R-:W-:Y:S01]  /*1d50*/  FADD.FTZ R211, -R230, R199 ;  /* 0x000000c7e6d37221 */ /* 0x000fe20000010100 */
[----:B------:R-:W-:Y:S01]  /*1d60*/  SHF.L.U32 R213, R184, 0x10, RZ ;  /* 0x00000010b8d57819 */ /* 0x000fe200000006ff */
[----:B-----5:R-:W-:Y:S01]  /*1d70*/  FMUL.FTZ R199, R198, R207 ;  /* 0x000000cfc6c77220 */ /* 0x020fe20000410000 */
[----:B------:R-:W-:Y:S01]  /*1d80*/  SHF.L.U32 R188, R188, 0x10, RZ ;  /* 0x00000010bcbc7819 */ /* 0x000fe200000006ff */
[----:B------:R-:W-:Y:S01]  /*1d90*/  FMUL.FTZ R212, R198, R211 ;  /* 0x000000d3c6d47220 */ /* 0x000fe20000410000 */
[----:B------:R-:W-:Y:S01]  /*1da0*/  SHF.L.U32 R185, R186, 0x10, RZ ;  /* 0x00000010bab97819 */ /* 0x000fe200000006ff */
[----:B------:R-:W-:Y:S01]  /*1db0*/  FADD.FTZ R213, -R230, R213 ;  /* 0x000000d5e6d57221 */ /* 0x000fe20000010100 */
[C---:B------:R-:W-:Y:S01]  /*1dc0*/  PRMT R184, R190.reuse, 0x7632, R184 ;  /* 0x00007632beb87816 */ /* 0x040fe200000000b8 */
[----:B------:R-:W-:Y:S01]  /*1dd0*/  FFMA.FTZ R172, R199, R205, R172 ;  /* 0x000000cdc7ac7223 */ /* 0x000fe200000100ac */
[----:B------:R-:W-:Y:S01]  /*1de0*/  SHF.L.U32 R237, R190, 0x10, RZ ;  /* 0x00000010beed7819 */ /* 0x000fe200000006ff */
[----:B------:R-:W-:Y:S01]  /*1df0*/  FADD.FTZ R185, -R230, R185 ;  /* 0x000000b9e6b97221 */ /* 0x000fe20000010100 */
[C---:B------:R-:W-:Y:S01]  /*1e00*/  PRMT R186, R191.reuse, 0x7632, R186 ;  /* 0x00007632bfba7816 */ /* 0x040fe200000000ba */
[----:B------:R-:W-:Y:S01]  /*1e10*/  FMUL.FTZ R207, R198, R235 ;  /* 0x000000ebc6cf7220 */ /* 0x000fe20000410000 */
[----:B------:R-:W-:Y:S01]  /*1e20*/  SHF.L.U32 R243, R191, 0x10, RZ ;  /* 0x00000010bff37819 */ /* 0x000fe200000006ff */
[----:B------:R-:W-:Y:S01]  /*1e30*/  FADD.FTZ R92, R92, R237 ;  /* 0x000000ed5c5c7221 */ /* 0x000fe20000010000 */
[----:B------:R-:W-:Y:S01]  /*1e40*/  PRMT R190, R193, 0x7632, R190 ;  /* 0x00007632c1be7816 */ /* 0x000fe200000000be */
[----:B------:R-:W-:Y:S01]  /*1e50*/  FFMA.FTZ R176, R207, R237, R176 ;  /* 0x000000edcfb07223 */ /* 0x000fe200000100b0 */
[C---:B------:R-:W-:Y:S01]  /*1e60*/  PRMT R214, R189.reuse, 0x7632, R214 ;  /* 0x00007632bdd67816 */ /* 0x040fe200000000d6 */
[----:B------:R-:W-:Y:S01]  /*1e70*/  FADD.FTZ R94, R94, R243 ;  /* 0x000000f35e5e7221 */ /* 0x000fe20000010000 */
[----:B------:R-:W-:Y:S01]  /*1e80*/  SHF.L.U32 R217, R189, 0x10, RZ ;  /* 0x00000010bdd97819 */ /* 0x000fe200000006ff */
[----:B------:R-:W-:Y:S01]  /*1e90*/  FADD.FTZ R97, R97, R188 ;  /* 0x000000bc61617221 */ /* 0x000fe20000010000 */
[----:B------:R-:W-:Y:S01]  /*1ea0*/  SHF.L.U32 R191, R192, 0x10, RZ ;  /* 0x00000010c0bf7819 */ /* 0x000fe200000006ff */
[-C--:B------:R-:W-:Y:S01]  /*1eb0*/  FFMA.FTZ R153, R212, R188.reuse, R153 ;  /* 0x000000bcd4997223 */ /* 0x080fe20000010099 */
[----:B------:R-:W-:Y:S01]  /*1ec0*/  PRMT R216, R194, 0x7632, R216 ;  /* 0x00007632c2d87816 */ /* 0x000fe200000000d8 */
[----:B------:R-:W-:Y:S01]  /*1ed0*/  FADD.FTZ R90, R90, R217 ;  /* 0x000000d95a5a7221 */ /* 0x000fe20000010000 */
[----:B------:R-:W-:Y:S01]  /*1ee0*/  SHF.L.U32 R189, R194, 0x10, RZ ;  /* 0x00000010c2bd7819 */ /* 0x000fe200000006ff */
[----:B------:R-:W-:Y:S01]  /*1ef0*/  FMUL.FTZ R194, R65, R188 ;  /* 0x000000bc41c27220 */ /* 0x000fe20000410000 */
[----:B------:R-:W-:Y:S01]  /*1f00*/  SHF.L.U32 R192, R210, 0x10, RZ ;  /* 0x00000010d2c07819 */ /* 0x000fe200000006ff */
[----:B------:R-:W-:Y:S01]  /*1f10*/  FMUL.FTZ R209, R64, R191 ;  /* 0x000000bf40d17220 */ /* 0x000fe20000410000 */
[----:B------:R-:W-:Y:S01]  /*1f20*/  SHF.L.U32 R187, R206, 0x10, RZ ;  /* 0x00000010cebb7819 */ /* 0x000fe200000006ff */
[----:B------:R-:W-:Y:S01]  /*1f30*/  FMUL.FTZ R239, R68, R189 ;  /* 0x000000bd44ef7220 */ /* 0x000fe20000410000 */
[----:B------:R-:W-:Y:S01]  /*1f40*/  SHF.L.U32 R190, R190, 0x10, RZ ;  /* 0x00000010bebe7819 */ /* 0x000fe200000006ff */
[----:B------:R-:W-:Y:S01]  /*1f50*/  FADD.FTZ R89, R89, R192 ;  /* 0x000000c059597221 */ /* 0x000fe20000010000 */
[-C--:B------:R-:W-:Y:S01]  /*1f60*/  FFMA.FTZ R211, R57, R192.reuse, R194 ;  /* 0x000000c039d37223 */ /* 0x080fe200000100c2 */
[----:B------:R-:W-:Y:S01]  /*1f70*/  FFMA.FTZ R173, R212, R192, R173 ;  /* 0x000000c0d4ad7223 */ /* 0x000fe200000100ad */
[----:B------:R-:W-:Y:S01]  /*1f80*/  PRMT R218, R195, 0x7632, R218 ;  /* 0x00007632c3da7816 */ /* 0x000fe200000000da */
[----:B------:R-:W-:Y:S01]  /*1f90*/  FADD.FTZ R187, -R230, R187 ;  /* 0x000000bbe6bb7221 */ /* 0x000fe20000010100 */
[----:B------:R-:W-:Y:S01]  /*1fa0*/  SHF.L.U32 R192, R214, 0x10, RZ ;  /* 0x00000010d6c07819 */ /* 0x000fe200000006ff */
[----:B------:R-:W-:Y:S01]  /*1fb0*/  FMUL.FTZ R194, R67, R190 ;  /* 0x000000be43c27220 */ /* 0x000fe20000410000 */
[----:B------:R-:W-:Y:S01]  /*1fc0*/  SHF.L.U32 R195, R195, 0x10, RZ ;  /* 0x00000010c3c37819 */ /* 0x000fe200000006ff */
[----:B------:R-:W-:Y:S01]  /*1fd0*/  FMUL.FTZ R214, R198, R213 ;  /* 0x000000d5c6d67220 */ /* 0x000fe20000410000 */
[----:B------:R-:W-:Y:S01]  /*1fe0*/  SHF.L.U32 R230, R216, 0x10, RZ ;  /* 0x00000010d8e67819 */ /* 0x000fe200000006ff */
[----:B------:R-:W-:Y:S01]  /*1ff0*/  FFMA.FTZ R204, R56, R205, R209 ;  /* 0x000000cd38cc7223 */ /* 0x000fe200000100d1 */
[----:B------:R-:W-:Y:S01]  /*2000*/  FMUL.FTZ R205, R198, R215 ;  /* 0x000000d7c6cd7220 */ /* 0x000fe20000410000 */
[----:B------:R-:W-:Y:S01]  /*2010*/  FADD.FTZ R91, R91, R192 ;  /* 0x000000c05b5b7221 */ /* 0x000fe20000010000 */
[-C--:B------:R-:W-:Y:S01]  /*2020*/  FFMA.FTZ R213, R59, R192.reuse, R194 ;  /* 0x000000c03bd57223 */ /* 0x080fe200000100c2 */
[----:B------:R-:W-:Y:S01]  /*2030*/  FFMA.FTZ R175, R214, R192, R175 ;  /* 0x000000c0d6af7223 */ /* 0x000fe200000100af */
[----:B------:R-:W-:Y:S01]  /*2040*/  FMUL.FTZ R215, R70, R195 ;  /* 0x000000c346d77220 */ /* 0x000fe20000410000 */
[----:B------:R-:W-:Y:S01]  /*2050*/  SHF.L.U32 R184, R184, 0x10, RZ ;  /* 0x00000010b8b87819 */ /* 0x000fe200000006ff */
[----:B------:R-:W-:Y:S01]  /*2060*/  FMUL.FTZ R216, R198, R187 ;  /* 0x000000bbc6d87220 */ /* 0x000fe20000410000 */
[----:B------:R-:W-:Y:S01]  /*2070*/  SHF.L.U32 R192, R186, 0x10, RZ ;  /* 0x00000010bac07819 */ /* 0x000fe200000006ff */
[----:B------:R-:W-:Y:S01]  /*2080*/  FMUL.FTZ R186, R69, R230 ;  /* 0x000000e645ba7220 */ /* 0x000fe20000410000 */
[----:B------:R-:W-:Y:S01]  /*2090*/  SHF.L.U32 R193, R193, 0x10, RZ ;  /* 0x00000010c1c17819 */ /* 0x000fe200000006ff */
[----:B------:R-:W-:Y:S01]  /*20a0*/  FFMA.FTZ R210, R62, R243, R215 ;  /* 0x000000f33ed27223 */ /* 0x000fe200000100d7 */
[----:B------:R-:W-:Y:S01]  /*20b0*/  SHF.L.U32 R234, R218, 0x10, RZ ;  /* 0x00000010daea7819 */ /* 0x000fe200000006ff */
[----:B------:R-:W-:Y:S01]  /*20c0*/  FADD.FTZ R93, R93, R184 ;  /* 0x000000b85d5d7221 */ /* 0x000fe20000010000 */
[-C--:B------:R-:W-:Y:S01]  /*20d0*/  FFMA.FTZ R215, R61, R184.reuse, R186 ;  /* 0x000000b83dd77223 */ /* 0x080fe200000100ba */
[----:B------:R-:W-:Y:S01]  /*20e0*/  FFMA.FTZ R177, R216, R184, R177 ;  /* 0x000000b8d8b17223 */ /* 0x000fe200000100b1 */
[----:B------:R-:W-:Y:S01]  /*20f0*/  FMUL.FTZ R218, R198, R185 ;  /* 0x000000b9c6da7220 */ /* 0x000fe20000410000 */
[----:B------:R-:W-:Y:S01]  /*2100*/  FADD.FTZ R184, R233, R204 ;  /* 0x000000cce9b87221 */ /* 0x000fe20000010000 */
[----:B------:R-:W-:Y:S01]  /*2110*/  FMUL.FTZ R209, R66, R193 ;  /* 0x000000c142d17220 */ /* 0x000fe20000410000 */
[----:B------:R-:W-:Y:S01]  /*2120*/  FFMA.FTZ R185, R199, R204, R232 ;  /* 0x000000ccc7b97223 */ /* 0x000fe200000100e8 */
[----:B------:R-:W-:Y:S01]  /*2130*/  FFMA.FTZ R208, R60, R237, R239 ;  /* 0x000000ed3cd07223 */ /* 0x000fe200000100ef */
[----:B------:R-:W-:Y:S01]  /*2140*/  FADD.FTZ R187, R184, R211 ;  /* 0x000000d3b8bb7221 */ /* 0x000fe20000010000 */
[----:B------:R-:W-:Y:S01]  /*2150*/  FFMA.FTZ R206, R58, R217, R209 ;  /* 0x000000d93ace7223 */ /* 0x000fe200000100d1 */
[----:B------:R-:W-:Y:S01]  /*2160*/  FFMA.FTZ R184, R212, R211, R185 ;  /* 0x000000d3d4b87223 */ /* 0x000fe200000100b9 */
[----:B------:R-:W-:Y:S01]  /*2170*/  FMUL.FTZ R209, R198, R241 ;  /* 0x000000f1c6d17220 */ /* 0x000fe20000410000 */
[----:B------:R-:W-:Y:S01]  /*2180*/  FMUL.FTZ R194, R71, R234 ;  /* 0x000000ea47c27220 */ /* 0x000fe20000410000 */
[----:B------:R-:W-:Y:S01]  /*2190*/  FADD.FTZ R186, R187, R206 ;  /* 0x000000cebbba7221 */ /* 0x000fe20000010000 */
[C---:B------:R-:W-:Y:S01]  /*21a0*/  FFMA.FTZ R185, R205.reuse, R206, R184 ;  /* 0x000000cecdb97223 */ /* 0x040fe200000100b8 */
[----:B------:R-:W-:Y:S01]  /*21b0*/  FFMA.FTZ R174, R205, R217, R174 ;  /* 0x000000d9cdae7223 */ /* 0x000fe200000100ae */
[----:B------:R-:W-:Y:S01]  /*21c0*/  FFMA.FTZ R217, R63, R192, R194 ;  /* 0x000000c03fd97223 */ /* 0x000fe200000100c2 */
[----:B------:R-:W-:Y:S01]  /*21d0*/  FADD.FTZ R187, R186, R213 ;  /* 0x000000d5babb7221 */ /* 0x000fe20000010000 */
[----:B------:R-:W-:Y:S01]  /*21e0*/  FFMA.FTZ R184, R214, R213, R185 ;  /* 0x000000d5d6b87223 */ /* 0x000fe200000100b9 */
        /* <DEDUP_REMOVED lines=25> */
.L_x_900:
[----:B------:R-:W-:Y:S05]  /*2380*/  BSYNC.RECONVERGENT B0 ;  /* 0x0000000000007941 */ /* 0x000fea0003800200 */
.L_x_899:
        /* <DEDUP_REMOVED lines=23> */
.L_x_954:
        /* <DEDUP_REMOVED lines=47> */
.L_x_906:
        /* <DEDUP_REMOVED lines=33> */
.L_x_905:
        /* <DEDUP_REMOVED lines=36> */
.L_x_908:
        /* <DEDUP_REMOVED lines=37> */
.L_x_904:
        /* <DEDUP_REMOVED lines=9> */
[----:B------:R-:W-:Y:S01]  /*2f20*/  PRMT R184, R166, 0x7632, R184 ;  /* 0x00007632a6b87816 */ /* 0x000fe200000000b8 */
[-CC-:B0-----:R-:W-:Y:S01]  /*2f30*/  FFMA.FTZ R190, R220, R194.reuse, R195.reuse ;  /* 0x000000c2dcbe7223 */ /* 0x181fe200000100c3 */
[----:B------:R-:W-:Y:S01]  /*2f40*/  PRMT R186, R167, 0x7632, R186 ;  /* 0x00007632a7ba7816 */ /* 0x000fe200000000ba */
[-CC-:B------:R-:W-:Y:S01]  /*2f50*/  FFMA.FTZ R230, R202, R194.reuse, R195.reuse ;  /* 0x000000c2cae67223 */ /* 0x180fe200000100c3 */
[----:B------:R-:W-:Y:S01]  /*2f60*/  FFMA.FTZ R188, R223, R194, R195 ;  /* 0x000000c2dfbc7223 */ /* 0x000fe200000100c3 */
        /* <DEDUP_REMOVED lines=10> */
[----:B------:R-:W-:Y:S01]  /*3010*/  FFMA.FTZ R187, R224, R194, R195 ;  /* 0x000000c2e0bb7223 */ /* 0x000fe200000100c3 */
[----:B------:R-:W-:Y:S01]  /*3020*/  FFMA.FTZ R190, R198, R188, R185 ;  /* 0x000000bcc6be7223 */ /* 0x000fe200000100b9 */
[-CC-:B------:R-:W-:Y:S01]  /*3030*/  FFMA.FTZ R230, R227, R194.reuse, R195.reuse ;  /* 0x000000c2e3e67223 */ /* 0x180fe200000100c3 */
        /* <DEDUP_REMOVED lines=22> */
.L_x_910:
[-CC-:B------:R-:W-:Y:S01]  /*31a0*/  FFMA.FTZ R182, R227, R194.reuse, R195.reuse ;  /* 0x000000c2e3b67223 */ /* 0x180fe200000100c3 */
[-CC-:B------:R-:W-:Y:S01]  /*31b0*/  FFMA.FTZ R189, R201, R194.reuse, R195.reuse ;  /* 0x000000c2c9bd7223 */ /* 0x180fe200000100c3 */
[-CC-:B------:R-:W-:Y:S01]  /*31c0*/  FFMA.FTZ R180, R231, R194.reuse, R195.reuse ;  /* 0x000000c2e7b47223 */ /* 0x180fe200000100c3 */
[-C--:B------:R-:W-:Y:S01]  /*31d0*/  FFMA.FTZ R186, R223, R194.reuse, R195 ;  /* 0x000000c2dfba7223 */ /* 0x080fe200000100c3 */
[----:B------:R-:W-:Y:S01]  /*31e0*/  SHF.L.U32 R184, R165, 0x10, RZ ;  /* 0x00000010a5b87819 */ /* 0x000fe200000006ff */
[----:B------:R-:W-:Y:S01]  /*31f0*/  FADD.FTZ R185, R225, -R182 ;  /* 0x800000b6e1b97221 */ /* 0x000fe20000010000 */
[----:B0-----:R-:W-:Y:S01]  /*3200*/  SHF.L.U32 R190, R167, 0x10, RZ ;  /* 0x00000010a7be7819 */ /* 0x001fe200000006ff */
        /* <DEDUP_REMOVED lines=10> */
[-CC-:B------:R-:W-:Y:S01]  /*32b0*/  FFMA.FTZ R183, R228, R194.reuse, R195.reuse ;  /* 0x000000c2e4b77223 */ /* 0x180fe200000100c3 */
        /* <DEDUP_REMOVED lines=27> */
.L_x_909:
[----:B------:R-:W-:-:S04]  /*3470*/  UISETP.NE.U32.AND UP0, UPT, UR6, URZ, UPT ;  /* 0x000000ff0600728c */ /* 0x000fc8000bf05070 */
[----:B------:R-:W-:-:S09]  /*3480*/  UISETP.NE.AND.EX UP0, UPT, UR7, URZ, UPT, UP0 ;  /* 0x000000ff0700728c */ /* 0x000fd2000bf05300 */
[----:B------:R-:W-:Y:S05]  /*3490*/  BRA.U UP0, `(.L_x_911) ;  /* 0x0000000100b47547 */ /* 0x000fea000b800000 */
        /* <DEDUP_REMOVED lines=45> */
.L_x_911:
        /* <DEDUP_REMOVED lines=13> */
[----:B------:R-:W-:Y:S01]  /*3840*/  PRMT R185, R167, 0x7632, R185 ;  /* 0x00007632a7b97816 */ /* 0x000fe200000000b9 */
        /* <DEDUP_REMOVED lines=34> */
.L_x_907:
[----:B------:R-:W-:Y:S01]  /*3a70*/  ISETP.NE.U32.AND P0, PT, RZ, UR4, PT ;  /* 0x00000004ff007c0c */ /* 0x000fe2000bf05070 */
[----:B0-----:R-:W0:Y:S01]  /*3a80*/  LDC.64 R190, c[0x0][0x468] ;  /* 0x00011a00ffbe7b82 */ /* 0x001e220000000a00 */
        /* <DEDUP_REMOVED lines=12> */
.L_x_903:
[----:B------:R-:W-:Y:S05]  /*3b50*/  BSYNC.RECONVERGENT B0 ;  /* 0x0000000000007941 */ /* 0x000fea0003800200 */
.L_x_902:
        /* <DEDUP_REMOVED lines=28> */
[--C-:B------:R-:W-:Y:S01]  /*3d20*/  FFMA.FTZ R181, R198, R181, R160.reuse ;  /* 0x000000b5c6b57223 */ /* 0x100fe200000100a0 */
[----:B------:R-:W-:Y:S01]  /*3d30*/  PRMT R183, R170, 0x7632, R183 ;  /* 0x00007632aab77816 */ /* 0x000fe200000000b7 */
[-C--:B------:R-:W-:Y:S01]  /*3d40*/  FFMA.FTZ R184, R18, R194.reuse, R195 ;  /* 0x000000c212b87223 */ /* 0x080fe200000100c3 */
[----:B------:R-:W-:Y:S01]  /*3d50*/  PRMT R185, R171, 0x7632, R185 ;  /* 0x00007632abb97816 */ /* 0x000fe200000000b9 */
[-CC-:B------:R-:W-:Y:S01]  /*3d60*/  FFMA.FTZ R162, R14, R194.reuse, R195.reuse ;  /* 0x000000c20ea27223 */ /* 0x180fe200000100c3 */
[----:B------:R-:W-:Y:S01]  /*3d70*/  PRMT R160, R168, 0x7632, R160 ;  /* 0x00007632a8a07816 */ /* 0x000fe200000000a0 */
[-C--:B------:R-:W-:Y:S01]  /*3d80*/  FFMA.FTZ R180, R16, R194.reuse, R195 ;  /* 0x000000c210b47223 */ /* 0x080fe200000100c3 */
[----:B------:R-:W-:Y:S01]  /*3d90*/  PRMT R163, R169, 0x7632, R163 ;  /* 0x00007632a9a37816 */ /* 0x000fe200000000a3 */
[----:B0-----:R-:W-:Y:S01]  /*3da0*/  FFMA.FTZ R190, R196, R194, R195 ;  /* 0x000000c2c4be7223 */ /* 0x001fe200000100c3 */
        /* <DEDUP_REMOVED lines=25> */
.L_x_916:
        /* <DEDUP_REMOVED lines=12> */
[C---:B0----5:R-:W-:Y:S01]  /*4000*/  FFMA.FTZ R191, R198.reuse, R189, R184 ;  /* 0x000000bdc6bf7223 */ /* 0x061fe200000100b8 */
[C---:B------:R-:W-:Y:S01]  /*4010*/  FFMA.FTZ R161, R198.reuse, R161, R163 ;  /* 0x000000a1c6a17223 */ /* 0x040fe200000100a3 */
[C---:B------:R-:W-:Y:S01]  /*4020*/  FFMA.FTZ R185, R198.reuse, R185, R160 ;  /* 0x000000b9c6b97223 */ /* 0x040fe200000100a0 */
[----:B------:R-:W-:Y:S01]  /*4030*/  FFMA.FTZ R188, R198, R187, R162 ;  /* 0x000000bbc6bc7223 */ /* 0x000fe200000100a2 */
[----:B------:R-:W-:Y:S01]  /*4040*/  PRMT R189, R171, 0x7632, R189 ;  /* 0x00007632abbd7816 */ /* 0x000fe200000000bd */
[-CC-:B------:R-:W-:Y:S01]  /*4050*/  FFMA.FTZ R230, R196, R194.reuse, R195.reuse ;  /* 0x000000c2c4e67223 */ /* 0x180fe200000100c3 */
        /* <DEDUP_REMOVED lines=27> */
.L_x_915:
        /* <DEDUP_REMOVED lines=49> */
.L_x_918:
[----:B0-----:R-:W-:Y:S01]  /*4520*/  PRMT R190, R171, 0x7632, R190 ;  /* 0x00007632abbe7816 */ /* 0x001fe200000000be */
[-CC-:B------:R-:W-:Y:S01]  /*4530*/  FFMA.FTZ R187, R13, R194.reuse, R195.reuse ;  /* 0x000000c20dbb7223 */ /* 0x180fe200000100c3 */
[-CC-:B------:R-:W-:Y:S01]  /*4540*/  FFMA.FTZ R192, R196, R194.reuse, R195.reuse ;  /* 0x000000c2c4c07223 */ /* 0x180fe200000100c3 */
[----:B------:R-:W-:Y:S01]  /*4550*/  PRMT R184, R170, 0x7632, R184 ;  /* 0x00007632aab87816 */ /* 0x000fe200000000b8 */
        /* <DEDUP_REMOVED lines=11> */
[-CC-:B------:R-:W-:Y:S01]  /*4610*/  FFMA.FTZ R192, R16, R194.reuse, R195.reuse ;  /* 0x000000c210c07223 */ /* 0x180fe200000100c3 */
[C---:B------:R-:W-:Y:S01]  /*4620*/  FFMA.FTZ R233, R198.reuse, R187, R184 ;  /* 0x000000bbc6e97223 */ /* 0x040fe200000100b8 */
[----:B------:R-:W-:Y:S01]  /*4630*/  PRMT R190, R169, 0x7632, R190 ;  /* 0x00007632a9be7816 */ /* 0x000fe200000000be */
[----:B------:R-:W-:Y:S01]  /*4640*/  FFMA.FTZ R230, R198, R185, R186 ;  /* 0x000000b9c6e67223 */ /* 0x000fe200000100ba */
[-CC-:B------:R-:W-:Y:S01]  /*4650*/  FFMA.FTZ R187, R9, R194.reuse, R195.reuse ;  /* 0x000000c209bb7223 */ /* 0x180fe200000100c3 */
[----:B------:R-:W-:Y:S01]  /*4660*/  PRMT R184, R168, 0x7632, R184 ;  /* 0x00007632a8b87816 */ /* 0x000fe200000000b8 */
[-CC-:B------:R-:W-:Y:S01]  /*4670*/  FFMA.FTZ R185, R7, R194.reuse, R195.reuse ;  /* 0x000000c207b97223 */ /* 0x180fe200000100c3 */
[----:B------:R-:W-:Y:S01]  /*4680*/  FFMA.FTZ R188, R14, R194, R195 ;  /* 0x000000c20ebc7223 */ /* 0x000fe200000100c3 */
        /* <DEDUP_REMOVED lines=18> */
.L_x_914:
        /* <DEDUP_REMOVED lines=45> */
.L_x_920:
        /* <DEDUP_REMOVED lines=33> */
.L_x_919:
        /* <DEDUP_REMOVED lines=37> */
.L_x_921:
        /* <DEDUP_REMOVED lines=28> */
.L_x_917:
        /* <DEDUP_REMOVED lines=10> */
.L_x_913:
[----:B------:R-:W-:Y:S05]  /*5140*/  BSYNC.RECONVERGENT B0 ;  /* 0x0000000000007941 */ /* 0x000fea0003800200 */
.L_x_912:
        /* <DEDUP_REMOVED lines=15> */
[-C--:B------:R-:W-:Y:S01]  /*5240*/  FFMA.FTZ R181, R205, R194.reuse, R195 ;  /* 0x000000c2cdb57223 */ /* 0x080fe200000100c3 */
[----:B------:R-:W-:Y:S01]  /*5250*/  PRMT R185, R23, 0x7632, R185 ;  /* 0x0000763217b97816 */ /* 0x000fe200000000b9 */
        /* <DEDUP_REMOVED lines=11> */
[--C-:B------:R-:W-:Y:S01]  /*5310*/  FFMA.FTZ R181, R198, R181, R160.reuse ;  /* 0x000000b5c6b57223 */ /* 0x100fe200000100a0 */
[----:B------:R-:W-:Y:S01]  /*5320*/  PRMT R183, R22, 0x7632, R183 ;  /* 0x0000763216b77816 */ /* 0x000fe200000000b7 */
[-CC-:B------:R-:W-:Y:S01]  /*5330*/  FFMA.FTZ R162, R212, R194.reuse, R195.reuse ;  /* 0x000000c2d4a27223 */ /* 0x180fe200000100c3 */
[-CC-:B------:R-:W-:Y:S01]  /*5340*/  FFMA.FTZ R180, R214, R194.reuse, R195.reuse ;  /* 0x000000c2d6b47223 */ /* 0x180fe200000100c3 */
[-CC-:B------:R-:W-:Y:S01]  /*5350*/  FFMA.FTZ R184, R216, R194.reuse, R195.reuse ;  /* 0x000000c2d8b87223 */ /* 0x180fe200000100c3 */
[----:B------:R-:W-:Y:S01]  /*5360*/  PRMT R160, R20, 0x7632, R160 ;  /* 0x0000763214a07816 */ /* 0x000fe200000000a0 */
[----:B------:R-:W-:Y:S01]  /*5370*/  FFMA.FTZ R195, R209, R194, R195 ;  /* 0x000000c2d1c37223 */ /* 0x000fe200000100c3 */
        /* <DEDUP_REMOVED lines=27> */
.L_x_926:
[-CC-:B-1-3--:R-:W-:Y:S01]  /*5530*/  FFMA.FTZ R161, R199, R194.reuse, R195.reuse ;  /* 0x000000c2c7a17223 */ /* 0x18afe200000100c3 */
        /* <DEDUP_REMOVED lines=8> */
[----:B------:R-:W-:Y:S01]  /*55c0*/  PRMT R188, R23, 0x7632, R188 ;  /* 0x0000763217bc7816 */ /* 0x000fe200000000bc */
[-CC-:B------:R-:W-:Y:S01]  /*55d0*/  FFMA.FTZ R162, R212, R194.reuse, R195.reuse ;  /* 0x000000c2d4a27223 */ /* 0x180fe200000100c3 */
[-CC-:B------:R-:W-:Y:S01]  /*55e0*/  FFMA.FTZ R184, R214, R194.reuse, R195.reuse ;  /* 0x000000c2d6b87223 */ /* 0x180fe200000100c3 */
[-CC-:B0-----:R-:W-:Y:S01]  /*55f0*/  FFMA.FTZ R190, R216, R194.reuse, R195.reuse ;  /* 0x000000c2d8be7223 */ /* 0x181fe200000100c3 */
[-CC-:B------:R-:W-:Y:S01]  /*5600*/  FFMA.FTZ R192, R218, R194.reuse, R195.reuse ;  /* 0x000000c2dac07223 */ /* 0x180fe200000100c3 */
[----:B------:R-:W-:Y:S01]  /*5610*/  FFMA.FTZ R195, R209, R194, R195 ;  /* 0x000000c2d1c37223 */ /* 0x000fe200000100c3 */
[----:B------:R-:W-:Y:S01]  /*5620*/  SHF.L.U32 R194, R188, 0x10, RZ ;  /* 0x00000010bcc27819 */ /* 0x000fe200000006ff */
[C---:B-----5:R-:W-:Y:S01]  /*5630*/  FFMA.FTZ R161, R198.reuse, R161, R163 ;  /* 0x000000a1c6a17223 */ /* 0x060fe200000100a3 */
[C---:B------:R-:W-:Y:S01]  /*5640*/  FFMA.FTZ R185, R198.reuse, R185, R160 ;  /* 0x000000b9c6b97223 */ /* 0x040fe200000100a0 */
[----:B------:R-:W-:Y:S01]  /*5650*/  FFMA.FTZ R188, R198, R187, R186 ;  /* 0x000000bbc6bc7223 */ /* 0x000fe200000100ba */
[----:B------:R-:W-:Y:S01]  /*5660*/  FADD.FTZ R189, R217, -R192 ;  /* 0x800000c0d9bd7221 */ /* 0x000fe20000010000 */
[----:B------:R-:W-:Y:S01]  /*5670*/  PRMT R160, R20, 0x7632, R160 ;  /* 0x0000763214a07816 */ /* 0x000fe200000000a0 */
[----:B------:R-:W-:Y:S01]  /*5680*/  FADD.FTZ R195, R210, -R195 ;  /* 0x800000c3d2c37221 */ /* 0x000fe20000010000 */
[----:B------:R-:W-:Y:S01]  /*5690*/  PRMT R163, R21, 0x7632, R163 ;  /* 0x0000763215a37816 */ /* 0x000fe200000000a3 */
[----:B------:R-:W-:Y:S01]  /*56a0*/  FFMA.FTZ R194, R198, R189, R194 ;  /* 0x000000bdc6c27223 */ /* 0x000fe200000100c2 */
[----:B------:R-:W-:Y:S01]  /*56b0*/  PRMT R187, R22, 0x7632, R187 ;  /* 0x0000763216bb7816 */ /* 0x000fe200000000bb */
[----:B------:R-:W-:Y:S01]  /*56c0*/  FADD.FTZ R189, R215, -R190 ;  /* 0x800000bed7bd7221 */ /* 0x000fe20000010000 */
[----:B------:R-:W-:-:S02]  /*56d0*/  SHF.L.U32 R191, R23, 0x10, RZ ;  /* 0x0000001017bf7819 */ /* 0x000fc400000006ff */
[----:B------:R-:W-:Y:S02]  /*56e0*/  SHF.L.U32 R160, R160, 0x10, RZ ;  /* 0x00000010a0a07819 */ /* 0x000fe400000006ff */
[----:B------:R-:W-:Y:S01]  /*56f0*/  SHF.L.U32 R186, R163, 0x10, RZ ;  /* 0x00000010a3ba7819 */ /* 0x000fe200000006ff */
[----:B------:R-:W-:Y:S01]  /*5700*/  FADD.FTZ R163, R211, -R162 ;  /* 0x800000a2d3a37221 */ /* 0x000fe20000010000 */
[----:B------:R-:W-:Y:S01]  /*5710*/  SHF.L.U32 R192, R187, 0x10, RZ ;  /* 0x00000010bbc07819 */ /* 0x000fe200000006ff */
[----:B------:R-:W-:Y:S01]  /*5720*/  FADD.FTZ R187, R213, -R184 ;  /* 0x800000b8d5bb7221 */ /* 0x000fe20000010000 */
[C---:B------:R-:W-:Y:S01]  /*5730*/  FFMA.FTZ R191, R198.reuse, R195, R191 ;  /* 0x000000c3c6bf7223 */ /* 0x040fe200000100bf */
[C---:B------:R-:W-:Y:S02]  /*5740*/  FFMA.FTZ R160, R198.reuse, R163, R160 ;  /* 0x000000a3c6a07223 */ /* 0x040fe400000100a0 */
        /* <DEDUP_REMOVED lines=11> */
.L_x_925:
[----:B-1-3--:R-:W1:Y:S02]  /*5800*/  LDC.64 R184, c[0x0][0x470] ;  /* 0x00011c00ffb87b82 */ /* 0x00ae640000000a00 */
[----:B-1----:R-:W-:-:S04]  /*5810*/  ISETP.NE.U32.AND P1, PT, R184, RZ, PT ;  /* 0x000000ffb800720c */ /* 0x002fc80003f25070 */
[----:B------:R-:W-:-:S13]  /*5820*/  ISETP.NE.AND.EX P1, PT, R185, RZ, PT, P1 ;  /* 0x000000ffb900720c */ /* 0x000fda0003f25310 */
[----:B------:R-:W-:Y:S05]  /*5830*/  @!P1 BRA `(.L_x_928) ;  /* 0x0000000000b49947 */ /* 0x000fea0003800000 */
        /* <DEDUP_REMOVED lines=45> */
.L_x_928:
[----:B------:R-:W-:Y:S01]  /*5b10*/  PRMT R192, R23, 0x7632, R192 ;  /* 0x0000763217c07816 */ /* 0x000fe200000000c0 */
[-CC-:B------:R-:W-:Y:S01]  /*5b20*/  FFMA.FTZ R232, R218, R194.reuse, R195.reuse ;  /* 0x000000c2dae87223 */ /* 0x180fe200000100c3 */
[-CC-:B0-----:R-:W-:Y:S01]  /*5b30*/  FFMA.FTZ R191, R209, R194.reuse, R195.reuse ;  /* 0x000000c2d1bf7223 */ /* 0x181fe200000100c3 */
[----:B------:R-:W-:Y:S01]  /*5b40*/  PRMT R184, R22, 0x7632, R184 ;  /* 0x0000763216b87816 */ /* 0x000fe200000000b8 */
[-CC-:B------:R-:W-:Y:S01]  /*5b50*/  FFMA.FTZ R188, R216, R194.reuse, R195.reuse ;  /* 0x000000c2d8bc7223 */ /* 0x180fe200000100c3 */
[-CC-:B------:R-:W-:Y:S01]  /*5b60*/  FFMA.FTZ R189, R207, R194.reuse, R195.reuse ;  /* 0x000000c2cfbd7223 */ /* 0x180fe200000100c3 */
[-CC-:B------:R-:W-:Y:S01]  /*5b70*/  FFMA.FTZ R187, R205, R194.reuse, R195.reuse ;  /* 0x000000c2cdbb7223 */ /* 0x180fe200000100c3 */
[-CC-:B------:R-:W-:Y:S01]  /*5b80*/  FFMA.FTZ R190, R214, R194.reuse, R195.reuse ;  /* 0x000000c2d6be7223 */ /* 0x180fe200000100c3 */
[-CC-:B------:R-:W-:Y:S01]  /*5b90*/  FFMA.FTZ R185, R199, R194.reuse, R195.reuse ;  /* 0x000000c2c7b97223 */ /* 0x180fe200000100c3 */
[----:B------:R-:W-:Y:S01]  /*5ba0*/  FFMA.FTZ R194, R212, R194, R195 ;  /* 0x000000c2d4c27223 */ /* 0x000fe200000100c3 */
[----:B------:R-:W-:Y:S01]  /*5bb0*/  SHF.L.U32 R233, R192, 0x10, RZ ;  /* 0x00000010c0e97819 */ /* 0x000fe200000006ff */
[----:B------:R-:W-:Y:S01]  /*5bc0*/  FADD.FTZ R195, R217, -R232 ;  /* 0x800000e8d9c37221 */ /* 0x000fe20000010000 */
[----:B------:R-:W-:Y:S01]  /*5bd0*/  FADD.FTZ R193, R210, -R191 ;  /* 0x800000bfd2c17221 */ /* 0x000fe20000010000 */
[----:B------:R-:W-:Y:S01]  /*5be0*/  SHF.L.U32 R184, R184, 0x10, RZ ;  /* 0x00000010b8b87819 */ /* 0x000fe200000006ff */
[----:B------:R-:W-:Y:S01]  /*5bf0*/  FADD.FTZ R191, R215, -R188 ;  /* 0x800000bcd7bf7221 */ /* 0x000fe20000010000 */
[----:B------:R-:W-:Y:S01]  /*5c00*/  SHF.L.U32 R230, R23, 0x10, RZ ;  /* 0x0000001017e67819 */ /* 0x000fe200000006ff */
[----:B-----5:R-:W-:Y:S01]  /*5c10*/  FFMA.FTZ R233, R198, R195, R233 ;  /* 0x000000c3c6e97223 */ /* 0x020fe200000100e9 */
[----:B------:R-:W-:Y:S01]  /*5c20*/  SHF.L.U32 R186, R22, 0x10, RZ ;  /* 0x0000001016ba7819 */ /* 0x000fe200000006ff */
[----:B------:R-:W-:Y:S01]  /*5c30*/  FADD.FTZ R189, R208, -R189 ;  /* 0x800000bdd0bd7221 */ /* 0x000fe20000010000 */
[C---:B------:R-:W-:Y:S01]  /*5c40*/  FFMA.FTZ R195, R198.reuse, R191, R184 ;  /* 0x000000bfc6c37223 */ /* 0x040fe200000100b8 */
[----:B------:R-:W-:Y:S01]  /*5c50*/  PRMT R188, R21, 0x7632, R188 ;  /* 0x0000763215bc7816 */ /* 0x000fe200000000bc */
[----:B------:R-:W-:Y:S01]  /*5c60*/  FFMA.FTZ R230, R198, R193, R230 ;  /* 0x000000c1c6e67223 */ /* 0x000fe200000100e6 */
[----:B------:R-:W-:Y:S01]  /*5c70*/  PRMT R184, R20, 0x7632, R184 ;  /* 0x0000763214b87816 */ /* 0x000fe200000000b8 */
[----:B------:R-:W-:Y:S01]  /*5c80*/  FADD.FTZ R193, R213, -R190 ;  /* 0x800000bed5c17221 */ /* 0x000fe20000010000 */
        /* <DEDUP_REMOVED lines=17> */
.L_x_924:
        /* <DEDUP_REMOVED lines=45> */
.L_x_930:
        /* <DEDUP_REMOVED lines=33> */
.L_x_929:
        /* <DEDUP_REMOVED lines=37> */
.L_x_931:
        /* <DEDUP_REMOVED lines=28> */
.L_x_927:
        /* <DEDUP_REMOVED lines=9> */
.L_x_923:
[----:B------:R-:W-:Y:S05]  /*6720*/  BSYNC.RECONVERGENT B0 ;  /* 0x0000000000007941 */ /* 0x000fea0003800200 */
.L_x_922:
[----:B-1-34-:R-:W1:Y:S02]  /*6730*/  LDC.64 R184, c[0x0][0x380] ;  /* 0x0000e000ffb87b82 */ /* 0x01ae640000000a00 */
[----:B-1----:R-:W-:-:S04]  /*6740*/  LEA R2, R184, R2, 0x2 ;  /* 0x00000002b8027211 */ /* 0x002fc800078e10ff */
[----:B------:R-:W-:-:S13]  /*6750*/  ISETP.GE.AND P0, PT, R2, R185, PT ;  /* 0x000000b90200720c */ /* 0x000fda0003f06270 */
[----:B------:R-:W-:Y:S05]  /*6760*/  @!P0 BRA `(.L_x_932) ;  /* 0xffffffa000848947 */ /* 0x000fea000383ffff */
.L_x_894:
        /* <DEDUP_REMOVED lines=10> */
[----:B------:R-:W-:-:S02]  /*6810*/  LOP3.LUT R7, R8, 0x1f, RZ, 0xc0, !PT ;  /* 0x0000001f08077812 */ /* 0x000fc400078ec0ff */
[----:B------:R-:W-:-:S03]  /*6820*/  LOP3.LUT R4, R8, 0x7f, RZ, 0x3c, !PT ;  /* 0x0000007f08047812 */ /* 0x000fc600078e3cff */
[----:B------:R-:W-:Y:S01]  /*6830*/  IMAD R0, R0, 0x60, R7 ;  /* 0x0000006000007824 */ /* 0x000fe200078e0207 */
[----:B--2---:R-:W-:Y:S02]  /*6840*/  LEA R3, R3, R2, 0x18 ;  /* 0x0000000203037211 */ /* 0x004fe400078ec0ff */
[----:B------:R-:W-:Y:S02]  /*6850*/  IADD3 R4, PT, PT, R4, R5, RZ ;  /* 0x0000000504047210 */ /* 0x000fe40007ffe0ff */
[-C--:B------:R-:W-:Y:S02]  /*6860*/  LEA R7, R0, R3.reuse, 0x5 ;  /* 0x0000000300077211 */ /* 0x080fe400078e28ff */
[----:B------:R-:W-:Y:S02]  /*6870*/  LEA R0, R8, R3, 0x2 ;  /* 0x0000000308007211 */ /* 0x000fe400078e10ff */
[----:B------:R-:W-:Y:S01]  /*6880*/  IADD3 R8, P6, PT, R9, R8, RZ ;  /* 0x0000000809087210 */ /* 0x000fe20007fde0ff */
[----:B------:R-:W-:Y:S01]  /*6890*/  STS.128 [R7], R100 ;  /* 0x0000006407007388 */ /* 0x000fe20000000c00 */
[----:B------:R-:W-:-:S02]  /*68a0*/  ISETP.GE.U32.AND P5, PT, R4, 0x80, PT ;  /* 0x000000800400780c */ /* 0x000fc40003fa6070 */
[----:B------:R-:W-:Y:S01]  /*68b0*/  IADD3.X R3, PT, PT, RZ, RZ, RZ, P6, !PT ;  /* 0x000000ffff037210 */ /* 0x000fe200037fe4ff */
[----:B------:R-:W-:Y:S01]  /*68c0*/  STS.128 [R7+0x10], R104 ;  /* 0x0000106807007388 */ /* 0x000fe20000000c00 */
        /* <DEDUP_REMOVED lines=28> */
[----:B-----5:R-:W4:Y:S01]  /*6a90*/  LDS R24, [R0+0x1c00] ;  /* 0x001c000000187984 */ /* 0x020f220000000800 */
        /* <DEDUP_REMOVED lines=36> */
[C---:B0-----:R-:W-:Y:S02]  /*6ce0*/  SHF.L.U64.HI R81, R8.reuse, 0x2, R3 ;  /* 0x0000000208517819 */ /* 0x041fe40000010203 */
[----:B------:R-:W-:-:S04]  /*6cf0*/  SHF.L.U32 R8, R8, 0x2, RZ ;  /* 0x0000000208087819 */ /* 0x000fc800000006ff */
[----:B------:R-:W-:-:S04]  /*6d00*/  IADD3 R2, P6, PT, R8, UR18, RZ ;  /* 0x0000001208027c10 */ /* 0x000fc8000ffde0ff */
[----:B------:R-:W-:Y:S02]  /*6d10*/  IADD3.X R3, PT, PT, R81, UR19, RZ, P6, !PT ;  /* 0x0000001351037c10 */ /* 0x000fe4000b7fe4ff */
[----:B------:R-:W-:-:S04]  /*6d20*/  IADD3 R4, P6, PT, R8, UR16, RZ ;  /* 0x0000001008047c10 */ /* 0x000fc8000ffde0ff */
[----:B------:R-:W-:Y:S02]  /*6d30*/  IADD3.X R5, PT, PT, R81, UR17, RZ, P6, !PT ;  /* 0x0000001151057c10 */ /* 0x000fe4000b7fe4ff */
[----:B------:R-:W-:-:S04]  /*6d40*/  IADD3 R6, P6, PT, R8, UR22, RZ ;  /* 0x0000001608067c10 */ /* 0x000fc8000ffde0ff */
        /* <DEDUP_REMOVED lines=181> */
.L_x_934:
[----:B------:R-:W-:Y:S05]  /*78a0*/  BSYNC.RECONVERGENT B0 ;  /* 0x0000000000007941 */ /* 0x000fea0003800200 */
.L_x_933:
        /* <DEDUP_REMOVED lines=23> */
.L_x_936:
[----:B------:R-:W-:Y:S05]  /*7a20*/  BSYNC.RECONVERGENT B0 ;  /* 0x0000000000007941 */ /* 0x000fea0003800200 */
.L_x_935:
        /* <DEDUP_REMOVED lines=23> */
.L_x_938:
[----:B------:R-:W-:Y:S05]  /*7ba0*/  BSYNC.RECONVERGENT B0 ;  /* 0x0000000000007941 */ /* 0x000fea0003800200 */
.L_x_937:
        /* <DEDUP_REMOVED lines=23> */
.L_x_940:
[----:B------:R-:W-:Y:S05]  /*7d20*/  BSYNC.RECONVERGENT B0 ;  /* 0x0000000000007941 */ /* 0x000fea0003800200 */
.L_x_939:
        /* <DEDUP_REMOVED lines=23> */
.L_x_942:
[----:B------:R-:W-:Y:S05]  /*7ea0*/  BSYNC.RECONVERGENT B0 ;  /* 0x0000000000007941 */ /* 0x000fea0003800200 */
.L_x_941:
        /* <DEDUP_REMOVED lines=8> */
.L_x_901:
[----:B------:R-:W-:Y:S01]  /*7f30*/  HFMA2 R194, -RZ, RZ, 0, 5.9604644775390625e-08 ;  /* 0x00000001ffc27431 */ /* 0x000fe200000001ff */
[----:B------:R-:W-:Y:S01]  /*7f40*/  BSSY B0, `(.L_x_943) ;  /* 0x0000006000007945 */ /* 0x000fe20003800000 */
[----:B------:R-:W-:Y:S02]  /*7f50*/  MOV R195, 0x1f ;  /* 0x0000001f00c37802 */ /* 0x000fe40000000f00 */
[----:B------:R-:W-:-:S07]  /*7f60*/  MOV R192, 0xffffffff ;  /* 0xffffffff00c07802 */ /* 0x000fce0000000f00 */
[----:B-----5:R-:W-:Y:S05]  /*7f70*/  WARPSYNC.COLLECTIVE R192, `(.L_x_944) ;  /* 0x00000000c0087348 */ /* 0x020fea0003c00000 */
[----:B------:R0:W1:Y:S02]  /*7f80*/  SHFL.BFLY P0, R193, R233, R194, R195 ;  /* 0x0c0000c2e9c17389 */ /* 0x00006400000000c3 */
[----:B01---5:R-:W-:Y:S05]  /*7f90*/  ENDCOLLECTIVE ;  /* 0x000000000000791b */ /* 0x023fea0003800000 */
.L_x_944:
[----:B------:R-:W-:Y:S05]  /*7fa0*/  BSYNC B0 ;  /* 0x0000000000007941 */ /* 0x000fea0003800000 */
.L_x_943:
        /* <DEDUP_REMOVED lines=9> */
.L_x_945:
[----:B------:R-:W-:Y:S01]  /*8040*/  HFMA2 R194, -RZ, RZ, 0, 1.1920928955078125e-07 ;  /* 0x00000002ffc27431 */ /* 0x000fe200000001ff */
[----:B------:R-:W-:Y:S02]  /*8050*/  MOV R233, R184 ;  /* 0x000000b800e97202 */ /* 0x000fe40000000f00 */
[----:B------:R-:W-:-:S07]  /*8060*/  MOV R185, R193 ;  /* 0x000000c100b97202 */ /* 0x000fce0000000f00 */
[----:B------:R-:W-:Y:S05]  /*8070*/  WARPSYNC.COLLECTIVE R192, `(.L_x_946) ;  /* 0x00000000c0087348 */ /* 0x000fea0003c00000 */
[----:B------:R0:W1:Y:S02]  /*8080*/  SHFL.BFLY P0, R193, R233, R194, R195 ;  /* 0x0c0000c2e9c17389 */ /* 0x00006400000000c3 */
[----:B01----:R-:W-:Y:S05]  /*8090*/  ENDCOLLECTIVE ;  /* 0x000000000000791b */ /* 0x003fea0003800000 */
.L_x_946:
[----:B------:R-:W-:-:S05]  /*80a0*/  FADD.FTZ R185, R185, R232 ;  /* 0x000000e8b9b97221 */ /* 0x000fca0000010000 */
[----:B------:R-:W-:Y:S02]  /*80b0*/  MOV R233, R185 ;  /* 0x000000b900e97202 */ /* 0x000fe40000000f00 */
[----:B------:R-:W-:-:S07]  /*80c0*/  MOV R187, R193 ;  /* 0x000000c100bb7202 */ /* 0x000fce0000000f00 */
[----:B------:R-:W-:Y:S05]  /*80d0*/  WARPSYNC.COLLECTIVE R192, `(.L_x_947) ;  /* 0x00000000c0087348 */ /* 0x000fea0003c00000 */
[----:B------:R0:W1:Y:S02]  /*80e0*/  SHFL.BFLY P0, R193, R233, R194, R195 ;  /* 0x0c0000c2e9c17389 */ /* 0x00006400000000c3 */
[----:B01----:R-:W-:Y:S05]  /*80f0*/  ENDCOLLECTIVE ;  /* 0x000000000000791b */ /* 0x003fea0003800000 */
.L_x_947:
[----:B------:R-:W-:Y:S01]  /*8100*/  FADD.FTZ R187, R184, R187 ;  /* 0x000000bbb8bb7221 */ /* 0x000fe20000010000 */
[----:B------:R-:W-:-:S04]  /*8110*/  HFMA2 R194, -RZ, RZ, 0, 2.384185791015625e-07 ;  /* 0x00000004ffc27431 */ /* 0x000fc800000001ff */
[----:B------:R-:W-:Y:S02]  /*8120*/  MOV R233, R187 ;  /* 0x000000bb00e97202 */ /* 0x000fe40000000f00 */
[----:B------:R-:W-:-:S07]  /*8130*/  MOV R186, R193 ;  /* 0x000000c100ba7202 */ /* 0x000fce0000000f00 */
[----:B------:R-:W-:Y:S05]  /*8140*/  WARPSYNC.COLLECTIVE R192, `(.L_x_948) ;  /* 0x00000000c0087348 */ /* 0x000fea0003c00000 */
[----:B------:R0:W1:Y:S02]  /*8150*/  SHFL.BFLY P0, R193, R233, R194, R195 ;  /* 0x0c0000c2e9c17389 */ /* 0x00006400000000c3 */
[----:B01----:R-:W-:Y:S05]  /*8160*/  ENDCOLLECTIVE ;  /* 0x000000000000791b */ /* 0x003fea0003800000 */
.L_x_948:
[----:B------:R-:W-:-:S05]  /*8170*/  FADD.FTZ R186, R185, R186 ;  /* 0x000000bab9ba7221 */ /* 0x000fca0000010000 */
[----:B------:R-:W-:Y:S02]  /*8180*/  MOV R233, R186 ;  /* 0x000000ba00e97202 */ /* 0x000fe40000000f00 */
[----:B------:R-:W-:-:S07]  /*8190*/  MOV R188, R193 ;  /* 0x000000c100bc7202 */ /* 0x000fce0000000f00 */
[----:B------:R-:W-:Y:S05]  /*81a0*/  WARPSYNC.COLLECTIVE R192, `(.L_x_949) ;  /* 0x00000000c0087348 */ /* 0x000fea0003c00000 */
[----:B------:R0:W1:Y:S02]  /*81b0*/  SHFL.BFLY P0, R193, R233, R194, R195 ;  /* 0x0c0000c2e9c17389 */ /* 0x00006400000000c3 */
[----:B01----:R-:W-:Y:S05]  /*81c0*/  ENDCOLLECTIVE ;  /* 0x000000000000791b */ /* 0x003fea0003800000 */
.L_x_949:
[----:B------:R-:W-:Y:S01]  /*81d0*/  FADD.FTZ R188, R187, R188 ;  /* 0x000000bcbbbc7221 */ /* 0x000fe20000010000 */
[----:B------:R-:W-:-:S04]  /*81e0*/  HFMA2 R194, -RZ, RZ, 0, 4.76837158203125e-07 ;  /* 0x00000008ffc27431 */ /* 0x000fc800000001ff */
[----:B------:R-:W-:Y:S02]  /*81f0*/  MOV R233, R188 ;  /* 0x000000bc00e97202 */ /* 0x000fe40000000f00 */
[----:B------:R-:W-:-:S07]  /*8200*/  MOV R189, R193 ;  /* 0x000000c100bd7202 */ /* 0x000fce0000000f00 */
[----:B------:R-:W-:Y:S05]  /*8210*/  WARPSYNC.COLLECTIVE R192, `(.L_x_950) ;  /* 0x00000000c0087348 */ /* 0x000fea0003c00000 */
[----:B------:R0:W1:Y:S02]  /*8220*/  SHFL.BFLY P0, R193, R233, R194, R195 ;  /* 0x0c0000c2e9c17389 */ /* 0x00006400000000c3 */
[----:B01----:R-:W-:Y:S05]  /*8230*/  ENDCOLLECTIVE ;  /* 0x000000000000791b */ /* 0x003fea0003800000 */
.L_x_950:
[----:B------:R-:W-:-:S05]  /*8240*/  FADD.FTZ R189, R186, R189 ;  /* 0x000000bdbabd7221 */ /* 0x000fca0000010000 */
[----:B------:R-:W-:Y:S02]  /*8250*/  MOV R233, R189 ;  /* 0x000000bd00e97202 */ /* 0x000fe40000000f00 */
[----:B------:R-:W-:-:S07]  /*8260*/  MOV R191, R193 ;  /* 0x000000c100bf7202 */ /* 0x000fce0000000f00 */
[----:B------:R-:W-:Y:S05]  /*8270*/  WARPSYNC.COLLECTIVE R192, `(.L_x_951) ;  /* 0x00000000c0087348 */ /* 0x000fea0003c00000 */
[----:B------:R0:W1:Y:S02]  /*8280*/  SHFL.BFLY P0, R193, R233, R194, R195 ;  /* 0x0c0000c2e9c17389 */ /* 0x00006400000000c3 */
[----:B01----:R-:W-:Y:S05]  /*8290*/  ENDCOLLECTIVE ;  /* 0x000000000000791b */ /* 0x003fea0003800000 */
.L_x_951:
[----:B------:R-:W-:Y:S01]  /*82a0*/  FADD.FTZ R191, R188, R191 ;  /* 0x000000bfbcbf7221 */ /* 0x000fe20000010000 */
[----:B------:R-:W-:-:S04]  /*82b0*/  HFMA2 R194, -RZ, RZ, 0, 9.5367431640625e-07 ;  /* 0x00000010ffc27431 */ /* 0x000fc800000001ff */
[----:B------:R-:W-:Y:S02]  /*82c0*/  MOV R233, R191 ;  /* 0x000000bf00e97202 */ /* 0x000fe40000000f00 */
[----:B------:R-:W-:-:S07]  /*82d0*/  MOV R190, R193 ;  /* 0x000000c100be7202 */ /* 0x000fce0000000f00 */
[----:B------:R-:W-:Y:S05]  /*82e0*/  WARPSYNC.COLLECTIVE R192, `(.L_x_952) ;  /* 0x00000000c0087348 */ /* 0x000fea0003c00000 */
[----:B------:R0:W1:Y:S02]  /*82f0*/  SHFL.BFLY P0, R193, R233, R194, R195 ;  /* 0x0c0000c2e9c17389 */ /* 0x00006400000000c3 */
[----:B01----:R-:W-:Y:S05]  /*8300*/  ENDCOLLECTIVE ;  /* 0x000000000000791b */ /* 0x003fea0003800000 */
.L_x_952:
[----:B------:R-:W-:-:S05]  /*8310*/  FADD.FTZ R190, R189, R190 ;  /* 0x000000bebdbe7221 */ /* 0x000fca0000010000 */
[----:B------:R-:W-:Y:S02]  /*8320*/  MOV R233, R190 ;  /* 0x000000be00e97202 */ /* 0x000fe40000000f00 */
[----:B------:R-:W-:-:S07]  /*8330*/  MOV R184, R193 ;  /* 0x000000c100b87202 */ /* 0x000fce0000000f00 */
[----:B------:R-:W-:Y:S05]  /*8340*/  WARPSYNC.COLLECTIVE R192, `(.L_x_953) ;  /* 0x00000000c0087348 */ /* 0x000fea0003c00000 */
[----:B------:R0:W1:Y:S02]  /*8350*/  SHFL.BFLY P0, R193, R233, R194, R195 ;  /* 0x0c0000c2e9c17389 */ /* 0x00006400000000c3 */
[----:B01----:R-:W-:Y:S05]  /*8360*/  ENDCOLLECTIVE ;  /* 0x000000000000791b */ /* 0x003fea0003800000 */
.L_x_953:
[----:B------:R-:W-:Y:S01]  /*8370*/  MOV R185, R193 ;  /* 0x000000c100b97202 */ /* 0x000fe20000000f00 */
[----:B------:R-:W-:Y:S06]  /*8380*/  BRA `(.L_x_954) ;  /* 0xffffffa0005c7947 */ /* 0x000fec000383ffff */
.L_x_955:
        /* <DEDUP_REMOVED lines=15> */
.L_x_4946:


//--------------------- .text._ZN10layer_norm31ln_parallel_residual_bwd_kernelINS_13Kernel_traitsIf13__nv_bfloat16S2_S2_fjLj768ELj1ELj4ELj1ELj16ENS_18Kernel_traits_baseILj768EfS2_S2_S2_fjLj128EEEEELb0ELb0ELb1EEEvNS_9BwdParamsE --------------------------
	.section	.text._ZN10layer_norm31ln_parallel_residual_bwd_kernelINS_13Kernel_traitsIf13__nv_bfloat16S2_S2_fjLj768ELj1ELj4ELj1ELj16ENS_18Kernel_traits_baseILj768EfS2_S2_S2_fjLj128EEEEELb0ELb0ELb1EEEvNS_9BwdParamsE,"ax",@progbits
	.align	128
        .global         _ZN10layer_norm31ln_parallel_residual_bwd_kernelINS_13Kernel_traitsIf13__nv_bfloat16S2_S2_fjLj768ELj1ELj4ELj1ELj16ENS_18Kernel_traits_baseILj768EfS2_S2_S2_fjLj128EEEEELb0ELb0ELb1EEEvNS_9BwdParamsE
        .type           _ZN10layer_norm31ln_parallel_residual_bwd_kernelINS_13Kernel_traitsIf13__nv_bfloat16S2_S2_fjLj768ELj1ELj4ELj1ELj16ENS_18Kernel_traits_baseILj768EfS2_S2_S2_fjLj128EEEEELb0ELb0ELb1EEEvNS_9BwdParamsE,@function
        .size           _ZN10layer_norm31ln_parallel_residual_bwd_kernelINS_13Kernel_traitsIf13__nv_bfloat16S2_S2_fjLj768ELj1ELj4ELj1ELj16ENS_18Kernel_traits_baseILj768EfS2_S2_S2_fjLj128EEEEELb0ELb0ELb1EEEvNS_9BwdParamsE,(.L_x_4947 - _ZN10layer_norm31ln_parallel_residual_bwd_kernelINS_13Kernel_traitsIf13__nv_bfloat16S2_S2_fjLj768ELj1ELj4ELj1ELj16ENS_18Kernel_traits_baseILj768EfS2_S2_S2_fjLj128EEEEELb0ELb0ELb1EEEvNS_9BwdParamsE)
        .other          _ZN10layer_norm31ln_parallel_residual_bwd_kernelINS_13Kernel_traitsIf13__nv_bfloat16S2_S2_fjLj768ELj1ELj4ELj1ELj16ENS_18Kernel_traits_baseILj768EfS2_S2_S2_fjLj128EEEEELb0ELb0ELb1EEEvNS_9BwdParamsE,@"STO_CUDA_ENTRY STV_DEFAULT"
_ZN10layer_norm31ln_parallel_residual_bwd_kernelINS_13Kernel_traitsIf13__nv_bfloat16S2_S2_fjLj768ELj1ELj4ELj1ELj16ENS_18Kernel_traits_baseILj768EfS2_S2_S2_fjLj128EEEEELb0ELb0ELb1EEEvNS_9BwdParamsE:
.text._ZN10layer_norm31ln_parallel_residual_bwd_kernelINS_13Kernel_traitsIf13__nv_bfloat16S2_S2_fjLj768ELj1ELj4ELj1ELj16ENS_18Kernel_traits_baseILj768EfS2_S2_S2_fjLj128EEEEELb0ELb0ELb1EEEvNS_9BwdParamsE:
        /* <DEDUP_REMOVED lines=68> */
[----:B------:R-:W-:Y:S01]  /*0440*/  HFMA2 R0, -RZ, RZ, 0, 0 ;  /* 0x00000000ff007431 */ /* 0x000fe200000001ff */
[----:B------:R-:W-:Y:S01]  /*0450*/  BSSY B1, `(.L_x_958) ;  /* 0x00005cf000017945 */ /* 0x000fe20003800000 */
[----:B------:R-:W-:Y:S02]  /*0460*/  CS2R R8, SRZ ;  /* 0x0000000000087805 */ /* 0x000fe4000001ff00 */
[----:B------:R-:W-:Y:S02]  /*0470*/  CS2R R144, SRZ ;  /* 0x0000000000907805 */ /* 0x000fe4000001ff00 */
[----:B------:R-:W-:Y:S02]  /*0480*/  CS2R R150, SRZ ;  /* 0x0000000000967805 */ /* 0x000fe4000001ff00 */
[----:B------:R-:W-:Y:S02]  /*0490*/  CS2R R32, SRZ ;  /* 0x0000000000207805 */ /* 0x000fe4000001ff00 */
[----:B------:R-:W-:-:S02]  /*04a0*/  CS2R R148, SRZ ;  /* 0x0000000000947805 */ /* 0x000fc4000001ff00 */
[----:B------:R-:W-:Y:S02]  /*04b0*/  CS2R R34, SRZ ;  /* 0x0000000000227805 */ /* 0x000fe4000001ff00 */
[----:B------:R-:W-:Y:S02]  /*04c0*/  CS2R R6, SRZ ;  /* 0x0000000000067805 */ /* 0x000fe4000001ff00 */
[----:B------:R-:W-:Y:S01]  /*04d0*/  CS2R R16, SRZ ;  /* 0x0000000000107805 */ /* 0x000fe2000001ff00 */
[----:B0-----:R-:W-:Y:S01]  /*04e0*/  IMAD.WIDE.U32 R2, R200, 0x20, R2 ;  /* 0x00000020c8027825 */ /* 0x001fe200078e0002 */
[----:B------:R-:W-:Y:S02]  /*04f0*/  CS2R R18, SRZ ;  /* 0x0000000000127805 */ /* 0x000fe4000001ff00 */
[----:B------:R-:W-:Y:S02]  /*0500*/  CS2R R156, SRZ ;  /* 0x00000000009c7805 */ /* 0x000fe4000001ff00 */
[----:B------:R-:W-:-:S02]  /*0510*/  CS2R R160, SRZ ;  /* 0x0000000000a07805 */ /* 0x000fc4000001ff00 */
[----:B------:R-:W-:Y:S01]  /*0520*/  CS2R R164, SRZ ;  /* 0x0000000000a47805 */ /* 0x000fe2000001ff00 */
[----:B------:R-:W5:Y:S01]  /*0530*/  LDG.E.128 R84, desc[UR10][R2.64] ;  /* 0x0000000a02547981 */ /* 0x000f62000c1e1d00 */
[----:B-1----:R-:W-:-:S03]  /*0540*/  IMAD.WIDE.U32 R4, R200, 0x20, R4 ;  /* 0x00000020c8047825 */ /* 0x002fc600078e0004 */
[----:B------:R-:W5:Y:S01]  /*0550*/  LDG.E.128 R80, desc[UR10][R2.64+0x10] ;  /* 0x0000100a02507981 */ /* 0x000f62000c1e1d00 */
[----:B------:R-:W-:Y:S02]  /*0560*/  CS2R R168, SRZ ;  /* 0x0000000000a87805 */ /* 0x000fe4000001ff00 */
[----:B------:R-:W-:Y:S02]  /*0570*/  CS2R R172, SRZ ;  /* 0x0000000000ac7805 */ /* 0x000fe4000001ff00 */
[----:B------:R-:W-:Y:S01]  /*0580*/  CS2R R176, SRZ ;  /* 0x0000000000b07805 */ /* 0x000fe2000001ff00 */
[----:B------:R-:W5:Y:S01]  /*0590*/  LDG.E.128 R76, desc[UR10][R2.64+0x400] ;  /* 0x0004000a024c7981 */ /* 0x000f62000c1e1d00 */
[----:B------:R-:W-:Y:S02]  /*05a0*/  CS2R R180, SRZ ;  /* 0x0000000000b47805 */ /* 0x000fe4000001ff00 */
[----:B------:R-:W-:Y:S02]  /*05b0*/  CS2R R184, SRZ ;  /* 0x0000000000b87805 */ /* 0x000fe4000001ff00 */
[----:B------:R-:W-:Y:S01]  /*05c0*/  CS2R R188, SRZ ;  /* 0x0000000000bc7805 */ /* 0x000fe2000001ff00 */
[----:B------:R-:W5:Y:S01]  /*05d0*/  LDG.E.128 R72, desc[UR10][R2.64+0x410] ;  /* 0x0004100a02487981 */ /* 0x000f62000c1e1d00 */
[----:B------:R-:W-:-:S02]  /*05e0*/  CS2R R192, SRZ ;  /* 0x0000000000c07805 */ /* 0x000fc4000001ff00 */
[----:B------:R-:W-:Y:S02]  /*05f0*/  CS2R R196, SRZ ;  /* 0x0000000000c47805 */ /* 0x000fe4000001ff00 */
[----:B------:R-:W-:Y:S01]  /*0600*/  CS2R R152, SRZ ;  /* 0x0000000000987805 */ /* 0x000fe2000001ff00 */
[----:B------:R-:W5:Y:S01]  /*0610*/  LDG.E.128 R68, desc[UR10][R2.64+0x800] ;  /* 0x0008000a02447981 */ /* 0x000f62000c1e1d00 */
[----:B------:R-:W-:Y:S02]  /*0620*/  CS2R R38, SRZ ;  /* 0x0000000000267805 */ /* 0x000fe4000001ff00 */
[----:B------:R-:W-:Y:S02]  /*0630*/  CS2R R36, SRZ ;  /* 0x0000000000247805 */ /* 0x000fe4000001ff00 */
[----:B------:R-:W-:Y:S01]  /*0640*/  CS2R R30, SRZ ;  /* 0x00000000001e7805 */ /* 0x000fe2000001ff00 */
[----:B------:R0:W5:Y:S01]  /*0650*/  LDG.E.128 R64, desc[UR10][R2.64+0x810] ;  /* 0x0008100a02407981 */ /* 0x000162000c1e1d00 */
[----:B------:R-:W-:-:S02]  /*0660*/  CS2R R146, SRZ ;  /* 0x0000000000927805 */ /* 0x000fc4000001ff00 */
        /* <DEDUP_REMOVED lines=8> */
[----:B0-----:R-:W-:Y:S02]  /*06f0*/  CS2R R2, SRZ ;  /* 0x0000000000027805 */ /* 0x001fe4000001ff00 */
        /* <DEDUP_REMOVED lines=16> */
[----:B------:R-:W-:Y:S02]  /*0800*/  CS2R R10, SRZ ;  /* 0x00000000000a7805 */ /* 0x000fe4000001ff00 */
[----:B------:R-:W-:Y:S02]  /*0810*/  CS2R R12, SRZ ;  /* 0x00000000000c7805 */ /* 0x000fe4000001ff00 */
[----:B------:R-:W-:Y:S02]  /*0820*/  MOV R202, RZ ;  /* 0x000000ff00ca7202 */ /* 0x000fe40000000f00 */
[----:B0-----:R-:W-:-:S07]  /*0830*/  CS2R R4, SRZ ;  /* 0x0000000000047805 */ /* 0x001fce000001ff00 */
.L_x_984:
        /* <DEDUP_REMOVED lines=34> */
[----:B------:R-:W-:Y:S02]  /*0a60*/  ISETP.NE.AND.EX P0, PT, RZ, UR15, PT, P0 ;  /* 0x0000000fff007c0c */ /* 0x000fe4000bf05300 */
[----:B------:R-:W-:Y:S01]  /*0a70*/  ISETP.NE.AND P2, PT, RZ, UR12, PT ;  /* 0x0000000cff007c0c */ /* 0x000fe2000bf45270 */
[----:B------:R-:W-:Y:S01]  /*0a80*/  UMOV UR4, 0xffffffff ;  /* 0xffffffff00047882 */ /* 0x000fe20000000000 */
[----:B------:R-:W-:Y:S02]  /*0a90*/  ISETP.NE.U32.AND P1, PT, RZ, UR14, PT ;  /* 0x0000000eff007c0c */ /* 0x000fe4000bf25070 */
[C---:B----4-:R-:W-:Y:S02]  /*0aa0*/  SHF.L.U32 R209, R108.reuse, 0x10, RZ ;  /* 0x000000106cd17819 */ /* 0x050fe400000006ff */
[----:B------:R-:W-:Y:S02]  /*0ab0*/  PRMT R222, R108, 0x7632, R222 ;  /* 0x000076326cde7816 */ /* 0x000fe400000000de */
[----:B------:R-:W-:-:S02]  /*0ac0*/  FSEL R226, R226, RZ, !P2 ;  /* 0x000000ffe2e27208 */ /* 0x000fc40005000000 */
[C---:B------:R-:W-:Y:S02]  /*0ad0*/  PRMT R211, R109.reuse, 0x7632, R211 ;  /* 0x000076326dd37816 */ /* 0x040fe400000000d3 */
[----:B------:R-:W-:Y:S02]  /*0ae0*/  SHF.L.U32 R225, R109, 0x10, RZ ;  /* 0x000000106de17819 */ /* 0x000fe400000006ff */
[----:B------:R-:W0:Y:S01]  /*0af0*/  @P0 LDC.64 R108, c[0x0][0x438] ;  /* 0x00010e00ff6c0b82 */ /* 0x000e220000000a00 */
[C---:B--2---:R-:W-:Y:S02]  /*0b00*/  PRMT R212, R115.reuse, 0x7632, R212 ;  /* 0x0000763273d47816 */ /* 0x044fe400000000d4 */
[----:B------:R-:W-:Y:S01]  /*0b10*/  SHF.L.U32 R228, R115, 0x10, RZ ;  /* 0x0000001073e47819 */ /* 0x000fe200000006ff */
[----:B------:R-:W-:Y:S01]  /*0b20*/  FADD.FTZ R115, -R226, R209 ;  /* 0x000000d1e2737221 */ /* 0x000fe20000010100 */
[----:B------:R-:W-:Y:S02]  /*0b30*/  PRMT R210, R111, 0x7632, R210 ;  /* 0x000076326fd27816 */ /* 0x000fe400000000d2 */
[----:B---3--:R-:W-:-:S02]  /*0b40*/  SHF.L.U32 R224, R116, 0x10, RZ ;  /* 0x0000001074e07819 */ /* 0x008fc400000006ff */
[----:B------:R-:W-:Y:S02]  /*0b50*/  SHF.L.U32 R231, R111, 0x10, RZ ;  /* 0x000000106fe77819 */ /* 0x000fe400000006ff */
[----:B------:R-:W-:Y:S01]  /*0b60*/  SHF.L.U32 R206, R112, 0x10, RZ ;  /* 0x0000001070ce7819 */ /* 0x000fe200000006ff */
[----:B-----5:R-:W-:Y:S01]  /*0b70*/  FMUL.FTZ R111, R60, R224 ;  /* 0x000000e03c6f7220 */ /* 0x020fe20000410000 */
[----:B------:R-:W-:Y:S01]  /*0b80*/  FMUL.FTZ R115, R204, R115 ;  /* 0x00000073cc737220 */ /* 0x000fe20000410000 */
[----:B------:R-:W-:Y:S02]  /*0b90*/  PRMT R208, R110, 0x7632, R208 ;  /* 0x000076326ed07816 */ /* 0x000fe400000000d0 */
[----:B------:R-:W-:Y:S01]  /*0ba0*/  FADD.FTZ R199, R206, R199 ;  /* 0x000000c7cec77221 */ /* 0x000fe20000010000 */
[----:B------:R-:W-:Y:S01]  /*0bb0*/  SHF.L.U32 R229, R110, 0x10, RZ ;  /* 0x000000106ee57819 */ /* 0x000fe200000006ff */
[-C--:B------:R-:W-:Y:S01]  /*0bc0*/  FFMA.FTZ R202, R115, R206.reuse, R202 ;  /* 0x000000ce73ca7223 */ /* 0x080fe200000100ca */
[----:B------:R-:W-:-:S02]  /*0bd0*/  FFMA.FTZ R206, R84, R206, R111 ;  /* 0x000000ce54ce7223 */ /* 0x000fc4000001006f */
[----:B------:R-:W1:Y:S01]  /*0be0*/  @P0 LDC.64 R110, c[0x0][0x438] ;  /* 0x00010e00ff6e0b82 */ /* 0x000e620000000a00 */
[----:B------:R-:W-:Y:S02]  /*0bf0*/  PRMT R220, R112, 0x7632, R220 ;  /* 0x0000763270dc7816 */ /* 0x000fe400000000dc */
[C---:B------:R-:W-:Y:S02]  /*0c00*/  PRMT R214, R113.reuse, 0x7632, R214 ;  /* 0x0000763271d67816 */ /* 0x040fe400000000d6 */
[----:B------:R-:W-:-:S03]  /*0c10*/  SHF.L.U32 R227, R113, 0x10, RZ ;  /* 0x0000001071e37819 */ /* 0x000fc600000006ff */
[----:B------:R-:W2:Y:S01]  /*0c20*/  @P0 LDC.64 R112, c[0x0][0x438] ;  /* 0x00010e00ff700b82 */ /* 0x000ea20000000a00 */
[----:B0-----:R-:W-:Y:S01]  /*0c30*/  @P0 IMAD.WIDE.U32 R108, R205, 0x10, R108 ;  /* 0x00000010cd6c0825 */ /* 0x001fe200078e006c */
[----:B------:R-:W-:-:S03]  /*0c40*/  SHF.L.U32 R218, R118, 0x10, RZ ;  /* 0x0000001076da7819 */ /* 0x000fc600000006ff */
[----:B------:R-:W-:Y:S01]  /*0c50*/  FADD.FTZ R209, -R226, R225 ;  /* 0x000000e1e2d17221 */ /* 0x000fe20000010100 */
[C---:B------:R-:W-:Y:S01]  /*0c60*/  PRMT R213, R114.reuse, 0x7632, R213 ;  /* 0x0000763272d57816 */ /* 0x040fe200000000d5 */
[----:B------:R0:W5:Y:S01]  /*0c70*/  @P0 LDG.E.128 R92, desc[UR10][R108.64] ;  /* 0x0000000a6c5c0981 */ /* 0x000162000c1e1d00 */
[----:B------:R-:W-:Y:S01]  /*0c80*/  SHF.L.U32 R114, R114, 0x10, RZ ;  /* 0x0000001072727819 */ /* 0x000fe200000006ff */
[----:B------:R-:W-:Y:S01]  /*0c90*/  FMUL.FTZ R225, R56, R218 ;  /* 0x000000da38e17220 */ /* 0x000fe20000410000 */
[----:B------:R-:W-:Y:S01]  /*0ca0*/  SHF.L.U32 R219, R117, 0x10, RZ ;  /* 0x0000001075db7819 */ /* 0x000fe200000006ff */
[----:B------:R-:W-:Y:S01]  /*0cb0*/  FMUL.FTZ R209, R204, R209 ;  /* 0x000000d1ccd17220 */ /* 0x000fe20000410000 */
[----:B------:R-:W-:Y:S02]  /*0cc0*/  PRMT R223, R116, 0x7632, R223 ;  /* 0x0000763274df7816 */ /* 0x000fe400000000df */
[----:B0-----:R-:W-:Y:S01]  /*0cd0*/  SHF.L.U32 R109, R208, 0x10, RZ ;  /* 0x00000010d06d7819 */ /* 0x001fe200000006ff */
[----:B-1----:R-:W-:Y:S01]  /*0ce0*/  @P0 IMAD.WIDE.U32 R110, R207, 0x10, R110 ;  /* 0x00000010cf6e0825 */ /* 0x002fe200078e006e */
[----:B------:R-:W-:-:S03]  /*0cf0*/  PRMT R221, R117, 0x7632, R221 ;  /* 0x0000763275dd7816 */ /* 0x000fc600000000dd */
[----:B------:R-:W-:Y:S01]  /*0d00*/  FMUL.FTZ R117, R62, R219 ;  /* 0x000000db3e757220 */ /* 0x000fe20000410000 */
[----:B------:R-:W-:Y:S01]  /*0d10*/  PRMT R215, R118, 0x7632, R215 ;  /* 0x0000763276d77816 */ /* 0x000fe200000000d7 */
[----:B------:R-:W-:Y:S01]  /*0d20*/  FFMA.FTZ R116, R80, R114, R225 ;  /* 0x0000007250747223 */ /* 0x000fe200000100e1 */
[C---:B------:R-:W-:Y:S01]  /*0d30*/  PRMT R217, R119.reuse, 0x7632, R217 ;  /* 0x0000763277d97816 */ /* 0x040fe200000000d9 */
[C---:B------:R-:W-:Y:S01]  /*0d40*/  FADD.FTZ R109, -R226.reuse, R109 ;  /* 0x0000006de26d7221 */ /* 0x040fe20000010100 */
[----:B------:R-:W-:Y:S01]  /*0d50*/  SHF.L.U32 R216, R119, 0x10, RZ ;  /* 0x0000001077d87819 */ /* 0x000fe200000006ff */
[----:B------:R-:W-:Y:S01]  /*0d60*/  FADD.FTZ R119, -R226, R229 ;  /* 0x000000e5e2777221 */ /* 0x000fe20000010100 */
[----:B------:R-:W-:Y:S01]  /*0d70*/  SHF.L.U32 R225, R222, 0x10, RZ ;  /* 0x00000010dee17819 */ /* 0x000fe200000006ff */
[----:B------:R0:W5:Y:S01]  /*0d80*/  @P0 LDG.E.128 R96, desc[UR10][R110.64] ;  /* 0x0000000a6e600981 */ /* 0x000162000c1e1d00 */
[----:B------:R-:W-:Y:S01]  /*0d90*/  SHF.L.U32 R208, R215, 0x10, RZ ;  /* 0x00000010d7d07819 */ /* 0x000fe200000006ff */
[----:B------:R-:W-:Y:S01]  /*0da0*/  FADD.FTZ R191, R227, R191 ;  /* 0x000000bfe3bf7221 */ /* 0x000fe20000010000 */
[-C--:B------:R-:W-:Y:S01]  /*0db0*/  FFMA.FTZ R192, R209, R227.reuse, R192 ;  /* 0x000000e3d1c07223 */ /* 0x080fe200000100c0 */
[----:B------:R-:W-:Y:S01]  /*0dc0*/  FFMA.FTZ R118, R86, R227, R117 ;  /* 0x000000e356767223 */ /* 0x000fe20000010075 */
[----:B------:R-:W-:Y:S01]  /*0dd0*/  FMUL.FTZ R119, R204, R119 ;  /* 0x00000077cc777220 */ /* 0x000fe20000410000 */
[----:B------:R-:W-:Y:S01]  /*0de0*/  FMUL.FTZ R227, R58, R216 ;  /* 0x000000d83ae37220 */ /* 0x000fe20000410000 */
[----:B--2---:R-:W-:Y:S01]  /*0df0*/  @P0 IMAD.WIDE.U32 R112, R203, 0x10, R112 ;  /* 0x00000010cb700825 */ /* 0x004fe200078e0070 */
[----:B------:R-:W-:-:S03]  /*0e00*/  SHF.L.U32 R222, R223, 0x10, RZ ;  /* 0x00000010dfde7819 */ /* 0x000fc600000006ff */
[----:B0-----:R-:W-:Y:S01]  /*0e10*/  FMUL.FTZ R111, R204, R109 ;  /* 0x0000006dcc6f7220 */ /* 0x001fe20000410000 */
[C---:B------:R-:W-:Y:S01]  /*0e20*/  FADD.FTZ R225, -R226.reuse, R225 ;  /* 0x000000e1e2e17221 */ /* 0x040fe20000010100 */
[----:B------:R-:W-:Y:S01]  /*0e30*/  SHF.L.U32 R211, R211, 0x10, RZ ;  /* 0x00000010d3d37819 */ /* 0x000fe200000006ff */
[----:B------:R-:W-:Y:S01]  /*0e40*/  FADD.FTZ R117, -R226, R231 ;  /* 0x000000e7e2757221 */ /* 0x000fe20000010100 */
[----:B------:R-:W-:Y:S01]  /*0e50*/  SHF.L.U32 R110, R213, 0x10, RZ ;  /* 0x00000010d56e7819 */ /* 0x000fe200000006ff */
[----:B------:R-:W-:Y:S01]  /*0e60*/  FADD.FTZ R183, R114, R183 ;  /* 0x000000b772b77221 */ /* 0x000fe20000010000 */
[----:B------:R-:W-:Y:S01]  /*0e70*/  FFMA.FTZ R184, R119, R114, R184 ;  /* 0x0000007277b87223 */ /* 0x000fe200000100b8 */
[-C--:B------:R-:W-:Y:S01]  /*0e80*/  FMUL.FTZ R108, R57, R208.reuse ;  /* 0x000000d0396c7220 */ /* 0x080fe20000410000 */
[----:B------:R-:W-:Y:S01]  /*0e90*/  FADD.FTZ R177, R208, R177 ;  /* 0x000000b1d0b17221 */ /* 0x000fe20000010000 */
[----:B------:R-:W-:Y:S01]  /*0ea0*/  FFMA.FTZ R178, R111, R208, R178 ;  /* 0x000000d06fb27223 */ /* 0x000fe200000100b2 */
[----:B------:R-:W-:Y:S01]  /*0eb0*/  SHF.L.U32 R213, R120, 0x10, RZ ;  /* 0x0000001078d57819 */ /* 0x000fe200000006ff */
[----:B------:R-:W-:Y:S01]  /*0ec0*/  FFMA.FTZ R114, R82, R228, R227 ;  /* 0x000000e452727223 */ /* 0x000fe200000100e3 */
[----:B------:R-:W-:Y:S01]  /*0ed0*/  FADD.FTZ R197, R224, R197 ;  /* 0x000000c5e0c57221 */ /* 0x000fe20000010000 */
[----:B------:R-:W-:Y:S01]  /*0ee0*/  FFMA.FTZ R198, R115, R224, R198 ;  /* 0x000000e073c67223 */ /* 0x000fe200000100c6 */
[----:B------:R-:W-:Y:S01]  /*0ef0*/  SHF.L.U32 R220, R220, 0x10, RZ ;  /* 0x00000010dcdc7819 */ /* 0x000fe200000006ff */
[----:B------:R-:W-:Y:S01]  /*0f00*/  FADD.FTZ R189, R219, R189 ;  /* 0x000000bddbbd7221 */ /* 0x000fe20000010000 */
[----:B------:R-:W-:Y:S01]  /*0f10*/  FFMA.FTZ R190, R209, R219, R190 ;  /* 0x000000dbd1be7223 */ /* 0x000fe200000100be */
[C---:B------:R-:W-:Y:S01]  /*0f20*/  PRMT R208, R121.reuse, 0x7632, R208 ;  /* 0x0000763279d07816 */ /* 0x040fe200000000d0 */
[----:B------:R0:W5:Y:S01]  /*0f30*/  @P0 LDG.E.128 R88, desc[UR10][R112.64] ;  /* 0x0000000a70580981 */ /* 0x000162000c1e1d00 */
[----:B------:R-:W-:Y:S01]  /*0f40*/  SHF.L.U32 R215, R121, 0x10, RZ ;  /* 0x0000001079d77819 */ /* 0x000fe200000006ff */
[----:B------:R-:W-:Y:S01]  /*0f50*/  FMUL.FTZ R227, R204, R225 ;  /* 0x000000e1cce37220 */ /* 0x000fe20000410000 */
[----:B------:R-:W-:Y:S01]  /*0f60*/  FMUL.FTZ R224, R61, R222 ;  /* 0x000000de3de07220 */ /* 0x000fe20000410000 */
[----:B------:R-:W-:Y:S01]  /*0f70*/  FADD.FTZ R181, R218, R181 ;  /* 0x000000b5dab57221 */ /* 0x000fe20000010000 */
[----:B------:R-:W-:Y:S01]  /*0f80*/  FFMA.FTZ R182, R119, R218, R182 ;  /* 0x000000da77b67223 */ /* 0x000fe200000100b6 */
[----:B------:R-:W-:-:S02]  /*0f90*/  PRMT R121, R123, 0x7632, R121 ;  /* 0x000076327b797816 */ /* 0x000fc40000000079 */
[----:B------:R-:W-:Y:S01]  /*0fa0*/  SHF.L.U32 R219, R123, 0x10, RZ ;  /* 0x000000107bdb7819 */ /* 0x000fe200000006ff */
[----:B------:R-:W-:Y:S01]  /*0fb0*/  FMUL.FTZ R117, R204, R117 ;  /* 0x00000075cc757220 */ /* 0x000fe20000410000 */
[----:B0-----:R-:W-:Y:S01]  /*0fc0*/  FADD.FTZ R113, -R226, R211 ;  /* 0x000000d3e2717221 */ /* 0x001fe20000010100 */
[C---:B------:R-:W-:Y:S02]  /*0fd0*/  PRMT R123, R126.reuse, 0x7632, R123 ;  /* 0x000076327e7b7816 */ /* 0x040fe4000000007b */
[----:B------:R-:W-:Y:S01]  /*0fe0*/  SHF.L.U32 R218, R126, 0x10, RZ ;  /* 0x000000107eda7819 */ /* 0x000fe200000006ff */
[----:B------:R-:W-:Y:S01]  /*0ff0*/  FADD.FTZ R213, -R226, R213 ;  /* 0x000000d5e2d57221 */ /* 0x000fe20000010100 */
[----:B------:R-:W-:Y:S02]  /*1000*/  SHF.L.U32 R211, R210, 0x10, RZ ;  /* 0x00000010d2d37819 */ /* 0x000fe400000006ff */
[----:B------:R-:W-:Y:S01]  /*1010*/  PRMT R126, R128, 0x7632, R126 ;  /* 0x00007632807e7816 */ /* 0x000fe2000000007e */
[----:B------:R-:W-:Y:S01]  /*1020*/  FADD.FTZ R195, R220, R195 ;  /* 0x000000c3dcc37221 */ /* 0x000fe20000010000 */
[----:B------:R-:W-:Y:S01]  /*1030*/  SHF.L.U32 R128, R128, 0x10, RZ ;  /* 0x0000001080807819 */ /* 0x000fe200000006ff */
[-C--:B------:R-:W-:Y:S01]  /*1040*/  FFMA.FTZ R196, R227, R220.reuse, R196 ;  /* 0x000000dce3c47223 */ /* 0x080fe200000100c4 */
[----:B------:R-:W-:Y:S01]  /*1050*/  FFMA.FTZ R224, R85, R220, R224 ;  /* 0x000000dc55e07223 */ /* 0x000fe200000100e0 */
[----:B------:R-:W-:Y:S01]  /*1060*/  SHF.L.U32 R220, R221, 0x10, RZ ;  /* 0x00000010dddc7819 */ /* 0x000fe200000006ff */
[----:B------:R-:W-:Y:S01]  /*1070*/  FADD.FTZ R193, R222, R193 ;  /* 0x000000c1dec17221 */ /* 0x000fe20000010000 */
[----:B------:R-:W-:Y:S01]  /*1080*/  FFMA.FTZ R194, R227, R222, R194 ;  /* 0x000000dee3c27223 */ /* 0x000fe200000100c2 */
[----:B------:R-:W-:Y:S01]  /*1090*/  FADD.FTZ R175, R228, R175 ;  /* 0x000000afe4af7221 */ /* 0x000fe20000010000 */
[----:B------:R-:W-:Y:S01]  /*10a0*/  FFMA.FTZ R176, R117, R228, R176 ;  /* 0x000000e475b07223 */ /* 0x000fe200000100b0 */
[----:B------:R-:W-:Y:S01]  /*10b0*/  FMUL.FTZ R113, R204, R113 ;  /* 0x00000071cc717220 */ /* 0x000fe20000410000 */
[----:B------:R-:W-:Y:S01]  /*10c0*/  SHF.L.U32 R210, R217, 0x10, RZ ;  /* 0x00000010d9d27819 */ /* 0x000fe200000006ff */
[----:B------:R-:W-:Y:S01]  /*10d0*/  FADD.FTZ R109, -R226, R211 ;  /* 0x000000d3e26d7221 */ /* 0x000fe20000010100 */
[----:B------:R-:W-:Y:S01]  /*10e0*/  SHF.L.U32 R222, R124, 0x10, RZ ;  /* 0x000000107cde7819 */ /* 0x000fe200000006ff */
[----:B------:R-:W-:Y:S01]  /*10f0*/  FMUL.FTZ R225, R204, R213 ;  /* 0x000000d5cce17220 */ /* 0x000fe20000410000 */
[C---:B------:R-:W-:Y:S01]  /*1100*/  PRMT R228, R129.reuse, 0x7632, R228 ;  /* 0x0000763281e47816 */ /* 0x040fe200000000e4 */
[----:B------:R-:W-:Y:S01]  /*1110*/  FADD.FTZ R215, -R226, R215 ;  /* 0x000000d7e2d77221 */ /* 0x000fe20000010100 */
[----:B------:R-:W-:Y:S01]  /*1120*/  SHF.L.U32 R229, R129, 0x10, RZ ;  /* 0x0000001081e57819 */ /* 0x000fe200000006ff */
[----:B------:R-:W-:Y:S01]  /*1130*/  FMUL.FTZ R129, R52, R128 ;  /* 0x0000008034817220 */ /* 0x000fe20000410000 */
[----:B------:R-:W-:Y:S01]  /*1140*/  SHF.L.U32 R217, R122, 0x10, RZ ;  /* 0x000000107ad97819 */ /* 0x000fe200000006ff */
[----:B------:R-:W-:Y:S01]  /*1150*/  FADD.FTZ R179, R110, R179 ;  /* 0x000000b36eb37221 */ /* 0x000fe20000010000 */
[----:B------:R-:W-:Y:S01]  /*1160*/  FFMA.FTZ R180, R111, R110, R180 ;  /* 0x0000006e6fb47223 */ /* 0x000fe200000100b4 */
[----:B------:R-:W-:Y:S01]  /*1170*/  FMUL.FTZ R112, R63, R220 ;  /* 0x000000dc3f707220 */ /* 0x000fe20000410000 */
[----:B------:R-:W-:Y:S01]  /*1180*/  FFMA.FTZ R110, R81, R110, R108 ;  /* 0x0000006e516e7223 */ /* 0x000fe2000001006c */
[----:B------:R-:W-:Y:S01]  /*1190*/  SHF.L.U32 R212, R212, 0x10, RZ ;  /* 0x00000010d4d47819 */ /* 0x000fe200000006ff */
[----:B------:R-:W-:Y:S01]  /*11a0*/  FADD.FTZ R185, R220, R185 ;  /* 0x000000b9dcb97221 */ /* 0x000fe20000010000 */
[----:B------:R-:W-:Y:S01]  /*11b0*/  FFMA.FTZ R186, R113, R220, R186 ;  /* 0x000000dc71ba7223 */ /* 0x000fe200000100ba */
[----:B------:R-:W-:Y:S01]  /*11c0*/  PRMT R211, R120, 0x7632, R211 ;  /* 0x0000763278d37816 */ /* 0x000fe200000000d3 */
[----:B------:R-:W-:Y:S01]  /*11d0*/  FADD.FTZ R173, R216, R173 ;  /* 0x000000add8ad7221 */ /* 0x000fe20000010000 */
[----:B------:R-:W-:Y:S01]  /*11e0*/  FMUL.FTZ R109, R204, R109 ;  /* 0x0000006dcc6d7220 */ /* 0x000fe20000410000 */
[----:B------:R-:W-:Y:S01]  /*11f0*/  FMUL.FTZ R108, R59, R210 ;  /* 0x000000d23b6c7220 */ /* 0x000fe20000410000 */
[----:B------:R-:W-:Y:S01]  /*1200*/  FFMA.FTZ R174, R117, R216, R174 ;  /* 0x000000d875ae7223 */ /* 0x000fe200000100ae */
[----:B------:R-:W-:Y:S01]  /*1210*/  PRMT R120, R122, 0x7632, R120 ;  /* 0x000076327a787816 */ /* 0x000fe20000000078 */
[----:B------:R-:W-:Y:S01]  /*1220*/  FADD.FTZ R167, R222, R167 ;  /* 0x000000a7dea77221 */ /* 0x000fe20000010000 */
[----:B------:R-:W-:Y:S01]  /*1230*/  SHF.L.U32 R220, R125, 0x10, RZ ;  /* 0x000000107ddc7819 */ /* 0x000fe200000006ff */
[-C--:B------:R-:W-:Y:S01]  /*1240*/  FFMA.FTZ R168, R225, R222.reuse, R168 ;  /* 0x000000dee1a87223 */ /* 0x080fe200000100a8 */
[C---:B------:R-:W-:Y:S01]  /*1250*/  PRMT R122, R127.reuse, 0x7632, R122 ;  /* 0x000076327f7a7816 */ /* 0x040fe2000000007a */
[----:B------:R-:W-:Y:S01]  /*1260*/  FFMA.FTZ R222, R76, R222, R129 ;  /* 0x000000de4cde7223 */ /* 0x000fe20000010081 */
[----:B------:R-:W-:Y:S01]  /*1270*/  SHF.L.U32 R216, R127, 0x10, RZ ;  /* 0x000000107fd87819 */ /* 0x000fe200000006ff */
[----:B------:R-:W-:Y:S01]  /*1280*/  FMUL.FTZ R223, R204, R215 ;  /* 0x000000d7ccdf7220 */ /* 0x000fe20000410000 */
[----:B------:R-:W-:Y:S01]  /*1290*/  SHF.L.U32 R127, R130, 0x10, RZ ;  /* 0x00000010827f7819 */ /* 0x000fe200000006ff */
[----:B------:R-:W-:Y:S01]  /*12a0*/  FMUL.FTZ R129, R54, R229 ;  /* 0x000000e536817220 */ /* 0x000fe20000410000 */
[----:B------:R-:W-:Y:S01]  /*12b0*/  FADD.FTZ R217, -R226, R217 ;  /* 0x000000d9e2d97221 */ /* 0x000fe20000010100 */
[----:B------:R-:W-:Y:S01]  /*12c0*/  FADD.FTZ R171, R212, R171 ;  /* 0x000000abd4ab7221 */ /* 0x000fe20000010000 */
[-C--:B------:R-:W-:Y:S01]  /*12d0*/  FFMA.FTZ R172, R109, R212.reuse, R172 ;  /* 0x000000d46dac7223 */ /* 0x080fe200000100ac */
[----:B------:R-:W-:Y:S01]  /*12e0*/  FFMA.FTZ R108, R83, R212, R108 ;  /* 0x000000d4536c7223 */ /* 0x000fe2000001006c */
[----:B------:R-:W-:Y:S01]  /*12f0*/  PRMT R212, R124, 0x7632, R212 ;  /* 0x000076327cd47816 */ /* 0x000fe200000000d4 */
[----:B------:R-:W-:Y:S01]  /*1300*/  FADD.FTZ R159, R220, R159 ;  /* 0x0000009fdc9f7221 */ /* 0x000fe20000010000 */
[-C--:B------:R-:W-:Y:S01]  /*1310*/  FFMA.FTZ R160, R223, R220.reuse, R160 ;  /* 0x000000dcdfa07223 */ /* 0x080fe200000100a0 */
[C---:B------:R-:W-:Y:S01]  /*1320*/  PRMT R124, R131.reuse, 0x7632, R124 ;  /* 0x00007632837c7816 */ /* 0x040fe2000000007c */
[----:B------:R-:W-:Y:S01]  /*1330*/  FFMA.FTZ R220, R78, R220, R129 ;  /* 0x000000dc4edc7223 */ /* 0x000fe20000010081 */
[----:B------:R-:W-:Y:S01]  /*1340*/  FMUL.FTZ R221, R204, R217 ;  /* 0x000000d9ccdd7220 */ /* 0x000fe20000410000 */
[----:B------:R-:W-:Y:S01]  /*1350*/  SHF.L.U32 R131, R131, 0x10, RZ ;  /* 0x0000001083837819 */ /* 0x000fe200000006ff */
[----:B------:R-:W-:Y:S01]  /*1360*/  FMUL.FTZ R129, R48, R127 ;  /* 0x0000007f30817220 */ /* 0x000fe20000410000 */
[----:B------:R-:W-:Y:S01]  /*1370*/  FADD.FTZ R219, -R226, R219 ;  /* 0x000000dbe2db7221 */ /* 0x000fe20000010100 */
[----:B------:R-:W-:Y:S01]  /*1380*/  FADD.FTZ R16, R218, R16 ;  /* 0x00000010da107221 */ /* 0x000fe20000010000 */
[-C--:B------:R-:W-:Y:S01]  /*1390*/  FFMA.FTZ R13, R221, R218.reuse, R13 ;  /* 0x000000dadd0d7223 */ /* 0x080fe2000001000d */
[----:B------:R-:W-:Y:S01]  /*13a0*/  FFMA.FTZ R218, R72, R218, R129 ;  /* 0x000000da48da7223 */ /* 0x000fe20000010081 */
[----:B------:R-:W-:Y:S01]  /*13b0*/  FMUL.FTZ R219, R204, R219 ;  /* 0x000000dbccdb7220 */ /* 0x000fe20000410000 */
[----:B------:R-:W-:Y:S01]  /*13c0*/  FMUL.FTZ R129, R50, R131 ;  /* 0x0000008332817220 */ /* 0x000fe20000410000 */
[----:B------:R-:W-:-:S02]  /*13d0*/  FADD.FTZ R15, R216, R15 ;  /* 0x0000000fd80f7221 */ /* 0x000fc40000010000 */
[-C--:B------:R-:W-:Y:S01]  /*13e0*/  FFMA.FTZ R11, R219, R216.reuse, R11 ;  /* 0x000000d8db0b7223 */ /* 0x080fe2000001000b */
[----:B------:R-:W-:Y:S01]  /*13f0*/  FFMA.FTZ R216, R74, R216, R129 ;  /* 0x000000d84ad87223 */ /* 0x000fe20000010081 */
[----:B------:R-:W-:Y:S02]  /*1400*/  SHF.L.U32 R129, R208, 0x10, RZ ;  /* 0x00000010d0817819 */ /* 0x000fe400000006ff */
        /* <DEDUP_REMOVED lines=8> */
[----:B------:R-:W-:Y:S01]  /*1490*/  FADD.FTZ R187, R214, R187 ;  /* 0x000000bbd6bb7221 */ /* 0x000fe20000010000 */
[-C--:B------:R-:W-:Y:S01]  /*14a0*/  FFMA.FTZ R188, R113, R214.reuse, R188 ;  /* 0x000000d671bc7223 */ /* 0x080fe200000100bc */
[----:B------:R-:W-:Y:S01]  /*14b0*/  FFMA.FTZ R112, R87, R214, R112 ;  /* 0x000000d657707223 */ /* 0x000fe20000010070 */
[----:B------:R-:W-:Y:S01]  /*14c0*/  FADD.FTZ R169, R210, R169 ;  /* 0x000000a9d2a97221 */ /* 0x000fe20000010000 */
[----:B------:R-:W-:Y:S01]  /*14d0*/  FFMA.FTZ R170, R109, R210, R170 ;  /* 0x000000d26daa7223 */ /* 0x000fe200000100aa */
[----:B------:R-:W-:Y:S01]  /*14e0*/  SHF.L.U32 R212, R212, 0x10, RZ ;  /* 0x00000010d4d47819 */ /* 0x000fe200000006ff */
[----:B------:R-:W-:Y:S01]  /*14f0*/  FMUL.FTZ R217, R204, R211 ;  /* 0x000000d3ccd97220 */ /* 0x000fe20000410000 */
[----:B------:R-:W-:Y:S01]  /*1500*/  SHF.L.U32 R124, R124, 0x10, RZ ;  /* 0x000000107c7c7819 */ /* 0x000fe200000006ff */
[----:B------:R-:W-:Y:S01]  /*1510*/  FMUL.FTZ R214, R53, R126 ;  /* 0x0000007e35d67220 */ /* 0x000fe20000410000 */
[----:B------:R-:W-:Y:S01]  /*1520*/  PRMT R210, R125, 0x7632, R210 ;  /* 0x000076327dd27816 */ /* 0x000fe200000000d2 */
[----:B------:R-:W-:Y:S01]  /*1530*/  FADD.FTZ R121, -R226, R121 ;  /* 0x00000079e2797221 */ /* 0x000fe20000010100 */
[----:B------:R-:W-:-:S02]  /*1540*/  SHF.L.U32 R228, R228, 0x10, RZ ;  /* 0x00000010e4e47819 */ /* 0x000fc400000006ff */
[----:B------:R-:W-:Y:S01]  /*1550*/  PRMT R125, R130, 0x7632, R125 ;  /* 0x00007632827d7816 */ /* 0x000fe2000000007d */
[----:B------:R-:W-:Y:S01]  /*1560*/  FADD.FTZ R129, -R226, R129 ;  /* 0x00000081e2817221 */ /* 0x000fe20000010100 */
[----:B------:R-:W-:Y:S01]  /*1570*/  SHF.L.U32 R122, R122, 0x10, RZ ;  /* 0x000000107a7a7819 */ /* 0x000fe200000006ff */
[----:B------:R-:W-:Y:S01]  /*1580*/  FADD.FTZ R163, R212, R163 ;  /* 0x000000a3d4a37221 */ /* 0x000fe20000010000 */
[-C--:B------:R-:W-:Y:S01]  /*1590*/  FFMA.FTZ R164, R217, R212.reuse, R164 ;  /* 0x000000d4d9a47223 */ /* 0x080fe200000100a4 */
[----:B------:R-:W-:Y:S01]  /*15a0*/  FFMA.FTZ R214, R77, R212, R214 ;  /* 0x000000d44dd67223 */ /* 0x000fe200000100d6 */
[----:B------:R-:W-:Y:S01]  /*15b0*/  SHF.L.U32 R210, R210, 0x10, RZ ;  /* 0x00000010d2d27819 */ /* 0x000fe200000006ff */
[C---:B------:R-:W-:Y:S01]  /*15c0*/  FMUL.FTZ R211, R204.reuse, R121 ;  /* 0x00000079ccd37220 */ /* 0x040fe20000410000 */
[----:B------:R-:W-:Y:S01]  /*15d0*/  FMUL.FTZ R208, R51, R124 ;  /* 0x0000007c33d07220 */ /* 0x000fe20000410000 */
[----:B------:R-:W-:Y:S01]  /*15e0*/  FMUL.FTZ R212, R55, R228 ;  /* 0x000000e437d47220 */ /* 0x000fe20000410000 */
[----:B------:R-:W-:Y:S01]  /*15f0*/  SHF.L.U32 R120, R125, 0x10, RZ ;  /* 0x000000107d787819 */ /* 0x000fe200000006ff */
[----:B------:R-:W-:Y:S01]  /*1600*/  FMUL.FTZ R213, R204, R129 ;  /* 0x00000081ccd57220 */ /* 0x000fe20000410000 */
[----:B------:R-:W-:Y:S01]  /*1610*/  FADD.FTZ R5, R122, R5 ;  /* 0x000000057a057221 */ /* 0x000fe20000010000 */
[-C--:B------:R-:W-:Y:S01]  /*1620*/  FFMA.FTZ R10, R211, R122.reuse, R10 ;  /* 0x0000007ad30a7223 */ /* 0x080fe2000001000a */
[----:B------:R-:W-:Y:S01]  /*1630*/  FFMA.FTZ R208, R75, R122, R208 ;  /* 0x0000007a4bd07223 */ /* 0x000fe200000100d0 */
[----:B------:R-:W-:Y:S01]  /*1640*/  FADD.FTZ R155, R210, R155 ;  /* 0x0000009bd29b7221 */ /* 0x000fe20000010000 */
[-C--:B------:R-:W-:Y:S01]  /*1650*/  FFMA.FTZ R156, R215, R210.reuse, R156 ;  /* 0x000000d2d79c7223 */ /* 0x080fe2000001009c */
[----:B------:R-:W-:Y:S01]  /*1660*/  FFMA.FTZ R212, R79, R210, R212 ;  /* 0x000000d24fd47223 */ /* 0x000fe200000100d4 */
[----:B------:R-:W-:Y:S01]  /*1670*/  SHF.L.U32 R123, R123, 0x10, RZ ;  /* 0x000000107b7b7819 */ /* 0x000fe200000006ff */
[----:B------:R-:W-:Y:S01]  /*1680*/  FMUL.FTZ R210, R49, R120 ;  /* 0x0000007831d27220 */ /* 0x000fe20000410000 */
[C---:B------:R-:W-:Y:S01]  /*1690*/  PRMT R122, R133.reuse, 0x7632, R122 ;  /* 0x00007632857a7816 */ /* 0x040fe2000000007a */
[----:B------:R-:W-:Y:S01]  /*16a0*/  FADD.FTZ R161, R126, R161 ;  /* 0x000000a17ea17221 */ /* 0x000fe20000010000 */
[----:B------:R-:W-:Y:S01]  /*16b0*/  SHF.L.U32 R133, R133, 0x10, RZ ;  /* 0x0000001085857819 */ /* 0x000fe200000006ff */
[----:B------:R-:W-:Y:S01]  /*16c0*/  FFMA.FTZ R162, R217, R126, R162 ;  /* 0x0000007ed9a27223 */ /* 0x000fe200000100a2 */
[----:B------:R-:W-:Y:S01]  /*16d0*/  FADD.FTZ R7, R120, R7 ;  /* 0x0000000778077221 */ /* 0x000fe20000010000 */
[----:B------:R-:W-:Y:S01]  /*16e0*/  FFMA.FTZ R3, R213, R120, R3 ;  /* 0x00000078d5037223 */ /* 0x000fe20000010003 */
[----:B------:R-:W-:Y:S01]  /*16f0*/  FADD.FTZ R6, R124, R6 ;  /* 0x000000067c067221 */ /* 0x000fe20000010000 */
[----:B------:R-:W-:Y:S01]  /*1700*/  FFMA.FTZ R0, R211, R124, R0 ;  /* 0x0000007cd3007223 */ /* 0x000fe20000010000 */
[----:B------:R-:W-:-:S02]  /*1710*/  PRMT R120, R132, 0x7632, R120 ;  /* 0x0000763284787816 */ /* 0x000fc40000000078 */
[----:B------:R-:W-:Y:S02]  /*1720*/  PRMT R124, R134, 0x7632, R124 ;  /* 0x00007632867c7816 */ /* 0x000fe4000000007c */
[----:B------:R-:W-:Y:S01]  /*1730*/  PRMT R126, R135, 0x7632, R126 ;  /* 0x00007632877e7816 */ /* 0x000fe2000000007e */
[----:B------:R-:W-:Y:S01]  /*1740*/  FADD.FTZ R18, R127, R18 ;  /* 0x000000127f127221 */ /* 0x000fe20000010000 */
[----:B------:R-:W-:Y:S01]  /*1750*/  FFMA.FTZ R4, R221, R127, R4 ;  /* 0x0000007fdd047223 */ /* 0x000fe20000010004 */
[----:B------:R-:W-:Y:S01]  /*1760*/  FADD.FTZ R2, R123, R2 ;  /* 0x000000027b027221 */ /* 0x000fe20000010000 */
[-C--:B------:R-:W-:Y:S01]  /*1770*/  FFMA.FTZ R12, R213, R123.reuse, R12 ;  /* 0x0000007bd50c7223 */ /* 0x080fe2000001000c */
[----:B------:R-:W-:Y:S01]  /*1780*/  FFMA.FTZ R210, R73, R123, R210 ;  /* 0x0000007b49d27223 */ /* 0x000fe200000100d2 */
[----:B------:R-:W-:Y:S01]  /*1790*/  FADD.FTZ R17, R131, R17 ;  /* 0x0000001183117221 */ /* 0x000fe20000010000 */
[----:B------:R-:W-:Y:S01]  /*17a0*/  FFMA.FTZ R14, R219, R131, R14 ;  /* 0x00000083db0e7223 */ /* 0x000fe2000001000e */
[----:B------:R-:W-:Y:S01]  /*17b0*/  SHF.L.U32 R127, R135, 0x10, RZ ;  /* 0x00000010877f7819 */ /* 0x000fe200000006ff */
[----:B------:R-:W-:Y:S01]  /*17c0*/  FADD.FTZ R123, -R226, R133 ;  /* 0x00000085e27b7221 */ /* 0x000fe20000010100 */
[----:B------:R-:W-:-:S02]  /*17d0*/  SHF.L.U32 R121, R132, 0x10, RZ ;  /* 0x0000001084797819 */ /* 0x000fc400000006ff */
[----:B------:R-:W-:Y:S02]  /*17e0*/  SHF.L.U32 R125, R134, 0x10, RZ ;  /* 0x00000010867d7819 */ /* 0x000fe400000006ff */
[----:B------:R-:W-:Y:S02]  /*17f0*/  SHF.L.U32 R129, R120, 0x10, RZ ;  /* 0x0000001078817819 */ /* 0x000fe400000006ff */
[----:B------:R-:W-:Y:S02]  /*1800*/  SHF.L.U32 R131, R122, 0x10, RZ ;  /* 0x000000107a837819 */ /* 0x000fe400000006ff */
[----:B------:R-:W-:Y:S02]  /*1810*/  SHF.L.U32 R133, R124, 0x10, RZ ;  /* 0x000000107c857819 */ /* 0x000fe400000006ff */
[----:B------:R-:W-:Y:S01]  /*1820*/  SHF.L.U32 R135, R126, 0x10, RZ ;  /* 0x000000107e877819 */ /* 0x000fe200000006ff */
[C---:B------:R-:W-:Y:S01]  /*1830*/  FADD.FTZ R121, -R226.reuse, R121 ;  /* 0x00000079e2797221 */ /* 0x040fe20000010100 */
[C---:B------:R-:W-:Y:S01]  /*1840*/  FADD.FTZ R125, -R226.reuse, R125 ;  /* 0x0000007de27d7221 */ /* 0x040fe20000010100 */
[C---:B------:R-:W-:Y:S01]  /*1850*/  FADD.FTZ R127, -R226.reuse, R127 ;  /* 0x0000007fe27f7221 */ /* 0x040fe20000010100 */
[C---:B------:R-:W-:Y:S01]  /*1860*/  FADD.FTZ R129, -R226.reuse, R129 ;  /* 0x00000081e2817221 */ /* 0x040fe20000010100 */
[C---:B------:R-:W-:Y:S01]  /*1870*/  FADD.FTZ R131, -R226.reuse, R131 ;  /* 0x00000083e2837221 */ /* 0x040fe20000010100 */
[C---:B------:R-:W-:Y:S01]  /*1880*/  FADD.FTZ R133, -R226.reuse, R133 ;  /* 0x00000085e2857221 */ /* 0x040fe20000010100 */
[----:B------:R-:W-:Y:S01]  /*1890*/  FADD.FTZ R135, -R226, R135 ;  /* 0x00000087e2877221 */ /* 0x000fe20000010100 */
[----:B------:R-:W-:Y:S01]  /*18a0*/  SHF.L.U32 R226, R141, 0x10, RZ ;  /* 0x000000108de27819 */ /* 0x000fe200000006ff */
[----:B------:R-:W-:Y:S01]  /*18b0*/  FMUL.FTZ R123, R204, R123 ;  /* 0x0000007bcc7b7220 */ /* 0x000fe20000410000 */
[----:B------:R-:W-:-:S02]  /*18c0*/  SHF.L.U32 R120, R137, 0x10, RZ ;  /* 0x0000001089787819 */ /* 0x000fc400000006ff */
[C---:B------:R-:W-:Y:S02]  /*18d0*/  PRMT R132, R138.reuse, 0x7632, R132 ;  /* 0x000076328a847816 */ /* 0x040fe40000000084 */
[----:B------:R-:W-:Y:S02]  /*18e0*/  SHF.L.U32 R126, R138, 0x10, RZ ;  /* 0x000000108a7e7819 */ /* 0x000fe400000006ff */
[C---:B------:R-:W-:Y:S02]  /*18f0*/  PRMT R134, R139.reuse, 0x7632, R134 ;  /* 0x000076328b867816 */ /* 0x040fe40000000086 */
[----:B------:R-:W-:Y:S02]  /*1900*/  SHF.L.U32 R230, R139, 0x10, RZ ;  /* 0x000000108be67819 */ /* 0x000fe400000006ff */
[----:B------:R-:W-:Y:S01]  /*1910*/  PRMT R138, R141, 0x7632, R138 ;  /* 0x000076328d8a7816 */ /* 0x000fe2000000008a */
[----:B------:R-:W-:Y:S01]  /*1920*/  FMUL.FTZ R141, R46, R226 ;  /* 0x000000e22e8d7220 */ /* 0x000fe20000410000 */
[----:B------:R-:W-:Y:S01]  /*1930*/  SHF.L.U32 R139, R142, 0x10, RZ ;  /* 0x000000108e8b7819 */ /* 0x000fe200000006ff */
[----:B------:R-:W-:Y:S01]  /*1940*/  FADD.FTZ R21, R120, R21 ;  /* 0x0000001578157221 */ /* 0x000fe20000010000 */
[-C--:B------:R-:W-:Y:S01]  /*1950*/  FFMA.FTZ R22, R123, R120.reuse, R22 ;  /* 0x000000787b167223 */ /* 0x080fe20000010016 */
[----:B------:R-:W-:-:S02]  /*1960*/  FFMA.FTZ R120, R70, R120, R141 ;  /* 0x0000007846787223 */ /* 0x000fc4000001008d */
[----:B------:R-:W-:Y:S01]  /*1970*/  FMUL.FTZ R141, R40, R139 ;  /* 0x0000008b288d7220 */ /* 0x000fe20000410000 */
[----:B------:R-:W-:Y:S01]  /*1980*/  FADD.FTZ R165, R128, R165 ;  /* 0x000000a580a57221 */ /* 0x000fe20000010000 */
[----:B------:R-:W-:Y:S01]  /*1990*/  FFMA.FTZ R166, R225, R128, R166 ;  /* 0x00000080e1a67223 */ /* 0x000fe200000100a6 */
[----:B------:R-:W-:Y:S01]  /*19a0*/  FADD.FTZ R157, R229, R157 ;  /* 0x0000009de59d7221 */ /* 0x000fe20000010000 */
[----:B------:R-:W-:Y:S01]  /*19b0*/  FFMA.FTZ R158, R223, R229, R158 ;  /* 0x000000e5df9e7223 */ /* 0x000fe2000001009e */
[----:B------:R-:W-:Y:S01]  /*19c0*/  FMUL.FTZ R124, R204, R125 ;  /* 0x0000007dcc7c7220 */ /* 0x000fe20000410000 */
[----:B------:R-:W-:Y:S01]  /*19d0*/  PRMT R128, R140, 0x7632, R128 ;  /* 0x000076328c807816 */ /* 0x000fe20000000080 */
[----:B------:R-:W-:Y:S01]  /*19e0*/  FMUL.FTZ R125, R204, R127 ;  /* 0x0000007fcc7d7220 */ /* 0x000fe20000410000 */
[----:B------:R-:W-:Y:S01]  /*19f0*/  SHF.L.U32 R229, R140, 0x10, RZ ;  /* 0x000000108ce57819 */ /* 0x000fe200000006ff */
[----:B------:R-:W-:Y:S01]  /*1a00*/  FFMA.FTZ R127, R64, R126, R141 ;  /* 0x0000007e407f7223 */ /* 0x000fe2000001008d */
[----:B------:R-:W-:Y:S01]  /*1a10*/  FFMA.FTZ R140, R115, R206, RZ ;  /* 0x000000ce738c7223 */ /* 0x000fe200000100ff */
[----:B------:R-:W-:Y:S01]  /*1a20*/  FADD.FTZ R141, RZ, R206 ;  /* 0x000000ceff8d7221 */ /* 0x000fe20000010000 */
[----:B------:R-:W-:-:S02]  /*1a30*/  PRMT R130, R137, 0x7632, R130 ;  /* 0x0000763289827816 */ /* 0x000fc40000000082 */
[----:B------:R-:W-:Y:S01]  /*1a40*/  PRMT R137, R142, 0x7632, R137 ;  /* 0x000076328e897816 */ /* 0x000fe20000000089 */
        /* <DEDUP_REMOVED lines=8> */
[----:B------:R-:W-:Y:S02]  /*1ad0*/  FMUL.FTZ R122, R204, R121 ;  /* 0x00000079cc7a7220 */ /* 0x000fe40000410000 */
[----:B------:R-:W-:Y:S01]  /*1ae0*/  FFMA.FTZ R142, R111, R110, R142 ;  /* 0x0000006e6f8e7223 */ /* 0x000fe2000001008e */
[----:B------:R-:W-:Y:S01]  /*1af0*/  FADD.FTZ R141, R110, R141 ;  /* 0x0000008d6e8d7221 */ /* 0x000fe20000010000 */
[-C--:B------:R-:W-:Y:S01]  /*1b00*/  FMUL.FTZ R121, R44, R229.reuse ;  /* 0x000000e52c797220 */ /* 0x080fe20000410000 */
[----:B------:R-:W-:Y:S01]  /*1b10*/  FADD.FTZ R34, R229, R34 ;  /* 0x00000022e5227221 */ /* 0x000fe20000010000 */
[----:B------:R-:W-:Y:S01]  /*1b20*/  FFMA.FTZ R29, R122, R229, R29 ;  /* 0x000000e57a1d7223 */ /* 0x000fe2000001001d */
        /* <DEDUP_REMOVED lines=8> */
[----:B------:R-:W-:Y:S02]  /*1bb0*/  PRMT R228, R136, 0x7632, R228 ;  /* 0x0000763288e47816 */ /* 0x000fe400000000e4 */
[----:B------:R-:W-:Y:S01]  /*1bc0*/  SHF.L.U32 R140, R128, 0x10, RZ ;  /* 0x00000010808c7819 */ /* 0x000fe200000006ff */
[----:B------:R-:W-:Y:S01]  /*1bd0*/  FFMA.FTZ R142, R217, R214, R142 ;  /* 0x000000d6d98e7223 */ /* 0x000fe2000001008e */
[----:B------:R-:W-:Y:S01]  /*1be0*/  FADD.FTZ R229, R214, R229 ;  /* 0x000000e5d6e57221 */ /* 0x000fe20000010000 */
[----:B------:R-:W-:Y:S01]  /*1bf0*/  SHF.L.U32 R228, R228, 0x10, RZ ;  /* 0x00000010e4e47819 */ /* 0x000fe200000006ff */
[----:B------:R-:W-:Y:S01]  /*1c00*/  FMUL.FTZ R129, R204, R129 ;  /* 0x00000081cc817220 */ /* 0x000fe20000410000 */
[----:B------:R-:W-:Y:S01]  /*1c10*/  FMUL.FTZ R128, R45, R140 ;  /* 0x0000008c2d807220 */ /* 0x000fe20000410000 */
[----:B------:R-:W-:Y:S01]  /*1c20*/  SHF.L.U32 R141, R138, 0x10, RZ ;  /* 0x000000108a8d7819 */ /* 0x000fe200000006ff */
[----:B------:R-:W-:Y:S01]  /*1c30*/  FFMA.FTZ R142, R223, R220, R142 ;  /* 0x000000dcdf8e7223 */ /* 0x000fe2000001008e */
[----:B------:R-:W-:Y:S01]  /*1c40*/  FADD.FTZ R229, R220, R229 ;  /* 0x000000e5dce57221 */ /* 0x000fe20000010000 */
[----:B------:R-:W-:Y:S01]  /*1c50*/  FADD.FTZ R30, R228, R30 ;  /* 0x0000001ee41e7221 */ /* 0x000fe20000010000 */
[-C--:B------:R-:W-:Y:S01]  /*1c60*/  FFMA.FTZ R32, R129, R228.reuse, R32 ;  /* 0x000000e481207223 */ /* 0x080fe20000010020 */
[----:B------:R-:W-:Y:S01]  /*1c70*/  FFMA.FTZ R128, R69, R228, R128 ;  /* 0x000000e445807223 */ /* 0x000fe20000010080 */
[----:B------:R-:W-:Y:S01]  /*1c80*/  SHF.L.U32 R228, R130, 0x10, RZ ;  /* 0x0000001082e47819 */ /* 0x000fe200000006ff */
[----:B------:R-:W-:Y:S01]  /*1c90*/  FFMA.FTZ R142, R215, R212, R142 ;  /* 0x000000d4d78e7223 */ /* 0x000fe2000001008e */
[----:B------:R-:W-:Y:S01]  /*1ca0*/  FMUL.FTZ R138, R47, R141 ;  /* 0x0000008d2f8a7220 */ /* 0x000fe20000410000 */
[----:B------:R-:W-:Y:S01]  /*1cb0*/  FADD.FTZ R229, R212, R229 ;  /* 0x000000e5d4e57221 */ /* 0x000fe20000010000 */
[----:B------:R-:W-:Y:S01]  /*1cc0*/  FMUL.FTZ R130, R204, R131 ;  /* 0x00000083cc827220 */ /* 0x000fe20000410000 */
[----:B------:R-:W-:Y:S01]  /*1cd0*/  FFMA.FTZ R142, R221, R218, R142 ;  /* 0x000000dadd8e7223 */ /* 0x000fe2000001008e */
[----:B------:R-:W-:Y:S01]  /*1ce0*/  FFMA.FTZ R131, R71, R228, R138 ;  /* 0x000000e447837223 */ /* 0x000fe2000001008a */
[----:B------:R-:W-:Y:S01]  /*1cf0*/  FADD.FTZ R229, R218, R229 ;  /* 0x000000e5dae57221 */ /* 0x000fe20000010000 */
[----:B------:R-:W-:Y:S01]  /*1d00*/  SHF.L.U32 R138, R137, 0x10, RZ ;  /* 0x00000010898a7819 */ /* 0x000fe200000006ff */
[----:B------:R-:W-:Y:S01]  /*1d10*/  FFMA.FTZ R142, R213, R210, R142 ;  /* 0x000000d2d58e7223 */ /* 0x000fe2000001008e */
[----:B------:R-:W-:Y:S01]  /*1d20*/  FADD.FTZ R33, R226, R33 ;  /* 0x00000021e2217221 */ /* 0x000fe20000010000 */
[----:B------:R-:W-:Y:S01]  /*1d30*/  FFMA.FTZ R31, R123, R226, R31 ;  /* 0x000000e27b1f7223 */ /* 0x000fe2000001001f */
[----:B------:R-:W-:Y:S01]  /*1d40*/  FADD.FTZ R229, R210, R229 ;  /* 0x000000e5d2e57221 */ /* 0x000fe20000010000 */
[----:B------:R-:W-:Y:S01]  /*1d50*/  FADD.FTZ R24, R228, R24 ;  /* 0x00000018e4187221 */ /* 0x000fe20000010000 */
[----:B------:R-:W-:Y:S01]  /*1d60*/  FFMA.FTZ R35, R130, R228, R35 ;  /* 0x000000e482237223 */ /* 0x000fe20000010023 */
[----:B------:R-:W-:Y:S01]  /*1d70*/  SHF.L.U32 R226, R132, 0x10, RZ ;  /* 0x0000001084e27819 */ /* 0x000fe200000006ff */
[----:B------:R-:W-:Y:S01]  /*1d80*/  FMUL.FTZ R132, R204, R133 ;  /* 0x00000085cc847220 */ /* 0x000fe20000410000 */
[----:B------:R-:W-:Y:S01]  /*1d90*/  SHF.L.U32 R231, R136, 0x10, RZ ;  /* 0x0000001088e77819 */ /* 0x000fe200000006ff */
[----:B------:R-:W-:Y:S01]  /*1da0*/  FMUL.FTZ R228, R41, R138 ;  /* 0x0000008a29e47220 */ /* 0x000fe20000410000 */
[----:B------:R-:W-:Y:S01]  /*1db0*/  FFMA.FTZ R142, R219, R216, R142 ;  /* 0x000000d8db8e7223 */ /* 0x000fe2000001008e */
[----:B------:R-:W-:Y:S01]  /*1dc0*/  FADD.FTZ R229, R216, R229 ;  /* 0x000000e5d8e57221 */ /* 0x000fe20000010000 */
[----:B------:R-:W-:Y:S01]  /*1dd0*/  PRMT R136, R143, 0x7632, R136 ;  /* 0x000076328f887816 */ /* 0x000fe20000000088 */
[----:B------:R-:W-:Y:S01]  /*1de0*/  FADD.FTZ R37, R226, R37 ;  /* 0x00000025e2257221 */ /* 0x000fe20000010000 */
[-C--:B------:R-:W-:Y:S01]  /*1df0*/  FFMA.FTZ R39, R132, R226.reuse, R39 ;  /* 0x000000e284277223 */ /* 0x080fe20000010027 */
[----:B------:R-:W-:Y:S01]  /*1e00*/  FFMA.FTZ R133, R65, R226, R228 ;  /* 0x000000e241857223 */ /* 0x000fe200000100e4 */
[----:B------:R-:W-:Y:S01]  /*1e10*/  FFMA.FTZ R121, R68, R231, R121 ;  /* 0x000000e744797223 */ /* 0x000fe20000010079 */
[----:B------:R-:W-:Y:S01]  /*1e20*/  SHF.L.U32 R226, R134, 0x10, RZ ;  /* 0x0000001086e27819 */ /* 0x000fe200000006ff */
[----:B------:R-:W-:Y:S01]  /*1e30*/  FFMA.FTZ R137, R211, R208, R142 ;  /* 0x000000d0d3897223 */ /* 0x000fe2000001008e */
[----:B------:R-:W-:Y:S01]  /*1e40*/  FADD.FTZ R134, R208, R229 ;  /* 0x000000e5d0867221 */ /* 0x000fe20000010000 */
[----:B------:R-:W-:-:S02]  /*1e50*/  SHF.L.U32 R142, R136, 0x10, RZ ;  /* 0x00000010888e7819 */ /* 0x000fc400000006ff */
        /* <DEDUP_REMOVED lines=8> */
[----:B------:R-:W-:Y:S02]  /*1ee0*/  SHF.L.U32 R143, R143, 0x10, RZ ;  /* 0x000000108f8f7819 */ /* 0x000fe400000006ff */
[----:B------:R-:W-:Y:S01]  /*1ef0*/  FFMA.FTZ R139, R130, R131, R139 ;  /* 0x00000083828b7223 */ /* 0x000fe2000001008b */
[----:B------:R-:W-:Y:S01]  /*1f00*/  FADD.FTZ R136, R136, R131 ;  /* 0x0000008388887221 */ /* 0x000fe20000010000 */
        /* <DEDUP_REMOVED lines=12> */
[----:B------:R-:W-:Y:S01]  /*1fd0*/  FADD.FTZ R137, R136, R133 ;  /* 0x0000008588897221 */ /* 0x000fe20000010000 */
[----:B------:R-:W-:Y:S01]  /*1fe0*/  FMUL.FTZ R134, R204, R135 ;  /* 0x00000087cc867220 */ /* 0x000fe20000410000 */
        /* <DEDUP_REMOVED lines=13> */
[----:B------:R-:W-:Y:S01]  /*20c0*/  ISETP.NE.AND.EX P1, PT, RZ, UR15, PT, P1 ;  /* 0x0000000fff007c0c */ /* 0x000fe2000bf25310 */
[----:B------:R-:W-:Y:S01]  /*20d0*/  FADD.FTZ R9, R142, R9 ;  /* 0x000000098e097221 */ /* 0x000fe20000010000 */
[C---:B------:R-:W-:Y:S01]  /*20e0*/  FFMA.FTZ R152, R134.reuse, R142, R152 ;  /* 0x0000008e86987223 */ /* 0x040fe20000010098 */
[----:B------:R-:W-:Y:S01]  /*20f0*/  FFMA.FTZ R140, R134, R135, R140 ;  /* 0x00000087868c7223 */ /* 0x000fe2000001008c */
[----:B------:R-:W-:Y:S01]  /*2100*/  FADD.FTZ R136, R136, R135 ;  /* 0x0000008788887221 */ /* 0x000fe20000010000 */
[----:B------:R-:W-:Y:S08]  /*2110*/  BRA.DIV UR4, `(.L_x_959) ;  /* 0x0000005604d07947 */ /* 0x000ff0000b800000 */
        /* <DEDUP_REMOVED lines=18> */
.L_x_996:
        /* <DEDUP_REMOVED lines=43> */
.L_x_962:
        /* <DEDUP_REMOVED lines=33> */
.L_x_961:
        /* <DEDUP_REMOVED lines=36> */
.L_x_964:
        /* <DEDUP_REMOVED lines=37> */
.L_x_960:
        /* <DEDUP_REMOVED lines=49> */
.L_x_966:
        /* <DEDUP_REMOVED lines=45> */
.L_x_965:
        /* <DEDUP_REMOVED lines=48> */
.L_x_967:
        /* <DEDUP_REMOVED lines=48> */
.L_x_963:
        /* <DEDUP_REMOVED lines=18> */
[----:B0----5:R-:W-:Y:S01]  /*3890*/  SHF.L.U32 R100, R93, 0x10, RZ ;  /* 0x000000105d647819 */ /* 0x021fe200000006ff */
[-C--:B------:R-:W-:Y:S01]  /*38a0*/  FFMA.FTZ R225, R225, R136.reuse, R138 ;  /* 0x00000088e1e17223 */ /* 0x080fe2000001008a */
        /* <DEDUP_REMOVED lines=8> */
[-CC-:B------:R-:W-:Y:S01]  /*3930*/  FFMA.FTZ R215, R215, R136.reuse, R138.reuse ;  /* 0x00000088d7d77223 */ /* 0x180fe2000001008a */
        /* <DEDUP_REMOVED lines=36> */
.L_x_970:
        /* <DEDUP_REMOVED lines=45> */
.L_x_969:
        /* <DEDUP_REMOVED lines=46> */
.L_x_972:
        /* <DEDUP_REMOVED lines=10> */
[--C-:B------:R-:W-:Y:S01]  /*41d0*/  FFMA.FTZ R142, R204, R211, R110.reuse ;  /* 0x000000d3cc8e7223 */ /* 0x100fe2000001006e */
[----:B------:R-:W-:Y:S01]  /*41e0*/  PRMT R110, R94, 0x7632, R110 ;  /* 0x000076325e6e7816 */ /* 0x000fe2000000006e */
[-C--:B------:R-:W-:Y:S01]  /*41f0*/  FFMA.FTZ R225, R225, R136.reuse, R138 ;  /* 0x00000088e1e17223 */ /* 0x080fe2000001008a */
        /* <DEDUP_REMOVED lines=28> */
.L_x_968:
        /* <DEDUP_REMOVED lines=39> */
.L_x_974:
        /* <DEDUP_REMOVED lines=33> */
.L_x_973:
        /* <DEDUP_REMOVED lines=34> */
.L_x_975:
        /* <DEDUP_REMOVED lines=28> */
.L_x_971:
        /* <DEDUP_REMOVED lines=60> */
.L_x_978:
        /* <DEDUP_REMOVED lines=45> */
.L_x_977:
        /* <DEDUP_REMOVED lines=46> */
.L_x_980:
[----:B0----5:R-:W-:Y:S01]  /*5590*/  PRMT R108, R99, 0x7632, R108 ;  /* 0x00007632636c7816 */ /* 0x021fe2000000006c */
[-CC-:B------:R-:W-:Y:S01]  /*55a0*/  FFMA.FTZ R125, R125, R136.reuse, R138.reuse ;  /* 0x000000887d7d7223 */ /* 0x180fe2000001008a */
[-CC-:B------:R-:W-:Y:S01]  /*55b0*/  FFMA.FTZ R124, R124, R136.reuse, R138.reuse ;  /* 0x000000887c7c7223 */ /* 0x180fe2000001008a */
[-CC-:B------:R-:W-:Y:S01]  /*55c0*/  FFMA.FTZ R134, R134, R136.reuse, R138.reuse ;  /* 0x0000008886867223 */ /* 0x180fe2000001008a */
[----:B------:R-:W-:Y:S01]  /*55d0*/  SHF.L.U32 R109, R108, 0x10, RZ ;  /* 0x000000106c6d7819 */ /* 0x000fe200000006ff */
[-C--:B------:R-:W-:Y:S01]  /*55e0*/  FFMA.FTZ R122, R122, R136.reuse, R138 ;  /* 0x000000887a7a7223 */ /* 0x080fe2000001008a */
[----:B------:R-:W-:Y:S01]  /*55f0*/  SHF.L.U32 R110, R99, 0x10, RZ ;  /* 0x00000010636e7819 */ /* 0x000fe200000006ff */
[----:B------:R-:W-:Y:S01]  /*5600*/  FADD.FTZ R125, R126, -R125 ;  /* 0x8000007d7e7d7221 */ /* 0x000fe20000010000 */
[----:B------:R-:W-:Y:S01]  /*5610*/  SHF.L.U32 R108, R98, 0x10, RZ ;  /* 0x00000010626c7819 */ /* 0x000fe200000006ff */
[----:B------:R-:W-:Y:S01]  /*5620*/  FADD.FTZ R127, R127, -R124 ;  /* 0x8000007c7f7f7221 */ /* 0x000fe20000010000 */
[----:B------:R-:W-:Y:S01]  /*5630*/  FADD.FTZ R135, R135, -R134 ;  /* 0x8000008687877221 */ /* 0x000fe20000010000 */
[----:B------:R-:W-:Y:S01]  /*5640*/  FADD.FTZ R121, R121, -R122 ;  /* 0x8000007a79797221 */ /* 0x000fe20000010000 */
[--C-:B------:R-:W-:Y:S01]  /*5650*/  FFMA.FTZ R125, R204, R125, R110.reuse ;  /* 0x0000007dcc7d7223 */ /* 0x100fe2000001006e */
        /* <DEDUP_REMOVED lines=28> */
.L_x_976:
        /* <DEDUP_REMOVED lines=39> */
.L_x_982:
        /* <DEDUP_REMOVED lines=33> */
.L_x_981:
        /* <DEDUP_REMOVED lines=34> */
.L_x_983:
        /* <DEDUP_REMOVED lines=28> */
.L_x_979:
        /* <DEDUP_REMOVED lines=13> */
.L_x_958:
[----:B-----5:R-:W-:Y:S02]  /*6150*/  MOV R96, R4 ;  /* 0x0000000400607202 */ /* 0x020fe40000000f00 */
        /* <DEDUP_REMOVED lines=92> */
.L_x_957:
[----:B------:R-:W-:Y:S05]  /*6720*/  BSYNC B0 ;  /* 0x0000000000007941 */ /* 0x000fea0003800000 */
.L_x_956:
        /* <DEDUP_REMOVED lines=80> */
[----:B------:R-:W4:Y:S04]  /*6c30*/  LDS R22, [R2+0x1c00] ;  /* 0x001c000002167984 */ /* 0x000f280000000800 */
[----:B------:R-:W5:Y:S04]  /*6c40*/  LDS R59, [R2] ;  /* 0x00000000023b7984 */ /* 0x000f680000000800 */
        /* <DEDUP_REMOVED lines=14> */
[----:B-----5:R-:W-:-:S03]  /*6d30*/  FADD.FTZ R59, RZ, R59 ;  /* 0x0000003bff3b7221 */ /* 0x020fc60000010000 */
[----:B------:R-:W5:Y:S01]  /*6d40*/  LDS R49, [R2+0x1e00] ;  /* 0x001e000002317984 */ /* 0x000f620000000800 */
[----:B------:R-:W-:-:S03]  /*6d50*/  FADD.FTZ R61, RZ, R61 ;  /* 0x0000003dff3d7221 */ /* 0x000fc60000010000 */
[----:B------:R-:W5:Y:S01]  /*6d60*/  LDS R51, [R2+0x2000] ;  /* 0x0020000002337984 */ /* 0x000f620000000800 */
[----:B------:R-:W-:-:S03]  /*6d70*/  FADD.FTZ R42, R59, R42 ;  /* 0x0000002a3b2a7221 */ /* 0x000fc60000010000 */
[----:B------:R-:W5:Y:S01]  /*6d80*/  LDS R10, [R2+0x2200] ;  /* 0x00220000020a7984 */ /* 0x000f620000000800 */
[----:B------:R-:W-:-:S03]  /*6d90*/  FADD.FTZ R44, R61, R44 ;  /* 0x0000002c3d2c7221 */ /* 0x000fc60000010000 */
[----:B------:R-:W-:Y:S01]  /*6da0*/  LDS R9, [R2+0x2400] ;  /* 0x0024000002097984 */ /* 0x000fe20000000800 */
[----:B------:R-:W-:-:S03]  /*6db0*/  FADD.FTZ R41, RZ, R41 ;  /* 0x00000029ff297221 */ /* 0x000fc60000010000 */
[----:B------:R-:W-:Y:S04]  /*6dc0*/  LDS R11, [R2+0x2600] ;  /* 0x00260000020b7984 */ /* 0x000fe80000000800 */
[----:B------:R-:W5:Y:S01]  /*6dd0*/  LDS R20, [R2+0x2800] ;  /* 0x0028000002147984 */ /* 0x000f620000000800 */
[----:B0-----:R-:W-:-:S03]  /*6de0*/  FADD.FTZ R4, RZ, R4 ;  /* 0x00000004ff047221 */ /* 0x001fc60000010000 */
[----:B------:R-:W0:Y:S01]  /*6df0*/  LDS R33, [R2+0x2a00] ;  /* 0x002a000002217984 */ /* 0x000e220000000800 */
[----:B-1----:R-:W-:-:S03]  /*6e00*/  FADD.FTZ R6, R41, R6 ;  /* 0x0000000629067221 */ /* 0x002fc60000010000 */
[----:B------:R-:W1:Y:S01]  /*6e10*/  LDS R35, [R2+0x2c00] ;  /* 0x002c000002237984 */ /* 0x000e620000000800 */
[----:B--2---:R-:W-:-:S03]  /*6e20*/  FADD.FTZ R4, R4, R43 ;  /* 0x0000002b04047221 */ /* 0x004fc60000010000 */
[----:B------:R-:W-:Y:S01]  /*6e30*/  LDS R22, [R2+0x2e00] ;  /* 0x002e000002167984 */ /* 0x000fe20000000800 */
[----:B---3--:R-:W-:Y:S01]  /*6e40*/  FADD.FTZ R42, R42, R45 ;  /* 0x0000002d2a2a7221 */ /* 0x008fe20000010000 */
[----:B------:R-:W-:Y:S01]  /*6e50*/  BAR.SYNC.DEFER_BLOCKING 0x0 ;  /* 0x0000000000007b1d */ /* 0x000fe20000010000 */
[----:B----4-:R-:W-:Y:S01]  /*6e60*/  FADD.FTZ R44, R44, R47 ;  /* 0x0000002f2c2c7221 */ /* 0x010fe20000010000 */
[----:B-----5:R-:W-:Y:S01]  /*6e70*/  FADD.FTZ R6, R6, R49 ;  /* 0x0000003106067221 */ /* 0x020fe20000010000 */
[----:B------:R-:W-:Y:S01]  /*6e80*/  FADD.FTZ R4, R4, R51 ;  /* 0x0000003304047221 */ /* 0x000fe20000010000 */
[----:B------:R-:W-:Y:S02]  /*6e90*/  FADD.FTZ R5, R5, R10 ;  /* 0x0000000a05057221 */ /* 0x000fe40000010000 */
        /* <DEDUP_REMOVED lines=10> */
[----:B0-----:R-:W-:Y:S01]  /*6f40*/  FADD.FTZ R17, R42, R9 ;  /* 0x000000092a117221 */ /* 0x001fe20000010000 */
[----:B------:R-:W-:-:S04]  /*6f50*/  FADD.FTZ R19, R44, R11 ;  /* 0x0000000b2c137221 */ /* 0x000fc80000010000 */
        /* <DEDUP_REMOVED lines=53> */
[----:B------:R0:W-:Y:S04]  /*72b0*/  STS.128 [R8+0x800], R12 ;  /* 0x0008000c08007388 */ /* 0x0001e80000000c00 */
[----:B------:R-:W-:Y:S01]  /*72c0*/  STS.128 [R8+0x810], R36 ;  /* 0x0008102408007388 */ /* 0x000fe20000000c00 */
[----:B------:R-:W-:Y:S01]  /*72d0*/  BAR.SYNC.DEFER_BLOCKING 0x0 ;  /* 0x0000000000007b1d */ /* 0x000fe20000010000 */
[----:B0-----:R-:W-:-:S07]  /*72e0*/  FADD.FTZ R13, R5, R22 ;  /* 0x00000016050d7221 */ /* 0x001fce0000010000 */
[----:B------:R-:W0:Y:S01]  /*72f0*/  LDC R5, c[0x0][0x388] ;  /* 0x0000e200ff057b82 */ /* 0x000e220000000800 */
[----:B------:R-:W1:Y:S04]  /*7300*/  LDS R18, [R2] ;  /* 0x0000000002127984 */ /* 0x000e680000000800 */
[----:B------:R-:W2:Y:S04]  /*7310*/  LDS R9, [R2+0xc00] ;  /* 0x000c000002097984 */ /* 0x000ea80000000800 */
[----:B------:R-:W3:Y:S01]  /*7320*/  LDS R10, [R2+0x1800] ;  /* 0x00180000020a7984 */ /* 0x000ee20000000800 */
[----:B0-----:R-:W-:-:S03]  /*7330*/  IMAD R5, R5, UR4, RZ ;  /* 0x0000000405057c24 */ /* 0x001fc6000f8e02ff */
[----:B------:R-:W0:Y:S04]  /*7340*/  LDS R30, [R2+0x200] ;  /* 0x00020000021e7984 */ /* 0x000e280000000800 */
[----:B------:R-:W4:Y:S04]  /*7350*/  LDS R65, [R2+0xe00] ;  /* 0x000e000002417984 */ /* 0x000f280000000800 */
        /* <DEDUP_REMOVED lines=8> */
[----:B------:R-:W-:Y:S01]  /*73e0*/  LDS R31, [R2+0x1200] ;  /* 0x00120000021f7984 */ /* 0x000fe20000000800 */
[----:B---3--:R-:W-:Y:S01]  /*73f0*/  FADD.FTZ R9, R9, R10 ;  /* 0x0000000a09097221 */ /* 0x008fe20000010000 */
[----:B------:R-:W-:Y:S02]  /*7400*/  IADD3 R10, P0, PT, R5, R0, RZ ;  /* 0x00000000050a7210 */ /* 0x000fe40007f1e0ff */
[----:B------:R-:W2:Y:S01]  /*7410*/  LDS R14, [R2+0x800] ;  /* 0x00080000020e7984 */ /* 0x000ea20000000800 */
[----:B0-----:R-:W-:Y:S01]  /*7420*/  FADD.FTZ R30, RZ, R30 ;  /* 0x0000001eff1e7221 */ /* 0x001fe20000010000 */
[----:B------:R-:W-:Y:S02]  /*7430*/  IADD3.X R11, PT, PT, RZ, RZ, RZ, P0, !PT ;  /* 0x000000ffff0b7210 */ /* 0x000fe400007fe4ff */
[----:B------:R-:W0:Y:S01]  /*7440*/  LDS R0, [R2+0x600] ;  /* 0x0006000002007984 */ /* 0x000e220000000800 */
[----:B----4-:R-:W-:Y:S01]  /*7450*/  FADD.FTZ R30, R30, R65 ;  /* 0x000000411e1e7221 */ /* 0x010fe20000010000 */
[----:B------:R-:W-:-:S02]  /*7460*/  SHF.L.U64.HI R11, R10, 0x2, R11 ;  /* 0x000000020a0b7819 */ /* 0x000fc4000001020b */
[----:B------:R-:W3:Y:S01]  /*7470*/  LDS R49, [R2+0x2800] ;  /* 0x0028000002317984 */ /* 0x000ee20000000800 */
[----:B------:R-:W-:Y:S01]  /*7480*/  SHF.L.U32 R10, R10, 0x2, RZ ;  /* 0x000000020a0a7819 */ /* 0x000fe200000006ff */
[----:B-----5:R-:W-:Y:S02]  /*7490*/  FADD.FTZ R7, R30, R7 ;  /* 0x000000071e077221 */ /* 0x020fe40000010000 */
[----:B------:R-:W4:Y:S01]  /*74a0*/  LDS R41, [R2+0x1e00] ;  /* 0x001e000002297984 */ /* 0x000f220000000800 */
[C---:B------:R-:W-:Y:S01]  /*74b0*/  IADD3 R8, P2, PT, R10.reuse, UR26, RZ ;  /* 0x0000001a0a087c10 */ /* 0x040fe2000ff5e0ff */
[----:B------:R-:W-:Y:S01]  /*74c0*/  FADD.FTZ R45, R9, R4 ;  /* 0x00000004092d7221 */ /* 0x000fe20000010000 */
[C---:B------:R-:W-:Y:S01]  /*74d0*/  IADD3 R4, P0, PT, R10.reuse, UR22, RZ ;  /* 0x000000160a047c10 */ /* 0x040fe2000ff1e0ff */
[----:B------:R-:W5:Y:S01]  /*74e0*/  LDS R37, [R2+0x1400] ;  /* 0x0014000002257984 */ /* 0x000f620000000800 */
[----:B------:R-:W-:Y:S01]  /*74f0*/  IADD3.X R9, PT, PT, R11, UR27, RZ, P2, !PT ;  /* 0x0000001b0b097c10 */ /* 0x000fe200097fe4ff */
[----:B------:R-:W-:Y:S01]  /*7500*/  FADD.FTZ R47, R7, R6 ;  /* 0x00000006072f7221 */ /* 0x000fe20000010000 */
[C---:B------:R-:W-:Y:S01]  /*7510*/  IADD3 R6, P1, PT, R10.reuse, UR20, RZ ;  /* 0x000000140a067c10 */ /* 0x040fe2000ff3e0ff */
[----:B------:R-:W5:Y:S01]  /*7520*/  LDS R15, [R2+0xa00] ;  /* 0x000a0000020f7984 */ /* 0x000f620000000800 */
[----:B------:R-:W-:Y:S01]  /*7530*/  IADD3 R10, P3, PT, R10, UR24, RZ ;  /* 0x000000180a0a7c10 */ /* 0x000fe2000ff7e0ff */
[----:B------:R-:W-:Y:S01]  /*7540*/  FADD.FTZ R12, RZ, R12 ;  /* 0x0000000cff0c7221 */ /* 0x000fe20000010000 */
[C---:B------:R-:W-:Y:S01]  /*7550*/  IADD3.X R5, PT, PT, R11.reuse, UR23, RZ, P0, !PT ;  /* 0x000000170b057c10 */ /* 0x040fe200087fe4ff */
[----:B------:R-:W5:Y:S01]  /*7560*/  LDS R51, [R2+0x2a00] ;  /* 0x002a000002337984 */ /* 0x000f620000000800 */
[C---:B------:R-:W-:Y:S01]  /*7570*/  IADD3.X R7, PT, PT, R11.reuse, UR21, RZ, P1, !PT ;  /* 0x000000150b077c10 */ /* 0x040fe20008ffe4ff */
[----:B------:R-:W-:Y:S01]  /*7580*/  FADD.FTZ R12, R12, R29 ;  /* 0x0000001d0c0c7221 */ /* 0x000fe20000010000 */
[----:B------:R-:W-:Y:S01]  /*7590*/  IADD3.X R11, PT, PT, R11, UR25, RZ, P3, !PT ;  /* 0x000000190b0b7c10 */ /* 0x000fe20009ffe4ff */
[----:B------:R-:W5:Y:S02]  /*75a0*/  LDS R43, [R2+0x2000] ;  /* 0x00200000022b7984 */ /* 0x000f640000000800 */
[----:B-1----:R-:W-:-:S02]  /*75b0*/  FADD.FTZ R12, R12, R39 ;  /* 0x000000270c0c7221 */ /* 0x002fc40000010000 */
[----:B------:R-:W1:Y:S04]  /*75c0*/  LDS R16, [R2+0x1600] ;  /* 0x0016000002107984 */ /* 0x000e680000000800 */
[----:B------:R-:W1:Y:S04]  /*75d0*/  LDS R53, [R2+0x2c00] ;  /* 0x002c000002357984 */ /* 0x000e680000000800 */
[----:B------:R-:W1:Y:S01]  /*75e0*/  LDS R18, [R2+0x2200] ;  /* 0x0022000002127984 */ /* 0x000e620000000800 */
[----:B--2---:R-:W-:-:S03]  /*75f0*/  FADD.FTZ R14, RZ, R14 ;  /* 0x0000000eff0e7221 */ /* 0x004fc60000010000 */
[----:B------:R-:W2:Y:S01]  /*7600*/  LDS R20, [R2+0x2e00] ;  /* 0x002e000002147984 */ /* 0x000ea20000000800 */
[----:B0-----:R-:W-:-:S03]  /*7610*/  FADD.FTZ R0, RZ, R0 ;  /* 0x00000000ff007221 */ /* 0x001fc60000010000 */
[----:B------:R-:W-:Y:S01]  /*7620*/  STG.E desc[UR10][R4.64], R17 ;  /* 0x0000001104007986 */ /* 0x000fe2000c10190a */
[----:B------:R-:W-:Y:S01]  /*7630*/  FADD.FTZ R0, R0, R31 ;  /* 0x0000001f00007221 */ /* 0x000fe20000010000 */
[----:B---3--:R-:W-:Y:S02]  /*7640*/  FADD.FTZ R49, R12, R49 ;  /* 0x000000310c317221 */ /* 0x008fe40000010000 */
        /* <DEDUP_REMOVED lines=11> */
[----:B-1----:R-:W-:-:S03]  /*7700*/  FADD.FTZ R15, R15, R16 ;  /* 0x000000100f0f7221 */ /* 0x002fc60000010000 */
[----:B------:R-:W-:Y:S01]  /*7710*/  STG.E desc[UR10][R10.64+0x200], R79 ;  /* 0x0002004f0a007986 */ /* 0x000fe2000c10190a */
[----:B------:R-:W-:-:S03]  /*7720*/  FADD.FTZ R53, R14, R53 ;  /* 0x000000350e357221 */ /* 0x000fc60000010000 */
[----:B------:R-:W-:Y:S01]  /*7730*/  STG.E desc[UR10][R4.64+0x400], R27 ;  /* 0x0004001b04007986 */ /* 0x000fe2000c10190a */
[----:B------:R-:W-:-:S03]  /*7740*/  FADD.FTZ R15, R15, R18 ;  /* 0x000000120f0f7221 */ /* 0x000fc60000010000 */
[----:B------:R-:W-:Y:S01]  /*7750*/  STG.E desc[UR10][R6.64+0x400], R55 ;  /* 0x0004003706007986 */ /* 0x000fe2000c10190a */
[----:B--2---:R-:W-:-:S03]  /*7760*/  FADD.FTZ R15, R15, R20 ;  /* 0x000000140f0f7221 */ /* 0x004fc60000010000 */
        /* <DEDUP_REMOVED lines=15> */
.L_x_959:
        /* <DEDUP_REMOVED lines=8> */
.L_x_986:
[----:B------:R-:W-:Y:S05]  /*78e0*/  BSYNC B2 ;  /* 0x0000000000027941 */ /* 0x000fea0003800000 */
.L_x_985:
        /* <DEDUP_REMOVED lines=8> */
.L_x_987:
[----:B------:R-:W-:Y:S01]  /*7970*/  FADD.FTZ R137, R136, R137 ;  /* 0x0000008988897221 */ /* 0x000fe20000010000 */
[----:B------:R-:W-:-:S04]  /*7980*/  HFMA2 R230, -RZ, RZ, 0, 1.1920928955078125e-07 ;  /* 0x00000002ffe67431 */ /* 0x000fc800000001ff */
[----:B------:R-:W-:Y:S02]  /*7990*/  MOV R229, R137 ;  /* 0x0000008900e57202 */ /* 0x000fe40000000f00 */
[----:B------:R-:W-:-:S07]  /*79a0*/  MOV R139, R228 ;  /* 0x000000e4008b7202 */ /* 0x000fce0000000f00 */
[----:B------:R-:W-:Y:S05]  /*79b0*/  WARPSYNC.COLLECTIVE R226, `(.L_x_988) ;  /* 0x00000000e2087348 */ /* 0x000fea0003c00000 */
[----:B------:R0:W1:Y:S02]  /*79c0*/  SHFL.BFLY P3, R228, R229, R230, R231 ;  /* 0x0c0000e6e5e47389 */ /* 0x00006400000600e7 */
[----:B01----:R-:W-:Y:S05]  /*79d0*/  ENDCOLLECTIVE ;  /* 0x000000000000791b */ /* 0x003fea0003800000 */
.L_x_988:
[----:B------:R-:W-:-:S05]  /*79e0*/  FADD.FTZ R139, R140, R139 ;  /* 0x0000008b8c8b7221 */ /* 0x000fca0000010000 */
[----:B------:R-:W-:Y:S02]  /*79f0*/  MOV R229, R139 ;  /* 0x0000008b00e57202 */ /* 0x000fe40000000f00 */
[----:B------:R-:W-:-:S07]  /*7a00*/  MOV R138, R228 ;  /* 0x000000e4008a7202 */ /* 0x000fce0000000f00 */
[----:B------:R-:W-:Y:S05]  /*7a10*/  WARPSYNC.COLLECTIVE R226, `(.L_x_989) ;  /* 0x00000000e2087348 */ /* 0x000fea0003c00000 */
[----:B------:R0:W1:Y:S02]  /*7a20*/  SHFL.BFLY P3, R228, R229, R230, R231 ;  /* 0x0c0000e6e5e47389 */ /* 0x00006400000600e7 */
[----:B01----:R-:W-:Y:S05]  /*7a30*/  ENDCOLLECTIVE ;  /* 0x000000000000791b */ /* 0x003fea0003800000 */
.L_x_989:
[----:B------:R-:W-:Y:S01]  /*7a40*/  FADD.FTZ R138, R137, R138 ;  /* 0x0000008a898a7221 */ /* 0x000fe20000010000 */
[----:B------:R-:W-:-:S04]  /*7a50*/  HFMA2 R230, -RZ, RZ, 0, 2.384185791015625e-07 ;  /* 0x00000004ffe67431 */ /* 0x000fc800000001ff */
[----:B------:R-:W-:Y:S02]  /*7a60*/  MOV R229, R138 ;  /* 0x0000008a00e57202 */ /* 0x000fe40000000f00 */
[----:B------:R-:W-:-:S07]  /*7a70*/  MOV R142, R228 ;  /* 0x000000e4008e7202 */ /* 0x000fce0000000f00 */
[----:B------:R-:W-:Y:S05]  /*7a80*/  WARPSYNC.COLLECTIVE R226, `(.L_x_990) ;  /* 0x00000000e2087348 */ /* 0x000fea0003c00000 */
[----:B------:R0:W1:Y:S02]  /*7a90*/  SHFL.BFLY P3, R228, R229, R230, R231 ;  /* 0x0c0000e6e5e47389 */ /* 0x00006400000600e7 */
[----:B01----:R-:W-:Y:S05]  /*7aa0*/  ENDCOLLECTIVE ;  /* 0x000000000000791b */ /* 0x003fea0003800000 */
.L_x_990:
[----:B------:R-:W-:-:S05]  /*7ab0*/  FADD.FTZ R142, R139, R142 ;  /* 0x0000008e8b8e7221 */ /* 0x000fca0000010000 */
[----:B------:R-:W-:Y:S02]  /*7ac0*/  MOV R229, R142 ;  /* 0x0000008e00e57202 */ /* 0x000fe40000000f00 */
[----:B------:R-:W-:-:S07]  /*7ad0*/  MOV R141, R228 ;  /* 0x000000e4008d7202 */ /* 0x000fce0000000f00 */
[----:B------:R-:W-:Y:S05]  /*7ae0*/  WARPSYNC.COLLECTIVE R226, `(.L_x_991) ;  /* 0x00000000e2087348 */ /* 0x000fea0003c00000 */
[----:B------:R0:W1:Y:S02]  /*7af0*/  SHFL.BFLY P3, R228, R229, R230, R231 ;  /* 0x0c0000e6e5e47389 */ /* 0x00006400000600e7 */
[----:B01----:R-:W-:Y:S05]  /*7b00*/  ENDCOLLECTIVE ;  /* 0x000000000000791b */ /* 0x003fea0003800000 */
.L_x_991:
[----:B------:R-:W-:Y:S01]  /*7b10*/  FADD.FTZ R141, R138, R141 ;  /* 0x0000008d8a8d7221 */ /* 0x000fe20000010000 */
[----:B------:R-:W-:-:S04]  /*7b20*/  HFMA2 R230, -RZ, RZ, 0, 4.76837158203125e-07 ;  /* 0x00000008ffe67431 */ /* 0x000fc800000001ff */
[----:B------:R-:W-:Y:S02]  /*7b30*/  MOV R229, R141 ;  /* 0x0000008d00e57202 */ /* 0x000fe40000000f00 */
[----:B------:R-:W-:-:S07]  /*7b40*/  MOV R143, R228 ;  /* 0x000000e4008f7202 */ /* 0x000fce0000000f00 */
[----:B------:R-:W-:Y:S05]  /*7b50*/  WARPSYNC.COLLECTIVE R226, `(.L_x_992) ;  /* 0x00000000e2087348 */ /* 0x000fea0003c00000 */
[----:B------:R0:W1:Y:S02]  /*7b60*/  SHFL.BFLY P3, R228, R229, R230, R231 ;  /* 0x0c0000e6e5e47389 */ /* 0x00006400000600e7 */
[----:B01----:R-:W-:Y:S05]  /*7b70*/  ENDCOLLECTIVE ;  /* 0x000000000000791b */ /* 0x003fea0003800000 */
.L_x_992:
[----:B------:R-:W-:-:S05]  /*7b80*/  FADD.FTZ R143, R142, R143 ;  /* 0x0000008f8e8f7221 */ /* 0x000fca0000010000 */
[----:B------:R-:W-:Y:S02]  /*7b90*/  MOV R229, R143 ;  /* 0x0000008f00e57202 */ /* 0x000fe40000000f00 */
[----:B------:R-:W-:-:S07]  /*7ba0*/  MOV R136, R228 ;  /* 0x000000e400887202 */ /* 0x000fce0000000f00 */
[----:B------:R-:W-:Y:S05]  /*7bb0*/  WARPSYNC.COLLECTIVE R226, `(.L_x_993) ;  /* 0x00000000e2087348 */ /* 0x000fea0003c00000 */
[----:B------:R0:W1:Y:S02]  /*7bc0*/  SHFL.BFLY P3, R228, R229, R230, R231 ;  /* 0x0c0000e6e5e47389 */ /* 0x00006400000600e7 */
[----:B01----:R-:W-:Y:S05]  /*7bd0*/  ENDCOLLECTIVE ;  /* 0x000000000000791b */ /* 0x003fea0003800000 */
.L_x_993:
[----:B------:R-:W-:Y:S01]  /*7be0*/  FADD.FTZ R136, R141, R136 ;  /* 0x000000888d887221 */ /* 0x000fe20000010000 */
[----:B------:R-:W-:-:S04]  /*7bf0*/  HFMA2 R230, -RZ, RZ, 0, 9.5367431640625e-07 ;  /* 0x00000010ffe67431 */ /* 0x000fc800000001ff */
[----:B------:R-:W-:Y:S02]  /*7c00*/  MOV R229, R136 ;  /* 0x0000008800e57202 */ /* 0x000fe40000000f00 */
[----:B------:R-:W-:-:S07]  /*7c10*/  MOV R140, R228 ;  /* 0x000000e4008c7202 */ /* 0x000fce0000000f00 */
[----:B------:R-:W-:Y:S05]  /*7c20*/  WARPSYNC.COLLECTIVE R226, `(.L_x_994) ;  /* 0x00000000e2087348 */ /* 0x000fea0003c00000 */
[----:B------:R0:W1:Y:S02]  /*7c30*/  SHFL.BFLY P3, R228, R229, R230, R231 ;  /* 0x0c0000e6e5e47389 */ /* 0x00006400000600e7 */
[----:B01----:R-:W-:Y:S05]  /*7c40*/  ENDCOLLECTIVE ;  /* 0x000000000000791b */ /* 0x003fea0003800000 */
.L_x_994:
[----:B------:R-:W-:-:S05]  /*7c50*/  FADD.FTZ R137, R143, R140 ;  /* 0x0000008c8f897221 */ /* 0x000fca0000010000 */
[----:B------:R-:W-:Y:S02]  /*7c60*/  MOV R229, R137 ;  /* 0x0000008900e57202 */ /* 0x000fe40000000f00 */
[----:B------:R-:W-:-:S07]  /*7c70*/  MOV R139, R228 ;  /* 0x000000e4008b7202 */ /* 0x000fce0000000f00 */
[----:B------:R-:W-:Y:S05]  /*7c80*/  WARPSYNC.COLLECTIVE R226, `(.L_x_995) ;  /* 0x00000000e2087348 */ /* 0x000fea0003c00000 */
[----:B------:R0:W1:Y:S02]  /*7c90*/  SHFL.BFLY P3, R228, R229, R230, R231 ;  /* 0x0c0000e6e5e47389 */ /* 0x00006400000600e7 */
[----:B01----:R-:W-:Y:S05]  /*7ca0*/  ENDCOLLECTIVE ;  /* 0x000000000000791b */ /* 0x003fea0003800000 */
.L_x_995:
[----:B------:R-:W-:Y:S01]  /*7cb0*/  MOV R138, R228 ;  /* 0x000000e4008a7202 */ /* 0x000fe20000000f00 */
[----:B------:R-:W-:Y:S06]  /*7cc0*/  BRA `(.L_x_996) ;  /* 0xffffffa4005c7947 */ /* 0x000fec000383ffff */
.L_x_997:
        /* <DEDUP_REMOVED lines=11> */
.L_x_4947:


//--------------------- .text._ZN10layer_norm31ln_parallel_residual_bwd_kernelINS_13Kernel_traitsIf13__nv_bfloat16S2_S2_fjLj768ELj1ELj4ELj1ELj16ENS_18Kernel_traits_baseILj768EfS2_S2_S2_fjLj128EEEEELb0ELb1ELb0EEEvNS_9BwdParamsE --------------------------
	.section	.text._ZN10layer_norm31ln_parallel_residual_bwd_kernelINS_13Kernel_traitsIf13__nv_bfloat16S2_S2_fjLj768ELj1ELj4ELj1ELj16ENS_18Kernel_traits_baseILj768EfS2_S2_S2_fjLj128EEEEELb0ELb1ELb0EEEvNS_9BwdParamsE,"ax",@progbits
	.align	128
        .global         _ZN10layer_norm31ln_parallel_residual_bwd_kernelINS_13Kernel_traitsIf13__nv_bfloat16S2_S2_fjLj768ELj1ELj4ELj1ELj16ENS_18Kernel_traits_baseILj768EfS2_S2_S2_fjLj128EEEEELb0ELb1ELb0EEEvNS_9BwdParamsE
        .type           _ZN10layer_norm31ln_parallel_residual_bwd_kernelINS_13Kernel_traitsIf13__nv_bfloat16S2_S2_fjLj768ELj1ELj4ELj1ELj16ENS_18Kernel_traits_baseILj768EfS2_S2_S2_fjLj128EEEEELb0ELb1ELb0EEEvNS_9BwdParamsE,@function
        .size           _ZN10layer_norm31ln_parallel_residual_bwd_kernelINS_13Kernel_traitsIf13__nv_bfloat16S2_S2_fjLj768ELj1ELj4ELj1ELj16ENS_18Kernel_traits_baseILj768EfS2_S2_S2_fjLj128EEEEELb0ELb1ELb0EEEvNS_9BwdParamsE,(.L_x_4948 - _ZN10layer_norm31ln_parallel_residual_bwd_kernelINS_13Kernel_traitsIf13__nv_bfloat16S2_S2_fjLj768ELj1ELj4ELj1ELj16ENS_18Kernel_traits_baseILj768EfS2_S2_S2_fjLj128EEEEELb0ELb1ELb0EEEvNS_9BwdParamsE)
        .other          _ZN10layer_norm31ln_parallel_residual_bwd_kernelINS_13Kernel_traitsIf13__nv_bfloat16S2_S2_fjLj768ELj1ELj4ELj1ELj16ENS_18Kernel_traits_baseILj768EfS2_S2_S2_fjLj128EEEEELb0ELb1ELb0EEEvNS_9BwdParamsE,@"STO_CUDA_ENTRY STV_DEFAULT"
_ZN10layer_norm31ln_parallel_residual_bwd_kernelINS_13Kernel_traitsIf13__nv_bfloat16S2_S2_fjLj768ELj1ELj4ELj1ELj16ENS_18Kernel_traits_baseILj768EfS2_S2_S2_fjLj128EEEEELb0ELb1ELb0EEEvNS_9BwdParamsE:
.text._ZN10layer_norm31ln_parallel_residual_bwd_kernelINS_13Kernel_traitsIf13__nv_bfloat16S2_S2_fjLj768ELj1ELj4ELj1ELj16ENS_18Kernel_traits_baseILj768EfS2_S2_S2_fjLj128EEEEELb0ELb1ELb0EEEvNS_9BwdParamsE:
        /* <DEDUP_REMOVED lines=28> */
[----:B------:R-:W4:Y:S08]  /*01c0*/  @P1 LDC.64 R6, c[0x0][0x3d0] ;  /* 0x0000f400ff061b82 */ /* 0x000f300000000a00 */
[----:B------:R-:W1:Y:S01]  /*01d0*/  @P2 LDC.64 R8, c[0x0][0x3d0] ;  /* 0x0000f400ff082b82 */ /* 0x000e620000000a00 */
[----:B--2---:R-:W-:-:S05]  /*01e0*/  @P0 IMAD.WIDE.U32 R4, R2, 0x20, R4 ;  /* 0x0000002002040825 */ /* 0x004fca00078e0004 */
[----:B---3--:R-:W5:Y:S01]  /*01f0*/  @P0 LDG.E.128 R72, desc[UR10][R4.64] ;  /* 0x0000000a04480981 */ /* 0x008f62000c1e1d00 */
[----:B----4-:R-:W-:-:S03]  /*0200*/  @P1 IMAD.WIDE.U32 R6, R3, 0x20, R6 ;  /* 0x0000002003061825 */ /* 0x010fc600078e0006 */
[----:B------:R-:W5:Y:S01]  /*0210*/  @P0 LDG.E.128 R68, desc[UR10][R4.64+0x10] ;  /* 0x0000100a04440981 */ /* 0x000f62000c1e1d00 */
[----:B------:R-:W-:Y:S02]  /*0220*/  ISETP.GE.AND P0, PT, R105, UR12, PT ;  /* 0x0000000c69007c0c */ /* 0x000fe4000bf06270 */
[----:B------:R-:W-:Y:S01]  /*0230*/  @P1 IADD3 R3, PT, PT, R3, 0x20, RZ ;  /* 0x0000002003031810 */ /* 0x000fe20007ffe0ff */
[----:B------:R-:W5:Y:S04]  /*0240*/  @P1 LDG.E.128 R64, desc[UR10][R6.64] ;  /* 0x0000000a06401981 */ /* 0x000f68000c1e1d00 */
[----:B-1----:R-:W-:Y:S01]  /*0250*/  @P2 IMAD.WIDE.U32 R8, R3, 0x20, R8 ;  /* 0x0000002003082825 */ /* 0x002fe200078e0008 */
[----:B------:R-:W5:Y:S01]  /*0260*/  @P1 LDG.E.128 R60, desc[UR10][R6.64+0x10] ;  /* 0x0000100a063c1981 */ /* 0x000f62000c1e1d00 */
[----:B------:R-:W-:-:S02]  /*0270*/  CS2R R48, SRZ ;  /* 0x0000000000307805 */ /* 0x000fc4000001ff00 */
[----:B------:R-:W-:Y:S02]  /*0280*/  CS2R R50, SRZ ;  /* 0x0000000000327805 */ /* 0x000fe4000001ff00 */
[----:B------:R-:W-:Y:S01]  /*0290*/  CS2R R44, SRZ ;  /* 0x00000000002c7805 */ /* 0x000fe2000001ff00 */
[----:B------:R-:W5:Y:S01]  /*02a0*/  @P2 LDG.E.128 R56, desc[UR10][R8.64] ;  /* 0x0000000a08382981 */ /* 0x000f62000c1e1d00 */
[----:B------:R-:W-:Y:S02]  /*02b0*/  CS2R R46, SRZ ;  /* 0x00000000002e7805 */ /* 0x000fe4000001ff00 */
[----:B------:R-:W-:Y:S02]  /*02c0*/  CS2R R40, SRZ ;  /* 0x0000000000287805 */ /* 0x000fe4000001ff00 */
[----:B------:R-:W-:Y:S01]  /*02d0*/  CS2R R42, SRZ ;  /* 0x00000000002a7805 */ /* 0x000fe2000001ff00 */
[----:B------:R1:W5:Y:S01]  /*02e0*/  @P2 LDG.E.128 R52, desc[UR10][R8.64+0x10] ;  /* 0x0000100a08342981 */ /* 0x000362000c1e1d00 */
        /* <DEDUP_REMOVED lines=14> */
[----:B-1----:R-:W-:Y:S02]  /*03d0*/  CS2R R8, SRZ ;  /* 0x0000000000087805 */ /* 0x002fe4000001ff00 */
[----:B------:R-:W-:Y:S02]  /*03e0*/  CS2R R10, SRZ ;  /* 0x00000000000a7805 */ /* 0x000fe4000001ff00 */
[----:B------:R-:W-:Y:S02]  /*03f0*/  CS2R R4, SRZ ;  /* 0x0000000000047805 */ /* 0x000fe4000001ff00 */
[----:B------:R-:W-:Y:S01]  /*0400*/  CS2R R6, SRZ ;  /* 0x0000000000067805 */ /* 0x000fe2000001ff00 */
[----:B0-----:R-:W-:Y:S06]  /*0410*/  @P0 BRA `(.L_x_999) ;  /* 0x0000006400f00947 */ /* 0x001fec0003800000 */
        /* <DEDUP_REMOVED lines=31> */
.L_x_1042:
[----:B------:R-:W0:Y:S08]  /*0610*/  LDC.64 R96, c[0x0][0x3c0] ;  /* 0x0000f000ff607b82 */ /* 0x000e300000000a00 */
        /* <DEDUP_REMOVED lines=27> */
[----:B------:R-:W-:Y:S02]  /*07d0*/  IADD3 R157, PT, PT, R106, 0x20, RZ ;  /* 0x000000206a9d7810 */ /* 0x000fe40007ffe0ff */
[----:B--2---:R-:W-:Y:S02]  /*07e0*/  PRMT R3, R96, 0x7632, R3 ;  /* 0x0000763260037816 */ /* 0x004fe40000000003 */
[C---:B------:R-:W-:Y:S02]  /*07f0*/  PRMT R141, R98.reuse, 0x7632, R141 ;  /* 0x00007632628d7816 */ /* 0x040fe4000000008d */
[----:B------:R-:W-:Y:S02]  /*0800*/  SHF.L.U32 R146, R98, 0x10, RZ ;  /* 0x0000001062927819 */ /* 0x000fe400000006ff */
[----:B------:R-:W-:Y:S02]  /*0810*/  SHF.L.U32 R142, R96, 0x10, RZ ;  /* 0x00000010608e7819 */ /* 0x000fe400000006ff */
[----:B------:R-:W-:Y:S01]  /*0820*/  SHF.L.U32 R98, R3, 0x10, RZ ;  /* 0x0000001003627819 */ /* 0x000fe200000006ff */
[----:B------:R-:W-:Y:S01]  /*0830*/  FADD.FTZ R146, -R153, R146 ;  /* 0x0000009299927221 */ /* 0x000fe20000010100 */
[----:B------:R-:W-:Y:S01]  /*0840*/  PRMT R139, R97, 0x7632, R139 ;  /* 0x00007632618b7816 */ /* 0x000fe2000000008b */
[----:B------:R-:W-:Y:S01]  /*0850*/  FADD.FTZ R142, -R153, R142 ;  /* 0x0000008e998e7221 */ /* 0x000fe20000010100 */
[----:B------:R-:W-:Y:S01]  /*0860*/  SHF.L.U32 R144, R97, 0x10, RZ ;  /* 0x0000001061907819 */ /* 0x000fe200000006ff */
[----:B------:R-:W-:Y:S01]  /*0870*/  FADD.FTZ R98, -R153, R98 ;  /* 0x0000006299627221 */ /* 0x000fe20000010100 */
[C---:B---3--:R-:W-:Y:S01]  /*0880*/  PRMT R96, R100.reuse, 0x7632, R96 ;  /* 0x0000763264607816 */ /* 0x048fe20000000060 */
[C---:B-----5:R-:W-:Y:S01]  /*0890*/  FMUL.FTZ R3, R107.reuse, R142 ;  /* 0x0000008e6b037220 */ /* 0x060fe20000410000 */
[----:B------:R-:W-:Y:S01]  /*08a0*/  SHF.L.U32 R97, R100, 0x10, RZ ;  /* 0x0000001064617819 */ /* 0x000fe200000006ff */
[----:B------:R-:W-:Y:S01]  /*08b0*/  FMUL.FTZ R150, R107, R98 ;  /* 0x000000626b967220 */ /* 0x000fe20000410000 */
[----:B------:R-:W-:Y:S01]  /*08c0*/  SHF.L.U32 R145, R102, 0x10, RZ ;  /* 0x0000001066917819 */ /* 0x000fe200000006ff */
[----:B------:R-:W-:Y:S01]  /*08d0*/  FADD.FTZ R144, -R153, R144 ;  /* 0x0000009099907221 */ /* 0x000fe20000010100 */
[----:B------:R-:W-:Y:S01]  /*08e0*/  SHF.L.U32 R152, R141, 0x10, RZ ;  /* 0x000000108d987819 */ /* 0x000fe200000006ff */
[----:B------:R-:W-:Y:S01]  /*08f0*/  FMUL.FTZ R141, R107, R146 ;  /* 0x000000926b8d7220 */ /* 0x000fe20000410000 */
[----:B------:R-:W-:Y:S01]  /*0900*/  SHF.L.U32 R96, R96, 0x10, RZ ;  /* 0x0000001060607819 */ /* 0x000fe200000006ff */
[----:B------:R-:W-:Y:S01]  /*0910*/  FMUL.FTZ R142, R72, R97 ;  /* 0x00000061488e7220 */ /* 0x000fe20000410000 */
[C---:B------:R-:W-:Y:S01]  /*0920*/  PRMT R147, R99.reuse, 0x7632, R147 ;  /* 0x0000763263937816 */ /* 0x040fe20000000093 */
[----:B------:R-:W-:Y:S01]  /*0930*/  FADD.FTZ R20, R20, R145 ;  /* 0x0000009114147221 */ /* 0x000fe20000010000 */
[----:B------:R-:W-:Y:S01]  /*0940*/  SHF.L.U32 R148, R99, 0x10, RZ ;  /* 0x0000001063947819 */ /* 0x000fe200000006ff */
[-C--:B------:R-:W-:Y:S01]  /*0950*/  FFMA.FTZ R44, R141, R145.reuse, R44 ;  /* 0x000000918d2c7223 */ /* 0x080fe2000001002c */
[----:B------:R-:W-:Y:S01]  /*0960*/  FMUL.FTZ R146, R68, R145 ;  /* 0x0000009144927220 */ /* 0x000fe20000410000 */
[----:B------:R-:W-:Y:S01]  /*0970*/  PRMT R99, R101, 0x7632, R99 ;  /* 0x0000763265637816 */ /* 0x000fe20000000063 */
[----:B------:R-:W-:Y:S01]  /*0980*/  FADD.FTZ R25, R25, R96 ;  /* 0x0000006019197221 */ /* 0x000fe20000010000 */
[-C--:B------:R-:W-:Y:S01]  /*0990*/  FFMA.FTZ R49, R150, R96.reuse, R49 ;  /* 0x0000006096317223 */ /* 0x080fe20000010031 */
[----:B------:R-:W-:Y:S01]  /*09a0*/  FMUL.FTZ R145, R73, R96 ;  /* 0x0000006049917220 */ /* 0x000fe20000410000 */
[----:B------:R-:W-:Y:S01]  /*09b0*/  SHF.L.U32 R101, R101, 0x10, RZ ;  /* 0x0000001065657819 */ /* 0x000fe200000006ff */
[----:B------:R-:W-:Y:S01]  /*09c0*/  FADD.FTZ R24, R24, R97 ;  /* 0x0000006118187221 */ /* 0x000fe20000010000 */
[----:B------:R-:W-:Y:S01]  /*09d0*/  SHF.L.U32 R100, R139, 0x10, RZ ;  /* 0x000000108b647819 */ /* 0x000fe200000006ff */
[C---:B------:R-:W-:Y:S01]  /*09e0*/  FFMA.FTZ R48, R3.reuse, R97, R48 ;  /* 0x0000006103307223 */ /* 0x040fe20000010030 */
[----:B------:R-:W-:Y:S01]  /*09f0*/  FADD.FTZ R96, RZ, R142 ;  /* 0x0000008eff607221 */ /* 0x000fe20000010000 */
[----:B------:R-:W-:Y:S01]  /*0a00*/  FFMA.FTZ R97, R3, R142, RZ ;  /* 0x0000008e03617223 */ /* 0x000fe200000100ff */
[----:B------:R-:W-:Y:S01]  /*0a10*/  PRMT R143, R102, 0x7632, R143 ;  /* 0x00007632668f7816 */ /* 0x000fe2000000008f */
[----:B------:R-:W-:Y:S01]  /*0a20*/  FMUL.FTZ R139, R107, R144 ;  /* 0x000000906b8b7220 */ /* 0x000fe20000410000 */
[----:B------:R-:W-:Y:S01]  /*0a30*/  SHF.L.U32 R102, R99, 0x10, RZ ;  /* 0x0000001063667819 */ /* 0x000fe200000006ff */
[----:B------:R-:W-:Y:S01]  /*0a40*/  FADD.FTZ R99, R96, R145 ;  /* 0x0000009160637221 */ /* 0x000fe20000010000 */
[----:B------:R-:W-:Y:S01]  /*0a50*/  FMUL.FTZ R144, R74, R101 ;  /* 0x000000654a907220 */ /* 0x000fe20000410000 */
[----:B------:R-:W-:Y:S01]  /*0a60*/  FADD.FTZ R100, -R153, R100 ;  /* 0x0000006499647221 */ /* 0x000fe20000010100 */
[----:B------:R-:W-:Y:S01]  /*0a70*/  FFMA.FTZ R96, R150, R145, R97 ;  /* 0x0000009196607223 */ /* 0x000fe20000010061 */
[----:B------:R-:W-:Y:S01]  /*0a80*/  SHF.L.U32 R158, R147, 0x10, RZ ;  /* 0x00000010939e7819 */ /* 0x000fe200000006ff */
[----:B------:R-:W-:Y:S01]  /*0a90*/  FADD.FTZ R154, -R153, R152 ;  /* 0x00000098999a7221 */ /* 0x000fe20000010100 */
[----:B------:R-:W-:Y:S01]  /*0aa0*/  FMUL.FTZ R152, R107, R100 ;  /* 0x000000646b987220 */ /* 0x000fe20000410000 */
[----:B------:R-:W-:Y:S01]  /*0ab0*/  FMUL.FTZ R147, R75, R102 ;  /* 0x000000664b937220 */ /* 0x000fe20000410000 */
[----:B------:R-:W-:Y:S01]  /*0ac0*/  FADD.FTZ R98, R99, R144 ;  /* 0x0000009063627221 */ /* 0x000fe20000010000 */
[----:B------:R-:W-:Y:S01]  /*0ad0*/  FFMA.FTZ R97, R139, R144, R96 ;  /* 0x000000908b617223 */ /* 0x000fe20000010060 */
[----:B------:R-:W-:Y:S01]  /*0ae0*/  PRMT R149, R103, 0x7632, R149 ;  /* 0x0000763267957816 */ /* 0x000fe20000000095 */
[----:B------:R-:W-:Y:S01]  /*0af0*/  FADD.FTZ R148, -R153, R148 ;  /* 0x0000009499947221 */ /* 0x000fe20000010100 */
[----:B------:R-:W-:Y:S01]  /*0b00*/  SHF.L.U32 R156, R143, 0x10, RZ ;  /* 0x000000108f9c7819 */ /* 0x000fe200000006ff */
[----:B------:R-:W-:Y:S01]  /*0b10*/  FADD.FTZ R99, R98, R147 ;  /* 0x0000009362637221 */ /* 0x000fe20000010000 */
[----:B------:R-:W-:Y:S01]  /*0b20*/  FFMA.FTZ R96, R152, R147, R97 ;  /* 0x0000009398607223 */ /* 0x000fe20000010061 */
[----:B------:R-:W-:Y:S01]  /*0b30*/  SHF.L.U32 R103, R103, 0x10, RZ ;  /* 0x0000001067677819 */ /* 0x000fe200000006ff */
[----:B------:R-:W-:Y:S01]  /*0b40*/  FMUL.FTZ R154, R107, R154 ;  /* 0x0000009a6b9a7220 */ /* 0x000fe20000410000 */
[----:B------:R-:W-:Y:S01]  /*0b50*/  SHF.L.U32 R160, R149, 0x10, RZ ;  /* 0x0000001095a07819 */ /* 0x000fe200000006ff */
[----:B------:R-:W-:Y:S01]  /*0b60*/  FMUL.FTZ R149, R69, R156 ;  /* 0x0000009c45957220 */ /* 0x000fe20000410000 */
[----:B------:R-:W-:Y:S01]  /*0b70*/  FADD.FTZ R98, R99, R146 ;  /* 0x0000009263627221 */ /* 0x000fe20000010000 */
[----:B------:R-:W-:Y:S01]  /*0b80*/  FFMA.FTZ R97, R141, R146, R96 ;  /* 0x000000928d617223 */ /* 0x000fe20000010060 */
[----:B------:R-:W-:Y:S01]  /*0b90*/  FMUL.FTZ R143, R107, R148 ;  /* 0x000000946b8f7220 */ /* 0x000fe20000410000 */
[----:B------:R-:W-:Y:S01]  /*0ba0*/  FMUL.FTZ R148, R70, R103 ;  /* 0x0000006746947220 */ /* 0x000fe20000410000 */
[----:B------:R-:W-:Y:S01]  /*0bb0*/  FADD.FTZ R158, -R153, R158 ;  /* 0x0000009e999e7221 */ /* 0x000fe20000010100 */
[----:B------:R-:W-:Y:S01]  /*0bc0*/  FADD.FTZ R99, R98, R149 ;  /* 0x0000009562637221 */ /* 0x000fe20000010000 */
        /* <DEDUP_REMOVED lines=17> */
.L_x_1003:
[----:B------:R-:W-:Y:S05]  /*0ce0*/  BSYNC.RECONVERGENT B2 ;  /* 0x0000000000027941 */ /* 0x000fea0003800200 */
.L_x_1002:
        /* <DEDUP_REMOVED lines=9> */
[C---:B--2---:R-:W-:Y:S02]  /*0d80*/  SHF.L.U32 R110, R96.reuse, 0x10, RZ ;  /* 0x00000010606e7819 */ /* 0x044fe400000006ff */
[----:B------:R-:W-:Y:S02]  /*0d90*/  PRMT R108, R96, 0x7632, R108 ;  /* 0x00007632606c7816 */ /* 0x000fe4000000006c */
[----:B------:R-:W-:Y:S01]  /*0da0*/  PRMT R111, R97, 0x7632, R111 ;  /* 0x00007632616f7816 */ /* 0x000fe2000000006f */
[----:B------:R-:W-:Y:S01]  /*0db0*/  FADD.FTZ R110, -R153, R110 ;  /* 0x0000006e996e7221 */ /* 0x000fe20000010100 */
[----:B------:R-:W-:Y:S02]  /*0dc0*/  SHF.L.U32 R112, R97, 0x10, RZ ;  /* 0x0000001061707819 */ /* 0x000fe400000006ff */
[----:B------:R-:W-:-:S02]  /*0dd0*/  PRMT R113, R98, 0x7632, R113 ;  /* 0x0000763262717816 */ /* 0x000fc40000000071 */
[----:B------:R-:W-:Y:S01]  /*0de0*/  SHF.L.U32 R114, R98, 0x10, RZ ;  /* 0x0000001062727819 */ /* 0x000fe200000006ff */
[C---:B------:R-:W-:Y:S01]  /*0df0*/  FADD.FTZ R112, -R153.reuse, R112 ;  /* 0x0000007099707221 */ /* 0x040fe20000010100 */
[C---:B---3--:R-:W-:Y:S02]  /*0e00*/  PRMT R96, R100.reuse, 0x7632, R96 ;  /* 0x0000763264607816 */ /* 0x048fe40000000060 */
[----:B------:R-:W-:Y:S01]  /*0e10*/  SHF.L.U32 R97, R100, 0x10, RZ ;  /* 0x0000001064617819 */ /* 0x000fe200000006ff */
[C---:B------:R-:W-:Y:S01]  /*0e20*/  FADD.FTZ R114, -R153.reuse, R114 ;  /* 0x0000007299727221 */ /* 0x040fe20000010100 */
[----:B------:R-:W-:Y:S02]  /*0e30*/  SHF.L.U32 R98, R108, 0x10, RZ ;  /* 0x000000106c627819 */ /* 0x000fe400000006ff */
[----:B------:R-:W-:Y:S01]  /*0e40*/  PRMT R116, R102, 0x7632, R116 ;  /* 0x0000763266747816 */ /* 0x000fe20000000074 */
[-C--:B------:R-:W-:Y:S01]  /*0e50*/  FMUL.FTZ R108, R64, R97.reuse ;  /* 0x00000061406c7220 */ /* 0x080fe20000410000 */
[----:B------:R-:W-:Y:S01]  /*0e60*/  SHF.L.U32 R117, R102, 0x10, RZ ;  /* 0x0000001066757819 */ /* 0x000fe200000006ff */
[----:B------:R-:W-:Y:S01]  /*0e70*/  FADD.FTZ R98, -R153, R98 ;  /* 0x0000006299627221 */ /* 0x000fe20000010100 */
[----:B------:R-:W-:Y:S01]  /*0e80*/  PRMT R119, R103, 0x7632, R119 ;  /* 0x0000763267777816 */ /* 0x000fe20000000077 */
[----:B------:R-:W-:Y:S01]  /*0e90*/  FADD.FTZ R16, R16, R97 ;  /* 0x0000006110107221 */ /* 0x000fe20000010000 */
[----:B------:R-:W-:Y:S01]  /*0ea0*/  SHF.L.U32 R102, R111, 0x10, RZ ;  /* 0x000000106f667819 */ /* 0x000fe200000006ff */
[----:B-----5:R-:W-:Y:S01]  /*0eb0*/  FMUL.FTZ R111, R107, R110 ;  /* 0x0000006e6b6f7220 */ /* 0x020fe20000410000 */
[----:B------:R-:W-:Y:S01]  /*0ec0*/  SHF.L.U32 R100, R96, 0x10, RZ ;  /* 0x0000001060647819 */ /* 0x000fe200000006ff */
[----:B------:R-:W-:Y:S01]  /*0ed0*/  FADD.FTZ R96, R155, R108 ;  /* 0x0000006c9b607221 */ /* 0x000fe20000010000 */
[----:B------:R-:W-:Y:S01]  /*0ee0*/  PRMT R115, R99, 0x7632, R115 ;  /* 0x0000763263737816 */ /* 0x000fe20000000073 */
[----:B------:R-:W-:Y:S01]  /*0ef0*/  FFMA.FTZ R40, R111, R97, R40 ;  /* 0x000000616f287223 */ /* 0x000fe20000010028 */
[----:B------:R-:W-:Y:S01]  /*0f00*/  SHF.L.U32 R120, R99, 0x10, RZ ;  /* 0x0000001063787819 */ /* 0x000fe200000006ff */
[----:B------:R-:W-:Y:S01]  /*0f10*/  FFMA.FTZ R97, R111, R108, R158 ;  /* 0x0000006c6f617223 */ /* 0x000fe2000001009e */
[----:B------:R-:W-:Y:S01]  /*0f20*/  PRMT R99, R101, 0x7632, R99 ;  /* 0x0000763265637816 */ /* 0x000fe20000000063 */
[----:B------:R-:W-:Y:S01]  /*0f30*/  FADD.FTZ R102, -R153, R102 ;  /* 0x0000006699667221 */ /* 0x000fe20000010100 */
        /* <DEDUP_REMOVED lines=12> */
[----:B------:R-:W-:Y:S01]  /*1000*/  FMUL.FTZ R110, R66, R101 ;  /* 0x00000065426e7220 */ /* 0x000fe20000410000 */
[----:B------:R-:W-:Y:S01]  /*1010*/  FFMA.FTZ R96, R116, R119, R97 ;  /* 0x0000007774607223 */ /* 0x000fe20000010061 */
[----:B------:R-:W-:Y:S01]  /*1020*/  FADD.FTZ R12, R12, R117 ;  /* 0x000000750c0c7221 */ /* 0x000fe20000010000 */
[-C--:B------:R-:W-:Y:S01]  /*1030*/  FFMA.FTZ R36, R115, R117.reuse, R36 ;  /* 0x0000007573247223 */ /* 0x080fe20000010024 */
[----:B------:R-:W-:Y:S01]  /*1040*/  FMUL.FTZ R112, R60, R117 ;  /* 0x000000753c707220 */ /* 0x000fe20000410000 */
[----:B------:R-:W-:Y:S01]  /*1050*/  FMUL.FTZ R117, R107, R122 ;  /* 0x0000007a6b757220 */ /* 0x000fe20000410000 */
[----:B------:R-:W-:Y:S01]  /*1060*/  FADD.FTZ R122, -R153, R118 ;  /* 0x00000076997a7221 */ /* 0x000fe20000010100 */
[----:B------:R-:W-:Y:S01]  /*1070*/  FMUL.FTZ R118, R107, R102 ;  /* 0x000000666b767220 */ /* 0x000fe20000410000 */
[----:B------:R-:W-:Y:S01]  /*1080*/  FMUL.FTZ R121, R67, R120 ;  /* 0x0000007843797220 */ /* 0x000fe20000410000 */
[----:B------:R-:W-:Y:S01]  /*1090*/  FADD.FTZ R98, R99, R110 ;  /* 0x0000006e63627221 */ /* 0x000fe20000010000 */
[----:B------:R-:W-:Y:S01]  /*10a0*/  FFMA.FTZ R97, R113, R110, R96 ;  /* 0x0000006e71617223 */ /* 0x000fe20000010060 */
[----:B------:R-:W-:Y:S01]  /*10b0*/  SHF.L.U32 R103, R103, 0x10, RZ ;  /* 0x0000001067677819 */ /* 0x000fe200000006ff */
        /* <DEDUP_REMOVED lines=28> */
.L_x_1005:
[----:B------:R-:W-:Y:S05]  /*1280*/  BSYNC.RECONVERGENT B2 ;  /* 0x0000000000027941 */ /* 0x000fea0003800200 */
.L_x_1004:
[----:B------:R-:W-:Y:S05]  /*1290*/  @!P4 BRA `(.L_x_1006) ;  /* 0x0000001400c4c947 */ /* 0x000fea0003800000 */
[----:B------:R-:W0:Y:S08]  /*12a0*/  LDC.64 R100, c[0x0][0x3a8] ;  /* 0x0000ea00ff647b82 */ /* 0x000e300000000a00 */
[----:B------:R-:W1:Y:S01]  /*12b0*/  LDC.64 R96, c[0x0][0x428] ;  /* 0x00010a00ff607b82 */ /* 0x000e620000000a00 */
[----:B0-----:R-:W-:-:S06]  /*12c0*/  IMAD.WIDE.U32 R100, R157, 0x10, R100 ;  /* 0x000000109d647825 */ /* 0x001fcc00078e0064 */
[----:B------:R-:W2:Y:S01]  /*12d0*/  LDG.E.128 R100, desc[UR10][R100.64] ;  /* 0x0000000a64647981 */ /* 0x000ea2000c1e1d00 */
[----:B-1----:R-:W-:-:S06]  /*12e0*/  IMAD.WIDE.U32 R96, R157, 0x10, R96 ;  /* 0x000000109d607825 */ /* 0x002fcc00078e0060 */
[----:B------:R-:W3:Y:S01]  /*12f0*/  LDG.E.128 R96, desc[UR10][R96.64] ;  /* 0x0000000a60607981 */ /* 0x000ee2000c1e1d00 */
[C---:B--2---:R-:W-:Y:S02]  /*1300*/  PRMT R109, R100.reuse, 0x7632, R109 ;  /* 0x00007632646d7816 */ /* 0x044fe4000000006d */
[----:B------:R-:W-:Y:S02]  /*1310*/  SHF.L.U32 R126, R100, 0x10, RZ ;  /* 0x00000010647e7819 */ /* 0x000fe400000006ff */
[----:B------:R-:W-:Y:S02]  /*1320*/  SHF.L.U32 R132, R103, 0x10, RZ ;  /* 0x0000001067847819 */ /* 0x000fe400000006ff */
[----:B------:R-:W-:Y:S01]  /*1330*/  SHF.L.U32 R100, R109, 0x10, RZ ;  /* 0x000000106d647819 */ /* 0x000fe200000006ff */
[----:B------:R-:W-:Y:S01]  /*1340*/  FADD.FTZ R126, -R153, R126 ;  /* 0x0000007e997e7221 */ /* 0x000fe20000010100 */
[----:B------:R-:W-:Y:S01]  /*1350*/  SHF.L.U32 R128, R101, 0x10, RZ ;  /* 0x0000001065807819 */ /* 0x000fe200000006ff */
[----:B------:R-:W-:Y:S01]  /*1360*/  FADD.FTZ R140, -R153, R132 ;  /* 0x00000084998c7221 */ /* 0x000fe20000010100 */
[----:B------:R-:W-:Y:S01]  /*1370*/  PRMT R125, R101, 0x7632, R125 ;  /* 0x00007632657d7816 */ /* 0x000fe2000000007d */
[C-C-:B------:R-:W-:Y:S01]  /*1380*/  FADD.FTZ R132, -R153.reuse, R100.reuse ;  /* 0x0000006499847221 */ /* 0x140fe20000010100 */
[C---:B---3--:R-:W-:Y:S01]  /*1390*/  PRMT R100, R96.reuse, 0x7632, R100 ;  /* 0x0000763260647816 */ /* 0x048fe20000000064 */
[----:B------:R-:W-:Y:S01]  /*13a0*/  FADD.FTZ R128, -R153, R128 ;  /* 0x0000008099807221 */ /* 0x000fe20000010100 */
[----:B------:R-:W-:Y:S01]  /*13b0*/  SHF.L.U32 R101, R96, 0x10, RZ ;  /* 0x0000001060657819 */ /* 0x000fe200000006ff */
[----:B-----5:R-:W-:Y:S01]  /*13c0*/  FMUL.FTZ R109, R107, R126 ;  /* 0x0000007e6b6d7220 */ /* 0x020fe20000410000 */
[----:B------:R-:W-:Y:S01]  /*13d0*/  PRMT R129, R103, 0x7632, R129 ;  /* 0x0000763267817816 */ /* 0x000fe20000000081 */
[----:B------:R-:W-:Y:S01]  /*13e0*/  FMUL.FTZ R132, R107, R132 ;  /* 0x000000846b847220 */ /* 0x000fe20000410000 */
[----:B------:R-:W-:Y:S01]  /*13f0*/  PRMT R127, R102, 0x7632, R127 ;  /* 0x00007632667f7816 */ /* 0x000fe2000000007f */
[-C--:B------:R-:W-:Y:S01]  /*1400*/  FMUL.FTZ R126, R56, R101.reuse ;  /* 0x00000065387e7220 */ /* 0x080fe20000410000 */
[----:B------:R-:W-:Y:S01]  /*1410*/  SHF.L.U32 R130, R102, 0x10, RZ ;  /* 0x0000001066827819 */ /* 0x000fe200000006ff */
[----:B------:R-:W-:Y:S01]  /*1420*/  FADD.FTZ R8, R8, R101 ;  /* 0x0000006508087221 */ /* 0x000fe20000010000 */
[----:B------:R-:W-:Y:S01]  /*1430*/  PRMT R96, R97, 0x7632, R96 ;  /* 0x0000763261607816 */ /* 0x000fe20000000060 */
[----:B------:R-:W-:Y:S01]  /*1440*/  FFMA.FTZ R32, R109, R101, R32 ;  /* 0x000000656d207223 */ /* 0x000fe20000010020 */
[----:B------:R-:W-:Y:S01]  /*1450*/  SHF.L.U32 R102, R125, 0x10, RZ ;  /* 0x000000107d667819 */ /* 0x000fe200000006ff */
[----:B------:R-:W-:Y:S01]  /*1460*/  FMUL.FTZ R125, R107, R128 ;  /* 0x000000806b7d7220 */ /* 0x000fe20000410000 */
[----:B------:R-:W-:Y:S01]  /*1470*/  SHF.L.U32 R97, R97, 0x10, RZ ;  /* 0x0000001061617819 */ /* 0x000fe200000006ff */
[----:B------:R-:W-:Y:S01]  /*1480*/  FADD.FTZ R130, -R153, R130 ;  /* 0x0000008299827221 */ /* 0x000fe20000010100 */
[----:B------:R-:W-:Y:S01]  /*1490*/  PRMT R131, R99, 0x7632, R131 ;  /* 0x0000763263837816 */ /* 0x000fe20000000083 */
[----:B------:R-:W-:Y:S01]  /*14a0*/  FADD.FTZ R102, -R153, R102 ;  /* 0x0000006699667221 */ /* 0x000fe20000010100 */
[----:B------:R-:W-:Y:S01]  /*14b0*/  SHF.L.U32 R100, R100, 0x10, RZ ;  /* 0x0000001064647819 */ /* 0x000fe200000006ff */
[----:B------:R-:W-:Y:S01]  /*14c0*/  FADD.FTZ R10, R10, R97 ;  /* 0x000000610a0a7221 */ /* 0x000fe20000010000 */
[----:B------:R-:W-:Y:S01]  /*14d0*/  SHF.L.U32 R138, R129, 0x10, RZ ;  /* 0x00000010818a7819 */ /* 0x000fe200000006ff */
[-C--:B------:R-:W-:Y:S01]  /*14e0*/  FFMA.FTZ R34, R125, R97.reuse, R34 ;  /* 0x000000617d227223 */ /* 0x080fe20000010022 */
[----:B------:R-:W-:Y:S01]  /*14f0*/  SHF.L.U32 R134, R127, 0x10, RZ ;  /* 0x000000107f867819 */ /* 0x000fe200000006ff */
[----:B------:R-:W-:Y:S01]  /*1500*/  FMUL.FTZ R128, R58, R97 ;  /* 0x000000613a807220 */ /* 0x000fe20000410000 */
[C---:B------:R-:W-:Y:S01]  /*1510*/  PRMT R103, R98.reuse, 0x7632, R103 ;  /* 0x0000763262677816 */ /* 0x040fe20000000067 */
[----:B------:R-:W-:Y:S01]  /*1520*/  FFMA.FTZ R97, R109, R126, R158 ;  /* 0x0000007e6d617223 */ /* 0x000fe2000001009e */
        /* <DEDUP_REMOVED lines=8> */
[----:B------:R-:W-:Y:S01]  /*15b0*/  FADD.FTZ R11, R11, R98 ;  /* 0x000000620b0b7221 */ /* 0x000fe20000010000 */
[----:B------:R-:W-:Y:S01]  /*15c0*/  FADD.FTZ R99, R96, R131 ;  /* 0x0000008360637221 */ /* 0x000fe20000010000 */
[----:B------:R-:W-:Y:S01]  /*15d0*/  FFMA.FTZ R96, R132, R131, R97 ;  /* 0x0000008384607223 */ /* 0x000fe20000010061 */
[-C--:B------:R-:W-:Y:S01]  /*15e0*/  FFMA.FTZ R35, R134, R98.reuse, R35 ;  /* 0x0000006286237223 */ /* 0x080fe20000010023 */
[----:B------:R-:W-:Y:S01]  /*15f0*/  FMUL.FTZ R133, R59, R98 ;  /* 0x000000623b857220 */ /* 0x000fe20000410000 */
[----:B------:R-:W-:Y:S01]  /*1600*/  FADD.FTZ R98, R99, R128 ;  /* 0x0000008063627221 */ /* 0x000fe20000010000 */
[----:B------:R-:W-:Y:S01]  /*1610*/  FFMA.FTZ R97, R125, R128, R96 ;  /* 0x000000807d617223 */ /* 0x000fe20000010060 */
[----:B------:R-:W-:Y:S01]  /*1620*/  FADD.FTZ R160, -R153, R138 ;  /* 0x0000008a99a07221 */ /* 0x000fe20000010100 */
[----:B------:R-:W-:Y:S01]  /*1630*/  FMUL.FTZ R127, R107, R130 ;  /* 0x000000826b7f7220 */ /* 0x000fe20000410000 */
        /* <DEDUP_REMOVED lines=29> */
.L_x_1001:
        /* <DEDUP_REMOVED lines=98> */
.L_x_1008:
[----:B------:R-:W-:Y:S05]  /*1e30*/  BSYNC.RECONVERGENT B2 ;  /* 0x0000000000027941 */ /* 0x000fea0003800200 */
.L_x_1007:
        /* <DEDUP_REMOVED lines=11> */
[----:B------:R-:W-:Y:S02]  /*1ef0*/  IADD3 R157, PT, PT, R157, 0x20, RZ ;  /* 0x000000209d9d7810 */ /* 0x000fe40007ffe0ff */
[C---:B---3--:R-:W-:Y:S02]  /*1f00*/  SHF.L.U32 R110, R96.reuse, 0x10, RZ ;  /* 0x00000010606e7819 */ /* 0x048fe400000006ff */
[----:B------:R-:W-:Y:S02]  /*1f10*/  PRMT R108, R96, 0x7632, R108 ;  /* 0x00007632606c7816 */ /* 0x000fe4000000006c */
[----:B------:R-:W-:Y:S01]  /*1f20*/  PRMT R111, R97, 0x7632, R111 ;  /* 0x00007632616f7816 */ /* 0x000fe2000000006f */
[----:B------:R-:W-:Y:S01]  /*1f30*/  FADD.FTZ R110, -R153, R110 ;  /* 0x0000006e996e7221 */ /* 0x000fe20000010100 */
[----:B------:R-:W-:Y:S02]  /*1f40*/  SHF.L.U32 R112, R97, 0x10, RZ ;  /* 0x0000001061707819 */ /* 0x000fe400000006ff */
[----:B------:R-:W-:-:S02]  /*1f50*/  PRMT R113, R98, 0x7632, R113 ;  /* 0x0000763262717816 */ /* 0x000fc40000000071 */
[----:B------:R-:W-:Y:S01]  /*1f60*/  SHF.L.U32 R114, R98, 0x10, RZ ;  /* 0x0000001062727819 */ /* 0x000fe200000006ff */
[C---:B------:R-:W-:Y:S01]  /*1f70*/  FADD.FTZ R112, -R153.reuse, R112 ;  /* 0x0000007099707221 */ /* 0x040fe20000010100 */
[C---:B----4-:R-:W-:Y:S02]  /*1f80*/  PRMT R96, R100.reuse, 0x7632, R96 ;  /* 0x0000763264607816 */ /* 0x050fe40000000060 */
        /* <DEDUP_REMOVED lines=71> */
.L_x_1010:
[----:B------:R-:W-:Y:S05]  /*2400*/  BSYNC.RECONVERGENT B2 ;  /* 0x0000000000027941 */ /* 0x000fea0003800200 */
.L_x_1009:
        /* <DEDUP_REMOVED lines=10> */
[C---:B---3--:R-:W-:Y:S02]  /*24b0*/  PRMT R109, R100.reuse, 0x7632, R109 ;  /* 0x00007632646d7816 */ /* 0x048fe4000000006d */
[----:B------:R-:W-:Y:S02]  /*24c0*/  SHF.L.U32 R126, R100, 0x10, RZ ;  /* 0x00000010647e7819 */ /* 0x000fe400000006ff */
[----:B------:R-:W-:Y:S02]  /*24d0*/  SHF.L.U32 R132, R103, 0x10, RZ ;  /* 0x0000001067847819 */ /* 0x000fe400000006ff */
[----:B------:R-:W-:Y:S01]  /*24e0*/  PRMT R125, R101, 0x7632, R125 ;  /* 0x00007632657d7816 */ /* 0x000fe2000000007d */
[----:B------:R-:W-:Y:S01]  /*24f0*/  FADD.FTZ R126, -R153, R126 ;  /* 0x0000007e997e7221 */ /* 0x000fe20000010100 */
[----:B------:R-:W-:Y:S01]  /*2500*/  SHF.L.U32 R128, R101, 0x10, RZ ;  /* 0x0000001065807819 */ /* 0x000fe200000006ff */
[----:B------:R-:W-:Y:S01]  /*2510*/  FADD.FTZ R140, -R153, R132 ;  /* 0x00000084998c7221 */ /* 0x000fe20000010100 */
[----:B------:R-:W-:Y:S01]  /*2520*/  SHF.L.U32 R100, R109, 0x10, RZ ;  /* 0x000000106d647819 */ /* 0x000fe200000006ff */
[----:B-----5:R-:W-:Y:S01]  /*2530*/  FMUL.FTZ R109, R107, R126 ;  /* 0x0000007e6b6d7220 */ /* 0x020fe20000410000 */
[----:B------:R-:W-:Y:S01]  /*2540*/  PRMT R101, R103, 0x7632, R101 ;  /* 0x0000763267657816 */ /* 0x000fe20000000065 */
[C---:B------:R-:W-:Y:S01]  /*2550*/  FADD.FTZ R128, -R153.reuse, R128 ;  /* 0x0000008099807221 */ /* 0x040fe20000010100 */
[----:B------:R-:W-:Y:S01]  /*2560*/  PRMT R127, R102, 0x7632, R127 ;  /* 0x00007632667f7816 */ /* 0x000fe2000000007f */
[----:B------:R-:W-:Y:S01]  /*2570*/  FADD.FTZ R132, -R153, R100 ;  /* 0x0000006499847221 */ /* 0x000fe20000010100 */
[----:B------:R-:W-:-:S02]  /*2580*/  SHF.L.U32 R138, R101, 0x10, RZ ;  /* 0x00000010658a7819 */ /* 0x000fc400000006ff */
[C---:B----4-:R-:W-:Y:S01]  /*2590*/  PRMT R100, R96.reuse, 0x7632, R100 ;  /* 0x0000763260647816 */ /* 0x050fe20000000064 */
[----:B------:R-:W-:Y:S01]  /*25a0*/  FMUL.FTZ R132, R107, R132 ;  /* 0x000000846b847220 */ /* 0x000fe20000410000 */
[----:B------:R-:W-:Y:S01]  /*25b0*/  SHF.L.U32 R101, R96, 0x10, RZ ;  /* 0x0000001060657819 */ /* 0x000fe200000006ff */
[----:B------:R-:W-:Y:S01]  /*25c0*/  FADD.FTZ R160, -R153, R138 ;  /* 0x0000008a99a07221 */ /* 0x000fe20000010100 */
[----:B------:R-:W-:Y:S02]  /*25d0*/  SHF.L.U32 R130, R102, 0x10, RZ ;  /* 0x0000001066827819 */ /* 0x000fe400000006ff */
[----:B------:R-:W-:Y:S01]  /*25e0*/  PRMT R96, R97, 0x7632, R96 ;  /* 0x0000763261607816 */ /* 0x000fe20000000060 */
[----:B------:R-:W-:Y:S01]  /*25f0*/  FMUL.FTZ R126, R56, R101 ;  /* 0x00000065387e7220 */ /* 0x000fe20000410000 */
        /* <DEDUP_REMOVED lines=10> */
[----:B------:R-:W-:Y:S01]  /*26a0*/  PRMT R103, R98, 0x7632, R103 ;  /* 0x0000763262677816 */ /* 0x000fe20000000067 */
[----:B------:R-:W-:Y:S01]  /*26b0*/  FMUL.FTZ R128, R58, R97 ;  /* 0x000000613a807220 */ /* 0x000fe20000410000 */
[----:B------:R-:W-:Y:S01]  /*26c0*/  SHF.L.U32 R129, R98, 0x10, RZ ;  /* 0x0000001062817819 */ /* 0x000fe200000006ff */
[----:B------:R-:W-:Y:S01]  /*26d0*/  FFMA.FTZ R97, R109, R126, R158 ;  /* 0x0000007e6d617223 */ /* 0x000fe2000001009e */
[----:B------:R-:W-:Y:S01]  /*26e0*/  SHF.L.U32 R98, R96, 0x10, RZ ;  /* 0x0000001060627819 */ /* 0x000fe200000006ff */
[----:B------:R-:W-:Y:S01]  /*26f0*/  FADD.FTZ R96, R155, R126 ;  /* 0x0000007e9b607221 */ /* 0x000fe20000010000 */
[----:B------:R-:W-:Y:S01]  /*2700*/  SHF.L.U32 R162, R131, 0x10, RZ ;  /* 0x0000001083a27819 */ /* 0x000fe200000006ff */
[----:B------:R-:W-:Y:S01]  /*2710*/  FMUL.FTZ R131, R57, R100 ;  /* 0x0000006439837220 */ /* 0x000fe20000410000 */
[----:B------:R-:W-:Y:S01]  /*2720*/  FADD.FTZ R136, -R153, R134 ;  /* 0x0000008699887221 */ /* 0x000fe20000010100 */
[----:B------:R-:W-:Y:S01]  /*2730*/  SHF.L.U32 R137, R99, 0x10, RZ ;  /* 0x0000001063897819 */ /* 0x000fe200000006ff */
        /* <DEDUP_REMOVED lines=39> */
.L_x_1006:
[----:B------:R-:W-:Y:S05]  /*29b0*/  BSYNC.RECONVERGENT B0 ;  /* 0x0000000000007941 */ /* 0x000fea0003800200 */
.L_x_1000:
[----:B------:R-:W-:Y:S01]  /*29c0*/  UISETP.NE.AND UP0, UPT, UR15, URZ, UPT ;  /* 0x000000ff0f00728c */ /* 0x000fe2000bf05270 */
[----:B------:R-:W-:-:S05]  /*29d0*/  UMOV UR8, 0xffffffff ;  /* 0xffffffff00087882 */ /* 0x000fca0000000000 */
[----:B------:R-:W-:Y:S01]  /*29e0*/  PLOP3.LUT P3, PT, PT, PT, UP0, 0x80, 0x8 ;  /* 0x000000000008781c */ /* 0x000fe20003f6f008 */
[----:B------:R-:W-:-:S12]  /*29f0*/  BRA.DIV UR8, `(.L_x_1011) ;  /* 0x0000004e088c7947 */ /* 0x000fd8000b800000 */
[----:B------:R-:W0:Y:S01]  /*2a00*/  SHFL.BFLY PT, R96, R155, 0x1, 0x1f ;  /* 0x0c201f009b607f89 */ /* 0x000e2200000e0000 */
[----:B------:R-:W-:Y:S02]  /*2a10*/  PRMT R103, R85, 0x7632, R103 ;  /* 0x0000763255677816 */ /* 0x000fe40000000067 */
[----:B------:R-:W-:Y:S01]  /*2a20*/  PRMT R153, R84, 0x7632, R153 ;  /* 0x0000763254997816 */ /* 0x000fe20000000099 */
[----:B------:R-:W1:Y:S01]  /*2a30*/  SHFL.BFLY PT, R97, R158, 0x1, 0x1f ;  /* 0x0c201f009e617f89 */ /* 0x000e6200000e0000 */
[C---:B------:R-:W-:Y:S02]  /*2a40*/  PRMT R160, R82.reuse, 0x7632, R160 ;  /* 0x0000763252a07816 */ /* 0x040fe400000000a0 */
[----:B------:R-:W-:Y:S02]  /*2a50*/  PRMT R163, R82, 0x7632, R163 ;  /* 0x0000763252a37816 */ /* 0x000fe400000000a3 */
[C---:B------:R-:W-:Y:S02]  /*2a60*/  PRMT R161, R81.reuse, 0x7632, R161 ;  /* 0x0000763251a17816 */ /* 0x040fe400000000a1 */
[----:B------:R-:W-:-:S02]  /*2a70*/  PRMT R164, R81, 0x7632, R164 ;  /* 0x0000763251a47816 */ /* 0x000fc400000000a4 */
[C---:B------:R-:W-:Y:S02]  /*2a80*/  PRMT R162, R80.reuse, 0x7632, R162 ;  /* 0x0000763250a27816 */ /* 0x040fe400000000a2 */
[----:B------:R-:W-:Y:S01]  /*2a90*/  PRMT R165, R80, 0x7632, R165 ;  /* 0x0000763250a57816 */ /* 0x000fe200000000a5 */
        /* <DEDUP_REMOVED lines=21> */
.L_x_1054:
[----:B-1----:R-:W-:Y:S01]  /*2bf0*/  FADD.FTZ R97, R158, R97 ;  /* 0x000000619e617221 */ /* 0x002fe20000010000 */
[----:B--2---:R-:W-:Y:S01]  /*2c00*/  FADD.FTZ R157, R96, R167 ;  /* 0x000000a7609d7221 */ /* 0x004fe20000010000 */
[----:B------:R-:W-:Y:S02]  /*2c10*/  BSSY.RECONVERGENT B0, `(.L_x_1012) ;  /* 0x0000157000007945 */ /* 0x000fe40003800200 */
[----:B------:R-:W-:Y:S01]  /*2c20*/  FMUL.FTZ R97, R97, UR14 ;  /* 0x0000000e61617c20 */ /* 0x000fe20008410000 */
[----:B------:R-:W-:-:S04]  /*2c30*/  FMUL.FTZ R157, R157, UR14 ;  /* 0x0000000e9d9d7c20 */ /* 0x000fc80008410000 */
[----:B0-----:R-:W-:Y:S01]  /*2c40*/  FSEL R158, R97, RZ, !P3 ;  /* 0x000000ff619e7208 */ /* 0x001fe20005800000 */
[----:B------:R-:W-:Y:S06]  /*2c50*/  @!P0 BRA `(.L_x_1013) ;  /* 0x0000001400488947 */ /* 0x000fec0003800000 */
[----:B------:R-:W-:Y:S01]  /*2c60*/  UISETP.NE.U32.AND UP0, UPT, UR20, URZ, UPT ;  /* 0x000000ff1400728c */ /* 0x000fe2000bf05070 */
[----:B------:R-:W-:Y:S02]  /*2c70*/  PRMT R96, R79, 0x7632, R96 ;  /* 0x000076324f607816 */ /* 0x000fe40000000060 */
[C---:B------:R-:W-:Y:S01]  /*2c80*/  PRMT R166, R78.reuse, 0x7632, R166 ;  /* 0x000076324ea67816 */ /* 0x040fe200000000a6 */
[----:B------:R-:W-:Y:S01]  /*2c90*/  UISETP.NE.AND.EX UP0, UPT, UR21, URZ, UPT, UP0 ;  /* 0x000000ff1500728c */ /* 0x000fe2000bf05300 */
[----:B------:R-:W-:Y:S02]  /*2ca0*/  PRMT R97, R78, 0x7632, R97 ;  /* 0x000076324e617816 */ /* 0x000fe40000000061 */
[C---:B------:R-:W-:Y:S02]  /*2cb0*/  PRMT R167, R77.reuse, 0x7632, R167 ;  /* 0x000076324da77816 */ /* 0x040fe400000000a7 */
[----:B------:R-:W-:Y:S02]  /*2cc0*/  PRMT R98, R77, 0x7632, R98 ;  /* 0x000076324d627816 */ /* 0x000fe40000000062 */
[----:B------:R-:W-:-:S02]  /*2cd0*/  PLOP3.LUT P2, PT, PT, PT, UP0, 0x80, 0x8 ;  /* 0x000000000008781c */ /* 0x000fc40003f4f008 */
[C---:B------:R-:W-:Y:S02]  /*2ce0*/  PRMT R171, R76.reuse, 0x7632, R171 ;  /* 0x000076324cab7816 */ /* 0x040fe400000000ab */
[----:B------:R-:W-:-:S09]  /*2cf0*/  PRMT R99, R76, 0x7632, R99 ;  /* 0x000076324c637816 */ /* 0x000fd20000000063 */
        /* <DEDUP_REMOVED lines=36> */
.L_x_1016:
        /* <DEDUP_REMOVED lines=33> */
.L_x_1015:
        /* <DEDUP_REMOVED lines=36> */
.L_x_1018:
        /* <DEDUP_REMOVED lines=37> */
.L_x_1014:
        /* <DEDUP_REMOVED lines=9> */
[-C--:B------:R-:W-:Y:S01]  /*3670*/  FFMA.FTZ R170, R154, R157.reuse, R158 ;  /* 0x0000009d9aaa7223 */ /* 0x080fe2000001009e */
[----:B------:R-:W-:Y:S01]  /*3680*/  FADD.FTZ R169, R151, -R172 ;  /* 0x800000ac97a97221 */ /* 0x000fe20000010000 */
[----:B------:R-:W-:Y:S01]  /*3690*/  SHF.L.U32 R96, R78, 0x10, RZ ;  /* 0x000000104e607819 */ /* 0x000fe200000006ff */
[----:B------:R-:W-:Y:S01]  /*36a0*/  FFMA.FTZ R99, R143, R157, R158 ;  /* 0x0000009d8f637223 */ /* 0x000fe2000001009e */
[----:B------:R-:W-:Y:S01]  /*36b0*/  FADD.FTZ R97, R146, -R97 ;  /* 0x8000006192617221 */ /* 0x000fe20000010000 */
[----:B------:R-:W-:Y:S01]  /*36c0*/  SHF.L.U32 R98, R166, 0x10, RZ ;  /* 0x00000010a6627819 */ /* 0x000fe200000006ff */
[----:B-----5:R-:W-:Y:S01]  /*36d0*/  FFMA.FTZ R172, R107, R169, R168 ;  /* 0x000000a96bac7223 */ /* 0x020fe200000100a8 */
[----:B------:R-:W-:Y:S01]  /*36e0*/  SHF.L.U32 R166, R79, 0x10, RZ ;  /* 0x000000104fa67819 */ /* 0x000fe200000006ff */
[----:B------:R-:W-:Y:S01]  /*36f0*/  FADD.FTZ R173, R149, -R170 ;  /* 0x800000aa95ad7221 */ /* 0x000fe20000010000 */
[----:B------:R-:W-:Y:S01]  /*3700*/  SHF.L.U32 R168, R167, 0x10, RZ ;  /* 0x00000010a7a87819 */ /* 0x000fe200000006ff */
[----:B------:R-:W-:Y:S01]  /*3710*/  FADD.FTZ R99, R148, -R99 ;  /* 0x8000006394637221 */ /* 0x000fe20000010000 */
        /* <DEDUP_REMOVED lines=15> */
[----:B------:R-:W-:Y:S01]  /*3810*/  F2FP.BF16.F32.PACK_AB R99, R172, R99 ;  /* 0x00000063ac63723e */ /* 0x000fe200000010ff */
[C---:B------:R-:W-:Y:S01]  /*3820*/  FFMA.FTZ R97, R107.reuse, R173, R166 ;  /* 0x000000ad6b617223 */ /* 0x040fe200000100a6 */
[C---:B------:R-:W-:Y:S01]  /*3830*/  FFMA.FTZ R168, R107.reuse, R175, R168 ;  /* 0x000000af6ba87223 */ /* 0x040fe200000100a8 */
[----:B------:R-:W-:Y:S01]  /*3840*/  FFMA.FTZ R167, R107, R171, R98 ;  /* 0x000000ab6ba77223 */ /* 0x000fe20000010062 */
[----:B------:R-:W-:-:S03]  /*3850*/  F2FP.BF16.F32.PACK_AB R98, R170, R169 ;  /* 0x000000a9aa62723e */ /* 0x000fc600000010ff */
[----:B------:R-:W-:Y:S02]  /*3860*/  F2FP.BF16.F32.PACK_AB R97, R168, R97 ;  /* 0x00000061a861723e */ /* 0x000fe400000010ff */
[----:B------:R-:W-:Y:S01]  /*3870*/  F2FP.BF16.F32.PACK_AB R96, R167, R96 ;  /* 0x00000060a760723e */ /* 0x000fe200000010ff */
[----:B------:R-:W-:Y:S06]  /*3880*/  BRA `(.L_x_1017) ;  /* 0x0000000800047947 */ /* 0x000fec0003800000 */
.L_x_1020:
        /* <DEDUP_REMOVED lines=8> */
[----:B------:R-:W-:Y:S01]  /*3910*/  FADD.FTZ R88, R142, -R89 ;  /* 0x800000598e587221 */ /* 0x000fe20000010000 */
[-CC-:B------:R-:W-:Y:S01]  /*3920*/  FFMA.FTZ R91, R139, R157.reuse, R158.reuse ;  /* 0x0000009d8b5b7223 */ /* 0x180fe2000001009e */
[C---:B-----5:R-:W-:Y:S01]  /*3930*/  FFMA.FTZ R171, R107.reuse, R168, R171 ;  /* 0x000000a86bab7223 */ /* 0x060fe200000100ab */
[C---:B------:R-:W-:Y:S01]  /*3940*/  FFMA.FTZ R175, R107.reuse, R170, R175 ;  /* 0x000000aa6baf7223 */ /* 0x040fe200000100af */
        /* <DEDUP_REMOVED lines=29> */
.L_x_1019:
[----:B------:R-:W-:-:S04]  /*3b20*/  UISETP.NE.U32.AND UP0, UPT, UR6, URZ, UPT ;  /* 0x000000ff0600728c */ /* 0x000fc8000bf05070 */
[----:B------:R-:W-:-:S09]  /*3b30*/  UISETP.NE.AND.EX UP0, UPT, UR7, URZ, UPT, UP0 ;  /* 0x000000ff0700728c */ /* 0x000fd2000bf05300 */
[----:B------:R-:W-:Y:S05]  /*3b40*/  BRA.U UP0, `(.L_x_1021) ;  /* 0x0000000100a47547 */ /* 0x000fea000b800000 */
[-CC-:B------:R-:W-:Y:S01]  /*3b50*/  FFMA.FTZ R93, R3, R157.reuse, R158.reuse ;  /* 0x0000009d035d7223 */ /* 0x180fe2000001009e */
[----:B------:R-:W-:Y:S01]  /*3b60*/  SHF.L.U32 R94, R76, 0x10, RZ ;  /* 0x000000104c5e7819 */ /* 0x000fe200000006ff */
[-CC-:B------:R-:W-:Y:S01]  /*3b70*/  FFMA.FTZ R95, R139, R157.reuse, R158.reuse ;  /* 0x0000009d8b5f7223 */ /* 0x180fe2000001009e */
[----:B------:R-:W-:Y:S01]  /*3b80*/  SHF.L.U32 R174, R96, 0x10, RZ ;  /* 0x0000001060ae7819 */ /* 0x000fe200000006ff */
[----:B------:R-:W-:Y:S01]  /*3b90*/  FADD.FTZ R92, R142, -R93 ;  /* 0x8000005d8e5c7221 */ /* 0x000fe20000010000 */
[----:B------:R-:W-:Y:S01]  /*3ba0*/  SHF.L.U32 R93, R98, 0x10, RZ ;  /* 0x00000010625d7819 */ /* 0x000fe200000006ff */
[-CC-:B------:R-:W-:Y:S01]  /*3bb0*/  FFMA.FTZ R98, R154, R157.reuse, R158.reuse ;  /* 0x0000009d9a627223 */ /* 0x180fe2000001009e */
[-C--:B------:R-:W-:Y:S01]  /*3bc0*/  FFMA.FTZ R96, R152, R157.reuse, R158 ;  /* 0x0000009d98607223 */ /* 0x080fe2000001009e */
[----:B-----5:R-:W-:Y:S01]  /*3bd0*/  FFMA.FTZ R92, R107, R92, R94 ;  /* 0x0000005c6b5c7223 */ /* 0x020fe2000001005e */
        /* <DEDUP_REMOVED lines=32> */
.L_x_1021:
[-CC-:B------:R-:W-:Y:S01]  /*3de0*/  FFMA.FTZ R95, R141, R157.reuse, R158.reuse ;  /* 0x0000009d8d5f7223 */ /* 0x180fe2000001009e */
[-CC-:B------:R-:W-:Y:S01]  /*3df0*/  FFMA.FTZ R89, R3, R157.reuse, R158.reuse ;  /* 0x0000009d03597223 */ /* 0x180fe2000001009e */
[----:B------:R-:W-:Y:S01]  /*3e00*/  SHF.L.U32 R167, R78, 0x10, RZ ;  /* 0x000000104ea77819 */ /* 0x000fe200000006ff */
[-CC-:B------:R-:W-:Y:S01]  /*3e10*/  FFMA.FTZ R91, R139, R157.reuse, R158.reuse ;  /* 0x0000009d8b5b7223 */ /* 0x180fe2000001009e */
[----:B------:R-:W-:Y:S01]  /*3e20*/  SHF.L.U32 R90, R76, 0x10, RZ ;  /* 0x000000104c5a7819 */ /* 0x000fe200000006ff */
[----:B------:R-:W-:Y:S01]  /*3e30*/  FADD.FTZ R94, R146, -R95 ;  /* 0x8000005f925e7221 */ /* 0x000fe20000010000 */
[----:B------:R-:W-:Y:S01]  /*3e40*/  FADD.FTZ R88, R142, -R89 ;  /* 0x800000598e587221 */ /* 0x000fe20000010000 */
[----:B------:R-:W-:Y:S01]  /*3e50*/  SHF.L.U32 R168, R96, 0x10, RZ ;  /* 0x0000001060a87819 */ /* 0x000fe200000006ff */
[-C--:B------:R-:W-:Y:S01]  /*3e60*/  FFMA.FTZ R96, R154, R157.reuse, R158 ;  /* 0x0000009d9a607223 */ /* 0x080fe2000001009e */
[C---:B-----5:R-:W-:Y:S01]  /*3e70*/  FFMA.FTZ R167, R107.reuse, R94, R167 ;  /* 0x0000005e6ba77223 */ /* 0x060fe200000100a7 */
[----:B------:R-:W-:Y:S01]  /*3e80*/  FFMA.FTZ R88, R107, R88, R90 ;  /* 0x000000586b587223 */ /* 0x000fe2000001005a */
[----:B------:R-:W-:Y:S01]  /*3e90*/  SHF.L.U32 R89, R98, 0x10, RZ ;  /* 0x0000001062597819 */ /* 0x000fe200000006ff */
        /* <DEDUP_REMOVED lines=32> */
.L_x_1017:
        /* <DEDUP_REMOVED lines=14> */
.L_x_1013:
[----:B------:R-:W-:Y:S05]  /*4180*/  BSYNC.RECONVERGENT B0 ;  /* 0x0000000000007941 */ /* 0x000fea0003800200 */
.L_x_1012:
        /* <DEDUP_REMOVED lines=13> */
[-CC-:B0-----:R-:W-:Y:S01]  /*4260*/  FFMA.FTZ R89, R111, R157.reuse, R158.reuse ;  /* 0x0000009d6f597223 */ /* 0x181fe2000001009e */
        /* <DEDUP_REMOVED lines=44> */
.L_x_1026:
[-CC-:B0-----:R-:W-:Y:S01]  /*4530*/  FFMA.FTZ R95, R113, R157.reuse, R158.reuse ;  /* 0x0000009d715f7223 */ /* 0x181fe2000001009e */
        /* <DEDUP_REMOVED lines=40> */
.L_x_1025:
[----:B0-----:R-:W0:Y:S02]  /*47c0*/  LDC.64 R96, c[0x0][0x470] ;  /* 0x00011c00ff607b82 */ /* 0x001e240000000a00 */
[----:B0-----:R-:W-:-:S04]  /*47d0*/  ISETP.NE.U32.AND P1, PT, R96, RZ, PT ;  /* 0x000000ff6000720c */ /* 0x001fc80003f25070 */
[----:B------:R-:W-:-:S13]  /*47e0*/  ISETP.NE.AND.EX P1, PT, R97, RZ, PT, P1 ;  /* 0x000000ff6100720c */ /* 0x000fda0003f25310 */
[----:B------:R-:W-:Y:S05]  /*47f0*/  @!P1 BRA `(.L_x_1028) ;  /* 0x0000000000a49947 */ /* 0x000fea0003800000 */
[-CC-:B------:R-:W-:Y:S01]  /*4800*/  FFMA.FTZ R91, R113, R157.reuse, R158.reuse ;  /* 0x0000009d715b7223 */ /* 0x180fe2000001009e */
[-CC-:B------:R-:W-:Y:S01]  /*4810*/  FFMA.FTZ R89, R111, R157.reuse, R158.reuse ;  /* 0x0000009d6f597223 */ /* 0x180fe2000001009e */
[----:B------:R-:W-:Y:S01]  /*4820*/  SHF.L.U32 R97, R81, 0x10, RZ ;  /* 0x0000001051617819 */ /* 0x000fe200000006ff */
[-CC-:B------:R-:W-:Y:S01]  /*4830*/  FFMA.FTZ R163, R117, R157.reuse, R158.reuse ;  /* 0x0000009d75a37223 */ /* 0x180fe2000001009e */
[----:B------:R-:W-:Y:S01]  /*4840*/  SHF.L.U32 R90, R80, 0x10, RZ ;  /* 0x00000010505a7819 */ /* 0x000fe200000006ff */
[----:B------:R-:W-:Y:S01]  /*4850*/  FADD.FTZ R96, R110, -R91 ;  /* 0x8000005b6e607221 */ /* 0x000fe20000010000 */
[----:B------:R-:W-:Y:S01]  /*4860*/  FADD.FTZ R88, R108, -R89 ;  /* 0x800000596c587221 */ /* 0x000fe20000010000 */
[-C--:B------:R-:W-:Y:S01]  /*4870*/  FFMA.FTZ R99, R115, R157.reuse, R158 ;  /* 0x0000009d73637223 */ /* 0x080fe2000001009e */
[----:B------:R-:W-:Y:S01]  /*4880*/  SHF.L.U32 R167, R83, 0x10, RZ ;  /* 0x0000001053a77819 */ /* 0x000fe200000006ff */
[C---:B-----5:R-:W-:Y:S01]  /*4890*/  FFMA.FTZ R97, R107.reuse, R96, R97 ;  /* 0x000000606b617223 */ /* 0x060fe20000010061 */
[----:B------:R-:W-:Y:S01]  /*48a0*/  SHF.L.U32 R89, R164, 0x10, RZ ;  /* 0x00000010a4597819 */ /* 0x000fe200000006ff */
[----:B------:R-:W-:Y:S01]  /*48b0*/  FADD.FTZ R162, R114, -R163 ;  /* 0x800000a372a27221 */ /* 0x000fe20000010000 */
[----:B------:R-:W-:Y:S01]  /*48c0*/  FFMA.FTZ R88, R107, R88, R90 ;  /* 0x000000586b587223 */ /* 0x000fe2000001005a */
[----:B------:R-:W-:Y:S01]  /*48d0*/  SHF.L.U32 R91, R160, 0x10, RZ ;  /* 0x00000010a05b7819 */ /* 0x000fe200000006ff */
[-CC-:B------:R-:W-:Y:S01]  /*48e0*/  FFMA.FTZ R96, R118, R157.reuse, R158.reuse ;  /* 0x0000009d76607223 */ /* 0x180fe2000001009e */
[----:B------:R-:W-:Y:S01]  /*48f0*/  SHF.L.U32 R164, R159, 0x10, RZ ;  /* 0x000000109fa47819 */ /* 0x000fe200000006ff */
[-CC-:B------:R-:W-:Y:S01]  /*4900*/  FFMA.FTZ R159, R124, R157.reuse, R158.reuse ;  /* 0x0000009d7c9f7223 */ /* 0x180fe2000001009e */
[-CC-:B------:R-:W-:Y:S01]  /*4910*/  FFMA.FTZ R160, R120, R157.reuse, R158.reuse ;  /* 0x0000009d78a07223 */ /* 0x180fe2000001009e */
[----:B------:R-:W-:Y:S01]  /*4920*/  FFMA.FTZ R90, R116, R157, R158 ;  /* 0x0000009d745a7223 */ /* 0x000fe2000001009e */
[----:B------:R-:W-:Y:S01]  /*4930*/  FADD.FTZ R98, R112, -R99 ;  /* 0x8000006370627221 */ /* 0x000fe20000010000 */
[----:B------:R-:W-:Y:S01]  /*4940*/  SHF.L.U32 R161, R82, 0x10, RZ ;  /* 0x0000001052a17819 */ /* 0x000fe200000006ff */
[----:B------:R-:W-:Y:S01]  /*4950*/  FFMA.FTZ R99, R107, R162, R167 ;  /* 0x000000a26b637223 */ /* 0x000fe200000100a7 */
[----:B------:R-:W-:Y:S01]  /*4960*/  SHF.L.U32 R165, R165, 0x10, RZ ;  /* 0x00000010a5a57819 */ /* 0x000fe200000006ff */
[----:B------:R-:W-:Y:S01]  /*4970*/  FADD.FTZ R96, R121, -R96 ;  /* 0x8000006079607221 */ /* 0x000fe20000010000 */
        /* <DEDUP_REMOVED lines=17> */
.L_x_1028:
[----:B------:R-:W-:Y:S01]  /*4a90*/  SHF.L.U32 R161, R163, 0x10, RZ ;  /* 0x00000010a3a17819 */ /* 0x000fe200000006ff */
[-CC-:B------:R-:W-:Y:S01]  /*4aa0*/  FFMA.FTZ R163, R124, R157.reuse, R158.reuse ;  /* 0x0000009d7ca37223 */ /* 0x180fe2000001009e */
[-CC-:B------:R-:W-:Y:S01]  /*4ab0*/  FFMA.FTZ R97, R115, R157.reuse, R158.reuse ;  /* 0x0000009d73617223 */ /* 0x180fe2000001009e */
[-CC-:B------:R-:W-:Y:S01]  /*4ac0*/  FFMA.FTZ R98, R120, R157.reuse, R158.reuse ;  /* 0x0000009d78627223 */ /* 0x180fe2000001009e */
[----:B------:R-:W-:Y:S01]  /*4ad0*/  SHF.L.U32 R169, R159, 0x10, RZ ;  /* 0x000000109fa97819 */ /* 0x000fe200000006ff */
[-C--:B------:R-:W-:Y:S01]  /*4ae0*/  FFMA.FTZ R159, R117, R157.reuse, R158 ;  /* 0x0000009d759f7223 */ /* 0x080fe2000001009e */
[----:B------:R-:W-:Y:S01]  /*4af0*/  SHF.L.U32 R99, R82, 0x10, RZ ;  /* 0x0000001052637819 */ /* 0x000fe200000006ff */
[----:B------:R-:W-:Y:S01]  /*4b00*/  FADD.FTZ R166, R122, -R163 ;  /* 0x800000a37aa67221 */ /* 0x000fe20000010000 */
[----:B------:R-:W-:Y:S01]  /*4b10*/  FADD.FTZ R96, R112, -R97 ;  /* 0x8000006170607221 */ /* 0x000fe20000010000 */
[----:B------:R-:W-:Y:S01]  /*4b20*/  FADD.FTZ R98, R123, -R98 ;  /* 0x800000627b627221 */ /* 0x000fe20000010000 */
[----:B------:R-:W-:Y:S01]  /*4b30*/  SHF.L.U32 R162, R83, 0x10, RZ ;  /* 0x0000001053a27819 */ /* 0x000fe200000006ff */
[----:B------:R-:W-:Y:S01]  /*4b40*/  FADD.FTZ R160, R114, -R159 ;  /* 0x8000009f72a07221 */ /* 0x000fe20000010000 */
        /* <DEDUP_REMOVED lines=23> */
[----:B------:R-:W-:Y:S01]  /*4cc0*/  F2FP.BF16.F32.PACK_AB R96, R165, R96 ;  /* 0x00000060a560723e */ /* 0x000fe200000010ff */
[----:B------:R-:W-:Y:S06]  /*4cd0*/  BRA `(.L_x_1027) ;  /* 0x00000008003c7947 */ /* 0x000fec0003800000 */
.L_x_1024:
[----:B0-----:R-:W0:Y:S02]  /*4ce0*/  LDC.64 R96, c[0x0][0x478] ;  /* 0x00011e00ff607b82 */ /* 0x001e240000000a00 */
[----:B0-----:R-:W-:-:S04]  /*4cf0*/  ISETP.NE.U32.AND P0, PT, R96, RZ, PT ;  /* 0x000000ff6000720c */ /* 0x001fc80003f05070 */
[----:B------:R-:W-:-:S13]  /*4d00*/  ISETP.NE.AND.EX P0, PT, R97, RZ, PT, P0 ;  /* 0x000000ff6100720c */ /* 0x000fda0003f05300 */
[----:B------:R-:W-:Y:S05]  /*4d10*/  @!P0 BRA `(.L_x_1029) ;  /* 0x0000000400288947 */ /* 0x000fea0003800000 */
[----:B------:R-:W0:Y:S02]  /*4d20*/  LDC.64 R92, c[0x0][0x470] ;  /* 0x00011c00ff5c7b82 */ /* 0x000e240000000a00 */
[----:B0-----:R-:W-:-:S04]  /*4d30*/  ISETP.NE.U32.AND P1, PT, R92, RZ, PT ;  /* 0x000000ff5c00720c */ /* 0x001fc80003f25070 */
        /* <DEDUP_REMOVED lines=39> */
.L_x_1030:
        /* <DEDUP_REMOVED lines=33> */
.L_x_1029:
        /* <DEDUP_REMOVED lines=37> */
.L_x_1031:
        /* <DEDUP_REMOVED lines=28> */
.L_x_1027:
        /* <DEDUP_REMOVED lines=10> */
.L_x_1023:
[----:B------:R-:W-:Y:S05]  /*5670*/  BSYNC.RECONVERGENT B0 ;  /* 0x0000000000007941 */ /* 0x000fea0003800200 */
.L_x_1022:
        /* <DEDUP_REMOVED lines=13> */
[-CC-:B0--3--:R-:W-:Y:S01]  /*5750*/  FFMA.FTZ R91, R125, R157.reuse, R158.reuse ;  /* 0x0000009d7d5b7223 */ /* 0x189fe2000001009e */
[-CC-:B------:R-:W-:Y:S01]  /*5760*/  FFMA.FTZ R89, R109, R157.reuse, R158.reuse ;  /* 0x0000009d6d597223 */ /* 0x180fe2000001009e */
[----:B------:R-:W-:Y:S01]  /*5770*/  SHF.L.U32 R93, R85, 0x10, RZ ;  /* 0x00000010555d7819 */ /* 0x000fe200000006ff */
[-CC-:B------:R-:W-:Y:S01]  /*5780*/  FFMA.FTZ R92, R132, R157.reuse, R158.reuse ;  /* 0x0000009d845c7223 */ /* 0x180fe2000001009e */
[----:B------:R-:W-:Y:S01]  /*5790*/  SHF.L.U32 R90, R84, 0x10, RZ ;  /* 0x00000010545a7819 */ /* 0x000fe200000006ff */
[----:B------:R-:W-:Y:S01]  /*57a0*/  FADD.FTZ R94, R128, -R91 ;  /* 0x8000005b805e7221 */ /* 0x000fe20000010000 */
[-CC-:B------:R-:W-:Y:S01]  /*57b0*/  FFMA.FTZ R96, R134, R157.reuse, R158.reuse ;  /* 0x0000009d86607223 */ /* 0x180fe2000001009e */
[-CC-:B------:R-:W-:Y:S01]  /*57c0*/  FFMA.FTZ R95, R127, R157.reuse, R158.reuse ;  /* 0x0000009d7f5f7223 */ /* 0x180fe2000001009e */
[-CC-:B------:R-:W-:Y:S01]  /*57d0*/  FFMA.FTZ R100, R136, R157.reuse, R158.reuse ;  /* 0x0000009d88647223 */ /* 0x180fe2000001009e */
[-CC-:B------:R-:W-:Y:S01]  /*57e0*/  FFMA.FTZ R102, R140, R157.reuse, R158.reuse ;  /* 0x0000009d8c667223 */ /* 0x180fe2000001009e */
[----:B------:R-:W-:Y:S01]  /*57f0*/  PRMT R99, R87, 0x7632, R99 ;  /* 0x0000763257637816 */ /* 0x000fe20000000063 */
[----:B------:R-:W-:Y:S01]  /*5800*/  FADD.FTZ R88, R126, -R89 ;  /* 0x800000597e587221 */ /* 0x000fe20000010000 */
[----:B------:R-:W-:Y:S01]  /*5810*/  FFMA.FTZ R157, R129, R157, R158 ;  /* 0x0000009d819d7223 */ /* 0x000fe2000001009e */
[----:B-----5:R-:W-:Y:S01]  /*5820*/  FFMA.FTZ R93, R107, R94, R93 ;  /* 0x0000005e6b5d7223 */ /* 0x020fe2000001005d */
        /* <DEDUP_REMOVED lines=32> */
.L_x_1036:
[-CC-:B0--3--:R-:W-:Y:S01]  /*5a30*/  FFMA.FTZ R93, R109, R157.reuse, R158.reuse ;  /* 0x0000009d6d5d7223 */ /* 0x189fe2000001009e */
[-CC-:B------:R-:W-:Y:S01]  /*5a40*/  FFMA.FTZ R99, R127, R157.reuse, R158.reuse ;  /* 0x0000009d7f637223 */ /* 0x180fe2000001009e */
        /* <DEDUP_REMOVED lines=12> */
[----:B------:R-:W-:Y:S01]  /*5b10*/  PRMT R103, R87, 0x7632, R103 ;  /* 0x0000763257677816 */ /* 0x000fe20000000067 */
        /* <DEDUP_REMOVED lines=27> */
.L_x_1035:
[----:B0--3--:R-:W0:Y:S02]  /*5cd0*/  LDC.64 R96, c[0x0][0x470] ;  /* 0x00011c00ff607b82 */ /* 0x009e240000000a00 */
[----:B0-----:R-:W-:-:S04]  /*5ce0*/  ISETP.NE.U32.AND P1, PT, R96, RZ, PT ;  /* 0x000000ff6000720c */ /* 0x001fc80003f25070 */
[----:B------:R-:W-:-:S13]  /*5cf0*/  ISETP.NE.AND.EX P1, PT, R97, RZ, PT, P1 ;  /* 0x000000ff6100720c */ /* 0x000fda0003f25310 */
[----:B------:R-:W-:Y:S05]  /*5d00*/  @!P1 BRA `(.L_x_1038) ;  /* 0x0000000000a89947 */ /* 0x000fea0003800000 */
[-CC-:B------:R-:W-:Y:S01]  /*5d10*/  FFMA.FTZ R89, R109, R157.reuse, R158.reuse ;  /* 0x0000009d6d597223 */ /* 0x180fe2000001009e */
[-CC-:B------:R-:W-:Y:S01]  /*5d20*/  FFMA.FTZ R91, R125, R157.reuse, R158.reuse ;  /* 0x0000009d7d5b7223 */ /* 0x180fe2000001009e */
[----:B------:R-:W-:Y:S01]  /*5d30*/  SHF.L.U32 R90, R84, 0x10, RZ ;  /* 0x00000010545a7819 */ /* 0x000fe200000006ff */
[-CC-:B------:R-:W-:Y:S01]  /*5d40*/  FFMA.FTZ R96, R132, R157.reuse, R158.reuse ;  /* 0x0000009d84607223 */ /* 0x180fe2000001009e */
[-CC-:B------:R-:W-:Y:S01]  /*5d50*/  FFMA.FTZ R160, R134, R157.reuse, R158.reuse ;  /* 0x0000009d86a07223 */ /* 0x180fe2000001009e */
[-CC-:B------:R-:W-:Y:S01]  /*5d60*/  FFMA.FTZ R99, R127, R157.reuse, R158.reuse ;  /* 0x0000009d7f637223 */ /* 0x180fe2000001009e */
[-CC-:B------:R-:W-:Y:S01]  /*5d70*/  FFMA.FTZ R162, R136, R157.reuse, R158.reuse ;  /* 0x0000009d88a27223 */ /* 0x180fe2000001009e */
[-CC-:B------:R-:W-:Y:S01]  /*5d80*/  FFMA.FTZ R164, R140, R157.reuse, R158.reuse ;  /* 0x0000009d8ca47223 */ /* 0x180fe2000001009e */
[----:B------:R-:W-:Y:S01]  /*5d90*/  PRMT R103, R87, 0x7632, R103 ;  /* 0x0000763257677816 */ /* 0x000fe20000000067 */
[----:B------:R-:W-:Y:S01]  /*5da0*/  FADD.FTZ R88, R126, -R89 ;  /* 0x800000597e587221 */ /* 0x000fe20000010000 */
        /* <DEDUP_REMOVED lines=32> */
.L_x_1038:
[----:B------:R-:W-:Y:S01]  /*5fb0*/  PRMT R98, R87, 0x7632, R98 ;  /* 0x0000763257627816 */ /* 0x000fe20000000062 */
        /* <DEDUP_REMOVED lines=17> */
[----:B------:R-:W-:Y:S01]  /*60d0*/  FADD.FTZ R102, R133, -R96 ;  /* 0x8000006085667221 */ /* 0x000fe20000010000 */
        /* <DEDUP_REMOVED lines=19> */
.L_x_1034:
[----:B0--3--:R-:W0:Y:S02]  /*6210*/  LDC.64 R96, c[0x0][0x478] ;  /* 0x00011e00ff607b82 */ /* 0x009e240000000a00 */
        /* <DEDUP_REMOVED lines=44> */
.L_x_1040:
        /* <DEDUP_REMOVED lines=33> */
.L_x_1039:
        /* <DEDUP_REMOVED lines=37> */
.L_x_1041:
        /* <DEDUP_REMOVED lines=28> */
.L_x_1037:
        /* <DEDUP_REMOVED lines=9> */
.L_x_1033:
[----:B------:R-:W-:Y:S05]  /*6b90*/  BSYNC.RECONVERGENT B0 ;  /* 0x0000000000007941 */ /* 0x000fea0003800200 */
.L_x_1032:
[----:B0--34-:R-:W0:Y:S02]  /*6ba0*/  LDC.64 R96, c[0x0][0x380] ;  /* 0x0000e000ff607b82 */ /* 0x019e240000000a00 */
[----:B0-----:R-:W-:-:S04]  /*6bb0*/  LEA R105, R96, R105, 0x2 ;  /* 0x0000006960697211 */ /* 0x001fc800078e10ff */
[----:B------:R-:W-:-:S13]  /*6bc0*/  ISETP.GE.AND P0, PT, R105, R97, PT ;  /* 0x000000616900720c */ /* 0x000fda0003f06270 */
[----:B------:R-:W-:Y:S05]  /*6bd0*/  @!P0 BRA `(.L_x_1042) ;  /* 0xffffff98008c8947 */ /* 0x000fea000383ffff */
.L_x_999:
[----:B------:R-:W-:Y:S05]  /*6be0*/  BSYNC B1 ;  /* 0x0000000000017941 */ /* 0x000fea0003800000 */
.L_x_998:
[----:B-----5:R-:W0:Y:S01]  /*6bf0*/  S2R R52, SR_TID.X ;  /* 0x0000000000347919 */ /* 0x020e220000002100 */
[----:B------:R-:W-:Y:S01]  /*6c00*/  MOV R0, 0x400 ;  /* 0x0000040000007802 */ /* 0x000fe20000000f00 */
[----:B------:R-:W-:Y:S05]  /*6c10*/  WARPSYNC.ALL ;  /* 0x0000000000007948 */ /* 0x000fea0003800000 */
[----:B------:R-:W1:Y:S01]  /*6c20*/  S2R R3, SR_CgaCtaId ;  /* 0x0000000000037919 */ /* 0x000e620000008800 */
[----:B------:R-:W-:Y:S01]  /*6c30*/  IMAD R55, R104, UR9, RZ ;  /* 0x0000000968377c24 */ /* 0x000fe2000f8e02ff */
[----:B------:R-:W2:Y:S01]  /*6c40*/  LDCU.128 UR16, c[0x0][0x440] ;  /* 0x00008800ff1077ac */ /* 0x000ea20008000c00 */
[----:B0-----:R-:W-:-:S03]  /*6c50*/  SHF.R.U32.HI R53, RZ, 0x5, R52 ;  /* 0x00000005ff357819 */ /* 0x001fc60000011634 */
[----:B------:R-:W-:Y:S02]  /*6c60*/  IADD3 R56, P0, PT, R55, R52, RZ ;  /* 0x0000003437387210 */ /* 0x000fe40007f1e0ff */
[----:B------:R-:W-:Y:S01]  /*6c70*/  IMAD R2, R53, 0x60, R2 ;  /* 0x0000006035027824 */ /* 0x000fe200078e0202 */
[----:B------:R-:W-:Y:S02]  /*6c80*/  LOP3.LUT R53, R52, 0x7f, RZ, 0x3c, !PT ;  /* 0x0000007f34357812 */ /* 0x000fe400078e3cff */
[----:B-1----:R-:W-:Y:S02]  /*6c90*/  LEA R3, R3, R0, 0x18 ;  /* 0x0000000003037211 */ /* 0x002fe400078ec0ff */
        /* <DEDUP_REMOVED lines=11> */
[----:B--2---:R-:W-:-:S02]  /*6d50*/  IADD3 R54, P6, PT, R56, UR18, RZ ;  /* 0x0000001238367c10 */ /* 0x004fc4000ffde0ff */
        /* <DEDUP_REMOVED lines=173> */
.L_x_1011:
        /* <DEDUP_REMOVED lines=8> */
.L_x_1044:
[----:B------:R-:W-:Y:S05]  /*78b0*/  BSYNC B0 ;  /* 0x0000000000007941 */ /* 0x000fea0003800000 */
.L_x_1043:
        /* <DEDUP_REMOVED lines=9> */
.L_x_1045:
[----:B------:R-:W-:Y:S01]  /*7950*/  PRMT R153, R84, 0x7632, R153 ;  /* 0x0000763254997816 */ /* 0x000fe20000000099 */
[--C-:B------:R-:W-:Y:S01]  /*7960*/  FADD.FTZ R96, R96, R155.reuse ;  /* 0x0000009b60607221 */ /* 0x100fe20000010000 */
[----:B------:R-:W-:Y:S02]  /*7970*/  PRMT R155, R84, 0x7632, R155 ;  /* 0x00007632549b7816 */ /* 0x000fe4000000009b */
[C---:B------:R-:W-:Y:S02]  /*7980*/  PRMT R160, R82.reuse, 0x7632, R160 ;  /* 0x0000763252a07816 */ /* 0x040fe400000000a0 */
[----:B------:R-:W-:Y:S01]  /*7990*/  PRMT R163, R82, 0x7632, R163 ;  /* 0x0000763252a37816 */ /* 0x000fe200000000a3 */
[----:B------:R-:W-:Y:S01]  /*79a0*/  HFMA2 R164, -RZ, RZ, 0, 1.1920928955078125e-07 ;  /* 0x00000002ffa47431 */ /* 0x000fe200000001ff */
[----:B------:R-:W-:Y:S02]  /*79b0*/  MOV R162, R96 ;  /* 0x0000006000a27202 */ /* 0x000fe40000000f00 */
[----:B------:R-:W-:-:S07]  /*79c0*/  MOV R97, R101 ;  /* 0x0000006500617202 */ /* 0x000fce0000000f00 */
[----:B------:R-:W-:Y:S05]  /*79d0*/  WARPSYNC.COLLECTIVE R161, `(.L_x_1046) ;  /* 0x00000000a1087348 */ /* 0x000fea0003c00000 */
[----:B------:R0:W1:Y:S02]  /*79e0*/  SHFL.BFLY P1, R101, R162, R164, R165 ;  /* 0x0c0000a4a2657389 */ /* 0x00006400000200a5 */
[----:B01----:R-:W-:Y:S05]  /*79f0*/  ENDCOLLECTIVE ;  /* 0x000000000000791b */ /* 0x003fea0003800000 */
.L_x_1046:
[----:B------:R-:W-:-:S05]  /*7a00*/  FADD.FTZ R97, R97, R158 ;  /* 0x0000009e61617221 */ /* 0x000fca0000010000 */
[----:B------:R-:W-:Y:S02]  /*7a10*/  MOV R162, R97 ;  /* 0x0000006100a27202 */ /* 0x000fe40000000f00 */
[----:B------:R-:W-:-:S07]  /*7a20*/  MOV R99, R101 ;  /* 0x0000006500637202 */ /* 0x000fce0000000f00 */
[----:B------:R-:W-:Y:S05]  /*7a30*/  WARPSYNC.COLLECTIVE R161, `(.L_x_1047) ;  /* 0x00000000a1087348 */ /* 0x000fea0003c00000 */
[----:B------:R0:W1:Y:S02]  /*7a40*/  SHFL.BFLY P1, R101, R162, R164, R165 ;  /* 0x0c0000a4a2657389 */ /* 0x00006400000200a5 */
[----:B01----:R-:W-:Y:S05]  /*7a50*/  ENDCOLLECTIVE ;  /* 0x000000000000791b */ /* 0x003fea0003800000 */
.L_x_1047:
[----:B------:R-:W-:Y:S01]  /*7a60*/  FADD.FTZ R99, R96, R99 ;  /* 0x0000006360637221 */ /* 0x000fe20000010000 */
[----:B------:R-:W-:-:S04]  /*7a70*/  HFMA2 R164, -RZ, RZ, 0, 2.384185791015625e-07 ;  /* 0x00000004ffa47431 */ /* 0x000fc800000001ff */
[----:B------:R-:W-:Y:S02]  /*7a80*/  MOV R162, R99 ;  /* 0x0000006300a27202 */ /* 0x000fe40000000f00 */
[----:B------:R-:W-:-:S07]  /*7a90*/  MOV R98, R101 ;  /* 0x0000006500627202 */ /* 0x000fce0000000f00 */
[----:B------:R-:W-:Y:S05]  /*7aa0*/  WARPSYNC.COLLECTIVE R161, `(.L_x_1048) ;  /* 0x00000000a1087348 */ /* 0x000fea0003c00000 */
[----:B------:R0:W1:Y:S02]  /*7ab0*/  SHFL.BFLY P1, R101, R162, R164, R165 ;  /* 0x0c0000a4a2657389 */ /* 0x00006400000200a5 */
[----:B01----:R-:W-:Y:S05]  /*7ac0*/  ENDCOLLECTIVE ;  /* 0x000000000000791b */ /* 0x003fea0003800000 */
.L_x_1048:
[----:B------:R-:W-:-:S05]  /*7ad0*/  FADD.FTZ R98, R97, R98 ;  /* 0x0000006261627221 */ /* 0x000fca0000010000 */
[----:B------:R-:W-:Y:S02]  /*7ae0*/  MOV R162, R98 ;  /* 0x0000006200a27202 */ /* 0x000fe40000000f00 */
[----:B------:R-:W-:-:S07]  /*7af0*/  MOV R100, R101 ;  /* 0x0000006500647202 */ /* 0x000fce0000000f00 */
[----:B------:R-:W-:Y:S05]  /*7b00*/  WARPSYNC.COLLECTIVE R161, `(.L_x_1049) ;  /* 0x00000000a1087348 */ /* 0x000fea0003c00000 */
[----:B------:R0:W1:Y:S02]  /*7b10*/  SHFL.BFLY P1, R101, R162, R164, R165 ;  /* 0x0c0000a4a2657389 */ /* 0x00006400000200a5 */
[----:B01----:R-:W-:Y:S05]  /*7b20*/  ENDCOLLECTIVE ;  /* 0x000000000000791b */ /* 0x003fea0003800000 */
.L_x_1049:
[----:B------:R-:W-:Y:S01]  /*7b30*/  FADD.FTZ R157, R99, R100 ;  /* 0x00000064639d7221 */ /* 0x000fe20000010000 */
[----:B------:R-:W-:-:S04]  /*7b40*/  HFMA2 R164, -RZ, RZ, 0, 4.76837158203125e-07 ;  /* 0x00000008ffa47431 */ /* 0x000fc800000001ff */
[----:B------:R-:W-:Y:S01]  /*7b50*/  MOV R162, R157 ;  /* 0x0000009d00a27202 */ /* 0x000fe20000000f00 */
[----:B------:R-:W-:-:S07]  /*7b60*/  FADD.FTZ R159, R98, R101 ;  /* 0x00000065629f7221 */ /* 0x000fce0000010000 */
[----:B------:R-:W-:Y:S05]  /*7b70*/  WARPSYNC.COLLECTIVE R161, `(.L_x_1050) ;  /* 0x00000000a1087348 */ /* 0x000fea0003c00000 */
[----:B------:R0:W1:Y:S02]  /*7b80*/  SHFL.BFLY P1, R101, R162, R164, R165 ;  /* 0x0c0000a4a2657389 */ /* 0x00006400000200a5 */
[----:B01----:R-:W-:Y:S05]  /*7b90*/  ENDCOLLECTIVE ;  /* 0x000000000000791b */ /* 0x003fea0003800000 */
.L_x_1050:
[----:B------:R-:W-:Y:S02]  /*7ba0*/  MOV R162, R159 ;  /* 0x0000009f00a27202 */ /* 0x000fe40000000f00 */
[----:B------:R-:W-:-:S07]  /*7bb0*/  MOV R100, R101 ;  /* 0x0000006500647202 */ /* 0x000fce0000000f00 */
[----:B------:R-:W-:Y:S05]  /*7bc0*/  WARPSYNC.COLLECTIVE R161, `(.L_x_1051) ;  /* 0x00000000a1087348 */ /* 0x000fea0003c00000 */
[----:B------:R0:W1:Y:S02]  /*7bd0*/  SHFL.BFLY P1, R101, R162, R164, R165 ;  /* 0x0c0000a4a2657389 */ /* 0x00006400000200a5 */
[----:B01----:R-:W-:Y:S05]  /*7be0*/  ENDCOLLECTIVE ;  /* 0x000000000000791b */ /* 0x003fea0003800000 */
.L_x_1051:
[--C-:B------:R-:W-:Y:S01]  /*7bf0*/  FADD.FTZ R158, R157, R100.reuse ;  /* 0x000000649d9e7221 */ /* 0x100fe20000010000 */
[----:B------:R-:W-:Y:S01]  /*7c00*/  PRMT R100, R86, 0x7632, R100 ;  /* 0x0000763256647816 */ /* 0x000fe20000000064 */
[----:B------:R-:W-:-:S03]  /*7c10*/  HFMA2 R164, -RZ, RZ, 0, 9.5367431640625e-07 ;  /* 0x00000010ffa47431 */ /* 0x000fc600000001ff */
[----:B------:R-:W-:Y:S02]  /*7c20*/  MOV R162, R158 ;  /* 0x0000009e00a27202 */ /* 0x000fe40000000f00 */
[----:B------:R-:W-:-:S07]  /*7c30*/  MOV R102, R101 ;  /* 0x0000006500667202 */ /* 0x000fce0000000f00 */
[----:B------:R-:W-:Y:S05]  /*7c40*/  WARPSYNC.COLLECTIVE R161, `(.L_x_1052) ;  /* 0x00000000a1087348 */ /* 0x000fea0003c00000 */
[----:B------:R0:W1:Y:S02]  /*7c50*/  SHFL.BFLY P1, R101, R162, R164, R165 ;  /* 0x0c0000a4a2657389 */ /* 0x00006400000200a5 */
[----:B01----:R-:W-:Y:S05]  /*7c60*/  ENDCOLLECTIVE ;  /* 0x000000000000791b */ /* 0x003fea0003800000 */
.L_x_1052:
[--C-:B------:R-:W-:Y:S01]  /*7c70*/  FADD.FTZ R96, R159, R102.reuse ;  /* 0x000000669f607221 */ /* 0x100fe20000010000 */
[----:B------:R-:W-:Y:S02]  /*7c80*/  PRMT R102, R85, 0x7632, R102 ;  /* 0x0000763255667816 */ /* 0x000fe40000000066 */
[----:B------:R-:W-:Y:S02]  /*7c90*/  PRMT R159, R83, 0x7632, R159 ;  /* 0x00007632539f7816 */ /* 0x000fe4000000009f */
[----:B------:R-:W-:Y:S02]  /*7ca0*/  MOV R162, R96 ;  /* 0x0000006000a27202 */ /* 0x000fe40000000f00 */
[----:B------:R-:W-:-:S07]  /*7cb0*/  MOV R97, R101 ;  /* 0x0000006500617202 */ /* 0x000fce0000000f00 */
[----:B------:R-:W-:Y:S05]  /*7cc0*/  WARPSYNC.COLLECTIVE R161, `(.L_x_1053) ;  /* 0x00000000a1087348 */ /* 0x000fea0003c00000 */
[----:B------:R0:W1:Y:S02]  /*7cd0*/  SHFL.BFLY P1, R101, R162, R164, R165 ;  /* 0x0c0000a4a2657389 */ /* 0x00006400000200a5 */
[----:B01----:R-:W-:Y:S05]  /*7ce0*/  ENDCOLLECTIVE ;  /* 0x000000000000791b */ /* 0x003fea0003800000 */
.L_x_1053:
[C---:B------:R-:W-:Y:S02]  /*7cf0*/  PRMT R161, R81.reuse, 0x7632, R161 ;  /* 0x0000763251a17816 */ /* 0x040fe400000000a1 */
[----:B------:R-:W-:Y:S02]  /*7d00*/  PRMT R164, R81, 0x7632, R164 ;  /* 0x0000763251a47816 */ /* 0x000fe400000000a4 */
[C---:B------:R-:W-:Y:S02]  /*7d10*/  PRMT R162, R80.reuse, 0x7632, R162 ;  /* 0x0000763250a27816 */ /* 0x040fe400000000a2 */
[----:B------:R-:W-:Y:S02]  /*7d20*/  PRMT R165, R80, 0x7632, R165 ;  /* 0x0000763250a57816 */ /* 0x000fe400000000a5 */
[----:B------:R-:W-:Y:S02]  /*7d30*/  MOV R167, R101 ;  /* 0x0000006500a77202 */ /* 0x000fe40000000f00 */
[----:B------:R-:W-:Y:S01]  /*7d40*/  PRMT R101, R86, 0x7632, R101 ;  /* 0x0000763256657816 */ /* 0x000fe20000000065 */
[----:B------:R-:W-:Y:S06]  /*7d50*/  BRA `(.L_x_1054) ;  /* 0xffffffac00a47947 */ /* 0x000fec000383ffff */
.L_x_1055:
        /* <DEDUP_REMOVED lines=10> */
.L_x_4948:


//--------------------- .text._ZN10layer_norm31ln_parallel_residual_bwd_kernelINS_13Kernel_traitsIf13__nv_bfloat16S2_S2_fjLj768ELj1ELj4ELj1ELj16ENS_18Kernel_traits_baseILj768EfS2_S2_S2_fjLj128EEEEELb0ELb1ELb1EEEvNS_9BwdParamsE --------------------------
	.section	.text._ZN10layer_norm31ln_parallel_residual_bwd_kernelINS_13Kernel_traitsIf13__nv_bfloat16S2_S2_fjLj768ELj1ELj4ELj1ELj16ENS_18Kernel_traits_baseILj768EfS2_S2_S2_fjLj128EEEEELb0ELb1ELb1EEEvNS_9BwdParamsE,"ax",@progbits
	.align	128
        .global         _ZN10layer_norm31ln_parallel_residual_bwd_kernelINS_13Kernel_traitsIf13__nv_bfloat16S2_S2_fjLj768ELj1ELj4ELj1ELj16ENS_18Kernel_traits_baseILj768EfS2_S2_S2_fjLj128EEEEELb0ELb1ELb1EEEvNS_9BwdParamsE
        .type           _ZN10layer_norm31ln_parallel_residual_bwd_kernelINS_13Kernel_traitsIf13__nv_bfloat16S2_S2_fjLj768ELj1ELj4ELj1ELj16ENS_18Kernel_traits_baseILj768EfS2_S2_S2_fjLj128EEEEELb0ELb1ELb1EEEvNS_9BwdParamsE,@function
        .size           _ZN10layer_norm31ln_parallel_residual_bwd_kernelINS_13Kernel_traitsIf13__nv_bfloat16S2_S2_fjLj768ELj1ELj4ELj1ELj16ENS_18Kernel_traits_baseILj768EfS2_S2_S2_fjLj128EEEEELb0ELb1ELb1EEEvNS_9BwdParamsE,(.L_x_4949 - _ZN10layer_norm31ln_parallel_residual_bwd_kernelINS_13Kernel_traitsIf13__nv_bfloat16S2_S2_fjLj768ELj1ELj4ELj1ELj16ENS_18Kernel_traits_baseILj768EfS2_S2_S2_fjLj128EEEEELb0ELb1ELb1EEEvNS_9BwdParamsE)
        .other          _ZN10layer_norm31ln_parallel_residual_bwd_kernelINS_13Kernel_traitsIf13__nv_bfloat16S2_S2_fjLj768ELj1ELj4ELj1ELj16ENS_18Kernel_traits_baseILj768EfS2_S2_S2_fjLj128EEEEELb0ELb1ELb1EEEvNS_9BwdParamsE,@"STO_CUDA_ENTRY STV_DEFAULT"
_ZN10layer_norm31ln_parallel_residual_bwd_kernelINS_13Kernel_traitsIf13__nv_bfloat16S2_S2_fjLj768ELj1ELj4ELj1ELj16ENS_18Kernel_traits_baseILj768EfS2_S2_S2_fjLj128EEEEELb0ELb1ELb1EEEvNS_9BwdParamsE:
.text._ZN10layer_norm31ln_parallel_residual_bwd_kernelINS_13Kernel_traitsIf13__nv_bfloat16S2_S2_fjLj768ELj1ELj4ELj1ELj16ENS_18Kernel_traits_baseILj768EfS2_S2_S2_fjLj128EEEEELb0ELb1ELb1EEEvNS_9BwdParamsE:
        /* <DEDUP_REMOVED lines=45> */
[----:B------:R0:W5:Y:S04]  /*02d0*/  LDG.E.128 R16, desc[UR10][R2.64+0x410] ;  /* 0x0004100a02107981 */ /* 0x000168000c1e1d00 */
[----:B------:R0:W5:Y:S04]  /*02e0*/  LDG.E.128 R12, desc[UR10][R2.64+0x400] ;  /* 0x0004000a020c7981 */ /* 0x000168000c1e1d00 */
        /* <DEDUP_REMOVED lines=27> */
[----:B0-----:R-:W-:-:S07]  /*04a0*/  MOV R122, RZ ;  /* 0x000000ff007a7202 */ /* 0x001fce0000000f00 */
.L_x_1086:
        /* <DEDUP_REMOVED lines=26> */
[----:B------:R-:W4:Y:S04]  /*0650*/  LDG.E.128 R56, desc[UR10][R56.64] ;  /* 0x0000000a38387981 */ /* 0x000f28000c1e1d00 */
[----:B------:R-:W4:Y:S01]  /*0660*/  LDG.E.128 R60, desc[UR10][R60.64] ;  /* 0x0000000a3c3c7981 */ /* 0x000f22000c1e1d00 */
[----:B------:R-:W-:-:S04]  /*0670*/  IMAD.WIDE.U32 R64, R124, 0x10, R68 ;  /* 0x000000107c407825 */ /* 0x000fc800078e0044 */
[----:B------:R-:W-:Y:S02]  /*0680*/  IMAD.WIDE.U32 R68, R114, 0x10, R68 ;  /* 0x0000001072447825 */ /* 0x000fe400078e0044 */
[----:B------:R-:W4:Y:S04]  /*0690*/  LDG.E.128 R64, desc[UR10][R64.64] ;  /* 0x0000000a40407981 */ /* 0x000f28000c1e1d00 */
[----:B------:R-:W4:Y:S01]  /*06a0*/  LDG.E.128 R68, desc[UR10][R68.64] ;  /* 0x0000000a44447981 */ /* 0x000f22000c1e1d00 */
[C---:B--2---:R-:W-:Y:S02]  /*06b0*/  PRMT R126, R48.reuse, 0x7632, R126 ;  /* 0x00007632307e7816 */ /* 0x044fe4000000007e */
[----:B------:R-:W-:Y:S02]  /*06c0*/  SHF.L.U32 R127, R48, 0x10, RZ ;  /* 0x00000010307f7819 */ /* 0x000fe400000006ff */
[----:B------:R-:W-:-:S02]  /*06d0*/  PRMT R48, R49, 0x7632, R48 ;  /* 0x0000763231307816 */ /* 0x000fc40000000030 */
[----:B------:R-:W-:Y:S02]  /*06e0*/  SHF.L.U32 R129, R49, 0x10, RZ ;  /* 0x0000001031817819 */ /* 0x000fe400000006ff */
[----:B---3--:R-:W-:Y:S02]  /*06f0*/  PRMT R130, R52, 0x7632, R130 ;  /* 0x0000763234827816 */ /* 0x008fe40000000082 */
[----:B------:R-:W-:Y:S02]  /*0700*/  SHF.L.U32 R137, R53, 0x10, RZ ;  /* 0x0000001035897819 */ /* 0x000fe400000006ff */
[C---:B------:R-:W-:Y:S02]  /*0710*/  PRMT R128, R50.reuse, 0x7632, R128 ;  /* 0x0000763232807816 */ /* 0x040fe40000000080 */
[----:B------:R-:W-:Y:S02]  /*0720*/  SHF.L.U32 R131, R50, 0x10, RZ ;  /* 0x0000001032837819 */ /* 0x000fe400000006ff */
[----:B------:R-:W-:-:S02]  /*0730*/  SHF.L.U32 R133, R51, 0x10, RZ ;  /* 0x0000001033857819 */ /* 0x000fc400000006ff */
[----:B------:R-:W-:Y:S02]  /*0740*/  SHF.L.U32 R135, R52, 0x10, RZ ;  /* 0x0000001034877819 */ /* 0x000fe400000006ff */
[----:B------:R-:W-:Y:S01]  /*0750*/  PRMT R132, R54, 0x7632, R132 ;  /* 0x0000763236847816 */ /* 0x000fe20000000084 */
[----:B------:R-:W-:Y:S01]  /*0760*/  FADD.FTZ R140, -R0, R133 ;  /* 0x00000085008c7221 */ /* 0x000fe20000010100 */
[C---:B----4-:R-:W-:Y:S02]  /*0770*/  PRMT R146, R58.reuse, 0x7632, R146 ;  /* 0x000076323a927816 */ /* 0x050fe40000000092 */
[----:B------:R-:W-:Y:S01]  /*0780*/  SHF.L.U32 R147, R58, 0x10, RZ ;  /* 0x000000103a937819 */ /* 0x000fe200000006ff */
[----:B-----5:R-:W-:Y:S01]  /*0790*/  FMUL.FTZ R140, R123, R140 ;  /* 0x0000008c7b8c7220 */ /* 0x020fe20000410000 */
[----:B------:R-:W-:Y:S01]  /*07a0*/  SHF.L.U32 R49, R126, 0x10, RZ ;  /* 0x000000107e317819 */ /* 0x000fe200000006ff */
[C---:B------:R-:W-:Y:S01]  /*07b0*/  FADD.FTZ R126, -R0.reuse, R131 ;  /* 0x00000083007e7221 */ /* 0x040fe20000010100 */
[----:B------:R-:W-:Y:S01]  /*07c0*/  PRMT R58, R59, 0x7632, R58 ;  /* 0x000076323b3a7816 */ /* 0x000fe2000000003a */
[----:B------:R-:W-:Y:S01]  /*07d0*/  FADD.FTZ R184, -R0, R147 ;  /* 0x0000009300b87221 */ /* 0x000fe20000010100 */
[----:B------:R-:W-:-:S02]  /*07e0*/  PRMT R50, R51, 0x7632, R50 ;  /* 0x0000763233327816 */ /* 0x000fc40000000032 */
[----:B------:R-:W-:Y:S02]  /*07f0*/  PRMT R52, R53, 0x7632, R52 ;  /* 0x0000763235347816 */ /* 0x000fe40000000034 */
[----:B------:R-:W-:Y:S01]  /*0800*/  SHF.L.U32 R139, R54, 0x10, RZ ;  /* 0x00000010368b7819 */ /* 0x000fe200000006ff */
[----:B------:R-:W-:Y:S01]  /*0810*/  FADD.FTZ R54, -R0, R127 ;  /* 0x0000007f00367221 */ /* 0x000fe20000010100 */
[----:B------:R-:W-:Y:S02]  /*0820*/  PRMT R134, R55, 0x7632, R134 ;  /* 0x0000763237867816 */ /* 0x000fe40000000086 */
[----:B------:R-:W-:Y:S01]  /*0830*/  PRMT R142, R56, 0x7632, R142 ;  /* 0x00007632388e7816 */ /* 0x000fe2000000008e */
[----:B------:R-:W-:Y:S01]  /*0840*/  FADD.FTZ R136, -R0, R139 ;  /* 0x0000008b00887221 */ /* 0x000fe20000010100 */
[C---:B------:R-:W-:Y:S02]  /*0850*/  PRMT R144, R57.reuse, 0x7632, R144 ;  /* 0x0000763239907816 */ /* 0x040fe40000000090 */
[----:B------:R-:W-:-:S02]  /*0860*/  SHF.L.U32 R145, R57, 0x10, RZ ;  /* 0x0000001039917819 */ /* 0x000fc400000006ff */
[----:B------:R-:W-:Y:S01]  /*0870*/  SHF.L.U32 R57, R130, 0x10, RZ ;  /* 0x0000001082397819 */ /* 0x000fe200000006ff */
[----:B------:R-:W-:Y:S01]  /*0880*/  FADD.FTZ R130, -R0, R137 ;  /* 0x0000008900827221 */ /* 0x000fe20000010100 */
[----:B------:R-:W-:Y:S01]  /*0890*/  SHF.L.U32 R143, R56, 0x10, RZ ;  /* 0x00000010388f7819 */ /* 0x000fe200000006ff */
[----:B------:R-:W-:Y:S01]  /*08a0*/  FADD.FTZ R56, -R0, R129 ;  /* 0x0000008100387221 */ /* 0x000fe20000010100 */
[----:B------:R-:W-:Y:S01]  /*08b0*/  SHF.L.U32 R53, R128, 0x10, RZ ;  /* 0x0000001080357819 */ /* 0x000fe200000006ff */
[----:B------:R-:W-:Y:S01]  /*08c0*/  FADD.FTZ R128, -R0, R135 ;  /* 0x0000008700807221 */ /* 0x000fe20000010100 */
[----:B------:R-:W-:Y:S01]  /*08d0*/  SHF.L.U32 R127, R132, 0x10, RZ ;  /* 0x00000010847f7819 */ /* 0x000fe200000006ff */
[C---:B------:R-:W-:Y:S01]  /*08e0*/  FADD.FTZ R132, -R0.reuse, R49 ;  /* 0x0000003100847221 */ /* 0x040fe20000010100 */
[----:B------:R-:W-:Y:S01]  /*08f0*/  SHF.L.U32 R141, R55, 0x10, RZ ;  /* 0x00000010378d7819 */ /* 0x000fe200000006ff */
[C---:B------:R-:W-:Y:S01]  /*0900*/  FADD.FTZ R156, -R0.reuse, R143 ;  /* 0x0000008f009c7221 */ /* 0x040fe20000010100 */
        /* <DEDUP_REMOVED lines=18> */
[----:B------:R-:W-:Y:S01]  /*0a30*/  PRMT R58, R60, 0x7632, R58 ;  /* 0x000076323c3a7816 */ /* 0x000fe2000000003a */
[----:B------:R-:W-:Y:S01]  /*0a40*/  FADD.FTZ R176, -R0, R127 ;  /* 0x0000007f00b07221 */ /* 0x000fe20000010100 */
[----:B------:R-:W-:Y:S01]  /*0a50*/  SHF.L.U32 R49, R60, 0x10, RZ ;  /* 0x000000103c317819 */ /* 0x000fe200000006ff */
[----:B------:R-:W-:Y:S01]  /*0a60*/  FADD.FTZ R178, -R0, R129 ;  /* 0x0000008100b27221 */ /* 0x000fe20000010100 */
[----:B------:R-:W-:Y:S01]  /*0a70*/  SHF.L.U32 R58, R58, 0x10, RZ ;  /* 0x000000103a3a7819 */ /* 0x000fe200000006ff */
[C---:B------:R-:W-:Y:S01]  /*0a80*/  FADD.FTZ R180, -R0.reuse, R131 ;  /* 0x0000008300b47221 */ /* 0x040fe20000010100 */
[C---:B------:R-:W-:Y:S01]  /*0a90*/  FADD.FTZ R182, -R0.reuse, R133 ;  /* 0x0000008500b67221 */ /* 0x040fe20000010100 */
[----:B------:R-:W-:Y:S01]  /*0aa0*/  FADD.FTZ R186, -R0, R135 ;  /* 0x0000008700ba7221 */ /* 0x000fe20000010100 */
[----:B------:R-:W-:Y:S01]  /*0ab0*/  FMUL.FTZ R137, R4, R49 ;  /* 0x0000003104897220 */ /* 0x000fe20000410000 */
[C---:B------:R-:W-:Y:S01]  /*0ac0*/  FMUL.FTZ R0, R123.reuse, R54 ;  /* 0x000000367b007220 */ /* 0x040fe20000410000 */
[----:B------:R-:W-:Y:S01]  /*0ad0*/  FMUL.FTZ R54, R123, R56 ;  /* 0x000000387b367220 */ /* 0x000fe20000410000 */
[----:B------:R-:W-:Y:S01]  /*0ae0*/  PRMT R144, R61, 0x7632, R144 ;  /* 0x000076323d907816 */ /* 0x000fe20000000090 */
[----:B------:R-:W-:Y:S01]  /*0af0*/  FMUL.FTZ R56, R123, R126 ;  /* 0x0000007e7b387220 */ /* 0x000fe20000410000 */
[----:B------:R-:W-:Y:S01]  /*0b00*/  SHF.L.U32 R51, R61, 0x10, RZ ;  /* 0x000000103d337819 */ /* 0x000fe200000006ff */
[----:B------:R-:W-:Y:S01]  /*0b10*/  FADD.FTZ R126, RZ, R137 ;  /* 0x00000089ff7e7221 */ /* 0x000fe20000010000 */
[----:B------:R-:W-:Y:S01]  /*0b20*/  FMUL.FTZ R151, R5, R58 ;  /* 0x0000003a05977220 */ /* 0x000fe20000410000 */
[----:B------:R-:W-:Y:S01]  /*0b30*/  FMUL.FTZ R153, R123, R132 ;  /* 0x000000847b997220 */ /* 0x000fe20000410000 */
[----:B------:R-:W-:Y:S01]  /*0b40*/  FFMA.FTZ R132, R0, R137, RZ ;  /* 0x0000008900847223 */ /* 0x000fe200000100ff */
[----:B------:R-:W-:Y:S01]  /*0b50*/  SHF.L.U32 R144, R144, 0x10, RZ ;  /* 0x0000001090907819 */ /* 0x000fe200000006ff */
[----:B------:R-:W-:Y:S01]  /*0b60*/  FMUL.FTZ R52, R6, R51 ;  /* 0x0000003306347220 */ /* 0x000fe20000410000 */
[----:B------:R-:W-:Y:S01]  /*0b70*/  FADD.FTZ R129, R126, R151 ;  /* 0x000000977e817221 */ /* 0x000fe20000010000 */
[----:B------:R-:W-:Y:S01]  /*0b80*/  FFMA.FTZ R133, R153, R151, R132 ;  /* 0x0000009799857223 */ /* 0x000fe20000010084 */
[C---:B------:R-:W-:Y:S01]  /*0b90*/  PRMT R146, R62.reuse, 0x7632, R146 ;  /* 0x000076323e927816 */ /* 0x040fe20000000092 */
[----:B------:R-:W-:Y:S01]  /*0ba0*/  FMUL.FTZ R155, R7, R144 ;  /* 0x00000090079b7220 */ /* 0x000fe20000410000 */
[----:B------:R-:W-:Y:S01]  /*0bb0*/  SHF.L.U32 R53, R62, 0x10, RZ ;  /* 0x000000103e357819 */ /* 0x000fe200000006ff */
[----:B------:R-:W-:Y:S01]  /*0bc0*/  FADD.FTZ R126, R129, R52 ;  /* 0x00000034817e7221 */ /* 0x000fe20000010000 */
[----:B------:R-:W-:Y:S01]  /*0bd0*/  FMUL.FTZ R165, R123, R134 ;  /* 0x000000867ba57220 */ /* 0x000fe20000410000 */
[----:B------:R-:W-:Y:S01]  /*0be0*/  FFMA.FTZ R132, R54, R52, R133 ;  /* 0x0000003436847223 */ /* 0x000fe20000010085 */
[----:B------:R-:W-:Y:S01]  /*0bf0*/  SHF.L.U32 R146, R146, 0x10, RZ ;  /* 0x0000001092927819 */ /* 0x000fe200000006ff */
[----:B------:R-:W-:Y:S01]  /*0c00*/  FMUL.FTZ R50, R8, R53 ;  /* 0x0000003508327220 */ /* 0x000fe20000410000 */
[----:B------:R-:W-:Y:S01]  /*0c10*/  FADD.FTZ R129, R126, R155 ;  /* 0x0000009b7e817221 */ /* 0x000fe20000010000 */
[----:B------:R-:W-:Y:S01]  /*0c20*/  FFMA.FTZ R133, R165, R155, R132 ;  /* 0x0000009ba5857223 */ /* 0x000fe20000010084 */
[----:B------:R-:W-:Y:S01]  /*0c30*/  PRMT R148, R63, 0x7632, R148 ;  /* 0x000076323f947816 */ /* 0x000fe20000000094 */
        /* <DEDUP_REMOVED lines=12> */
[----:B------:R-:W-:Y:S01]  /*0d00*/  FMUL.FTZ R67, R123, R156 ;  /* 0x0000009c7b437220 */ /* 0x000fe20000410000 */
[C---:B------:R-:W-:Y:S01]  /*0d10*/  PRMT R150, R64.reuse, 0x7632, R150 ;  /* 0x0000763240967816 */ /* 0x040fe20000000096 */
[----:B------:R-:W-:Y:S01]  /*0d20*/  FADD.FTZ R156, R149, R48 ;  /* 0x00000030959c7221 */ /* 0x000fe20000010000 */
[----:B------:R-:W-:Y:S01]  /*0d30*/  SHF.L.U32 R57, R64, 0x10, RZ ;  /* 0x0000001040397819 */ /* 0x000fe200000006ff */
[----:B------:R-:W-:Y:S01]  /*0d40*/  FMUL.FTZ R172, R123, R172 ;  /* 0x000000ac7bac7220 */ /* 0x000fe20000410000 */
[----:B------:R-:W-:Y:S01]  /*0d50*/  FFMA.FTZ R149, R140, R48, R133 ;  /* 0x000000308c957223 */ /* 0x000fe20000010085 */
[C---:B------:R-:W-:Y:S01]  /*0d60*/  PRMT R168, R71.reuse, 0x7632, R168 ;  /* 0x0000763247a87816 */ /* 0x040fe200000000a8 */
[----:B------:R-:W-:Y:S01]  /*0d70*/  FADD.FTZ R156, R156, R161 ;  /* 0x000000a19c9c7221 */ /* 0x000fe20000010000 */
[----:B------:R-:W-:Y:S01]  /*0d80*/  SHF.L.U32 R147, R71, 0x10, RZ ;  /* 0x0000001047937819 */ /* 0x000fe200000006ff */
[----:B------:R-:W-:Y:S01]  /*0d90*/  FMUL.FTZ R71, R12, R57 ;  /* 0x000000390c477220 */ /* 0x000fe20000410000 */
[----:B------:R-:W-:Y:S01]  /*0da0*/  SHF.L.U32 R150, R150, 0x10, RZ ;  /* 0x0000001096967819 */ /* 0x000fe200000006ff */
[C---:B------:R-:W-:Y:S01]  /*0db0*/  FMUL.FTZ R128, R123.reuse, R128 ;  /* 0x000000807b807220 */ /* 0x040fe20000410000 */
[----:B------:R-:W-:Y:S01]  /*0dc0*/  FFMA.FTZ R149, R172, R161, R149 ;  /* 0x000000a1ac957223 */ /* 0x000fe20000010095 */
[----:B------:R-:W-:Y:S01]  /*0dd0*/  FMUL.FTZ R127, R123, R130 ;  /* 0x000000827b7f7220 */ /* 0x000fe20000410000 */
[----:B------:R-:W-:Y:S01]  /*0de0*/  PRMT R152, R65, 0x7632, R152 ;  /* 0x0000763241987816 */ /* 0x000fe20000000098 */
[----:B------:R-:W-:Y:S01]  /*0df0*/  FMUL.FTZ R130, R123, R136 ;  /* 0x000000887b827220 */ /* 0x000fe20000410000 */
[----:B------:R-:W-:Y:S01]  /*0e00*/  SHF.L.U32 R59, R65, 0x10, RZ ;  /* 0x00000010413b7819 */ /* 0x000fe200000006ff */
[----:B------:R-:W-:Y:S01]  /*0e10*/  FMUL.FTZ R136, R13, R150 ;  /* 0x000000960d887220 */ /* 0x000fe20000410000 */
[----:B------:R-:W-:Y:S01]  /*0e20*/  FADD.FTZ R159, R156, R71 ;  /* 0x000000479c9f7221 */ /* 0x000fe20000010000 */
[----:B------:R-:W-:Y:S01]  /*0e30*/  FMUL.FTZ R163, R123, R164 ;  /* 0x000000a47ba37220 */ /* 0x000fe20000410000 */
[----:B------:R-:W-:Y:S01]  /*0e40*/  FFMA.FTZ R156, R128, R71, R149 ;  /* 0x00000047809c7223 */ /* 0x000fe20000010095 */
[C---:B------:R-:W-:Y:S01]  /*0e50*/  PRMT R166, R70.reuse, 0x7632, R166 ;  /* 0x0000763246a67816 */ /* 0x040fe200000000a6 */
[----:B------:R-:W-:Y:S01]  /*0e60*/  FADD.FTZ R159, R159, R136 ;  /* 0x000000889f9f7221 */ /* 0x000fe20000010000 */
[----:B------:R-:W-:Y:S01]  /*0e70*/  SHF.L.U32 R145, R70, 0x10, RZ ;  /* 0x0000001046917819 */ /* 0x000fe200000006ff */
[----:B------:R-:W-:Y:S01]  /*0e80*/  FMUL.FTZ R70, R14, R59 ;  /* 0x0000003b0e467220 */ /* 0x000fe20000410000 */
[----:B------:R-:W-:Y:S01]  /*0e90*/  SHF.L.U32 R152, R152, 0x10, RZ ;  /* 0x0000001098987819 */ /* 0x000fe200000006ff */
[----:B------:R-:W-:Y:S01]  /*0ea0*/  FFMA.FTZ R164, R163, R136, R156 ;  /* 0x00000088a3a47223 */ /* 0x000fe2000001009c */
[C---:B------:R-:W-:Y:S01]  /*0eb0*/  PRMT R154, R66.reuse, 0x7632, R154 ;  /* 0x00007632429a7816 */ /* 0x040fe2000000009a */
[----:B------:R-:W-:Y:S01]  /*0ec0*/  FMUL.FTZ R167, R123, R174 ;  /* 0x000000ae7ba77220 */ /* 0x000fe20000410000 */
[----:B------:R-:W-:Y:S01]  /*0ed0*/  SHF.L.U32 R135, R66, 0x10, RZ ;  /* 0x0000001042877819 */ /* 0x000fe200000006ff */
[----:B------:R-:W-:Y:S01]  /*0ee0*/  FMUL.FTZ R134, R15, R152 ;  /* 0x000000980f867220 */ /* 0x000fe20000410000 */
[----:B------:R-:W-:Y:S01]  /*0ef0*/  FADD.FTZ R173, R159, R70 ;  /* 0x000000469fad7221 */ /* 0x000fe20000010000 */
[----:B------:R-:W-:Y:S01]  /*0f00*/  FFMA.FTZ R174, R127, R70, R164 ;  /* 0x000000467fae7223 */ /* 0x000fe200000100a4 */
[----:B------:R-:W-:Y:S01]  /*0f10*/  FMUL.FTZ R169, R123, R176 ;  /* 0x000000b07ba97220 */ /* 0x000fe20000410000 */
[----:B------:R-:W-:Y:S01]  /*0f20*/  PRMT R162, R69, 0x7632, R162 ;  /* 0x0000763245a27816 */ /* 0x000fe200000000a2 */
[----:B------:R-:W-:Y:S01]  /*0f30*/  FADD.FTZ R176, R173, R134 ;  /* 0x00000086adb07221 */ /* 0x000fe20000010000 */
[----:B------:R-:W-:Y:S01]  /*0f40*/  SHF.L.U32 R143, R69, 0x10, RZ ;  /* 0x00000010458f7819 */ /* 0x000fe200000006ff */
[----:B------:R-:W-:Y:S01]  /*0f50*/  FMUL.FTZ R69, R16, R135 ;  /* 0x0000008710457220 */ /* 0x000fe20000410000 */
[----:B------:R-:W-:Y:S01]  /*0f60*/  SHF.L.U32 R154, R154, 0x10, RZ ;  /* 0x000000109a9a7819 */ /* 0x000fe200000006ff */
[----:B------:R-:W-:Y:S01]  /*0f70*/  FFMA.FTZ R173, R167, R134, R174 ;  /* 0x00000086a7ad7223 */ /* 0x000fe200000100ae */
[----:B------:R-:W-:Y:S01]  /*0f80*/  FMUL.FTZ R131, R123, R138 ;  /* 0x0000008a7b837220 */ /* 0x000fe20000410000 */
[----:B------:R-:W-:Y:S01]  /*0f90*/  FADD.FTZ R175, R176, R69 ;  /* 0x00000045b0af7221 */ /* 0x000fe20000010000 */
[----:B------:R-:W-:Y:S01]  /*0fa0*/  PRMT R160, R68, 0x7632, R160 ;  /* 0x0000763244a07816 */ /* 0x000fe200000000a0 */
[----:B------:R-:W-:Y:S01]  /*0fb0*/  FMUL.FTZ R138, R17, R154 ;  /* 0x0000009a118a7220 */ /* 0x000fe20000410000 */
[----:B------:R-:W-:Y:S01]  /*0fc0*/  FFMA.FTZ R174, R130, R69, R173 ;  /* 0x0000004582ae7223 */ /* 0x000fe200000100ad */
[----:B------:R-:W-:Y:S01]  /*0fd0*/  SHF.L.U32 R141, R68, 0x10, RZ ;  /* 0x00000010448d7819 */ /* 0x000fe200000006ff */
[----:B------:R-:W-:Y:S01]  /*0fe0*/  FMUL.FTZ R68, R18, R139 ;  /* 0x0000008b12447220 */ /* 0x000fe20000410000 */
[----:B------:R-:W-:Y:S01]  /*0ff0*/  SHF.L.U32 R158, R158, 0x10, RZ ;  /* 0x000000109e9e7819 */ /* 0x000fe200000006ff */
[----:B------:R-:W-:Y:S01]  /*1000*/  FADD.FTZ R175, R175, R138 ;  /* 0x0000008aafaf7221 */ /* 0x000fe20000010000 */
[----:B------:R-:W-:Y:S01]  /*1010*/  FFMA.FTZ R174, R169, R138, R174 ;  /* 0x0000008aa9ae7223 */ /* 0x000fe200000100ae */
[C---:B------:R-:W-:Y:S01]  /*1020*/  FMUL.FTZ R66, R123.reuse, R142 ;  /* 0x0000008e7b427220 */ /* 0x040fe20000410000 */
[----:B------:R-:W-:Y:S01]  /*1030*/  FMUL.FTZ R171, R123, R178 ;  /* 0x000000b27bab7220 */ /* 0x000fe20000410000 */
[----:B------:R-:W-:Y:S01]  /*1040*/  FMUL.FTZ R142, R19, R158 ;  /* 0x0000009e138e7220 */ /* 0x000fe20000410000 */
[----:B------:R-:W-:Y:S01]  /*1050*/  FADD.FTZ R175, R175, R68 ;  /* 0x00000044afaf7221 */ /* 0x000fe20000010000 */
[----:B------:R-:W-:Y:S01]  /*1060*/  FFMA.FTZ R174, R131, R68, R174 ;  /* 0x0000004483ae7223 */ /* 0x000fe200000100ae */
[----:B------:R-:W-:Y:S01]  /*1070*/  SHF.L.U32 R160, R160, 0x10, RZ ;  /* 0x00000010a0a07819 */ /* 0x000fe200000006ff */
[----:B------:R-:W-:Y:S01]  /*1080*/  FMUL.FTZ R60, R20, R141 ;  /* 0x0000008d143c7220 */ /* 0x000fe20000410000 */
[----:B------:R-:W-:Y:S01]  /*1090*/  FADD.FTZ R175, R175, R142 ;  /* 0x0000008eafaf7221 */ /* 0x000fe20000010000 */
[----:B------:R-:W-:Y:S01]  /*10a0*/  FFMA.FTZ R174, R171, R142, R174 ;  /* 0x0000008eabae7223 */ /* 0x000fe200000100ae */
        /* <DEDUP_REMOVED lines=57> */
.L_x_1059:
        /* <DEDUP_REMOVED lines=11> */
[----:B0-----:R-:W-:-:S06]  /*14f0*/  IMAD.WIDE.U32 R60, R125, 0x10, R28 ;  /* 0x000000107d3c7825 */ /* 0x001fcc00078e001c */
[----:B------:R-:W4:Y:S01]  /*1500*/  LDG.E.128 R60, desc[UR10][R60.64] ;  /* 0x0000000a3c3c7981 */ /* 0x000f22000c1e1d00 */
[----:B------:R-:W-:-:S04]  /*1510*/  IMAD.WIDE.U32 R64, R124, 0x10, R28 ;  /* 0x000000107c407825 */ /* 0x000fc800078e001c */
        /* <DEDUP_REMOVED lines=9> */
[----:B--2---:R-:W-:-:S02]  /*15b0*/  PRMT R126, R48, 0x7632, R126 ;  /* 0x00007632307e7816 */ /* 0x004fc4000000007e */
[----:B------:R-:W-:Y:S02]  /*15c0*/  SHF.L.U32 R127, R48, 0x10, RZ ;  /* 0x00000010307f7819 */ /* 0x000fe400000006ff */
[C---:B------:R-:W-:Y:S02]  /*15d0*/  PRMT R48, R49.reuse, 0x7632, R48 ;  /* 0x0000763231307816 */ /* 0x040fe40000000030 */
[----:B------:R-:W-:Y:S02]  /*15e0*/  SHF.L.U32 R129, R49, 0x10, RZ ;  /* 0x0000001031817819 */ /* 0x000fe400000006ff */
[----:B---3--:R-:W-:Y:S02]  /*15f0*/  PRMT R130, R52, 0x7632, R130 ;  /* 0x0000763234827816 */ /* 0x008fe40000000082 */
[----:B------:R-:W-:Y:S02]  /*1600*/  SHF.L.U32 R137, R53, 0x10, RZ ;  /* 0x0000001035897819 */ /* 0x000fe400000006ff */
[----:B------:R-:W-:-:S02]  /*1610*/  PRMT R128, R50, 0x7632, R128 ;  /* 0x0000763232807816 */ /* 0x000fc40000000080 */
[----:B------:R-:W-:Y:S02]  /*1620*/  SHF.L.U32 R131, R50, 0x10, RZ ;  /* 0x0000001032837819 */ /* 0x000fe400000006ff */
[----:B------:R-:W-:Y:S02]  /*1630*/  SHF.L.U32 R133, R51, 0x10, RZ ;  /* 0x0000001033857819 */ /* 0x000fe400000006ff */
[----:B------:R-:W-:Y:S02]  /*1640*/  SHF.L.U32 R135, R52, 0x10, RZ ;  /* 0x0000001034877819 */ /* 0x000fe400000006ff */
[----:B------:R-:W-:Y:S02]  /*1650*/  PRMT R132, R54, 0x7632, R132 ;  /* 0x0000763236847816 */ /* 0x000fe40000000084 */
[C---:B----4-:R-:W-:Y:S02]  /*1660*/  PRMT R146, R58.reuse, 0x7632, R146 ;  /* 0x000076323a927816 */ /* 0x050fe40000000092 */
[----:B------:R-:W-:-:S02]  /*1670*/  SHF.L.U32 R147, R58, 0x10, RZ ;  /* 0x000000103a937819 */ /* 0x000fc400000006ff */
[----:B------:R-:W-:Y:S02]  /*1680*/  SHF.L.U32 R49, R126, 0x10, RZ ;  /* 0x000000107e317819 */ /* 0x000fe400000006ff */
[----:B------:R-:W-:Y:S02]  /*1690*/  PRMT R58, R59, 0x7632, R58 ;  /* 0x000076323b3a7816 */ /* 0x000fe4000000003a */
[----:B------:R-:W-:Y:S02]  /*16a0*/  PRMT R50, R51, 0x7632, R50 ;  /* 0x0000763233327816 */ /* 0x000fe40000000032 */
[----:B------:R-:W-:Y:S02]  /*16b0*/  PRMT R52, R53, 0x7632, R52 ;  /* 0x0000763235347816 */ /* 0x000fe40000000034 */
[----:B------:R-:W-:Y:S01]  /*16c0*/  SHF.L.U32 R139, R54, 0x10, RZ ;  /* 0x00000010368b7819 */ /* 0x000fe200000006ff */
[----:B------:R-:W-:Y:S01]  /*16d0*/  FADD.FTZ R54, -R0, R127 ;  /* 0x0000007f00367221 */ /* 0x000fe20000010100 */
[----:B------:R-:W-:-:S02]  /*16e0*/  PRMT R134, R55, 0x7632, R134 ;  /* 0x0000763237867816 */ /* 0x000fc40000000086 */
[----:B------:R-:W-:Y:S02]  /*16f0*/  PRMT R142, R56, 0x7632, R142 ;  /* 0x00007632388e7816 */ /* 0x000fe4000000008e */
[C---:B------:R-:W-:Y:S02]  /*1700*/  PRMT R144, R57.reuse, 0x7632, R144 ;  /* 0x0000763239907816 */ /* 0x040fe40000000090 */
[----:B------:R-:W-:Y:S02]  /*1710*/  SHF.L.U32 R145, R57, 0x10, RZ ;  /* 0x0000001039917819 */ /* 0x000fe400000006ff */
        /* <DEDUP_REMOVED lines=20> */
[C---:B------:R-:W-:Y:S02]  /*1860*/  PRMT R58, R60.reuse, 0x7632, R58 ;  /* 0x000076323c3a7816 */ /* 0x040fe4000000003a */
[----:B------:R-:W-:Y:S01]  /*1870*/  SHF.L.U32 R49, R60, 0x10, RZ ;  /* 0x000000103c317819 */ /* 0x000fe200000006ff */
[----:B------:R-:W-:Y:S01]  /*1880*/  FADD.FTZ R190, -R0, R137 ;  /* 0x0000008900be7221 */ /* 0x000fe20000010100 */
[----:B------:R-:W-:Y:S01]  /*1890*/  SHF.L.U32 R58, R58, 0x10, RZ ;  /* 0x000000103a3a7819 */ /* 0x000fe200000006ff */
        /* <DEDUP_REMOVED lines=16> */
[----:B------:R-:W-:Y:S01]  /*19a0*/  FMUL.FTZ R137, R4, R49 ;  /* 0x0000003104897220 */ /* 0x000fe20000410000 */
[C---:B-----5:R-:W-:Y:S01]  /*19b0*/  FMUL.FTZ R0, R123.reuse, R54 ;  /* 0x000000367b007220 */ /* 0x060fe20000410000 */
        /* <DEDUP_REMOVED lines=26> */
[C---:B------:R-:W-:Y:S01]  /*1b60*/  FMUL.FTZ R170, R123.reuse, R170 ;  /* 0x000000aa7baa7220 */ /* 0x040fe20000410000 */
[----:B------:R-:W-:Y:S01]  /*1b70*/  FFMA.FTZ R133, R56, R50, R133 ;  /* 0x0000003238857223 */ /* 0x000fe20000010085 */
[----:B------:R-:W-:Y:S01]  /*1b80*/  SHF.L.U32 R148, R148, 0x10, RZ ;  /* 0x0000001094947819 */ /* 0x000fe200000006ff */
[----:B------:R-:W-:Y:S01]  /*1b90*/  FMUL.FTZ R48, R10, R55 ;  /* 0x000000370a307220 */ /* 0x000fe20000410000 */
[----:B------:R-:W-:Y:S01]  /*1ba0*/  FADD.FTZ R149, R132, R157 ;  /* 0x0000009d84957221 */ /* 0x000fe20000010000 */
[----:B------:R-:W-:Y:S01]  /*1bb0*/  FMUL.FTZ R140, R123, R140 ;  /* 0x0000008c7b8c7220 */ /* 0x000fe20000410000 */
[----:B------:R-:W-:Y:S01]  /*1bc0*/  FFMA.FTZ R133, R170, R157, R133 ;  /* 0x0000009daa857223 */ /* 0x000fe20000010085 */
[----:B------:R-:W-:-:S02]  /*1bd0*/  PRMT R158, R67, 0x7632, R158 ;  /* 0x00007632439e7816 */ /* 0x000fc4000000009e */
[----:B------:R-:W-:Y:S01]  /*1be0*/  SHF.L.U32 R139, R67, 0x10, RZ ;  /* 0x00000010438b7819 */ /* 0x000fe200000006ff */
[----:B------:R-:W-:Y:S01]  /*1bf0*/  FMUL.FTZ R67, R123, R156 ;  /* 0x0000009c7b437220 */ /* 0x000fe20000410000 */
[C---:B------:R-:W-:Y:S01]  /*1c00*/  PRMT R150, R64.reuse, 0x7632, R150 ;  /* 0x0000763240967816 */ /* 0x040fe20000000096 */
[----:B------:R-:W-:Y:S01]  /*1c10*/  FMUL.FTZ R161, R11, R148 ;  /* 0x000000940ba17220 */ /* 0x000fe20000410000 */
[----:B------:R-:W-:Y:S01]  /*1c20*/  SHF.L.U32 R57, R64, 0x10, RZ ;  /* 0x0000001040397819 */ /* 0x000fe200000006ff */
        /* <DEDUP_REMOVED lines=38> */
[----:B------:R-:W-:-:S02]  /*1e90*/  FADD.FTZ R175, R176, R69 ;  /* 0x00000045b0af7221 */ /* 0x000fc40000010000 */
[----:B------:R-:W-:Y:S01]  /*1ea0*/  FMUL.FTZ R138, R17, R154 ;  /* 0x0000009a118a7220 */ /* 0x000fe20000410000 */
[----:B------:R-:W-:Y:S01]  /*1eb0*/  FFMA.FTZ R174, R130, R69, R173 ;  /* 0x0000004582ae7223 */ /* 0x000fe200000100ad */
[C---:B------:R-:W-:Y:S02]  /*1ec0*/  PRMT R160, R68.reuse, 0x7632, R160 ;  /* 0x0000763244a07816 */ /* 0x040fe400000000a0 */
        /* <DEDUP_REMOVED lines=70> */
.L_x_1060:
        /* <DEDUP_REMOVED lines=63> */
[----:B------:R-:W-:Y:S01]  /*2720*/  PRMT R166, R29, 0x7632, R166 ;  /* 0x000076321da67816 */ /* 0x000fe200000000a6 */
[----:B0-----:R-:W-:Y:S01]  /*2730*/  FADD.FTZ R58, R58, R173 ;  /* 0x000000ad3a3a7221 */ /* 0x001fe20000010000 */
[----:B------:R-:W-:Y:S01]  /*2740*/  PRMT R168, R28, 0x7632, R168 ;  /* 0x000076321ca87816 */ /* 0x000fe200000000a8 */
[----:B-1----:R-:W-:-:S03]  /*2750*/  FADD.FTZ R49, R49, R174 ;  /* 0x000000ae31317221 */ /* 0x002fc60000010000 */
[----:B------:R-:W0:Y:S04]  /*2760*/  SHFL.BFLY PT, R51, R58, 0x2, 0x1f ;  /* 0x0c401f003a337f89 */ /* 0x000e2800000e0000 */
[----:B------:R-:W1:Y:S01]  /*2770*/  SHFL.BFLY PT, R144, R49, 0x2, 0x1f ;  /* 0x0c401f0031907f89 */ /* 0x000e6200000e0000 */
[----:B0-----:R-:W-:Y:S01]  /*2780*/  FADD.FTZ R51, R58, R51 ;  /* 0x000000333a337221 */ /* 0x001fe20000010000 */
[----:B-1----:R-:W-:-:S04]  /*2790*/  FADD.FTZ R144, R49, R144 ;  /* 0x0000009031907221 */ /* 0x002fc80000010000 */
        /* <DEDUP_REMOVED lines=16> */
.L_x_1098:
        /* <DEDUP_REMOVED lines=18> */
[----:B------:R-:W-:Y:S01]  /*29c0*/  FADD.FTZ R52, -R49, R52 ;  /* 0x0000003431347221 */ /* 0x000fe20000010100 */
[C-C-:B0-----:R-:W-:Y:S01]  /*29d0*/  FFMA.FTZ R58, R146.reuse, R153, R147.reuse ;  /* 0x00000099923a7223 */ /* 0x141fe20000010093 */
        /* <DEDUP_REMOVED lines=23> */
.L_x_1064:
[C-C-:B------:R-:W-:Y:S01]  /*2b50*/  FFMA.FTZ R41, R146.reuse, R54, R147.reuse ;  /* 0x0000003692297223 */ /* 0x140fe20000010093 */
[C-C-:B------:R-:W-:Y:S01]  /*2b60*/  FFMA.FTZ R43, R146.reuse, R140, R147.reuse ;  /* 0x0000008c922b7223 */ /* 0x140fe20000010093 */
[C-C-:B------:R-:W-:Y:S01]  /*2b70*/  FFMA.FTZ R172, R146.reuse, R172, R147.reuse ;  /* 0x000000ac92ac7223 */ /* 0x140fe20000010093 */
[C-C-:B------:R-:W-:Y:S01]  /*2b80*/  FFMA.FTZ R0, R146.reuse, R0, R147.reuse ;  /* 0x0000000092007223 */ /* 0x140fe20000010093 */
        /* <DEDUP_REMOVED lines=29> */
.L_x_1063:
        /* <DEDUP_REMOVED lines=36> */
.L_x_1066:
        /* <DEDUP_REMOVED lines=37> */
.L_x_1062:
        /* <DEDUP_REMOVED lines=11> */
[----:B0-----:R-:W-:Y:S01]  /*32a0*/  FFMA.FTZ R58, R146, R153, R147 ;  /* 0x00000099923a7223 */ /* 0x001fe20000010093 */
[----:B------:R-:W-:Y:S01]  /*32b0*/  FADD.FTZ R137, -R0, R137 ;  /* 0x0000008900897221 */ /* 0x000fe20000010100 */
[C-C-:B------:R-:W-:Y:S01]  /*32c0*/  FFMA.FTZ R0, R146.reuse, R165, R147.reuse ;  /* 0x000000a592007223 */ /* 0x140fe20000010093 */
[----:B------:R-:W-:Y:S01]  /*32d0*/  FFMA.FTZ R170, R146, R170, R147 ;  /* 0x000000aa92aa7223 */ /* 0x000fe20000010093 */
[----:B------:R-:W-:Y:S01]  /*32e0*/  FADD.FTZ R57, -R49, R52 ;  /* 0x0000003431397221 */ /* 0x000fe20000010100 */
[----:B------:R-:W-:Y:S01]  /*32f0*/  FADD.FTZ R59, -R51, R50 ;  /* 0x00000032333b7221 */ /* 0x000fe20000010100 */
[----:B------:R-:W-:Y:S01]  /*3300*/  FADD.FTZ R49, -R0, R155 ;  /* 0x0000009b00317221 */ /* 0x000fe20000010100 */
[----:B------:R-:W-:Y:S01]  /*3310*/  SHF.L.U32 R0, R168, 0x10, RZ ;  /* 0x00000010a8007819 */ /* 0x000fe200000006ff */
[----:B------:R-:W-:Y:S01]  /*3320*/  FFMA.FTZ R51, R146, R140, R147 ;  /* 0x0000008c92337223 */ /* 0x000fe20000010093 */
[----:B------:R-:W-:Y:S01]  /*3330*/  SHF.L.U32 R50, R166, 0x10, RZ ;  /* 0x00000010a6327819 */ /* 0x000fe200000006ff */
[----:B------:R-:W-:Y:S01]  /*3340*/  FADD.FTZ R53, -R58, R151 ;  /* 0x000000973a357221 */ /* 0x000fe20000010100 */
[----:B------:R-:W-:Y:S01]  /*3350*/  SHF.L.U32 R52, R162, 0x10, RZ ;  /* 0x00000010a2347819 */ /* 0x000fe200000006ff */
[----:B------:R-:W-:Y:S01]  /*3360*/  FADD.FTZ R55, -R170, R157 ;  /* 0x0000009daa377221 */ /* 0x000fe20000010100 */
[----:B------:R-:W-:Y:S01]  /*3370*/  FFMA.FTZ R172, R146, R172, R147 ;  /* 0x000000ac92ac7223 */ /* 0x000fe20000010093 */
[----:B------:R-:W-:Y:S01]  /*3380*/  FADD.FTZ R51, -R51, R48 ;  /* 0x0000003033337221 */ /* 0x000fe20000010100 */
[C---:B------:R-:W-:Y:S01]  /*3390*/  FFMA.FTZ R53, R123.reuse, R53, R0 ;  /* 0x000000357b357223 */ /* 0x040fe20000010000 */
[C---:B------:R-:W-:Y:S01]  /*33a0*/  FFMA.FTZ R49, R123.reuse, R49, R50 ;  /* 0x000000317b317223 */ /* 0x040fe20000010032 */
[----:B------:R-:W-:Y:S01]  /*33b0*/  FFMA.FTZ R55, R123, R55, R52 ;  /* 0x000000377b377223 */ /* 0x000fe20000010034 */
[----:B------:R-:W-:Y:S01]  /*33c0*/  SHF.L.U32 R48, R29, 0x10, RZ ;  /* 0x000000101d307819 */ /* 0x000fe200000006ff */
[----:B------:R-:W-:Y:S01]  /*33d0*/  FADD.FTZ R172, -R172, R161 ;  /* 0x000000a1acac7221 */ /* 0x000fe20000010100 */
[----:B------:R-:W-:-:S02]  /*33e0*/  SHF.L.U32 R54, R160, 0x10, RZ ;  /* 0x00000010a0367819 */ /* 0x000fc400000006ff */
[----:B------:R-:W-:Y:S01]  /*33f0*/  SHF.L.U32 R52, R31, 0x10, RZ ;  /* 0x000000101f347819 */ /* 0x000fe200000006ff */
[C---:B------:R-:W-:Y:S01]  /*3400*/  FFMA.FTZ R48, R123.reuse, R57, R48 ;  /* 0x000000397b307223 */ /* 0x040fe20000010030 */
[----:B------:R-:W-:Y:S01]  /*3410*/  SHF.L.U32 R50, R30, 0x10, RZ ;  /* 0x000000101e327819 */ /* 0x000fe200000006ff */
[C---:B------:R-:W-:Y:S01]  /*3420*/  FFMA.FTZ R54, R123.reuse, R172, R54 ;  /* 0x000000ac7b367223 */ /* 0x040fe20000010036 */
[----:B------:R-:W-:Y:S01]  /*3430*/  SHF.L.U32 R0, R28, 0x10, RZ ;  /* 0x000000101c007819 */ /* 0x000fe200000006ff */
[----:B------:R-:W-:Y:S01]  /*3440*/  FFMA.FTZ R51, R123, R51, R52 ;  /* 0x000000337b337223 */ /* 0x000fe20000010034 */
[----:B------:R-:W-:Y:S01]  /*3450*/  F2FP.BF16.F32.PACK_AB R49, R49, R48 ;  /* 0x000000303131723e */ /* 0x000fe200000010ff */
[C---:B------:R-:W-:Y:S02]  /*3460*/  FFMA.FTZ R50, R123.reuse, R59, R50 ;  /* 0x0000003b7b327223 */ /* 0x040fe40000010032 */
[----:B------:R-:W-:Y:S01]  /*3470*/  FFMA.FTZ R0, R123, R137, R0 ;  /* 0x000000897b007223 */ /* 0x000fe20000010000 */
[----:B------:R-:W-:-:S02]  /*3480*/  F2FP.BF16.F32.PACK_AB R51, R54, R51 ;  /* 0x000000333633723e */ /* 0x000fc400000010ff */
[----:B------:R-:W-:Y:S02]  /*3490*/  F2FP.BF16.F32.PACK_AB R50, R55, R50 ;  /* 0x000000323732723e */ /* 0x000fe400000010ff */
[----:B------:R-:W-:Y:S01]  /*34a0*/  F2FP.BF16.F32.PACK_AB R48, R53, R0 ;  /* 0x000000003530723e */ /* 0x000fe200000010ff */
[----:B------:R-:W-:Y:S06]  /*34b0*/  BRA `(.L_x_1065) ;  /* 0x0000000800047947 */ /* 0x000fec0003800000 */
.L_x_1068:
[C-C-:B------:R-:W-:Y:S01]  /*34c0*/  FFMA.FTZ R41, R146.reuse, R54, R147.reuse ;  /* 0x0000003692297223 */ /* 0x140fe20000010093 */
[C-C-:B------:R-:W-:Y:S01]  /*34d0*/  FFMA.FTZ R42, R146.reuse, R165, R147.reuse ;  /* 0x000000a5922a7223 */ /* 0x140fe20000010093 */
[C-C-:B------:R-:W-:Y:S01]  /*34e0*/  FFMA.FTZ R43, R146.reuse, R56, R147.reuse ;  /* 0x00000038922b7223 */ /* 0x140fe20000010093 */
[----:B------:R-:W-:Y:S01]  /*34f0*/  FFMA.FTZ R170, R146, R170, R147 ;  /* 0x000000aa92aa7223 */ /* 0x000fe20000010093 */
[----:B------:R-:W-:Y:S01]  /*3500*/  FADD.FTZ R52, -R41, R52 ;  /* 0x0000003429347221 */ /* 0x000fe20000010100 */
[----:B------:R-:W-:Y:S01]  /*3510*/  SHF.L.U32 R41, R166, 0x10, RZ ;  /* 0x00000010a6297819 */ /* 0x000fe200000006ff */
[----:B------:R-:W-:Y:S01]  /*3520*/  FADD.FTZ R42, -R42, R155 ;  /* 0x0000009b2a2a7221 */ /* 0x000fe20000010100 */
[----:B------:R-:W-:Y:S01]  /*3530*/  SHF.L.U32 R49, R162, 0x10, RZ ;  /* 0x00000010a2317819 */ /* 0x000fe200000006ff */
[----:B------:R-:W-:Y:S01]  /*3540*/  FADD.FTZ R50, -R43, R50 ;  /* 0x000000322b327221 */ /* 0x000fe20000010100 */
[----:B------:R-:W-:Y:S01]  /*3550*/  FADD.FTZ R170, -R170, R157 ;  /* 0x0000009daaaa7221 */ /* 0x000fe20000010100 */
        /* <DEDUP_REMOVED lines=15> */
[C---:B0-----:R-:W-:Y:S01]  /*3650*/  FFMA.FTZ R57, R123.reuse, R172, R160 ;  /* 0x000000ac7b397223 */ /* 0x041fe200000100a0 */
        /* <DEDUP_REMOVED lines=15> */
.L_x_1067:
        /* <DEDUP_REMOVED lines=8> */
[----:B------:R-:W-:Y:S01]  /*37d0*/  FFMA.FTZ R45, R146, R140, R147 ;  /* 0x0000008c922d7223 */ /* 0x000fe20000010093 */
[----:B------:R-:W-:Y:S01]  /*37e0*/  FADD.FTZ R54, -R0, R137 ;  /* 0x0000008900367221 */ /* 0x000fe20000010100 */
        /* <DEDUP_REMOVED lines=16> */
[----:B------:R-:W-:Y:S01]  /*38f0*/  FFMA.FTZ R48, R123, R172, R48 ;  /* 0x000000ac7b307223 */ /* 0x000fe20000010030 */
[----:B------:R-:W-:Y:S01]  /*3900*/  SHF.L.U32 R47, R29, 0x10, RZ ;  /* 0x000000101d2f7819 */ /* 0x000fe200000006ff */
[C---:B------:R-:W-:Y:S01]  /*3910*/  FFMA.FTZ R51, R123.reuse, R56, R51 ;  /* 0x000000387b337223 */ /* 0x040fe20000010033 */
        /* <DEDUP_REMOVED lines=15> */
.L_x_1069:
[C-C-:B------:R-:W-:Y:S01]  /*3a10*/  FFMA.FTZ R42, R146.reuse, R165, R147.reuse ;  /* 0x000000a5922a7223 */ /* 0x140fe20000010093 */
[C-C-:B------:R-:W-:Y:S01]  /*3a20*/  FFMA.FTZ R40, R146.reuse, R153, R147.reuse ;  /* 0x0000009992287223 */ /* 0x140fe20000010093 */
[C-C-:B------:R-:W-:Y:S01]  /*3a30*/  FFMA.FTZ R41, R146.reuse, R54, R147.reuse ;  /* 0x0000003692297223 */ /* 0x140fe20000010093 */
[----:B------:R-:W-:Y:S01]  /*3a40*/  FFMA.FTZ R43, R146, R56, R147 ;  /* 0x00000038922b7223 */ /* 0x000fe20000010093 */
[----:B------:R-:W-:Y:S01]  /*3a50*/  FADD.FTZ R44, -R42, R155 ;  /* 0x0000009b2a2c7221 */ /* 0x000fe20000010100 */
[----:B------:R-:W-:Y:S01]  /*3a60*/  SHF.L.U32 R42, R55, 0x10, RZ ;  /* 0x00000010372a7819 */ /* 0x000fe200000006ff */
[----:B------:R-:W-:Y:S01]  /*3a70*/  FADD.FTZ R40, -R40, R151 ;  /* 0x0000009728287221 */ /* 0x000fe20000010100 */
[----:B------:R-:W-:Y:S01]  /*3a80*/  FADD.FTZ R52, -R41, R52 ;  /* 0x0000003429347221 */ /* 0x000fe20000010100 */
[C-C-:B------:R-:W-:Y:S01]  /*3a90*/  FFMA.FTZ R170, R146.reuse, R170, R147.reuse ;  /* 0x000000aa92aa7223 */ /* 0x140fe20000010093 */
[C-C-:B------:R-:W-:Y:S01]  /*3aa0*/  FFMA.FTZ R41, R146.reuse, R140, R147.reuse ;  /* 0x0000008c92297223 */ /* 0x140fe20000010093 */
[----:B------:R-:W-:Y:S01]  /*3ab0*/  FADD.FTZ R50, -R43, R50 ;  /* 0x000000322b327221 */ /* 0x000fe20000010100 */
[C-C-:B------:R-:W-:Y:S01]  /*3ac0*/  FFMA.FTZ R172, R146.reuse, R172, R147.reuse ;  /* 0x000000ac92ac7223 */ /* 0x140fe20000010093 */
[----:B------:R-:W-:Y:S01]  /*3ad0*/  FFMA.FTZ R0, R146, R0, R147 ;  /* 0x0000000092007223 */ /* 0x000fe20000010093 */
[----:B------:R-:W-:Y:S01]  /*3ae0*/  SHF.L.U32 R53, R53, 0x10, RZ ;  /* 0x0000001035357819 */ /* 0x000fe200000006ff */
        /* <DEDUP_REMOVED lines=30> */
.L_x_1065:
        /* <DEDUP_REMOVED lines=19> */
[--C-:B------:R-:W-:Y:S01]  /*3e00*/  FFMA.FTZ R169, R146, R169, R147.reuse ;  /* 0x000000a992a97223 */ /* 0x100fe20000010093 */
[----:B------:R-:W-:Y:S01]  /*3e10*/  SHF.L.U32 R3, R152, 0x10, RZ ;  /* 0x0000001098037819 */ /* 0x000fe200000006ff */
[--C-:B------:R-:W-:Y:S01]  /*3e20*/  FFMA.FTZ R128, R146, R128, R147.reuse ;  /* 0x0000008092807223 */ /* 0x100fe20000010093 */
[----:B0-----:R-:W-:Y:S01]  /*3e30*/  SHF.L.U32 R41, R150, 0x10, RZ ;  /* 0x0000001096297819 */ /* 0x001fe200000006ff */
        /* <DEDUP_REMOVED lines=40> */
.L_x_1072:
        /* <DEDUP_REMOVED lines=41> */
.L_x_1071:
        /* <DEDUP_REMOVED lines=42> */
.L_x_1074:
        /* <DEDUP_REMOVED lines=37> */
.L_x_1070:
        /* <DEDUP_REMOVED lines=39> */
.L_x_1076:
        /* <DEDUP_REMOVED lines=33> */
.L_x_1075:
        /* <DEDUP_REMOVED lines=34> */
.L_x_1077:
        /* <DEDUP_REMOVED lines=28> */
.L_x_1073:
        /* <DEDUP_REMOVED lines=18> */
[----:B0-----:R-:W-:Y:S01]  /*51c0*/  PRMT R2, R39, 0x7632, R2 ;  /* 0x0000763227027816 */ /* 0x001fe20000000002 */
        /* <DEDUP_REMOVED lines=38> */
.L_x_1080:
[----:B0-----:R-:W-:Y:S01]  /*5430*/  PRMT R3, R39, 0x7632, R3 ;  /* 0x0000763227037816 */ /* 0x001fe20000000003 */
        /* <DEDUP_REMOVED lines=41> */
.L_x_1079:
[----:B------:R-:W-:Y:S05]  /*56d0*/  @!P1 BRA `(.L_x_1082) ;  /* 0x0000000000a89947 */ /* 0x000fea0003800000 */
[--C-:B------:R-:W-:Y:S01]  /*56e0*/  FFMA.FTZ R156, R146, R156, R147.reuse ;  /* 0x0000009c929c7223 */ /* 0x100fe20000010093 */
[----:B0-----:R-:W-:Y:S01]  /*56f0*/  SHF.L.U32 R3, R144, 0x10, RZ ;  /* 0x0000001090037819 */ /* 0x001fe200000006ff */
[C-C-:B------:R-:W-:Y:S01]  /*5700*/  FFMA.FTZ R67, R146.reuse, R67, R147.reuse ;  /* 0x0000004392437223 */ /* 0x140fe20000010093 */
[C-C-:B------:R-:W-:Y:S01]  /*5710*/  FFMA.FTZ R149, R146.reuse, R149, R147.reuse ;  /* 0x0000009592957223 */ /* 0x140fe20000010093 */
[C-C-:B------:R-:W-:Y:S01]  /*5720*/  FFMA.FTZ R66, R146.reuse, R66, R147.reuse ;  /* 0x0000004292427223 */ /* 0x140fe20000010093 */
[C-C-:B------:R-:W-:Y:S01]  /*5730*/  FFMA.FTZ R65, R146.reuse, R65, R147.reuse ;  /* 0x0000004192417223 */ /* 0x140fe20000010093 */
[C-C-:B------:R-:W-:Y:S01]  /*5740*/  FFMA.FTZ R159, R146.reuse, R159, R147.reuse ;  /* 0x0000009f929f7223 */ /* 0x140fe20000010093 */
[----:B------:R-:W-:Y:S01]  /*5750*/  FFMA.FTZ R64, R146, R64, R147 ;  /* 0x0000004092407223 */ /* 0x000fe20000010093 */
[----:B------:R-:W-:Y:S01]  /*5760*/  FADD.FTZ R156, -R156, R129 ;  /* 0x000000819c9c7221 */ /* 0x000fe20000010100 */
[C---:B------:R-:W-:Y:S01]  /*5770*/  PRMT R2, R39.reuse, 0x7632, R2 ;  /* 0x0000763227027816 */ /* 0x040fe20000000002 */
        /* <DEDUP_REMOVED lines=15> */
[----:B------:R-:W-:Y:S01]  /*5870*/  FADD.FTZ R132, -R159, R132 ;  /* 0x000000849f847221 */ /* 0x000fe20000010100 */
        /* <DEDUP_REMOVED lines=16> */
.L_x_1082:
[--C-:B------:R-:W-:Y:S01]  /*5980*/  FFMA.FTZ R156, R146, R156, R147.reuse ;  /* 0x0000009c929c7223 */ /* 0x100fe20000010093 */
[----:B0-----:R-:W-:Y:S01]  /*5990*/  SHF.L.U32 R3, R144, 0x10, RZ ;  /* 0x0000001090037819 */ /* 0x001fe200000006ff */
[C-C-:B------:R-:W-:Y:S01]  /*59a0*/  FFMA.FTZ R67, R146.reuse, R67, R147.reuse ;  /* 0x0000004392437223 */ /* 0x140fe20000010093 */
[----:B------:R-:W-:Y:S01]  /*59b0*/  FFMA.FTZ R149, R146, R149, R147 ;  /* 0x0000009592957223 */ /* 0x000fe20000010093 */
[----:B------:R-:W-:Y:S01]  /*59c0*/  FADD.FTZ R156, -R156, R129 ;  /* 0x000000819c9c7221 */ /* 0x000fe20000010100 */
[C-C-:B------:R-:W-:Y:S01]  /*59d0*/  FFMA.FTZ R66, R146.reuse, R66, R147.reuse ;  /* 0x0000004292427223 */ /* 0x140fe20000010093 */
[C-C-:B------:R-:W-:Y:S01]  /*59e0*/  FFMA.FTZ R65, R146.reuse, R65, R147.reuse ;  /* 0x0000004192417223 */ /* 0x140fe20000010093 */
[C-C-:B------:R-:W-:Y:S01]  /*59f0*/  FFMA.FTZ R159, R146.reuse, R159, R147.reuse ;  /* 0x0000009f929f7223 */ /* 0x140fe20000010093 */
[C-C-:B------:R-:W-:Y:S01]  /*5a00*/  FFMA.FTZ R64, R146.reuse, R64, R147.reuse ;  /* 0x0000004092407223 */ /* 0x140fe20000010093 */
[----:B------:R-:W-:Y:S01]  /*5a10*/  PRMT R2, R39, 0x7632, R2 ;  /* 0x0000763227027816 */ /* 0x000fe20000000002 */
        /* <DEDUP_REMOVED lines=28> */
.L_x_1078:
        /* <DEDUP_REMOVED lines=39> */
.L_x_1084:
        /* <DEDUP_REMOVED lines=33> */
.L_x_1083:
        /* <DEDUP_REMOVED lines=34> */
.L_x_1085:
        /* <DEDUP_REMOVED lines=28> */
.L_x_1081:
        /* <DEDUP_REMOVED lines=13> */
.L_x_1058:
        /* <DEDUP_REMOVED lines=46> */
.L_x_1057:
[----:B------:R-:W-:Y:S05]  /*67f0*/  BSYNC B0 ;  /* 0x0000000000007941 */ /* 0x000fea0003800000 */
.L_x_1056:
        /* <DEDUP_REMOVED lines=43> */
[----:B------:R-:W-:-:S03]  /*6ab0*/  FADD.FTZ R25, R44, R25 ;  /* 0x000000192c197221 */ /* 0x000fc60000010000 */
[----:B------:R-:W2:Y:S01]  /*6ac0*/  LDS R32, [R3+0x2200] ;  /* 0x0022000003207984 */ /* 0x000ea20000000800 */
[----:B------:R-:W-:-:S03]  /*6ad0*/  FADD.FTZ R6, RZ, R6 ;  /* 0x00000006ff067221 */ /* 0x000fc60000010000 */
[----:B------:R-:W2:Y:S01]  /*6ae0*/  LDS R37, [R3+0x2400] ;  /* 0x0024000003257984 */ /* 0x000ea20000000800 */
[----:B------:R-:W-:-:S03]  /*6af0*/  FADD.FTZ R6, R6, R29 ;  /* 0x0000001d06067221 */ /* 0x000fc60000010000 */
[----:B------:R-:W2:Y:S04]  /*6b00*/  LDS R34, [R3+0x2600] ;  /* 0x0026000003227984 */ /* 0x000ea80000000800 */
[----:B------:R-:W2:Y:S01]  /*6b10*/  LDS R39, [R3+0x2800] ;  /* 0x0028000003277984 */ /* 0x000ea20000000800 */
[----:B0-----:R-:W-:-:S03]  /*6b20*/  FADD.FTZ R7, RZ, R7 ;  /* 0x00000007ff077221 */ /* 0x001fc60000010000 */
[----:B------:R-:W-:Y:S01]  /*6b30*/  LDS R36, [R3+0x2a00] ;  /* 0x002a000003247984 */ /* 0x000fe20000000800 */
[----:B-1----:R-:W-:-:S03]  /*6b40*/  FADD.FTZ R7, R7, R26 ;  /* 0x0000001a07077221 */ /* 0x002fc60000010000 */
[----:B------:R-:W0:Y:S01]  /*6b50*/  LDS R27, [R3+0x2c00] ;  /* 0x002c0000031b7984 */ /* 0x000e220000000800 */
[----:B----4-:R-:W-:-:S03]  /*6b60*/  FADD.FTZ R2, R2, R31 ;  /* 0x0000001f02027221 */ /* 0x010fc60000010000 */
[----:B------:R-:W1:Y:S01]  /*6b70*/  LDS R24, [R3+0x2e00] ;  /* 0x002e000003187984 */ /* 0x000e620000000800 */
        /* <DEDUP_REMOVED lines=10> */
[----:B------:R-:W-:Y:S04]  /*6c20*/  STS.128 [R0+0x10], R112 ;  /* 0x0000107000007388 */ /* 0x000fe80000000c00 */
[----:B------:R2:W-:Y:S01]  /*6c30*/  STS.128 [R0+0x400], R20 ;  /* 0x0004001400007388 */ /* 0x0005e20000000c00 */
[----:B0-----:R-:W-:-:S03]  /*6c40*/  FADD.FTZ R27, R6, R27 ;  /* 0x0000001b061b7221 */ /* 0x001fc60000010000 */
[----:B------:R-:W-:Y:S01]  /*6c50*/  STS.128 [R0+0x410], R16 ;  /* 0x0004101000007388 */ /* 0x000fe20000000c00 */
[----:B-1----:R-:W-:-:S03]  /*6c60*/  FADD.FTZ R7, R7, R24 ;  /* 0x0000001807077221 */ /* 0x002fc60000010000 */
[----:B------:R-:W-:Y:S04]  /*6c70*/  STS.128 [R0+0x800], R12 ;  /* 0x0008000c00007388 */ /* 0x000fe80000000c00 */
[----:B------:R0:W-:Y:S01]  /*6c80*/  STS.128 [R0+0x810], R8 ;  /* 0x0008100800007388 */ /* 0x0001e20000000c00 */
[----:B------:R-:W-:Y:S08]  /*6c90*/  BAR.SYNC.DEFER_BLOCKING 0x0 ;  /* 0x0000000000007b1d */ /* 0x000ff00000010000 */
[----:B--2---:R-:W1:Y:S01]  /*6ca0*/  LDC R22, c[0x0][0x388] ;  /* 0x0000e200ff167b82 */ /* 0x004e620000000800 */
[----:B0-----:R-:W-:Y:S01]  /*6cb0*/  FADD.FTZ R9, R5, R36 ;  /* 0x0000002405097221 */ /* 0x001fe20000010000 */
[----:B------:R-:W0:Y:S04]  /*6cc0*/  LDS R29, [R3] ;  /* 0x00000000031d7984 */ /* 0x000e280000000800 */
[----:B------:R-:W2:Y:S01]  /*6cd0*/  LDS R26, [R3+0x200] ;  /* 0x00020000031a7984 */ /* 0x000ea20000000800 */
[----:B-1----:R-:W-:-:S03]  /*6ce0*/  IMAD R5, R22, UR4, RZ ;  /* 0x0000000416057c24 */ /* 0x002fc6000f8e02ff */
[----:B------:R-:W1:Y:S02]  /*6cf0*/  LDS R38, [R3+0xc00] ;  /* 0x000c000003267984 */ /* 0x000e640000000800 */
[----:B------:R-:W-:Y:S02]  /*6d00*/  IADD3 R5, P0, PT, R5, R46, RZ ;  /* 0x0000002e05057210 */ /* 0x000fe40007f1e0ff */
[----:B------:R-:W3:Y:S02]  /*6d10*/  LDS R20, [R3+0x400] ;  /* 0x0004000003147984 */ /* 0x000ee40000000800 */
[----:B------:R-:W-:Y:S02]  /*6d20*/  IADD3.X R2, PT, PT, RZ, RZ, RZ, P0, !PT ;  /* 0x000000ffff027210 */ /* 0x000fe400007fe4ff */
[----:B------:R-:W4:Y:S01]  /*6d30*/  LDS R17, [R3+0xe00] ;  /* 0x000e000003117984 */ /* 0x000f220000000800 */
[C---:B------:R-:W-:Y:S02]  /*6d40*/  SHF.L.U32 R4, R5.reuse, 0x2, RZ ;  /* 0x0000000205047819 */ /* 0x040fe400000006ff */
[----:B------:R-:W-:Y:S01]  /*6d50*/  SHF.L.U64.HI R5, R5, 0x2, R2 ;  /* 0x0000000205057819 */ /* 0x000fe20000010202 */
[----:B------:R-:W5:Y:S01]  /*6d60*/  LDS R0, [R3+0x600] ;  /* 0x0006000003007984 */ /* 0x000f620000000800 */
[----:B------:R-:W-:-:S02]  /*6d70*/  IADD3 R2, P0, PT, R4, UR18, RZ ;  /* 0x0000001204027c10 */ /* 0x000fc4000ff1e0ff */
[----:B------:R-:W-:Y:S01]  /*6d80*/  IADD3 R4, P1, PT, R4, UR16, RZ ;  /* 0x0000001004047c10 */ /* 0x000fe2000ff3e0ff */
[----:B------:R-:W5:Y:S04]  /*6d90*/  LDS R11, [R3+0x1000] ;  /* 0x00100000030b7984 */ /* 0x000f680000000800 */
[----:B------:R-:W5:Y:S04]  /*6da0*/  LDS R12, [R3+0x1800] ;  /* 0x00180000030c7984 */ /* 0x000f680000000800 */
[----:B------:R-:W5:Y:S04]  /*6db0*/  LDS R8, [R3+0x800] ;  /* 0x0008000003087984 */ /* 0x000f680000000800 */
[----:B------:R-:W5:Y:S04]  /*6dc0*/  LDS R14, [R3+0x1a00] ;  /* 0x001a0000030e7984 */ /* 0x000f680000000800 */
[----:B------:R-:W5:Y:S01]  /*6dd0*/  LDS R13, [R3+0x1200] ;  /* 0x00120000030d7984 */ /* 0x000f620000000800 */
[----:B0-----:R-:W-:-:S03]  /*6de0*/  FADD.FTZ R29, RZ, R29 ;  /* 0x0000001dff1d7221 */ /* 0x001fc60000010000 */
[----:B------:R-:W0:Y:S01]  /*6df0*/  LDS R10, [R3+0xa00] ;  /* 0x000a0000030a7984 */ /* 0x000e220000000800 */
[----:B--2---:R-:W-:-:S03]  /*6e00*/  FADD.FTZ R26, RZ, R26 ;  /* 0x0000001aff1a7221 */ /* 0x004fc60000010000 */
[----:B------:R-:W2:Y:S01]  /*6e10*/  LDS R16, [R3+0x1c00] ;  /* 0x001c000003107984 */ /* 0x000ea20000000800 */
[----:B-1----:R-:W-:-:S03]  /*6e20*/  FADD.FTZ R29, R29, R38 ;  /* 0x000000261d1d7221 */ /* 0x002fc60000010000 */
[----:B------:R-:W1:Y:S01]  /*6e30*/  LDS R33, [R3+0x2400] ;  /* 0x0024000003217984 */ /* 0x000e620000000800 */
        /* <DEDUP_REMOVED lines=16> */
[----:B0-----:R-:W-:-:S03]  /*6f40*/  FADD.FTZ R10, RZ, R10 ;  /* 0x0000000aff0a7221 */ /* 0x001fc60000010000 */
[----:B------:R-:W0:Y:S01]  /*6f50*/  LDS R43, [R3+0x2c00] ;  /* 0x002c0000032b7984 */ /* 0x000e220000000800 */
[----:B--2---:R-:W-:-:S03]  /*6f60*/  FADD.FTZ R11, R11, R16 ;  /* 0x000000100b0b7221 */ /* 0x004fc60000010000 */
[----:B------:R2:W0:Y:S01]  /*6f70*/  LDS R45, [R3+0x2e00] ;  /* 0x002e0000032d7984 */ /* 0x0004220000000800 */
[----:B-1----:R-:W-:Y:S01]  /*6f80*/  FADD.FTZ R33, R12, R33 ;  /* 0x000000210c217221 */ /* 0x002fe20000010000 */
[----:B---3--:R-:W-:Y:S01]  /*6f90*/  FADD.FTZ R8, R8, R15 ;  /* 0x0000000f08087221 */ /* 0x008fe20000010000 */
[C---:B--2---:R-:W-:Y:S01]  /*6fa0*/  IADD3.X R3, PT, PT, R5.reuse, UR19, RZ, P0, !PT ;  /* 0x0000001305037c10 */ /* 0x044fe200087fe4ff */
[----:B----4-:R-:W-:Y:S01]  /*6fb0*/  FADD.FTZ R35, R14, R35 ;  /* 0x000000230e237221 */ /* 0x010fe20000010000 */
[----:B------:R-:W-:Y:S01]  /*6fc0*/  IADD3.X R5, PT, PT, R5, UR17, RZ, P1, !PT ;  /* 0x0000001105057c10 */ /* 0x000fe20008ffe4ff */
[----:B-----5:R-:W-:Y:S02]  /*6fd0*/  FADD.FTZ R0, R0, R21 ;  /* 0x0000001500007221 */ /* 0x020fe40000010000 */
        /* <DEDUP_REMOVED lines=20> */
.L_x_1061:
        /* <DEDUP_REMOVED lines=8> */
.L_x_1088:
[----:B------:R-:W-:Y:S05]  /*71a0*/  BSYNC B2 ;  /* 0x0000000000027941 */ /* 0x000fea0003800000 */
.L_x_1087:
        /* <DEDUP_REMOVED lines=9> */
.L_x_1089:
[----:B------:R-:W-:Y:S01]  /*7240*/  PRMT R139, R36, 0x7632, R139 ;  /* 0x00007632248b7816 */ /* 0x000fe2000000008b */
[----:B------:R-:W-:Y:S01]  /*7250*/  FADD.FTZ R58, R58, R173 ;  /* 0x000000ad3a3a7221 */ /* 0x000fe20000010000 */
[C---:B------:R-:W-:Y:S02]  /*7260*/  PRMT R141, R38.reuse, 0x7632, R141 ;  /* 0x00007632268d7816 */ /* 0x040fe4000000008d */
[----:B------:R-:W-:Y:S02]  /*7270*/  PRMT R143, R38, 0x7632, R143 ;  /* 0x00007632268f7816 */ /* 0x000fe4000000008f */
[----:B------:R-:W-:Y:S02]  /*7280*/  PRMT R145, R37, 0x7632, R145 ;  /* 0x0000763225917816 */ /* 0x000fe40000000091 */
[----:B------:R-:W-:Y:S02]  /*7290*/  PRMT R150, R34, 0x7632, R150 ;  /* 0x0000763222967816 */ /* 0x000fe40000000096 */
[----:B------:R-:W-:-:S02]  /*72a0*/  PRMT R152, R33, 0x7632, R152 ;  /* 0x0000763221987816 */ /* 0x000fc40000000098 */
[----:B------:R-:W-:Y:S01]  /*72b0*/  PRMT R154, R32, 0x7632, R154 ;  /* 0x00007632209a7816 */ /* 0x000fe2000000009a */
[----:B------:R-:W-:Y:S01]  /*72c0*/  HFMA2 R162, -RZ, RZ, 0, 1.1920928955078125e-07 ;  /* 0x00000002ffa27431 */ /* 0x000fe200000001ff */
[----:B------:R-:W-:Y:S02]  /*72d0*/  MOV R160, R58 ;  /* 0x0000003a00a07202 */ /* 0x000fe40000000f00 */
[----:B------:R-:W-:Y:S02]  /*72e0*/  PRMT R158, R35, 0x7632, R158 ;  /* 0x00007632239e7816 */ /* 0x000fe4000000009e */
[----:B------:R-:W-:Y:S02]  /*72f0*/  PRMT R166, R29, 0x7632, R166 ;  /* 0x000076321da67816 */ /* 0x000fe400000000a6 */
[----:B------:R-:W-:Y:S02]  /*7300*/  PRMT R168, R28, 0x7632, R168 ;  /* 0x000076321ca87816 */ /* 0x000fe400000000a8 */
[----:B------:R-:W-:-:S07]  /*7310*/  MOV R49, R59 ;  /* 0x0000003b00317202 */ /* 0x000fce0000000f00 */
[----:B------:R-:W-:Y:S05]  /*7320*/  WARPSYNC.COLLECTIVE R147, `(.L_x_1090) ;  /* 0x0000000093087348 */ /* 0x000fea0003c00000 */
[----:B------:R0:W1:Y:S02]  /*7330*/  SHFL.BFLY P2, R59, R160, R162, R175 ;  /* 0x0c0000a2a03b7389 */ /* 0x00006400000400af */
[----:B01----:R-:W-:Y:S05]  /*7340*/  ENDCOLLECTIVE ;  /* 0x000000000000791b */ /* 0x003fea0003800000 */
.L_x_1090:
[----:B------:R-:W-:-:S05]  /*7350*/  FADD.FTZ R49, R49, R174 ;  /* 0x000000ae31317221 */ /* 0x000fca0000010000 */
[----:B------:R-:W-:Y:S02]  /*7360*/  MOV R160, R49 ;  /* 0x0000003100a07202 */ /* 0x000fe40000000f00 */
[----:B------:R-:W-:-:S07]  /*7370*/  MOV R51, R59 ;  /* 0x0000003b00337202 */ /* 0x000fce0000000f00 */
[----:B------:R-:W-:Y:S05]  /*7380*/  WARPSYNC.COLLECTIVE R147, `(.L_x_1091) ;  /* 0x0000000093087348 */ /* 0x000fea0003c00000 */
[----:B------:R0:W1:Y:S02]  /*7390*/  SHFL.BFLY P2, R59, R160, R162, R175 ;  /* 0x0c0000a2a03b7389 */ /* 0x00006400000400af */
[----:B01----:R-:W-:Y:S05]  /*73a0*/  ENDCOLLECTIVE ;  /* 0x000000000000791b */ /* 0x003fea0003800000 */
.L_x_1091:
[----:B------:R-:W-:Y:S01]  /*73b0*/  FADD.FTZ R51, R58, R51 ;  /* 0x000000333a337221 */ /* 0x000fe20000010000 */
[----:B------:R-:W-:-:S04]  /*73c0*/  HFMA2 R162, -RZ, RZ, 0, 2.384185791015625e-07 ;  /* 0x00000004ffa27431 */ /* 0x000fc800000001ff */
[----:B------:R-:W-:Y:S02]  /*73d0*/  MOV R160, R51 ;  /* 0x0000003300a07202 */ /* 0x000fe40000000f00 */
[----:B------:R-:W-:-:S07]  /*73e0*/  MOV R144, R59 ;  /* 0x0000003b00907202 */ /* 0x000fce0000000f00 */
[----:B------:R-:W-:Y:S05]  /*73f0*/  WARPSYNC.COLLECTIVE R147, `(.L_x_1092) ;  /* 0x0000000093087348 */ /* 0x000fea0003c00000 */
[----:B------:R0:W1:Y:S02]  /*7400*/  SHFL.BFLY P2, R59, R160, R162, R175 ;  /* 0x0c0000a2a03b7389 */ /* 0x00006400000400af */
[----:B01----:R-:W-:Y:S05]  /*7410*/  ENDCOLLECTIVE ;  /* 0x000000000000791b */ /* 0x003fea0003800000 */
.L_x_1092:
[----:B------:R-:W-:Y:S01]  /*7420*/  FADD.FTZ R144, R49, R144 ;  /* 0x0000009031907221 */ /* 0x000fe20000010000 */
[----:B------:R-:W-:-:S04]  /*7430*/  PRMT R49, R31, 0x7632, R49 ;  /* 0x000076321f317816 */ /* 0x000fc80000000031 */
[----:B------:R-:W-:Y:S02]  /*7440*/  MOV R160, R144 ;  /* 0x0000009000a07202 */ /* 0x000fe40000000f00 */
[----:B------:R-:W-:-:S07]  /*7450*/  MOV R146, R59 ;  /* 0x0000003b00927202 */ /* 0x000fce0000000f00 */
[----:B------:R-:W-:Y:S05]  /*7460*/  WARPSYNC.COLLECTIVE R147, `(.L_x_1093) ;  /* 0x0000000093087348 */ /* 0x000fea0003c00000 */
[----:B------:R0:W1:Y:S02]  /*7470*/  SHFL.BFLY P2, R59, R160, R162, R175 ;  /* 0x0c0000a2a03b7389 */ /* 0x00006400000400af */
[----:B01----:R-:W-:Y:S05]  /*7480*/  ENDCOLLECTIVE ;  /* 0x000000000000791b */ /* 0x003fea0003800000 */
.L_x_1093:
        /* <DEDUP_REMOVED lines=8> */
.L_x_1094:
[----:B------:R-:W-:Y:S01]  /*7510*/  FADD.FTZ R53, R144, R53 ;  /* 0x0000003590357221 */ /* 0x000fe20000010000 */
[----:B------:R-:W-:-:S04]  /*7520*/  PRMT R144, R37, 0x7632, R144 ;  /* 0x0000763225907816 */ /* 0x000fc80000000090 */
[----:B------:R-:W-:Y:S02]  /*7530*/  MOV R160, R53 ;  /* 0x0000003500a07202 */ /* 0x000fe40000000f00 */
[----:B------:R-:W-:-:S07]  /*7540*/  MOV R55, R59 ;  /* 0x0000003b00377202 */ /* 0x000fce0000000f00 */
[----:B------:R-:W-:Y:S05]  /*7550*/  WARPSYNC.COLLECTIVE R147, `(.L_x_1095) ;  /* 0x0000000093087348 */ /* 0x000fea0003c00000 */
[----:B------:R0:W1:Y:S02]  /*7560*/  SHFL.BFLY P2, R59, R160, R162, R175 ;  /* 0x0c0000a2a03b7389 */ /* 0x00006400000400af */
[----:B01----:R-:W-:Y:S05]  /*7570*/  ENDCOLLECTIVE ;  /* 0x000000000000791b */ /* 0x003fea0003800000 */
.L_x_1095:
        /* <DEDUP_REMOVED lines=8> */
.L_x_1096:
        /* <DEDUP_REMOVED lines=8> */
.L_x_1097:
[----:B------:R-:W-:Y:S02]  /*7680*/  PRMT R160, R31, 0x7632, R160 ;  /* 0x000076321fa07816 */ /* 0x000fe400000000a0 */
[----:B------:R-:W-:Y:S01]  /*7690*/  PRMT R162, R30, 0x7632, R162 ;  /* 0x000076321ea27816 */ /* 0x000fe200000000a2 */
[----:B------:R-:W-:Y:S06]  /*76a0*/  BRA `(.L_x_1098) ;  /* 0xffffffb0007c7947 */ /* 0x000fec000383ffff */
.L_x_1099:
        /* <DEDUP_REMOVED lines=13> */
.L_x_4949:


//--------------------- .text._ZN10layer_norm31ln_parallel_residual_bwd_kernelINS_13Kernel_traitsIf13__nv_bfloat16S2_S2_fjLj768ELj1ELj4ELj1ELj16ENS_18Kernel_traits_baseILj768EfS2_S2_S2_fjLj128EEEEELb1ELb0ELb0EEEvNS_9BwdParamsE --------------------------
	.section	.text._ZN10layer_norm31ln_parallel_residual_bwd_kernelINS_13Kernel_traitsIf13__nv_bfloat16S2_S2_fjLj768ELj1ELj4ELj1ELj16ENS_18Kernel_traits_baseILj768EfS2_S2_S2_fjLj128EEEEELb1ELb0ELb0EEEvNS_9BwdParamsE,"ax",@progbits
	.align	128
        .global         _ZN10layer_norm31ln_parallel_residual_bwd_kernelINS_13Kernel_traitsIf13__nv_bfloat16S2_S2_fjLj768ELj1ELj4ELj1ELj16ENS_18Kernel_traits_baseILj768EfS2_S2_S2_fjLj128EEEEELb1ELb0ELb0EEEvNS_9BwdParamsE
        .type           _ZN10layer_norm31ln_parallel_residual_bwd_kernelINS_13Kernel_traitsIf13__nv_bfloat16S2_S2_fjLj768ELj1ELj4ELj1ELj16ENS_18Kernel_traits_baseILj768EfS2_S2_S2_fjLj128EEEEELb1ELb0ELb0EEEvNS_9BwdParamsE,@function
        .size           _ZN10layer_norm31ln_parallel_residual_bwd_kernelINS_13Kernel_traitsIf13__nv_bfloat16S2_S2_fjLj768ELj1ELj4ELj1ELj16ENS_18Kernel_traits_baseILj768EfS2_S2_S2_fjLj128EEEEELb1ELb0ELb0EEEvNS_9BwdParamsE,(.L_x_4950 - _ZN10layer_norm31ln_parallel_residual_bwd_kernelINS_13Kernel_traitsIf13__nv_bfloat16S2_S2_fjLj768ELj1ELj4ELj1ELj16ENS_18Kernel_traits_baseILj768EfS2_S2_S2_fjLj128EEEEELb1ELb0ELb0EEEvNS_9BwdParamsE)
        .other          _ZN10layer_norm31ln_parallel_residual_bwd_kernelINS_13Kernel_traitsIf13__nv_bfloat16S2_S2_fjLj768ELj1ELj4ELj1ELj16ENS_18Kernel_traits_baseILj768EfS2_S2_S2_fjLj128EEEEELb1ELb0ELb0EEEvNS_9BwdParamsE,@"STO_CUDA_ENTRY STV_DEFAULT"
_ZN10layer_norm31ln_parallel_residual_bwd_kernelINS_13Kernel_traitsIf13__nv_bfloat16S2_S2_fjLj768ELj1ELj4ELj1ELj16ENS_18Kernel_traits_baseILj768EfS2_S2_S2_fjLj128EEEEELb1ELb0ELb0EEEvNS_9BwdParamsE:
.text._ZN10layer_norm31ln_parallel_residual_bwd_kernelINS_13Kernel_traitsIf13__nv_bfloat16S2_S2_fjLj768ELj1ELj4ELj1ELj16ENS_18Kernel_traits_baseILj768EfS2_S2_S2_fjLj128EEEEELb1ELb0ELb0EEEvNS_9BwdParamsE:
        /* <DEDUP_REMOVED lines=25> */
[----:B------:R-:W1:Y:S01]  /*0190*/  LDC.64 R6, c[0x0][0x3d0] ;  /* 0x0000f400ff067b82 */ /* 0x000e620000000a00 */
        /* <DEDUP_REMOVED lines=11> */
[C---:B------:R-:W-:Y:S01]  /*0250*/  @P1 IMAD.WIDE.U32 R6, R21.reuse, 0x20, R14 ;  /* 0x0000002015061825 */ /* 0x040fe200078e000e */
[----:B------:R2:W5:Y:S03]  /*0260*/  @P2 LDG.E.128 R68, desc[UR8][R4.64+0x10] ;  /* 0x0000100804442981 */ /* 0x000566000c1e1d00 */
[----:B0-----:R-:W-:Y:S01]  /*0270*/  @P1 IMAD.WIDE.U32 R8, R21, 0x20, R16 ;  /* 0x0000002015081825 */ /* 0x001fe200078e0010 */
        /* <DEDUP_REMOVED lines=113> */
.L_x_1138:
[----:B0-----:R-:W0:Y:S02]  /*0990*/  LDC.64 R184, c[0x0][0x3c0] ;  /* 0x0000f000ffb87b82 */ /* 0x001e240000000a00 */
        /* <DEDUP_REMOVED lines=8> */
[----:B------:R-:W-:Y:S01]  /*0a20*/  ISETP.GE.U32.AND P4, PT, R196, 0x40, PT ;  /* 0x00000040c400780c */ /* 0x000fe20003f86070 */
        /* <DEDUP_REMOVED lines=19> */
[----:B0-----:R-:W-:-:S06]  /*0b60*/  IMAD.WIDE.U32 R236, R16, 0x8, R14 ;  /* 0x0000000810ec7825 */ /* 0x001fcc00078e000e */
[----:B------:R-:W5:Y:S01]  /*0b70*/  LDG.E.64 R236, desc[UR8][R236.64] ;  /* 0x00000008ecec7981 */ /* 0x000f62000c1e1b00 */
[----:B------:R-:W-:Y:S02]  /*0b80*/  ISETP.NE.U32.AND P1, PT, RZ, UR10, PT ;  /* 0x0000000aff007c0c */ /* 0x000fe4000bf25070 */
[----:B------:R-:W-:Y:S02]  /*0b90*/  ISETP.NE.U32.AND P0, PT, RZ, UR24, PT ;  /* 0x00000018ff007c0c */ /* 0x000fe4000bf05070 */
[----:B------:R-:W-:Y:S02]  /*0ba0*/  ISETP.NE.AND.EX P1, PT, RZ, UR11, PT, P1 ;  /* 0x0000000bff007c0c */ /* 0x000fe4000bf25310 */
[----:B------:R-:W-:-:S11]  /*0bb0*/  ISETP.NE.AND.EX P0, PT, RZ, UR25, PT, P0 ;  /* 0x00000019ff007c0c */ /* 0x000fd6000bf05300 */
[----:B------:R-:W0:Y:S08]  /*0bc0*/  @P1 LDC.64 R12, c[0x0][0x3b8] ;  /* 0x0000ee00ff0c1b82 */ /* 0x000e300000000a00 */
[----:B------:R-:W1:Y:S01]  /*0bd0*/  @P0 LDC.64 R198, c[0x0][0x438] ;  /* 0x00010e00ffc60b82 */ /* 0x000e620000000a00 */
[----:B0-----:R-:W-:-:S05]  /*0be0*/  @P1 IMAD.WIDE.U32 R12, R16, 0x8, R12 ;  /* 0x00000008100c1825 */ /* 0x001fca00078e000c */
[----:B------:R0:W5:Y:S01]  /*0bf0*/  @P1 LDG.E.64 R246, desc[UR8][R12.64] ;  /* 0x000000080cf61981 */ /* 0x000162000c1e1b00 */
[----:B-1----:R-:W-:-:S05]  /*0c00*/  @P0 IMAD.WIDE.U32 R198, R16, 0x10, R198 ;  /* 0x0000001010c60825 */ /* 0x002fca00078e00c6 */
[----:B------:R1:W5:Y:S01]  /*0c10*/  @P0 LDG.E.128 R172, desc[UR8][R198.64] ;  /* 0x00000008c6ac0981 */ /* 0x000362000c1e1d00 */
[----:B------:R-:W-:Y:S02]  /*0c20*/  VIADD R238, R16, 0x20 ;  /* 0x0000002010ee7836 */ /* 0x000fe40000000000 */
[----:B---3--:R-:W-:-:S04]  /*0c30*/  IMAD.U32 R8, R184, 0x10000, RZ ;  /* 0x00010000b8087824 */ /* 0x008fc800078e00ff */
[----:B------:R-:W-:Y:S01]  /*0c40*/  FADD.FTZ R3, -R231, R8 ;  /* 0x00000008e7037221 */ /* 0x000fe20000010100 */
[----:B----4-:R-:W-:-:S03]  /*0c50*/  SHF.L.U32 R215, R188, 0x10, RZ ;  /* 0x00000010bcd77819 */ /* 0x010fc600000006ff */
[----:B-----5:R-:W-:Y:S01]  /*0c60*/  FMUL.FTZ R3, R202, R3 ;  /* 0x00000003ca037220 */ /* 0x020fe20000410000 */
[----:B------:R-:W-:Y:S01]  /*0c70*/  SHF.L.U32 R8, R185, 0x10, RZ ;  /* 0x00000010b9087819 */ /* 0x000fe200000006ff */
[----:B------:R-:W-:Y:S01]  /*0c80*/  FMUL.FTZ R17, R64, R215 ;  /* 0x000000d740117220 */ /* 0x000fe20000410000 */
[----:B--2---:R-:W-:-:S04]  /*0c90*/  IMAD.U32 R15, R192, 0x10000, RZ ;  /* 0x00010000c00f7824 */ /* 0x004fc800078e00ff */
[----:B------:R-:W-:Y:S01]  /*0ca0*/  FADD.FTZ R120, R120, R15 ;  /* 0x0000000f78787221 */ /* 0x000fe20000010000 */
[-C--:B------:R-:W-:Y:S01]  /*0cb0*/  FFMA.FTZ R14, R56, R15.reuse, R17 ;  /* 0x0000000f380e7223 */ /* 0x080fe20000010011 */
[----:B------:R-:W-:Y:S01]  /*0cc0*/  FFMA.FTZ R104, R3, R15, R104 ;  /* 0x0000000f03687223 */ /* 0x000fe20000010068 */
[----:B------:R-:W-:Y:S02]  /*0cd0*/  IMAD.U32 R15, R189, 0x10000, RZ ;  /* 0x00010000bd0f7824 */ /* 0x000fe400078e00ff */
[----:B------:R-:W-:Y:S01]  /*0ce0*/  FADD.FTZ R17, -R231, R8 ;  /* 0x00000008e7117221 */ /* 0x000fe20000010100 */
[----:B0-----:R-:W-:Y:S01]  /*0cf0*/  SHF.L.U32 R13, R193, 0x10, RZ ;  /* 0x00000010c10d7819 */ /* 0x001fe200000006ff */
[----:B-1----:R-:W-:Y:S02]  /*0d00*/  FMUL.FTZ R199, R66, R15 ;  /* 0x0000000f42c77220 */ /* 0x002fe40000410000 */
[----:B------:R-:W-:Y:S01]  /*0d10*/  FMUL.FTZ R17, R202, R17 ;  /* 0x00000011ca117220 */ /* 0x000fe20000410000 */
[----:B------:R-:W-:-:S02]  /*0d20*/  IMAD.U32 R8, R186, 0x10000, RZ ;  /* 0x00010000ba087824 */ /* 0x000fc400078e00ff */
[----:B------:R-:W-:Y:S01]  /*0d30*/  FADD.FTZ R154, R154, R15 ;  /* 0x0000000f9a9a7221 */ /* 0x000fe20000010000 */
[----:B------:R-:W-:Y:S01]  /*0d40*/  FFMA.FTZ R12, R58, R13, R199 ;  /* 0x0000000d3a0c7223 */ /* 0x000fe200000100c7 */
[----:B------:R-:W-:Y:S01]  /*0d50*/  FFMA.FTZ R138, R17, R15, R138 ;  /* 0x0000000f118a7223 */ /* 0x000fe2000001008a */
[----:B------:R-:W-:Y:S01]  /*0d60*/  SHF.L.U32 R199, R190, 0x10, RZ ;  /* 0x00000010bec77819 */ /* 0x000fe200000006ff */
[----:B------:R-:W-:Y:S01]  /*0d70*/  FADD.FTZ R15, -R231, R8 ;  /* 0x00000008e70f7221 */ /* 0x000fe20000010100 */
[----:B------:R-:W-:Y:S01]  /*0d80*/  FADD.FTZ R152, R152, R215 ;  /* 0x000000d798987221 */ /* 0x000fe20000010000 */
[----:B------:R-:W-:Y:S01]  /*0d90*/  FFMA.FTZ R136, R3, R215, R136 ;  /* 0x000000d703887223 */ /* 0x000fe20000010088 */
[----:B------:R-:W-:Y:S01]  /*0da0*/  FADD.FTZ R122, R122, R13 ;  /* 0x0000000d7a7a7221 */ /* 0x000fe20000010000 */
[----:B------:R-:W-:Y:S01]  /*0db0*/  FFMA.FTZ R106, R17, R13, R106 ;  /* 0x0000000d116a7223 */ /* 0x000fe2000001006a */
[----:B------:R-:W-:Y:S02]  /*0dc0*/  IMAD.U32 R13, R194, 0x10000, RZ ;  /* 0x00010000c20d7824 */ /* 0x000fe400078e00ff */
[----:B------:R-:W-:Y:S01]  /*0dd0*/  FMUL.FTZ R15, R202, R15 ;  /* 0x0000000fca0f7220 */ /* 0x000fe20000410000 */
[----:B------:R-:W-:Y:S01]  /*0de0*/  FMUL.FTZ R215, R68, R199 ;  /* 0x000000c744d77220 */ /* 0x000fe20000410000 */
[----:B------:R-:W-:Y:S01]  /*0df0*/  SHF.L.U32 R8, R187, 0x10, RZ ;  /* 0x00000010bb087819 */ /* 0x000fe200000006ff */
[----:B------:R-:W-:Y:S01]  /*0e00*/  FADD.FTZ R124, R124, R13 ;  /* 0x0000000d7c7c7221 */ /* 0x000fe20000010000 */
[-C--:B------:R-:W-:Y:S01]  /*0e10*/  FFMA.FTZ R108, R15, R13.reuse, R108 ;  /* 0x0000000d0f6c7223 */ /* 0x080fe2000001006c */
[----:B------:R-:W-:Y:S01]  /*0e20*/  FFMA.FTZ R10, R60, R13, R215 ;  /* 0x0000000d3c0a7223 */ /* 0x000fe200000100d7 */
[----:B------:R-:W-:-:S02]  /*0e30*/  IMAD.U32 R215, R191, 0x10000, RZ ;  /* 0x00010000bfd77824 */ /* 0x000fc400078e00ff */
[----:B------:R-:W-:Y:S01]  /*0e40*/  FADD.FTZ R13, -R231, R8 ;  /* 0x00000008e70d7221 */ /* 0x000fe20000010100 */
[----:B------:R-:W-:Y:S01]  /*0e50*/  PRMT R184, R184, 0x7632, R184 ;  /* 0x00007632b8b87816 */ /* 0x000fe200000000b8 */
[----:B------:R-:W-:Y:S01]  /*0e60*/  FADD.FTZ R156, R156, R199 ;  /* 0x000000c79c9c7221 */ /* 0x000fe20000010000 */
[----:B------:R-:W-:Y:S01]  /*0e70*/  PRMT R188, R188, 0x7632, R188 ;  /* 0x00007632bcbc7816 */ /* 0x000fe200000000bc */
[----:B------:R-:W-:Y:S01]  /*0e80*/  FFMA.FTZ R140, R15, R199, R140 ;  /* 0x000000c70f8c7223 */ /* 0x000fe2000001008c */
[----:B------:R-:W-:Y:S01]  /*0e90*/  SHF.L.U32 R199, R195, 0x10, RZ ;  /* 0x00000010c3c77819 */ /* 0x000fe200000006ff */
[----:B------:R-:W-:Y:S01]  /*0ea0*/  FMUL.FTZ R13, R202, R13 ;  /* 0x0000000dca0d7220 */ /* 0x000fe20000410000 */
[----:B------:R-:W-:Y:S01]  /*0eb0*/  FMUL.FTZ R221, R70, R215 ;  /* 0x000000d746dd7220 */ /* 0x000fe20000410000 */
[----:B------:R-:W-:Y:S01]  /*0ec0*/  IMAD.U32 R184, R184, 0x10000, RZ ;  /* 0x00010000b8b87824 */ /* 0x000fe200078e00ff */
[----:B------:R-:W-:Y:S02]  /*0ed0*/  PRMT R192, R192, 0x7632, R192 ;  /* 0x00007632c0c07816 */ /* 0x000fe400000000c0 */
[----:B------:R-:W-:Y:S01]  /*0ee0*/  SHF.L.U32 R188, R188, 0x10, RZ ;  /* 0x00000010bcbc7819 */ /* 0x000fe200000006ff */
[----:B------:R-:W-:Y:S01]  /*0ef0*/  FADD.FTZ R126, R126, R199 ;  /* 0x000000c77e7e7221 */ /* 0x000fe20000010000 */
[-C--:B------:R-:W-:Y:S01]  /*0f00*/  FFMA.FTZ R110, R13, R199.reuse, R110 ;  /* 0x000000c70d6e7223 */ /* 0x080fe2000001006e */
[----:B------:R-:W-:Y:S01]  /*0f10*/  FFMA.FTZ R8, R62, R199, R221 ;  /* 0x000000c73e087223 */ /* 0x000fe200000100dd */
[----:B------:R-:W-:Y:S01]  /*0f20*/  FADD.FTZ R199, -R231, R184 ;  /* 0x000000b8e7c77221 */ /* 0x000fe20000010100 */
[----:B------:R-:W-:-:S02]  /*0f30*/  IMAD.U32 R192, R192, 0x10000, RZ ;  /* 0x00010000c0c07824 */ /* 0x000fc400078e00ff */
[----:B------:R-:W-:Y:S01]  /*0f40*/  FMUL.FTZ R184, R65, R188 ;  /* 0x000000bc41b87220 */ /* 0x000fe20000410000 */
[----:B------:R-:W-:Y:S01]  /*0f50*/  PRMT R185, R185, 0x7632, R185 ;  /* 0x00007632b9b97816 */ /* 0x000fe200000000b9 */
[----:B------:R-:W-:Y:S01]  /*0f60*/  FMUL.FTZ R198, R202, R199 ;  /* 0x000000c7cac67220 */ /* 0x000fe20000410000 */
[----:B------:R-:W-:Y:S01]  /*0f70*/  PRMT R189, R189, 0x7632, R189 ;  /* 0x00007632bdbd7816 */ /* 0x000fe200000000bd */
[----:B------:R-:W-:Y:S01]  /*0f80*/  FFMA.FTZ R199, R57, R192, R184 ;  /* 0x000000c039c77223 */ /* 0x000fe200000100b8 */
[----:B------:R-:W-:Y:S01]  /*0f90*/  SHF.L.U32 R184, R185, 0x10, RZ ;  /* 0x00000010b9b87819 */ /* 0x000fe200000006ff */
[----:B------:R-:W-:Y:S01]  /*0fa0*/  FADD.FTZ R153, R153, R188 ;  /* 0x000000bc99997221 */ /* 0x000fe20000010000 */
[----:B------:R-:W-:Y:S01]  /*0fb0*/  FFMA.FTZ R137, R198, R188, R137 ;  /* 0x000000bcc6897223 */ /* 0x000fe20000010089 */
[----:B------:R-:W-:Y:S01]  /*0fc0*/  PRMT R193, R193, 0x7632, R193 ;  /* 0x00007632c1c17816 */ /* 0x000fe200000000c1 */
[----:B------:R-:W-:Y:S02]  /*0fd0*/  IMAD.U32 R188, R189, 0x10000, RZ ;  /* 0x00010000bdbc7824 */ /* 0x000fe400078e00ff */
[----:B------:R-:W-:Y:S01]  /*0fe0*/  FADD.FTZ R185, -R231, R184 ;  /* 0x000000b8e7b97221 */ /* 0x000fe20000010100 */
[----:B------:R-:W-:-:S02]  /*0ff0*/  PRMT R187, R186, 0x7632, R187 ;  /* 0x00007632babb7816 */ /* 0x000fc400000000bb */
[----:B------:R-:W-:Y:S01]  /*1000*/  SHF.L.U32 R184, R193, 0x10, RZ ;  /* 0x00000010c1b87819 */ /* 0x000fe200000006ff */
[----:B------:R-:W-:Y:S01]  /*1010*/  FMUL.FTZ R216, R202, R185 ;  /* 0x000000b9cad87220 */ /* 0x000fe20000410000 */
[----:B------:R-:W-:Y:S01]  /*1020*/  FMUL.FTZ R186, R67, R188 ;  /* 0x000000bc43ba7220 */ /* 0x000fe20000410000 */
[----:B------:R-:W-:Y:S01]  /*1030*/  PRMT R190, R190, 0x7632, R190 ;  /* 0x00007632bebe7816 */ /* 0x000fe200000000be */
[----:B------:R-:W-:Y:S01]  /*1040*/  FADD.FTZ R158, R158, R215 ;  /* 0x000000d79e9e7221 */ /* 0x000fe20000010000 */
[----:B------:R-:W-:Y:S01]  /*1050*/  FFMA.FTZ R142, R13, R215, R142 ;  /* 0x000000d70d8e7223 */ /* 0x000fe2000001008e */
[----:B------:R-:W-:Y:S01]  /*1060*/  FADD.FTZ R123, R123, R184 ;  /* 0x000000b87b7b7221 */ /* 0x000fe20000010000 */
[-C--:B------:R-:W-:Y:S01]  /*1070*/  FFMA.FTZ R107, R216, R184.reuse, R107 ;  /* 0x000000b8d86b7223 */ /* 0x080fe2000001006b */
[----:B------:R-:W-:Y:S01]  /*1080*/  FFMA.FTZ R215, R59, R184, R186 ;  /* 0x000000b83bd77223 */ /* 0x000fe200000100ba */
[----:B------:R-:W-:Y:S01]  /*1090*/  IMAD.U32 R184, R187, 0x10000, RZ ;  /* 0x00010000bbb87824 */ /* 0x000fe200078e00ff */
[----:B------:R-:W-:-:S02]  /*10a0*/  PRMT R194, R194, 0x7632, R194 ;  /* 0x00007632c2c27816 */ /* 0x000fc400000000c2 */
[----:B------:R-:W-:Y:S01]  /*10b0*/  SHF.L.U32 R190, R190, 0x10, RZ ;  /* 0x00000010bebe7819 */ /* 0x000fe200000006ff */
[----:B------:R-:W-:Y:S02]  /*10c0*/  FADD.FTZ R185, -R231, R184 ;  /* 0x000000b8e7b97221 */ /* 0x000fe40000010100 */
[----:B------:R-:W-:Y:S02]  /*10d0*/  IMAD.U32 R194, R194, 0x10000, RZ ;  /* 0x00010000c2c27824 */ /* 0x000fe400078e00ff */
[----:B------:R-:W-:Y:S01]  /*10e0*/  FMUL.FTZ R184, R69, R190 ;  /* 0x000000be45b87220 */ /* 0x000fe20000410000 */
[----:B------:R-:W-:-:S03]  /*10f0*/  FMUL.FTZ R222, R202, R185 ;  /* 0x000000b9cade7220 */ /* 0x000fc60000410000 */
[----:B------:R-:W-:Y:S01]  /*1100*/  FFMA.FTZ R221, R61, R194, R184 ;  /* 0x000000c23ddd7223 */ /* 0x000fe200000100b8 */
[----:B------:R-:W-:Y:S01]  /*1110*/  FADD.FTZ R184, RZ, R14 ;  /* 0x0000000effb87221 */ /* 0x000fe20000010000 */
[--C-:B------:R-:W-:Y:S01]  /*1120*/  FADD.FTZ R155, R155, R188.reuse ;  /* 0x000000bc9b9b7221 */ /* 0x100fe20000010000 */
[----:B------:R-:W-:Y:S01]  /*1130*/  FFMA.FTZ R139, R216, R188, R139 ;  /* 0x000000bcd88b7223 */ /* 0x000fe2000001008b */
[----:B------:R-:W-:Y:S01]  /*1140*/  FFMA.FTZ R185, R3, R14, RZ ;  /* 0x0000000e03b97223 */ /* 0x000fe200000100ff */
[----:B------:R-:W-:Y:S01]  /*1150*/  PRMT R188, R187, 0x7632, R188 ;  /* 0x00007632bbbc7816 */ /* 0x000fe200000000bc */
[----:B------:R-:W-:Y:S02]  /*1160*/  FADD.FTZ R187, R184, R199 ;  /* 0x000000c7b8bb7221 */ /* 0x000fe40000010000 */
[----:B------:R-:W-:Y:S02]  /*1170*/  FFMA.FTZ R184, R198, R199, R185 ;  /* 0x000000c7c6b87223 */ /* 0x000fe400000100b9 */
[----:B------:R-:W-:-:S02]  /*1180*/  FADD.FTZ R186, R187, R12 ;  /* 0x0000000cbbba7221 */ /* 0x000fc40000010000 */
[----:B------:R-:W-:Y:S01]  /*1190*/  FFMA.FTZ R185, R17, R12, R184 ;  /* 0x0000000c11b97223 */ /* 0x000fe200000100b8 */
[----:B------:R-:W-:Y:S01]  /*11a0*/  PRMT R191, R191, 0x7632, R191 ;  /* 0x00007632bfbf7816 */ /* 0x000fe200000000bf */
[----:B------:R-:W-:Y:S01]  /*11b0*/  FADD.FTZ R187, R186, R215 ;  /* 0x000000d7babb7221 */ /* 0x000fe20000010000 */
[----:B------:R-:W-:Y:S01]  /*11c0*/  FADD.FTZ R121, R121, R192 ;  /* 0x000000c079797221 */ /* 0x000fe20000010000 */
[----:B------:R-:W-:Y:S01]  /*11d0*/  FFMA.FTZ R184, R216, R215, R185 ;  /* 0x000000d7d8b87223 */ /* 0x000fe200000100b9 */
[----:B------:R-:W-:Y:S01]  /*11e0*/  FFMA.FTZ R105, R198, R192, R105 ;  /* 0x000000c0c6697223 */ /* 0x000fe20000010069 */
[----:B------:R-:W-:Y:S01]  /*11f0*/  PRMT R195, R195, 0x7632, R195 ;  /* 0x00007632c3c37816 */ /* 0x000fe200000000c3 */
[----:B------:R-:W-:Y:S01]  /*1200*/  FADD.FTZ R186, R187, R10 ;  /* 0x0000000abbba7221 */ /* 0x000fe20000010000 */
[----:B------:R-:W-:Y:S01]  /*1210*/  SHF.L.U32 R192, R191, 0x10, RZ ;  /* 0x00000010bfc07819 */ /* 0x000fe200000006ff */
[----:B------:R-:W-:Y:S01]  /*1220*/  FFMA.FTZ R185, R15, R10, R184 ;  /* 0x0000000a0fb97223 */ /* 0x000fe200000100b8 */
[----:B------:R-:W-:Y:S01]  /*1230*/  SHF.L.U32 R188, R188, 0x10, RZ ;  /* 0x00000010bcbc7819 */ /* 0x000fe200000006ff */
[----:B------:R-:W-:Y:S01]  /*1240*/  FADD.FTZ R157, R157, R190 ;  /* 0x000000be9d9d7221 */ /* 0x000fe20000010000 */
[----:B------:R-:W-:Y:S01]  /*1250*/  FFMA.FTZ R141, R222, R190, R141 ;  /* 0x000000bede8d7223 */ /* 0x000fe2000001008d */
[----:B------:R-:W-:Y:S01]  /*1260*/  FADD.FTZ R187, R186, R221 ;  /* 0x000000ddbabb7221 */ /* 0x000fe20000010000 */
[----:B------:R-:W-:-:S02]  /*1270*/  IMAD.U32 R190, R195, 0x10000, RZ ;  /* 0x00010000c3be7824 */ /* 0x000fc400078e00ff */
[----:B------:R-:W-:Y:S01]  /*1280*/  FMUL.FTZ R186, R71, R192 ;  /* 0x000000c047ba7220 */ /* 0x000fe20000410000 */
[----:B------:R-:W-:Y:S01]  /*1290*/  FADD.FTZ R189, -R231, R188 ;  /* 0x000000bce7bd7221 */ /* 0x000fe20000010100 */
[----:B------:R-:W-:Y:S02]  /*12a0*/  FFMA.FTZ R184, R222, R221, R185 ;  /* 0x000000dddeb87223 */ /* 0x000fe400000100b9 */
        /* <DEDUP_REMOVED lines=12> */
.L_x_1102:
[----:B------:R-:W-:Y:S05]  /*1370*/  BSYNC.RECONVERGENT B0 ;  /* 0x0000000000007941 */ /* 0x000fea0003800200 */
.L_x_1101:
[----:B------:R-:W-:Y:S04]  /*1380*/  BSSY.RECONVERGENT B0, `(.L_x_1103) ;  /* 0x000008d000007945 */ /* 0x000fe80003800200 */
[----:B------:R-:W-:Y:S05]  /*1390*/  @!P4 BRA `(.L_x_1104) ;  /* 0x00000008002cc947 */ /* 0x000fea0003800000 */
        /* <DEDUP_REMOVED lines=22> */
[----:B------:R-:W-:Y:S02]  /*1500*/  IADD3 R238, PT, PT, R238, 0x20, RZ ;  /* 0x00000020eeee7810 */ /* 0x000fe40007ffe0ff */
[----:B---3--:R-:W-:-:S05]  /*1510*/  SHF.L.U32 R0, R184, 0x10, RZ ;  /* 0x00000010b8007819 */ /* 0x008fca00000006ff */
[----:B------:R-:W-:Y:S01]  /*1520*/  FADD.FTZ R11, -R231, R0 ;  /* 0x00000000e70b7221 */ /* 0x000fe20000010100 */
[----:B----4-:R-:W-:-:S03]  /*1530*/  IMAD.U32 R9, R188, 0x10000, RZ ;  /* 0x00010000bc097824 */ /* 0x010fc600078e00ff */
[----:B-----5:R-:W-:Y:S01]  /*1540*/  FMUL.FTZ R11, R202, R11 ;  /* 0x0000000bca0b7220 */ /* 0x020fe20000410000 */
[----:B------:R-:W-:Y:S02]  /*1550*/  IMAD.U32 R0, R185, 0x10000, RZ ;  /* 0x00010000b9007824 */ /* 0x000fe400078e00ff */
[-C--:B------:R-:W-:Y:S01]  /*1560*/  FMUL.FTZ R211, R80, R9.reuse ;  /* 0x0000000950d37220 */ /* 0x080fe20000410000 */
[----:B--2---:R-:W-:Y:S01]  /*1570*/  SHF.L.U32 R7, R192, 0x10, RZ ;  /* 0x00000010c0077819 */ /* 0x004fe200000006ff */
[----:B------:R-:W-:Y:S01]  /*1580*/  FADD.FTZ R40, R40, R9 ;  /* 0x0000000928287221 */ /* 0x000fe20000010000 */
[----:B------:R-:W-:Y:S01]  /*1590*/  FFMA.FTZ R36, R11, R9, R36 ;  /* 0x000000090b247223 */ /* 0x000fe20000010024 */
[----:B------:R-:W-:Y:S02]  /*15a0*/  FADD.FTZ R9, -R231, R0 ;  /* 0x00000000e7097221 */ /* 0x000fe40000010100 */
[----:B------:R-:W-:Y:S01]  /*15b0*/  FADD.FTZ R48, R48, R7 ;  /* 0x0000000730307221 */ /* 0x000fe20000010000 */
[-C--:B------:R-:W-:Y:S01]  /*15c0*/  FFMA.FTZ R44, R11, R7.reuse, R44 ;  /* 0x000000070b2c7223 */ /* 0x080fe2000001002c */
[----:B------:R-:W-:Y:S01]  /*15d0*/  FFMA.FTZ R6, R72, R7, R211 ;  /* 0x0000000748067223 */ /* 0x000fe200000100d3 */
[----:B------:R-:W-:Y:S01]  /*15e0*/  SHF.L.U32 R7, R189, 0x10, RZ ;  /* 0x00000010bd077819 */ /* 0x000fe200000006ff */
[----:B0-----:R-:W-:-:S02]  /*15f0*/  IMAD.U32 R5, R193, 0x10000, RZ ;  /* 0x00010000c1057824 */ /* 0x001fc400078e00ff */
[----:B------:R-:W-:Y:S01]  /*1600*/  FMUL.FTZ R9, R202, R9 ;  /* 0x00000009ca097220 */ /* 0x000fe20000410000 */
[----:B------:R-:W-:Y:S01]  /*1610*/  SHF.L.U32 R0, R186, 0x10, RZ ;  /* 0x00000010ba007819 */ /* 0x000fe200000006ff */
[-C--:B-1----:R-:W-:Y:S01]  /*1620*/  FMUL.FTZ R201, R82, R7.reuse ;  /* 0x0000000752c97220 */ /* 0x082fe20000410000 */
[----:B------:R-:W-:Y:S01]  /*1630*/  FADD.FTZ R42, R42, R7 ;  /* 0x000000072a2a7221 */ /* 0x000fe20000010000 */
[----:B------:R-:W-:Y:S02]  /*1640*/  FFMA.FTZ R38, R9, R7, R38 ;  /* 0x0000000709267223 */ /* 0x000fe40000010026 */
[----:B------:R-:W-:Y:S01]  /*1650*/  FADD.FTZ R7, -R231, R0 ;  /* 0x00000000e7077221 */ /* 0x000fe20000010100 */
[-C--:B------:R-:W-:Y:S01]  /*1660*/  FFMA.FTZ R4, R74, R5.reuse, R201 ;  /* 0x000000054a047223 */ /* 0x080fe200000100c9 */
[----:B------:R-:W-:Y:S02]  /*1670*/  IMAD.U32 R201, R190, 0x10000, RZ ;  /* 0x00010000bec97824 */ /* 0x000fe400078e00ff */
[----:B------:R-:W-:Y:S01]  /*1680*/  FADD.FTZ R50, R50, R5 ;  /* 0x0000000532327221 */ /* 0x000fe20000010000 */
[----:B------:R-:W-:Y:S01]  /*1690*/  FFMA.FTZ R46, R9, R5, R46 ;  /* 0x00000005092e7223 */ /* 0x000fe2000001002e */
[----:B------:R-:W-:Y:S01]  /*16a0*/  SHF.L.U32 R5, R194, 0x10, RZ ;  /* 0x00000010c2057819 */ /* 0x000fe200000006ff */
[----:B------:R-:W-:Y:S01]  /*16b0*/  FMUL.FTZ R7, R202, R7 ;  /* 0x00000007ca077220 */ /* 0x000fe20000410000 */
[----:B------:R-:W-:Y:S01]  /*16c0*/  FMUL.FTZ R211, R84, R201 ;  /* 0x000000c954d37220 */ /* 0x000fe20000410000 */
[----:B------:R-:W-:-:S02]  /*16d0*/  SHF.L.U32 R0, R187, 0x10, RZ ;  /* 0x00000010bb007819 */ /* 0x000fc400000006ff */
[----:B------:R-:W-:Y:S01]  /*16e0*/  FADD.FTZ R32, R32, R5 ;  /* 0x0000000520207221 */ /* 0x000fe20000010000 */
[-C--:B------:R-:W-:Y:S01]  /*16f0*/  FFMA.FTZ R28, R7, R5.reuse, R28 ;  /* 0x00000005071c7223 */ /* 0x080fe2000001001c */
[----:B------:R-:W-:Y:S01]  /*1700*/  FFMA.FTZ R2, R76, R5, R211 ;  /* 0x000000054c027223 */ /* 0x000fe200000100d3 */
[----:B------:R-:W-:Y:S01]  /*1710*/  FADD.FTZ R5, -R231, R0 ;  /* 0x00000000e7057221 */ /* 0x000fe20000010100 */
[----:B------:R-:W-:Y:S01]  /*1720*/  IMAD.U32 R211, R191, 0x10000, RZ ;  /* 0x00010000bfd37824 */ /* 0x000fe200078e00ff */
[----:B------:R-:W-:Y:S01]  /*1730*/  PRMT R184, R184, 0x7632, R184 ;  /* 0x00007632b8b87816 */ /* 0x000fe200000000b8 */
[----:B------:R-:W-:Y:S01]  /*1740*/  FADD.FTZ R24, R24, R201 ;  /* 0x000000c918187221 */ /* 0x000fe20000010000 */
[----:B------:R-:W-:Y:S01]  /*1750*/  PRMT R188, R188, 0x7632, R188 ;  /* 0x00007632bcbc7816 */ /* 0x000fe200000000bc */
[----:B------:R-:W-:Y:S01]  /*1760*/  FFMA.FTZ R20, R7, R201, R20 ;  /* 0x000000c907147223 */ /* 0x000fe20000010014 */
[----:B------:R-:W-:Y:S01]  /*1770*/  SHF.L.U32 R201, R195, 0x10, RZ ;  /* 0x00000010c3c97819 */ /* 0x000fe200000006ff */
[----:B------:R-:W-:Y:S01]  /*1780*/  FMUL.FTZ R5, R202, R5 ;  /* 0x00000005ca057220 */ /* 0x000fe20000410000 */
[----:B------:R-:W-:Y:S01]  /*1790*/  FMUL.FTZ R219, R86, R211 ;  /* 0x000000d356db7220 */ /* 0x000fe20000410000 */
[----:B------:R-:W-:Y:S01]  /*17a0*/  SHF.L.U32 R184, R184, 0x10, RZ ;  /* 0x00000010b8b87819 */ /* 0x000fe200000006ff */
[----:B------:R-:W-:Y:S01]  /*17b0*/  IMAD.U32 R188, R188, 0x10000, RZ ;  /* 0x00010000bcbc7824 */ /* 0x000fe200078e00ff */
[----:B------:R-:W-:Y:S01]  /*17c0*/  PRMT R192, R192, 0x7632, R192 ;  /* 0x00007632c0c07816 */ /* 0x000fe200000000c0 */
[----:B------:R-:W-:Y:S01]  /*17d0*/  FADD.FTZ R34, R34, R201 ;  /* 0x000000c922227221 */ /* 0x000fe20000010000 */
[-C--:B------:R-:W-:Y:S01]  /*17e0*/  FFMA.FTZ R30, R5, R201.reuse, R30 ;  /* 0x000000c9051e7223 */ /* 0x080fe2000001001e */
[----:B------:R-:W-:Y:S01]  /*17f0*/  FFMA.FTZ R0, R78, R201, R219 ;  /* 0x000000c94e007223 */ /* 0x000fe200000100db */
[----:B------:R-:W-:Y:S01]  /*1800*/  FADD.FTZ R201, -R231, R184 ;  /* 0x000000b8e7c97221 */ /* 0x000fe20000010100 */
[----:B------:R-:W-:Y:S01]  /*1810*/  SHF.L.U32 R192, R192, 0x10, RZ ;  /* 0x00000010c0c07819 */ /* 0x000fe200000006ff */
        /* <DEDUP_REMOVED lines=9> */
[----:B------:R-:W-:-:S02]  /*18b0*/  IMAD.U32 R188, R189, 0x10000, RZ ;  /* 0x00010000bdbc7824 */ /* 0x000fc400078e00ff */
[----:B------:R-:W-:Y:S01]  /*18c0*/  FADD.FTZ R185, -R231, R184 ;  /* 0x000000b8e7b97221 */ /* 0x000fe20000010100 */
[----:B------:R-:W-:Y:S01]  /*18d0*/  PRMT R190, R190, 0x7632, R190 ;  /* 0x00007632bebe7816 */ /* 0x000fe200000000be */
[----:B------:R-:W-:Y:S01]  /*18e0*/  FADD.FTZ R49, R49, R192 ;  /* 0x000000c031317221 */ /* 0x000fe20000010000 */
[----:B------:R-:W-:Y:S01]  /*18f0*/  FFMA.FTZ R45, R200, R192, R45 ;  /* 0x000000c0c82d7223 */ /* 0x000fe2000001002d */
[----:B------:R-:W-:Y:S01]  /*1900*/  SHF.L.U32 R184, R193, 0x10, RZ ;  /* 0x00000010c1b87819 */ /* 0x000fe200000006ff */
[----:B------:R-:W-:Y:S01]  /*1910*/  FMUL.FTZ R212, R202, R185 ;  /* 0x000000b9cad47220 */ /* 0x000fe20000410000 */
[----:B------:R-:W-:Y:S01]  /*1920*/  FMUL.FTZ R192, R83, R188 ;  /* 0x000000bc53c07220 */ /* 0x000fe20000410000 */
[----:B------:R-:W-:Y:S01]  /*1930*/  PRMT R194, R194, 0x7632, R194 ;  /* 0x00007632c2c27816 */ /* 0x000fe200000000c2 */
[----:B------:R-:W-:Y:S01]  /*1940*/  IMAD.U32 R190, R190, 0x10000, RZ ;  /* 0x00010000bebe7824 */ /* 0x000fe200078e00ff */
[----:B------:R-:W-:Y:S01]  /*1950*/  PRMT R186, R186, 0x7632, R186 ;  /* 0x00007632baba7816 */ /* 0x000fe200000000ba */
[----:B------:R-:W-:Y:S01]  /*1960*/  FADD.FTZ R26, R26, R211 ;  /* 0x000000d31a1a7221 */ /* 0x000fe20000010000 */
[----:B------:R-:W-:Y:S01]  /*1970*/  FFMA.FTZ R22, R5, R211, R22 ;  /* 0x000000d305167223 */ /* 0x000fe20000010016 */
[----:B------:R-:W-:Y:S01]  /*1980*/  FADD.FTZ R51, R51, R184 ;  /* 0x000000b833337221 */ /* 0x000fe20000010000 */
[-C--:B------:R-:W-:Y:S01]  /*1990*/  FFMA.FTZ R47, R212, R184.reuse, R47 ;  /* 0x000000b8d42f7223 */ /* 0x080fe2000001002f */
[----:B------:R-:W-:Y:S01]  /*19a0*/  FFMA.FTZ R211, R75, R184, R192 ;  /* 0x000000b84bd37223 */ /* 0x000fe200000100c0 */
[----:B------:R-:W-:Y:S01]  /*19b0*/  SHF.L.U32 R194, R194, 0x10, RZ ;  /* 0x00000010c2c27819 */ /* 0x000fe200000006ff */
[----:B------:R-:W-:Y:S01]  /*19c0*/  FMUL.FTZ R184, R85, R190 ;  /* 0x000000be55b87220 */ /* 0x000fe20000410000 */
[----:B------:R-:W-:-:S02]  /*19d0*/  SHF.L.U32 R186, R186, 0x10, RZ ;  /* 0x00000010baba7819 */ /* 0x000fc400000006ff */
[----:B------:R-:W-:Y:S01]  /*19e0*/  PRMT R187, R187, 0x7632, R187 ;  /* 0x00007632bbbb7816 */ /* 0x000fe200000000bb */
[----:B------:R-:W-:Y:S01]  /*19f0*/  FFMA.FTZ R219, R77, R194, R184 ;  /* 0x000000c24ddb7223 */ /* 0x000fe200000100b8 */
[----:B------:R-:W-:Y:S01]  /*1a00*/  PRMT R191, R191, 0x7632, R191 ;  /* 0x00007632bfbf7816 */ /* 0x000fe200000000bf */
[----:B------:R-:W-:Y:S01]  /*1a10*/  FADD.FTZ R185, -R231, R186 ;  /* 0x000000bae7b97221 */ /* 0x000fe20000010100 */
[----:B------:R-:W-:Y:S02]  /*1a20*/  SHF.L.U32 R184, R187, 0x10, RZ ;  /* 0x00000010bbb87819 */ /* 0x000fe400000006ff */
[----:B------:R-:W-:Y:S01]  /*1a30*/  PRMT R195, R195, 0x7632, R195 ;  /* 0x00007632c3c37816 */ /* 0x000fe200000000c3 */
[----:B------:R-:W-:Y:S01]  /*1a40*/  FMUL.FTZ R220, R202, R185 ;  /* 0x000000b9cadc7220 */ /* 0x000fe20000410000 */
[----:B------:R-:W-:Y:S02]  /*1a50*/  IMAD.U32 R186, R191, 0x10000, RZ ;  /* 0x00010000bfba7824 */ /* 0x000fe400078e00ff */
[----:B------:R-:W-:Y:S01]  /*1a60*/  FADD.FTZ R185, -R231, R184 ;  /* 0x000000b8e7b97221 */ /* 0x000fe20000010100 */
[----:B------:R-:W-:Y:S01]  /*1a70*/  FADD.FTZ R43, R43, R188 ;  /* 0x000000bc2b2b7221 */ /* 0x000fe20000010000 */
[----:B------:R-:W-:Y:S01]  /*1a80*/  FFMA.FTZ R39, R212, R188, R39 ;  /* 0x000000bcd4277223 */ /* 0x000fe20000010027 */
[----:B------:R-:W-:Y:S01]  /*1a90*/  SHF.L.U32 R184, R195, 0x10, RZ ;  /* 0x00000010c3b87819 */ /* 0x000fe200000006ff */
[----:B------:R-:W-:Y:S01]  /*1aa0*/  FMUL.FTZ R228, R202, R185 ;  /* 0x000000b9cae47220 */ /* 0x000fe20000410000 */
[----:B------:R-:W-:Y:S01]  /*1ab0*/  FMUL.FTZ R188, R87, R186 ;  /* 0x000000ba57bc7220 */ /* 0x000fe20000410000 */
[----:B------:R-:W-:-:S02]  /*1ac0*/  FFMA.FTZ R185, R11, R6, R240 ;  /* 0x000000060bb97223 */ /* 0x000fc400000100f0 */
[----:B------:R-:W-:Y:S01]  /*1ad0*/  FADD.FTZ R35, R35, R184 ;  /* 0x000000b823237221 */ /* 0x000fe20000010000 */
[-C--:B------:R-:W-:Y:S01]  /*1ae0*/  FFMA.FTZ R31, R228, R184.reuse, R31 ;  /* 0x000000b8e41f7223 */ /* 0x080fe2000001001f */
[----:B------:R-:W-:Y:S01]  /*1af0*/  FFMA.FTZ R227, R79, R184, R188 ;  /* 0x000000b84fe37223 */ /* 0x000fe200000100bc */
[----:B------:R-:W-:-:S04]  /*1b00*/  FADD.FTZ R184, R239, R6 ;  /* 0x00000006efb87221 */ /* 0x000fc80000010000 */
[----:B------:R-:W-:Y:S01]  /*1b10*/  FADD.FTZ R187, R184, R201 ;  /* 0x000000c9b8bb7221 */ /* 0x000fe20000010000 */
[----:B------:R-:W-:Y:S01]  /*1b20*/  FFMA.FTZ R184, R200, R201, R185 ;  /* 0x000000c9c8b87223 */ /* 0x000fe200000100b9 */
[----:B------:R-:W-:Y:S01]  /*1b30*/  FADD.FTZ R27, R27, R186 ;  /* 0x000000ba1b1b7221 */ /* 0x000fe20000010000 */
[----:B------:R-:W-:Y:S01]  /*1b40*/  FFMA.FTZ R23, R228, R186, R23 ;  /* 0x000000bae4177223 */ /* 0x000fe20000010017 */
[----:B------:R-:W-:Y:S01]  /*1b50*/  FADD.FTZ R186, R187, R4 ;  /* 0x00000004bbba7221 */ /* 0x000fe20000010000 */
[----:B------:R-:W-:-:S03]  /*1b60*/  FFMA.FTZ R185, R9, R4, R184 ;  /* 0x0000000409b97223 */ /* 0x000fc600000100b8 */
[----:B------:R-:W-:Y:S01]  /*1b70*/  FADD.FTZ R187, R186, R211 ;  /* 0x000000d3babb7221 */ /* 0x000fe20000010000 */
[----:B------:R-:W-:-:S03]  /*1b80*/  FFMA.FTZ R184, R212, R211, R185 ;  /* 0x000000d3d4b87223 */ /* 0x000fc600000100b9 */
[----:B------:R-:W-:Y:S01]  /*1b90*/  FADD.FTZ R186, R187, R2 ;  /* 0x00000002bbba7221 */ /* 0x000fe20000010000 */
[----:B------:R-:W-:-:S03]  /*1ba0*/  FFMA.FTZ R185, R7, R2, R184 ;  /* 0x0000000207b97223 */ /* 0x000fc600000100b8 */
[----:B------:R-:W-:Y:S01]  /*1bb0*/  FADD.FTZ R187, R186, R219 ;  /* 0x000000dbbabb7221 */ /* 0x000fe20000010000 */
[----:B------:R-:W-:-:S03]  /*1bc0*/  FFMA.FTZ R184, R220, R219, R185 ;  /* 0x000000dbdcb87223 */ /* 0x000fc600000100b9 */
        /* <DEDUP_REMOVED lines=8> */
.L_x_1104:
[----:B------:R-:W-:Y:S05]  /*1c50*/  BSYNC.RECONVERGENT B0 ;  /* 0x0000000000007941 */ /* 0x000fea0003800200 */
.L_x_1103:
        /* <DEDUP_REMOVED lines=14> */
[----:B------:R-:W-:-:S04]  /*1d40*/  ISETP.NE.U32.AND P0, PT, RZ, UR24, PT ;  /* 0x00000018ff007c0c */ /* 0x000fc8000bf05070 */
[----:B------:R-:W-:-:S07]  /*1d50*/  ISETP.NE.AND.EX P0, PT, RZ, UR25, PT, P0 ;  /* 0x00000019ff007c0c */ /* 0x000fce000bf05300 */
[----:B------:R-:W1:Y:S08]  /*1d60*/  @P1 LDC.64 R204, c[0x0][0x3b8] ;  /* 0x0000ee00ffcc1b82 */ /* 0x000e700000000a00 */
[----:B------:R-:W1:Y:S01]  /*1d70*/  @P0 LDC.64 R208, c[0x0][0x438] ;  /* 0x00010e00ffd00b82 */ /* 0x000e620000000a00 */
[----:B0-----:R-:W-:-:S05]  /*1d80*/  IMAD.WIDE.U32 R206, R238, 0x8, R206 ;  /* 0x00000008eece7825 */ /* 0x001fca00078e00ce */
[----:B------:R-:W5:Y:S01]  /*1d90*/  LDG.E.64 R232, desc[UR8][R206.64] ;  /* 0x00000008cee87981 */ /* 0x000f62000c1e1b00 */
[----:B-1----:R-:W-:-:S05]  /*1da0*/  @P1 IMAD.WIDE.U32 R204, R238, 0x8, R204 ;  /* 0x00000008eecc1825 */ /* 0x002fca00078e00cc */
[----:B------:R0:W5:Y:S01]  /*1db0*/  @P1 LDG.E.64 R242, desc[UR8][R204.64] ;  /* 0x00000008ccf21981 */ /* 0x000162000c1e1b00 */
[----:B------:R-:W-:-:S05]  /*1dc0*/  @P0 IMAD.WIDE.U32 R208, R238, 0x10, R208 ;  /* 0x00000010eed00825 */ /* 0x000fca00078e00d0 */
[----:B------:R1:W5:Y:S01]  /*1dd0*/  @P0 LDG.E.128 R180, desc[UR8][R208.64] ;  /* 0x00000008d0b40981 */ /* 0x000362000c1e1d00 */
[C---:B---3--:R-:W-:Y:S01]  /*1de0*/  PRMT R203, R184.reuse, 0x7632, R203 ;  /* 0x00007632b8cb7816 */ /* 0x048fe200000000cb */
[----:B------:R-:W-:Y:S01]  /*1df0*/  IMAD.U32 R184, R184, 0x10000, RZ ;  /* 0x00010000b8b87824 */ /* 0x000fe200078e00ff */
[C---:B------:R-:W-:Y:S02]  /*1e00*/  PRMT R210, R185.reuse, 0x7632, R210 ;  /* 0x00007632b9d27816 */ /* 0x040fe400000000d2 */
[----:B------:R-:W-:Y:S01]  /*1e10*/  SHF.L.U32 R214, R185, 0x10, RZ ;  /* 0x00000010b9d67819 */ /* 0x000fe200000006ff */
[----:B0-----:R-:W-:Y:S01]  /*1e20*/  FADD.FTZ R205, -R231, R184 ;  /* 0x000000b8e7cd7221 */ /* 0x001fe20000010100 */
[C---:B------:R-:W-:Y:S02]  /*1e30*/  PRMT R185, R186.reuse, 0x7632, R185 ;  /* 0x00007632bab97816 */ /* 0x040fe400000000b9 */
[----:B------:R-:W-:Y:S02]  /*1e40*/  SHF.L.U32 R186, R186, 0x10, RZ ;  /* 0x00000010baba7819 */ /* 0x000fe400000006ff */
[----:B------:R-:W-:-:S02]  /*1e50*/  PRMT R213, R187, 0x7632, R213 ;  /* 0x00007632bbd57816 */ /* 0x000fc400000000d5 */
[----:B------:R-:W-:Y:S01]  /*1e60*/  SHF.L.U32 R184, R203, 0x10, RZ ;  /* 0x00000010cbb87819 */ /* 0x000fe200000006ff */
[----:B-----5:R-:W-:Y:S01]  /*1e70*/  FMUL.FTZ R203, R202, R205 ;  /* 0x000000cdcacb7220 */ /* 0x020fe20000410000 */
[----:B----4-:R-:W-:Y:S01]  /*1e80*/  SHF.L.U32 R217, R188, 0x10, RZ ;  /* 0x00000010bcd97819 */ /* 0x010fe200000006ff */
[----:B------:R-:W-:Y:S01]  /*1e90*/  FADD.FTZ R225, -R231, R186 ;  /* 0x000000bae7e17221 */ /* 0x000fe20000010100 */
[----:B------:R-:W-:Y:S01]  /*1ea0*/  SHF.L.U32 R210, R210, 0x10, RZ ;  /* 0x00000010d2d27819 */ /* 0x000fe200000006ff */
[----:B------:R-:W-:Y:S01]  /*1eb0*/  IMAD.U32 R218, R187, 0x10000, RZ ;  /* 0x00010000bbda7824 */ /* 0x000fe200078e00ff */
[----:B------:R-:W-:Y:S01]  /*1ec0*/  SHF.L.U32 R204, R213, 0x10, RZ ;  /* 0x00000010d5cc7819 */ /* 0x000fe200000006ff */
[----:B------:R-:W-:Y:S02]  /*1ed0*/  IMAD.U32 R186, R185, 0x10000, RZ ;  /* 0x00010000b9ba7824 */ /* 0x000fe400078e00ff */
[----:B------:R-:W-:Y:S01]  /*1ee0*/  FMUL.FTZ R205, R96, R217 ;  /* 0x000000d960cd7220 */ /* 0x000fe20000410000 */
[----:B--2---:R-:W-:-:S02]  /*1ef0*/  IMAD.U32 R207, R192, 0x10000, RZ ;  /* 0x00010000c0cf7824 */ /* 0x004fc400078e00ff */
[----:B------:R-:W-:Y:S01]  /*1f00*/  FADD.FTZ R160, R160, R217 ;  /* 0x000000d9a0a07221 */ /* 0x000fe20000010000 */
[----:B------:R-:W-:Y:S01]  /*1f10*/  FFMA.FTZ R144, R203, R217, R144 ;  /* 0x000000d9cb907223 */ /* 0x000fe20000010090 */
[----:B------:R-:W-:Y:S01]  /*1f20*/  FADD.FTZ R223, -R231, R214 ;  /* 0x000000d6e7df7221 */ /* 0x000fe20000010100 */
[----:B------:R-:W-:Y:S01]  /*1f30*/  SHF.L.U32 R217, R189, 0x10, RZ ;  /* 0x00000010bdd97819 */ /* 0x000fe200000006ff */
[C---:B-1----:R-:W-:Y:S01]  /*1f40*/  FADD.FTZ R209, -R231.reuse, R218 ;  /* 0x000000dae7d17221 */ /* 0x042fe20000010100 */
[C---:B------:R-:W-:Y:S01]  /*1f50*/  FADD.FTZ R213, -R231.reuse, R184 ;  /* 0x000000b8e7d57221 */ /* 0x040fe20000010100 */
[C---:B------:R-:W-:Y:S01]  /*1f60*/  FADD.FTZ R187, -R231.reuse, R210 ;  /* 0x000000d2e7bb7221 */ /* 0x040fe20000010100 */
[C---:B------:R-:W-:Y:S01]  /*1f70*/  FADD.FTZ R185, -R231.reuse, R186 ;  /* 0x000000bae7b97221 */ /* 0x040fe20000010100 */
        /* <DEDUP_REMOVED lines=11> */
[----:B------:R-:W-:Y:S02]  /*2030*/  IMAD.U32 R223, R190, 0x10000, RZ ;  /* 0x00010000bedf7824 */ /* 0x000fe400078e00ff */
[----:B------:R-:W-:Y:S01]  /*2040*/  FMUL.FTZ R207, R202, R225 ;  /* 0x000000e1cacf7220 */ /* 0x000fe20000410000 */
[----:B------:R-:W-:Y:S02]  /*2050*/  PRMT R192, R192, 0x7632, R192 ;  /* 0x00007632c0c07816 */ /* 0x000fe400000000c0 */
[----:B------:R-:W-:Y:S01]  /*2060*/  SHF.L.U32 R188, R188, 0x10, RZ ;  /* 0x00000010bcbc7819 */ /* 0x000fe200000006ff */
[----:B------:R-:W-:Y:S01]  /*2070*/  FADD.FTZ R162, R162, R217 ;  /* 0x000000d9a2a27221 */ /* 0x000fe20000010000 */
[----:B------:R-:W-:Y:S01]  /*2080*/  PRMT R189, R189, 0x7632, R189 ;  /* 0x00007632bdbd7816 */ /* 0x000fe200000000bd */
[----:B------:R-:W-:Y:S01]  /*2090*/  FFMA.FTZ R146, R205, R217, R146 ;  /* 0x000000d9cd927223 */ /* 0x000fe20000010092 */
        /* <DEDUP_REMOVED lines=8> */
[----:B------:R-:W-:Y:S01]  /*2120*/  PRMT R193, R193, 0x7632, R193 ;  /* 0x00007632c1c17816 */ /* 0x000fe200000000c1 */
[----:B------:R-:W-:Y:S01]  /*2130*/  IMAD.U32 R186, R189, 0x10000, RZ ;  /* 0x00010000bdba7824 */ /* 0x000fe200078e00ff */
[----:B------:R-:W-:Y:S01]  /*2140*/  PRMT R190, R190, 0x7632, R190 ;  /* 0x00007632bebe7816 */ /* 0x000fe200000000be */
[----:B------:R-:W-:Y:S01]  /*2150*/  FADD.FTZ R132, R132, R217 ;  /* 0x000000d984847221 */ /* 0x000fe20000010000 */
[-C--:B------:R-:W-:Y:S01]  /*2160*/  FFMA.FTZ R116, R207, R217.reuse, R116 ;  /* 0x000000d9cf747223 */ /* 0x080fe20000010074 */
[----:B------:R-:W-:Y:S01]  /*2170*/  FFMA.FTZ R208, R92, R217, R225 ;  /* 0x000000d95cd07223 */ /* 0x000fe200000100e1 */
[----:B------:R-:W-:Y:S01]  /*2180*/  FFMA.FTZ R213, R89, R192, R184 ;  /* 0x000000c059d57223 */ /* 0x000fe200000100b8 */
[----:B------:R-:W-:-:S02]  /*2190*/  IMAD.U32 R217, R195, 0x10000, RZ ;  /* 0x00010000c3d97824 */ /* 0x000fc400078e00ff */
[----:B------:R-:W-:Y:S01]  /*21a0*/  FMUL.FTZ R209, R202, R209 ;  /* 0x000000d1cad17220 */ /* 0x000fe20000410000 */
[----:B------:R-:W-:Y:S01]  /*21b0*/  FMUL.FTZ R225, R102, R223 ;  /* 0x000000df66e17220 */ /* 0x000fe20000410000 */
[----:B------:R-:W-:Y:S01]  /*21c0*/  FADD.FTZ R161, R161, R188 ;  /* 0x000000bca1a17221 */ /* 0x000fe20000010000 */
[----:B------:R-:W-:Y:S01]  /*21d0*/  FFMA.FTZ R145, R214, R188, R145 ;  /* 0x000000bcd6917223 */ /* 0x000fe20000010091 */
[----:B------:R-:W-:Y:S01]  /*21e0*/  SHF.L.U32 R184, R193, 0x10, RZ ;  /* 0x00000010c1b87819 */ /* 0x000fe200000006ff */
[----:B------:R-:W-:Y:S01]  /*21f0*/  FMUL.FTZ R218, R202, R187 ;  /* 0x000000bbcada7220 */ /* 0x000fe20000410000 */
[----:B------:R-:W-:Y:S01]  /*2200*/  FMUL.FTZ R188, R99, R186 ;  /* 0x000000ba63bc7220 */ /* 0x000fe20000410000 */
[----:B------:R-:W-:Y:S02]  /*2210*/  PRMT R194, R194, 0x7632, R194 ;  /* 0x00007632c2c27816 */ /* 0x000fe400000000c2 */
[----:B------:R-:W-:Y:S01]  /*2220*/  SHF.L.U32 R190, R190, 0x10, RZ ;  /* 0x00000010bebe7819 */ /* 0x000fe200000006ff */
[----:B------:R-:W-:Y:S01]  /*2230*/  FADD.FTZ R134, R134, R217 ;  /* 0x000000d986867221 */ /* 0x000fe20000010000 */
[-C--:B------:R-:W-:Y:S01]  /*2240*/  FFMA.FTZ R118, R209, R217.reuse, R118 ;  /* 0x000000d9d1767223 */ /* 0x080fe20000010076 */
[----:B------:R-:W-:Y:S01]  /*2250*/  FFMA.FTZ R210, R94, R217, R225 ;  /* 0x000000d95ed27223 */ /* 0x000fe200000100e1 */
[----:B------:R-:W-:Y:S01]  /*2260*/  FADD.FTZ R131, R131, R184 ;  /* 0x000000b883837221 */ /* 0x000fe20000010000 */
[-C--:B------:R-:W-:Y:S01]  /*2270*/  FFMA.FTZ R115, R218, R184.reuse, R115 ;  /* 0x000000b8da737223 */ /* 0x080fe20000010073 */
[----:B------:R-:W-:Y:S01]  /*2280*/  FFMA.FTZ R217, R91, R184, R188 ;  /* 0x000000b85bd97223 */ /* 0x000fe200000100bc */
[----:B------:R-:W-:-:S02]  /*2290*/  IMAD.U32 R194, R194, 0x10000, RZ ;  /* 0x00010000c2c27824 */ /* 0x000fc400078e00ff */
[----:B------:R-:W-:Y:S01]  /*22a0*/  FMUL.FTZ R184, R101, R190 ;  /* 0x000000be65b87220 */ /* 0x000fe20000410000 */
[----:B------:R-:W-:Y:S01]  /*22b0*/  FADD.FTZ R166, R166, R223 ;  /* 0x000000dfa6a67221 */ /* 0x000fe20000010000 */
[----:B------:R-:W-:Y:S01]  /*22c0*/  FFMA.FTZ R150, R209, R223, R150 ;  /* 0x000000dfd1967223 */ /* 0x000fe20000010096 */
[----:B------:R-:W-:Y:S01]  /*22d0*/  FMUL.FTZ R224, R202, R185 ;  /* 0x000000b9cae07220 */ /* 0x000fe20000410000 */
[----:B------:R-:W-:Y:S01]  /*22e0*/  FFMA.FTZ R223, R93, R194, R184 ;  /* 0x000000c25ddf7223 */ /* 0x000fe200000100b8 */
[----:B------:R-:W-:Y:S01]  /*22f0*/  FADD.FTZ R184, R239, R204 ;  /* 0x000000ccefb87221 */ /* 0x000fe20000010000 */
[----:B------:R-:W-:-:S03]  /*2300*/  FFMA.FTZ R185, R203, R204, R240 ;  /* 0x000000cccbb97223 */ /* 0x000fc600000100f0 */
[----:B------:R-:W-:Y:S01]  /*2310*/  FADD.FTZ R187, R184, R213 ;  /* 0x000000d5b8bb7221 */ /* 0x000fe20000010000 */
[----:B------:R-:W-:Y:S01]  /*2320*/  FFMA.FTZ R184, R214, R213, R185 ;  /* 0x000000d5d6b87223 */ /* 0x000fe200000100b9 */
[----:B------:R-:W-:Y:S01]  /*2330*/  FADD.FTZ R163, R163, R186 ;  /* 0x000000baa3a37221 */ /* 0x000fe20000010000 */
[----:B------:R-:W-:Y:S01]  /*2340*/  FFMA.FTZ R147, R218, R186, R147 ;  /* 0x000000bada937223 */ /* 0x000fe20000010093 */
[----:B------:R-:W-:Y:S01]  /*2350*/  FADD.FTZ R186, R187, R206 ;  /* 0x000000cebbba7221 */ /* 0x000fe20000010000 */
[----:B------:R-:W-:Y:S01]  /*2360*/  FFMA.FTZ R185, R205, R206, R184 ;  /* 0x000000cecdb97223 */ /* 0x000fe200000100b8 */
[----:B------:R-:W-:Y:S02]  /*2370*/  PRMT R191, R191, 0x7632, R191 ;  /* 0x00007632bfbf7816 */ /* 0x000fe400000000bf */
[----:B------:R-:W-:Y:S01]  /*2380*/  FADD.FTZ R187, R186, R217 ;  /* 0x000000d9babb7221 */ /* 0x000fe20000010000 */
[----:B------:R-:W-:Y:S01]  /*2390*/  FFMA.FTZ R184, R218, R217, R185 ;  /* 0x000000d9dab87223 */ /* 0x000fe200000100b9 */
        /* <DEDUP_REMOVED lines=8> */
[----:B------:R-:W-:Y:S01]  /*2420*/  SHF.L.U32 R188, R195, 0x10, RZ ;  /* 0x00000010c3bc7819 */ /* 0x000fe200000006ff */
[----:B------:R-:W-:Y:S01]  /*2430*/  FMUL.FTZ R192, R103, R190 ;  /* 0x000000be67c07220 */ /* 0x000fe20000410000 */
        /* <DEDUP_REMOVED lines=14> */
.L_x_1106:
[----:B------:R-:W-:Y:S05]  /*2520*/  BSYNC.RECONVERGENT B0 ;  /* 0x0000000000007941 */ /* 0x000fea0003800200 */
.L_x_1105:
        /* <DEDUP_REMOVED lines=23> */
.L_x_1160:
        /* <DEDUP_REMOVED lines=23> */
[-C--:B------:R-:W-:Y:S01]  /*2810*/  FFMA.FTZ R185, R15, R188.reuse, R189 ;  /* 0x000000bc0fb97223 */ /* 0x080fe200000100bd */
[----:B------:R-:W-:Y:S01]  /*2820*/  FADD.FTZ R187, R221, -R184 ;  /* 0x800000b8ddbb7221 */ /* 0x000fe20000010000 */
[----:B------:R-:W-:Y:S01]  /*2830*/  FADD.FTZ R193, R229, -R186 ;  /* 0x800000bae5c17221 */ /* 0x000fe20000010000 */
[----:B-----5:R-:W-:Y:S01]  /*2840*/  FMUL.FTZ R191, R202, R191 ;  /* 0x000000bfcabf7220 */ /* 0x020fe20000410000 */
[----:B------:R-:W-:Y:S01]  /*2850*/  FADD.FTZ R185, R10, -R185 ;  /* 0x800000b90ab97221 */ /* 0x000fe20000010000 */
[C---:B------:R-:W-:Y:S01]  /*2860*/  FMUL.FTZ R187, R202.reuse, R187 ;  /* 0x000000bbcabb7220 */ /* 0x040fe20000410000 */
[----:B------:R-:W-:Y:S01]  /*2870*/  LOP3.LUT P6, RZ, R237, 0xff, RZ, 0xc0, !PT ;  /* 0x000000ffedff7812 */ /* 0x000fe200078cc0ff */
[----:B------:R-:W-:Y:S01]  /*2880*/  FMUL.FTZ R191, R191, UR13 ;  /* 0x0000000dbfbf7c20 */ /* 0x000fe20008410000 */
[C---:B------:R-:W-:Y:S01]  /*2890*/  FMUL.FTZ R185, R202.reuse, R185 ;  /* 0x000000b9cab97220 */ /* 0x040fe20000410000 */
[----:B------:R-:W-:Y:S01]  /*28a0*/  FMUL.FTZ R187, R187, UR13 ;  /* 0x0000000dbbbb7c20 */ /* 0x000fe20008410000 */
[----:B------:R-:W-:Y:S01]  /*28b0*/  FMUL.FTZ R193, R202, R193 ;  /* 0x000000c1cac17220 */ /* 0x000fe20000410000 */
[----:B------:R-:W-:Y:S01]  /*28c0*/  ISETP.GE.U32.AND P0, PT, R236, RZ, PT ;  /* 0x000000ffec00720c */ /* 0x000fe20003f06070 */
[----:B------:R-:W-:Y:S01]  /*28d0*/  FMUL.FTZ R185, R185, UR13 ;  /* 0x0000000db9b97c20 */ /* 0x000fe20008410000 */
[----:B------:R-:W-:Y:S01]  /*28e0*/  FSEL R191, R191, RZ, P1 ;  /* 0x000000ffbfbf7208 */ /* 0x000fe20000800000 */
[----:B------:R-:W-:Y:S01]  /*28f0*/  FMUL.FTZ R193, R193, UR13 ;  /* 0x0000000dc1c17c20 */ /* 0x000fe20008410000 */
[----:B------:R-:W-:Y:S01]  /*2900*/  LOP3.LUT P1, RZ, R237, 0xff00, RZ, 0xc0, !PT ;  /* 0x0000ff00edff7812 */ /* 0x000fe2000782c0ff */
[----:B------:R-:W-:Y:S01]  /*2910*/  FFMA.FTZ R190, R216, R188, R189 ;  /* 0x000000bcd8be7223 */ /* 0x000fe200000100bd */
[----:B------:R-:W-:-:S02]  /*2920*/  FSEL R185, R185, RZ, P6 ;  /* 0x000000ffb9b97208 */ /* 0x000fc40003000000 */
[----:B------:R-:W-:Y:S01]  /*2930*/  FSEL R186, R187, RZ, P1 ;  /* 0x000000ffbbba7208 */ /* 0x000fe20000800000 */
[----:B------:R-:W-:Y:S01]  /*2940*/  FADD.FTZ R195, R215, -R190 ;  /* 0x800000bed7c37221 */ /* 0x000fe20000010000 */
[----:B------:R-:W-:Y:S02]  /*2950*/  ISETP.GE.U32.AND.EX P0, PT, R237, 0x1000000, PT, P0 ;  /* 0x01000000ed00780c */ /* 0x000fe40003f06100 */
[----:B------:R-:W-:Y:S01]  /*2960*/  F2FP.BF16.F32.PACK_AB R186, R186, R185 ;  /* 0x000000b9baba723e */ /* 0x000fe200000010ff */
[-C--:B------:R-:W-:Y:S01]  /*2970*/  FFMA.FTZ R185, R17, R188.reuse, R189 ;  /* 0x000000bc11b97223 */ /* 0x080fe200000100bd */
[----:B------:R-:W-:Y:S01]  /*2980*/  FSEL R184, R193, RZ, P0 ;  /* 0x000000ffc1b87208 */ /* 0x000fe20000000000 */
[----:B------:R-:W-:Y:S01]  /*2990*/  FMUL.FTZ R195, R202, R195 ;  /* 0x000000c3cac37220 */ /* 0x000fe20000410000 */
[----:B------:R-:W-:Y:S01]  /*29a0*/  LOP3.LUT P6, RZ, R236, 0xff0000, RZ, 0xc0, !PT ;  /* 0x00ff0000ecff7812 */ /* 0x000fe200078cc0ff */
[----:B------:R-:W-:Y:S01]  /*29b0*/  FADD.FTZ R193, R12, -R185 ;  /* 0x800000b90cc17221 */ /* 0x000fe20000010000 */
[----:B------:R-:W-:Y:S01]  /*29c0*/  F2FP.BF16.F32.PACK_AB R187, R184, R191 ;  /* 0x000000bfb8bb723e */ /* 0x000fe200000010ff */
[-CC-:B------:R-:W-:Y:S01]  /*29d0*/  FFMA.FTZ R184, R198, R188.reuse, R189.reuse ;  /* 0x000000bcc6b87223 */ /* 0x180fe200000100bd */
[----:B------:R-:W-:Y:S01]  /*29e0*/  FFMA.FTZ R185, R3, R188, R189 ;  /* 0x000000bc03b97223 */ /* 0x000fe200000100bd */
[----:B------:R-:W-:Y:S01]  /*29f0*/  FMUL.FTZ R193, R202, R193 ;  /* 0x000000c1cac17220 */ /* 0x000fe20000410000 */
[----:B------:R-:W-:Y:S01]  /*2a00*/  FMUL.FTZ R195, R195, UR13 ;  /* 0x0000000dc3c37c20 */ /* 0x000fe20008410000 */
[----:B------:R-:W-:Y:S01]  /*2a10*/  FADD.FTZ R191, R199, -R184 ;  /* 0x800000b8c7bf7221 */ /* 0x000fe20000010000 */
[----:B------:R-:W-:Y:S01]  /*2a20*/  FADD.FTZ R185, R14, -R185 ;  /* 0x800000b90eb97221 */ /* 0x000fe20000010000 */
[----:B------:R-:W-:Y:S01]  /*2a30*/  FMUL.FTZ R193, R193, UR13 ;  /* 0x0000000dc1c17c20 */ /* 0x000fe20008410000 */
[----:B------:R-:W-:Y:S01]  /*2a40*/  LOP3.LUT P0, RZ, R236, 0xff000000, RZ, 0xc0, !PT ;  /* 0xff000000ecff7812 */ /* 0x000fe2000780c0ff */
[C---:B------:R-:W-:Y:S01]  /*2a50*/  FMUL.FTZ R191, R202.reuse, R191 ;  /* 0x000000bfcabf7220 */ /* 0x040fe20000410000 */
[----:B------:R-:W-:Y:S01]  /*2a60*/  FMUL.FTZ R185, R202, R185 ;  /* 0x000000b9cab97220 */ /* 0x000fe20000410000 */
[----:B------:R-:W-:-:S02]  /*2a70*/  LOP3.LUT P1, RZ, R236, 0xff00, RZ, 0xc0, !PT ;  /* 0x0000ff00ecff7812 */ /* 0x000fc4000782c0ff */
[----:B------:R-:W-:Y:S01]  /*2a80*/  FMUL.FTZ R191, R191, UR13 ;  /* 0x0000000dbfbf7c20 */ /* 0x000fe20008410000 */
[----:B------:R-:W-:Y:S01]  /*2a90*/  FMUL.FTZ R185, R185, UR13 ;  /* 0x0000000db9b97c20 */ /* 0x000fe20008410000 */
[----:B------:R-:W-:Y:S02]  /*2aa0*/  FSEL R193, R193, RZ, P6 ;  /* 0x000000ffc1c17208 */ /* 0x000fe40003000000 */
[----:B------:R-:W-:Y:S02]  /*2ab0*/  LOP3.LUT P6, RZ, R236, 0xff, RZ, 0xc0, !PT ;  /* 0x000000ffecff7812 */ /* 0x000fe400078cc0ff */
[----:B------:R-:W-:Y:S02]  /*2ac0*/  FSEL R190, R195, RZ, P0 ;  /* 0x000000ffc3be7208 */ /* 0x000fe40000000000 */
[----:B------:R-:W-:Y:S02]  /*2ad0*/  FSEL R191, R191, RZ, P1 ;  /* 0x000000ffbfbf7208 */ /* 0x000fe40000800000 */
[----:B------:R-:W-:-:S02]  /*2ae0*/  FSEL R184, R185, RZ, P6 ;  /* 0x000000ffb9b87208 */ /* 0x000fc40003000000 */
[----:B------:R-:W-:Y:S02]  /*2af0*/  F2FP.BF16.F32.PACK_AB R185, R190, R193 ;  /* 0x000000c1beb9723e */ /* 0x000fe400000010ff */
[----:B------:R-:W-:Y:S01]  /*2b00*/  F2FP.BF16.F32.PACK_AB R184, R191, R184 ;  /* 0x000000b8bfb8723e */ /* 0x000fe200000010ff */
[----:B------:R-:W-:Y:S06]  /*2b10*/  BRA `(.L_x_1113) ;  /* 0x00000020007c7947 */ /* 0x000fec0003800000 */
.L_x_1112:
        /* <DEDUP_REMOVED lines=13> */
[----:B------:R-:W-:-:S02]  /*2bf0*/  LOP3.LUT P1, RZ, R237, 0xff0000, RZ, 0xc0, !PT ;  /* 0x00ff0000edff7812 */ /* 0x000fc4000782c0ff */
[----:B------:R-:W-:Y:S02]  /*2c00*/  ISETP.GE.U32.AND P0, PT, R236, RZ, PT ;  /* 0x000000ffec00720c */ /* 0x000fe40003f06070 */
[C---:B------:R-:W-:Y:S01]  /*2c10*/  F2FP.BF16.F32.PACK_AB R179, R176.reuse, R185 ;  /* 0x000000b9b0b3723e */ /* 0x040fe200000010ff */
[----:B------:R-:W-:Y:S01]  /*2c20*/  FMUL.FTZ R185, R176, UR13 ;  /* 0x0000000db0b97c20 */ /* 0x000fe20008410000 */
[C---:B------:R-:W-:Y:S01]  /*2c30*/  F2FP.BF16.F32.PACK_AB R178, R184.reuse, R177 ;  /* 0x000000b1b8b2723e */ /* 0x040fe200000010ff */
[----:B------:R-:W-:Y:S01]  /*2c40*/  FMUL.FTZ R176, R177, UR13 ;  /* 0x0000000db1b07c20 */ /* 0x000fe20008410000 */
[C---:B------:R-:W-:Y:S01]  /*2c50*/  ISETP.GE.U32.AND.EX P0, PT, R237.reuse, 0x1000000, PT, P0 ;  /* 0x01000000ed00780c */ /* 0x040fe20003f06100 */
[----:B------:R-:W-:Y:S01]  /*2c60*/  FMUL.FTZ R184, R184, UR13 ;  /* 0x0000000db8b87c20 */ /* 0x000fe20008410000 */
[----:B------:R-:W-:Y:S02]  /*2c70*/  FSEL R186, R186, RZ, P1 ;  /* 0x000000ffbaba7208 */ /* 0x000fe40000800000 */
[----:B------:R-:W-:-:S02]  /*2c80*/  LOP3.LUT P6, RZ, R237, 0xff, RZ, 0xc0, !PT ;  /* 0x000000ffedff7812 */ /* 0x000fc400078cc0ff */
[----:B------:R-:W-:Y:S02]  /*2c90*/  LOP3.LUT P1, RZ, R237, 0xff00, RZ, 0xc0, !PT ;  /* 0x0000ff00edff7812 */ /* 0x000fe4000782c0ff */
[----:B------:R-:W-:Y:S02]  /*2ca0*/  FSEL R185, R185, RZ, P0 ;  /* 0x000000ffb9b97208 */ /* 0x000fe40000000000 */
[----:B------:R-:W-:Y:S02]  /*2cb0*/  FSEL R176, R176, RZ, P6 ;  /* 0x000000ffb0b07208 */ /* 0x000fe40003000000 */
[----:B------:R-:W-:Y:S01]  /*2cc0*/  FSEL R177, R184, RZ, P1 ;  /* 0x000000ffb8b17208 */ /* 0x000fe20000800000 */
[--C-:B------:R-:W-:Y:S01]  /*2cd0*/  FFMA.FTZ R184, R216, R188, R189.reuse ;  /* 0x000000bcd8b87223 */ /* 0x100fe200000100bd */
[----:B------:R-:W-:Y:S02]  /*2ce0*/  F2FP.BF16.F32.PACK_AB R187, R185, R186 ;  /* 0x000000bab9bb723e */ /* 0x000fe400000010ff */
[----:B------:R-:W-:Y:S01]  /*2cf0*/  F2FP.BF16.F32.PACK_AB R186, R177, R176 ;  /* 0x000000b0b1ba723e */ /* 0x000fe200000010ff */
[-CC-:B------:R-:W-:Y:S01]  /*2d00*/  FFMA.FTZ R177, R17, R188.reuse, R189.reuse ;  /* 0x000000bc11b17223 */ /* 0x180fe200000100bd */
[-C--:B------:R-:W-:Y:S01]  /*2d10*/  FFMA.FTZ R176, R198, R188.reuse, R189 ;  /* 0x000000bcc6b07223 */ /* 0x080fe200000100bd */
[----:B------:R-:W-:Y:S01]  /*2d20*/  FADD.FTZ R193, R215, -R184 ;  /* 0x800000b8d7c17221 */ /* 0x000fe20000010000 */
[----:B------:R-:W-:Y:S01]  /*2d30*/  LOP3.LUT P6, RZ, R236, 0xff0000, RZ, 0xc0, !PT ;  /* 0x00ff0000ecff7812 */ /* 0x000fe200078cc0ff */
[----:B0-----:R-:W-:Y:S01]  /*2d40*/  FADD.FTZ R191, R12, -R177 ;  /* 0x800000b10cbf7221 */ /* 0x001fe20000010000 */
[----:B------:R-:W-:Y:S01]  /*2d50*/  FFMA.FTZ R177, R3, R188, R189 ;  /* 0x000000bc03b17223 */ /* 0x000fe200000100bd */
[----:B------:R-:W-:Y:S01]  /*2d60*/  FADD.FTZ R185, R199, -R176 ;  /* 0x800000b0c7b97221 */ /* 0x000fe20000010000 */
[C---:B------:R-:W-:Y:S01]  /*2d70*/  FMUL.FTZ R184, R202.reuse, R193 ;  /* 0x000000c1cab87220 */ /* 0x040fe20000410000 */
[----:B------:R-:W-:Y:S01]  /*2d80*/  FMUL.FTZ R191, R202, R191 ;  /* 0x000000bfcabf7220 */ /* 0x000fe20000410000 */
[----:B------:R-:W-:Y:S01]  /*2d90*/  FADD.FTZ R177, R14, -R177 ;  /* 0x800000b10eb17221 */ /* 0x000fe20000010000 */
[----:B------:R-:W-:Y:S01]  /*2da0*/  FMUL.FTZ R185, R202, R185 ;  /* 0x000000b9cab97220 */ /* 0x000fe20000410000 */
[----:B------:R-:W-:Y:S01]  /*2db0*/  LOP3.LUT P0, RZ, R236, 0xff000000, RZ, 0xc0, !PT ;  /* 0xff000000ecff7812 */ /* 0x000fe2000780c0ff */
[----:B------:R-:W-:Y:S01]  /*2dc0*/  FMUL.FTZ R190, R191, UR13 ;  /* 0x0000000dbfbe7c20 */ /* 0x000fe20008410000 */
        /* <DEDUP_REMOVED lines=8> */
[----:B------:R-:W-:Y:S02]  /*2e50*/  LOP3.LUT P6, RZ, R236, 0xff00, RZ, 0xc0, !PT ;  /* 0x0000ff00ecff7812 */ /* 0x000fe400078cc0ff */
[----:B------:R-:W-:Y:S02]  /*2e60*/  FSEL R193, R191, RZ, P0 ;  /* 0x000000ffbfc17208 */ /* 0x000fe40000000000 */
[----:B------:R-:W-:Y:S02]  /*2e70*/  FSEL R184, R184, RZ, P1 ;  /* 0x000000ffb8b87208 */ /* 0x000fe40000800000 */
[----:B------:R-:W-:Y:S02]  /*2e80*/  FSEL R191, R185, RZ, P6 ;  /* 0x000000ffb9bf7208 */ /* 0x000fe40003000000 */
[----:B------:R-:W-:Y:S02]  /*2e90*/  F2FP.BF16.F32.PACK_AB R185, R193, R190 ;  /* 0x000000bec1b9723e */ /* 0x000fe400000010ff */
[----:B------:R-:W-:Y:S01]  /*2ea0*/  F2FP.BF16.F32.PACK_AB R184, R191, R184 ;  /* 0x000000b8bfb8723e */ /* 0x000fe200000010ff */
[----:B------:R-:W-:Y:S06]  /*2eb0*/  BRA `(.L_x_1113) ;  /* 0x0000001c00947947 */ /* 0x000fec0003800000 */
.L_x_1111:
[----:B------:R-:W-:Y:S01]  /*2ec0*/  UMOV UR4, UR6 ;  /* 0x0000000600047c82 */ /* 0x000fe20008000000 */
[----:B------:R-:W-:Y:S01]  /*2ed0*/  UMOV UR5, UR7 ;  /* 0x0000000700057c82 */ /* 0x000fe20008000000 */
[----:B------:R-:W-:-:S04]  /*2ee0*/  UISETP.NE.U32.AND UP0, UPT, UR4, URZ, UPT ;  /* 0x000000ff0400728c */ /* 0x000fc8000bf05070 */
[----:B------:R-:W-:-:S09]  /*2ef0*/  UISETP.NE.AND.EX UP0, UPT, UR5, URZ, UPT, UP0 ;  /* 0x000000ff0500728c */ /* 0x000fd2000bf05300 */
[----:B------:R-:W-:Y:S05]  /*2f00*/  BRA.U UP0, `(.L_x_1114) ;  /* 0x0000000500087547 */ /* 0x000fea000b800000 */
[-C--:B------:R-:W-:Y:S01]  /*2f10*/  FFMA.FTZ R184, R230, R188.reuse, R189 ;  /* 0x000000bce6b87223 */ /* 0x080fe200000100bd */
[----:B------:R-:W-:Y:S01]  /*2f20*/  PRMT R185, R175, 0x7632, R185 ;  /* 0x00007632afb97816 */ /* 0x000fe200000000b9 */
[-CC-:B------:R-:W-:Y:S01]  /*2f30*/  FFMA.FTZ R186, R222, R188.reuse, R189.reuse ;  /* 0x000000bcdeba7223 */ /* 0x180fe200000100bd */
[-CC-:B------:R-:W-:Y:S01]  /*2f40*/  FFMA.FTZ R193, R13, R188.reuse, R189.reuse ;  /* 0x000000bc0dc17223 */ /* 0x180fe200000100bd */
[--C-:B0-----:R-:W-:Y:S01]  /*2f50*/  FADD.FTZ R190, R229, -R184.reuse ;  /* 0x800000b8e5be7221 */ /* 0x101fe20000010000 */
[----:B------:R-:W-:Y:S01]  /*2f60*/  PRMT R184, R174, 0x7632, R184 ;  /* 0x00007632aeb87816 */ /* 0x000fe200000000b8 */
[----:B------:R-:W-:Y:S02]  /*2f70*/  IMAD.U32 R187, R185, 0x10000, RZ ;  /* 0x00010000b9bb7824 */ /* 0x000fe400078e00ff */
[----:B------:R-:W-:Y:S01]  /*2f80*/  FADD.FTZ R186, R221, -R186 ;  /* 0x800000baddba7221 */ /* 0x000fe20000010000 */
[----:B------:R-:W-:Y:S02]  /*2f90*/  ISETP.GE.U32.AND P0, PT, R236, RZ, PT ;  /* 0x000000ffec00720c */ /* 0x000fe40003f06070 */
[----:B------:R-:W-:Y:S01]  /*2fa0*/  SHF.L.U32 R185, R184, 0x10, RZ ;  /* 0x00000010b8b97819 */ /* 0x000fe200000006ff */
[----:B------:R-:W-:Y:S01]  /*2fb0*/  FFMA.FTZ R184, R216, R188, R189 ;  /* 0x000000bcd8b87223 */ /* 0x000fe200000100bd */
[----:B-----5:R-:W-:Y:S01]  /*2fc0*/  FFMA.FTZ R187, R202, R190, R187 ;  /* 0x000000becabb7223 */ /* 0x020fe200000100bb */
[----:B------:R-:W-:Y:S01]  /*2fd0*/  FFMA.FTZ R190, R198, R188, R189 ;  /* 0x000000bcc6be7223 */ /* 0x000fe200000100bd */
[----:B------:R-:W-:Y:S01]  /*2fe0*/  LOP3.LUT P1, RZ, R237, 0xff0000, RZ, 0xc0, !PT ;  /* 0x00ff0000edff7812 */ /* 0x000fe2000782c0ff */
[--C-:B------:R-:W-:Y:S01]  /*2ff0*/  FADD.FTZ R192, R215, -R184.reuse ;  /* 0x800000b8d7c07221 */ /* 0x100fe20000010000 */
[----:B------:R-:W-:Y:S01]  /*3000*/  FFMA.FTZ R186, R202, R186, R185 ;  /* 0x000000bacaba7223 */ /* 0x000fe200000100b9 */
[----:B------:R-:W-:-:S02]  /*3010*/  PRMT R184, R172, 0x7632, R184 ;  /* 0x00007632acb87816 */ /* 0x000fc400000000b8 */
[----:B------:R-:W-:Y:S02]  /*3020*/  PRMT R185, R173, 0x7632, R185 ;  /* 0x00007632adb97816 */ /* 0x000fe400000000b9 */
[----:B------:R-:W-:Y:S01]  /*3030*/  ISETP.GE.U32.AND.EX P0, PT, R237, 0x1000000, PT, P0 ;  /* 0x01000000ed00780c */ /* 0x000fe20003f06100 */
[----:B------:R-:W-:Y:S01]  /*3040*/  IMAD.U32 R191, R184, 0x10000, RZ ;  /* 0x00010000b8bf7824 */ /* 0x000fe200078e00ff */
[----:B------:R-:W-:Y:S01]  /*3050*/  SHF.L.U32 R185, R185, 0x10, RZ ;  /* 0x00000010b9b97819 */ /* 0x000fe200000006ff */
[----:B------:R-:W-:Y:S01]  /*3060*/  FADD.FTZ R184, R199, -R190 ;  /* 0x800000bec7b87221 */ /* 0x000fe20000010000 */
[----:B------:R-:W-:-:S03]  /*3070*/  LOP3.LUT P6, RZ, R237, 0xff, RZ, 0xc0, !PT ;  /* 0x000000ffedff7812 */ /* 0x000fc600078cc0ff */
[C---:B------:R-:W-:Y:S01]  /*3080*/  FFMA.FTZ R185, R202.reuse, R192, R185 ;  /* 0x000000c0cab97223 */ /* 0x040fe200000100b9 */
[----:B------:R-:W-:Y:S01]  /*3090*/  FFMA.FTZ R184, R202, R184, R191 ;  /* 0x000000b8cab87223 */ /* 0x000fe200000100bf */
[----:B------:R-:W-:Y:S01]  /*30a0*/  FFMA.FTZ R191, R15, R188, R189 ;  /* 0x000000bc0fbf7223 */ /* 0x000fe200000100bd */
[----:B------:R-:W-:Y:S01]  /*30b0*/  FADD.FTZ R192, R8, -R193 ;  /* 0x800000c108c07221 */ /* 0x000fe20000010000 */
[----:B------:R-:W-:Y:S01]  /*30c0*/  SHF.L.U32 R193, R175, 0x10, RZ ;  /* 0x00000010afc17819 */ /* 0x000fe200000006ff */
[----:B------:R-:W-:Y:S01]  /*30d0*/  FMUL.FTZ R184, R184, UR13 ;  /* 0x0000000db8b87c20 */ /* 0x000fe20008410000 */
[----:B------:R-:W-:Y:S01]  /*30e0*/  FADD.FTZ R190, R10, -R191 ;  /* 0x800000bf0abe7221 */ /* 0x000fe20000010000 */
[----:B------:R-:W-:Y:S02]  /*30f0*/  SHF.L.U32 R191, R174, 0x10, RZ ;  /* 0x00000010aebf7819 */ /* 0x000fe400000006ff */
[----:B------:R-:W-:-:S03]  /*3100*/  FFMA.FTZ R193, R202, R192, R193 ;  /* 0x000000c0cac17223 */ /* 0x000fc600000100c1 */
[----:B------:R-:W-:Y:S01]  /*3110*/  FFMA.FTZ R191, R202, R190, R191 ;  /* 0x000000becabf7223 */ /* 0x000fe200000100bf */
[----:B------:R-:W-:Y:S01]  /*3120*/  FMUL.FTZ R193, R193, UR13 ;  /* 0x0000000dc1c17c20 */ /* 0x000fe20008410000 */
[----:B------:R-:W-:Y:S01]  /*3130*/  FMUL.FTZ R190, R187, UR13 ;  /* 0x0000000dbbbe7c20 */ /* 0x000fe20008410000 */
[----:B------:R-:W-:Y:S01]  /*3140*/  FMUL.FTZ R187, R186, UR13 ;  /* 0x0000000dbabb7c20 */ /* 0x000fe20008410000 */
[----:B------:R-:W-:Y:S02]  /*3150*/  FMUL.FTZ R191, R191, UR13 ;  /* 0x0000000dbfbf7c20 */ /* 0x000fe40008410000 */
[----:B------:R-:W-:Y:S02]  /*3160*/  FSEL R193, R193, RZ, P1 ;  /* 0x000000ffc1c17208 */ /* 0x000fe40000800000 */
[----:B------:R-:W-:Y:S02]  /*3170*/  LOP3.LUT P1, RZ, R237, 0xff00, RZ, 0xc0, !PT ;  /* 0x0000ff00edff7812 */ /* 0x000fe4000782c0ff */
[----:B------:R-:W-:-:S02]  /*3180*/  FSEL R190, R190, RZ, P0 ;  /* 0x000000ffbebe7208 */ /* 0x000fc40000000000 */
[----:B------:R-:W-:Y:S02]  /*3190*/  FSEL R186, R191, RZ, P6 ;  /* 0x000000ffbfba7208 */ /* 0x000fe40003000000 */
[----:B------:R-:W-:Y:S02]  /*31a0*/  FSEL R191, R187, RZ, P1 ;  /* 0x000000ffbbbf7208 */ /* 0x000fe40000800000 */
[----:B------:R-:W-:Y:S01]  /*31b0*/  F2FP.BF16.F32.PACK_AB R187, R190, R193 ;  /* 0x000000c1bebb723e */ /* 0x000fe200000010ff */
[--C-:B------:R-:W-:Y:S01]  /*31c0*/  FFMA.FTZ R193, R17, R188, R189.reuse ;  /* 0x000000bc11c17223 */ /* 0x100fe200000100bd */
[----:B------:R-:W-:Y:S01]  /*31d0*/  F2FP.BF16.F32.PACK_AB R186, R191, R186 ;  /* 0x000000babfba723e */ /* 0x000fe200000010ff */
[----:B------:R-:W-:Y:S01]  /*31e0*/  FFMA.FTZ R191, R3, R188, R189 ;  /* 0x000000bc03bf7223 */ /* 0x000fe200000100bd */
[----:B------:R-:W-:Y:S01]  /*31f0*/  LOP3.LUT P6, RZ, R236, 0xff0000, RZ, 0xc0, !PT ;  /* 0x00ff0000ecff7812 */ /* 0x000fe200078cc0ff */
[----:B------:R-:W-:Y:S01]  /*3200*/  FADD.FTZ R192, R12, -R193 ;  /* 0x800000c10cc07221 */ /* 0x000fe20000010000 */
[----:B------:R-:W-:-:S02]  /*3210*/  IMAD.U32 R193, R173, 0x10000, RZ ;  /* 0x00010000adc17824 */ /* 0x000fc400078e00ff */
[----:B------:R-:W-:Y:S01]  /*3220*/  FADD.FTZ R190, R14, -R191 ;  /* 0x800000bf0ebe7221 */ /* 0x000fe20000010000 */
[----:B------:R-:W-:Y:S01]  /*3230*/  SHF.L.U32 R191, R172, 0x10, RZ ;  /* 0x00000010acbf7819 */ /* 0x000fe200000006ff */
[----:B------:R-:W-:Y:S01]  /*3240*/  FFMA.FTZ R193, R202, R192, R193 ;  /* 0x000000c0cac17223 */ /* 0x000fe200000100c1 */
[----:B------:R-:W-:-:S03]  /*3250*/  LOP3.LUT P1, RZ, R236, 0xff00, RZ, 0xc0, !PT ;  /* 0x0000ff00ecff7812 */ /* 0x000fc6000782c0ff */
[----:B------:R-:W-:Y:S01]  /*3260*/  FFMA.FTZ R191, R202, R190, R191 ;  /* 0x000000becabf7223 */ /* 0x000fe200000100bf */
[----:B------:R-:W-:Y:S01]  /*3270*/  FMUL.FTZ R193, R193, UR13 ;  /* 0x0000000dc1c17c20 */ /* 0x000fe20008410000 */
[----:B------:R-:W-:Y:S01]  /*3280*/  FMUL.FTZ R190, R185, UR13 ;  /* 0x0000000db9be7c20 */ /* 0x000fe20008410000 */
[C---:B------:R-:W-:Y:S01]  /*3290*/  LOP3.LUT P0, RZ, R236.reuse, 0xff000000, RZ, 0xc0, !PT ;  /* 0xff000000ecff7812 */ /* 0x040fe2000780c0ff */
[----:B------:R-:W-:Y:S02]  /*32a0*/  FMUL.FTZ R191, R191, UR13 ;  /* 0x0000000dbfbf7c20 */ /* 0x000fe40008410000 */
[----:B------:R-:W-:Y:S02]  /*32b0*/  FSEL R185, R193, RZ, P6 ;  /* 0x000000ffc1b97208 */ /* 0x000fe40003000000 */
[----:B------:R-:W-:Y:S02]  /*32c0*/  LOP3.LUT P6, RZ, R236, 0xff, RZ, 0xc0, !PT ;  /* 0x000000ffecff7812 */ /* 0x000fe400078cc0ff */
[----:B------:R-:W-:-:S02]  /*32d0*/  FSEL R193, R184, RZ, P1 ;  /* 0x000000ffb8c17208 */ /* 0x000fc40000800000 */
[----:B------:R-:W-:Y:S02]  /*32e0*/  FSEL R190, R190, RZ, P0 ;  /* 0x000000ffbebe7208 */ /* 0x000fe40000000000 */
[----:B------:R-:W-:Y:S02]  /*32f0*/  FSEL R184, R191, RZ, P6 ;  /* 0x000000ffbfb87208 */ /* 0x000fe40003000000 */
[----:B------:R-:W-:Y:S02]  /*3300*/  F2FP.BF16.F32.PACK_AB R185, R190, R185 ;  /* 0x000000b9beb9723e */ /* 0x000fe400000010ff */
[----:B------:R-:W-:Y:S01]  /*3310*/  F2FP.BF16.F32.PACK_AB R184, R193, R184 ;  /* 0x000000b8c1b8723e */ /* 0x000fe200000010ff */
[----:B------:R-:W-:Y:S06]  /*3320*/  BRA `(.L_x_1113) ;  /* 0x0000001800787947 */ /* 0x000fec0003800000 */
.L_x_1114:
[----:B------:R-:W-:Y:S01]  /*3330*/  PRMT R177, R175, 0x7632, R177 ;  /* 0x00007632afb17816 */ /* 0x000fe200000000b1 */
[-CC-:B------:R-:W-:Y:S01]  /*3340*/  FFMA.FTZ R184, R230, R188.reuse, R189.reuse ;  /* 0x000000bce6b87223 */ /* 0x180fe200000100bd */
[----:B------:R-:W-:Y:S01]  /*3350*/  PRMT R176, R174, 0x7632, R176 ;  /* 0x00007632aeb07816 */ /* 0x000fe200000000b0 */
[-CC-:B------:R-:W-:Y:S01]  /*3360*/  FFMA.FTZ R178, R222, R188.reuse, R189.reuse ;  /* 0x000000bcdeb27223 */ /* 0x180fe200000100bd */
[----:B------:R-:W-:Y:S01]  /*3370*/  SHF.L.U32 R185, R177, 0x10, RZ ;  /* 0x00000010b1b97819 */ /* 0x000fe200000006ff */
[----:B------:R-:W-:Y:S01]  /*3380*/  FADD.FTZ R179, R229, -R184 ;  /* 0x800000b8e5b37221 */ /* 0x000fe20000010000 */
[-C--:B------:R-:W-:Y:S01]  /*3390*/  FFMA.FTZ R184, R216, R188.reuse, R189 ;  /* 0x000000bcd8b87223 */ /* 0x080fe200000100bd */
[----:B------:R-:W-:Y:S02]  /*33a0*/  IMAD.U32 R176, R176, 0x10000, RZ ;  /* 0x00010000b0b07824 */ /* 0x000fe400078e00ff */
[----:B------:R-:W-:Y:S01]  /*33b0*/  FADD.FTZ R177, R221, -R178 ;  /* 0x800000b2ddb17221 */ /* 0x000fe20000010000 */
[----:B-----5:R-:W-:Y:S01]  /*33c0*/  FFMA.FTZ R186, R202, R179, R185 ;  /* 0x000000b3caba7223 */ /* 0x020fe200000100b9 */
[----:B------:R-:W-:Y:S01]  /*33d0*/  PRMT R179, R173, 0x7632, R179 ;  /* 0x00007632adb37816 */ /* 0x000fe200000000b3 */
[----:B------:R-:W-:Y:S01]  /*33e0*/  FFMA.FTZ R178, R198, R188, R189 ;  /* 0x000000bcc6b27223 */ /* 0x000fe200000100bd */
[--C-:B------:R-:W-:Y:S01]  /*33f0*/  FFMA.FTZ R177, R202, R177, R176.reuse ;  /* 0x000000b1cab17223 */ /* 0x100fe200000100b0 */
[----:B------:R-:W-:Y:S01]  /*3400*/  PRMT R176, R172, 0x7632, R176 ;  /* 0x00007632acb07816 */ /* 0x000fe200000000b0 */
[----:B------:R-:W-:Y:S01]  /*3410*/  FADD.FTZ R185, R215, -R184 ;  /* 0x800000b8d7b97221 */ /* 0x000fe20000010000 */
[----:B------:R-:W-:Y:S01]  /*3420*/  SHF.L.U32 R187, R179, 0x10, RZ ;  /* 0x00000010b3bb7819 */ /* 0x000fe200000006ff */
[----:B------:R-:W-:Y:S01]  /*3430*/  FADD.FTZ R179, R199, -R178 ;  /* 0x800000b2c7b37221 */ /* 0x000fe20000010000 */
[----:B------:R-:W-:-:S02]  /*3440*/  SHF.L.U32 R184, R176, 0x10, RZ ;  /* 0x00000010b0b87819 */ /* 0x000fc400000006ff */
[----:B------:R-:W-:Y:S01]  /*3450*/  SHF.L.U32 R178, R174, 0x10, RZ ;  /* 0x00000010aeb27819 */ /* 0x000fe200000006ff */
[C---:B------:R-:W-:Y:S01]  /*3460*/  FFMA.FTZ R176, R202.reuse, R185, R187 ;  /* 0x000000b9cab07223 */ /* 0x040fe200000100bb */
[-CC-:B------:R-:W-:Y:S01]  /*3470*/  FFMA.FTZ R185, R13, R188.reuse, R189.reuse ;  /* 0x000000bc0db97223 */ /* 0x180fe200000100bd */
[----:B------:R-:W-:Y:S01]  /*3480*/  FFMA.FTZ R184, R202, R179, R184 ;  /* 0x000000b3cab87223 */ /* 0x000fe200000100b8 */
[----:B------:R-:W-:Y:S01]  /*3490*/  FFMA.FTZ R179, R15, R188, R189 ;  /* 0x000000bc0fb37223 */ /* 0x000fe200000100bd */
[----:B------:R-:W-:Y:S02]  /*34a0*/  IMAD.U32 R187, R175, 0x10000, RZ ;  /* 0x00010000afbb7824 */ /* 0x000fe400078e00ff */
[----:B------:R-:W-:Y:S01]  /*34b0*/  FADD.FTZ R185, R8, -R185 ;  /* 0x800000b908b97221 */ /* 0x000fe20000010000 */
[----:B------:R-:W-:Y:S01]  /*34c0*/  ISETP.GE.U32.AND P0, PT, R236, RZ, PT ;  /* 0x000000ffec00720c */ /* 0x000fe20003f06070 */
[----:B------:R-:W-:Y:S01]  /*34d0*/  FADD.FTZ R179, R10, -R179 ;  /* 0x800000b30ab37221 */ /* 0x000fe20000010000 */
[C---:B------:R-:W-:Y:S01]  /*34e0*/  LOP3.LUT P1, RZ, R237.reuse, 0xff0000, RZ, 0xc0, !PT ;  /* 0x00ff0000edff7812 */ /* 0x040fe2000782c0ff */
[----:B------:R-:W-:Y:S01]  /*34f0*/  FFMA.FTZ R185, R202, R185, R187 ;  /* 0x000000b9cab97223 */ /* 0x000fe200000100bb */
[----:B------:R-:W-:Y:S01]  /*3500*/  FMUL.FTZ R187, R186, UR13 ;  /* 0x0000000dbabb7c20 */ /* 0x000fe20008410000 */
[----:B------:R-:W-:Y:S01]  /*3510*/  FFMA.FTZ R178, R202, R179, R178 ;  /* 0x000000b3cab27223 */ /* 0x000fe200000100b2 */
[----:B------:R-:W-:-:S02]  /*3520*/  ISETP.GE.U32.AND.EX P0, PT, R237, 0x1000000, PT, P0 ;  /* 0x01000000ed00780c */ /* 0x000fc40003f06100 */
[----:B------:R-:W-:Y:S01]  /*3530*/  F2FP.BF16.F32.PACK_AB R179, R186, R185 ;  /* 0x000000b9bab3723e */ /* 0x000fe200000010ff */
[----:B------:R-:W-:Y:S01]  /*3540*/  FMUL.FTZ R186, R185, UR13 ;  /* 0x0000000db9ba7c20 */ /* 0x000fe20008410000 */
[----:B------:R-:W-:Y:S01]  /*3550*/  FMUL.FTZ R185, R178, UR13 ;  /* 0x0000000db2b97c20 */ /* 0x000fe20008410000 */
[C---:B------:R-:W-:Y:S01]  /*3560*/  F2FP.BF16.F32.PACK_AB R178, R177.reuse, R178 ;  /* 0x000000b2b1b2723e */ /* 0x040fe200000010ff */
[----:B------:R-:W-:Y:S01]  /*3570*/  FMUL.FTZ R177, R177, UR13 ;  /* 0x0000000db1b17c20 */ /* 0x000fe20008410000 */
[----:B0-----:R-:W-:Y:S02]  /*3580*/  FSEL R190, R187, RZ, P0 ;  /* 0x000000ffbbbe7208 */ /* 0x001fe40000000000 */
[C---:B------:R-:W-:Y:S02]  /*3590*/  LOP3.LUT P6, RZ, R237.reuse, 0xff, RZ, 0xc0, !PT ;  /* 0x000000ffedff7812 */ /* 0x040fe400078cc0ff */
[----:B------:R-:W-:Y:S02]  /*35a0*/  LOP3.LUT P0, RZ, R237, 0xff00, RZ, 0xc0, !PT ;  /* 0x0000ff00edff7812 */ /* 0x000fe4000780c0ff */
[----:B------:R-:W-:-:S02]  /*35b0*/  FSEL R187, R186, RZ, P1 ;  /* 0x000000ffbabb7208 */ /* 0x000fc40000800000 */
[----:B------:R-:W-:Y:S02]  /*35c0*/  FSEL R185, R185, RZ, P6 ;  /* 0x000000ffb9b97208 */ /* 0x000fe40003000000 */
[----:B------:R-:W-:Y:S01]  /*35d0*/  FSEL R186, R177, RZ, P0 ;  /* 0x000000ffb1ba7208 */ /* 0x000fe20000000000 */
[-CC-:B------:R-:W-:Y:S01]  /*35e0*/  FFMA.FTZ R177, R3, R188.reuse, R189.reuse ;  /* 0x000000bc03b17223 */ /* 0x180fe200000100bd */
[----:B------:R-:W-:Y:S02]  /*35f0*/  SHF.L.U32 R191, R173, 0x10, RZ ;  /* 0x00000010adbf7819 */ /* 0x000fe400000006ff */
[----:B------:R-:W-:Y:S01]  /*3600*/  F2FP.BF16.F32.PACK_AB R186, R186, R185 ;  /* 0x000000b9baba723e */ /* 0x000fe200000010ff */
[----:B------:R-:W-:Y:S01]  /*3610*/  FFMA.FTZ R185, R17, R188, R189 ;  /* 0x000000bc11b97223 */ /* 0x000fe200000100bd */
[----:B------:R-:W-:Y:S01]  /*3620*/  F2FP.BF16.F32.PACK_AB R187, R190, R187 ;  /* 0x000000bbbebb723e */ /* 0x000fe200000010ff */
[----:B------:R-:W-:Y:S01]  /*3630*/  FADD.FTZ R177, R14, -R177 ;  /* 0x800000b10eb17221 */ /* 0x000fe20000010000 */
[----:B------:R-:W-:-:S02]  /*3640*/  IMAD.U32 R190, R172, 0x10000, RZ ;  /* 0x00010000acbe7824 */ /* 0x000fc400078e00ff */
[----:B------:R-:W-:Y:S01]  /*3650*/  FADD.FTZ R185, R12, -R185 ;  /* 0x800000b90cb97221 */ /* 0x000fe20000010000 */
[C---:B------:R-:W-:Y:S02]  /*3660*/  LOP3.LUT P6, RZ, R236.reuse, 0xff0000, RZ, 0xc0, !PT ;  /* 0x00ff0000ecff7812 */ /* 0x040fe400078cc0ff */
[----:B------:R-:W-:Y:S01]  /*3670*/  LOP3.LUT P0, RZ, R236, 0xff000000, RZ, 0xc0, !PT ;  /* 0xff000000ecff7812 */ /* 0x000fe2000780c0ff */
[C---:B------:R-:W-:Y:S01]  /*3680*/  FFMA.FTZ R191, R202.reuse, R185, R191 ;  /* 0x000000b9cabf7223 */ /* 0x040fe200000100bf */
[----:B------:R-:W-:Y:S01]  /*3690*/  FFMA.FTZ R185, R202, R177, R190 ;  /* 0x000000b1cab97223 */ /* 0x000fe200000100be */
[----:B------:R-:W-:Y:S02]  /*36a0*/  LOP3.LUT P1, RZ, R236, 0xff, RZ, 0xc0, !PT ;  /* 0x000000ffecff7812 */ /* 0x000fe4000782c0ff */
[----:B------:R-:W-:Y:S01]  /*36b0*/  FMUL.FTZ R192, R191, UR13 ;  /* 0x0000000dbfc07c20 */ /* 0x000fe20008410000 */
[C---:B------:R-:W-:Y:S01]  /*36c0*/  F2FP.BF16.F32.PACK_AB R177, R176.reuse, R191 ;  /* 0x000000bfb0b1723e */ /* 0x040fe200000010ff */
[----:B------:R-:W-:Y:S01]  /*36d0*/  FMUL.FTZ R191, R176, UR13 ;  /* 0x0000000db0bf7c20 */ /* 0x000fe20008410000 */
        /* <DEDUP_REMOVED lines=11> */
.L_x_1110:
        /* <DEDUP_REMOVED lines=14> */
[C---:B------:R-:W-:Y:S01]  /*3870*/  LOP3.LUT P1, RZ, R247.reuse, 0xff0000, RZ, 0xc0, !PT ;  /* 0x00ff0000f7ff7812 */ /* 0x040fe2000782c0ff */
[----:B------:R-:W-:Y:S01]  /*3880*/  FADD.FTZ R191, R14, -R191 ;  /* 0x800000bf0ebf7221 */ /* 0x000fe20000010000 */
[C---:B-----5:R-:W-:Y:S01]  /*3890*/  FMUL.FTZ R169, R202.reuse, R169 ;  /* 0x000000a9caa97220 */ /* 0x060fe20000410000 */
[C---:B------:R-:W-:Y:S01]  /*38a0*/  FMUL.FTZ R171, R202.reuse, R171 ;  /* 0x000000abcaab7220 */ /* 0x040fe20000410000 */
[----:B------:R-:W-:Y:S01]  /*38b0*/  ISETP.GE.U32.AND.EX P0, PT, R247, 0x1000000, PT, P0 ;  /* 0x01000000f700780c */ /* 0x000fe20003f06100 */
[----:B------:R-:W-:Y:S01]  /*38c0*/  FMUL.FTZ R191, R202, R191 ;  /* 0x000000bfcabf7220 */ /* 0x000fe20000410000 */
[----:B------:R-:W-:Y:S01]  /*38d0*/  FMUL.FTZ R170, R169, UR13 ;  /* 0x0000000da9aa7c20 */ /* 0x000fe20008410000 */
[----:B------:R-:W-:Y:S01]  /*38e0*/  FMUL.FTZ R184, R171, UR13 ;  /* 0x0000000dabb87c20 */ /* 0x000fe20008410000 */
[----:B------:R-:W-:Y:S01]  /*38f0*/  FFMA.FTZ R169, R15, R188, R189 ;  /* 0x000000bc0fa97223 */ /* 0x000fe200000100bd */
[----:B------:R-:W-:-:S02]  /*3900*/  LOP3.LUT P6, RZ, R237, 0xff0000, RZ, 0xc0, !PT ;  /* 0x00ff0000edff7812 */ /* 0x000fc400078cc0ff */
[----:B------:R-:W-:Y:S01]  /*3910*/  FSEL R171, R170, RZ, P1 ;  /* 0x000000ffaaab7208 */ /* 0x000fe20000800000 */
[----:B------:R-:W-:Y:S01]  /*3920*/  FADD.FTZ R169, R10, -R169 ;  /* 0x800000a90aa97221 */ /* 0x000fe20000010000 */
[----:B------:R-:W-:Y:S02]  /*3930*/  FSEL R168, R184, RZ, P0 ;  /* 0x000000ffb8a87208 */ /* 0x000fe40000000000 */
[----:B------:R-:W-:Y:S01]  /*3940*/  ISETP.GE.U32.AND P0, PT, R236, RZ, PT ;  /* 0x000000ffec00720c */ /* 0x000fe20003f06070 */
[----:B------:R-:W-:Y:S01]  /*3950*/  FMUL.FTZ R169, R202, R169 ;  /* 0x000000a9caa97220 */ /* 0x000fe20000410000 */
[----:B------:R-:W-:Y:S01]  /*3960*/  F2FP.BF16.F32.PACK_AB R171, R168, R171 ;  /* 0x000000aba8ab723e */ /* 0x000fe200000010ff */
[----:B------:R-:W-:Y:S01]  /*3970*/  FFMA.FTZ R168, R222, R188, R189 ;  /* 0x000000bcdea87223 */ /* 0x000fe200000100bd */
[----:B------:R-:W-:Y:S02]  /*3980*/  ISETP.GE.U32.AND.EX P0, PT, R237, 0x1000000, PT, P0 ;  /* 0x01000000ed00780c */ /* 0x000fe40003f06100 */
[----:B------:R-:W-:Y:S01]  /*3990*/  LOP3.LUT P1, RZ, R247, 0xff, RZ, 0xc0, !PT ;  /* 0x000000fff7ff7812 */ /* 0x000fe2000782c0ff */
[----:B------:R-:W-:Y:S01]  /*39a0*/  FADD.FTZ R185, R221, -R168 ;  /* 0x800000a8ddb97221 */ /* 0x000fe20000010000 */
[----:B------:R-:W-:Y:S01]  /*39b0*/  FMUL.FTZ R168, R169, UR13 ;  /* 0x0000000da9a87c20 */ /* 0x000fe20008410000 */
[----:B------:R-:W-:-:S02]  /*39c0*/  FSEL R184, R184, RZ, P0 ;  /* 0x000000ffb8b87208 */ /* 0x000fc40000000000 */
[----:B------:R-:W-:Y:S01]  /*39d0*/  FMUL.FTZ R185, R202, R185 ;  /* 0x000000b9cab97220 */ /* 0x000fe20000410000 */
[----:B------:R-:W-:Y:S02]  /*39e0*/  LOP3.LUT P0, RZ, R247, 0xff00, RZ, 0xc0, !PT ;  /* 0x0000ff00f7ff7812 */ /* 0x000fe4000780c0ff */
[----:B------:R-:W-:Y:S01]  /*39f0*/  FSEL R187, R170, RZ, P6 ;  /* 0x000000ffaabb7208 */ /* 0x000fe20003000000 */
[----:B------:R-:W-:Y:S01]  /*3a00*/  FMUL.FTZ R185, R185, UR13 ;  /* 0x0000000db9b97c20 */ /* 0x000fe20008410000 */
[----:B------:R-:W-:Y:S02]  /*3a10*/  FSEL R170, R168, RZ, P1 ;  /* 0x000000ffa8aa7208 */ /* 0x000fe40000800000 */
[----:B------:R-:W-:Y:S02]  /*3a20*/  LOP3.LUT P1, RZ, R237, 0xff00, RZ, 0xc0, !PT ;  /* 0x0000ff00edff7812 */ /* 0x000fe4000782c0ff */
[----:B------:R-:W-:Y:S02]  /*3a30*/  FSEL R169, R185, RZ, P0 ;  /* 0x000000ffb9a97208 */ /* 0x000fe40000000000 */
[----:B------:R-:W-:-:S02]  /*3a40*/  LOP3.LUT P0, RZ, R237, 0xff, RZ, 0xc0, !PT ;  /* 0x000000ffedff7812 */ /* 0x000fc4000780c0ff */
[----:B------:R-:W-:Y:S01]  /*3a50*/  F2FP.BF16.F32.PACK_AB R170, R169, R170 ;  /* 0x000000aaa9aa723e */ /* 0x000fe200000010ff */
[-CC-:B------:R-:W-:Y:S01]  /*3a60*/  FFMA.FTZ R169, R17, R188.reuse, R189.reuse ;  /* 0x000000bc11a97223 */ /* 0x180fe200000100bd */
[----:B------:R-:W-:Y:S01]  /*3a70*/  FSEL R186, R168, RZ, P0 ;  /* 0x000000ffa8ba7208 */ /* 0x000fe20000000000 */
[----:B------:R-:W-:Y:S01]  /*3a80*/  FFMA.FTZ R168, R216, R188, R189 ;  /* 0x000000bcd8a87223 */ /* 0x000fe200000100bd */
[----:B------:R-:W-:Y:S01]  /*3a90*/  FSEL R185, R185, RZ, P1 ;  /* 0x000000ffb9b97208 */ /* 0x000fe20000800000 */
[----:B------:R-:W-:Y:S01]  /*3aa0*/  FADD.FTZ R169, R12, -R169 ;  /* 0x800000a90ca97221 */ /* 0x000fe20000010000 */
[----:B------:R-:W-:Y:S02]  /*3ab0*/  F2FP.BF16.F32.PACK_AB R187, R184, R187 ;  /* 0x000000bbb8bb723e */ /* 0x000fe400000010ff */
[----:B------:R-:W-:Y:S01]  /*3ac0*/  F2FP.BF16.F32.PACK_AB R186, R185, R186 ;  /* 0x000000bab9ba723e */ /* 0x000fe200000010ff */
[----:B------:R-:W-:Y:S01]  /*3ad0*/  FADD.FTZ R185, R215, -R168 ;  /* 0x800000a8d7b97221 */ /* 0x000fe20000010000 */
[----:B------:R-:W-:Y:S01]  /*3ae0*/  FMUL.FTZ R169, R202, R169 ;  /* 0x000000a9caa97220 */ /* 0x000fe20000410000 */
[----:B------:R-:W-:-:S02]  /*3af0*/  LOP3.LUT P6, RZ, R236, 0xff0000, RZ, 0xc0, !PT ;  /* 0x00ff0000ecff7812 */ /* 0x000fc400078cc0ff */
[----:B------:R-:W-:Y:S01]  /*3b00*/  FMUL.FTZ R185, R202, R185 ;  /* 0x000000b9cab97220 */ /* 0x000fe20000410000 */
[----:B------:R-:W-:Y:S01]  /*3b10*/  FMUL.FTZ R169, R169, UR13 ;  /* 0x0000000da9a97c20 */ /* 0x000fe20008410000 */
[C---:B------:R-:W-:Y:S02]  /*3b20*/  LOP3.LUT P1, RZ, R246.reuse, 0xff0000, RZ, 0xc0, !PT ;  /* 0x00ff0000f6ff7812 */ /* 0x040fe4000782c0ff */
[----:B------:R-:W-:Y:S01]  /*3b30*/  FMUL.FTZ R184, R185, UR13 ;  /* 0x0000000db9b87c20 */ /* 0x000fe20008410000 */
[----:B------:R-:W-:Y:S02]  /*3b40*/  LOP3.LUT P0, RZ, R246, 0xff000000, RZ, 0xc0, !PT ;  /* 0xff000000f6ff7812 */ /* 0x000fe4000780c0ff */
[C---:B------:R-:W-:Y:S02]  /*3b50*/  FSEL R185, R169.reuse, RZ, P6 ;  /* 0x000000ffa9b97208 */ /* 0x040fe40003000000 */
[----:B------:R-:W-:Y:S02]  /*3b60*/  FSEL R169, R169, RZ, P1 ;  /* 0x000000ffa9a97208 */ /* 0x000fe40000800000 */
[----:B------:R-:W-:-:S02]  /*3b70*/  FSEL R168, R184, RZ, P0 ;  /* 0x000000ffb8a87208 */ /* 0x000fc40000000000 */
[----:B------:R-:W-:Y:S02]  /*3b80*/  LOP3.LUT P6, RZ, R236, 0xff000000, RZ, 0xc0, !PT ;  /* 0xff000000ecff7812 */ /* 0x000fe400078cc0ff */
[----:B------:R-:W-:Y:S01]  /*3b90*/  F2FP.BF16.F32.PACK_AB R169, R168, R169 ;  /* 0x000000a9a8a9723e */ /* 0x000fe200000010ff */
[----:B------:R-:W-:Y:S01]  /*3ba0*/  FFMA.FTZ R168, R198, R188, R189 ;  /* 0x000000bcc6a87223 */ /* 0x000fe200000100bd */
[----:B------:R-:W-:Y:S02]  /*3bb0*/  FSEL R184, R184, RZ, P6 ;  /* 0x000000ffb8b87208 */ /* 0x000fe40003000000 */
[----:B------:R-:W-:Y:S01]  /*3bc0*/  LOP3.LUT P6, RZ, R236, 0xff00, RZ, 0xc0, !PT ;  /* 0x0000ff00ecff7812 */ /* 0x000fe200078cc0ff */
[----:B------:R-:W-:Y:S01]  /*3bd0*/  FADD.FTZ R193, R199, -R168 ;  /* 0x800000a8c7c17221 */ /* 0x000fe20000010000 */
[----:B------:R-:W-:Y:S01]  /*3be0*/  F2FP.BF16.F32.PACK_AB R185, R184, R185 ;  /* 0x000000b9b8b9723e */ /* 0x000fe200000010ff */
[----:B------:R-:W-:Y:S01]  /*3bf0*/  FMUL.FTZ R184, R191, UR13 ;  /* 0x0000000dbfb87c20 */ /* 0x000fe20008410000 */
[----:B------:R-:W-:Y:S01]  /*3c00*/  LOP3.LUT P1, RZ, R246, 0xff, RZ, 0xc0, !PT ;  /* 0x000000fff6ff7812 */ /* 0x000fe2000782c0ff */
[----:B------:R-:W-:Y:S01]  /*3c10*/  FMUL.FTZ R193, R202, R193 ;  /* 0x000000c1cac17220 */ /* 0x000fe20000410000 */
[----:B------:R-:W-:-:S02]  /*3c20*/  LOP3.LUT P0, RZ, R246, 0xff00, RZ, 0xc0, !PT ;  /* 0x0000ff00f6ff7812 */ /* 0x000fc4000780c0ff */
[----:B------:R-:W-:Y:S01]  /*3c30*/  FSEL R168, R184, RZ, P1 ;  /* 0x000000ffb8a87208 */ /* 0x000fe20000800000 */
[----:B------:R-:W-:-:S05]  /*3c40*/  FMUL.FTZ R193, R193, UR13 ;  /* 0x0000000dc1c17c20 */ /* 0x000fca0008410000 */
[C---:B------:R-:W-:Y:S02]  /*3c50*/  FSEL R195, R193.reuse, RZ, P6 ;  /* 0x000000ffc1c37208 */ /* 0x040fe40003000000 */
[----:B------:R-:W-:Y:S02]  /*3c60*/  LOP3.LUT P6, RZ, R236, 0xff, RZ, 0xc0, !PT ;  /* 0x000000ffecff7812 */ /* 0x000fe400078cc0ff */
[----:B------:R-:W-:Y:S02]  /*3c70*/  FSEL R191, R193, RZ, P0 ;  /* 0x000000ffc1bf7208 */ /* 0x000fe40000000000 */
[----:B------:R-:W-:Y:S02]  /*3c80*/  FSEL R184, R184, RZ, P6 ;  /* 0x000000ffb8b87208 */ /* 0x000fe40003000000 */
[----:B------:R-:W-:Y:S02]  /*3c90*/  F2FP.BF16.F32.PACK_AB R168, R191, R168 ;  /* 0x000000a8bfa8723e */ /* 0x000fe400000010ff */
[----:B------:R-:W-:Y:S01]  /*3ca0*/  F2FP.BF16.F32.PACK_AB R184, R195, R184 ;  /* 0x000000b8c3b8723e */ /* 0x000fe200000010ff */
[----:B------:R-:W-:Y:S06]  /*3cb0*/  BRA `(.L_x_1113) ;  /* 0x0000001000147947 */ /* 0x000fec0003800000 */
.L_x_1116:
[-CC-:B------:R-:W-:Y:S01]  /*3cc0*/  FFMA.FTZ R169, R13, R188.reuse, R189.reuse ;  /* 0x000000bc0da97223 */ /* 0x180fe200000100bd */
[-CC-:B------:R-:W-:Y:S01]  /*3cd0*/  FFMA.FTZ R176, R230, R188.reuse, R189.reuse ;  /* 0x000000bce6b07223 */ /* 0x180fe200000100bd */
[-C--:B------:R-:W-:Y:S01]  /*3ce0*/  FFMA.FTZ R168, R222, R188.reuse, R189 ;  /* 0x000000bcdea87223 */ /* 0x080fe200000100bd */
[----:B------:R-:W-:Y:S01]  /*3cf0*/  LOP3.LUT P0, RZ, R237, 0xff0000, RZ, 0xc0, !PT ;  /* 0x00ff0000edff7812 */ /* 0x000fe2000780c0ff */
[----:B------:R-:W-:Y:S01]  /*3d00*/  FADD.FTZ R169, R8, -R169 ;  /* 0x800000a908a97221 */ /* 0x000fe20000010000 */
[----:B------:R-:W-:Y:S01]  /*3d10*/  FADD.FTZ R177, R229, -R176 ;  /* 0x800000b0e5b17221 */ /* 0x000fe20000010000 */
[----:B------:R-:W-:Y:S01]  /*3d20*/  LOP3.LUT P6, RZ, R247, 0xff0000, RZ, 0xc0, !PT ;  /* 0x00ff0000f7ff7812 */ /* 0x000fe200078cc0ff */
[----:B------:R-:W-:Y:S01]  /*3d30*/  FADD.FTZ R171, R221, -R168 ;  /* 0x800000a8ddab7221 */ /* 0x000fe20000010000 */
[C---:B-----5:R-:W-:Y:S01]  /*3d40*/  FMUL.FTZ R179, R202.reuse, R169 ;  /* 0x000000a9cab37220 */ /* 0x060fe20000410000 */
[-C--:B------:R-:W-:Y:S01]  /*3d50*/  FFMA.FTZ R169, R15, R188.reuse, R189 ;  /* 0x000000bc0fa97223 */ /* 0x080fe200000100bd */
[----:B------:R-:W-:Y:S01]  /*3d60*/  FMUL.FTZ R176, R202, R177 ;  /* 0x000000b1cab07220 */ /* 0x000fe20000410000 */
[----:B------:R-:W-:Y:S01]  /*3d70*/  ISETP.GE.U32.AND P1, PT, R236, RZ, PT ;  /* 0x000000ffec00720c */ /* 0x000fe20003f26070 */
[----:B------:R-:W-:Y:S01]  /*3d80*/  FMUL.FTZ R170, R179, UR13 ;  /* 0x0000000db3aa7c20 */ /* 0x000fe20008410000 */
[----:B------:R-:W-:Y:S01]  /*3d90*/  FADD.FTZ R169, R10, -R169 ;  /* 0x800000a90aa97221 */ /* 0x000fe20000010000 */
[----:B------:R-:W-:Y:S01]  /*3da0*/  FMUL.FTZ R178, R202, R171 ;  /* 0x000000abcab27220 */ /* 0x000fe20000410000 */
[----:B------:R-:W-:Y:S01]  /*3db0*/  ISETP.GE.U32.AND.EX P1, PT, R237, 0x1000000, PT, P1 ;  /* 0x01000000ed00780c */ /* 0x000fe20003f26110 */
[----:B0-----:R-:W-:Y:S01]  /*3dc0*/  FFMA.FTZ R191, R3, R188, R189 ;  /* 0x000000bc03bf7223 */ /* 0x001fe200000100bd */
[----:B------:R-:W-:Y:S01]  /*3dd0*/  FSEL R187, R170, RZ, P0 ;  /* 0x000000ffaabb7208 */ /* 0x000fe20000000000 */
[----:B------:R-:W-:Y:S01]  /*3de0*/  FMUL.FTZ R169, R202, R169 ;  /* 0x000000a9caa97220 */ /* 0x000fe20000410000 */
[----:B------:R-:W-:Y:S01]  /*3df0*/  FSEL R168, R170, RZ, P6 ;  /* 0x000000ffaaa87208 */ /* 0x000fe20003000000 */
[----:B------:R-:W-:Y:S01]  /*3e00*/  FMUL.FTZ R170, R176, UR13 ;  /* 0x0000000db0aa7c20 */ /* 0x000fe20008410000 */
[----:B------:R-:W-:Y:S01]  /*3e10*/  ISETP.GE.U32.AND P0, PT, R246, RZ, PT ;  /* 0x000000fff600720c */ /* 0x000fe20003f06070 */
[----:B------:R-:W-:Y:S01]  /*3e20*/  FMUL.FTZ R177, R178, UR13 ;  /* 0x0000000db2b17c20 */ /* 0x000fe20008410000 */
[----:B------:R-:W-:Y:S01]  /*3e30*/  F2FP.BF16.F32.PACK_AB R179, R176, R179 ;  /* 0x000000b3b0b3723e */ /* 0x000fe200000010ff */
[----:B------:R-:W-:Y:S01]  /*3e40*/  FMUL.FTZ R176, R169, UR13 ;  /* 0x0000000da9b07c20 */ /* 0x000fe20008410000 */
[----:B------:R-:W-:Y:S01]  /*3e50*/  ISETP.GE.U32.AND.EX P0, PT, R247, 0x1000000, PT, P0 ;  /* 0x01000000f700780c */ /* 0x000fe20003f06100 */
[----:B------:R-:W-:Y:S01]  /*3e60*/  FADD.FTZ R191, R14, -R191 ;  /* 0x800000bf0ebf7221 */ /* 0x000fe20000010000 */
[----:B------:R-:W-:-:S02]  /*3e70*/  FSEL R184, R170, RZ, P1 ;  /* 0x000000ffaab87208 */ /* 0x000fc40000800000 */
[C---:B------:R-:W-:Y:S01]  /*3e80*/  LOP3.LUT P6, RZ, R247.reuse, 0xff, RZ, 0xc0, !PT ;  /* 0x000000fff7ff7812 */ /* 0x040fe200078cc0ff */
[----:B------:R-:W-:Y:S01]  /*3e90*/  FMUL.FTZ R191, R202, R191 ;  /* 0x000000bfcabf7220 */ /* 0x000fe20000410000 */
[----:B------:R-:W-:Y:S02]  /*3ea0*/  LOP3.LUT P1, RZ, R247, 0xff00, RZ, 0xc0, !PT ;  /* 0x0000ff00f7ff7812 */ /* 0x000fe4000782c0ff */
[----:B------:R-:W-:Y:S02]  /*3eb0*/  F2FP.BF16.F32.PACK_AB R178, R178, R169 ;  /* 0x000000a9b2b2723e */ /* 0x000fe400000010ff */
[----:B------:R-:W-:Y:S02]  /*3ec0*/  FSEL R171, R170, RZ, P0 ;  /* 0x000000ffaaab7208 */ /* 0x000fe40000000000 */
[----:B------:R-:W-:Y:S02]  /*3ed0*/  FSEL R170, R176, RZ, P6 ;  /* 0x000000ffb0aa7208 */ /* 0x000fe40003000000 */
[----:B------:R-:W-:-:S02]  /*3ee0*/  FSEL R169, R177, RZ, P1 ;  /* 0x000000ffb1a97208 */ /* 0x000fc40000800000 */
[----:B------:R-:W-:Y:S01]  /*3ef0*/  F2FP.BF16.F32.PACK_AB R171, R171, R168 ;  /* 0x000000a8abab723e */ /* 0x000fe200000010ff */
[--C-:B------:R-:W-:Y:S01]  /*3f00*/  FFMA.FTZ R168, R216, R188, R189.reuse ;  /* 0x000000bcd8a87223 */ /* 0x100fe200000100bd */
[----:B------:R-:W-:Y:S01]  /*3f10*/  F2FP.BF16.F32.PACK_AB R170, R169, R170 ;  /* 0x000000aaa9aa723e */ /* 0x000fe200000010ff */
[----:B------:R-:W-:Y:S01]  /*3f20*/  FFMA.FTZ R169, R17, R188, R189 ;  /* 0x000000bc11a97223 */ /* 0x000fe200000100bd */
[C---:B------:R-:W-:Y:S02]  /*3f30*/  LOP3.LUT P1, RZ, R237.reuse, 0xff00, RZ, 0xc0, !PT ;  /* 0x0000ff00edff7812 */ /* 0x040fe4000782c0ff */
[----:B------:R-:W-:Y:S01]  /*3f40*/  LOP3.LUT P0, RZ, R237, 0xff, RZ, 0xc0, !PT ;  /* 0x000000ffedff7812 */ /* 0x000fe2000780c0ff */
[----:B------:R-:W-:Y:S01]  /*3f50*/  FADD.FTZ R169, R12, -R169 ;  /* 0x800000a90ca97221 */ /* 0x000fe20000010000 */
[----:B------:R-:W-:Y:S01]  /*3f60*/  FSEL R185, R177, RZ, P1 ;  /* 0x000000ffb1b97208 */ /* 0x000fe20000800000 */
[----:B------:R-:W-:Y:S01]  /*3f70*/  FADD.FTZ R177, R215, -R168 ;  /* 0x800000a8d7b17221 */ /* 0x000fe20000010000 */
[----:B------:R-:W-:Y:S01]  /*3f80*/  FSEL R186, R176, RZ, P0 ;  /* 0x000000ffb0ba7208 */ /* 0x000fe20000000000 */
[----:B------:R-:W-:Y:S01]  /*3f90*/  FMUL.FTZ R169, R202, R169 ;  /* 0x000000a9caa97220 */ /* 0x000fe20000410000 */
[----:B------:R-:W-:Y:S01]  /*3fa0*/  LOP3.LUT P6, RZ, R236, 0xff0000, RZ, 0xc0, !PT ;  /* 0x00ff0000ecff7812 */ /* 0x000fe200078cc0ff */
[----:B------:R-:W-:Y:S01]  /*3fb0*/  FMUL.FTZ R176, R202, R177 ;  /* 0x000000b1cab07220 */ /* 0x000fe20000410000 */
[C---:B------:R-:W-:Y:S01]  /*3fc0*/  LOP3.LUT P1, RZ, R246.reuse, 0xff0000, RZ, 0xc0, !PT ;  /* 0x00ff0000f6ff7812 */ /* 0x040fe2000782c0ff */
[----:B------:R-:W-:Y:S01]  /*3fd0*/  FMUL.FTZ R168, R169, UR13 ;  /* 0x0000000da9a87c20 */ /* 0x000fe20008410000 */
[----:B------:R-:W-:-:S02]  /*3fe0*/  LOP3.LUT P0, RZ, R246, 0xff000000, RZ, 0xc0, !PT ;  /* 0xff000000f6ff7812 */ /* 0x000fc4000780c0ff */
[C---:B------:R-:W-:Y:S01]  /*3ff0*/  F2FP.BF16.F32.PACK_AB R177, R176.reuse, R169 ;  /* 0x000000a9b0b1723e */ /* 0x040fe200000010ff */
[----:B------:R-:W-:Y:S01]  /*4000*/  FMUL.FTZ R176, R176, UR13 ;  /* 0x0000000db0b07c20 */ /* 0x000fe20008410000 */
[----:B------:R-:W-:Y:S02]  /*4010*/  F2FP.BF16.F32.PACK_AB R186, R185, R186 ;  /* 0x000000bab9ba723e */ /* 0x000fe400000010ff */
[C---:B------:R-:W-:Y:S02]  /*4020*/  FSEL R185, R168.reuse, RZ, P6 ;  /* 0x000000ffa8b97208 */ /* 0x040fe40003000000 */
[----:B------:R-:W-:Y:S02]  /*4030*/  FSEL R169, R168, RZ, P1 ;  /* 0x000000ffa8a97208 */ /* 0x000fe40000800000 */
[----:B------:R-:W-:Y:S02]  /*4040*/  FSEL R168, R176, RZ, P0 ;  /* 0x000000ffb0a87208 */ /* 0x000fe40000000000 */
[----:B------:R-:W-:-:S02]  /*4050*/  LOP3.LUT P6, RZ, R236, 0xff000000, RZ, 0xc0, !PT ;  /* 0xff000000ecff7812 */ /* 0x000fc400078cc0ff */
[----:B------:R-:W-:Y:S01]  /*4060*/  F2FP.BF16.F32.PACK_AB R169, R168, R169 ;  /* 0x000000a9a8a9723e */ /* 0x000fe200000010ff */
[----:B------:R-:W-:Y:S01]  /*4070*/  FFMA.FTZ R168, R198, R188, R189 ;  /* 0x000000bcc6a87223 */ /* 0x000fe200000100bd */
[----:B------:R-:W-:Y:S02]  /*4080*/  FSEL R176, R176, RZ, P6 ;  /* 0x000000ffb0b07208 */ /* 0x000fe40003000000 */
[----:B------:R-:W-:Y:S01]  /*4090*/  LOP3.LUT P6, RZ, R236, 0xff00, RZ, 0xc0, !PT ;  /* 0x0000ff00ecff7812 */ /* 0x000fe200078cc0ff */
[----:B------:R-:W-:Y:S01]  /*40a0*/  FADD.FTZ R193, R199, -R168 ;  /* 0x800000a8c7c17221 */ /* 0x000fe20000010000 */
[----:B------:R-:W-:Y:S02]  /*40b0*/  F2FP.BF16.F32.PACK_AB R185, R176, R185 ;  /* 0x000000b9b0b9723e */ /* 0x000fe400000010ff */
[----:B------:R-:W-:Y:S01]  /*40c0*/  LOP3.LUT P0, RZ, R246, 0xff00, RZ, 0xc0, !PT ;  /* 0x0000ff00f6ff7812 */ /* 0x000fe2000780c0ff */
[----:B------:R-:W-:Y:S01]  /*40d0*/  FMUL.FTZ R176, R202, R193 ;  /* 0x000000c1cab07220 */ /* 0x000fe20000410000 */
[----:B------:R-:W-:-:S02]  /*40e0*/  LOP3.LUT P1, RZ, R246, 0xff, RZ, 0xc0, !PT ;  /* 0x000000fff6ff7812 */ /* 0x000fc4000782c0ff */
[----:B------:R-:W-:Y:S01]  /*40f0*/  F2FP.BF16.F32.PACK_AB R187, R184, R187 ;  /* 0x000000bbb8bb723e */ /* 0x000fe200000010ff */
[C---:B------:R-:W-:Y:S01]  /*4100*/  FMUL.FTZ R168, R176.reuse, UR13 ;  /* 0x0000000db0a87c20 */ /* 0x040fe20008410000 */
[----:B------:R-:W-:Y:S01]  /*4110*/  F2FP.BF16.F32.PACK_AB R176, R176, R191 ;  /* 0x000000bfb0b0723e */ /* 0x000fe200000010ff */
[----:B------:R-:W-:-:S03]  /*4120*/  FMUL.FTZ R191, R191, UR13 ;  /* 0x0000000dbfbf7c20 */ /* 0x000fc60008410000 */
[----:B------:R-:W-:Y:S02]  /*4130*/  FSEL R193, R168, RZ, P6 ;  /* 0x000000ffa8c17208 */ /* 0x000fe40003000000 */
[----:B------:R-:W-:Y:S02]  /*4140*/  LOP3.LUT P6, RZ, R236, 0xff, RZ, 0xc0, !PT ;  /* 0x000000ffecff7812 */ /* 0x000fe400078cc0ff */
[----:B------:R-:W-:Y:S02]  /*4150*/  FSEL R195, R168, RZ, P0 ;  /* 0x000000ffa8c37208 */ /* 0x000fe40000000000 */
[C---:B------:R-:W-:Y:S02]  /*4160*/  FSEL R168, R191.reuse, RZ, P1 ;  /* 0x000000ffbfa87208 */ /* 0x040fe40000800000 */
[----:B------:R-:W-:Y:S02]  /*4170*/  FSEL R184, R191, RZ, P6 ;  /* 0x000000ffbfb87208 */ /* 0x000fe40003000000 */
[----:B------:R-:W-:-:S02]  /*4180*/  F2FP.BF16.F32.PACK_AB R168, R195, R168 ;  /* 0x000000a8c3a8723e */ /* 0x000fc400000010ff */
[----:B------:R-:W-:Y:S01]  /*4190*/  F2FP.BF16.F32.PACK_AB R184, R193, R184 ;  /* 0x000000b8c1b8723e */ /* 0x000fe200000010ff */
[----:B------:R-:W-:Y:S06]  /*41a0*/  BRA `(.L_x_1113) ;  /* 0x0000000800d87947 */ /* 0x000fec0003800000 */
.L_x_1115:
        /* <DEDUP_REMOVED lines=8> */
[----:B------:R-:W-:Y:S01]  /*4230*/  LOP3.LUT P6, RZ, R237, 0xff0000, RZ, 0xc0, !PT ;  /* 0x00ff0000edff7812 */ /* 0x000fe200078cc0ff */
[----:B0-----:R-:W-:Y:S01]  /*4240*/  IMAD.U32 R191, R174, 0x10000, RZ ;  /* 0x00010000aebf7824 */ /* 0x001fe200078e00ff */
[----:B------:R-:W-:Y:S01]  /*4250*/  SHF.L.U32 R185, R168, 0x10, RZ ;  /* 0x00000010a8b97819 */ /* 0x000fe200000006ff */
[----:B------:R-:W-:Y:S01]  /*4260*/  FADD.FTZ R171, R229, -R170 ;  /* 0x800000aae5ab7221 */ /* 0x000fe20000010000 */
[----:B------:R-:W-:Y:S01]  /*4270*/  PRMT R168, R174, 0x7632, R168 ;  /* 0x00007632aea87816 */ /* 0x000fe200000000a8 */
[----:B------:R-:W-:Y:S01]  /*4280*/  FFMA.FTZ R170, R222, R188, R189 ;  /* 0x000000bcdeaa7223 */ /* 0x000fe200000100bd */
[----:B------:R-:W-:Y:S01]  /*4290*/  ISETP.GE.U32.AND P1, PT, R246, RZ, PT ;  /* 0x000000fff600720c */ /* 0x000fe20003f26070 */
[----:B-----5:R-:W-:Y:S01]  /*42a0*/  FFMA.FTZ R190, R202, R171, R185 ;  /* 0x000000abcabe7223 */ /* 0x020fe200000100b9 */
[----:B------:R-:W-:Y:S01]  /*42b0*/  SHF.L.U32 R185, R175, 0x10, RZ ;  /* 0x00000010afb97819 */ /* 0x000fe200000006ff */
[----:B------:R-:W-:Y:S01]  /*42c0*/  FADD.FTZ R171, R8, -R169 ;  /* 0x800000a908ab7221 */ /* 0x000fe20000010000 */
[----:B------:R-:W-:-:S02]  /*42d0*/  IMAD.U32 R184, R168, 0x10000, RZ ;  /* 0x00010000a8b87824 */ /* 0x000fc400078e00ff */
[----:B------:R-:W-:Y:S01]  /*42e0*/  FADD.FTZ R169, R221, -R170 ;  /* 0x800000aadda97221 */ /* 0x000fe20000010000 */
[-C--:B------:R-:W-:Y:S01]  /*42f0*/  FFMA.FTZ R168, R216, R188.reuse, R189 ;  /* 0x000000bcd8a87223 */ /* 0x080fe200000100bd */
[----:B------:R-:W-:Y:S01]  /*4300*/  FFMA.FTZ R186, R202, R171, R185 ;  /* 0x000000abcaba7223 */ /* 0x000fe200000100b9 */
[----:B------:R-:W-:Y:S01]  /*4310*/  FMUL.FTZ R190, R190, UR13 ;  /* 0x0000000dbebe7c20 */ /* 0x000fe20008410000 */
[----:B------:R-:W-:Y:S01]  /*4320*/  FFMA.FTZ R170, R202, R169, R184 ;  /* 0x000000a9caaa7223 */ /* 0x000fe200000100b8 */
[----:B------:R-:W-:Y:S01]  /*4330*/  PRMT R169, R173, 0x7632, R169 ;  /* 0x00007632ada97816 */ /* 0x000fe200000000a9 */
[--C-:B------:R-:W-:Y:S01]  /*4340*/  FADD.FTZ R185, R215, -R168.reuse ;  /* 0x800000a8d7b97221 */ /* 0x100fe20000010000 */
[----:B------:R-:W-:Y:S01]  /*4350*/  PRMT R168, R172, 0x7632, R168 ;  /* 0x00007632aca87816 */ /* 0x000fe200000000a8 */
[----:B------:R-:W-:Y:S01]  /*4360*/  FMUL.FTZ R186, R186, UR13 ;  /* 0x0000000dbaba7c20 */ /* 0x000fe20008410000 */
[----:B------:R-:W-:Y:S01]  /*4370*/  FFMA.FTZ R184, R198, R188, R189 ;  /* 0x000000bcc6b87223 */ /* 0x000fe200000100bd */
[----:B------:R-:W-:-:S02]  /*4380*/  SHF.L.U32 R169, R169, 0x10, RZ ;  /* 0x00000010a9a97819 */ /* 0x000fc400000006ff */
[----:B------:R-:W-:Y:S01]  /*4390*/  SHF.L.U32 R168, R168, 0x10, RZ ;  /* 0x00000010a8a87819 */ /* 0x000fe200000006ff */
[----:B------:R-:W-:Y:S01]  /*43a0*/  FADD.FTZ R171, R199, -R184 ;  /* 0x800000b8c7ab7221 */ /* 0x000fe20000010000 */
[----:B------:R-:W-:Y:S01]  /*43b0*/  FSEL R187, R186, RZ, P6 ;  /* 0x000000ffbabb7208 */ /* 0x000fe20003000000 */
[C---:B------:R-:W-:Y:S01]  /*43c0*/  FFMA.FTZ R169, R202.reuse, R185, R169 ;  /* 0x000000b9caa97223 */ /* 0x040fe200000100a9 */
[----:B------:R-:W-:Y:S01]  /*43d0*/  LOP3.LUT P6, RZ, R247, 0xff0000, RZ, 0xc0, !PT ;  /* 0x00ff0000f7ff7812 */ /* 0x000fe200078cc0ff */
[----:B------:R-:W-:Y:S01]  /*43e0*/  FFMA.FTZ R185, R15, R188, R189 ;  /* 0x000000bc0fb97223 */ /* 0x000fe200000100bd */
[----:B------:R-:W-:Y:S01]  /*43f0*/  ISETP.GE.U32.AND.EX P1, PT, R247, 0x1000000, PT, P1 ;  /* 0x01000000f700780c */ /* 0x000fe20003f26110 */
[----:B------:R-:W-:Y:S01]  /*4400*/  FFMA.FTZ R168, R202, R171, R168 ;  /* 0x000000abcaa87223 */ /* 0x000fe200000100a8 */
[----:B------:R-:W-:Y:S01]  /*4410*/  FSEL R171, R186, RZ, P6 ;  /* 0x000000ffbaab7208 */ /* 0x000fe20003000000 */
[----:B------:R-:W-:Y:S01]  /*4420*/  FADD.FTZ R185, R10, -R185 ;  /* 0x800000b90ab97221 */ /* 0x000fe20000010000 */
[----:B------:R-:W-:Y:S01]  /*4430*/  FSEL R184, R190, RZ, P1 ;  /* 0x000000ffbeb87208 */ /* 0x000fe20000800000 */
[----:B------:R-:W-:Y:S01]  /*4440*/  FMUL.FTZ R168, R168, UR13 ;  /* 0x0000000da8a87c20 */ /* 0x000fe20008410000 */
[----:B------:R-:W-:-:S02]  /*4450*/  ISETP.GE.U32.AND P0, PT, R236, RZ, PT ;  /* 0x000000ffec00720c */ /* 0x000fc40003f06070 */
[----:B------:R-:W-:Y:S01]  /*4460*/  F2FP.BF16.F32.PACK_AB R171, R184, R171 ;  /* 0x000000abb8ab723e */ /* 0x000fe200000010ff */
[----:B------:R-:W-:Y:S01]  /*4470*/  FFMA.FTZ R184, R202, R185, R191 ;  /* 0x000000b9cab87223 */ /* 0x000fe200000100bf */
[----:B------:R-:W-:Y:S01]  /*4480*/  ISETP.GE.U32.AND.EX P0, PT, R237, 0x1000000, PT, P0 ;  /* 0x01000000ed00780c */ /* 0x000fe20003f06100 */
[----:B------:R-:W-:Y:S01]  /*4490*/  FFMA.FTZ R185, R17, R188, R189 ;  /* 0x000000bc11b97223 */ /* 0x000fe200000100bd */
[----:B------:R-:W-:Y:S01]  /*44a0*/  SHF.L.U32 R191, R173, 0x10, RZ ;  /* 0x00000010adbf7819 */ /* 0x000fe200000006ff */
[----:B------:R-:W-:Y:S01]  /*44b0*/  FMUL.FTZ R184, R184, UR13 ;  /* 0x0000000db8b87c20 */ /* 0x000fe20008410000 */
[----:B------:R-:W-:Y:S01]  /*44c0*/  FSEL R190, R190, RZ, P0 ;  /* 0x000000ffbebe7208 */ /* 0x000fe20000000000 */
[----:B------:R-:W-:Y:S01]  /*44d0*/  FADD.FTZ R185, R12, -R185 ;  /* 0x800000b90cb97221 */ /* 0x000fe20000010000 */
[----:B------:R-:W-:Y:S02]  /*44e0*/  LOP3.LUT P6, RZ, R237, 0xff, RZ, 0xc0, !PT ;  /* 0x000000ffedff7812 */ /* 0x000fe400078cc0ff */
[----:B------:R-:W-:Y:S01]  /*44f0*/  F2FP.BF16.F32.PACK_AB R187, R190, R187 ;  /* 0x000000bbbebb723e */ /* 0x000fe200000010ff */
[----:B------:R-:W-:Y:S01]  /*4500*/  FMUL.FTZ R190, R170, UR13 ;  /* 0x0000000daabe7c20 */ /* 0x000fe20008410000 */
[----:B------:R-:W-:Y:S01]  /*4510*/  FSEL R186, R184, RZ, P6 ;  /* 0x000000ffb8ba7208 */ /* 0x000fe20003000000 */
[----:B------:R-:W-:Y:S01]  /*4520*/  FFMA.FTZ R191, R202, R185, R191 ;  /* 0x000000b9cabf7223 */ /* 0x000fe200000100bf */
[----:B------:R-:W-:-:S02]  /*4530*/  LOP3.LUT P1, RZ, R247, 0xff, RZ, 0xc0, !PT ;  /* 0x000000fff7ff7812 */ /* 0x000fc4000782c0ff */
[----:B------:R-:W-:Y:S01]  /*4540*/  LOP3.LUT P0, RZ, R247, 0xff00, RZ, 0xc0, !PT ;  /* 0x0000ff00f7ff7812 */ /* 0x000fe2000780c0ff */
[----:B------:R-:W-:Y:S01]  /*4550*/  FMUL.FTZ R191, R191, UR13 ;  /* 0x0000000dbfbf7c20 */ /* 0x000fe20008410000 */
[----:B------:R-:W-:Y:S02]  /*4560*/  LOP3.LUT P6, RZ, R237, 0xff00, RZ, 0xc0, !PT ;  /* 0x0000ff00edff7812 */ /* 0x000fe400078cc0ff */
[----:B------:R-:W-:Y:S02]  /*4570*/  FSEL R170, R184, RZ, P1 ;  /* 0x000000ffb8aa7208 */ /* 0x000fe40000800000 */
[C---:B------:R-:W-:Y:S02]  /*4580*/  FSEL R185, R190.reuse, RZ, P0 ;  /* 0x000000ffbeb97208 */ /* 0x040fe40000000000 */
[----:B------:R-:W-:Y:S01]  /*4590*/  FSEL R193, R190, RZ, P6 ;  /* 0x000000ffbec17208 */ /* 0x000fe20003000000 */
[----:B------:R-:W-:Y:S01]  /*45a0*/  FMUL.FTZ R190, R169, UR13 ;  /* 0x0000000da9be7c20 */ /* 0x000fe20008410000 */
[----:B------:R-:W-:-:S02]  /*45b0*/  LOP3.LUT P6, RZ, R236, 0xff0000, RZ, 0xc0, !PT ;  /* 0x00ff0000ecff7812 */ /* 0x000fc400078cc0ff */
[C---:B------:R-:W-:Y:S02]  /*45c0*/  LOP3.LUT P1, RZ, R246.reuse, 0xff0000, RZ, 0xc0, !PT ;  /* 0x00ff0000f6ff7812 */ /* 0x040fe4000782c0ff */
[----:B------:R-:W-:Y:S02]  /*45d0*/  F2FP.BF16.F32.PACK_AB R170, R185, R170 ;  /* 0x000000aab9aa723e */ /* 0x000fe400000010ff */
[C---:B------:R-:W-:Y:S02]  /*45e0*/  FSEL R185, R191.reuse, RZ, P6 ;  /* 0x000000ffbfb97208 */ /* 0x040fe40003000000 */
[----:B------:R-:W-:Y:S01]  /*45f0*/  FSEL R169, R191, RZ, P1 ;  /* 0x000000ffbfa97208 */ /* 0x000fe20000800000 */
[----:B------:R-:W-:Y:S01]  /*4600*/  FFMA.FTZ R191, R3, R188, R189 ;  /* 0x000000bc03bf7223 */ /* 0x000fe200000100bd */
[----:B------:R-:W-:Y:S02]  /*4610*/  F2FP.BF16.F32.PACK_AB R186, R193, R186 ;  /* 0x000000bac1ba723e */ /* 0x000fe400000010ff */
[----:B------:R-:W-:Y:S01]  /*4620*/  LOP3.LUT P0, RZ, R246, 0xff000000, RZ, 0xc0, !PT ;  /* 0xff000000f6ff7812 */ /* 0x000fe2000780c0ff */
[----:B------:R-:W-:Y:S01]  /*4630*/  FADD.FTZ R191, R14, -R191 ;  /* 0x800000bf0ebf7221 */ /* 0x000fe20000010000 */
[----:B------:R-:W-:-:S02]  /*4640*/  SHF.L.U32 R193, R172, 0x10, RZ ;  /* 0x00000010acc17819 */ /* 0x000fc400000006ff */
[----:B------:R-:W-:Y:S02]  /*4650*/  LOP3.LUT P6, RZ, R236, 0xff000000, RZ, 0xc0, !PT ;  /* 0xff000000ecff7812 */ /* 0x000fe400078cc0ff */
[----:B------:R-:W-:Y:S01]  /*4660*/  FSEL R184, R190, RZ, P0 ;  /* 0x000000ffbeb87208 */ /* 0x000fe20000000000 */
[----:B------:R-:W-:Y:S01]  /*4670*/  FFMA.FTZ R191, R202, R191, R193 ;  /* 0x000000bfcabf7223 */ /* 0x000fe200000100c1 */
[----:B------:R-:W-:Y:S02]  /*4680*/  FSEL R190, R190, RZ, P6 ;  /* 0x000000ffbebe7208 */ /* 0x000fe40003000000 */
[----:B------:R-:W-:Y:S02]  /*4690*/  LOP3.LUT P6, RZ, R236, 0xff00, RZ, 0xc0, !PT ;  /* 0x0000ff00ecff7812 */ /* 0x000fe400078cc0ff */
[----:B------:R-:W-:Y:S01]  /*46a0*/  F2FP.BF16.F32.PACK_AB R169, R184, R169 ;  /* 0x000000a9b8a9723e */ /* 0x000fe200000010ff */
[----:B------:R-:W-:Y:S01]  /*46b0*/  FMUL.FTZ R184, R191, UR13 ;  /* 0x0000000dbfb87c20 */ /* 0x000fe20008410000 */
[----:B------:R-:W-:-:S02]  /*46c0*/  LOP3.LUT P0, RZ, R246, 0xff00, RZ, 0xc0, !PT ;  /* 0x0000ff00f6ff7812 */ /* 0x000fc4000780c0ff */
[----:B------:R-:W-:Y:S02]  /*46d0*/  LOP3.LUT P1, RZ, R246, 0xff, RZ, 0xc0, !PT ;  /* 0x000000fff6ff7812 */ /* 0x000fe4000782c0ff */
[----:B------:R-:W-:Y:S02]  /*46e0*/  FSEL R193, R168, RZ, P6 ;  /* 0x000000ffa8c17208 */ /* 0x000fe40003000000 */
[----:B------:R-:W-:Y:S02]  /*46f0*/  LOP3.LUT P6, RZ, R236, 0xff, RZ, 0xc0, !PT ;  /* 0x000000ffecff7812 */ /* 0x000fe400078cc0ff */
[----:B------:R-:W-:Y:S02]  /*4700*/  FSEL R191, R168, RZ, P0 ;  /* 0x000000ffa8bf7208 */ /* 0x000fe40000000000 */
[C---:B------:R-:W-:Y:S02]  /*4710*/  FSEL R168, R184.reuse, RZ, P1 ;  /* 0x000000ffb8a87208 */ /* 0x040fe40000800000 */
[----:B------:R-:W-:-:S02]  /*4720*/  FSEL R184, R184, RZ, P6 ;  /* 0x000000ffb8b87208 */ /* 0x000fc40003000000 */
[----:B------:R-:W-:Y:S02]  /*4730*/  F2FP.BF16.F32.PACK_AB R185, R190, R185 ;  /* 0x000000b9beb9723e */ /* 0x000fe400000010ff */
[----:B------:R-:W-:Y:S02]  /*4740*/  F2FP.BF16.F32.PACK_AB R168, R191, R168 ;  /* 0x000000a8bfa8723e */ /* 0x000fe400000010ff */
[----:B------:R-:W-:Y:S01]  /*4750*/  F2FP.BF16.F32.PACK_AB R184, R193, R184 ;  /* 0x000000b8c1b8723e */ /* 0x000fe200000010ff */
[----:B------:R-:W-:Y:S06]  /*4760*/  BRA `(.L_x_1113) ;  /* 0x0000000400687947 */ /* 0x000fec0003800000 */
.L_x_1117:
[-CC-:B------:R-:W-:Y:S01]  /*4770*/  FFMA.FTZ R169, R13, R188.reuse, R189.reuse ;  /* 0x000000bc0da97223 */ /* 0x180fe200000100bd */
[C---:B------:R-:W-:Y:S02]  /*4780*/  IMAD.U32 R179, R175.reuse, 0x10000, RZ ;  /* 0x00010000afb37824 */ /* 0x040fe400078e00ff */
[-C--:B------:R-:W-:Y:S01]  /*4790*/  FFMA.FTZ R184, R230, R188.reuse, R189 ;  /* 0x000000bce6b87223 */ /* 0x080fe200000100bd */
[----:B------:R-:W-:Y:S01]  /*47a0*/  PRMT R177, R175, 0x7632, R177 ;  /* 0x00007632afb17816 */ /* 0x000fe200000000b1 */
[----:B------:R-:W-:Y:S01]  /*47b0*/  FADD.FTZ R169, R8, -R169 ;  /* 0x800000a908a97221 */ /* 0x000fe20000010000 */
[----:B------:R-:W-:Y:S01]  /*47c0*/  PRMT R171, R174, 0x7632, R171 ;  /* 0x00007632aeab7816 */ /* 0x000fe200000000ab */
[-CC-:B------:R-:W-:Y:S01]  /*47d0*/  FFMA.FTZ R178, R222, R188.reuse, R189.reuse ;  /* 0x000000bcdeb27223 */ /* 0x180fe200000100bd */
[-C--:B------:R-:W-:Y:S01]  /*47e0*/  FFMA.FTZ R176, R216, R188.reuse, R189 ;  /* 0x000000bcd8b07223 */ /* 0x080fe200000100bd */
[----:B-----5:R-:W-:Y:S01]  /*47f0*/  FFMA.FTZ R179, R202, R169, R179 ;  /* 0x000000a9cab37223 */ /* 0x020fe200000100b3 */
[----:B------:R-:W-:Y:S01]  /*4800*/  PRMT R169, R173, 0x7632, R169 ;  /* 0x00007632ada97816 */ /* 0x000fe200000000a9 */
[-C--:B------:R-:W-:Y:S01]  /*4810*/  FFMA.FTZ R170, R198, R188.reuse, R189 ;  /* 0x000000bcc6aa7223 */ /* 0x080fe200000100bd */
[----:B------:R-:W-:Y:S01]  /*4820*/  PRMT R168, R172, 0x7632, R168 ;  /* 0x00007632aca87816 */ /* 0x000fe200000000a8 */
[----:B------:R-:W-:Y:S01]  /*4830*/  FADD.FTZ R185, R229, -R184 ;  /* 0x800000b8e5b97221 */ /* 0x000fe20000010000 */
[----:B------:R-:W-:Y:S01]  /*4840*/  SHF.L.U32 R187, R177, 0x10, RZ ;  /* 0x00000010b1bb7819 */ /* 0x000fe200000006ff */
[----:B------:R-:W-:Y:S01]  /*4850*/  FADD.FTZ R177, R221, -R178 ;  /* 0x800000b2ddb17221 */ /* 0x000fe20000010000 */
[----:B------:R-:W-:Y:S01]  /*4860*/  SHF.L.U32 R184, R171, 0x10, RZ ;  /* 0x00000010abb87819 */ /* 0x000fe200000006ff */
[----:B------:R-:W-:Y:S01]  /*4870*/  FADD.FTZ R171, R215, -R176 ;  /* 0x800000b0d7ab7221 */ /* 0x000fe20000010000 */
[----:B------:R-:W-:Y:S01]  /*4880*/  IMAD.U32 R178, R169, 0x10000, RZ ;  /* 0x00010000a9b27824 */ /* 0x000fe200078e00ff */
[----:B------:R-:W-:Y:S01]  /*4890*/  SHF.L.U32 R176, R168, 0x10, RZ ;  /* 0x00000010a8b07819 */ /* 0x000fe200000006ff */
[----:B------:R-:W-:Y:S01]  /*48a0*/  FADD.FTZ R169, R199, -R170 ;  /* 0x800000aac7a97221 */ /* 0x000fe20000010000 */
[----:B------:R-:W-:Y:S01]  /*48b0*/  FMUL.FTZ R170, R179, UR13 ;  /* 0x0000000db3aa7c20 */ /* 0x000fe20008410000 */
[----:B------:R-:W-:Y:S01]  /*48c0*/  LOP3.LUT P0, RZ, R237, 0xff0000, RZ, 0xc0, !PT ;  /* 0x00ff0000edff7812 */ /* 0x000fe2000780c0ff */
[C---:B------:R-:W-:Y:S01]  /*48d0*/  FFMA.FTZ R186, R202.reuse, R185, R187 ;  /* 0x000000b9caba7223 */ /* 0x040fe200000100bb */
[----:B------:R-:W-:Y:S01]  /*48e0*/  FFMA.FTZ R176, R202, R169, R176 ;  /* 0x000000a9cab07223 */ /* 0x000fe200000100b0 */
[----:B------:R-:W-:Y:S01]  /*48f0*/  FFMA.FTZ R169, R15, R188, R189 ;  /* 0x000000bc0fa97223 */ /* 0x000fe200000100bd */
[----:B------:R-:W-:Y:S01]  /*4900*/  FSEL R187, R170, RZ, P0 ;  /* 0x000000ffaabb7208 */ /* 0x000fe20000000000 */
[----:B------:R-:W-:Y:S01]  /*4910*/  FFMA.FTZ R168, R202, R171, R178 ;  /* 0x000000abcaa87223 */ /* 0x000fe200000100b2 */
[----:B------:R-:W-:Y:S01]  /*4920*/  ISETP.GE.U32.AND P0, PT, R246, RZ, PT ;  /* 0x000000fff600720c */ /* 0x000fe20003f06070 */
[----:B------:R-:W-:Y:S01]  /*4930*/  FFMA.FTZ R177, R202, R177, R184 ;  /* 0x000000b1cab17223 */ /* 0x000fe200000100b8 */
[----:B------:R-:W-:Y:S01]  /*4940*/  ISETP.GE.U32.AND P1, PT, R236, RZ, PT ;  /* 0x000000ffec00720c */ /* 0x000fe20003f26070 */
[----:B------:R-:W-:Y:S01]  /*4950*/  FADD.FTZ R169, R10, -R169 ;  /* 0x800000a90aa97221 */ /* 0x000fe20000010000 */
[----:B------:R-:W-:Y:S01]  /*4960*/  SHF.L.U32 R171, R174, 0x10, RZ ;  /* 0x00000010aeab7819 */ /* 0x000fe200000006ff */
[----:B------:R-:W-:Y:S01]  /*4970*/  FMUL.FTZ R184, R186, UR13 ;  /* 0x0000000dbab87c20 */ /* 0x000fe20008410000 */
[----:B------:R-:W-:-:S02]  /*4980*/  LOP3.LUT P6, RZ, R247, 0xff0000, RZ, 0xc0, !PT ;  /* 0x00ff0000f7ff7812 */ /* 0x000fc400078cc0ff */
[----:B------:R-:W-:Y:S01]  /*4990*/  ISETP.GE.U32.AND.EX P0, PT, R247, 0x1000000, PT, P0 ;  /* 0x01000000f700780c */ /* 0x000fe20003f06100 */
[----:B------:R-:W-:Y:S01]  /*49a0*/  FFMA.FTZ R178, R202, R169, R171 ;  /* 0x000000a9cab27223 */ /* 0x000fe200000100ab */
[----:B------:R-:W-:Y:S01]  /*49b0*/  ISETP.GE.U32.AND.EX P1, PT, R237, 0x1000000, PT, P1 ;  /* 0x01000000ed00780c */ /* 0x000fe20003f26110 */
[----:B------:R-:W-:Y:S01]  /*49c0*/  FFMA.FTZ R169, R17, R188, R189 ;  /* 0x000000bc11a97223 */ /* 0x000fe200000100bd */
[----:B------:R-:W-:Y:S02]  /*49d0*/  FSEL R171, R170, RZ, P6 ;  /* 0x000000ffaaab7208 */ /* 0x000fe40003000000 */
[----:B------:R-:W-:Y:S01]  /*49e0*/  FSEL R170, R184, RZ, P0 ;  /* 0x000000ffb8aa7208 */ /* 0x000fe20000000000 */
[----:B------:R-:W-:Y:S01]  /*49f0*/  FADD.FTZ R169, R12, -R169 ;  /* 0x800000a90ca97221 */ /* 0x000fe20000010000 */
[----:B------:R-:W-:Y:S02]  /*4a00*/  FSEL R184, R184, RZ, P1 ;  /* 0x000000ffb8b87208 */ /* 0x000fe40000800000 */
[----:B------:R-:W-:Y:S01]  /*4a10*/  F2FP.BF16.F32.PACK_AB R171, R170, R171 ;  /* 0x000000abaaab723e */ /* 0x000fe200000010ff */
[----:B------:R-:W-:Y:S01]  /*4a20*/  FMUL.FTZ R170, R178, UR13 ;  /* 0x0000000db2aa7c20 */ /* 0x000fe20008410000 */
[----:B------:R-:W-:Y:S01]  /*4a30*/  F2FP.BF16.F32.PACK_AB R187, R184, R187 ;  /* 0x000000bbb8bb723e */ /* 0x000fe200000010ff */
[----:B------:R-:W-:Y:S01]  /*4a40*/  FMUL.FTZ R184, R177, UR13 ;  /* 0x0000000db1b87c20 */ /* 0x000fe20008410000 */
[----:B------:R-:W-:-:S02]  /*4a50*/  LOP3.LUT P6, RZ, R237, 0xff, RZ, 0xc0, !PT ;  /* 0x000000ffedff7812 */ /* 0x000fc400078cc0ff */
[----:B------:R-:W-:Y:S01]  /*4a60*/  F2FP.BF16.F32.PACK_AB R178, R177, R178 ;  /* 0x000000b2b1b2723e */ /* 0x000fe200000010ff */
[----:B------:R-:W-:Y:S01]  /*4a70*/  IMAD.U32 R177, R173, 0x10000, RZ ;  /* 0x00010000adb17824 */ /* 0x000fe200078e00ff */
[----:B------:R-:W-:Y:S02]  /*4a80*/  F2FP.BF16.F32.PACK_AB R179, R186, R179 ;  /* 0x000000b3bab3723e */ /* 0x000fe400000010ff */
[----:B------:R-:W-:Y:S01]  /*4a90*/  FSEL R186, R170, RZ, P6 ;  /* 0x000000ffaaba7208 */ /* 0x000fe20003000000 */
[----:B------:R-:W-:Y:S01]  /*4aa0*/  FFMA.FTZ R177, R202, R169, R177 ;  /* 0x000000a9cab17223 */ /* 0x000fe200000100b1 */
[----:B------:R-:W-:Y:S02]  /*4ab0*/  LOP3.LUT P0, RZ, R237, 0xff00, RZ, 0xc0, !PT ;  /* 0x0000ff00edff7812 */ /* 0x000fe4000780c0ff */
[----:B------:R-:W-:Y:S01]  /*4ac0*/  LOP3.LUT P6, RZ, R247, 0xff00, RZ, 0xc0, !PT ;  /* 0x0000ff00f7ff7812 */ /* 0x000fe200078cc0ff */
[----:B------:R-:W-:Y:S01]  /*4ad0*/  FMUL.FTZ R169, R177, UR13 ;  /* 0x0000000db1a97c20 */ /* 0x000fe20008410000 */
[----:B------:R-:W-:-:S02]  /*4ae0*/  LOP3.LUT P1, RZ, R247, 0xff, RZ, 0xc0, !PT ;  /* 0x000000fff7ff7812 */ /* 0x000fc4000782c0ff */
[C---:B0-----:R-:W-:Y:S02]  /*4af0*/  FSEL R191, R184.reuse, RZ, P6 ;  /* 0x000000ffb8bf7208 */ /* 0x041fe40003000000 */
[----:B------:R-:W-:Y:S02]  /*4b00*/  FSEL R185, R184, RZ, P0 ;  /* 0x000000ffb8b97208 */ /* 0x000fe40000000000 */
[----:B------:R-:W-:Y:S02]  /*4b10*/  FSEL R170, R170, RZ, P1 ;  /* 0x000000ffaaaa7208 */ /* 0x000fe40000800000 */
[----:B------:R-:W-:Y:S02]  /*4b20*/  LOP3.LUT P6, RZ, R236, 0xff0000, RZ, 0xc0, !PT ;  /* 0x00ff0000ecff7812 */ /* 0x000fe400078cc0ff */
[C---:B------:R-:W-:Y:S01]  /*4b30*/  F2FP.BF16.F32.PACK_AB R177, R168.reuse, R177 ;  /* 0x000000b1a8b1723e */ /* 0x040fe200000010ff */
[----:B------:R-:W-:Y:S01]  /*4b40*/  FMUL.FTZ R168, R168, UR13 ;  /* 0x0000000da8a87c20 */ /* 0x000fe20008410000 */
[----:B------:R-:W-:-:S02]  /*4b50*/  F2FP.BF16.F32.PACK_AB R186, R185, R186 ;  /* 0x000000bab9ba723e */ /* 0x000fc400000010ff */
[----:B------:R-:W-:Y:S01]  /*4b60*/  F2FP.BF16.F32.PACK_AB R170, R191, R170 ;  /* 0x000000aabfaa723e */ /* 0x000fe200000010ff */
[----:B------:R-:W-:Y:S01]  /*4b70*/  FFMA.FTZ R191, R3, R188, R189 ;  /* 0x000000bc03bf7223 */ /* 0x000fe200000100bd */
[----:B------:R-:W-:Y:S02]  /*4b80*/  LOP3.LUT P0, RZ, R246, 0xff000000, RZ, 0xc0, !PT ;  /* 0xff000000f6ff7812 */ /* 0x000fe4000780c0ff */
[----:B------:R-:W-:Y:S01]  /*4b90*/  FSEL R185, R169, RZ, P6 ;  /* 0x000000ffa9b97208 */ /* 0x000fe20003000000 */
[----:B------:R-:W-:Y:S01]  /*4ba0*/  FADD.FTZ R191, R14, -R191 ;  /* 0x800000bf0ebf7221 */ /* 0x000fe20000010000 */
[----:B------:R-:W-:Y:S02]  /*4bb0*/  LOP3.LUT P6, RZ, R236, 0xff000000, RZ, 0xc0, !PT ;  /* 0xff000000ecff7812 */ /* 0x000fe400078cc0ff */
[----:B------:R-:W-:Y:S02]  /*4bc0*/  FSEL R184, R168, RZ, P0 ;  /* 0x000000ffa8b87208 */ /* 0x000fe40000000000 */
[----:B------:R-:W-:-:S02]  /*4bd0*/  SHF.L.U32 R193, R172, 0x10, RZ ;  /* 0x00000010acc17819 */ /* 0x000fc400000006ff */
[----:B------:R-:W-:Y:S02]  /*4be0*/  FSEL R168, R168, RZ, P6 ;  /* 0x000000ffa8a87208 */ /* 0x000fe40003000000 */
[----:B------:R-:W-:Y:S01]  /*4bf0*/  LOP3.LUT P1, RZ, R246, 0xff0000, RZ, 0xc0, !PT ;  /* 0x00ff0000f6ff7812 */ /* 0x000fe2000782c0ff */
[----:B------:R-:W-:Y:S01]  /*4c00*/  FFMA.FTZ R191, R202, R191, R193 ;  /* 0x000000bfcabf7223 */ /* 0x000fe200000100c1 */
[----:B------:R-:W-:Y:S01]  /*4c10*/  F2FP.BF16.F32.PACK_AB R185, R168, R185 ;  /* 0x000000b9a8b9723e */ /* 0x000fe200000010ff */
[----:B------:R-:W-:Y:S01]  /*4c20*/  FMUL.FTZ R168, R176, UR13 ;  /* 0x0000000db0a87c20 */ /* 0x000fe20008410000 */
[----:B------:R-:W-:Y:S02]  /*4c30*/  LOP3.LUT P6, RZ, R236, 0xff00, RZ, 0xc0, !PT ;  /* 0x0000ff00ecff7812 */ /* 0x000fe400078cc0ff */
[----:B------:R-:W-:Y:S01]  /*4c40*/  F2FP.BF16.F32.PACK_AB R176, R176, R191 ;  /* 0x000000bfb0b0723e */ /* 0x000fe200000010ff */
[----:B------:R-:W-:Y:S01]  /*4c50*/  FMUL.FTZ R191, R191, UR13 ;  /* 0x0000000dbfbf7c20 */ /* 0x000fe20008410000 */
[----:B------:R-:W-:-:S02]  /*4c60*/  FSEL R169, R169, RZ, P1 ;  /* 0x000000ffa9a97208 */ /* 0x000fc40000800000 */
[----:B------:R-:W-:Y:S02]  /*4c70*/  LOP3.LUT P0, RZ, R246, 0xff00, RZ, 0xc0, !PT ;  /* 0x0000ff00f6ff7812 */ /* 0x000fe4000780c0ff */
        /* <DEDUP_REMOVED lines=8> */
[----:B------:R-:W-:-:S07]  /*4d00*/  F2FP.BF16.F32.PACK_AB R184, R193, R184 ;  /* 0x000000b8c1b8723e */ /* 0x000fce00000010ff */
.L_x_1113:
        /* <DEDUP_REMOVED lines=14> */
.L_x_1109:
[----:B------:R-:W-:Y:S05]  /*4df0*/  BSYNC.RECONVERGENT B0 ;  /* 0x0000000000007941 */ /* 0x000fea0003800200 */
.L_x_1108:
        /* <DEDUP_REMOVED lines=13> */
[C---:B------:R-:W-:Y:S01]  /*4ed0*/  PRMT R176, R55.reuse, 0x7632, R176 ;  /* 0x0000763237b07816 */ /* 0x040fe200000000b0 */
[-CC-:B------:R-:W-:Y:S01]  /*4ee0*/  FFMA.FTZ R178, R228, R188.reuse, R189.reuse ;  /* 0x000000bce4b27223 */ /* 0x180fe200000100bd */
[----:B------:R-:W-:Y:S01]  /*4ef0*/  PRMT R168, R54, 0x7632, R168 ;  /* 0x0000763236a87816 */ /* 0x000fe200000000a8 */
[-C--:B------:R-:W-:Y:S01]  /*4f00*/  FFMA.FTZ R170, R220, R188.reuse, R189 ;  /* 0x000000bcdcaa7223 */ /* 0x080fe200000100bd */
[----:B------:R-:W-:Y:S02]  /*4f10*/  IMAD.U32 R177, R55, 0x10000, RZ ;  /* 0x0001000037b17824 */ /* 0x000fe400078e00ff */
        /* <DEDUP_REMOVED lines=8> */
[--C-:B------:R-:W-:Y:S01]  /*4fa0*/  FFMA.FTZ R169, R202, R169, R168.reuse ;  /* 0x000000a9caa97223 */ /* 0x100fe200000100a8 */
[-CC-:B------:R-:W-:Y:S01]  /*4fb0*/  FFMA.FTZ R176, R212, R188.reuse, R189.reuse ;  /* 0x000000bcd4b07223 */ /* 0x180fe200000100bd */
[----:B------:R-:W-:Y:S01]  /*4fc0*/  FFMA.FTZ R170, R200, R188, R189 ;  /* 0x000000bcc8aa7223 */ /* 0x000fe200000100bd */
[----:B------:R-:W-:Y:S01]  /*4fd0*/  PRMT R168, R52, 0x7632, R168 ;  /* 0x0000763234a87816 */ /* 0x000fe200000000a8 */
[----:B------:R-:W-:-:S02]  /*4fe0*/  IMAD.U32 R179, R171, 0x10000, RZ ;  /* 0x00010000abb37824 */ /* 0x000fc400078e00ff */
[----:B------:R-:W-:Y:S01]  /*4ff0*/  FADD.FTZ R177, R211, -R176 ;  /* 0x800000b0d3b17221 */ /* 0x000fe20000010000 */
[----:B------:R-:W-:Y:S01]  /*5000*/  FADD.FTZ R171, R201, -R170 ;  /* 0x800000aac9ab7221 */ /* 0x000fe20000010000 */
[----:B------:R-:W-:Y:S01]  /*5010*/  SHF.L.U32 R176, R168, 0x10, RZ ;  /* 0x00000010a8b07819 */ /* 0x000fe200000006ff */
[----:B------:R-:W-:Y:S01]  /*5020*/  FMUL.FTZ R170, R184, UR13 ;  /* 0x0000000db8aa7c20 */ /* 0x000fe20008410000 */
[----:B------:R-:W-:Y:S01]  /*5030*/  LOP3.LUT P6, RZ, R235, 0xff0000, RZ, 0xc0, !PT ;  /* 0x00ff0000ebff7812 */ /* 0x000fe200078cc0ff */
[C---:B------:R-:W-:Y:S01]  /*5040*/  FFMA.FTZ R168, R202.reuse, R177, R179 ;  /* 0x000000b1caa87223 */ /* 0x040fe200000100b3 */
[----:B------:R-:W-:Y:S01]  /*5050*/  LOP3.LUT P4, RZ, R245, 0xff0000, RZ, 0xc0, !PT ;  /* 0x00ff0000f5ff7812 */ /* 0x000fe2000788c0ff */
[----:B------:R-:W-:Y:S01]  /*5060*/  FFMA.FTZ R176, R202, R171, R176 ;  /* 0x000000abcab07223 */ /* 0x000fe200000100b0 */
[C---:B------:R-:W-:Y:S01]  /*5070*/  FSEL R187, R170.reuse, RZ, P6 ;  /* 0x000000ffaabb7208 */ /* 0x040fe20003000000 */
[-C--:B------:R-:W-:Y:S01]  /*5080*/  FFMA.FTZ R171, R7, R188.reuse, R189 ;  /* 0x000000bc07ab7223 */ /* 0x080fe200000100bd */
[----:B------:R-:W-:Y:S01]  /*5090*/  FSEL R170, R170, RZ, P4 ;  /* 0x000000ffaaaa7208 */ /* 0x000fe20002000000 */
[----:B------:R-:W-:Y:S01]  /*50a0*/  FMUL.FTZ R186, R185, UR13 ;  /* 0x0000000db9ba7c20 */ /* 0x000fe20008410000 */
[----:B------:R-:W-:Y:S01]  /*50b0*/  ISETP.GE.U32.AND P4, PT, R244, RZ, PT ;  /* 0x000000fff400720c */ /* 0x000fe20003f86070 */
[----:B------:R-:W-:Y:S01]  /*50c0*/  FADD.FTZ R171, R2, -R171 ;  /* 0x800000ab02ab7221 */ /* 0x000fe20000010000 */
[----:B------:R-:W-:Y:S01]  /*50d0*/  SHF.L.U32 R177, R54, 0x10, RZ ;  /* 0x0000001036b17819 */ /* 0x000fe200000006ff */
[----:B0-----:R-:W-:Y:S01]  /*50e0*/  FFMA.FTZ R191, R11, R188, R189 ;  /* 0x000000bc0bbf7223 */ /* 0x001fe200000100bd */
[----:B------:R-:W-:-:S02]  /*50f0*/  ISETP.GE.U32.AND.EX P4, PT, R245, 0x1000000, PT, P4 ;  /* 0x01000000f500780c */ /* 0x000fc40003f86140 */
[----:B------:R-:W-:Y:S01]  /*5100*/  ISETP.GE.U32.AND P6, PT, R234, RZ, PT ;  /* 0x000000ffea00720c */ /* 0x000fe20003fc6070 */
[----:B------:R-:W-:Y:S01]  /*5110*/  FFMA.FTZ R178, R202, R171, R177 ;  /* 0x000000abcab27223 */ /* 0x000fe200000100b1 */
[----:B------:R-:W-:Y:S01]  /*5120*/  FSEL R171, R186, RZ, P4 ;  /* 0x000000ffbaab7208 */ /* 0x000fe20002000000 */
[----:B------:R-:W-:Y:S01]  /*5130*/  FFMA.FTZ R177, R9, R188, R189 ;  /* 0x000000bc09b17223 */ /* 0x000fe200000100bd */
[----:B------:R-:W-:Y:S01]  /*5140*/  ISETP.GE.U32.AND.EX P6, PT, R235, 0x1000000, PT, P6 ;  /* 0x01000000eb00780c */ /* 0x000fe20003fc6160 */
[----:B------:R-:W-:Y:S01]  /*5150*/  FADD.FTZ R191, R6, -R191 ;  /* 0x800000bf06bf7221 */ /* 0x000fe20000010000 */
[----:B------:R-:W-:Y:S01]  /*5160*/  F2FP.BF16.F32.PACK_AB R171, R171, R170 ;  /* 0x000000aaabab723e */ /* 0x000fe200000010ff */
[----:B------:R-:W-:Y:S01]  /*5170*/  FMUL.FTZ R170, R178, UR13 ;  /* 0x0000000db2aa7c20 */ /* 0x000fe20008410000 */
[----:B------:R-:W-:Y:S01]  /*5180*/  FSEL R186, R186, RZ, P6 ;  /* 0x000000ffbaba7208 */ /* 0x000fe20003000000 */
[----:B------:R-:W-:Y:S01]  /*5190*/  FADD.FTZ R177, R4, -R177 ;  /* 0x800000b104b17221 */ /* 0x000fe20000010000 */
[----:B------:R-:W-:-:S02]  /*51a0*/  LOP3.LUT P6, RZ, R235, 0xff, RZ, 0xc0, !PT ;  /* 0x000000ffebff7812 */ /* 0x000fc400078cc0ff */
[----:B------:R-:W-:Y:S02]  /*51b0*/  LOP3.LUT P4, RZ, R245, 0xff, RZ, 0xc0, !PT ;  /* 0x000000fff5ff7812 */ /* 0x000fe4000788c0ff */
[----:B------:R-:W-:Y:S01]  /*51c0*/  F2FP.BF16.F32.PACK_AB R179, R185, R184 ;  /* 0x000000b8b9b3723e */ /* 0x000fe200000010ff */
[C---:B------:R-:W-:Y:S01]  /*51d0*/  FMUL.FTZ R184, R169.reuse, UR13 ;  /* 0x0000000da9b87c20 */ /* 0x040fe20008410000 */
[----:B------:R-:W-:Y:S02]  /*51e0*/  F2FP.BF16.F32.PACK_AB R187, R186, R187 ;  /* 0x000000bbbabb723e */ /* 0x000fe400000010ff */
[C---:B------:R-:W-:Y:S02]  /*51f0*/  FSEL R186, R170.reuse, RZ, P6 ;  /* 0x000000ffaaba7208 */ /* 0x040fe40003000000 */
[----:B------:R-:W-:Y:S01]  /*5200*/  F2FP.BF16.F32.PACK_AB R178, R169, R178 ;  /* 0x000000b2a9b2723e */ /* 0x000fe200000010ff */
[----:B------:R-:W-:Y:S01]  /*5210*/  IMAD.U32 R169, R53, 0x10000, RZ ;  /* 0x0001000035a97824 */ /* 0x000fe200078e00ff */
[----:B------:R-:W-:-:S02]  /*5220*/  FSEL R170, R170, RZ, P4 ;  /* 0x000000ffaaaa7208 */ /* 0x000fc40002000000 */
[----:B------:R-:W-:Y:S01]  /*5230*/  LOP3.LUT P4, RZ, R235, 0xff00, RZ, 0xc0, !PT ;  /* 0x0000ff00ebff7812 */ /* 0x000fe2000788c0ff */
[----:B------:R-:W-:Y:S01]  /*5240*/  FFMA.FTZ R177, R202, R177, R169 ;  /* 0x000000b1cab17223 */ /* 0x000fe200000100a9 */
[----:B------:R-:W-:Y:S02]  /*5250*/  LOP3.LUT P6, RZ, R245, 0xff00, RZ, 0xc0, !PT ;  /* 0x0000ff00f5ff7812 */ /* 0x000fe400078cc0ff */
[C---:B------:R-:W-:Y:S02]  /*5260*/  FSEL R169, R184.reuse, RZ, P4 ;  /* 0x000000ffb8a97208 */ /* 0x040fe40002000000 */
[----:B------:R-:W-:Y:S02]  /*5270*/  FSEL R185, R184, RZ, P6 ;  /* 0x000000ffb8b97208 */ /* 0x000fe40003000000 */
[----:B------:R-:W-:Y:S01]  /*5280*/  F2FP.BF16.F32.PACK_AB R186, R169, R186 ;  /* 0x000000baa9ba723e */ /* 0x000fe200000010ff */
[----:B------:R-:W-:Y:S01]  /*5290*/  FMUL.FTZ R169, R177, UR13 ;  /* 0x0000000db1a97c20 */ /* 0x000fe20008410000 */
[----:B------:R-:W-:-:S02]  /*52a0*/  LOP3.LUT P6, RZ, R234, 0xff0000, RZ, 0xc0, !PT ;  /* 0x00ff0000eaff7812 */ /* 0x000fc400078cc0ff */
[----:B------:R-:W-:Y:S02]  /*52b0*/  LOP3.LUT P4, RZ, R244, 0xff0000, RZ, 0xc0, !PT ;  /* 0x00ff0000f4ff7812 */ /* 0x000fe4000788c0ff */
[----:B------:R-:W-:Y:S02]  /*52c0*/  F2FP.BF16.F32.PACK_AB R170, R185, R170 ;  /* 0x000000aab9aa723e */ /* 0x000fe400000010ff */
[C---:B------:R-:W-:Y:S01]  /*52d0*/  F2FP.BF16.F32.PACK_AB R177, R168.reuse, R177 ;  /* 0x000000b1a8b1723e */ /* 0x040fe200000010ff */
[----:B------:R-:W-:Y:S01]  /*52e0*/  FMUL.FTZ R168, R168, UR13 ;  /* 0x0000000da8a87c20 */ /* 0x000fe20008410000 */
[C---:B------:R-:W-:Y:S02]  /*52f0*/  FSEL R185, R169.reuse, RZ, P6 ;  /* 0x000000ffa9b97208 */ /* 0x040fe40003000000 */
[----:B------:R-:W-:Y:S02]  /*5300*/  LOP3.LUT P6, RZ, R244, 0xff000000, RZ, 0xc0, !PT ;  /* 0xff000000f4ff7812 */ /* 0x000fe400078cc0ff */
[----:B------:R-:W-:-:S02]  /*5310*/  FSEL R169, R169, RZ, P4 ;  /* 0x000000ffa9a97208 */ /* 0x000fc40002000000 */
[----:B------:R-:W-:Y:S02]  /*5320*/  LOP3.LUT P4, RZ, R234, 0xff000000, RZ, 0xc0, !PT ;  /* 0xff000000eaff7812 */ /* 0x000fe4000788c0ff */
[----:B------:R-:W-:Y:S02]  /*5330*/  FSEL R184, R168, RZ, P6 ;  /* 0x000000ffa8b87208 */ /* 0x000fe40003000000 */
[----:B------:R-:W-:Y:S02]  /*5340*/  SHF.L.U32 R193, R52, 0x10, RZ ;  /* 0x0000001034c17819 */ /* 0x000fe400000006ff */
[----:B------:R-:W-:Y:S02]  /*5350*/  FSEL R168, R168, RZ, P4 ;  /* 0x000000ffa8a87208 */ /* 0x000fe40002000000 */
[----:B------:R-:W-:Y:S01]  /*5360*/  LOP3.LUT P4, RZ, R234, 0xff00, RZ, 0xc0, !PT ;  /* 0x0000ff00eaff7812 */ /* 0x000fe2000788c0ff */
[----:B------:R-:W-:Y:S01]  /*5370*/  FFMA.FTZ R191, R202, R191, R193 ;  /* 0x000000bfcabf7223 */ /* 0x000fe200000100c1 */
[----:B------:R-:W-:Y:S01]  /*5380*/  F2FP.BF16.F32.PACK_AB R185, R168, R185 ;  /* 0x000000b9a8b9723e */ /* 0x000fe200000010ff */
[----:B------:R-:W-:Y:S01]  /*5390*/  FMUL.FTZ R168, R176, UR13 ;  /* 0x0000000db0a87c20 */ /* 0x000fe20008410000 */
[----:B------:R-:W-:-:S02]  /*53a0*/  LOP3.LUT P6, RZ, R244, 0xff00, RZ, 0xc0, !PT ;  /* 0x0000ff00f4ff7812 */ /* 0x000fc400078cc0ff */
[----:B------:R-:W-:Y:S01]  /*53b0*/  F2FP.BF16.F32.PACK_AB R176, R176, R191 ;  /* 0x000000bfb0b0723e */ /* 0x000fe200000010ff */
[----:B------:R-:W-:Y:S01]  /*53c0*/  FMUL.FTZ R191, R191, UR13 ;  /* 0x0000000dbfbf7c20 */ /* 0x000fe20008410000 */
[C---:B------:R-:W-:Y:S02]  /*53d0*/  FSEL R193, R168.reuse, RZ, P4 ;  /* 0x000000ffa8c17208 */ /* 0x040fe40002000000 */
[----:B------:R-:W-:Y:S02]  /*53e0*/  FSEL R195, R168, RZ, P6 ;  /* 0x000000ffa8c37208 */ /* 0x000fe40003000000 */
[----:B------:R-:W-:Y:S02]  /*53f0*/  LOP3.LUT P4, RZ, R244, 0xff, RZ, 0xc0, !PT ;  /* 0x000000fff4ff7812 */ /* 0x000fe4000788c0ff */
[----:B------:R-:W-:Y:S02]  /*5400*/  LOP3.LUT P6, RZ, R234, 0xff, RZ, 0xc0, !PT ;  /* 0x000000ffeaff7812 */ /* 0x000fe400078cc0ff */
[----:B------:R-:W-:-:S02]  /*5410*/  F2FP.BF16.F32.PACK_AB R169, R184, R169 ;  /* 0x000000a9b8a9723e */ /* 0x000fc400000010ff */
[C---:B------:R-:W-:Y:S02]  /*5420*/  FSEL R168, R191.reuse, RZ, P4 ;  /* 0x000000ffbfa87208 */ /* 0x040fe40002000000 */
[----:B------:R-:W-:Y:S02]  /*5430*/  FSEL R184, R191, RZ, P6 ;  /* 0x000000ffbfb87208 */ /* 0x000fe40003000000 */
[----:B------:R-:W-:Y:S02]  /*5440*/  F2FP.BF16.F32.PACK_AB R168, R195, R168 ;  /* 0x000000a8c3a8723e */ /* 0x000fe400000010ff */
[----:B------:R-:W-:Y:S01]  /*5450*/  F2FP.BF16.F32.PACK_AB R184, R193, R184 ;  /* 0x000000b8c1b8723e */ /* 0x000fe200000010ff */
[----:B------:R-:W-:Y:S06]  /*5460*/  BRA `(.L_x_1123) ;  /* 0x0000001c00dc7947 */ /* 0x000fec0003800000 */
.L_x_1122:
[----:B-1----:R-:W-:Y:S01]  /*5470*/  PRMT R169, R55, 0x7632, R169 ;  /* 0x0000763237a97816 */ /* 0x002fe200000000a9 */
[-CC-:B------:R-:W-:Y:S01]  /*5480*/  FFMA.FTZ R170, R220, R188.reuse, R189.reuse ;  /* 0x000000bcdcaa7223 */ /* 0x180fe200000100bd */
[----:B------:R-:W-:Y:S01]  /*5490*/  PRMT R168, R54, 0x7632, R168 ;  /* 0x0000763236a87816 */ /* 0x000fe200000000a8 */
[-CC-:B------:R-:W-:Y:S01]  /*54a0*/  FFMA.FTZ R184, R228, R188.reuse, R189.reuse ;  /* 0x000000bce4b87223 */ /* 0x180fe200000100bd */
[----:B------:R-:W-:Y:S01]  /*54b0*/  SHF.L.U32 R185, R169, 0x10, RZ ;  /* 0x00000010a9b97819 */ /* 0x000fe200000006ff */
[----:B------:R-:W-:Y:S01]  /*54c0*/  FADD.FTZ R169, R219, -R170 ;  /* 0x800000aadba97221 */ /* 0x000fe20000010000 */
[----:B------:R-:W-:Y:S01]  /*54d0*/  LOP3.LUT P6, RZ, R235, 0xff0000, RZ, 0xc0, !PT ;  /* 0x00ff0000ebff7812 */ /* 0x000fe200078cc0ff */
[----:B------:R-:W-:Y:S02]  /*54e0*/  IMAD.U32 R168, R168, 0x10000, RZ ;  /* 0x00010000a8a87824 */ /* 0x000fe400078e00ff */
[----:B------:R-:W-:Y:S01]  /*54f0*/  FADD.FTZ R171, R227, -R184 ;  /* 0x800000b8e3ab7221 */ /* 0x000fe20000010000 */
[-C--:B------:R-:W-:Y:S01]  /*5500*/  FFMA.FTZ R184, R212, R188.reuse, R189 ;  /* 0x000000bcd4b87223 */ /* 0x080fe200000100bd */
[----:B------:R-:W-:Y:S01]  /*5510*/  LOP3.LUT P4, RZ, R245, 0xff0000, RZ, 0xc0, !PT ;  /* 0x00ff0000f5ff7812 */ /* 0x000fe2000788c0ff */
[C-C-:B-----5:R-:W-:Y:S01]  /*5520*/  FFMA.FTZ R170, R202.reuse, R169, R168.reuse ;  /* 0x000000a9caaa7223 */ /* 0x160fe200000100a8 */
[----:B------:R-:W-:Y:S01]  /*5530*/  PRMT R168, R53, 0x7632, R168 ;  /* 0x0000763235a87816 */ /* 0x000fe200000000a8 */
[----:B0-----:R-:W-:Y:S01]  /*5540*/  FFMA.FTZ R190, R202, R171, R185 ;  /* 0x000000abcabe7223 */ /* 0x001fe200000100b9 */
[-CC-:B------:R-:W-:Y:S01]  /*5550*/  FFMA.FTZ R171, R5, R188.reuse, R189.reuse ;  /* 0x000000bc05ab7223 */ /* 0x180fe200000100bd */
[----:B------:R-:W-:Y:S01]  /*5560*/  FADD.FTZ R169, R211, -R184 ;  /* 0x800000b8d3a97221 */ /* 0x000fe20000010000 */
[----:B------:R-:W-:Y:S01]  /*5570*/  SHF.L.U32 R168, R168, 0x10, RZ ;  /* 0x00000010a8a87819 */ /* 0x000fe200000006ff */
[----:B------:R-:W-:Y:S01]  /*5580*/  FFMA.FTZ R184, R200, R188, R189 ;  /* 0x000000bcc8b87223 */ /* 0x000fe200000100bd */
[----:B------:R-:W-:Y:S01]  /*5590*/  SHF.L.U32 R185, R55, 0x10, RZ ;  /* 0x0000001037b97819 */ /* 0x000fe200000006ff */
[----:B------:R-:W-:Y:S01]  /*55a0*/  FADD.FTZ R171, R0, -R171 ;  /* 0x800000ab00ab7221 */ /* 0x000fe20000010000 */
[----:B------:R-:W-:Y:S01]  /*55b0*/  FMUL.FTZ R190, R190, UR13 ;  /* 0x0000000dbebe7c20 */ /* 0x000fe20008410000 */
[--C-:B------:R-:W-:Y:S01]  /*55c0*/  FFMA.FTZ R169, R202, R169, R168.reuse ;  /* 0x000000a9caa97223 */ /* 0x100fe200000100a8 */
[----:B------:R-:W-:Y:S01]  /*55d0*/  PRMT R168, R52, 0x7632, R168 ;  /* 0x0000763234a87816 */ /* 0x000fe200000000a8 */
[----:B------:R-:W-:Y:S01]  /*55e0*/  FFMA.FTZ R186, R202, R171, R185 ;  /* 0x000000abcaba7223 */ /* 0x000fe200000100b9 */
[----:B------:R-:W-:Y:S01]  /*55f0*/  FADD.FTZ R171, R201, -R184 ;  /* 0x800000b8c9ab7221 */ /* 0x000fe20000010000 */
[----:B------:R-:W-:-:S02]  /*5600*/  SHF.L.U32 R191, R53, 0x10, RZ ;  /* 0x0000001035bf7819 */ /* 0x000fc400000006ff */
[----:B------:R-:W-:Y:S02]  /*5610*/  IMAD.U32 R185, R168, 0x10000, RZ ;  /* 0x00010000a8b97824 */ /* 0x000fe400078e00ff */
[----:B------:R-:W-:Y:S02]  /*5620*/  FMUL.FTZ R186, R186, UR13 ;  /* 0x0000000dbaba7c20 */ /* 0x000fe40008410000 */
[----:B------:R-:W-:Y:S01]  /*5630*/  FFMA.FTZ R168, R202, R171, R185 ;  /* 0x000000abcaa87223 */ /* 0x000fe200000100b9 */
[----:B------:R-:W-:Y:S02]  /*5640*/  FFMA.FTZ R171, R7, R188, R189 ;  /* 0x000000bc07ab7223 */ /* 0x000fe400000100bd */
[C---:B------:R-:W-:Y:S02]  /*5650*/  FSEL R187, R186.reuse, RZ, P6 ;  /* 0x000000ffbabb7208 */ /* 0x040fe40003000000 */
[----:B------:R-:W-:Y:S01]  /*5660*/  FSEL R186, R186, RZ, P4 ;  /* 0x000000ffbaba7208 */ /* 0x000fe20002000000 */
[----:B------:R-:W-:Y:S01]  /*5670*/  FADD.FTZ R171, R2, -R171 ;  /* 0x800000ab02ab7221 */ /* 0x000fe20000010000 */
[----:B------:R-:W-:Y:S01]  /*5680*/  ISETP.GE.U32.AND P4, PT, R244, RZ, PT ;  /* 0x000000fff400720c */ /* 0x000fe20003f86070 */
[----:B------:R-:W-:Y:S01]  /*5690*/  FMUL.FTZ R168, R168, UR13 ;  /* 0x0000000da8a87c20 */ /* 0x000fe20008410000 */
[----:B------:R-:W-:-:S02]  /*56a0*/  SHF.L.U32 R185, R54, 0x10, RZ ;  /* 0x0000001036b97819 */ /* 0x000fc400000006ff */
[----:B------:R-:W-:Y:S02]  /*56b0*/  ISETP.GE.U32.AND P6, PT, R234, RZ, PT ;  /* 0x000000ffea00720c */ /* 0x000fe40003fc6070 */
[----:B------:R-:W-:Y:S01]  /*56c0*/  ISETP.GE.U32.AND.EX P4, PT, R245, 0x1000000, PT, P4 ;  /* 0x01000000f500780c */ /* 0x000fe20003f86140 */
[----:B------:R-:W-:Y:S01]  /*56d0*/  FFMA.FTZ R185, R202, R171, R185 ;  /* 0x000000abcab97223 */ /* 0x000fe200000100b9 */
[----:B------:R-:W-:Y:S02]  /*56e0*/  ISETP.GE.U32.AND.EX P6, PT, R235, 0x1000000, PT, P6 ;  /* 0x01000000eb00780c */ /* 0x000fe40003fc6160 */
[C---:B------:R-:W-:Y:S01]  /*56f0*/  FSEL R171, R190.reuse, RZ, P4 ;  /* 0x000000ffbeab7208 */ /* 0x040fe20002000000 */
[----:B------:R-:W-:Y:S01]  /*5700*/  FMUL.FTZ R184, R185, UR13 ;  /* 0x0000000db9b87c20 */ /* 0x000fe20008410000 */
[----:B------:R-:W-:Y:S01]  /*5710*/  FSEL R190, R190, RZ, P6 ;  /* 0x000000ffbebe7208 */ /* 0x000fe20003000000 */
[----:B------:R-:W-:Y:S01]  /*5720*/  FFMA.FTZ R185, R9, R188, R189 ;  /* 0x000000bc09b97223 */ /* 0x000fe200000100bd */
[----:B------:R-:W-:-:S02]  /*5730*/  LOP3.LUT P4, RZ, R245, 0xff, RZ, 0xc0, !PT ;  /* 0x000000fff5ff7812 */ /* 0x000fc4000788c0ff */
[----:B------:R-:W-:Y:S01]  /*5740*/  F2FP.BF16.F32.PACK_AB R187, R190, R187 ;  /* 0x000000bbbebb723e */ /* 0x000fe200000010ff */
[----:B------:R-:W-:Y:S01]  /*5750*/  FADD.FTZ R185, R4, -R185 ;  /* 0x800000b904b97221 */ /* 0x000fe20000010000 */
[----:B------:R-:W-:Y:S01]  /*5760*/  LOP3.LUT P6, RZ, R235, 0xff, RZ, 0xc0, !PT ;  /* 0x000000ffebff7812 */ /* 0x000fe200078cc0ff */
[----:B------:R-:W-:Y:S01]  /*5770*/  FMUL.FTZ R190, R170, UR13 ;  /* 0x0000000daabe7c20 */ /* 0x000fe20008410000 */
[----:B------:R-:W-:Y:S01]  /*5780*/  FSEL R170, R184, RZ, P4 ;  /* 0x000000ffb8aa7208 */ /* 0x000fe20002000000 */
[----:B------:R-:W-:Y:S01]  /*5790*/  FFMA.FTZ R185, R202, R185, R191 ;  /* 0x000000b9cab97223 */ /* 0x000fe200000100bf */
[----:B------:R-:W-:Y:S02]  /*57a0*/  F2FP.BF16.F32.PACK_AB R171, R171, R186 ;  /* 0x000000baabab723e */ /* 0x000fe400000010ff */
[----:B------:R-:W-:Y:S01]  /*57b0*/  LOP3.LUT P4, RZ, R235, 0xff00, RZ, 0xc0, !PT ;  /* 0x0000ff00ebff7812 */ /* 0x000fe2000788c0ff */
[----:B------:R-:W-:Y:S01]  /*57c0*/  FMUL.FTZ R185, R185, UR13 ;  /* 0x0000000db9b97c20 */ /* 0x000fe20008410000 */
[----:B------:R-:W-:-:S02]  /*57d0*/  FSEL R186, R184, RZ, P6 ;  /* 0x000000ffb8ba7208 */ /* 0x000fc40003000000 */
[----:B------:R-:W-:Y:S02]  /*57e0*/  LOP3.LUT P6, RZ, R245, 0xff00, RZ, 0xc0, !PT ;  /* 0x0000ff00f5ff7812 */ /* 0x000fe400078cc0ff */
[C---:B------:R-:W-:Y:S02]  /*57f0*/  FSEL R191, R190.reuse, RZ, P4 ;  /* 0x000000ffbebf7208 */ /* 0x040fe40002000000 */
[----:B------:R-:W-:Y:S01]  /*5800*/  FSEL R193, R190, RZ, P6 ;  /* 0x000000ffbec17208 */ /* 0x000fe20003000000 */
[----:B------:R-:W-:Y:S01]  /*5810*/  FMUL.FTZ R190, R169, UR13 ;  /* 0x0000000da9be7c20 */ /* 0x000fe20008410000 */
[----:B------:R-:W-:Y:S02]  /*5820*/  LOP3.LUT P6, RZ, R234, 0xff0000, RZ, 0xc0, !PT ;  /* 0x00ff0000eaff7812 */ /* 0x000fe400078cc0ff */
[----:B------:R-:W-:Y:S02]  /*5830*/  LOP3.LUT P4, RZ, R244, 0xff0000, RZ, 0xc0, !PT ;  /* 0x00ff0000f4ff7812 */ /* 0x000fe4000788c0ff */
[----:B------:R-:W-:Y:S01]  /*5840*/  F2FP.BF16.F32.PACK_AB R186, R191, R186 ;  /* 0x000000babfba723e */ /* 0x000fe200000010ff */
[----:B------:R-:W-:Y:S01]  /*5850*/  FFMA.FTZ R191, R11, R188, R189 ;  /* 0x000000bc0bbf7223 */ /* 0x000fe200000100bd */
[----:B------:R-:W-:-:S02]  /*5860*/  FSEL R184, R185, RZ, P6 ;  /* 0x000000ffb9b87208 */ /* 0x000fc40003000000 */
[----:B------:R-:W-:Y:S01]  /*5870*/  FSEL R169, R185, RZ, P4 ;  /* 0x000000ffb9a97208 */ /* 0x000fe20002000000 */
[----:B------:R-:W-:Y:S01]  /*5880*/  FADD.FTZ R191, R6, -R191 ;  /* 0x800000bf06bf7221 */ /* 0x000fe20000010000 */
[----:B------:R-:W-:Y:S01]  /*5890*/  F2FP.BF16.F32.PACK_AB R170, R193, R170 ;  /* 0x000000aac1aa723e */ /* 0x000fe200000010ff */
[----:B------:R-:W-:Y:S01]  /*58a0*/  IMAD.U32 R193, R52, 0x10000, RZ ;  /* 0x0001000034c17824 */ /* 0x000fe200078e00ff */
[----:B------:R-:W-:Y:S02]  /*58b0*/  LOP3.LUT P6, RZ, R244, 0xff000000, RZ, 0xc0, !PT ;  /* 0xff000000f4ff7812 */ /* 0x000fe400078cc0ff */
[----:B------:R-:W-:Y:S01]  /*58c0*/  LOP3.LUT P4, RZ, R234, 0xff000000, RZ, 0xc0, !PT ;  /* 0xff000000eaff7812 */ /* 0x000fe2000788c0ff */
[----:B------:R-:W-:Y:S01]  /*58d0*/  FFMA.FTZ R191, R202, R191, R193 ;  /* 0x000000bfcabf7223 */ /* 0x000fe200000100c1 */
        /* <DEDUP_REMOVED lines=13> */
[----:B------:R-:W-:Y:S02]  /*59b0*/  F2FP.BF16.F32.PACK_AB R168, R195, R168 ;  /* 0x000000a8c3a8723e */ /* 0x000fe400000010ff */
[----:B------:R-:W-:Y:S01]  /*59c0*/  F2FP.BF16.F32.PACK_AB R184, R193, R184 ;  /* 0x000000b8c1b8723e */ /* 0x000fe200000010ff */
[----:B------:R-:W-:Y:S06]  /*59d0*/  BRA `(.L_x_1123) ;  /* 0x0000001800807947 */ /* 0x000fec0003800000 */
.L_x_1121:
        /* <DEDUP_REMOVED lines=13> */
[-CC-:B------:R-:W-:Y:S01]  /*5ab0*/  FFMA.FTZ R169, R7, R188.reuse, R189.reuse ;  /* 0x000000bc07a97223 */ /* 0x180fe200000100bd */
[----:B------:R-:W-:Y:S01]  /*5ac0*/  FMUL.FTZ R170, R202, R171 ;  /* 0x000000abcaaa7220 */ /* 0x000fe20000410000 */
[----:B------:R-:W-:Y:S01]  /*5ad0*/  FFMA.FTZ R193, R11, R188, R189 ;  /* 0x000000bc0bc17223 */ /* 0x000fe200000100bd */
[----:B------:R-:W-:Y:S01]  /*5ae0*/  FMUL.FTZ R168, R179, UR13 ;  /* 0x0000000db3a87c20 */ /* 0x000fe20008410000 */
[----:B------:R-:W-:-:S02]  /*5af0*/  FADD.FTZ R169, R2, -R169 ;  /* 0x800000a902a97221 */ /* 0x000fc40000010000 */
[C---:B------:R-:W-:Y:S01]  /*5b00*/  F2FP.BF16.F32.PACK_AB R179, R170.reuse, R179 ;  /* 0x000000b3aab3723e */ /* 0x040fe200000010ff */
[----:B------:R-:W-:Y:S01]  /*5b10*/  FMUL.FTZ R170, R170, UR13 ;  /* 0x0000000daaaa7c20 */ /* 0x000fe20008410000 */
[----:B------:R-:W-:Y:S01]  /*5b20*/  FSEL R187, R168, RZ, P4 ;  /* 0x000000ffa8bb7208 */ /* 0x000fe20002000000 */
[----:B------:R-:W-:Y:S01]  /*5b30*/  FMUL.FTZ R178, R202, R169 ;  /* 0x000000a9cab27220 */ /* 0x000fe20000410000 */
[----:B------:R-:W-:Y:S01]  /*5b40*/  ISETP.GE.U32.AND P4, PT, R234, RZ, PT ;  /* 0x000000ffea00720c */ /* 0x000fe20003f86070 */
[----:B------:R-:W-:Y:S01]  /*5b50*/  FMUL.FTZ R169, R202, R177 ;  /* 0x000000b1caa97220 */ /* 0x000fe20000410000 */
[----:B------:R-:W-:Y:S01]  /*5b60*/  FSEL R171, R168, RZ, P6 ;  /* 0x000000ffa8ab7208 */ /* 0x000fe20003000000 */
[----:B------:R-:W-:Y:S01]  /*5b70*/  FMUL.FTZ R168, R178, UR13 ;  /* 0x0000000db2a87c20 */ /* 0x000fe20008410000 */
[----:B------:R-:W-:Y:S01]  /*5b80*/  ISETP.GE.U32.AND P6, PT, R244, RZ, PT ;  /* 0x000000fff400720c */ /* 0x000fe20003fc6070 */
[----:B------:R-:W-:Y:S01]  /*5b90*/  FMUL.FTZ R176, R169, UR13 ;  /* 0x0000000da9b07c20 */ /* 0x000fe20008410000 */
[----:B------:R-:W-:Y:S01]  /*5ba0*/  ISETP.GE.U32.AND.EX P4, PT, R235, 0x1000000, PT, P4 ;  /* 0x01000000eb00780c */ /* 0x000fe20003f86140 */
[----:B------:R-:W-:Y:S01]  /*5bb0*/  FFMA.FTZ R177, R9, R188, R189 ;  /* 0x000000bc09b17223 */ /* 0x000fe200000100bd */
[----:B------:R-:W-:Y:S01]  /*5bc0*/  ISETP.GE.U32.AND.EX P6, PT, R245, 0x1000000, PT, P6 ;  /* 0x01000000f500780c */ /* 0x000fe20003fc6160 */
[----:B------:R-:W-:Y:S01]  /*5bd0*/  FADD.FTZ R193, R6, -R193 ;  /* 0x800000c106c17221 */ /* 0x000fe20000010000 */
[----:B------:R-:W-:Y:S01]  /*5be0*/  FSEL R184, R170, RZ, P4 ;  /* 0x000000ffaab87208 */ /* 0x000fe20002000000 */
[----:B------:R-:W-:Y:S01]  /*5bf0*/  FADD.FTZ R177, R4, -R177 ;  /* 0x800000b104b17221 */ /* 0x000fe20000010000 */
[----:B------:R-:W-:-:S02]  /*5c00*/  FSEL R170, R170, RZ, P6 ;  /* 0x000000ffaaaa7208 */ /* 0x000fc40003000000 */
[C---:B------:R-:W-:Y:S01]  /*5c10*/  LOP3.LUT P4, RZ, R245.reuse, 0xff, RZ, 0xc0, !PT ;  /* 0x000000fff5ff7812 */ /* 0x040fe2000788c0ff */
[----:B------:R-:W-:Y:S01]  /*5c20*/  FMUL.FTZ R177, R202, R177 ;  /* 0x000000b1cab17220 */ /* 0x000fe20000410000 */
[----:B------:R-:W-:Y:S02]  /*5c30*/  LOP3.LUT P6, RZ, R245, 0xff00, RZ, 0xc0, !PT ;  /* 0x0000ff00f5ff7812 */ /* 0x000fe400078cc0ff */
[----:B------:R-:W-:Y:S01]  /*5c40*/  F2FP.BF16.F32.PACK_AB R187, R184, R187 ;  /* 0x000000bbb8bb723e */ /* 0x000fe200000010ff */
[----:B------:R-:W-:Y:S01]  /*5c50*/  FFMA.FTZ R184, R212, R188, R189 ;  /* 0x000000bcd4b87223 */ /* 0x000fe200000100bd */
[----:B------:R-:W-:Y:S02]  /*5c60*/  F2FP.BF16.F32.PACK_AB R178, R169, R178 ;  /* 0x000000b2a9b2723e */ /* 0x000fe400000010ff */
[----:B------:R-:W-:Y:S01]  /*5c70*/  F2FP.BF16.F32.PACK_AB R171, R170, R171 ;  /* 0x000000abaaab723e */ /* 0x000fe200000010ff */
[----:B------:R-:W-:Y:S01]  /*5c80*/  FADD.FTZ R185, R211, -R184 ;  /* 0x800000b8d3b97221 */ /* 0x000fe20000010000 */
[----:B------:R-:W-:-:S02]  /*5c90*/  FSEL R170, R168, RZ, P4 ;  /* 0x000000ffa8aa7208 */ /* 0x000fc40002000000 */
[C---:B------:R-:W-:Y:S02]  /*5ca0*/  FSEL R169, R176.reuse, RZ, P6 ;  /* 0x000000ffb0a97208 */ /* 0x040fe40003000000 */
[C---:B------:R-:W-:Y:S02]  /*5cb0*/  LOP3.LUT P6, RZ, R235.reuse, 0xff00, RZ, 0xc0, !PT ;  /* 0x0000ff00ebff7812 */ /* 0x040fe400078cc0ff */
[----:B------:R-:W-:Y:S02]  /*5cc0*/  LOP3.LUT P4, RZ, R235, 0xff, RZ, 0xc0, !PT ;  /* 0x000000ffebff7812 */ /* 0x000fe4000788c0ff */
[----:B------:R-:W-:Y:S02]  /*5cd0*/  F2FP.BF16.F32.PACK_AB R170, R169, R170 ;  /* 0x000000aaa9aa723e */ /* 0x000fe400000010ff */
[----:B------:R-:W-:Y:S01]  /*5ce0*/  FSEL R169, R176, RZ, P6 ;  /* 0x000000ffb0a97208 */ /* 0x000fe20003000000 */
[----:B------:R-:W-:Y:S01]  /*5cf0*/  FMUL.FTZ R176, R202, R185 ;  /* 0x000000b9cab07220 */ /* 0x000fe20000410000 */
[----:B------:R-:W-:Y:S01]  /*5d00*/  FSEL R186, R168, RZ, P4 ;  /* 0x000000ffa8ba7208 */ /* 0x000fe20002000000 */
[----:B------:R-:W-:Y:S01]  /*5d10*/  FMUL.FTZ R168, R177, UR13 ;  /* 0x0000000db1a87c20 */ /* 0x000fe20008410000 */
[----:B------:R-:W-:-:S02]  /*5d20*/  LOP3.LUT P6, RZ, R234, 0xff0000, RZ, 0xc0, !PT ;  /* 0x00ff0000eaff7812 */ /* 0x000fc400078cc0ff */
[C---:B------:R-:W-:Y:S01]  /*5d30*/  F2FP.BF16.F32.PACK_AB R177, R176.reuse, R177 ;  /* 0x000000b1b0b1723e */ /* 0x040fe200000010ff */
[----:B------:R-:W-:Y:S01]  /*5d40*/  FMUL.FTZ R176, R176, UR13 ;  /* 0x0000000db0b07c20 */ /* 0x000fe20008410000 */
[----:B------:R-:W-:Y:S02]  /*5d50*/  LOP3.LUT P4, RZ, R244, 0xff0000, RZ, 0xc0, !PT ;  /* 0x00ff0000f4ff7812 */ /* 0x000fe4000788c0ff */
[----:B------:R-:W-:Y:S02]  /*5d60*/  FSEL R185, R168, RZ, P6 ;  /* 0x000000ffa8b97208 */ /* 0x000fe40003000000 */
[----:B------:R-:W-:Y:S02]  /*5d70*/  LOP3.LUT P6, RZ, R244, 0xff000000, RZ, 0xc0, !PT ;  /* 0xff000000f4ff7812 */ /* 0x000fe400078cc0ff */
[----:B------:R-:W-:Y:S02]  /*5d80*/  F2FP.BF16.F32.PACK_AB R186, R169, R186 ;  /* 0x000000baa9ba723e */ /* 0x000fe400000010ff */
[----:B------:R-:W-:-:S02]  /*5d90*/  FSEL R169, R168, RZ, P4 ;  /* 0x000000ffa8a97208 */ /* 0x000fc40002000000 */
[----:B------:R-:W-:Y:S02]  /*5da0*/  FSEL R168, R176, RZ, P6 ;  /* 0x000000ffb0a87208 */ /* 0x000fe40003000000 */
[----:B------:R-:W-:Y:S02]  /*5db0*/  LOP3.LUT P4, RZ, R234, 0xff000000, RZ, 0xc0, !PT ;  /* 0xff000000eaff7812 */ /* 0x000fe4000788c0ff */
[----:B------:R-:W-:Y:S01]  /*5dc0*/  F2FP.BF16.F32.PACK_AB R169, R168, R169 ;  /* 0x000000a9a8a9723e */ /* 0x000fe200000010ff */
[----:B------:R-:W-:Y:S01]  /*5dd0*/  FFMA.FTZ R168, R200, R188, R189 ;  /* 0x000000bcc8a87223 */ /* 0x000fe200000100bd */
[----:B------:R-:W-:Y:S02]  /*5de0*/  FSEL R176, R176, RZ, P4 ;  /* 0x000000ffb0b07208 */ /* 0x000fe40002000000 */
[----:B------:R-:W-:Y:S01]  /*5df0*/  LOP3.LUT P4, RZ, R234, 0xff00, RZ, 0xc0, !PT ;  /* 0x0000ff00eaff7812 */ /* 0x000fe2000788c0ff */
[----:B0-----:R-:W-:Y:S01]  /*5e00*/  FADD.FTZ R191, R201, -R168 ;  /* 0x800000a8c9bf7221 */ /* 0x001fe20000010000 */
[----:B------:R-:W-:Y:S01]  /*5e10*/  FMUL.FTZ R168, R202, R193 ;  /* 0x000000c1caa87220 */ /* 0x000fe20000410000 */
[----:B------:R-:W-:-:S02]  /*5e20*/  LOP3.LUT P6, RZ, R244, 0xff00, RZ, 0xc0, !PT ;  /* 0x0000ff00f4ff7812 */ /* 0x000fc400078cc0ff */
[----:B------:R-:W-:Y:S01]  /*5e30*/  FMUL.FTZ R191, R202, R191 ;  /* 0x000000bfcabf7220 */ /* 0x000fe20000410000 */
[----:B------:R-:W-:-:S03]  /*5e40*/  F2FP.BF16.F32.PACK_AB R185, R176, R185 ;  /* 0x000000b9b0b9723e */ /* 0x000fc600000010ff */
[C---:B------:R-:W-:Y:S01]  /*5e50*/  FMUL.FTZ R184, R191.reuse, UR13 ;  /* 0x0000000dbfb87c20 */ /* 0x040fe20008410000 */
[----:B------:R-:W-:Y:S01]  /*5e60*/  F2FP.BF16.F32.PACK_AB R176, R191, R168 ;  /* 0x000000a8bfb0723e */ /* 0x000fe200000010ff */
[----:B------:R-:W-:-:S03]  /*5e70*/  FMUL.FTZ R168, R168, UR13 ;  /* 0x0000000da8a87c20 */ /* 0x000fc60008410000 */
[C---:B------:R-:W-:Y:S02]  /*5e80*/  FSEL R193, R184.reuse, RZ, P4 ;  /* 0x000000ffb8c17208 */ /* 0x040fe40002000000 */
[----:B------:R-:W-:Y:S02]  /*5e90*/  FSEL R191, R184, RZ, P6 ;  /* 0x000000ffb8bf7208 */ /* 0x000fe40003000000 */
[----:B------:R-:W-:Y:S02]  /*5ea0*/  LOP3.LUT P4, RZ, R244, 0xff, RZ, 0xc0, !PT ;  /* 0x000000fff4ff7812 */ /* 0x000fe4000788c0ff */
[----:B------:R-:W-:Y:S02]  /*5eb0*/  LOP3.LUT P6, RZ, R234, 0xff, RZ, 0xc0, !PT ;  /* 0x000000ffeaff7812 */ /* 0x000fe400078cc0ff */
[C---:B------:R-:W-:Y:S02]  /*5ec0*/  FSEL R190, R168.reuse, RZ, P4 ;  /* 0x000000ffa8be7208 */ /* 0x040fe40002000000 */
[----:B------:R-:W-:-:S02]  /*5ed0*/  FSEL R184, R168, RZ, P6 ;  /* 0x000000ffa8b87208 */ /* 0x000fc40003000000 */
[----:B------:R-:W-:Y:S02]  /*5ee0*/  F2FP.BF16.F32.PACK_AB R168, R191, R190 ;  /* 0x000000bebfa8723e */ /* 0x000fe400000010ff */
[----:B------:R-:W-:Y:S01]  /*5ef0*/  F2FP.BF16.F32.PACK_AB R184, R193, R184 ;  /* 0x000000b8c1b8723e */ /* 0x000fe200000010ff */
[----:B------:R-:W-:Y:S06]  /*5f00*/  BRA `(.L_x_1123) ;  /* 0x0000001400347947 */ /* 0x000fec0003800000 */
.L_x_1124:
[-CC-:B------:R-:W-:Y:S01]  /*5f10*/  FFMA.FTZ R169, R5, R188.reuse, R189.reuse ;  /* 0x000000bc05a97223 */ /* 0x180fe200000100bd */
[----:B------:R-:W-:Y:S01]  /*5f20*/  FFMA.FTZ R168, R228, R188, R189 ;  /* 0x000000bce4a87223 */ /* 0x000fe200000100bd */
[----:B------:R-:W-:Y:S02]  /*5f30*/  ISETP.GE.U32.AND P4, PT, R244, RZ, PT ;  /* 0x000000fff400720c */ /* 0x000fe40003f86070 */
[----:B------:R-:W-:Y:S01]  /*5f40*/  FADD.FTZ R169, R0, -R169 ;  /* 0x800000a900a97221 */ /* 0x000fe20000010000 */
[----:B------:R-:W-:Y:S01]  /*5f50*/  FADD.FTZ R171, R227, -R168 ;  /* 0x800000a8e3ab7221 */ /* 0x000fe20000010000 */
[C---:B------:R-:W-:Y:S02]  /*5f60*/  LOP3.LUT P6, RZ, R245.reuse, 0xff0000, RZ, 0xc0, !PT ;  /* 0x00ff0000f5ff7812 */ /* 0x040fe400078cc0ff */
[C---:B-----5:R-:W-:Y:S01]  /*5f70*/  FMUL.FTZ R169, R202.reuse, R169 ;  /* 0x000000a9caa97220 */ /* 0x060fe20000410000 */
[----:B------:R-:W-:Y:S01]  /*5f80*/  FMUL.FTZ R171, R202, R171 ;  /* 0x000000abcaab7220 */ /* 0x000fe20000410000 */
[----:B------:R-:W-:-:S02]  /*5f90*/  ISETP.GE.U32.AND.EX P4, PT, R245, 0x1000000, PT, P4 ;  /* 0x01000000f500780c */ /* 0x000fc40003f86140 */
[----:B------:R-:W-:Y:S01]  /*5fa0*/  FMUL.FTZ R170, R169, UR13 ;  /* 0x0000000da9aa7c20 */ /* 0x000fe20008410000 */
[----:B------:R-:W-:Y:S01]  /*5fb0*/  FMUL.FTZ R184, R171, UR13 ;  /* 0x0000000dabb87c20 */ /* 0x000fe20008410000 */
[----:B------:R-:W-:-:S03]  /*5fc0*/  FFMA.FTZ R169, R7, R188, R189 ;  /* 0x000000bc07a97223 */ /* 0x000fc600000100bd */
[----:B------:R-:W-:Y:S01]  /*5fd0*/  FSEL R171, R170, RZ, P6 ;  /* 0x000000ffaaab7208 */ /* 0x000fe20003000000 */
[----:B------:R-:W-:Y:S01]  /*5fe0*/  FADD.FTZ R169, R2, -R169 ;  /* 0x800000a902a97221 */ /* 0x000fe20000010000 */
[----:B------:R-:W-:Y:S02]  /*5ff0*/  FSEL R168, R184, RZ, P4 ;  /* 0x000000ffb8a87208 */ /* 0x000fe40002000000 */
[----:B------:R-:W-:Y:S01]  /*6000*/  ISETP.GE.U32.AND P4, PT, R234, RZ, PT ;  /* 0x000000ffea00720c */ /* 0x000fe20003f86070 */
[----:B------:R-:W-:Y:S01]  /*6010*/  FMUL.FTZ R169, R202, R169 ;  /* 0x000000a9caa97220 */ /* 0x000fe20000410000 */
[----:B------:R-:W-:Y:S01]  /*6020*/  F2FP.BF16.F32.PACK_AB R171, R168, R171 ;  /* 0x000000aba8ab723e */ /* 0x000fe200000010ff */
[-CC-:B------:R-:W-:Y:S01]  /*6030*/  FFMA.FTZ R168, R220, R188.reuse, R189.reuse ;  /* 0x000000bcdca87223 */ /* 0x180fe200000100bd */
[----:B------:R-:W-:Y:S01]  /*6040*/  LOP3.LUT P6, RZ, R235, 0xff0000, RZ, 0xc0, !PT ;  /* 0x00ff0000ebff7812 */ /* 0x000fe200078cc0ff */
[----:B------:R-:W-:Y:S01]  /*6050*/  FMUL.FTZ R169, R169, UR13 ;  /* 0x0000000da9a97c20 */ /* 0x000fe20008410000 */
[----:B------:R-:W-:Y:S01]  /*6060*/  ISETP.GE.U32.AND.EX P4, PT, R235, 0x1000000, PT, P4 ;  /* 0x01000000eb00780c */ /* 0x000fe20003f86140 */
[----:B------:R-:W-:Y:S01]  /*6070*/  FADD.FTZ R185, R219, -R168 ;  /* 0x800000a8dbb97221 */ /* 0x000fe20000010000 */
[----:B------:R-:W-:Y:S01]  /*6080*/  FSEL R187, R170, RZ, P6 ;  /* 0x000000ffaabb7208 */ /* 0x000fe20003000000 */
[----:B------:R-:W-:Y:S01]  /*6090*/  FFMA.FTZ R168, R212, R188, R189 ;  /* 0x000000bcd4a87223 */ /* 0x000fe200000100bd */
[----:B------:R-:W-:Y:S01]  /*60a0*/  LOP3.LUT P6, RZ, R235, 0xff, RZ, 0xc0, !PT ;  /* 0x000000ffebff7812 */ /* 0x000fe200078cc0ff */
[----:B------:R-:W-:Y:S01]  /*60b0*/  FMUL.FTZ R185, R202, R185 ;  /* 0x000000b9cab97220 */ /* 0x000fe20000410000 */
[----:B------:R-:W-:-:S02]  /*60c0*/  FSEL R184, R184, RZ, P4 ;  /* 0x000000ffb8b87208 */ /* 0x000fc40002000000 */
[----:B------:R-:W-:Y:S01]  /*60d0*/  LOP3.LUT P4, RZ, R245, 0xff, RZ, 0xc0, !PT ;  /* 0x000000fff5ff7812 */ /* 0x000fe2000788c0ff */
[----:B------:R-:W-:Y:S01]  /*60e0*/  FMUL.FTZ R185, R185, UR13 ;  /* 0x0000000db9b97c20 */ /* 0x000fe20008410000 */
[----:B------:R-:W-:Y:S02]  /*60f0*/  FSEL R186, R169, RZ, P6 ;  /* 0x000000ffa9ba7208 */ /* 0x000fe40003000000 */
[----:B------:R-:W-:Y:S02]  /*6100*/  LOP3.LUT P6, RZ, R245, 0xff00, RZ, 0xc0, !PT ;  /* 0x0000ff00f5ff7812 */ /* 0x000fe400078cc0ff */
[----:B------:R-:W-:Y:S02]  /*6110*/  FSEL R170, R169, RZ, P4 ;  /* 0x000000ffa9aa7208 */ /* 0x000fe40002000000 */
[----:B------:R-:W-:Y:S02]  /*6120*/  LOP3.LUT P4, RZ, R235, 0xff00, RZ, 0xc0, !PT ;  /* 0x0000ff00ebff7812 */ /* 0x000fe4000788c0ff */
[----:B------:R-:W-:-:S02]  /*6130*/  FSEL R169, R185, RZ, P6 ;  /* 0x000000ffb9a97208 */ /* 0x000fc40003000000 */
[----:B------:R-:W-:Y:S02]  /*6140*/  FSEL R185, R185, RZ, P4 ;  /* 0x000000ffb9b97208 */ /* 0x000fe40002000000 */
[----:B------:R-:W-:Y:S01]  /*6150*/  F2FP.BF16.F32.PACK_AB R170, R169, R170 ;  /* 0x000000aaa9aa723e */ /* 0x000fe200000010ff */
[----:B------:R-:W-:Y:S01]  /*6160*/  FFMA.FTZ R169, R9, R188, R189 ;  /* 0x000000bc09a97223 */ /* 0x000fe200000100bd */
[----:B------:R-:W-:Y:S01]  /*6170*/  F2FP.BF16.F32.PACK_AB R186, R185, R186 ;  /* 0x000000bab9ba723e */ /* 0x000fe200000010ff */
[----:B------:R-:W-:Y:S01]  /*6180*/  FADD.FTZ R185, R211, -R168 ;  /* 0x800000a8d3b97221 */ /* 0x000fe20000010000 */
[----:B------:R-:W-:Y:S01]  /*6190*/  F2FP.BF16.F32.PACK_AB R187, R184, R187 ;  /* 0x000000bbb8bb723e */ /* 0x000fe200000010ff */
[----:B------:R-:W-:Y:S01]  /*61a0*/  FADD.FTZ R169, R4, -R169 ;  /* 0x800000a904a97221 */ /* 0x000fe20000010000 */
[----:B------:R-:W-:Y:S01]  /*61b0*/  LOP3.LUT P4, RZ, R244, 0xff0000, RZ, 0xc0, !PT ;  /* 0x00ff0000f4ff7812 */ /* 0x000fe2000788c0ff */
[----:B------:R-:W-:Y:S01]  /*61c0*/  FMUL.FTZ R185, R202, R185 ;  /* 0x000000b9cab97220 */ /* 0x000fe20000410000 */
[----:B------:R-:W-:Y:S01]  /*61d0*/  LOP3.LUT P6, RZ, R244, 0xff000000, RZ, 0xc0, !PT ;  /* 0xff000000f4ff7812 */ /* 0x000fe200078cc0ff */
[----:B------:R-:W-:-:S02]  /*61e0*/  FMUL.FTZ R169, R202, R169 ;  /* 0x000000a9caa97220 */ /* 0x000fc40000410000 */
[----:B0-----:R-:W-:Y:S02]  /*61f0*/  FMUL.FTZ R190, R185, UR13 ;  /* 0x0000000db9be7c20 */ /* 0x001fe40008410000 */
[----:B------:R-:W-:-:S03]  /*6200*/  FMUL.FTZ R184, R169, UR13 ;  /* 0x0000000da9b87c20 */ /* 0x000fc60008410000 */
[----:B------:R-:W-:Y:S02]  /*6210*/  FSEL R168, R190, RZ, P6 ;  /* 0x000000ffbea87208 */ /* 0x000fe40003000000 */
[----:B------:R-:W-:Y:S02]  /*6220*/  FSEL R169, R184, RZ, P4 ;  /* 0x000000ffb8a97208 */ /* 0x000fe40002000000 */
[----:B------:R-:W-:Y:S02]  /*6230*/  LOP3.LUT P4, RZ, R234, 0xff0000, RZ, 0xc0, !PT ;  /* 0x00ff0000eaff7812 */ /* 0x000fe4000788c0ff */
[----:B------:R-:W-:Y:S01]  /*6240*/  F2FP.BF16.F32.PACK_AB R169, R168, R169 ;  /* 0x000000a9a8a9723e */ /* 0x000fe200000010ff */
[----:B------:R-:W-:Y:S01]  /*6250*/  FFMA.FTZ R168, R200, R188, R189 ;  /* 0x000000bcc8a87223 */ /* 0x000fe200000100bd */
[----:B------:R-:W-:Y:S02]  /*6260*/  LOP3.LUT P6, RZ, R234, 0xff000000, RZ, 0xc0, !PT ;  /* 0xff000000eaff7812 */ /* 0x000fe400078cc0ff */
[----:B------:R-:W-:Y:S01]  /*6270*/  FSEL R185, R184, RZ, P4 ;  /* 0x000000ffb8b97208 */ /* 0x000fe20002000000 */
[----:B------:R-:W-:Y:S01]  /*6280*/  FADD.FTZ R191, R201, -R168 ;  /* 0x800000a8c9bf7221 */ /* 0x000fe20000010000 */
[----:B------:R-:W-:-:S02]  /*6290*/  FSEL R190, R190, RZ, P6 ;  /* 0x000000ffbebe7208 */ /* 0x000fc40003000000 */
[----:B------:R-:W-:Y:S01]  /*62a0*/  LOP3.LUT P4, RZ, R234, 0xff00, RZ, 0xc0, !PT ;  /* 0x0000ff00eaff7812 */ /* 0x000fe2000788c0ff */
[----:B------:R-:W-:Y:S01]  /*62b0*/  FMUL.FTZ R168, R202, R191 ;  /* 0x000000bfcaa87220 */ /* 0x000fe20000410000 */
[----:B------:R-:W-:Y:S01]  /*62c0*/  FFMA.FTZ R191, R11, R188, R189 ;  /* 0x000000bc0bbf7223 */ /* 0x000fe200000100bd */
[----:B------:R-:W-:Y:S02]  /*62d0*/  LOP3.LUT P6, RZ, R244, 0xff00, RZ, 0xc0, !PT ;  /* 0x0000ff00f4ff7812 */ /* 0x000fe400078cc0ff */
[----:B------:R-:W-:Y:S01]  /*62e0*/  FMUL.FTZ R168, R168, UR13 ;  /* 0x0000000da8a87c20 */ /* 0x000fe20008410000 */
[----:B------:R-:W-:Y:S01]  /*62f0*/  FADD.FTZ R191, R6, -R191 ;  /* 0x800000bf06bf7221 */ /* 0x000fe20000010000 */
[----:B------:R-:W-:-:S03]  /*6300*/  F2FP.BF16.F32.PACK_AB R185, R190, R185 ;  /* 0x000000b9beb9723e */ /* 0x000fc600000010ff */
[----:B------:R-:W-:Y:S01]  /*6310*/  FMUL.FTZ R191, R202, R191 ;  /* 0x000000bfcabf7220 */ /* 0x000fe20000410000 */
[C---:B------:R-:W-:Y:S02]  /*6320*/  FSEL R193, R168.reuse, RZ, P4 ;  /* 0x000000ffa8c17208 */ /* 0x040fe40002000000 */
[----:B------:R-:W-:Y:S01]  /*6330*/  FSEL R195, R168, RZ, P6 ;  /* 0x000000ffa8c37208 */ /* 0x000fe20003000000 */
[----:B------:R-:W-:Y:S01]  /*6340*/  FMUL.FTZ R191, R191, UR13 ;  /* 0x0000000dbfbf7c20 */ /* 0x000fe20008410000 */
[----:B------:R-:W-:Y:S02]  /*6350*/  LOP3.LUT P4, RZ, R244, 0xff, RZ, 0xc0, !PT ;  /* 0x000000fff4ff7812 */ /* 0x000fe4000788c0ff */
[----:B------:R-:W-:Y:S02]  /*6360*/  LOP3.LUT P6, RZ, R234, 0xff, RZ, 0xc0, !PT ;  /* 0x000000ffeaff7812 */ /* 0x000fe400078cc0ff */
[C---:B------:R-:W-:Y:S02]  /*6370*/  FSEL R168, R191.reuse, RZ, P4 ;  /* 0x000000ffbfa87208 */ /* 0x040fe40002000000 */
[----:B------:R-:W-:-:S02]  /*6380*/  FSEL R184, R191, RZ, P6 ;  /* 0x000000ffbfb87208 */ /* 0x000fc40003000000 */
[----:B------:R-:W-:Y:S02]  /*6390*/  F2FP.BF16.F32.PACK_AB R168, R195, R168 ;  /* 0x000000a8c3a8723e */ /* 0x000fe400000010ff */
[----:B------:R-:W-:Y:S01]  /*63a0*/  F2FP.BF16.F32.PACK_AB R184, R193, R184 ;  /* 0x000000b8c1b8723e */ /* 0x000fe200000010ff */
[----:B------:R-:W-:Y:S06]  /*63b0*/  BRA `(.L_x_1123) ;  /* 0x0000001000087947 */ /* 0x000fec0003800000 */
.L_x_1120:
[----:B------:R-:W-:-:S04]  /*63c0*/  UISETP.NE.U32.AND UP0, UPT, UR24, URZ, UPT ;  /* 0x000000ff1800728c */ /* 0x000fc8000bf05070 */
[----:B------:R-:W-:-:S09]  /*63d0*/  UISETP.NE.AND.EX UP0, UPT, UR25, URZ, UPT, UP0 ;  /* 0x000000ff1900728c */ /* 0x000fd2000bf05300 */
[----:B------:R-:W-:Y:S05]  /*63e0*/  BRA.U !UP0, `(.L_x_1125) ;  /* 0x0000000908307547 */ /* 0x000fea000b800000 */
[----:B-1----:R-:W1:Y:S02]  /*63f0*/  LDC.64 R184, c[0x0][0x478] ;  /* 0x00011e00ffb87b82 */ /* 0x002e640000000a00 */
[----:B-1----:R-:W-:-:S04]  /*6400*/  ISETP.NE.U32.AND P1, PT, R184, RZ, PT ;  /* 0x000000ffb800720c */ /* 0x002fc80003f25070 */
        /* <DEDUP_REMOVED lines=10> */
[-C--:B------:R-:W-:Y:S01]  /*64b0*/  FFMA.FTZ R184, R212, R188.reuse, R189 ;  /* 0x000000bcd4b87223 */ /* 0x080fe200000100bd */
[C---:B-----5:R-:W-:Y:S01]  /*64c0*/  FFMA.FTZ R186, R202.reuse, R179, R185 ;  /* 0x000000b3caba7223 */ /* 0x060fe200000100b9 */
[----:B------:R-:W-:Y:S01]  /*64d0*/  PRMT R179, R53, 0x7632, R179 ;  /* 0x0000763235b37816 */ /* 0x000fe200000000b3 */
[--C-:B------:R-:W-:Y:S01]  /*64e0*/  FFMA.FTZ R177, R202, R177, R176.reuse ;  /* 0x000000b1cab17223 */ /* 0x100fe200000100b0 */
[----:B------:R-:W-:Y:S01]  /*64f0*/  PRMT R176, R52, 0x7632, R176 ;  /* 0x0000763234b07816 */ /* 0x000fe200000000b0 */
[----:B------:R-:W-:Y:S01]  /*6500*/  FFMA.FTZ R178, R200, R188, R189 ;  /* 0x000000bcc8b27223 */ /* 0x000fe200000100bd */
[----:B------:R-:W-:Y:S01]  /*6510*/  FADD.FTZ R185, R211, -R184 ;  /* 0x800000b8d3b97221 */ /* 0x000fe20000010000 */
[----:B------:R-:W-:Y:S01]  /*6520*/  IMAD.U32 R187, R179, 0x10000, RZ ;  /* 0x00010000b3bb7824 */ /* 0x000fe200078e00ff */
[----:B------:R-:W-:Y:S01]  /*6530*/  SHF.L.U32 R184, R176, 0x10, RZ ;  /* 0x00000010b0b87819 */ /* 0x000fe200000006ff */
[----:B------:R-:W-:Y:S01]  /*6540*/  FADD.FTZ R179, R201, -R178 ;  /* 0x800000b2c9b37221 */ /* 0x000fe20000010000 */
[----:B------:R-:W-:-:S02]  /*6550*/  IMAD.U32 R178, R54, 0x10000, RZ ;  /* 0x0001000036b27824 */ /* 0x000fc400078e00ff */
[C---:B------:R-:W-:Y:S01]  /*6560*/  FFMA.FTZ R176, R202.reuse, R185, R187 ;  /* 0x000000b9cab07223 */ /* 0x040fe200000100bb */
[-CC-:B------:R-:W-:Y:S01]  /*6570*/  FFMA.FTZ R185, R5, R188.reuse, R189.reuse ;  /* 0x000000bc05b97223 */ /* 0x180fe200000100bd */
[----:B------:R-:W-:Y:S01]  /*6580*/  FFMA.FTZ R184, R202, R179, R184 ;  /* 0x000000b3cab87223 */ /* 0x000fe200000100b8 */
[----:B------:R-:W-:Y:S01]  /*6590*/  SHF.L.U32 R187, R55, 0x10, RZ ;  /* 0x0000001037bb7819 */ /* 0x000fe200000006ff */
[----:B------:R-:W-:Y:S01]  /*65a0*/  FFMA.FTZ R179, R7, R188, R189 ;  /* 0x000000bc07b37223 */ /* 0x000fe200000100bd */
[----:B------:R-:W-:Y:S01]  /*65b0*/  FADD.FTZ R185, R0, -R185 ;  /* 0x800000b900b97221 */ /* 0x000fe20000010000 */
[----:B------:R-:W-:Y:S02]  /*65c0*/  ISETP.GE.U32.AND P4, PT, R234, RZ, PT ;  /* 0x000000ffea00720c */ /* 0x000fe40003f86070 */
[----:B------:R-:W-:Y:S01]  /*65d0*/  FADD.FTZ R179, R2, -R179 ;  /* 0x800000b302b37221 */ /* 0x000fe20000010000 */
[----:B------:R-:W-:Y:S01]  /*65e0*/  FFMA.FTZ R185, R202, R185, R187 ;  /* 0x000000b9cab97223 */ /* 0x000fe200000100bb */
[----:B------:R-:W-:Y:S01]  /*65f0*/  FMUL.FTZ R187, R186, UR13 ;  /* 0x0000000dbabb7c20 */ /* 0x000fe20008410000 */
[C---:B------:R-:W-:Y:S01]  /*6600*/  ISETP.GE.U32.AND.EX P4, PT, R235.reuse, 0x1000000, PT, P4 ;  /* 0x01000000eb00780c */ /* 0x040fe20003f86140 */
[----:B------:R-:W-:Y:S01]  /*6610*/  FFMA.FTZ R178, R202, R179, R178 ;  /* 0x000000b3cab27223 */ /* 0x000fe200000100b2 */
[----:B------:R-:W-:-:S02]  /*6620*/  LOP3.LUT P6, RZ, R235, 0xff0000, RZ, 0xc0, !PT ;  /* 0x00ff0000ebff7812 */ /* 0x000fc400078cc0ff */
[----:B------:R-:W-:Y:S01]  /*6630*/  F2FP.BF16.F32.PACK_AB R179, R186, R185 ;  /* 0x000000b9bab3723e */ /* 0x000fe200000010ff */
[----:B------:R-:W-:Y:S01]  /*6640*/  FMUL.FTZ R186, R185, UR13 ;  /* 0x0000000db9ba7c20 */ /* 0x000fe20008410000 */
[----:B------:R-:W-:Y:S01]  /*6650*/  FMUL.FTZ R185, R178, UR13 ;  /* 0x0000000db2b97c20 */ /* 0x000fe20008410000 */
[----:B0-----:R-:W-:Y:S02]  /*6660*/  FSEL R190, R187, RZ, P4 ;  /* 0x000000ffbbbe7208 */ /* 0x001fe40002000000 */
[C---:B------:R-:W-:Y:S01]  /*6670*/  F2FP.BF16.F32.PACK_AB R178, R177.reuse, R178 ;  /* 0x000000b2b1b2723e */ /* 0x040fe200000010ff */
[----:B------:R-:W-:Y:S01]  /*6680*/  FMUL.FTZ R177, R177, UR13 ;  /* 0x0000000db1b17c20 */ /* 0x000fe20008410000 */
[----:B------:R-:W-:Y:S02]  /*6690*/  FSEL R187, R186, RZ, P6 ;  /* 0x000000ffbabb7208 */ /* 0x000fe40003000000 */
[C---:B------:R-:W-:Y:S02]  /*66a0*/  LOP3.LUT P4, RZ, R235.reuse, 0xff, RZ, 0xc0, !PT ;  /* 0x000000ffebff7812 */ /* 0x040fe4000788c0ff */
[----:B------:R-:W-:-:S02]  /*66b0*/  LOP3.LUT P6, RZ, R235, 0xff00, RZ, 0xc0, !PT ;  /* 0x0000ff00ebff7812 */ /* 0x000fc400078cc0ff */
[----:B------:R-:W-:Y:S02]  /*66c0*/  FSEL R185, R185, RZ, P4 ;  /* 0x000000ffb9b97208 */ /* 0x000fe40002000000 */
[----:B------:R-:W-:Y:S01]  /*66d0*/  FSEL R186, R177, RZ, P6 ;  /* 0x000000ffb1ba7208 */ /* 0x000fe20003000000 */
[----:B------:R-:W-:Y:S01]  /*66e0*/  FFMA.FTZ R177, R9, R188, R189 ;  /* 0x000000bc09b17223 */ /* 0x000fe200000100bd */
[----:B------:R-:W-:Y:S02]  /*66f0*/  F2FP.BF16.F32.PACK_AB R187, R190, R187 ;  /* 0x000000bbbebb723e */ /* 0x000fe400000010ff */
[----:B------:R-:W-:Y:S01]  /*6700*/  F2FP.BF16.F32.PACK_AB R186, R186, R185 ;  /* 0x000000b9baba723e */ /* 0x000fe200000010ff */
[----:B------:R-:W-:Y:S01]  /*6710*/  FADD.FTZ R177, R4, -R177 ;  /* 0x800000b104b17221 */ /* 0x000fe20000010000 */
[----:B------:R-:W-:Y:S02]  /*6720*/  SHF.L.U32 R185, R53, 0x10, RZ ;  /* 0x0000001035b97819 */ /* 0x000fe400000006ff */
[----:B------:R-:W-:-:S02]  /*6730*/  LOP3.LUT P4, RZ, R234, 0xff0000, RZ, 0xc0, !PT ;  /* 0x00ff0000eaff7812 */ /* 0x000fc4000788c0ff */
[----:B------:R-:W-:Y:S01]  /*6740*/  LOP3.LUT P6, RZ, R234, 0xff000000, RZ, 0xc0, !PT ;  /* 0xff000000eaff7812 */ /* 0x000fe200078cc0ff */
[----:B------:R-:W-:Y:S01]  /*6750*/  FFMA.FTZ R191, R202, R177, R185 ;  /* 0x000000b1cabf7223 */ /* 0x000fe200000100b9 */
[----:B------:R-:W-:Y:S01]  /*6760*/  FFMA.FTZ R177, R11, R188, R189 ;  /* 0x000000bc0bb17223 */ /* 0x000fe200000100bd */
[----:B------:R-:W-:Y:S02]  /*6770*/  SHF.L.U32 R185, R52, 0x10, RZ ;  /* 0x0000001034b97819 */ /* 0x000fe400000006ff */
[----:B------:R-:W-:Y:S01]  /*6780*/  FMUL.FTZ R190, R191, UR13 ;  /* 0x0000000dbfbe7c20 */ /* 0x000fe20008410000 */
[----:B------:R-:W-:-:S04]  /*6790*/  FADD.FTZ R177, R6, -R177 ;  /* 0x800000b106b17221 */ /* 0x000fc80000010000 */
[----:B------:R-:W-:Y:S01]  /*67a0*/  FFMA.FTZ R185, R202, R177, R185 ;  /* 0x000000b1cab97223 */ /* 0x000fe200000100b9 */
[C---:B------:R-:W-:Y:S01]  /*67b0*/  F2FP.BF16.F32.PACK_AB R177, R176.reuse, R191 ;  /* 0x000000bfb0b1723e */ /* 0x040fe200000010ff */
[----:B------:R-:W-:Y:S01]  /*67c0*/  FMUL.FTZ R191, R176, UR13 ;  /* 0x0000000db0bf7c20 */ /* 0x000fe20008410000 */
[----:B------:R-:W-:Y:S01]  /*67d0*/  FSEL R192, R190, RZ, P4 ;  /* 0x000000ffbec07208 */ /* 0x000fe20002000000 */
[----:B------:R-:W-:Y:S01]  /*67e0*/  FMUL.FTZ R190, R185, UR13 ;  /* 0x0000000db9be7c20 */ /* 0x000fe20008410000 */
[C---:B------:R-:W-:Y:S01]  /*67f0*/  F2FP.BF16.F32.PACK_AB R176, R184.reuse, R185 ;  /* 0x000000b9b8b0723e */ /* 0x040fe200000010ff */
[----:B------:R-:W-:Y:S01]  /*6800*/  FMUL.FTZ R185, R184, UR13 ;  /* 0x0000000db8b97c20 */ /* 0x000fe20008410000 */
[----:B------:R-:W-:Y:S02]  /*6810*/  FSEL R193, R191, RZ, P6 ;  /* 0x000000ffbfc17208 */ /* 0x000fe40003000000 */
[C---:B------:R-:W-:Y:S02]  /*6820*/  LOP3.LUT P4, RZ, R234.reuse, 0xff, RZ, 0xc0, !PT ;  /* 0x000000ffeaff7812 */ /* 0x040fe4000788c0ff */
[----:B------:R-:W-:-:S02]  /*6830*/  LOP3.LUT P6, RZ, R234, 0xff00, RZ, 0xc0, !PT ;  /* 0x0000ff00eaff7812 */ /* 0x000fc400078cc0ff */
[----:B------:R-:W-:Y:S02]  /*6840*/  FSEL R184, R190, RZ, P4 ;  /* 0x000000ffbeb87208 */ /* 0x000fe40002000000 */
[----:B------:R-:W-:Y:S02]  /*6850*/  FSEL R191, R185, RZ, P6 ;  /* 0x000000ffb9bf7208 */ /* 0x000fe40003000000 */
[----:B------:R-:W-:Y:S02]  /*6860*/  F2FP.BF16.F32.PACK_AB R185, R193, R192 ;  /* 0x000000c0c1b9723e */ /* 0x000fe400000010ff */
[----:B------:R-:W-:Y:S01]  /*6870*/  F2FP.BF16.F32.PACK_AB R184, R191, R184 ;  /* 0x000000b8bfb8723e */ /* 0x000fe200000010ff */
[----:B------:R-:W-:Y:S06]  /*6880*/  BRA `(.L_x_1123) ;  /* 0x0000000800d47947 */ /* 0x000fec0003800000 */
.L_x_1126:
[-CC-:B------:R-:W-:Y:S01]  /*6890*/  FFMA.FTZ R184, R228, R188.reuse, R189.reuse ;  /* 0x000000bce4b87223 */ /* 0x180fe200000100bd */
[-C--:B------:R-:W-:Y:S01]  /*68a0*/  FFMA.FTZ R186, R220, R188.reuse, R189 ;  /* 0x000000bcdcba7223 */ /* 0x080fe200000100bd */
[----:B------:R-:W-:Y:S01]  /*68b0*/  PRMT R185, R55, 0x7632, R185 ;  /* 0x0000763237b97816 */ /* 0x000fe200000000b9 */
[-C--:B0-----:R-:W-:Y:S01]  /*68c0*/  FFMA.FTZ R190, R200, R188.reuse, R189 ;  /* 0x000000bcc8be7223 */ /* 0x081fe200000100bd */
[--C-:B------:R-:W-:Y:S01]  /*68d0*/  FADD.FTZ R191, R227, -R184.reuse ;  /* 0x800000b8e3bf7221 */ /* 0x100fe20000010000 */
[----:B------:R-:W-:Y:S01]  /*68e0*/  PRMT R184, R54, 0x7632, R184 ;  /* 0x0000763236b87816 */ /* 0x000fe200000000b8 */
[----:B------:R-:W-:Y:S01]  /*68f0*/  FADD.FTZ R187, R219, -R186 ;  /* 0x800000badbbb7221 */ /* 0x000fe20000010000 */
[----:B------:R-:W-:Y:S01]  /*6900*/  IMAD.U32 R185, R185, 0x10000, RZ ;  /* 0x00010000b9b97824 */ /* 0x000fe200078e00ff */
[----:B------:R-:W-:Y:S02]  /*6910*/  ISETP.GE.U32.AND P4, PT, R234, RZ, PT ;  /* 0x000000ffea00720c */ /* 0x000fe40003f86070 */
[----:B------:R-:W-:Y:S01]  /*6920*/  SHF.L.U32 R184, R184, 0x10, RZ ;  /* 0x00000010b8b87819 */ /* 0x000fe200000006ff */
[C-C-:B-----5:R-:W-:Y:S01]  /*6930*/  FFMA.FTZ R186, R202.reuse, R191, R185.reuse ;  /* 0x000000bfcaba7223 */ /* 0x160fe200000100b9 */
[----:B------:R-:W-:Y:S01]  /*6940*/  PRMT R185, R53, 0x7632, R185 ;  /* 0x0000763235b97816 */ /* 0x000fe200000000b9 */
[----:B------:R-:W-:Y:S01]  /*6950*/  FADD.FTZ R191, R201, -R190 ;  /* 0x800000bec9bf7221 */ /* 0x000fe20000010000 */
[----:B------:R-:W-:Y:S01]  /*6960*/  LOP3.LUT P6, RZ, R235, 0xff0000, RZ, 0xc0, !PT ;  /* 0x00ff0000ebff7812 */ /* 0x000fe200078cc0ff */
[----:B------:R-:W-:Y:S01]  /*6970*/  FFMA.FTZ R187, R202, R187, R184 ;  /* 0x000000bbcabb7223 */ /* 0x000fe200000100b8 */
[----:B------:R-:W-:Y:S01]  /*6980*/  FFMA.FTZ R184, R212, R188, R189 ;  /* 0x000000bcd4b87223 */ /* 0x000fe200000100bd */
[----:B------:R-:W-:Y:S01]  /*6990*/  SHF.L.U32 R185, R185, 0x10, RZ ;  /* 0x00000010b9b97819 */ /* 0x000fe200000006ff */
[----:B------:R-:W-:Y:S01]  /*69a0*/  FMUL.FTZ R186, R186, UR13 ;  /* 0x0000000dbaba7c20 */ /* 0x000fe20008410000 */
[----:B------:R-:W-:Y:S01]  /*69b0*/  ISETP.GE.U32.AND.EX P4, PT, R235, 0x1000000, PT, P4 ;  /* 0x01000000eb00780c */ /* 0x000fe20003f86140 */
[--C-:B------:R-:W-:Y:S01]  /*69c0*/  FADD.FTZ R193, R211, -R184.reuse ;  /* 0x800000b8d3c17221 */ /* 0x100fe20000010000 */
[----:B------:R-:W-:Y:S01]  /*69d0*/  PRMT R184, R52, 0x7632, R184 ;  /* 0x0000763234b87816 */ /* 0x000fe200000000b8 */
[----:B------:R-:W-:-:S02]  /*69e0*/  FMUL.FTZ R187, R187, UR13 ;  /* 0x0000000dbbbb7c20 */ /* 0x000fc40008410000 */
[----:B------:R-:W-:Y:S01]  /*69f0*/  FFMA.FTZ R185, R202, R193, R185 ;  /* 0x000000c1cab97223 */ /* 0x000fe200000100b9 */
[----:B------:R-:W-:Y:S01]  /*6a00*/  SHF.L.U32 R193, R55, 0x10, RZ ;  /* 0x0000001037c17819 */ /* 0x000fe200000006ff */
[----:B------:R-:W-:Y:S02]  /*6a10*/  IMAD.U32 R184, R184, 0x10000, RZ ;  /* 0x00010000b8b87824 */ /* 0x000fe400078e00ff */
[----:B------:R-:W-:Y:S02]  /*6a20*/  FMUL.FTZ R192, R185, UR13 ;  /* 0x0000000db9c07c20 */ /* 0x000fe40008410000 */
[----:B------:R-:W-:Y:S01]  /*6a30*/  FFMA.FTZ R184, R202, R191, R184 ;  /* 0x000000bfcab87223 */ /* 0x000fe200000100b8 */
[----:B------:R-:W-:-:S03]  /*6a40*/  FFMA.FTZ R191, R5, R188, R189 ;  /* 0x000000bc05bf7223 */ /* 0x000fc600000100bd */
[----:B------:R-:W-:Y:S01]  /*6a50*/  FMUL.FTZ R184, R184, UR13 ;  /* 0x0000000db8b87c20 */ /* 0x000fe20008410000 */
[----:B------:R-:W-:-:S04]  /*6a60*/  FADD.FTZ R191, R0, -R191 ;  /* 0x800000bf00bf7221 */ /* 0x000fc80000010000 */
[----:B------:R-:W-:Y:S01]  /*6a70*/  FFMA.FTZ R190, R202, R191, R193 ;  /* 0x000000bfcabe7223 */ /* 0x000fe200000100c1 */
[----:B------:R-:W-:Y:S01]  /*6a80*/  FFMA.FTZ R191, R7, R188, R189 ;  /* 0x000000bc07bf7223 */ /* 0x000fe200000100bd */
[----:B------:R-:W-:Y:S02]  /*6a90*/  SHF.L.U32 R193, R54, 0x10, RZ ;  /* 0x0000001036c17819 */ /* 0x000fe400000006ff */
        /* <DEDUP_REMOVED lines=8> */
[----:B------:R-:W-:Y:S02]  /*6b20*/  FSEL R186, R191, RZ, P6 ;  /* 0x000000ffbfba7208 */ /* 0x000fe40003000000 */
[----:B------:R-:W-:-:S02]  /*6b30*/  FSEL R191, R187, RZ, P4 ;  /* 0x000000ffbbbf7208 */ /* 0x000fc40002000000 */
[----:B------:R-:W-:Y:S01]  /*6b40*/  F2FP.BF16.F32.PACK_AB R187, R193, R190 ;  /* 0x000000bec1bb723e */ /* 0x000fe200000010ff */
[----:B------:R-:W-:Y:S01]  /*6b50*/  IMAD.U32 R193, R53, 0x10000, RZ ;  /* 0x0001000035c17824 */ /* 0x000fe200078e00ff */
[----:B------:R-:W-:Y:S01]  /*6b60*/  F2FP.BF16.F32.PACK_AB R186, R191, R186 ;  /* 0x000000babfba723e */ /* 0x000fe200000010ff */
[----:B------:R-:W-:Y:S01]  /*6b70*/  FFMA.FTZ R191, R9, R188, R189 ;  /* 0x000000bc09bf7223 */ /* 0x000fe200000100bd */
[C---:B------:R-:W-:Y:S02]  /*6b80*/  LOP3.LUT P4, RZ, R234.reuse, 0xff0000, RZ, 0xc0, !PT ;  /* 0x00ff0000eaff7812 */ /* 0x040fe4000788c0ff */
[----:B------:R-:W-:Y:S01]  /*6b90*/  LOP3.LUT P6, RZ, R234, 0xff000000, RZ, 0xc0, !PT ;  /* 0xff000000eaff7812 */ /* 0x000fe200078cc0ff */
[----:B------:R-:W-:-:S03]  /*6ba0*/  FADD.FTZ R191, R4, -R191 ;  /* 0x800000bf04bf7221 */ /* 0x000fc60000010000 */
[----:B------:R-:W-:Y:S01]  /*6bb0*/  FSEL R192, R192, RZ, P6 ;  /* 0x000000ffc0c07208 */ /* 0x000fe20003000000 */
[----:B------:R-:W-:Y:S01]  /*6bc0*/  FFMA.FTZ R190, R202, R191, R193 ;  /* 0x000000bfcabe7223 */ /* 0x000fe200000100c1 */
[----:B------:R-:W-:Y:S01]  /*6bd0*/  FFMA.FTZ R191, R11, R188, R189 ;  /* 0x000000bc0bbf7223 */ /* 0x000fe200000100bd */
[----:B------:R-:W-:Y:S02]  /*6be0*/  SHF.L.U32 R193, R52, 0x10, RZ ;  /* 0x0000001034c17819 */ /* 0x000fe400000006ff */
[----:B------:R-:W-:Y:S01]  /*6bf0*/  FMUL.FTZ R190, R190, UR13 ;  /* 0x0000000dbebe7c20 */ /* 0x000fe20008410000 */
[----:B------:R-:W-:Y:S01]  /*6c00*/  FADD.FTZ R191, R6, -R191 ;  /* 0x800000bf06bf7221 */ /* 0x000fe20000010000 */
[----:B------:R-:W-:-:S03]  /*6c10*/  LOP3.LUT P6, RZ, R234, 0xff, RZ, 0xc0, !PT ;  /* 0x000000ffeaff7812 */ /* 0x000fc600078cc0ff */
[----:B------:R-:W-:Y:S01]  /*6c20*/  FFMA.FTZ R191, R202, R191, R193 ;  /* 0x000000bfcabf7223 */ /* 0x000fe200000100c1 */
[----:B------:R-:W-:Y:S02]  /*6c30*/  FSEL R185, R190, RZ, P4 ;  /* 0x000000ffbeb97208 */ /* 0x000fe40002000000 */
[----:B------:R-:W-:Y:S01]  /*6c40*/  LOP3.LUT P4, RZ, R234, 0xff00, RZ, 0xc0, !PT ;  /* 0x0000ff00eaff7812 */ /* 0x000fe2000788c0ff */
[----:B------:R-:W-:Y:S01]  /*6c50*/  FMUL.FTZ R191, R191, UR13 ;  /* 0x0000000dbfbf7c20 */ /* 0x000fe20008410000 */
[----:B------:R-:W-:Y:S02]  /*6c60*/  F2FP.BF16.F32.PACK_AB R185, R192, R185 ;  /* 0x000000b9c0b9723e */ /* 0x000fe400000010ff */
[----:B------:R-:W-:Y:S02]  /*6c70*/  FSEL R193, R184, RZ, P4 ;  /* 0x000000ffb8c17208 */ /* 0x000fe40002000000 */
[----:B------:R-:W-:-:S04]  /*6c80*/  FSEL R184, R191, RZ, P6 ;  /* 0x000000ffbfb87208 */ /* 0x000fc80003000000 */
[----:B------:R-:W-:Y:S01]  /*6c90*/  F2FP.BF16.F32.PACK_AB R184, R193, R184 ;  /* 0x000000b8c1b8723e */ /* 0x000fe200000010ff */
[----:B------:R-:W-:Y:S06]  /*6ca0*/  BRA `(.L_x_1123) ;  /* 0x0000000400cc7947 */ /* 0x000fec0003800000 */
.L_x_1125:
[----:B-1----:R-:W1:Y:S02]  /*6cb0*/  LDC.64 R184, c[0x0][0x478] ;  /* 0x00011e00ffb87b82 */ /* 0x002e640000000a00 */
[----:B-1----:R-:W-:-:S04]  /*6cc0*/  ISETP.NE.U32.AND P1, PT, R184, RZ, PT ;  /* 0x000000ffb800720c */ /* 0x002fc80003f25070 */
[----:B------:R-:W-:-:S13]  /*6cd0*/  ISETP.NE.AND.EX P1, PT, R185, RZ, PT, P1 ;  /* 0x000000ffb900720c */ /* 0x000fda0003f25310 */
[----:B------:R-:W-:Y:S05]  /*6ce0*/  @!P1 BRA `(.L_x_1127) ;  /* 0x0000000000e89947 */ /* 0x000fea0003800000 */
        /* <DEDUP_REMOVED lines=8> */
[C---:B-----5:R-:W-:Y:S01]  /*6d70*/  FMUL.FTZ R178, R202.reuse, R177 ;  /* 0x000000b1cab27220 */ /* 0x060fe20000410000 */
[----:B------:R-:W-:Y:S01]  /*6d80*/  FFMA.FTZ R177, R7, R188, R189 ;  /* 0x000000bc07b17223 */ /* 0x000fe200000100bd */
[----:B------:R-:W-:Y:S01]  /*6d90*/  FMUL.FTZ R185, R202, R185 ;  /* 0x000000b9cab97220 */ /* 0x000fe20000410000 */
[----:B------:R-:W-:Y:S01]  /*6da0*/  ISETP.GE.U32.AND.EX P4, PT, R235, 0x1000000, PT, P4 ;  /* 0x01000000eb00780c */ /* 0x000fe20003f86140 */
[----:B------:R-:W-:Y:S01]  /*6db0*/  FMUL.FTZ R184, R178, UR13 ;  /* 0x0000000db2b87c20 */ /* 0x000fe20008410000 */
[----:B------:R-:W-:-:S04]  /*6dc0*/  FADD.FTZ R177, R2, -R177 ;  /* 0x800000b102b17221 */ /* 0x000fc80000010000 */
[----:B------:R-:W-:Y:S01]  /*6dd0*/  FSEL R187, R184, RZ, P6 ;  /* 0x000000ffb8bb7208 */ /* 0x000fe20003000000 */
[C---:B------:R-:W-:Y:S01]  /*6de0*/  FMUL.FTZ R184, R202.reuse, R179 ;  /* 0x000000b3cab87220 */ /* 0x040fe20000410000 */
[----:B------:R-:W-:Y:S01]  /*6df0*/  FMUL.FTZ R177, R202, R177 ;  /* 0x000000b1cab17220 */ /* 0x000fe20000410000 */
[C---:B------:R-:W-:Y:S01]  /*6e00*/  F2FP.BF16.F32.PACK_AB R179, R185.reuse, R178 ;  /* 0x000000b2b9b3723e */ /* 0x040fe200000010ff */
[----:B------:R-:W-:Y:S01]  /*6e10*/  FMUL.FTZ R185, R185, UR13 ;  /* 0x0000000db9b97c20 */ /* 0x000fe20008410000 */
[----:B------:R-:W-:Y:S01]  /*6e20*/  LOP3.LUT P6, RZ, R235, 0xff, RZ, 0xc0, !PT ;  /* 0x000000ffebff7812 */ /* 0x000fe200078cc0ff */
[----:B------:R-:W-:Y:S01]  /*6e30*/  FMUL.FTZ R176, R177, UR13 ;  /* 0x0000000db1b07c20 */ /* 0x000fe20008410000 */
[C---:B------:R-:W-:Y:S01]  /*6e40*/  F2FP.BF16.F32.PACK_AB R178, R184.reuse, R177 ;  /* 0x000000b1b8b2723e */ /* 0x040fe200000010ff */
[----:B------:R-:W-:Y:S01]  /*6e50*/  FMUL.FTZ R184, R184, UR13 ;  /* 0x0000000db8b87c20 */ /* 0x000fe20008410000 */
[----:B------:R-:W-:Y:S02]  /*6e60*/  FSEL R186, R185, RZ, P4 ;  /* 0x000000ffb9ba7208 */ /* 0x000fe40002000000 */
[----:B------:R-:W-:-:S02]  /*6e70*/  LOP3.LUT P4, RZ, R235, 0xff00, RZ, 0xc0, !PT ;  /* 0x0000ff00ebff7812 */ /* 0x000fc4000788c0ff */
[----:B------:R-:W-:Y:S02]  /*6e80*/  FSEL R176, R176, RZ, P6 ;  /* 0x000000ffb0b07208 */ /* 0x000fe40003000000 */
[----:B------:R-:W-:Y:S02]  /*6e90*/  FSEL R177, R184, RZ, P4 ;  /* 0x000000ffb8b17208 */ /* 0x000fe40002000000 */
[----:B------:R-:W-:Y:S02]  /*6ea0*/  F2FP.BF16.F32.PACK_AB R187, R186, R187 ;  /* 0x000000bbbabb723e */ /* 0x000fe400000010ff */
[----:B------:R-:W-:Y:S01]  /*6eb0*/  F2FP.BF16.F32.PACK_AB R186, R177, R176 ;  /* 0x000000b0b1ba723e */ /* 0x000fe200000010ff */
[-CC-:B------:R-:W-:Y:S01]  /*6ec0*/  FFMA.FTZ R177, R9, R188.reuse, R189.reuse ;  /* 0x000000bc09b17223 */ /* 0x180fe200000100bd */
[-C--:B------:R-:W-:Y:S01]  /*6ed0*/  FFMA.FTZ R176, R212, R188.reuse, R189 ;  /* 0x000000bcd4b07223 */ /* 0x080fe200000100bd */
[----:B------:R-:W-:Y:S02]  /*6ee0*/  LOP3.LUT P4, RZ, R234, 0xff0000, RZ, 0xc0, !PT ;  /* 0x00ff0000eaff7812 */ /* 0x000fe4000788c0ff */
[----:B------:R-:W-:Y:S01]  /*6ef0*/  FADD.FTZ R185, R4, -R177 ;  /* 0x800000b104b97221 */ /* 0x000fe20000010000 */
[----:B0-----:R-:W-:Y:S01]  /*6f00*/  FADD.FTZ R191, R211, -R176 ;  /* 0x800000b0d3bf7221 */ /* 0x001fe20000010000 */
[-CC-:B------:R-:W-:Y:S01]  /*6f10*/  FFMA.FTZ R177, R11, R188.reuse, R189.reuse ;  /* 0x000000bc0bb17223 */ /* 0x180fe200000100bd */
        /* <DEDUP_REMOVED lines=9> */
[C---:B------:R-:W-:Y:S01]  /*6fb0*/  F2FP.BF16.F32.PACK_AB R177, R191.reuse, R184 ;  /* 0x000000b8bfb1723e */ /* 0x040fe200000010ff */
[----:B------:R-:W-:Y:S01]  /*6fc0*/  FMUL.FTZ R191, R191, UR13 ;  /* 0x0000000dbfbf7c20 */ /* 0x000fe20008410000 */
[----:B------:R-:W-:Y:S01]  /*6fd0*/  FMUL.FTZ R184, R176, UR13 ;  /* 0x0000000db0b87c20 */ /* 0x000fe20008410000 */
[----:B------:R-:W-:-:S02]  /*6fe0*/  FSEL R190, R190, RZ, P4 ;  /* 0x000000ffbebe7208 */ /* 0x000fc40002000000 */
[C---:B------:R-:W-:Y:S01]  /*6ff0*/  F2FP.BF16.F32.PACK_AB R176, R185.reuse, R176 ;  /* 0x000000b0b9b0723e */ /* 0x040fe200000010ff */
        /* <DEDUP_REMOVED lines=8> */
[----:B------:R-:W-:Y:S06]  /*7080*/  BRA `(.L_x_1123) ;  /* 0x0000000000d47947 */ /* 0x000fec0003800000 */
.L_x_1127:
        /* <DEDUP_REMOVED lines=13> */
[C---:B------:R-:W-:Y:S01]  /*7160*/  LOP3.LUT P6, RZ, R235.reuse, 0xff0000, RZ, 0xc0, !PT ;  /* 0x00ff0000ebff7812 */ /* 0x040fe200078cc0ff */
[C---:B------:R-:W-:Y:S01]  /*7170*/  FMUL.FTZ R185, R202.reuse, R185 ;  /* 0x000000b9cab97220 */ /* 0x040fe20000410000 */
        /* <DEDUP_REMOVED lines=10> */
[----:B------:R-:W-:Y:S01]  /*7220*/  F2FP.BF16.F32.PACK_AB R187, R191, R184 ;  /* 0x000000b8bfbb723e */ /* 0x000fe200000010ff */
[-CC-:B------:R-:W-:Y:S01]  /*7230*/  FFMA.FTZ R184, R212, R188.reuse, R189.reuse ;  /* 0x000000bcd4b87223 */ /* 0x180fe200000100bd */
[----:B------:R-:W-:Y:S01]  /*7240*/  F2FP.BF16.F32.PACK_AB R186, R186, R185 ;  /* 0x000000b9baba723e */ /* 0x000fe200000010ff */
[-CC-:B------:R-:W-:Y:S01]  /*7250*/  FFMA.FTZ R185, R9, R188.reuse, R189.reuse ;  /* 0x000000bc09b97223 */ /* 0x180fe200000100bd */
[----:B------:R-:W-:Y:S01]  /*7260*/  LOP3.LUT P4, RZ, R234, 0xff0000, RZ, 0xc0, !PT ;  /* 0x00ff0000eaff7812 */ /* 0x000fe2000788c0ff */
[----:B------:R-:W-:Y:S01]  /*7270*/  FADD.FTZ R193, R211, -R184 ;  /* 0x800000b8d3c17221 */ /* 0x000fe20000010000 */
[-C--:B------:R-:W-:Y:S01]  /*7280*/  FFMA.FTZ R184, R200, R188.reuse, R189 ;  /* 0x000000bcc8b87223 */ /* 0x080fe200000100bd */
[----:B------:R-:W-:Y:S01]  /*7290*/  FADD.FTZ R191, R4, -R185 ;  /* 0x800000b904bf7221 */ /* 0x000fe20000010000 */
[----:B------:R-:W-:Y:S01]  /*72a0*/  FFMA.FTZ R185, R11, R188, R189 ;  /* 0x000000bc0bb97223 */ /* 0x000fe200000100bd */
[----:B------:R-:W-:Y:S01]  /*72b0*/  FMUL.FTZ R193, R202, R193 ;  /* 0x000000c1cac17220 */ /* 0x000fe20000410000 */
[----:B------:R-:W-:Y:S01]  /*72c0*/  LOP3.LUT P6, RZ, R234, 0xff000000, RZ, 0xc0, !PT ;  /* 0xff000000eaff7812 */ /* 0x000fe200078cc0ff */
[----:B------:R-:W-:Y:S01]  /*72d0*/  FMUL.FTZ R190, R202, R191 ;  /* 0x000000bfcabe7220 */ /* 0x000fe20000410000 */
[----:B------:R-:W-:Y:S01]  /*72e0*/  FADD.FTZ R191, R201, -R184 ;  /* 0x800000b8c9bf7221 */ /* 0x000fe20000010000 */
[----:B------:R-:W-:Y:S01]  /*72f0*/  FADD.FTZ R185, R6, -R185 ;  /* 0x800000b906b97221 */ /* 0x000fe20000010000 */
[----:B------:R-:W-:Y:S01]  /*7300*/  FMUL.FTZ R193, R193, UR13 ;  /* 0x0000000dc1c17c20 */ /* 0x000fe20008410000 */
[----:B------:R-:W-:Y:S01]  /*7310*/  FMUL.FTZ R190, R190, UR13 ;  /* 0x0000000dbebe7c20 */ /* 0x000fe20008410000 */
[C---:B------:R-:W-:Y:S01]  /*7320*/  FMUL.FTZ R191, R202.reuse, R191 ;  /* 0x000000bfcabf7220 */ /* 0x040fe20000410000 */
[----:B------:R-:W-:-:S02]  /*7330*/  FMUL.FTZ R185, R202, R185 ;  /* 0x000000b9cab97220 */ /* 0x000fc40000410000 */
        /* <DEDUP_REMOVED lines=8> */
[----:B------:R-:W-:Y:S02]  /*73c0*/  F2FP.BF16.F32.PACK_AB R185, R193, R190 ;  /* 0x000000bec1b9723e */ /* 0x000fe400000010ff */
[----:B------:R-:W-:-:S07]  /*73d0*/  F2FP.BF16.F32.PACK_AB R184, R191, R184 ;  /* 0x000000b8bfb8723e */ /* 0x000fce00000010ff */
.L_x_1123:
        /* <DEDUP_REMOVED lines=10> */
.L_x_1119:
[----:B------:R-:W-:Y:S05]  /*7480*/  BSYNC.RECONVERGENT B0 ;  /* 0x0000000000007941 */ /* 0x000fea0003800200 */
.L_x_1118:
        /* <DEDUP_REMOVED lines=13> */
[----:B------:R-:W-:Y:S01]  /*7560*/  PRMT R168, R183, 0x7632, R168 ;  /* 0x00007632b7a87816 */ /* 0x000fe200000000a8 */
[-CC-:B------:R-:W-:Y:S01]  /*7570*/  FFMA.FTZ R169, R209, R188.reuse, R189.reuse ;  /* 0x000000bcd1a97223 */ /* 0x180fe200000100bd */
[-C--:B------:R-:W-:Y:S01]  /*7580*/  FFMA.FTZ R184, R224, R188.reuse, R189 ;  /* 0x000000bce0b87223 */ /* 0x080fe200000100bd */
[--C-:B------:R-:W-:Y:S01]  /*7590*/  FADD.FTZ R179, R225, -R176.reuse ;  /* 0x800000b0e1b37221 */ /* 0x100fe20000010000 */
[----:B------:R-:W-:Y:S01]  /*75a0*/  SHF.L.U32 R187, R168, 0x10, RZ ;  /* 0x00000010a8bb7819 */ /* 0x000fe200000006ff */
[----:B------:R-:W-:Y:S01]  /*75b0*/  FADD.FTZ R185, R210, -R169 ;  /* 0x800000a9d2b97221 */ /* 0x000fe20000010000 */
[----:B------:R-:W-:Y:S01]  /*75c0*/  PRMT R176, R182, 0x7632, R176 ;  /* 0x00007632b6b07816 */ /* 0x000fe200000000b0 */
[-CC-:B------:R-:W-:Y:S01]  /*75d0*/  FFMA.FTZ R177, R207, R188.reuse, R189.reuse ;  /* 0x000000bccfb17223 */ /* 0x180fe200000100bd */
[-CC-:B------:R-:W-:Y:S01]  /*75e0*/  FFMA.FTZ R171, R205, R188.reuse, R189.reuse ;  /* 0x000000bccdab7223 */ /* 0x180fe200000100bd */
[-CC-:B------:R-:W-:Y:S01]  /*75f0*/  FFMA.FTZ R178, R218, R188.reuse, R189.reuse ;  /* 0x000000bcdab27223 */ /* 0x180fe200000100bd */
[----:B------:R-:W-:Y:S01]  /*7600*/  FFMA.FTZ R169, R203, R188, R189 ;  /* 0x000000bccba97223 */ /* 0x000fe200000100bd */
[----:B------:R-:W-:-:S02]  /*7610*/  IMAD.U32 R170, R183, 0x10000, RZ ;  /* 0x00010000b7aa7824 */ /* 0x000fc400078e00ff */
[----:B------:R-:W-:Y:S01]  /*7620*/  FFMA.FTZ R188, R214, R188, R189 ;  /* 0x000000bcd6bc7223 */ /* 0x000fe200000100bd */
[----:B------:R-:W-:Y:S01]  /*7630*/  PRMT R168, R181, 0x7632, R168 ;  /* 0x00007632b5a87816 */ /* 0x000fe200000000a8 */
[----:B-----5:R-:W-:Y:S01]  /*7640*/  FFMA.FTZ R179, R202, R179, R187 ;  /* 0x000000b3cab37223 */ /* 0x020fe200000100bb */
[----:B------:R-:W-:Y:S01]  /*7650*/  FADD.FTZ R189, R223, -R184 ;  /* 0x800000b8dfbd7221 */ /* 0x000fe20000010000 */
[----:B------:R-:W-:Y:S01]  /*7660*/  SHF.L.U32 R187, R182, 0x10, RZ ;  /* 0x00000010b6bb7819 */ /* 0x000fe200000006ff */
[----:B------:R-:W-:Y:S02]  /*7670*/  IMAD.U32 R184, R176, 0x10000, RZ ;  /* 0x00010000b0b87824 */ /* 0x000fe400078e00ff */
[----:B------:R-:W-:Y:S01]  /*7680*/  FADD.FTZ R177, R208, -R177 ;  /* 0x800000b1d0b17221 */ /* 0x000fe20000010000 */
[----:B------:R-:W-:Y:S01]  /*7690*/  SHF.L.U32 R176, R181, 0x10, RZ ;  /* 0x00000010b5b07819 */ /* 0x000fe200000006ff */
[----:B------:R-:W-:Y:S01]  /*76a0*/  FFMA.FTZ R170, R202, R185, R170 ;  /* 0x000000b9caaa7223 */ /* 0x000fe200000100aa */
[----:B------:R-:W-:Y:S01]  /*76b0*/  FADD.FTZ R171, R206, -R171 ;  /* 0x800000abceab7221 */ /* 0x000fe20000010000 */
[----:B------:R-:W-:Y:S01]  /*76c0*/  SHF.L.U32 R168, R168, 0x10, RZ ;  /* 0x00000010a8a87819 */ /* 0x000fe200000006ff */
[----:B------:R-:W-:Y:S01]  /*76d0*/  FADD.FTZ R185, R217, -R178 ;  /* 0x800000b2d9b97221 */ /* 0x000fe20000010000 */
[C---:B------:R-:W-:Y:S01]  /*76e0*/  FFMA.FTZ R187, R202.reuse, R177, R187 ;  /* 0x000000b1cabb7223 */ /* 0x040fe200000100bb */
[----:B------:R-:W-:Y:S01]  /*76f0*/  FFMA.FTZ R177, R202, R171, R176 ;  /* 0x000000abcab17223 */ /* 0x000fe200000100b0 */
[----:B------:R-:W-:Y:S01]  /*7700*/  ISETP.GE.U32.AND P4, PT, R242, RZ, PT ;  /* 0x000000fff200720c */ /* 0x000fe20003f86070 */
[--C-:B------:R-:W-:Y:S01]  /*7710*/  FFMA.FTZ R176, R202, R185, R168.reuse ;  /* 0x000000b9cab07223 */ /* 0x100fe200000100a8 */
[----:B------:R-:W-:Y:S01]  /*7720*/  PRMT R168, R180, 0x7632, R168 ;  /* 0x00007632b4a87816 */ /* 0x000fe200000000a8 */
[----:B------:R-:W-:Y:S01]  /*7730*/  FFMA.FTZ R184, R202, R189, R184 ;  /* 0x000000bdcab87223 */ /* 0x000fe200000100b8 */
[----:B------:R-:W-:Y:S01]  /*7740*/  FADD.FTZ R189, R213, -R188 ;  /* 0x800000bcd5bd7221 */ /* 0x000fe20000010000 */
[----:B------:R-:W-:Y:S01]  /*7750*/  FMUL.FTZ R186, R179, UR13 ;  /* 0x0000000db3ba7c20 */ /* 0x000fe20008410000 */
[----:B------:R-:W-:Y:S01]  /*7760*/  SHF.L.U32 R178, R168, 0x10, RZ ;  /* 0x00000010a8b27819 */ /* 0x000fe200000006ff */
[----:B------:R-:W-:Y:S01]  /*7770*/  IMAD.U32 R171, R180, 0x10000, RZ ;  /* 0x00010000b4ab7824 */ /* 0x000fe200078e00ff */
[C---:B------:R-:W-:Y:S01]  /*7780*/  ISETP.GE.U32.AND.EX P4, PT, R243.reuse, 0x1000000, PT, P4 ;  /* 0x01000000f300780c */ /* 0x040fe20003f86140 */
[----:B------:R-:W-:Y:S01]  /*7790*/  FADD.FTZ R169, R204, -R169 ;  /* 0x800000a9cca97221 */ /* 0x000fe20000010000 */
[----:B------:R-:W-:Y:S01]  /*77a0*/  FMUL.FTZ R185, R170, UR13 ;  /* 0x0000000daab97c20 */ /* 0x000fe20008410000 */
[C---:B------:R-:W-:Y:S01]  /*77b0*/  FFMA.FTZ R189, R202.reuse, R189, R178 ;  /* 0x000000bdcabd7223 */ /* 0x040fe200000100b2 */
[----:B------:R-:W-:Y:S01]  /*77c0*/  LOP3.LUT P5, RZ, R243, 0xff0000, RZ, 0xc0, !PT ;  /* 0x00ff0000f3ff7812 */ /* 0x000fe200078ac0ff */
[----:B------:R-:W-:Y:S01]  /*77d0*/  FFMA.FTZ R168, R202, R169, R171 ;  /* 0x000000a9caa87223 */ /* 0x000fe200000100ab */
[----:B------:R-:W-:Y:S01]  /*77e0*/  FSEL R178, R186, RZ, P4 ;  /* 0x000000ffbab27208 */ /* 0x000fe20002000000 */
[----:B------:R-:W-:Y:S01]  /*77f0*/  FMUL.FTZ R169, R187, UR13 ;  /* 0x0000000dbba97c20 */ /* 0x000fe20008410000 */
[----:B------:R-:W-:-:S02]  /*7800*/  ISETP.GE.U32.AND P4, PT, R232, RZ, PT ;  /* 0x000000ffe800720c */ /* 0x000fc40003f86070 */
[----:B------:R-:W-:Y:S02]  /*7810*/  FSEL R171, R185, RZ, P5 ;  /* 0x000000ffb9ab7208 */ /* 0x000fe40002800000 */
[C---:B------:R-:W-:Y:S02]  /*7820*/  LOP3.LUT P5, RZ, R233.reuse, 0xff0000, RZ, 0xc0, !PT ;  /* 0x00ff0000e9ff7812 */ /* 0x040fe400078ac0ff */
[C---:B------:R-:W-:Y:S02]  /*7830*/  ISETP.GE.U32.AND.EX P4, PT, R233.reuse, 0x1000000, PT, P4 ;  /* 0x01000000e900780c */ /* 0x040fe40003f86140 */
[----:B------:R-:W-:Y:S02]  /*7840*/  LOP3.LUT P6, RZ, R233, 0xff, RZ, 0xc0, !PT ;  /* 0x000000ffe9ff7812 */ /* 0x000fe400078cc0ff */
[----:B------:R-:W-:Y:S02]  /*7850*/  F2FP.BF16.F32.PACK_AB R171, R178, R171 ;  /* 0x000000abb2ab723e */ /* 0x000fe400000010ff */
[----:B------:R-:W-:-:S02]  /*7860*/  FSEL R188, R185, RZ, P5 ;  /* 0x000000ffb9bc7208 */ /* 0x000fc40002800000 */
[----:B0-----:R-:W-:Y:S02]  /*7870*/  FSEL R191, R186, RZ, P4 ;  /* 0x000000ffbabf7208 */ /* 0x001fe40002000000 */
[C---:B------:R-:W-:Y:S01]  /*7880*/  F2FP.BF16.F32.PACK_AB R178, R184.reuse, R187 ;  /* 0x000000bbb8b2723e */ /* 0x040fe200000010ff */
[----:B------:R-:W-:Y:S01]  /*7890*/  FMUL.FTZ R184, R184, UR13 ;  /* 0x0000000db8b87c20 */ /* 0x000fe20008410000 */
[----:B------:R-:W-:Y:S02]  /*78a0*/  LOP3.LUT P5, RZ, R243, 0xff, RZ, 0xc0, !PT ;  /* 0x000000fff3ff7812 */ /* 0x000fe400078ac0ff */
[----:B------:R-:W-:Y:S02]  /*78b0*/  FSEL R186, R169, RZ, P6 ;  /* 0x000000ffa9ba7208 */ /* 0x000fe40003000000 */
[----:B------:R-:W-:Y:S02]  /*78c0*/  LOP3.LUT P6, RZ, R233, 0xff00, RZ, 0xc0, !PT ;  /* 0x0000ff00e9ff7812 */ /* 0x000fe400078cc0ff */
[----:B------:R-:W-:-:S02]  /*78d0*/  F2FP.BF16.F32.PACK_AB R179, R179, R170 ;  /* 0x000000aab3b3723e */ /* 0x000fc400000010ff */
[----:B------:R-:W-:Y:S02]  /*78e0*/  FSEL R170, R169, RZ, P5 ;  /* 0x000000ffa9aa7208 */ /* 0x000fe40002800000 */
[C---:B------:R-:W-:Y:S02]  /*78f0*/  FSEL R169, R184.reuse, RZ, P6 ;  /* 0x000000ffb8a97208 */ /* 0x040fe40003000000 */
[----:B------:R-:W-:Y:S02]  /*7900*/  LOP3.LUT P4, RZ, R243, 0xff00, RZ, 0xc0, !PT ;  /* 0x0000ff00f3ff7812 */ /* 0x000fe4000788c0ff */
[----:B------:R-:W-:Y:S01]  /*7910*/  F2FP.BF16.F32.PACK_AB R186, R169, R186 ;  /* 0x000000baa9ba723e */ /* 0x000fe200000010ff */
[----:B------:R-:W-:Y:S01]  /*7920*/  FMUL.FTZ R169, R177, UR13 ;  /* 0x0000000db1a97c20 */ /* 0x000fe20008410000 */
[----:B------:R-:W-:Y:S02]  /*7930*/  FSEL R185, R184, RZ, P4 ;  /* 0x000000ffb8b97208 */ /* 0x000fe40002000000 */
[C---:B------:R-:W-:Y:S01]  /*7940*/  F2FP.BF16.F32.PACK_AB R177, R176.reuse, R177 ;  /* 0x000000b1b0b1723e */ /* 0x040fe200000010ff */
[----:B------:R-:W-:Y:S01]  /*7950*/  FMUL.FTZ R176, R176, UR13 ;  /* 0x0000000db0b07c20 */ /* 0x000fe20008410000 */
[----:B------:R-:W-:-:S02]  /*7960*/  LOP3.LUT P6, RZ, R232, 0xff0000, RZ, 0xc0, !PT ;  /* 0x00ff0000e8ff7812 */ /* 0x000fc400078cc0ff */
[C---:B------:R-:W-:Y:S02]  /*7970*/  LOP3.LUT P5, RZ, R242.reuse, 0xff0000, RZ, 0xc0, !PT ;  /* 0x00ff0000f2ff7812 */ /* 0x040fe400078ac0ff */
[----:B------:R-:W-:Y:S02]  /*7980*/  LOP3.LUT P4, RZ, R242, 0xff000000, RZ, 0xc0, !PT ;  /* 0xff000000f2ff7812 */ /* 0x000fe4000788c0ff */
[----:B------:R-:W-:Y:S02]  /*7990*/  F2FP.BF16.F32.PACK_AB R170, R185, R170 ;  /* 0x000000aab9aa723e */ /* 0x000fe400000010ff */
[C---:B------:R-:W-:Y:S02]  /*79a0*/  FSEL R185, R169.reuse, RZ, P6 ;  /* 0x000000ffa9b97208 */ /* 0x040fe40003000000 */
[----:B------:R-:W-:Y:S02]  /*79b0*/  LOP3.LUT P6, RZ, R232, 0xff000000, RZ, 0xc0, !PT ;  /* 0xff000000e8ff7812 */ /* 0x000fe400078cc0ff */
[----:B------:R-:W-:-:S02]  /*79c0*/  FSEL R169, R169, RZ, P5 ;  /* 0x000000ffa9a97208 */ /* 0x000fc40002800000 */
[C---:B------:R-:W-:Y:S02]  /*79d0*/  FSEL R184, R176.reuse, RZ, P4 ;  /* 0x000000ffb0b87208 */ /* 0x040fe40002000000 */
[----:B------:R-:W-:Y:S02]  /*79e0*/  FSEL R176, R176, RZ, P6 ;  /* 0x000000ffb0b07208 */ /* 0x000fe40003000000 */
[----:B------:R-:W-:Y:S01]  /*79f0*/  F2FP.BF16.F32.PACK_AB R169, R184, R169 ;  /* 0x000000a9b8a9723e */ /* 0x000fe200000010ff */
[C---:B------:R-:W-:Y:S01]  /*7a00*/  FMUL.FTZ R184, R189.reuse, UR13 ;  /* 0x0000000dbdb87c20 */ /* 0x040fe20008410000 */
[----:B------:R-:W-:Y:S02]  /*7a10*/  LOP3.LUT P6, RZ, R232, 0xff00, RZ, 0xc0, !PT ;  /* 0x0000ff00e8ff7812 */ /* 0x000fe400078cc0ff */
[----:B------:R-:W-:Y:S02]  /*7a20*/  F2FP.BF16.F32.PACK_AB R185, R176, R185 ;  /* 0x000000b9b0b9723e */ /* 0x000fe400000010ff */
[----:B------:R-:W-:Y:S01]  /*7a30*/  F2FP.BF16.F32.PACK_AB R176, R189, R168 ;  /* 0x000000a8bdb0723e */ /* 0x000fe200000010ff */
[----:B------:R-:W-:Y:S01]  /*7a40*/  FMUL.FTZ R168, R168, UR13 ;  /* 0x0000000da8a87c20 */ /* 0x000fe20008410000 */
        /* <DEDUP_REMOVED lines=9> */
[----:B------:R-:W-:Y:S01]  /*7ae0*/  F2FP.BF16.F32.PACK_AB R184, R189, R184 ;  /* 0x000000b8bdb8723e */ /* 0x000fe200000010ff */
[----:B------:R-:W-:Y:S06]  /*7af0*/  BRA `(.L_x_1133) ;  /* 0x0000001c00dc7947 */ /* 0x000fec0003800000 */
.L_x_1132:
[----:B-1-3--:R-:W-:Y:S01]  /*7b00*/  PRMT R168, R183, 0x7632, R168 ;  /* 0x00007632b7a87816 */ /* 0x00afe200000000a8 */
[-CC-:B------:R-:W-:Y:S01]  /*7b10*/  FFMA.FTZ R170, R226, R188.reuse, R189.reuse ;  /* 0x000000bce2aa7223 */ /* 0x180fe200000100bd */
[----:B------:R-:W-:Y:S01]  /*7b20*/  PRMT R184, R182, 0x7632, R184 ;  /* 0x00007632b6b87816 */ /* 0x000fe200000000b8 */
[-CC-:B0-----:R-:W-:Y:S01]  /*7b30*/  FFMA.FTZ R191, R207, R188.reuse, R189.reuse ;  /* 0x000000bccfbf7223 */ /* 0x181fe200000100bd */
[----:B------:R-:W-:Y:S01]  /*7b40*/  SHF.L.U32 R187, R168, 0x10, RZ ;  /* 0x00000010a8bb7819 */ /* 0x000fe200000006ff */
[----:B------:R-:W-:Y:S01]  /*7b50*/  FADD.FTZ R169, R225, -R170 ;  /* 0x800000aae1a97221 */ /* 0x000fe20000010000 */
[----:B------:R-:W-:Y:S01]  /*7b60*/  PRMT R168, R181, 0x7632, R168 ;  /* 0x00007632b5a87816 */ /* 0x000fe200000000a8 */
[-CC-:B------:R-:W-:Y:S01]  /*7b70*/  FFMA.FTZ R170, R218, R188.reuse, R189.reuse ;  /* 0x000000bcdaaa7223 */ /* 0x180fe200000100bd */
[----:B------:R-:W-:Y:S01]  /*7b80*/  FFMA.FTZ R195, R209, R188, R189 ;  /* 0x000000bcd1c37223 */ /* 0x000fe200000100bd */
[----:B-----5:R-:W-:Y:S01]  /*7b90*/  FFMA.FTZ R169, R202, R169, R187 ;  /* 0x000000a9caa97223 */ /* 0x020fe200000100bb */
[----:B------:R-:W-:Y:S01]  /*7ba0*/  SHF.L.U32 R168, R168, 0x10, RZ ;  /* 0x00000010a8a87819 */ /* 0x000fe200000006ff */
[----:B------:R-:W-:Y:S01]  /*7bb0*/  FADD.FTZ R187, R217, -R170 ;  /* 0x800000aad9bb7221 */ /* 0x000fe20000010000 */
[----:B------:R-:W-:-:S02]  /*7bc0*/  IMAD.U32 R193, R184, 0x10000, RZ ;  /* 0x00010000b8c17824 */ /* 0x000fc400078e00ff */
[-C--:B------:R-:W-:Y:S01]  /*7bd0*/  FFMA.FTZ R186, R224, R188.reuse, R189 ;  /* 0x000000bce0ba7223 */ /* 0x080fe200000100bd */
[----:B------:R-:W-:Y:S01]  /*7be0*/  FADD.FTZ R191, R208, -R191 ;  /* 0x800000bfd0bf7221 */ /* 0x000fe20000010000 */
[----:B------:R-:W-:Y:S02]  /*7bf0*/  IMAD.U32 R184, R182, 0x10000, RZ ;  /* 0x00010000b6b87824 */ /* 0x000fe400078e00ff */
[----:B------:R-:W-:Y:S01]  /*7c00*/  FFMA.FTZ R168, R202, R187, R168 ;  /* 0x000000bbcaa87223 */ /* 0x000fe200000100a8 */
[-CC-:B------:R-:W-:Y:S01]  /*7c10*/  FFMA.FTZ R185, R205, R188.reuse, R189.reuse ;  /* 0x000000bccdb97223 */ /* 0x180fe200000100bd */
[-CC-:B------:R-:W-:Y:S01]  /*7c20*/  FFMA.FTZ R171, R203, R188.reuse, R189.reuse ;  /* 0x000000bccbab7223 */ /* 0x180fe200000100bd */
[----:B------:R-:W-:Y:S01]  /*7c30*/  SHF.L.U32 R187, R183, 0x10, RZ ;  /* 0x00000010b7bb7819 */ /* 0x000fe200000006ff */
[----:B------:R-:W-:Y:S01]  /*7c40*/  FFMA.FTZ R188, R214, R188, R189 ;  /* 0x000000bcd6bc7223 */ /* 0x000fe200000100bd */
[----:B------:R-:W-:Y:S01]  /*7c50*/  FADD.FTZ R195, R210, -R195 ;  /* 0x800000c3d2c37221 */ /* 0x000fe20000010000 */
[----:B------:R-:W-:Y:S01]  /*7c60*/  FADD.FTZ R189, R223, -R186 ;  /* 0x800000badfbd7221 */ /* 0x000fe20000010000 */
[--C-:B------:R-:W-:Y:S01]  /*7c70*/  FFMA.FTZ R191, R202, R191, R184.reuse ;  /* 0x000000bfcabf7223 */ /* 0x100fe200000100b8 */
[----:B------:R-:W-:Y:S01]  /*7c80*/  PRMT R184, R180, 0x7632, R184 ;  /* 0x00007632b4b87816 */ /* 0x000fe200000000b8 */
[C---:B------:R-:W-:Y:S01]  /*7c90*/  FFMA.FTZ R195, R202.reuse, R195, R187 ;  /* 0x000000c3cac37223 */ /* 0x040fe200000100bb */
[----:B------:R-:W-:Y:S01]  /*7ca0*/  FFMA.FTZ R170, R202, R189, R193 ;  /* 0x000000bdcaaa7223 */ /* 0x000fe200000100c1 */
[----:B------:R-:W-:Y:S01]  /*7cb0*/  SHF.L.U32 R189, R181, 0x10, RZ ;  /* 0x00000010b5bd7819 */ /* 0x000fe200000006ff */
[----:B------:R-:W-:Y:S01]  /*7cc0*/  FADD.FTZ R185, R206, -R185 ;  /* 0x800000b9ceb97221 */ /* 0x000fe20000010000 */
[----:B------:R-:W-:Y:S01]  /*7cd0*/  SHF.L.U32 R186, R184, 0x10, RZ ;  /* 0x00000010b8ba7819 */ /* 0x000fe200000006ff */
[----:B------:R-:W-:Y:S01]  /*7ce0*/  FADD.FTZ R171, R204, -R171 ;  /* 0x800000abccab7221 */ /* 0x000fe20000010000 */
[----:B------:R-:W-:-:S02]  /*7cf0*/  IMAD.U32 R184, R180, 0x10000, RZ ;  /* 0x00010000b4b87824 */ /* 0x000fc400078e00ff */
[----:B------:R-:W-:Y:S01]  /*7d00*/  FADD.FTZ R187, R213, -R188 ;  /* 0x800000bcd5bb7221 */ /* 0x000fe20000010000 */
[----:B------:R-:W-:Y:S01]  /*7d10*/  FMUL.FTZ R195, R195, UR13 ;  /* 0x0000000dc3c37c20 */ /* 0x000fe20008410000 */
[----:B------:R-:W-:Y:S01]  /*7d20*/  LOP3.LUT P6, RZ, R233, 0xff0000, RZ, 0xc0, !PT ;  /* 0x00ff0000e9ff7812 */ /* 0x000fe200078cc0ff */
[----:B------:R-:W-:Y:S01]  /*7d30*/  FFMA.FTZ R185, R202, R185, R189 ;  /* 0x000000b9cab97223 */ /* 0x000fe200000100bd */
[----:B------:R-:W-:Y:S01]  /*7d40*/  ISETP.GE.U32.AND P4, PT, R232, RZ, PT ;  /* 0x000000ffe800720c */ /* 0x000fe20003f86070 */
[C---:B------:R-:W-:Y:S01]  /*7d50*/  FFMA.FTZ R184, R202.reuse, R171, R184 ;  /* 0x000000abcab87223 */ /* 0x040fe200000100b8 */
[----:B------:R-:W-:Y:S01]  /*7d60*/  FFMA.FTZ R202, R202, R187, R186 ;  /* 0x000000bbcaca7223 */ /* 0x000fe200000100ba */
[----:B------:R-:W-:Y:S01]  /*7d70*/  ISETP.GE.U32.AND P5, PT, R242, RZ, PT ;  /* 0x000000fff200720c */ /* 0x000fe20003fa6070 */
[----:B------:R-:W-:Y:S01]  /*7d80*/  FMUL.FTZ R169, R169, UR13 ;  /* 0x0000000da9a97c20 */ /* 0x000fe20008410000 */
[----:B------:R-:W-:Y:S01]  /*7d90*/  FSEL R187, R195, RZ, P6 ;  /* 0x000000ffc3bb7208 */ /* 0x000fe20003000000 */
[----:B------:R-:W-:Y:S01]  /*7da0*/  FMUL.FTZ R191, R191, UR13 ;  /* 0x0000000dbfbf7c20 */ /* 0x000fe20008410000 */
[----:B------:R-:W-:Y:S01]  /*7db0*/  LOP3.LUT P6, RZ, R243, 0xff0000, RZ, 0xc0, !PT ;  /* 0x00ff0000f3ff7812 */ /* 0x000fe200078cc0ff */
[----:B------:R-:W-:Y:S01]  /*7dc0*/  FMUL.FTZ R185, R185, UR13 ;  /* 0x0000000db9b97c20 */ /* 0x000fe20008410000 */
[----:B------:R-:W-:Y:S01]  /*7dd0*/  ISETP.GE.U32.AND.EX P4, PT, R233, 0x1000000, PT, P4 ;  /* 0x01000000e900780c */ /* 0x000fe20003f86140 */
[----:B------:R-:W-:Y:S01]  /*7de0*/  FMUL.FTZ R202, R202, UR13 ;  /* 0x0000000dcaca7c20 */ /* 0x000fe20008410000 */
[----:B------:R-:W-:Y:S01]  /*7df0*/  ISETP.GE.U32.AND.EX P5, PT, R243, 0x1000000, PT, P5 ;  /* 0x01000000f300780c */ /* 0x000fe20003fa6150 */
[----:B------:R-:W-:Y:S01]  /*7e00*/  FMUL.FTZ R184, R184, UR13 ;  /* 0x0000000db8b87c20 */ /* 0x000fe20008410000 */
[----:B------:R-:W-:-:S02]  /*7e10*/  FSEL R171, R195, RZ, P6 ;  /* 0x000000ffc3ab7208 */ /* 0x000fc40003000000 */
[----:B------:R-:W-:Y:S02]  /*7e20*/  FSEL R186, R169, RZ, P4 ;  /* 0x000000ffa9ba7208 */ /* 0x000fe40002000000 */
[----:B------:R-:W-:Y:S02]  /*7e30*/  LOP3.LUT P6, RZ, R233, 0xff, RZ, 0xc0, !PT ;  /* 0x000000ffe9ff7812 */ /* 0x000fe400078cc0ff */
[----:B------:R-:W-:Y:S01]  /*7e40*/  FSEL R188, R169, RZ, P5 ;  /* 0x000000ffa9bc7208 */ /* 0x000fe20002800000 */
[----:B------:R-:W-:Y:S01]  /*7e50*/  FMUL.FTZ R169, R170, UR13 ;  /* 0x0000000daaa97c20 */ /* 0x000fe20008410000 */
[----:B------:R-:W-:Y:S02]  /*7e60*/  F2FP.BF16.F32.PACK_AB R187, R186, R187 ;  /* 0x000000bbbabb723e */ /* 0x000fe400000010ff */
[----:B------:R-:W-:Y:S02]  /*7e70*/  LOP3.LUT P4, RZ, R243, 0xff00, RZ, 0xc0, !PT ;  /* 0x0000ff00f3ff7812 */ /* 0x000fe4000788c0ff */
[----:B------:R-:W-:-:S02]  /*7e80*/  FSEL R186, R191, RZ, P6 ;  /* 0x000000ffbfba7208 */ /* 0x000fc40003000000 */
        /* <DEDUP_REMOVED lines=8> */
[----:B------:R-:W-:Y:S02]  /*7f10*/  LOP3.LUT P5, RZ, R242, 0xff0000, RZ, 0xc0, !PT ;  /* 0x00ff0000f2ff7812 */ /* 0x000fe400078ac0ff */
[----:B------:R-:W-:Y:S02]  /*7f20*/  FSEL R168, R185, RZ, P6 ;  /* 0x000000ffb9a87208 */ /* 0x000fe40003000000 */
[----:B------:R-:W-:Y:S02]  /*7f30*/  LOP3.LUT P6, RZ, R232, 0xff000000, RZ, 0xc0, !PT ;  /* 0xff000000e8ff7812 */ /* 0x000fe400078cc0ff */
[----:B------:R-:W-:Y:S02]  /*7f40*/  F2FP.BF16.F32.PACK_AB R186, R169, R186 ;  /* 0x000000baa9ba723e */ /* 0x000fe400000010ff */
[----:B------:R-:W-:Y:S02]  /*7f50*/  FSEL R169, R185, RZ, P5 ;  /* 0x000000ffb9a97208 */ /* 0x000fe40002800000 */
[----:B------:R-:W-:-:S02]  /*7f60*/  FSEL R185, R188, RZ, P6 ;  /* 0x000000ffbcb97208 */ /* 0x000fc40003000000 */
[----:B------:R-:W-:Y:S02]  /*7f70*/  LOP3.LUT P4, RZ, R242, 0xff000000, RZ, 0xc0, !PT ;  /* 0xff000000f2ff7812 */ /* 0x000fe4000788c0ff */
[----:B------:R-:W-:Y:S02]  /*7f80*/  LOP3.LUT P6, RZ, R232, 0xff00, RZ, 0xc0, !PT ;  /* 0x0000ff00e8ff7812 */ /* 0x000fe400078cc0ff */
[----:B------:R-:W-:Y:S02]  /*7f90*/  F2FP.BF16.F32.PACK_AB R170, R189, R170 ;  /* 0x000000aabdaa723e */ /* 0x000fe400000010ff */
[----:B------:R-:W-:Y:S02]  /*7fa0*/  FSEL R190, R188, RZ, P4 ;  /* 0x000000ffbcbe7208 */ /* 0x000fe40002000000 */
[----:B------:R-:W-:Y:S02]  /*7fb0*/  LOP3.LUT P5, RZ, R242, 0xff, RZ, 0xc0, !PT ;  /* 0x000000fff2ff7812 */ /* 0x000fe400078ac0ff */
[----:B------:R-:W-:-:S02]  /*7fc0*/  FSEL R189, R202, RZ, P6 ;  /* 0x000000ffcabd7208 */ /* 0x000fc40003000000 */
[----:B------:R-:W-:Y:S02]  /*7fd0*/  LOP3.LUT P4, RZ, R242, 0xff00, RZ, 0xc0, !PT ;  /* 0x0000ff00f2ff7812 */ /* 0x000fe4000788c0ff */
[----:B------:R-:W-:Y:S02]  /*7fe0*/  LOP3.LUT P6, RZ, R232, 0xff, RZ, 0xc0, !PT ;  /* 0x000000ffe8ff7812 */ /* 0x000fe400078cc0ff */
[----:B------:R-:W-:Y:S02]  /*7ff0*/  F2FP.BF16.F32.PACK_AB R185, R185, R168 ;  /* 0x000000a8b9b9723e */ /* 0x000fe400000010ff */
[----:B------:R-:W-:Y:S02]  /*8000*/  FSEL R168, R184, RZ, P5 ;  /* 0x000000ffb8a87208 */ /* 0x000fe40002800000 */
[----:B------:R-:W-:Y:S02]  /*8010*/  FSEL R191, R202, RZ, P4 ;  /* 0x000000ffcabf7208 */ /* 0x000fe40002000000 */
[----:B------:R-:W-:-:S02]  /*8020*/  FSEL R184, R184, RZ, P6 ;  /* 0x000000ffb8b87208 */ /* 0x000fc40003000000 */
[----:B------:R-:W-:Y:S02]  /*8030*/  F2FP.BF16.F32.PACK_AB R169, R190, R169 ;  /* 0x000000a9bea9723e */ /* 0x000fe400000010ff */
[----:B------:R-:W-:Y:S02]  /*8040*/  F2FP.BF16.F32.PACK_AB R168, R191, R168 ;  /* 0x000000a8bfa8723e */ /* 0x000fe400000010ff */
[----:B------:R-:W-:Y:S01]  /*8050*/  F2FP.BF16.F32.PACK_AB R184, R189, R184 ;  /* 0x000000b8bdb8723e */ /* 0x000fe200000010ff */
[----:B------:R-:W-:Y:S06]  /*8060*/  BRA `(.L_x_1133) ;  /* 0x0000001800807947 */ /* 0x000fec0003800000 */
.L_x_1131:
        /* <DEDUP_REMOVED lines=11> */
[----:B------:R-:W-:Y:S01]  /*8120*/  ISETP.GE.U32.AND P4, PT, R242, RZ, PT ;  /* 0x000000fff200720c */ /* 0x000fe20003f86070 */
[-CC-:B------:R-:W-:Y:S01]  /*8130*/  FFMA.FTZ R176, R224, R188.reuse, R189.reuse ;  /* 0x000000bce0b07223 */ /* 0x180fe200000100bd */
[-CC-:B------:R-:W-:Y:S01]  /*8140*/  FFMA.FTZ R169, R205, R188.reuse, R189.reuse ;  /* 0x000000bccda97223 */ /* 0x180fe200000100bd */
[-CC-:B------:R-:W-:Y:S01]  /*8150*/  FFMA.FTZ R170, R218, R188.reuse, R189.reuse ;  /* 0x000000bcdaaa7223 */ /* 0x180fe200000100bd */
[C---:B-----5:R-:W-:Y:S01]  /*8160*/  FMUL.FTZ R168, R202.reuse, R195 ;  /* 0x000000c3caa87220 */ /* 0x060fe20000410000 */
[----:B------:R-:W-:Y:S01]  /*8170*/  FFMA.FTZ R189, R203, R188, R189 ;  /* 0x000000bccbbd7223 */ /* 0x000fe200000100bd */
[----:B------:R-:W-:Y:S01]  /*8180*/  FMUL.FTZ R179, R202, R179 ;  /* 0x000000b3cab37220 */ /* 0x000fe20000410000 */
[----:B0-----:R-:W-:Y:S01]  /*8190*/  FADD.FTZ R191, R208, -R171 ;  /* 0x800000abd0bf7221 */ /* 0x001fe20000010000 */
[----:B------:R-:W-:Y:S01]  /*81a0*/  ISETP.GE.U32.AND.EX P6, PT, R243, 0x1000000, PT, P4 ;  /* 0x01000000f300780c */ /* 0x000fe20003fc6140 */
[----:B------:R-:W-:Y:S01]  /*81b0*/  FADD.FTZ R193, R223, -R176 ;  /* 0x800000b0dfc17221 */ /* 0x000fe20000010000 */
[----:B------:R-:W-:Y:S01]  /*81c0*/  FADD.FTZ R177, R206, -R169 ;  /* 0x800000a9ceb17221 */ /* 0x000fe20000010000 */
[----:B------:R-:W-:Y:S01]  /*81d0*/  FADD.FTZ R187, R217, -R170 ;  /* 0x800000aad9bb7221 */ /* 0x000fe20000010000 */
[----:B------:R-:W-:Y:S01]  /*81e0*/  FMUL.FTZ R184, R168, UR13 ;  /* 0x0000000da8b87c20 */ /* 0x000fe20008410000 */
[----:B------:R-:W-:Y:S01]  /*81f0*/  FADD.FTZ R171, R204, -R189 ;  /* 0x800000bdccab7221 */ /* 0x000fe20000010000 */
[----:B------:R-:W-:Y:S01]  /*8200*/  FMUL.FTZ R170, R179, UR13 ;  /* 0x0000000db3aa7c20 */ /* 0x000fe20008410000 */
[----:B------:R-:W-:Y:S01]  /*8210*/  ISETP.GE.U32.AND P4, PT, R232, RZ, PT ;  /* 0x000000ffe800720c */ /* 0x000fe20003f86070 */
[C---:B------:R-:W-:Y:S01]  /*8220*/  FMUL.FTZ R178, R202.reuse, R191 ;  /* 0x000000bfcab27220 */ /* 0x040fe20000410000 */
[----:B------:R-:W-:Y:S01]  /*8230*/  LOP3.LUT P5, RZ, R243, 0xff0000, RZ, 0xc0, !PT ;  /* 0x00ff0000f3ff7812 */ /* 0x000fe200078ac0ff */
[C---:B------:R-:W-:Y:S01]  /*8240*/  FMUL.FTZ R169, R202.reuse, R193 ;  /* 0x000000c1caa97220 */ /* 0x040fe20000410000 */
[C---:B------:R-:W-:Y:S01]  /*8250*/  FMUL.FTZ R177, R202.reuse, R177 ;  /* 0x000000b1cab17220 */ /* 0x040fe20000410000 */
[C---:B------:R-:W-:Y:S01]  /*8260*/  FMUL.FTZ R176, R202.reuse, R187 ;  /* 0x000000bbcab07220 */ /* 0x040fe20000410000 */
[C---:B------:R-:W-:Y:S01]  /*8270*/  FMUL.FTZ R189, R202.reuse, R185 ;  /* 0x000000b9cabd7220 */ /* 0x040fe20000410000 */
[----:B------:R-:W-:Y:S01]  /*8280*/  FMUL.FTZ R202, R202, R171 ;  /* 0x000000abcaca7220 */ /* 0x000fe20000410000 */
[----:B------:R-:W-:-:S02]  /*8290*/  FSEL R186, R184, RZ, P6 ;  /* 0x000000ffb8ba7208 */ /* 0x000fc40003000000 */
[----:B------:R-:W-:Y:S01]  /*82a0*/  F2FP.BF16.F32.PACK_AB R179, R168, R179 ;  /* 0x000000b3a8b3723e */ /* 0x000fe200000010ff */
[----:B------:R-:W-:Y:S01]  /*82b0*/  FMUL.FTZ R168, R178, UR13 ;  /* 0x0000000db2a87c20 */ /* 0x000fe20008410000 */
[C---:B------:R-:W-:Y:S02]  /*82c0*/  ISETP.GE.U32.AND.EX P4, PT, R233.reuse, 0x1000000, PT, P4 ;  /* 0x01000000e900780c */ /* 0x040fe40003f86140 */
[----:B------:R-:W-:Y:S02]  /*82d0*/  FSEL R171, R170, RZ, P5 ;  /* 0x000000ffaaab7208 */ /* 0x000fe40002800000 */
[C---:B------:R-:W-:Y:S02]  /*82e0*/  LOP3.LUT P6, RZ, R233.reuse, 0xff0000, RZ, 0xc0, !PT ;  /* 0x00ff0000e9ff7812 */ /* 0x040fe400078cc0ff */
[----:B------:R-:W-:Y:S02]  /*82f0*/  LOP3.LUT P5, RZ, R233, 0xff, RZ, 0xc0, !PT ;  /* 0x000000ffe9ff7812 */ /* 0x000fe400078ac0ff */
[----:B------:R-:W-:-:S02]  /*8300*/  FSEL R184, R184, RZ, P4 ;  /* 0x000000ffb8b87208 */ /* 0x000fc40002000000 */
[C---:B------:R-:W-:Y:S01]  /*8310*/  F2FP.BF16.F32.PACK_AB R178, R169.reuse, R178 ;  /* 0x000000b2a9b2723e */ /* 0x040fe200000010ff */
[----:B------:R-:W-:Y:S01]  /*8320*/  FMUL.FTZ R169, R169, UR13 ;  /* 0x0000000da9a97c20 */ /* 0x000fe20008410000 */
[----:B------:R-:W-:Y:S02]  /*8330*/  F2FP.BF16.F32.PACK_AB R171, R186, R171 ;  /* 0x000000abbaab723e */ /* 0x000fe400000010ff */
[C---:B------:R-:W-:Y:S02]  /*8340*/  LOP3.LUT P4, RZ, R243.reuse, 0xff, RZ, 0xc0, !PT ;  /* 0x000000fff3ff7812 */ /* 0x040fe4000788c0ff */
[----:B------:R-:W-:Y:S02]  /*8350*/  FSEL R187, R170, RZ, P6 ;  /* 0x000000ffaabb7208 */ /* 0x000fe40003000000 */
[----:B------:R-:W-:Y:S02]  /*8360*/  LOP3.LUT P6, RZ, R243, 0xff00, RZ, 0xc0, !PT ;  /* 0x0000ff00f3ff7812 */ /* 0x000fe400078cc0ff */
[----:B------:R-:W-:-:S02]  /*8370*/  FSEL R186, R168, RZ, P5 ;  /* 0x000000ffa8ba7208 */ /* 0x000fc40002800000 */
[----:B------:R-:W-:Y:S02]  /*8380*/  LOP3.LUT P5, RZ, R233, 0xff00, RZ, 0xc0, !PT ;  /* 0x0000ff00e9ff7812 */ /* 0x000fe400078ac0ff */
[----:B------:R-:W-:Y:S01]  /*8390*/  FSEL R170, R168, RZ, P4 ;  /* 0x000000ffa8aa7208 */ /* 0x000fe20002000000 */
[----:B------:R-:W-:Y:S01]  /*83a0*/  FMUL.FTZ R168, R177, UR13 ;  /* 0x0000000db1a87c20 */ /* 0x000fe20008410000 */
[C---:B------:R-:W-:Y:S02]  /*83b0*/  FSEL R185, R169.reuse, RZ, P6 ;  /* 0x000000ffa9b97208 */ /* 0x040fe40003000000 */
[----:B------:R-:W-:Y:S02]  /*83c0*/  FSEL R169, R169, RZ, P5 ;  /* 0x000000ffa9a97208 */ /* 0x000fe40002800000 */
[C---:B------:R-:W-:Y:S01]  /*83d0*/  F2FP.BF16.F32.PACK_AB R177, R176.reuse, R177 ;  /* 0x000000b1b0b1723e */ /* 0x040fe200000010ff */
[----:B------:R-:W-:Y:S01]  /*83e0*/  FMUL.FTZ R176, R176, UR13 ;  /* 0x0000000db0b07c20 */ /* 0x000fe20008410000 */
[----:B------:R-:W-:-:S02]  /*83f0*/  LOP3.LUT P6, RZ, R232, 0xff0000, RZ, 0xc0, !PT ;  /* 0x00ff0000e8ff7812 */ /* 0x000fc400078cc0ff */
[C---:B------:R-:W-:Y:S02]  /*8400*/  LOP3.LUT P5, RZ, R242.reuse, 0xff0000, RZ, 0xc0, !PT ;  /* 0x00ff0000f2ff7812 */ /* 0x040fe400078ac0ff */
[----:B------:R-:W-:Y:S02]  /*8410*/  LOP3.LUT P4, RZ, R242, 0xff000000, RZ, 0xc0, !PT ;  /* 0xff000000f2ff7812 */ /* 0x000fe4000788c0ff */
[----:B------:R-:W-:Y:S02]  /*8420*/  F2FP.BF16.F32.PACK_AB R170, R185, R170 ;  /* 0x000000aab9aa723e */ /* 0x000fe400000010ff */
[----:B------:R-:W-:Y:S02]  /*8430*/  F2FP.BF16.F32.PACK_AB R186, R169, R186 ;  /* 0x000000baa9ba723e */ /* 0x000fe400000010ff */
[C---:B------:R-:W-:Y:S02]  /*8440*/  FSEL R185, R168.reuse, RZ, P6 ;  /* 0x000000ffa8b97208 */ /* 0x040fe40003000000 */
[----:B------:R-:W-:-:S02]  /*8450*/  FSEL R169, R168, RZ, P5 ;  /* 0x000000ffa8a97208 */ /* 0x000fc40002800000 */
[----:B------:R-:W-:Y:S02]  /*8460*/  LOP3.LUT P6, RZ, R232, 0xff000000, RZ, 0xc0, !PT ;  /* 0xff000000e8ff7812 */ /* 0x000fe400078cc0ff */
[C---:B------:R-:W-:Y:S02]  /*8470*/  FSEL R168, R176.reuse, RZ, P4 ;  /* 0x000000ffb0a87208 */ /* 0x040fe40002000000 */
[----:B------:R-:W-:Y:S02]  /*8480*/  FSEL R176, R176, RZ, P6 ;  /* 0x000000ffb0b07208 */ /* 0x000fe40003000000 */
[----:B------:R-:W-:Y:S01]  /*8490*/  F2FP.BF16.F32.PACK_AB R169, R168, R169 ;  /* 0x000000a9a8a9723e */ /* 0x000fe200000010ff */
[----:B------:R-:W-:Y:S01]  /*84a0*/  FMUL.FTZ R168, R189, UR13 ;  /* 0x0000000dbda87c20 */ /* 0x000fe20008410000 */
[----:B------:R-:W-:Y:S02]  /*84b0*/  LOP3.LUT P6, RZ, R232, 0xff00, RZ, 0xc0, !PT ;  /* 0x0000ff00e8ff7812 */ /* 0x000fe400078cc0ff */
[----:B------:R-:W-:-:S02]  /*84c0*/  F2FP.BF16.F32.PACK_AB R185, R176, R185 ;  /* 0x000000b9b0b9723e */ /* 0x000fc400000010ff */
[----:B------:R-:W-:Y:S01]  /*84d0*/  F2FP.BF16.F32.PACK_AB R176, R189, R202 ;  /* 0x000000cabdb0723e */ /* 0x000fe200000010ff */
[----:B------:R-:W-:Y:S01]  /*84e0*/  FMUL.FTZ R202, R202, UR13 ;  /* 0x0000000dcaca7c20 */ /* 0x000fe20008410000 */
[----:B------:R-:W-:Y:S02]  /*84f0*/  LOP3.LUT P4, RZ, R242, 0xff00, RZ, 0xc0, !PT ;  /* 0x0000ff00f2ff7812 */ /* 0x000fe4000788c0ff */
        /* <DEDUP_REMOVED lines=8> */
[----:B------:R-:W-:Y:S01]  /*8580*/  F2FP.BF16.F32.PACK_AB R184, R189, R184 ;  /* 0x000000b8bdb8723e */ /* 0x000fe200000010ff */
[----:B------:R-:W-:Y:S06]  /*8590*/  BRA `(.L_x_1133) ;  /* 0x0000001400347947 */ /* 0x000fec0003800000 */
.L_x_1134:
        /* <DEDUP_REMOVED lines=8> */
[C---:B-----5:R-:W-:Y:S01]  /*8620*/  FMUL.FTZ R193, R202.reuse, R193 ;  /* 0x000000c1cac17220 */ /* 0x060fe20000410000 */
[----:B------:R-:W-:Y:S01]  /*8630*/  FMUL.FTZ R195, R202, R195 ;  /* 0x000000c3cac37220 */ /* 0x000fe20000410000 */
[----:B------:R-:W-:Y:S01]  /*8640*/  LOP3.LUT P6, RZ, R233, 0xff0000, RZ, 0xc0, !PT ;  /* 0x00ff0000e9ff7812 */ /* 0x000fe200078cc0ff */
[-CC-:B------:R-:W-:Y:S01]  /*8650*/  FFMA.FTZ R184, R224, R188.reuse, R189.reuse ;  /* 0x000000bce0b87223 */ /* 0x180fe200000100bd */
[----:B------:R-:W-:Y:S01]  /*8660*/  FMUL.FTZ R193, R193, UR13 ;  /* 0x0000000dc1c17c20 */ /* 0x000fe20008410000 */
[----:B------:R-:W-:Y:S01]  /*8670*/  ISETP.GE.U32.AND P4, PT, R232, RZ, PT ;  /* 0x000000ffe800720c */ /* 0x000fe20003f86070 */
[----:B------:R-:W-:Y:S01]  /*8680*/  FADD.FTZ R185, R217, -R170 ;  /* 0x800000aad9b97221 */ /* 0x000fe20000010000 */
[C---:B------:R-:W-:Y:S01]  /*8690*/  FMUL.FTZ R170, R202.reuse, R187 ;  /* 0x000000bbcaaa7220 */ /* 0x040fe20000410000 */
[----:B------:R-:W-:Y:S01]  /*86a0*/  FADD.FTZ R171, R213, -R168 ;  /* 0x800000a8d5ab7221 */ /* 0x000fe20000010000 */
[----:B------:R-:W-:Y:S01]  /*86b0*/  FSEL R187, R193, RZ, P6 ;  /* 0x000000ffc1bb7208 */ /* 0x000fe20003000000 */
[----:B------:R-:W-:Y:S01]  /*86c0*/  FMUL.FTZ R195, R195, UR13 ;  /* 0x0000000dc3c37c20 */ /* 0x000fe20008410000 */
[----:B0-----:R-:W-:Y:S01]  /*86d0*/  FADD.FTZ R191, R223, -R184 ;  /* 0x800000b8dfbf7221 */ /* 0x001fe20000010000 */
[----:B------:R-:W-:Y:S01]  /*86e0*/  LOP3.LUT P6, RZ, R243, 0xff0000, RZ, 0xc0, !PT ;  /* 0x00ff0000f3ff7812 */ /* 0x000fe200078cc0ff */
[-C--:B------:R-:W-:Y:S01]  /*86f0*/  FFMA.FTZ R169, R205, R188.reuse, R189 ;  /* 0x000000bccda97223 */ /* 0x080fe200000100bd */
[----:B------:R-:W-:Y:S01]  /*8700*/  ISETP.GE.U32.AND.EX P4, PT, R233, 0x1000000, PT, P4 ;  /* 0x01000000e900780c */ /* 0x000fe20003f86140 */
[----:B------:R-:W-:Y:S01]  /*8710*/  FMUL.FTZ R168, R202, R171 ;  /* 0x000000abcaa87220 */ /* 0x000fe20000410000 */
[----:B------:R-:W-:Y:S01]  /*8720*/  ISETP.GE.U32.AND P5, PT, R242, RZ, PT ;  /* 0x000000fff200720c */ /* 0x000fe20003fa6070 */
[----:B------:R-:W-:Y:S01]  /*8730*/  FMUL.FTZ R191, R202, R191 ;  /* 0x000000bfcabf7220 */ /* 0x000fe20000410000 */
[----:B------:R-:W-:Y:S01]  /*8740*/  FSEL R171, R193, RZ, P6 ;  /* 0x000000ffc1ab7208 */ /* 0x000fe20003000000 */
[----:B------:R-:W-:Y:S01]  /*8750*/  FMUL.FTZ R170, R170, UR13 ;  /* 0x0000000daaaa7c20 */ /* 0x000fe20008410000 */
[----:B------:R-:W-:Y:S01]  /*8760*/  FSEL R186, R195, RZ, P4 ;  /* 0x000000ffc3ba7208 */ /* 0x000fe20002000000 */
[----:B------:R-:W-:Y:S01]  /*8770*/  FADD.FTZ R169, R206, -R169 ;  /* 0x800000a9cea97221 */ /* 0x000fe20000010000 */
[----:B------:R-:W-:Y:S01]  /*8780*/  ISETP.GE.U32.AND.EX P5, PT, R243, 0x1000000, PT, P5 ;  /* 0x01000000f300780c */ /* 0x000fe20003fa6150 */
[----:B------:R-:W-:Y:S01]  /*8790*/  FFMA.FTZ R189, R203, R188, R189 ;  /* 0x000000bccbbd7223 */ /* 0x000fe200000100bd */
[----:B------:R-:W-:Y:S01]  /*87a0*/  LOP3.LUT P6, RZ, R233, 0xff, RZ, 0xc0, !PT ;  /* 0x000000ffe9ff7812 */ /* 0x000fe200078cc0ff */
[----:B------:R-:W-:Y:S01]  /*87b0*/  FMUL.FTZ R191, R191, UR13 ;  /* 0x0000000dbfbf7c20 */ /* 0x000fe20008410000 */
[----:B------:R-:W-:Y:S01]  /*87c0*/  F2FP.BF16.F32.PACK_AB R187, R186, R187 ;  /* 0x000000bbbabb723e */ /* 0x000fe200000010ff */
[C---:B------:R-:W-:Y:S01]  /*87d0*/  FMUL.FTZ R184, R202.reuse, R169 ;  /* 0x000000a9cab87220 */ /* 0x040fe20000410000 */
[----:B------:R-:W-:Y:S01]  /*87e0*/  FSEL R188, R195, RZ, P5 ;  /* 0x000000ffc3bc7208 */ /* 0x000fe20002800000 */
[----:B------:R-:W-:Y:S01]  /*87f0*/  FMUL.FTZ R169, R202, R185 ;  /* 0x000000b9caa97220 */ /* 0x000fe20000410000 */
[C---:B------:R-:W-:Y:S01]  /*8800*/  LOP3.LUT P4, RZ, R243.reuse, 0xff00, RZ, 0xc0, !PT ;  /* 0x0000ff00f3ff7812 */ /* 0x040fe2000788c0ff */
[----:B------:R-:W-:Y:S01]  /*8810*/  FMUL.FTZ R184, R184, UR13 ;  /* 0x0000000db8b87c20 */ /* 0x000fe20008410000 */
        /* <DEDUP_REMOVED lines=11> */
[----:B------:R-:W-:Y:S01]  /*88d0*/  F2FP.BF16.F32.PACK_AB R171, R188, R171 ;  /* 0x000000abbcab723e */ /* 0x000fe200000010ff */
[----:B------:R-:W-:Y:S01]  /*88e0*/  FMUL.FTZ R188, R169, UR13 ;  /* 0x0000000da9bc7c20 */ /* 0x000fe20008410000 */
[----:B------:R-:W-:Y:S02]  /*88f0*/  F2FP.BF16.F32.PACK_AB R170, R185, R170 ;  /* 0x000000aab9aa723e */ /* 0x000fe400000010ff */
[----:B------:R-:W-:-:S02]  /*8900*/  LOP3.LUT P5, RZ, R242, 0xff0000, RZ, 0xc0, !PT ;  /* 0x00ff0000f2ff7812 */ /* 0x000fc400078ac0ff */
[----:B------:R-:W-:Y:S02]  /*8910*/  LOP3.LUT P4, RZ, R242, 0xff000000, RZ, 0xc0, !PT ;  /* 0xff000000f2ff7812 */ /* 0x000fe4000788c0ff */
[----:B------:R-:W-:Y:S02]  /*8920*/  FSEL R185, R184, RZ, P6 ;  /* 0x000000ffb8b97208 */ /* 0x000fe40003000000 */
[----:B------:R-:W-:Y:S02]  /*8930*/  LOP3.LUT P6, RZ, R232, 0xff000000, RZ, 0xc0, !PT ;  /* 0xff000000e8ff7812 */ /* 0x000fe400078cc0ff */
[----:B------:R-:W-:Y:S02]  /*8940*/  FSEL R169, R184, RZ, P5 ;  /* 0x000000ffb8a97208 */ /* 0x000fe40002800000 */
[C---:B------:R-:W-:Y:S02]  /*8950*/  FSEL R184, R188.reuse, RZ, P4 ;  /* 0x000000ffbcb87208 */ /* 0x040fe40002000000 */
[----:B------:R-:W-:-:S02]  /*8960*/  FSEL R188, R188, RZ, P6 ;  /* 0x000000ffbcbc7208 */ /* 0x000fc40003000000 */
[----:B------:R-:W-:Y:S02]  /*8970*/  LOP3.LUT P6, RZ, R232, 0xff00, RZ, 0xc0, !PT ;  /* 0x0000ff00e8ff7812 */ /* 0x000fe400078cc0ff */
        /* <DEDUP_REMOVED lines=11> */
[----:B------:R-:W-:Y:S01]  /*8a30*/  F2FP.BF16.F32.PACK_AB R184, R189, R184 ;  /* 0x000000b8bdb8723e */ /* 0x000fe200000010ff */
[----:B------:R-:W-:Y:S06]  /*8a40*/  BRA `(.L_x_1133) ;  /* 0x0000001000087947 */ /* 0x000fec0003800000 */
.L_x_1130:
        /* <DEDUP_REMOVED lines=8> */
[----:B------:R-:W-:Y:S01]  /*8ad0*/  PRMT R176, R183, 0x7632, R176 ;  /* 0x00007632b7b07816 */ /* 0x000fe200000000b0 */
[-CC-:B------:R-:W-:Y:S01]  /*8ae0*/  FFMA.FTZ R195, R209, R188.reuse, R189.reuse ;  /* 0x000000bcd1c37223 */ /* 0x180fe200000100bd */
[-CC-:B0-----:R-:W-:Y:S01]  /*8af0*/  FFMA.FTZ R191, R207, R188.reuse, R189.reuse ;  /* 0x000000bccfbf7223 */ /* 0x181fe200000100bd */
[----:B------:R-:W-:Y:S01]  /*8b00*/  FADD.FTZ R179, R225, -R178 ;  /* 0x800000b2e1b37221 */ /* 0x000fe20000010000 */
[-CC-:B------:R-:W-:Y:S01]  /*8b10*/  FFMA.FTZ R178, R218, R188.reuse, R189.reuse ;  /* 0x000000bcdab27223 */ /* 0x180fe200000100bd */
[----:B------:R-:W-:Y:S01]  /*8b20*/  SHF.L.U32 R177, R176, 0x10, RZ ;  /* 0x00000010b0b17819 */ /* 0x000fe200000006ff */
[-CC-:B------:R-:W-:Y:S01]  /*8b30*/  FFMA.FTZ R184, R224, R188.reuse, R189.reuse ;  /* 0x000000bce0b87223 */ /* 0x180fe200000100bd */
[-CC-:B------:R-:W-:Y:S01]  /*8b40*/  FFMA.FTZ R187, R205, R188.reuse, R189.reuse ;  /* 0x000000bccdbb7223 */ /* 0x180fe200000100bd */
[-CC-:B------:R-:W-:Y:S01]  /*8b50*/  FFMA.FTZ R185, R203, R188.reuse, R189.reuse ;  /* 0x000000bccbb97223 */ /* 0x180fe200000100bd */
[----:B------:R-:W-:Y:S01]  /*8b60*/  PRMT R176, R181, 0x7632, R176 ;  /* 0x00007632b5b07816 */ /* 0x000fe200000000b0 */
[----:B------:R-:W-:Y:S01]  /*8b70*/  FFMA.FTZ R188, R214, R188, R189 ;  /* 0x000000bcd6bc7223 */ /* 0x000fe200000100bd */
[----:B------:R-:W-:Y:S01]  /*8b80*/  FADD.FTZ R189, R217, -R178 ;  /* 0x800000b2d9bd7221 */ /* 0x000fe20000010000 */
[----:B------:R-:W-:Y:S01]  /*8b90*/  SHF.L.U32 R178, R182, 0x10, RZ ;  /* 0x00000010b6b27819 */ /* 0x000fe200000006ff */
[----:B------:R-:W-:Y:S01]  /*8ba0*/  FADD.FTZ R191, R208, -R191 ;  /* 0x800000bfd0bf7221 */ /* 0x000fe20000010000 */
[----:B------:R-:W-:-:S02]  /*8bb0*/  IMAD.U32 R176, R176, 0x10000, RZ ;  /* 0x00010000b0b07824 */ /* 0x000fc400078e00ff */
[--C-:B-----5:R-:W-:Y:S01]  /*8bc0*/  FFMA.FTZ R179, R202, R179, R177.reuse ;  /* 0x000000b3cab37223 */ /* 0x120fe200000100b1 */
[----:B------:R-:W-:Y:S01]  /*8bd0*/  PRMT R177, R182, 0x7632, R177 ;  /* 0x00007632b6b17816 */ /* 0x000fe200000000b1 */
[C---:B------:R-:W-:Y:S01]  /*8be0*/  FFMA.FTZ R186, R202.reuse, R191, R178 ;  /* 0x000000bfcaba7223 */ /* 0x040fe200000100b2 */
[----:B------:R-:W-:Y:S01]  /*8bf0*/  FFMA.FTZ R176, R202, R189, R176 ;  /* 0x000000bdcab07223 */ /* 0x000fe200000100b0 */
[----:B------:R-:W-:Y:S01]  /*8c00*/  PRMT R178, R180, 0x7632, R178 ;  /* 0x00007632b4b27816 */ /* 0x000fe200000000b2 */
[----:B------:R-:W-:Y:S01]  /*8c10*/  FADD.FTZ R195, R210, -R195 ;  /* 0x800000c3d2c37221 */ /* 0x000fe20000010000 */
[----:B------:R-:W-:Y:S01]  /*8c20*/  SHF.L.U32 R189, R183, 0x10, RZ ;  /* 0x00000010b7bd7819 */ /* 0x000fe200000006ff */
[----:B------:R-:W-:Y:S01]  /*8c30*/  FADD.FTZ R193, R223, -R184 ;  /* 0x800000b8dfc17221 */ /* 0x000fe20000010000 */
[----:B------:R-:W-:Y:S01]  /*8c40*/  SHF.L.U32 R177, R177, 0x10, RZ ;  /* 0x00000010b1b17819 */ /* 0x000fe200000006ff */
[----:B------:R-:W-:Y:S01]  /*8c50*/  IMAD.U32 R184, R178, 0x10000, RZ ;  /* 0x00010000b2b87824 */ /* 0x000fe200078e00ff */
[----:B------:R-:W-:Y:S01]  /*8c60*/  SHF.L.U32 R191, R181, 0x10, RZ ;  /* 0x00000010b5bf7819 */ /* 0x000fe200000006ff */
[----:B------:R-:W-:Y:S01]  /*8c70*/  FFMA.FTZ R190, R202, R195, R189 ;  /* 0x000000c3cabe7223 */ /* 0x000fe200000100bd */
[----:B------:R-:W-:Y:S01]  /*8c80*/  SHF.L.U32 R178, R180, 0x10, RZ ;  /* 0x00000010b4b27819 */ /* 0x000fe200000006ff */
[----:B------:R-:W-:Y:S01]  /*8c90*/  FADD.FTZ R189, R206, -R187 ;  /* 0x800000bbcebd7221 */ /* 0x000fe20000010000 */
[----:B------:R-:W-:Y:S01]  /*8ca0*/  FADD.FTZ R185, R204, -R185 ;  /* 0x800000b9ccb97221 */ /* 0x000fe20000010000 */
[----:B------:R-:W-:Y:S01]  /*8cb0*/  FADD.FTZ R187, R213, -R188 ;  /* 0x800000bcd5bb7221 */ /* 0x000fe20000010000 */
[----:B------:R-:W-:Y:S01]  /*8cc0*/  ISETP.GE.U32.AND P4, PT, R232, RZ, PT ;  /* 0x000000ffe800720c */ /* 0x000fe20003f86070 */
[C---:B------:R-:W-:Y:S01]  /*8cd0*/  FFMA.FTZ R177, R202.reuse, R193, R177 ;  /* 0x000000c1cab17223 */ /* 0x040fe200000100b1 */
[C---:B------:R-:W-:Y:S01]  /*8ce0*/  FFMA.FTZ R189, R202.reuse, R189, R191 ;  /* 0x000000bdcabd7223 */ /* 0x040fe200000100bf */
[C---:B------:R-:W-:Y:S01]  /*8cf0*/  FFMA.FTZ R185, R202.reuse, R185, R178 ;  /* 0x000000b9cab97223 */ /* 0x040fe200000100b2 */
[----:B------:R-:W-:Y:S01]  /*8d00*/  FFMA.FTZ R202, R202, R187, R184 ;  /* 0x000000bbcaca7223 */ /* 0x000fe200000100b8 */
[----:B------:R-:W-:Y:S01]  /*8d10*/  FMUL.FTZ R187, R179, UR13 ;  /* 0x0000000db3bb7c20 */ /* 0x000fe20008410000 */
[----:B------:R-:W-:Y:S01]  /*8d20*/  ISETP.GE.U32.AND.EX P4, PT, R233, 0x1000000, PT, P4 ;  /* 0x01000000e900780c */ /* 0x000fe20003f86140 */
[----:B------:R-:W-:Y:S01]  /*8d30*/  FMUL.FTZ R184, R186, UR13 ;  /* 0x0000000dbab87c20 */ /* 0x000fe20008410000 */
[----:B------:R-:W-:Y:S01]  /*8d40*/  F2FP.BF16.F32.PACK_AB R179, R179, R190 ;  /* 0x000000beb3b3723e */ /* 0x000fe200000010ff */
[----:B------:R-:W-:Y:S01]  /*8d50*/  FMUL.FTZ R190, R190, UR13 ;  /* 0x0000000dbebe7c20 */ /* 0x000fe20008410000 */
[C---:B------:R-:W-:Y:S01]  /*8d60*/  F2FP.BF16.F32.PACK_AB R178, R177.reuse, R186 ;  /* 0x000000bab1b2723e */ /* 0x040fe200000010ff */
        /* <DEDUP_REMOVED lines=9> */
[----:B------:R-:W-:-:S02]  /*8e00*/  F2FP.BF16.F32.PACK_AB R187, R186, R187 ;  /* 0x000000bbbabb723e */ /* 0x000fc400000010ff */
[----:B------:R-:W-:Y:S01]  /*8e10*/  F2FP.BF16.F32.PACK_AB R186, R177, R184 ;  /* 0x000000b8b1ba723e */ /* 0x000fe200000010ff */
[----:B------:R-:W-:Y:S01]  /*8e20*/  FMUL.FTZ R184, R185, UR13 ;  /* 0x0000000db9b87c20 */ /* 0x000fe20008410000 */
[----:B------:R-:W-:Y:S02]  /*8e30*/  LOP3.LUT P6, RZ, R232, 0xff0000, RZ, 0xc0, !PT ;  /* 0x00ff0000e8ff7812 */ /* 0x000fe400078cc0ff */
[C---:B------:R-:W-:Y:S01]  /*8e40*/  F2FP.BF16.F32.PACK_AB R177, R176.reuse, R189 ;  /* 0x000000bdb0b1723e */ /* 0x040fe200000010ff */
[----:B------:R-:W-:Y:S01]  /*8e50*/  FMUL.FTZ R189, R176, UR13 ;  /* 0x0000000db0bd7c20 */ /* 0x000fe20008410000 */
[C---:B------:R-:W-:Y:S01]  /*8e60*/  F2FP.BF16.F32.PACK_AB R176, R202.reuse, R185 ;  /* 0x000000b9cab0723e */ /* 0x040fe200000010ff */
[----:B------:R-:W-:Y:S01]  /*8e70*/  FMUL.FTZ R202, R202, UR13 ;  /* 0x0000000dcaca7c20 */ /* 0x000fe20008410000 */
[----:B------:R-:W-:Y:S02]  /*8e80*/  LOP3.LUT P4, RZ, R232, 0xff000000, RZ, 0xc0, !PT ;  /* 0xff000000e8ff7812 */ /* 0x000fe4000788c0ff */
        /* <DEDUP_REMOVED lines=8> */
[----:B------:R-:W-:Y:S06]  /*8f10*/  BRA `(.L_x_1133) ;  /* 0x0000000800d47947 */ /* 0x000fec0003800000 */
.L_x_1136:
[----:B------:R-:W-:Y:S01]  /*8f20*/  PRMT R184, R183, 0x7632, R184 ;  /* 0x00007632b7b87816 */ /* 0x000fe200000000b8 */
[-CC-:B------:R-:W-:Y:S01]  /*8f30*/  FFMA.FTZ R186, R226, R188.reuse, R189.reuse ;  /* 0x000000bce2ba7223 */ /* 0x180fe200000100bd */
[-CC-:B------:R-:W-:Y:S01]  /*8f40*/  FFMA.FTZ R231, R209, R188.reuse, R189.reuse ;  /* 0x000000bcd1e77223 */ /* 0x180fe200000100bd */
[-CC-:B------:R-:W-:Y:S01]  /*8f50*/  FFMA.FTZ R193, R207, R188.reuse, R189.reuse ;  /* 0x000000bccfc17223 */ /* 0x180fe200000100bd */
[-CC-:B0-----:R-:W-:Y:S01]  /*8f60*/  FFMA.FTZ R190, R224, R188.reuse, R189.reuse ;  /* 0x000000bce0be7223 */ /* 0x181fe200000100bd */
[----:B------:R-:W-:Y:S01]  /*8f70*/  FADD.FTZ R185, R225, -R186 ;  /* 0x800000bae1b97221 */ /* 0x000fe20000010000 */
[----:B------:R-:W-:Y:S02]  /*8f80*/  IMAD.U32 R195, R184, 0x10000, RZ ;  /* 0x00010000b8c37824 */ /* 0x000fe400078e00ff */
[-CC-:B------:R-:W-:Y:S01]  /*8f90*/  FFMA.FTZ R191, R205, R188.reuse, R189.reuse ;  /* 0x000000bccdbf7223 */ /* 0x180fe200000100bd */
[-CC-:B------:R-:W-:Y:S01]  /*8fa0*/  FFMA.FTZ R186, R218, R188.reuse, R189.reuse ;  /* 0x000000bcdaba7223 */ /* 0x180fe200000100bd */
[-CC-:B------:R-:W-:Y:S01]  /*8fb0*/  FFMA.FTZ R187, R203, R188.reuse, R189.reuse ;  /* 0x000000bccbbb7223 */ /* 0x180fe200000100bd */
[----:B------:R-:W-:Y:S01]  /*8fc0*/  FFMA.FTZ R188, R214, R188, R189 ;  /* 0x000000bcd6bc7223 */ /* 0x000fe200000100bd */
[----:B-----5:R-:W-:Y:S01]  /*8fd0*/  FFMA.FTZ R184, R202, R185, R195 ;  /* 0x000000b9cab87223 */ /* 0x020fe200000100c3 */
        /* <DEDUP_REMOVED lines=8> */
[----:B------:R-:W-:Y:S01]  /*9060*/  FADD.FTZ R191, R206, -R191 ;  /* 0x800000bfcebf7221 */ /* 0x000fe20000010000 */
[----:B------:R-:W-:Y:S01]  /*9070*/  FFMA.FTZ R186, R202, R195, R189 ;  /* 0x000000c3caba7223 */ /* 0x000fe200000100bd */
[----:B------:R-:W-:-:S02]  /*9080*/  IMAD.U32 R189, R183, 0x10000, RZ ;  /* 0x00010000b7bd7824 */ /* 0x000fc400078e00ff */
[----:B------:R-:W-:Y:S01]  /*9090*/  FFMA.FTZ R185, R202, R185, R190 ;  /* 0x000000b9cab97223 */ /* 0x000fe200000100be */
[----:B------:R-:W-:Y:S01]  /*90a0*/  SHF.L.U32 R190, R182, 0x10, RZ ;  /* 0x00000010b6be7819 */ /* 0x000fe200000006ff */
[----:B------:R-:W-:Y:S01]  /*90b0*/  FADD.FTZ R187, R204, -R187 ;  /* 0x800000bbccbb7221 */ /* 0x000fe20000010000 */
[--C-:B------:R-:W-:Y:S01]  /*90c0*/  FFMA.FTZ R231, R202, R231, R189.reuse ;  /* 0x000000e7cae77223 */ /* 0x100fe200000100bd */
[----:B------:R-:W-:Y:S02]  /*90d0*/  PRMT R189, R180, 0x7632, R189 ;  /* 0x00007632b4bd7816 */ /* 0x000fe400000000bd */
[----:B------:R-:W-:Y:S01]  /*90e0*/  FFMA.FTZ R194, R202, R193, R190 ;  /* 0x000000c1cac27223 */ /* 0x000fe200000100be */
[----:B------:R-:W-:Y:S01]  /*90f0*/  IMAD.U32 R193, R181, 0x10000, RZ ;  /* 0x00010000b5c17824 */ /* 0x000fe200078e00ff */
[----:B------:R-:W-:Y:S01]  /*9100*/  SHF.L.U32 R190, R180, 0x10, RZ ;  /* 0x00000010b4be7819 */ /* 0x000fe200000006ff */
[----:B------:R-:W-:Y:S01]  /*9110*/  FMUL.FTZ R231, R231, UR13 ;  /* 0x0000000de7e77c20 */ /* 0x000fe20008410000 */
[----:B------:R-:W-:Y:S01]  /*9120*/  LOP3.LUT P5, RZ, R233, 0xff0000, RZ, 0xc0, !PT ;  /* 0x00ff0000e9ff7812 */ /* 0x000fe200078ac0ff */
[----:B------:R-:W-:Y:S01]  /*9130*/  FMUL.FTZ R194, R194, UR13 ;  /* 0x0000000dc2c27c20 */ /* 0x000fe20008410000 */
[----:B------:R-:W-:Y:S01]  /*9140*/  SHF.L.U32 R192, R189, 0x10, RZ ;  /* 0x00000010bdc07819 */ /* 0x000fe200000006ff */
[----:B------:R-:W-:Y:S01]  /*9150*/  FADD.FTZ R189, R213, -R188 ;  /* 0x800000bcd5bd7221 */ /* 0x000fe20000010000 */
[----:B------:R-:W-:Y:S01]  /*9160*/  FFMA.FTZ R191, R202, R191, R193 ;  /* 0x000000bfcabf7223 */ /* 0x000fe200000100c1 */
[----:B------:R-:W-:Y:S01]  /*9170*/  ISETP.GE.U32.AND P4, PT, R232, RZ, PT ;  /* 0x000000ffe800720c */ /* 0x000fe20003f86070 */
[----:B------:R-:W-:Y:S01]  /*9180*/  FFMA.FTZ R190, R202, R187, R190 ;  /* 0x000000bbcabe7223 */ /* 0x000fe200000100be */
[----:B------:R-:W-:Y:S01]  /*9190*/  LOP3.LUT P6, RZ, R233, 0xff, RZ, 0xc0, !PT ;  /* 0x000000ffe9ff7812 */ /* 0x000fe200078cc0ff */
[----:B------:R-:W-:Y:S01]  /*91a0*/  FMUL.FTZ R188, R184, UR13 ;  /* 0x0000000db8bc7c20 */ /* 0x000fe20008410000 */
[----:B------:R-:W-:Y:S01]  /*91b0*/  FMUL.FTZ R184, R186, UR13 ;  /* 0x0000000dbab87c20 */ /* 0x000fe20008410000 */
[----:B------:R-:W-:Y:S01]  /*91c0*/  FSEL R187, R231, RZ, P5 ;  /* 0x000000ffe7bb7208 */ /* 0x000fe20002800000 */
[----:B------:R-:W-:Y:S01]  /*91d0*/  FMUL.FTZ R191, R191, UR13 ;  /* 0x0000000dbfbf7c20 */ /* 0x000fe20008410000 */
[C---:B------:R-:W-:Y:S01]  /*91e0*/  LOP3.LUT P5, RZ, R233.reuse, 0xff00, RZ, 0xc0, !PT ;  /* 0x0000ff00e9ff7812 */ /* 0x040fe200078ac0ff */
[----:B------:R-:W-:Y:S01]  /*91f0*/  FFMA.FTZ R189, R202, R189, R192 ;  /* 0x000000bdcabd7223 */ /* 0x000fe200000100c0 */
[----:B------:R-:W-:Y:S01]  /*9200*/  ISETP.GE.U32.AND.EX P4, PT, R233, 0x1000000, PT, P4 ;  /* 0x01000000e900780c */ /* 0x000fe20003f86140 */
[----:B------:R-:W-:Y:S01]  /*9210*/  FMUL.FTZ R190, R190, UR13 ;  /* 0x0000000dbebe7c20 */ /* 0x000fe20008410000 */
[----:B------:R-:W-:Y:S01]  /*9220*/  FSEL R186, R194, RZ, P6 ;  /* 0x000000ffc2ba7208 */ /* 0x000fe20003000000 */
[----:B------:R-:W-:Y:S01]  /*9230*/  FMUL.FTZ R189, R189, UR13 ;  /* 0x0000000dbdbd7c20 */ /* 0x000fe20008410000 */
[----:B------:R-:W-:-:S02]  /*9240*/  LOP3.LUT P6, RZ, R232, 0xff0000, RZ, 0xc0, !PT ;  /* 0x00ff0000e8ff7812 */ /* 0x000fc400078cc0ff */
[----:B------:R-:W-:Y:S01]  /*9250*/  FSEL R193, R184, RZ, P5 ;  /* 0x000000ffb8c17208 */ /* 0x000fe20002800000 */
[----:B------:R-:W-:Y:S01]  /*9260*/  FMUL.FTZ R184, R185, UR13 ;  /* 0x0000000db9b87c20 */ /* 0x000fe20008410000 */
[----:B------:R-:W-:Y:S02]  /*9270*/  FSEL R188, R188, RZ, P4 ;  /* 0x000000ffbcbc7208 */ /* 0x000fe40002000000 */
[C---:B------:R-:W-:Y:S02]  /*9280*/  LOP3.LUT P4, RZ, R232.reuse, 0xff000000, RZ, 0xc0, !PT ;  /* 0xff000000e8ff7812 */ /* 0x040fe4000788c0ff */
[----:B------:R-:W-:Y:S02]  /*9290*/  FSEL R185, R191, RZ, P6 ;  /* 0x000000ffbfb97208 */ /* 0x000fe40003000000 */
[C---:B------:R-:W-:Y:S02]  /*92a0*/  LOP3.LUT P5, RZ, R232.reuse, 0xff00, RZ, 0xc0, !PT ;  /* 0x0000ff00e8ff7812 */ /* 0x040fe400078ac0ff */
        /* <DEDUP_REMOVED lines=9> */
.L_x_1135:
        /* <DEDUP_REMOVED lines=11> */
[----:B------:R-:W-:Y:S01]  /*93f0*/  FADD.FTZ R195, R225, -R184 ;  /* 0x800000b8e1c37221 */ /* 0x000fe20000010000 */
[----:B------:R-:W-:Y:S01]  /*9400*/  FFMA.FTZ R188, R214, R188, R189 ;  /* 0x000000bcd6bc7223 */ /* 0x000fe200000100bd */
[----:B------:R-:W-:Y:S01]  /*9410*/  FADD.FTZ R193, R210, -R187 ;  /* 0x800000bbd2c17221 */ /* 0x000fe20000010000 */
[----:B------:R-:W-:Y:S01]  /*9420*/  FADD.FTZ R189, R208, -R185 ;  /* 0x800000b9d0bd7221 */ /* 0x000fe20000010000 */
[----:B0-----:R-:W-:Y:S01]  /*9430*/  FADD.FTZ R191, R223, -R178 ;  /* 0x800000b2dfbf7221 */ /* 0x001fe20000010000 */
[----:B------:R-:W-:Y:S01]  /*9440*/  FADD.FTZ R187, R217, -R176 ;  /* 0x800000b0d9bb7221 */ /* 0x000fe20000010000 */
[----:B------:R-:W-:Y:S01]  /*9450*/  FADD.FTZ R185, R206, -R179 ;  /* 0x800000b3ceb97221 */ /* 0x000fe20000010000 */
[C---:B-----5:R-:W-:Y:S01]  /*9460*/  FMUL.FTZ R186, R202.reuse, R195 ;  /* 0x000000c3caba7220 */ /* 0x060fe20000410000 */
[----:B------:R-:W-:Y:S01]  /*9470*/  FADD.FTZ R179, R213, -R188 ;  /* 0x800000bcd5b37221 */ /* 0x000fe20000010000 */
[----:B------:R-:W-:Y:S01]  /*9480*/  FMUL.FTZ R193, R202, R193 ;  /* 0x000000c1cac17220 */ /* 0x000fe20000410000 */
[----:B------:R-:W-:Y:S01]  /*9490*/  ISETP.GE.U32.AND P4, PT, R232, RZ, PT ;  /* 0x000000ffe800720c */ /* 0x000fe20003f86070 */
[----:B------:R-:W-:Y:S01]  /*94a0*/  FADD.FTZ R177, R204, -R177 ;  /* 0x800000b1ccb17221 */ /* 0x000fe20000010000 */
[C---:B------:R-:W-:Y:S01]  /*94b0*/  FMUL.FTZ R178, R202.reuse, R189 ;  /* 0x000000bdcab27220 */ /* 0x040fe20000410000 */
[C---:B------:R-:W-:Y:S01]  /*94c0*/  FMUL.FTZ R191, R202.reuse, R191 ;  /* 0x000000bfcabf7220 */ /* 0x040fe20000410000 */
[C---:B------:R-:W-:Y:S01]  /*94d0*/  FMUL.FTZ R189, R202.reuse, R187 ;  /* 0x000000bbcabd7220 */ /* 0x040fe20000410000 */
[----:B------:R-:W-:Y:S01]  /*94e0*/  FMUL.FTZ R184, R202, R185 ;  /* 0x000000b9cab87220 */ /* 0x000fe20000410000 */
[----:B------:R-:W-:Y:S01]  /*94f0*/  FMUL.FTZ R187, R186, UR13 ;  /* 0x0000000dbabb7c20 */ /* 0x000fe20008410000 */
[C---:B------:R-:W-:Y:S01]  /*9500*/  FMUL.FTZ R185, R202.reuse, R179 ;  /* 0x000000b3cab97220 */ /* 0x040fe20000410000 */
[----:B------:R-:W-:Y:S01]  /*9510*/  ISETP.GE.U32.AND.EX P4, PT, R233, 0x1000000, PT, P4 ;  /* 0x01000000e900780c */ /* 0x000fe20003f86140 */
[----:B------:R-:W-:Y:S01]  /*9520*/  FMUL.FTZ R176, R202, R177 ;  /* 0x000000b1cab07220 */ /* 0x000fe20000410000 */
[----:B------:R-:W-:Y:S01]  /*9530*/  F2FP.BF16.F32.PACK_AB R179, R186, R193 ;  /* 0x000000c1bab3723e */ /* 0x000fe200000010ff */
[----:B------:R-:W-:Y:S01]  /*9540*/  FMUL.FTZ R193, R193, UR13 ;  /* 0x0000000dc1c17c20 */ /* 0x000fe20008410000 */
[----:B------:R-:W-:Y:S01]  /*9550*/  FMUL.FTZ R177, R178, UR13 ;  /* 0x0000000db2b17c20 */ /* 0x000fe20008410000 */
[----:B------:R-:W-:-:S02]  /*9560*/  LOP3.LUT P5, RZ, R233, 0xff0000, RZ, 0xc0, !PT ;  /* 0x00ff0000e9ff7812 */ /* 0x000fc400078ac0ff */
[C---:B------:R-:W-:Y:S01]  /*9570*/  F2FP.BF16.F32.PACK_AB R178, R191.reuse, R178 ;  /* 0x000000b2bfb2723e */ /* 0x040fe200000010ff */
[----:B------:R-:W-:Y:S01]  /*9580*/  FMUL.FTZ R191, R191, UR13 ;  /* 0x0000000dbfbf7c20 */ /* 0x000fe20008410000 */
[----:B------:R-:W-:Y:S02]  /*9590*/  FSEL R188, R187, RZ, P4 ;  /* 0x000000ffbbbc7208 */ /* 0x000fe40002000000 */
[C---:B------:R-:W-:Y:S02]  /*95a0*/  LOP3.LUT P6, RZ, R233.reuse, 0xff, RZ, 0xc0, !PT ;  /* 0x000000ffe9ff7812 */ /* 0x040fe400078cc0ff */
[----:B------:R-:W-:Y:S02]  /*95b0*/  LOP3.LUT P4, RZ, R233, 0xff00, RZ, 0xc0, !PT ;  /* 0x0000ff00e9ff7812 */ /* 0x000fe4000788c0ff */
[----:B------:R-:W-:Y:S02]  /*95c0*/  FSEL R187, R193, RZ, P5 ;  /* 0x000000ffc1bb7208 */ /* 0x000fe40002800000 */
[----:B------:R-:W-:-:S02]  /*95d0*/  FSEL R177, R177, RZ, P6 ;  /* 0x000000ffb1b17208 */ /* 0x000fc40003000000 */
[----:B------:R-:W-:Y:S02]  /*95e0*/  FSEL R186, R191, RZ, P4 ;  /* 0x000000ffbfba7208 */ /* 0x000fe40002000000 */
[----:B------:R-:W-:Y:S01]  /*95f0*/  F2FP.BF16.F32.PACK_AB R187, R188, R187 ;  /* 0x000000bbbcbb723e */ /* 0x000fe200000010ff */
[----:B------:R-:W-:Y:S01]  /*9600*/  FMUL.FTZ R188, R184, UR13 ;  /* 0x0000000db8bc7c20 */ /* 0x000fe20008410000 */
[----:B------:R-:W-:Y:S02]  /*9610*/  F2FP.BF16.F32.PACK_AB R186, R186, R177 ;  /* 0x000000b1baba723e */ /* 0x000fe400000010ff */
[----:B------:R-:W-:Y:S02]  /*9620*/  LOP3.LUT P6, RZ, R232, 0xff0000, RZ, 0xc0, !PT ;  /* 0x00ff0000e8ff7812 */ /* 0x000fe400078cc0ff */
[C---:B------:R-:W-:Y:S01]  /*9630*/  F2FP.BF16.F32.PACK_AB R177, R189.reuse, R184 ;  /* 0x000000b8bdb1723e */ /* 0x040fe200000010ff */
[----:B------:R-:W-:Y:S01]  /*9640*/  FMUL.FTZ R184, R176, UR13 ;  /* 0x0000000db0b87c20 */ /* 0x000fe20008410000 */
[----:B------:R-:W-:Y:S01]  /*9650*/  FMUL.FTZ R189, R189, UR13 ;  /* 0x0000000dbdbd7c20 */ /* 0x000fe20008410000 */
[C---:B------:R-:W-:Y:S01]  /*9660*/  F2FP.BF16.F32.PACK_AB R176, R185.reuse, R176 ;  /* 0x000000b0b9b0723e */ /* 0x040fe200000010ff */
        /* <DEDUP_REMOVED lines=11> */
.L_x_1137:
[-CC-:B------:R-:W-:Y:S01]  /*9720*/  FFMA.FTZ R192, R226, R188.reuse, R189.reuse ;  /* 0x000000bce2c07223 */ /* 0x180fe200000100bd */
[-CC-:B0-----:R-:W-:Y:S01]  /*9730*/  FFMA.FTZ R191, R209, R188.reuse, R189.reuse ;  /* 0x000000bcd1bf7223 */ /* 0x181fe200000100bd */
[-CC-:B------:R-:W-:Y:S01]  /*9740*/  FFMA.FTZ R187, R207, R188.reuse, R189.reuse ;  /* 0x000000bccfbb7223 */ /* 0x180fe200000100bd */
[-C--:B------:R-:W-:Y:S01]  /*9750*/  FFMA.FTZ R190, R224, R188.reuse, R189 ;  /* 0x000000bce0be7223 */ /* 0x080fe200000100bd */
[----:B------:R-:W-:Y:S01]  /*9760*/  FADD.FTZ R239, R225, -R192 ;  /* 0x800000c0e1ef7221 */ /* 0x000fe20000010000 */
[----:B------:R-:W-:Y:S01]  /*9770*/  FADD.FTZ R231, R210, -R191 ;  /* 0x800000bfd2e77221 */ /* 0x000fe20000010000 */
[----:B------:R-:W-:Y:S01]  /*9780*/  FADD.FTZ R193, R208, -R187 ;  /* 0x800000bbd0c17221 */ /* 0x000fe20000010000 */
[-CC-:B------:R-:W-:Y:S01]  /*9790*/  FFMA.FTZ R185, R205, R188.reuse, R189.reuse ;  /* 0x000000bccdb97223 */ /* 0x180fe200000100bd */
[-CC-:B------:R-:W-:Y:S01]  /*97a0*/  FFMA.FTZ R184, R214, R188.reuse, R189.reuse ;  /* 0x000000bcd6b87223 */ /* 0x180fe200000100bd */
[C---:B-----5:R-:W-:Y:S01]  /*97b0*/  FMUL.FTZ R239, R202.reuse, R239 ;  /* 0x000000efcaef7220 */ /* 0x060fe20000410000 */
[C---:B------:R-:W-:Y:S01]  /*97c0*/  FMUL.FTZ R231, R202.reuse, R231 ;  /* 0x000000e7cae77220 */ /* 0x040fe20000410000 */
[----:B------:R-:W-:Y:S01]  /*97d0*/  FMUL.FTZ R193, R202, R193 ;  /* 0x000000c1cac17220 */ /* 0x000fe20000410000 */
[-C--:B------:R-:W-:Y:S01]  /*97e0*/  FFMA.FTZ R186, R218, R188.reuse, R189 ;  /* 0x000000bcdaba7223 */ /* 0x080fe200000100bd */
[----:B------:R-:W-:Y:S01]  /*97f0*/  FADD.FTZ R195, R223, -R190 ;  /* 0x800000bedfc37221 */ /* 0x000fe20000010000 */
[----:B------:R-:W-:Y:S01]  /*9800*/  FADD.FTZ R187, R206, -R185 ;  /* 0x800000b9cebb7221 */ /* 0x000fe20000010000 */
[----:B------:R-:W-:Y:S01]  /*9810*/  ISETP.GE.U32.AND P4, PT, R232, RZ, PT ;  /* 0x000000ffe800720c */ /* 0x000fe20003f86070 */
[----:B------:R-:W-:Y:S01]  /*9820*/  FFMA.FTZ R189, R203, R188, R189 ;  /* 0x000000bccbbd7223 */ /* 0x000fe200000100bd */
[----:B------:R-:W-:Y:S01]  /*9830*/  FADD.FTZ R185, R213, -R184 ;  /* 0x800000b8d5b97221 */ /* 0x000fe20000010000 */
[----:B------:R-:W-:Y:S01]  /*9840*/  FMUL.FTZ R231, R231, UR13 ;  /* 0x0000000de7e77c20 */ /* 0x000fe20008410000 */
[----:B------:R-:W-:Y:S01]  /*9850*/  FMUL.FTZ R239, R239, UR13 ;  /* 0x0000000defef7c20 */ /* 0x000fe20008410000 */
[----:B------:R-:W-:Y:S01]  /*9860*/  FMUL.FTZ R193, R193, UR13 ;  /* 0x0000000dc1c17c20 */ /* 0x000fe20008410000 */
[----:B------:R-:W-:Y:S01]  /*9870*/  FADD.FTZ R191, R217, -R186 ;  /* 0x800000bad9bf7221 */ /* 0x000fe20000010000 */
[C---:B------:R-:W-:Y:S01]  /*9880*/  FMUL.FTZ R195, R202.reuse, R195 ;  /* 0x000000c3cac37220 */ /* 0x040fe20000410000 */
[----:B------:R-:W-:Y:S01]  /*9890*/  FMUL.FTZ R184, R202, R187 ;  /* 0x000000bbcab87220 */ /* 0x000fe20000410000 */
[C---:B------:R-:W-:Y:S01]  /*98a0*/  LOP3.LUT P5, RZ, R233.reuse, 0xff0000, RZ, 0xc0, !PT ;  /* 0x00ff0000e9ff7812 */ /* 0x040fe200078ac0ff */
[----:B------:R-:W-:Y:S01]  /*98b0*/  FADD.FTZ R189, R204, -R189 ;  /* 0x800000bdccbd7221 */ /* 0x000fe20000010000 */
[C---:B------:R-:W-:Y:S01]  /*98c0*/  LOP3.LUT P6, RZ, R233.reuse, 0xff, RZ, 0xc0, !PT ;  /* 0x000000ffe9ff7812 */ /* 0x040fe200078cc0ff */
[----:B------:R-:W-:Y:S01]  /*98d0*/  FMUL.FTZ R191, R202, R191 ;  /* 0x000000bfcabf7220 */ /* 0x000fe20000410000 */
[----:B------:R-:W-:Y:S01]  /*98e0*/  ISETP.GE.U32.AND.EX P4, PT, R233, 0x1000000, PT, P4 ;  /* 0x01000000e900780c */ /* 0x000fe20003f86140 */
[----:B------:R-:W-:Y:S01]  /*98f0*/  FMUL.FTZ R195, R195, UR13 ;  /* 0x0000000dc3c37c20 */ /* 0x000fe20008410000 */
[----:B------:R-:W-:Y:S01]  /*9900*/  FSEL R187, R231, RZ, P5 ;  /* 0x000000ffe7bb7208 */ /* 0x000fe20002800000 */
[----:B------:R-:W-:Y:S01]  /*9910*/  FMUL.FTZ R184, R184, UR13 ;  /* 0x0000000db8b87c20 */ /* 0x000fe20008410000 */
[----:B------:R-:W-:Y:S01]  /*9920*/  FSEL R188, R239, RZ, P4 ;  /* 0x000000ffefbc7208 */ /* 0x000fe20002000000 */
[C---:B------:R-:W-:Y:S01]  /*9930*/  FMUL.FTZ R185, R202.reuse, R185 ;  /* 0x000000b9cab97220 */ /* 0x040fe20000410000 */
[----:B------:R-:W-:Y:S01]  /*9940*/  FSEL R186, R193, RZ, P6 ;  /* 0x000000ffc1ba7208 */ /* 0x000fe20003000000 */
[----:B------:R-:W-:Y:S01]  /*9950*/  FMUL.FTZ R189, R202, R189 ;  /* 0x000000bdcabd7220 */ /* 0x000fe20000410000 */
[----:B------:R-:W-:Y:S01]  /*9960*/  LOP3.LUT P5, RZ, R233, 0xff00, RZ, 0xc0, !PT ;  /* 0x0000ff00e9ff7812 */ /* 0x000fe200078ac0ff */
[----:B------:R-:W-:Y:S01]  /*9970*/  FMUL.FTZ R191, R191, UR13 ;  /* 0x0000000dbfbf7c20 */ /* 0x000fe20008410000 */
[----:B------:R-:W-:Y:S01]  /*9980*/  LOP3.LUT P6, RZ, R232, 0xff0000, RZ, 0xc0, !PT ;  /* 0x00ff0000e8ff7812 */ /* 0x000fe200078cc0ff */
[----:B------:R-:W-:Y:S01]  /*9990*/  FMUL.FTZ R185, R185, UR13 ;  /* 0x0000000db9b97c20 */ /* 0x000fe20008410000 */
[----:B------:R-:W-:Y:S01]  /*99a0*/  F2FP.BF16.F32.PACK_AB R187, R188, R187 ;  /* 0x000000bbbcbb723e */ /* 0x000fe200000010ff */
        /* <DEDUP_REMOVED lines=11> */
[----:B------:R-:W-:-:S07]  /*9a60*/  F2FP.BF16.F32.PACK_AB R184, R191, R184 ;  /* 0x000000b8bfb8723e */ /* 0x000fce00000010ff */
.L_x_1133:
        /* <DEDUP_REMOVED lines=9> */
.L_x_1129:
[----:B------:R-:W-:Y:S05]  /*9b00*/  BSYNC.RECONVERGENT B0 ;  /* 0x0000000000007941 */ /* 0x000fea0003800200 */
.L_x_1128:
[----:B-1-34-:R-:W1:Y:S02]  /*9b10*/  LDC.64 R184, c[0x0][0x380] ;  /* 0x0000e000ffb87b82 */ /* 0x01ae640000000a00 */
[----:B-1----:R-:W-:-:S04]  /*9b20*/  LEA R18, R184, R18, 0x2 ;  /* 0x00000012b8127211 */ /* 0x002fc800078e10ff */
[----:B------:R-:W-:-:S13]  /*9b30*/  ISETP.GE.AND P0, PT, R18, R185, PT ;  /* 0x000000b91200720c */ /* 0x000fda0003f06270 */
[----:B------:R-:W-:Y:S05]  /*9b40*/  @!P0 BRA `(.L_x_1138) ;  /* 0xffffff6c00908947 */ /* 0x000fea000383ffff */
.L_x_1100:
        /* <DEDUP_REMOVED lines=8> */
[----:B-1----:R-:W-:-:S02]  /*9bd0*/  SHF.R.U32.HI R0, RZ, 0x5, R8 ;  /* 0x00000005ff007819 */ /* 0x002fc40000011608 */
[C---:B------:R-:W-:Y:S02]  /*9be0*/  LOP3.LUT R5, R8.reuse, 0x1f, RZ, 0xc0, !PT ;  /* 0x0000001f08057812 */ /* 0x040fe400078ec0ff */
[----:B------:R-:W-:-:S03]  /*9bf0*/  LOP3.LUT R4, R8, 0x7f, RZ, 0x3c, !PT ;  /* 0x0000007f08047812 */ /* 0x000fc600078e3cff */
[----:B------:R-:W-:Y:S01]  /*9c00*/  IMAD R0, R0, 0x60, R5 ;  /* 0x0000006000007824 */ /* 0x000fe200078e0205 */
[----:B--2---:R-:W-:Y:S01]  /*9c10*/  LEA R3, R3, R2, 0x18 ;  /* 0x0000000203037211 */ /* 0x004fe200078ec0ff */
[----:B---3--:R-:W-:Y:S02]  /*9c20*/  IMAD R5, R197, UR4, RZ ;  /* 0x00000004c5057c24 */ /* 0x008fe4000f8e02ff */
[----:B------:R-:W-:Y:S01]  /*9c30*/  IMAD.IADD R4, R4, 0x1, R197 ;  /* 0x0000000104047824 */ /* 0x000fe200078e02c5 */
[-C--:B------:R-:W-:Y:S02]  /*9c40*/  LEA R7, R0, R3.reuse, 0x5 ;  /* 0x0000000300077211 */ /* 0x080fe400078e28ff */
[----:B------:R-:W-:Y:S02]  /*9c50*/  LEA R0, R8, R3, 0x2 ;  /* 0x0000000308007211 */ /* 0x000fe400078e10ff */
[----:B------:R-:W-:Y:S01]  /*9c60*/  IADD3 R8, P6, PT, R5, R8, RZ ;  /* 0x0000000805087210 */ /* 0x000fe20007fde0ff */
[----:B------:R-:W-:Y:S01]  /*9c70*/  STS.128 [R7], R120 ;  /* 0x0000007807007388 */ /* 0x000fe20000000c00 */
[----:B------:R-:W-:-:S02]  /*9c80*/  ISETP.GE.U32.AND P5, PT, R4, 0x80, PT ;  /* 0x000000800400780c */ /* 0x000fc40003fa6070 */
[C---:B------:R-:W-:Y:S01]  /*9c90*/  ISETP.GE.U32.AND P0, PT, R4.reuse, 0x100, PT ;  /* 0x000001000400780c */ /* 0x040fe20003f06070 */
[----:B------:R-:W-:Y:S01]  /*9ca0*/  STS.128 [R7+0x10], R124 ;  /* 0x0000107c07007388 */ /* 0x000fe20000000c00 */
[----:B-----5:R-:W-:Y:S01]  /*9cb0*/  IMAD.X R89, RZ, RZ, RZ, P6 ;  /* 0x000000ffff597224 */ /* 0x020fe200030e06ff */
[C---:B------:R-:W-:Y:S02]  /*9cc0*/  ISETP.GE.U32.AND P1, PT, R4.reuse, 0x180, PT ;  /* 0x000001800400780c */ /* 0x040fe40003f26070 */
[----:B------:R-:W-:Y:S01]  /*9cd0*/  STS.128 [R7+0x400], R48 ;  /* 0x0004003007007388 */ /* 0x000fe20000000c00 */
[----:B------:R-:W-:Y:S02]  /*9ce0*/  ISETP.GE.U32.AND P2, PT, R4, 0x200, PT ;  /* 0x000002000400780c */ /* 0x000fe40003f46070 */
[C---:B------:R-:W-:Y:S01]  /*9cf0*/  SHF.L.U64.HI R89, R8.reuse, 0x2, R89 ;  /* 0x0000000208597819 */ /* 0x040fe20000010259 */
[----:B------:R-:W-:Y:S01]  /*9d00*/  STS.128 [R7+0x410], R32 ;  /* 0x0004102007007388 */ /* 0x000fe20000000c00 */
[----:B------:R-:W-:-:S02]  /*9d10*/  SHF.L.U32 R8, R8, 0x2, RZ ;  /* 0x0000000208087819 */ /* 0x000fc400000006ff */
[----:B------:R-:W-:Y:S01]  /*9d20*/  ISETP.GE.U32.AND P3, PT, R4, 0x280, PT ;  /* 0x000002800400780c */ /* 0x000fe20003f66070 */
[----:B------:R-:W-:Y:S01]  /*9d30*/  STS.128 [R7+0x800], R128 ;  /* 0x0008008007007388 */ /* 0x000fe20000000c00 */
[----:B----4-:R-:W-:Y:S02]  /*9d40*/  IADD3 R2, P6, PT, R8, UR18, RZ ;  /* 0x0000001208027c10 */ /* 0x010fe4000ffde0ff */
[----:B------:R-:W-:Y:S01]  /*9d50*/  ISETP.GE.U32.AND P4, PT, R4, 0x300, PT ;  /* 0x000003000400780c */ /* 0x000fe20003f86070 */
[----:B------:R-:W-:Y:S01]  /*9d60*/  STS.128 [R7+0x810], R132 ;  /* 0x0008108407007388 */ /* 0x000fe20000000c00 */
[----:B------:R-:W-:Y:S01]  /*9d70*/  IADD3.X R3, PT, PT, R89, UR19, RZ, P6, !PT ;  /* 0x0000001359037c10 */ /* 0x000fe2000b7fe4ff */
[----:B------:R-:W-:Y:S01]  /*9d80*/  BAR.SYNC.DEFER_BLOCKING 0x0 ;  /* 0x0000000000007b1d */ /* 0x000fe20000010000 */
[----:B------:R-:W-:-:S04]  /*9d90*/  IADD3 R4, P6, PT, R8, UR16, RZ ;  /* 0x0000001008047c10 */ /* 0x000fc8000ffde0ff */
[----:B------:R-:W-:Y:S02]  /*9da0*/  IADD3.X R5, PT, PT, R89, UR17, RZ, P6, !PT ;  /* 0x0000001159057c10 */ /* 0x000fe4000b7fe4ff */
[----:B0-----:R-:W-:-:S04]  /*9db0*/  IADD3 R6, P6, PT, R8, UR22, RZ ;  /* 0x0000001608067c10 */ /* 0x001fc8000ffde0ff */
        /* <DEDUP_REMOVED lines=236> */
.L_x_1140:
[----:B------:R-:W-:Y:S05]  /*ac80*/  BSYNC.RECONVERGENT B0 ;  /* 0x0000000000007941 */ /* 0x000fea0003800200 */
.L_x_1139:
        /* <DEDUP_REMOVED lines=23> */
.L_x_1142:
[----:B------:R-:W-:Y:S05]  /*ae00*/  BSYNC.RECONVERGENT B0 ;  /* 0x0000000000007941 */ /* 0x000fea0003800200 */
.L_x_1141:
        /* <DEDUP_REMOVED lines=23> */
.L_x_1144:
[----:B------:R-:W-:Y:S05]  /*af80*/  BSYNC.RECONVERGENT B0 ;  /* 0x0000000000007941 */ /* 0x000fea0003800200 */
.L_x_1143:
        /* <DEDUP_REMOVED lines=23> */
.L_x_1146:
[----:B------:R-:W-:Y:S05]  /*b100*/  BSYNC.RECONVERGENT B0 ;  /* 0x0000000000007941 */ /* 0x000fea0003800200 */
.L_x_1145:
        /* <DEDUP_REMOVED lines=23> */
.L_x_1148:
[----:B------:R-:W-:Y:S05]  /*b280*/  BSYNC.RECONVERGENT B0 ;  /* 0x0000000000007941 */ /* 0x000fea0003800200 */
.L_x_1147:
        /* <DEDUP_REMOVED lines=8> */
.L_x_1107:
[----:B------:R-:W-:Y:S01]  /*b310*/  HFMA2 R194, -RZ, RZ, 0, 5.9604644775390625e-08 ;  /* 0x00000001ffc27431 */ /* 0x000fe200000001ff */
[----:B------:R-:W-:Y:S01]  /*b320*/  BSSY B0, `(.L_x_1149) ;  /* 0x0000006000007945 */ /* 0x000fe20003800000 */
[----:B------:R-:W-:Y:S01]  /*b330*/  MOV R195, 0x1f ;  /* 0x0000001f00c37802 */ /* 0x000fe20000000f00 */
[----:B------:R-:W-:-:S07]  /*b340*/  IMAD.MOV.U32 R192, RZ, RZ, -0x1 ;  /* 0xffffffffffc07424 */ /* 0x000fce00078e00ff */
[----:B-----5:R-:W-:Y:S05]  /*b350*/  WARPSYNC.COLLECTIVE R192, `(.L_x_1150) ;  /* 0x00000000c0087348 */ /* 0x020fea0003c00000 */
[----:B------:R0:W1:Y:S02]  /*b360*/  SHFL.BFLY P0, R193, R239, R194, R195 ;  /* 0x0c0000c2efc17389 */ /* 0x00006400000000c3 */
[----:B01---5:R-:W-:Y:S05]  /*b370*/  ENDCOLLECTIVE ;  /* 0x000000000000791b */ /* 0x023fea0003800000 */
.L_x_1150:
[----:B------:R-:W-:Y:S05]  /*b380*/  BSYNC B0 ;  /* 0x0000000000007941 */ /* 0x000fea0003800000 */
.L_x_1149:
        /* <DEDUP_REMOVED lines=9> */
.L_x_1151:
[----:B------:R-:W-:Y:S01]  /*b420*/  HFMA2 R194, -RZ, RZ, 0, 1.1920928955078125e-07 ;  /* 0x00000002ffc27431 */ /* 0x000fe200000001ff */
[----:B------:R-:W-:Y:S01]  /*b430*/  MOV R239, R184 ;  /* 0x000000b800ef7202 */ /* 0x000fe20000000f00 */
[----:B------:R-:W-:-:S07]  /*b440*/  IMAD.MOV.U32 R185, RZ, RZ, R193 ;  /* 0x000000ffffb97224 */ /* 0x000fce00078e00c1 */
[----:B------:R-:W-:Y:S05]  /*b450*/  WARPSYNC.COLLECTIVE R192, `(.L_x_1152) ;  /* 0x00000000c0087348 */ /* 0x000fea0003c00000 */
[----:B------:R0:W1:Y:S02]  /*b460*/  SHFL.BFLY P0, R193, R239, R194, R195 ;  /* 0x0c0000c2efc17389 */ /* 0x00006400000000c3 */
[----:B01----:R-:W-:Y:S05]  /*b470*/  ENDCOLLECTIVE ;  /* 0x000000000000791b */ /* 0x003fea0003800000 */
.L_x_1152:
[----:B------:R-:W-:-:S05]  /*b480*/  FADD.FTZ R185, R185, R240 ;  /* 0x000000f0b9b97221 */ /* 0x000fca0000010000 */
[----:B------:R-:W-:Y:S01]  /*b490*/  MOV R239, R185 ;  /* 0x000000b900ef7202 */ /* 0x000fe20000000f00 */
[----:B------:R-:W-:-:S07]  /*b4a0*/  IMAD.MOV.U32 R187, RZ, RZ, R193 ;  /* 0x000000ffffbb7224 */ /* 0x000fce00078e00c1 */
[----:B------:R-:W-:Y:S05]  /*b4b0*/  WARPSYNC.COLLECTIVE R192, `(.L_x_1153) ;  /* 0x00000000c0087348 */ /* 0x000fea0003c00000 */
[----:B------:R0:W1:Y:S02]  /*b4c0*/  SHFL.BFLY P0, R193, R239, R194, R195 ;  /* 0x0c0000c2efc17389 */ /* 0x00006400000000c3 */
[----:B01----:R-:W-:Y:S05]  /*b4d0*/  ENDCOLLECTIVE ;  /* 0x000000000000791b */ /* 0x003fea0003800000 */
.L_x_1153:
[----:B------:R-:W-:Y:S01]  /*b4e0*/  FADD.FTZ R187, R184, R187 ;  /* 0x000000bbb8bb7221 */ /* 0x000fe20000010000 */
[----:B------:R-:W-:-:S03]  /*b4f0*/  HFMA2 R194, -RZ, RZ, 0, 2.384185791015625e-07 ;  /* 0x00000004ffc27431 */ /* 0x000fc600000001ff */
[----:B------:R-:W-:Y:S01]  /*b500*/  IMAD.MOV.U32 R239, RZ, RZ, R187 ;  /* 0x000000ffffef7224 */ /* 0x000fe200078e00bb */
[----:B------:R-:W-:-:S07]  /*b510*/  MOV R186, R193 ;  /* 0x000000c100ba7202 */ /* 0x000fce0000000f00 */
[----:B------:R-:W-:Y:S05]  /*b520*/  WARPSYNC.COLLECTIVE R192, `(.L_x_1154) ;  /* 0x00000000c0087348 */ /* 0x000fea0003c00000 */
[----:B------:R0:W1:Y:S02]  /*b530*/  SHFL.BFLY P0, R193, R239, R194, R195 ;  /* 0x0c0000c2efc17389 */ /* 0x00006400000000c3 */
[----:B01----:R-:W-:Y:S05]  /*b540*/  ENDCOLLECTIVE ;  /* 0x000000000000791b */ /* 0x003fea0003800000 */
.L_x_1154:
[----:B------:R-:W-:-:S04]  /*b550*/  FADD.FTZ R186, R185, R186 ;  /* 0x000000bab9ba7221 */ /* 0x000fc80000010000 */
[----:B------:R-:W-:Y:S01]  /*b560*/  IMAD.MOV.U32 R239, RZ, RZ, R186 ;  /* 0x000000ffffef7224 */ /* 0x000fe200078e00ba */
[----:B------:R-:W-:-:S07]  /*b570*/  MOV R188, R193 ;  /* 0x000000c100bc7202 */ /* 0x000fce0000000f00 */
[----:B------:R-:W-:Y:S05]  /*b580*/  WARPSYNC.COLLECTIVE R192, `(.L_x_1155) ;  /* 0x00000000c0087348 */ /* 0x000fea0003c00000 */
[----:B------:R0:W1:Y:S02]  /*b590*/  SHFL.BFLY P0, R193, R239, R194, R195 ;  /* 0x0c0000c2efc17389 */ /* 0x00006400000000c3 */
[----:B01----:R-:W-:Y:S05]  /*b5a0*/  ENDCOLLECTIVE ;  /* 0x000000000000791b */ /* 0x003fea0003800000 */
.L_x_1155:
[----:B------:R-:W-:-:S05]  /*b5b0*/  FADD.FTZ R188, R187, R188 ;  /* 0x000000bcbbbc7221 */ /* 0x000fca0000010000 */
[----:B------:R-:W-:Y:S01]  /*b5c0*/  MOV R239, R188 ;  /* 0x000000bc00ef7202 */ /* 0x000fe20000000f00 */
[----:B------:R-:W-:Y:S01]  /*b5d0*/  IMAD.MOV.U32 R194, RZ, RZ, 0x8 ;  /* 0x00000008ffc27424 */ /* 0x000fe200078e00ff */
[----:B------:R-:W-:-:S07]  /*b5e0*/  MOV R189, R193 ;  /* 0x000000c100bd7202 */ /* 0x000fce0000000f00 */
[----:B------:R-:W-:Y:S05]  /*b5f0*/  WARPSYNC.COLLECTIVE R192, `(.L_x_1156) ;  /* 0x00000000c0087348 */ /* 0x000fea0003c00000 */
[----:B------:R0:W1:Y:S02]  /*b600*/  SHFL.BFLY P0, R193, R239, R194, R195 ;  /* 0x0c0000c2efc17389 */ /* 0x00006400000000c3 */
[----:B01----:R-:W-:Y:S05]  /*b610*/  ENDCOLLECTIVE ;  /* 0x000000000000791b */ /* 0x003fea0003800000 */
.L_x_1156:
[----:B------:R-:W-:-:S05]  /*b620*/  FADD.FTZ R189, R186, R189 ;  /* 0x000000bdbabd7221 */ /* 0x000fca0000010000 */
[----:B------:R-:W-:Y:S02]  /*b630*/  MOV R239, R189 ;  /* 0x000000bd00ef7202 */ /* 0x000fe40000000f00 */
[----:B------:R-:W-:-:S07]  /*b640*/  MOV R191, R193 ;  /* 0x000000c100bf7202 */ /* 0x000fce0000000f00 */
[----:B------:R-:W-:Y:S05]  /*b650*/  WARPSYNC.COLLECTIVE R192, `(.L_x_1157) ;  /* 0x00000000c0087348 */ /* 0x000fea0003c00000 */
[----:B------:R0:W1:Y:S02]  /*b660*/  SHFL.BFLY P0, R193, R239, R194, R195 ;  /* 0x0c0000c2efc17389 */ /* 0x00006400000000c3 */
[----:B01----:R-:W-:Y:S05]  /*b670*/  ENDCOLLECTIVE ;  /* 0x000000000000791b */ /* 0x003fea0003800000 */
.L_x_1157:
[----:B------:R-:W-:Y:S01]  /*b680*/  FADD.FTZ R191, R188, R191 ;  /* 0x000000bfbcbf7221 */ /* 0x000fe20000010000 */
[----:B------:R-:W-:-:S04]  /*b690*/  HFMA2 R194, -RZ, RZ, 0, 9.5367431640625e-07 ;  /* 0x00000010ffc27431 */ /* 0x000fc800000001ff */
[----:B------:R-:W-:Y:S01]  /*b6a0*/  MOV R239, R191 ;  /* 0x000000bf00ef7202 */ /* 0x000fe20000000f00 */
[----:B------:R-:W-:-:S07]  /*b6b0*/  IMAD.MOV.U32 R190, RZ, RZ, R193 ;  /* 0x000000ffffbe7224 */ /* 0x000fce00078e00c1 */
[----:B------:R-:W-:Y:S05]  /*b6c0*/  WARPSYNC.COLLECTIVE R192, `(.L_x_1158) ;  /* 0x00000000c0087348 */ /* 0x000fea0003c00000 */
[----:B------:R0:W1:Y:S02]  /*b6d0*/  SHFL.BFLY P0, R193, R239, R194, R195 ;  /* 0x0c0000c2efc17389 */ /* 0x00006400000000c3 */
[----:B01----:R-:W-:Y:S05]  /*b6e0*/  ENDCOLLECTIVE ;  /* 0x000000000000791b */ /* 0x003fea0003800000 */
.L_x_1158:
[----:B------:R-:W-:-:S05]  /*b6f0*/  FADD.FTZ R190, R189, R190 ;  /* 0x000000bebdbe7221 */ /* 0x000fca0000010000 */
[----:B------:R-:W-:Y:S01]  /*b700*/  MOV R239, R190 ;  /* 0x000000be00ef7202 */ /* 0x000fe20000000f00 */
[----:B------:R-:W-:-:S07]  /*b710*/  IMAD.MOV.U32 R184, RZ, RZ, R193 ;  /* 0x000000ffffb87224 */ /* 0x000fce00078e00c1 */
[----:B------:R-:W-:Y:S05]  /*b720*/  WARPSYNC.COLLECTIVE R192, `(.L_x_1159) ;  /* 0x00000000c0087348 */ /* 0x000fea0003c00000 */
[----:B------:R0:W1:Y:S02]  /*b730*/  SHFL.BFLY P0, R193, R239, R194, R195 ;  /* 0x0c0000c2efc17389 */ /* 0x00006400000000c3 */
[----:B01----:R-:W-:Y:S05]  /*b740*/  ENDCOLLECTIVE ;  /* 0x000000000000791b */ /* 0x003fea0003800000 */
.L_x_1159:
[----:B------:R-:W-:Y:S01]  /*b750*/  MOV R185, R193 ;  /* 0x000000c100b97202 */ /* 0x000fe20000000f00 */
[----:B------:R-:W-:Y:S06]  /*b760*/  BRA `(.L_x_1160) ;  /* 0xffffff6c00cc7947 */ /* 0x000fec000383ffff */
.L_x_1161:
        /* <DEDUP_REMOVED lines=9> */
.L_x_4950:


//--------------------- .text._ZN10layer_norm31ln_parallel_residual_bwd_kernelINS_13Kernel_traitsIf13__nv_bfloat16S2_S2_fjLj768ELj1ELj4ELj1ELj16ENS_18Kernel_traits_baseILj768EfS2_S2_S2_fjLj128EEEEELb1ELb0ELb1EEEvNS_9BwdParamsE --------------------------
	.section	.text._ZN10layer_norm31ln_parallel_residual_bwd_kernelINS_13Kernel_traitsIf13__nv_bfloat16S2_S2_fjLj768ELj1ELj4ELj1ELj16ENS_18Kernel_traits_baseILj768EfS2_S2_S2_fjLj128EEEEELb1ELb0ELb1EEEvNS_9BwdParamsE,"ax",@progbits
	.align	128
        .global         _ZN10layer_norm31ln_parallel_residual_bwd_kernelINS_13Kernel_traitsIf13__nv_bfloat16S2_S2_fjLj768ELj1ELj4ELj1ELj16ENS_18Kernel_traits_baseILj768EfS2_S2_S2_fjLj128EEEEELb1ELb0ELb1EEEvNS_9BwdParamsE
        .type           _ZN10layer_norm31ln_parallel_residual_bwd_kernelINS_13Kernel_traitsIf13__nv_bfloat16S2_S2_fjLj768ELj1ELj4ELj1ELj16ENS_18Kernel_traits_baseILj768EfS2_S2_S2_fjLj128EEEEELb1ELb0ELb1EEEvNS_9BwdParamsE,@function
        .size           _ZN10layer_norm31ln_parallel_residual_bwd_kernelINS_13Kernel_traitsIf13__nv_bfloat16S2_S2_fjLj768ELj1ELj4ELj1ELj16ENS_18Kernel_traits_baseILj768EfS2_S2_S2_fjLj128EEEEELb1ELb0ELb1EEEvNS_9BwdParamsE,(.L_x_4951 - _ZN10layer_norm31ln_parallel_residual_bwd_kernelINS_13Kernel_traitsIf13__nv_bfloat16S2_S2_fjLj768ELj1ELj4ELj1ELj16ENS_18Kernel_traits_baseILj768EfS2_S2_S2_fjLj128EEEEELb1ELb0ELb1EEEvNS_9BwdParamsE)
        .other          _ZN10layer_norm31ln_parallel_residual_bwd_kernelINS_13Kernel_traitsIf13__nv_bfloat16S2_S2_fjLj768ELj1ELj4ELj1ELj16ENS_18Kernel_traits_baseILj768EfS2_S2_S2_fjLj128EEEEELb1ELb0ELb1EEEvNS_9BwdParamsE,@"STO_CUDA_ENTRY STV_DEFAULT"
_ZN10layer_norm31ln_parallel_residual_bwd_kernelINS_13Kernel_traitsIf13__nv_bfloat16S2_S2_fjLj768ELj1ELj4ELj1ELj16ENS_18Kernel_traits_baseILj768EfS2_S2_S2_fjLj128EEEEELb1ELb0ELb1EEEvNS_9BwdParamsE:
.text._ZN10layer_norm31ln_parallel_residual_bwd_kernelINS_13Kernel_traitsIf13__nv_bfloat16S2_S2_fjLj768ELj1ELj4ELj1ELj16ENS_18Kernel_traits_baseILj768EfS2_S2_S2_fjLj128EEEEELb1ELb0ELb1EEEvNS_9BwdParamsE:
        /* <DEDUP_REMOVED lines=132> */
.L_x_1190:
        /* <DEDUP_REMOVED lines=19> */
[----:B------:R-:W-:-:S04]  /*0970*/  VIADD R209, R211, 0x20 ;  /* 0x00000020d3d17836 */ /* 0x000fc80000000000 */
        /* <DEDUP_REMOVED lines=9> */
[----:B------:R-:W-:-:S06]  /*0a10*/  IMAD.WIDE.U32 R124, R205, 0x10, R124 ;  /* 0x00000010cd7c7825 */ /* 0x000fcc00078e007c */
[----:B------:R-:W3:Y:S01]  /*0a20*/  LDG.E.128 R124, desc[UR10][R124.64] ;  /* 0x0000000a7c7c7981 */ /* 0x000ee2000c1e1d00 */
[----:B------:R-:W-:-:S06]  /*0a30*/  IMAD.WIDE.U32 R128, R205, 0x10, R128 ;  /* 0x00000010cd807825 */ /* 0x000fcc00078e0080 */
[----:B------:R-:W3:Y:S01]  /*0a40*/  LDG.E.128 R128, desc[UR10][R128.64] ;  /* 0x0000000a80807981 */ /* 0x000ee2000c1e1d00 */
[----:B------:R-:W-:Y:S02]  /*0a50*/  ISETP.NE.AND P3, PT, RZ, UR7, PT ;  /* 0x00000007ff007c0c */ /* 0x000fe4000bf65270 */
[----:B------:R-:W-:-:S04]  /*0a60*/  ISETP.NE.U32.AND P0, PT, RZ, UR14, PT ;  /* 0x0000000eff007c0c */ /* 0x000fc8000bf05070 */
[----:B------:R-:W-:Y:S01]  /*0a70*/  ISETP.NE.AND.EX P0, PT, RZ, UR15, PT, P0 ;  /* 0x0000000fff007c0c */ /* 0x000fe2000bf05300 */
[----:B----4-:R-:W-:Y:S01]  /*0a80*/  IMAD.U32 R218, R133, 0x10000, RZ ;  /* 0x0001000085da7824 */ /* 0x010fe200078e00ff */
[----:B------:R-:W-:Y:S02]  /*0a90*/  SHF.L.U32 R220, R134, 0x10, RZ ;  /* 0x0000001086dc7819 */ /* 0x000fe400000006ff */
[----:B------:R-:W-:Y:S02]  /*0aa0*/  FSEL R229, R229, RZ, !P3 ;  /* 0x000000ffe5e57208 */ /* 0x000fe40005800000 */
[----:B------:R-:W-:Y:S02]  /*0ab0*/  SHF.L.U32 R0, R132, 0x10, RZ ;  /* 0x0000001084007819 */ /* 0x000fe400000006ff */
[C---:B--2---:R-:W-:Y:S01]  /*0ac0*/  PRMT R214, R136.reuse, 0x7632, R214 ;  /* 0x0000763288d67816 */ /* 0x044fe200000000d6 */
[----:B------:R-:W-:Y:S01]  /*0ad0*/  IMAD.U32 R223, R136, 0x10000, RZ ;  /* 0x0001000088df7824 */ /* 0x000fe200078e00ff */
[----:B------:R-:W-:-:S02]  /*0ae0*/  PRMT R212, R137, 0x7632, R212 ;  /* 0x0000763289d47816 */ /* 0x000fc400000000d4 */
[----:B------:R-:W-:Y:S02]  /*0af0*/  SHF.L.U32 R221, R137, 0x10, RZ ;  /* 0x0000001089dd7819 */ /* 0x000fe400000006ff */
[C---:B---3--:R-:W-:Y:S02]  /*0b00*/  PRMT R136, R143.reuse, 0x7632, R136 ;  /* 0x000076328f887816 */ /* 0x048fe40000000088 */
[----:B------:R-:W-:Y:S01]  /*0b10*/  SHF.L.U32 R137, R143, 0x10, RZ ;  /* 0x000000108f897819 */ /* 0x000fe200000006ff */
[----:B------:R-:W-:Y:S01]  /*0b20*/  FADD.FTZ R143, -R229, R218 ;  /* 0x000000dae58f7221 */ /* 0x000fe20000010100 */
[----:B------:R-:W-:Y:S02]  /*0b30*/  PRMT R215, R132, 0x7632, R215 ;  /* 0x0000763284d77816 */ /* 0x000fe400000000d7 */
[----:B------:R-:W-:Y:S01]  /*0b40*/  PRMT R132, R134, 0x7632, R132 ;  /* 0x0000763286847816 */ /* 0x000fe20000000084 */
[----:B------:R-:W-:Y:S01]  /*0b50*/  FMUL.FTZ R224, R210, R143 ;  /* 0x0000008fd2e07220 */ /* 0x000fe20000410000 */
[----:B------:R-:W-:Y:S01]  /*0b60*/  SHF.L.U32 R228, R135, 0x10, RZ ;  /* 0x0000001087e47819 */ /* 0x000fe200000006ff */
[----:B------:R-:W-:Y:S01]  /*0b70*/  FADD.FTZ R143, -R229, R220 ;  /* 0x000000dce58f7221 */ /* 0x000fe20000010100 */
[----:B------:R-:W-:Y:S01]  /*0b80*/  PRMT R134, R135, 0x7632, R134 ;  /* 0x0000763287867816 */ /* 0x000fe20000000086 */
[C---:B------:R-:W-:Y:S01]  /*0b90*/  IMAD.U32 R217, R139.reuse, 0x10000, RZ ;  /* 0x000100008bd97824 */ /* 0x040fe200078e00ff */
[----:B------:R-:W-:Y:S01]  /*0ba0*/  PRMT R135, R139, 0x7632, R135 ;  /* 0x000076328b877816 */ /* 0x000fe20000000087 */
[C---:B------:R-:W-:Y:S01]  /*0bb0*/  FADD.FTZ R139, -R229.reuse, R0 ;  /* 0x00000000e58b7221 */ /* 0x040fe20000010100 */
[----:B------:R-:W-:Y:S01]  /*0bc0*/  PRMT R216, R140, 0x7632, R216 ;  /* 0x000076328cd87816 */ /* 0x000fe200000000d8 */
[----:B------:R-:W-:Y:S01]  /*0bd0*/  FMUL.FTZ R222, R210, R143 ;  /* 0x0000008fd2de7220 */ /* 0x000fe20000410000 */
[----:B------:R-:W-:Y:S01]  /*0be0*/  SHF.L.U32 R227, R140, 0x10, RZ ;  /* 0x000000108ce37819 */ /* 0x000fe200000006ff */
[----:B------:R-:W-:Y:S01]  /*0bf0*/  FADD.FTZ R143, -R229, R228 ;  /* 0x000000e4e58f7221 */ /* 0x000fe20000010100 */
[----:B------:R-:W-:Y:S01]  /*0c00*/  SHF.L.U32 R140, R215, 0x10, RZ ;  /* 0x00000010d78c7819 */ /* 0x000fe200000006ff */
[C---:B------:R-:W-:Y:S01]  /*0c10*/  FMUL.FTZ R0, R210.reuse, R139 ;  /* 0x0000008bd2007220 */ /* 0x040fe20000410000 */
[----:B------:R-:W-:Y:S01]  /*0c20*/  PRMT R226, R141, 0x7632, R226 ;  /* 0x000076328de27816 */ /* 0x000fe200000000e2 */
[----:B------:R-:W-:Y:S01]  /*0c30*/  FMUL.FTZ R220, R210, R143 ;  /* 0x0000008fd2dc7220 */ /* 0x000fe20000410000 */
[-C--:B-----5:R-:W-:Y:S01]  /*0c40*/  FMUL.FTZ R139, R64, R227.reuse ;  /* 0x000000e3408b7220 */ /* 0x0a0fe20000410000 */
[----:B------:R-:W-:Y:S01]  /*0c50*/  FADD.FTZ R143, -R229, R140 ;  /* 0x0000008ce58f7221 */ /* 0x000fe20000010100 */
[----:B------:R-:W-:Y:S01]  /*0c60*/  FADD.FTZ R202, R227, R202 ;  /* 0x000000cae3ca7221 */ /* 0x000fe20000010000 */
[----:B------:R-:W-:Y:S01]  /*0c70*/  FFMA.FTZ R203, R0, R227, R203 ;  /* 0x000000e300cb7223 */ /* 0x000fe200000100cb */
[----:B------:R-:W-:-:S02]  /*0c80*/  IMAD.U32 R140, R226, 0x10000, RZ ;  /* 0x00010000e28c7824 */ /* 0x000fc400078e00ff */
[----:B------:R-:W0:Y:S01]  /*0c90*/  @P0 LDC.64 R226, c[0x0][0x3b8] ;  /* 0x0000ee00ffe20b82 */ /* 0x000e220000000a00 */
[----:B------:R-:W-:Y:S01]  /*0ca0*/  SHF.L.U32 R141, R141, 0x10, RZ ;  /* 0x000000108d8d7819 */ /* 0x000fe200000006ff */
[----:B------:R-:W-:Y:S01]  /*0cb0*/  FADD.FTZ R204, R223, R204 ;  /* 0x000000ccdfcc7221 */ /* 0x000fe20000010000 */
[-C--:B------:R-:W-:Y:S01]  /*0cc0*/  FFMA.FTZ R207, R0, R223.reuse, R207 ;  /* 0x000000df00cf7223 */ /* 0x080fe200000100cf */
[----:B------:R-:W-:Y:S01]  /*0cd0*/  FFMA.FTZ R223, R40, R223, R139 ;  /* 0x000000df28df7223 */ /* 0x000fe2000001008b */
[----:B------:R-:W-:Y:S02]  /*0ce0*/  IMAD.U32 R225, R142, 0x10000, RZ ;  /* 0x000100008ee17824 */ /* 0x000fe400078e00ff */
[----:B------:R-:W-:Y:S01]  /*0cf0*/  FMUL.FTZ R139, R66, R141 ;  /* 0x0000008d428b7220 */ /* 0x000fe20000410000 */
[----:B------:R-:W-:Y:S01]  /*0d00*/  SHF.L.U32 R219, R138, 0x10, RZ ;  /* 0x000000108adb7819 */ /* 0x000fe200000006ff */
[----:B------:R-:W-:Y:S01]  /*0d10*/  FADD.FTZ R196, R221, R196 ;  /* 0x000000c4ddc47221 */ /* 0x000fe20000010000 */
[-C--:B------:R-:W-:Y:S01]  /*0d20*/  FFMA.FTZ R197, R224, R221.reuse, R197 ;  /* 0x000000dde0c57223 */ /* 0x080fe200000100c5 */
[----:B------:R-:W-:Y:S01]  /*0d30*/  FFMA.FTZ R221, R42, R221, R139 ;  /* 0x000000dd2add7223 */ /* 0x000fe2000001008b */
[----:B------:R-:W-:Y:S01]  /*0d40*/  FMUL.FTZ R139, R68, R225 ;  /* 0x000000e1448b7220 */ /* 0x000fe20000410000 */
[----:B------:R-:W-:Y:S01]  /*0d50*/  FADD.FTZ R188, R219, R188 ;  /* 0x000000bcdbbc7221 */ /* 0x000fe20000010000 */
[----:B------:R-:W-:-:S02]  /*0d60*/  FFMA.FTZ R189, R222, R219, R189 ;  /* 0x000000dbdebd7223 */ /* 0x000fc400000100bd */
[----:B------:R-:W-:Y:S01]  /*0d70*/  FFMA.FTZ R219, R44, R219, R139 ;  /* 0x000000db2cdb7223 */ /* 0x000fe2000001008b */
[----:B------:R-:W-:Y:S01]  /*0d80*/  FMUL.FTZ R139, R70, R137 ;  /* 0x00000089468b7220 */ /* 0x000fe20000410000 */
[----:B------:R-:W-:Y:S01]  /*0d90*/  PRMT R213, R133, 0x7632, R213 ;  /* 0x0000763285d57816 */ /* 0x000fe200000000d5 */
[----:B------:R-:W-:Y:S01]  /*0da0*/  FADD.FTZ R186, R225, R186 ;  /* 0x000000bae1ba7221 */ /* 0x000fe20000010000 */
[----:B------:R-:W-:Y:S01]  /*0db0*/  FFMA.FTZ R187, R222, R225, R187 ;  /* 0x000000e1debb7223 */ /* 0x000fe200000100bb */
[----:B------:R-:W-:Y:S01]  /*0dc0*/  FADD.FTZ R180, R217, R180 ;  /* 0x000000b4d9b47221 */ /* 0x000fe20000010000 */
[C---:B------:R-:W-:Y:S01]  /*0dd0*/  FFMA.FTZ R181, R220.reuse, R217, R181 ;  /* 0x000000d9dcb57223 */ /* 0x040fe200000100b5 */
[----:B------:R-:W-:Y:S01]  /*0de0*/  FADD.FTZ R178, R137, R178 ;  /* 0x000000b289b27221 */ /* 0x000fe20000010000 */
[----:B------:R-:W-:Y:S01]  /*0df0*/  FFMA.FTZ R179, R220, R137, R179 ;  /* 0x00000089dcb37223 */ /* 0x000fe200000100b3 */
[----:B------:R-:W-:Y:S02]  /*0e00*/  IMAD.U32 R225, R136, 0x10000, RZ ;  /* 0x0001000088e17824 */ /* 0x000fe400078e00ff */
[----:B------:R-:W-:Y:S01]  /*0e10*/  FFMA.FTZ R217, R46, R217, R139 ;  /* 0x000000d92ed97223 */ /* 0x000fe2000001008b */
[----:B------:R-:W1:Y:S01]  /*0e20*/  @P0 LDC.64 R136, c[0x0][0x3b8] ;  /* 0x0000ee00ff880b82 */ /* 0x000e620000000a00 */
[----:B------:R-:W-:Y:S01]  /*0e30*/  IMAD.U32 R139, R216, 0x10000, RZ ;  /* 0x00010000d88b7824 */ /* 0x000fe200078e00ff */
[----:B------:R-:W-:Y:S01]  /*0e40*/  SHF.L.U32 R216, R213, 0x10, RZ ;  /* 0x00000010d5d87819 */ /* 0x000fe200000006ff */
[----:B0-----:R-:W-:Y:S01]  /*0e50*/  @P0 IMAD.WIDE.U32 R236, R211, 0x8, R226 ;  /* 0x00000008d3ec0825 */ /* 0x001fe200078e00e2 */
[----:B------:R-:W-:-:S02]  /*0e60*/  SHF.L.U32 R132, R132, 0x10, RZ ;  /* 0x0000001084847819 */ /* 0x000fc400000006ff */
[----:B------:R-:W-:Y:S02]  /*0e70*/  PRMT R133, R138, 0x7632, R133 ;  /* 0x000076328a857816 */ /* 0x000fe40000000085 */
[----:B------:R-:W-:Y:S01]  /*0e80*/  PRMT R138, R142, 0x7632, R138 ;  /* 0x000076328e8a7816 */ /* 0x000fe2000000008a */
[----:B------:R-:W-:Y:S01]  /*0e90*/  FMUL.FTZ R142, R65, R139 ;  /* 0x0000008b418e7220 */ /* 0x000fe20000410000 */
[----:B------:R-:W-:Y:S01]  /*0ea0*/  SHF.L.U32 R214, R214, 0x10, RZ ;  /* 0x00000010d6d67819 */ /* 0x000fe200000006ff */
[----:B------:R-:W-:Y:S01]  /*0eb0*/  FMUL.FTZ R218, R210, R143 ;  /* 0x0000008fd2da7220 */ /* 0x000fe20000410000 */
[----:B------:R-:W-:Y:S01]  /*0ec0*/  FADD.FTZ R194, R141, R194 ;  /* 0x000000c28dc27221 */ /* 0x000fe20000010000 */
[----:B------:R-:W-:Y:S01]  /*0ed0*/  FFMA.FTZ R195, R224, R141, R195 ;  /* 0x0000008de0c37223 */ /* 0x000fe200000100c3 */
[----:B------:R0:W5:Y:S01]  /*0ee0*/  @P0 LDG.E.64 R234, desc[UR10][R236.64] ;  /* 0x0000000aecea0981 */ /* 0x000162000c1e1b00 */
[C---:B------:R-:W-:Y:S01]  /*0ef0*/  FADD.FTZ R143, -R229.reuse, R216 ;  /* 0x000000d8e58f7221 */ /* 0x040fe20000010100 */
[----:B------:R-:W-:Y:S01]  /*0f00*/  FADD.FTZ R141, -R229, R132 ;  /* 0x00000084e58d7221 */ /* 0x000fe20000010100 */
[----:B------:R-:W-:Y:S01]  /*0f10*/  SHF.L.U32 R134, R134, 0x10, RZ ;  /* 0x0000001086867819 */ /* 0x000fe200000006ff */
[-C--:B------:R-:W-:Y:S01]  /*0f20*/  FFMA.FTZ R215, R41, R214.reuse, R142 ;  /* 0x000000d629d77223 */ /* 0x080fe2000001008e */
[----:B------:R-:W-:Y:S01]  /*0f30*/  SHF.L.U32 R212, R212, 0x10, RZ ;  /* 0x00000010d4d47819 */ /* 0x000fe200000006ff */
[----:B------:R-:W-:Y:S01]  /*0f40*/  FADD.FTZ R200, R214, R200 ;  /* 0x000000c8d6c87221 */ /* 0x000fe20000010000 */
[----:B------:R-:W-:Y:S01]  /*0f50*/  FFMA.FTZ R201, R218, R214, R201 ;  /* 0x000000d6dac97223 */ /* 0x000fe200000100c9 */
[----:B0-----:R-:W0:Y:S01]  /*0f60*/  LDC.64 R236, c[0x0][0x3b0] ;  /* 0x0000ec00ffec7b82 */ /* 0x001e220000000a00 */
[----:B------:R-:W-:Y:S01]  /*0f70*/  FMUL.FTZ R142, R67, R140 ;  /* 0x0000008c438e7220 */ /* 0x000fe20000410000 */
[----:B------:R-:W-:Y:S01]  /*0f80*/  FMUL.FTZ R216, R210, R143 ;  /* 0x0000008fd2d87220 */ /* 0x000fe20000410000 */
[----:B------:R-:W-:-:S02]  /*0f90*/  IMAD.U32 R138, R138, 0x10000, RZ ;  /* 0x000100008a8a7824 */ /* 0x000fc400078e00ff */
[----:B------:R-:W-:Y:S01]  /*0fa0*/  FMUL.FTZ R214, R210, R141 ;  /* 0x0000008dd2d67220 */ /* 0x000fe20000410000 */
[----:B------:R-:W-:Y:S01]  /*0fb0*/  FADD.FTZ R141, -R229, R134 ;  /* 0x00000086e58d7221 */ /* 0x000fe20000010100 */
[-C--:B------:R-:W-:Y:S01]  /*0fc0*/  FFMA.FTZ R213, R43, R212.reuse, R142 ;  /* 0x000000d42bd57223 */ /* 0x080fe2000001008e */
[----:B------:R-:W-:Y:S01]  /*0fd0*/  FADD.FTZ R192, R212, R192 ;  /* 0x000000c0d4c07221 */ /* 0x000fe20000010000 */
[----:B------:R-:W-:Y:S01]  /*0fe0*/  FFMA.FTZ R193, R216, R212, R193 ;  /* 0x000000d4d8c17223 */ /* 0x000fe200000100c1 */
[-C--:B------:R-:W-:Y:S01]  /*0ff0*/  FMUL.FTZ R142, R69, R138.reuse ;  /* 0x0000008a458e7220 */ /* 0x080fe20000410000 */
[----:B------:R-:W-:Y:S01]  /*1000*/  FADD.FTZ R182, R138, R182 ;  /* 0x000000b68ab67221 */ /* 0x000fe20000010000 */
[----:B------:R-:W-:Y:S01]  /*1010*/  FFMA.FTZ R183, R214, R138, R183 ;  /* 0x0000008ad6b77223 */ /* 0x000fe200000100b7 */
[----:B------:R-:W-:Y:S01]  /*1020*/  FMUL.FTZ R212, R210, R141 ;  /* 0x0000008dd2d47220 */ /* 0x000fe20000410000 */
[----:B------:R-:W-:Y:S01]  /*1030*/  SHF.L.U32 R138, R109, 0x10, RZ ;  /* 0x000000106d8a7819 */ /* 0x000fe200000006ff */
[----:B------:R-:W-:Y:S01]  /*1040*/  FADD.FTZ R190, R140, R190 ;  /* 0x000000be8cbe7221 */ /* 0x000fe20000010000 */
[----:B------:R-:W-:Y:S01]  /*1050*/  FFMA.FTZ R191, R216, R140, R191 ;  /* 0x0000008cd8bf7223 */ /* 0x000fe200000100bf */
[----:B------:R-:W-:Y:S01]  /*1060*/  SHF.L.U32 R140, R108, 0x10, RZ ;  /* 0x000000106c8c7819 */ /* 0x000fe200000006ff */
[-C--:B------:R-:W-:Y:S01]  /*1070*/  FMUL.FTZ R228, R71, R225.reuse ;  /* 0x000000e147e47220 */ /* 0x080fe20000410000 */
[----:B------:R-:W-:Y:S01]  /*1080*/  FADD.FTZ R174, R225, R174 ;  /* 0x000000aee1ae7221 */ /* 0x000fe20000010000 */
[----:B------:R-:W-:Y:S01]  /*1090*/  FFMA.FTZ R175, R212, R225, R175 ;  /* 0x000000e1d4af7223 */ /* 0x000fe200000100af */
[----:B------:R-:W-:Y:S01]  /*10a0*/  FADD.FTZ R225, -R229, R138 ;  /* 0x0000008ae5e17221 */ /* 0x000fe20000010100 */
[----:B------:R-:W-:-:S02]  /*10b0*/  IMAD.U32 R241, R113, 0x10000, RZ ;  /* 0x0001000071f17824 */ /* 0x000fc400078e00ff */
[----:B------:R-:W-:Y:S01]  /*10c0*/  FADD.FTZ R198, R139, R198 ;  /* 0x000000c68bc67221 */ /* 0x000fe20000010000 */
[----:B------:R-:W-:Y:S01]  /*10d0*/  FFMA.FTZ R199, R218, R139, R199 ;  /* 0x0000008bdac77223 */ /* 0x000fe200000100c7 */
[----:B------:R-:W-:Y:S01]  /*10e0*/  FADD.FTZ R139, -R229, R140 ;  /* 0x0000008ce58b7221 */ /* 0x000fe20000010100 */
[----:B-1----:R-:W-:Y:S01]  /*10f0*/  @P0 IMAD.WIDE.U32 R136, R209, 0x8, R136 ;  /* 0x00000008d1880825 */ /* 0x002fe200078e0088 */
[----:B------:R-:W-:-:S03]  /*1100*/  SHF.L.U32 R239, R117, 0x10, RZ ;  /* 0x0000001075ef7819 */ /* 0x000fc600000006ff */
[----:B------:R-:W-:Y:S01]  /*1110*/  FMUL.FTZ R140, R210, R225 ;  /* 0x000000e1d28c7220 */ /* 0x000fe20000410000 */
[----:B------:R-:W-:Y:S01]  /*1120*/  FMUL.FTZ R225, R74, R241 ;  /* 0x000000f14ae17220 */ /* 0x000fe20000410000 */
[----:B------:R-:W-:Y:S01]  /*1130*/  FADD.FTZ R158, R241, R158 ;  /* 0x0000009ef19e7221 */ /* 0x000fe20000010000 */
[----:B------:R1:W5:Y:S01]  /*1140*/  @P0 LDG.E.64 R170, desc[UR10][R136.64] ;  /* 0x0000000a88aa0981 */ /* 0x000362000c1e1b00 */
[----:B------:R-:W-:Y:S01]  /*1150*/  FADD.FTZ R160, R239, R160 ;  /* 0x000000a0efa07221 */ /* 0x000fe20000010000 */
[C---:B------:R-:W-:Y:S01]  /*1160*/  FFMA.FTZ R161, R140.reuse, R239, R161 ;  /* 0x000000ef8ca17223 */ /* 0x040fe200000100a1 */
[----:B------:R-:W-:Y:S01]  /*1170*/  FFMA.FTZ R159, R140, R241, R159 ;  /* 0x000000f18c9f7223 */ /* 0x000fe2000001009f */
[----:B0-----:R-:W-:-:S04]  /*1180*/  IMAD.WIDE.U32 R240, R211, 0x8, R236 ;  /* 0x00000008d3f07825 */ /* 0x001fc800078e00ec */
[----:B-1----:R-:W-:Y:S01]  /*1190*/  FFMA.FTZ R137, R50, R239, R225 ;  /* 0x000000ef32897223 */ /* 0x002fe200000100e1 */
[--C-:B------:R-:W-:Y:S01]  /*11a0*/  IMAD.WIDE.U32 R238, R209, 0x8, R236.reuse ;  /* 0x00000008d1ee7825 */ /* 0x100fe200078e00ec */
[----:B------:R-:W5:Y:S03]  /*11b0*/  LDG.E.64 R240, desc[UR10][R240.64] ;  /* 0x0000000af0f07981 */ /* 0x000f66000c1e1b00 */
[----:B------:R-:W-:Y:S02]  /*11c0*/  IMAD.WIDE.U32 R236, R205, 0x8, R236 ;  /* 0x00000008cdec7825 */ /* 0x000fe400078e00ec */
[----:B------:R-:W5:Y:S04]  /*11d0*/  LDG.E.64 R238, desc[UR10][R238.64] ;  /* 0x0000000aeeee7981 */ /* 0x000f68000c1e1b00 */
[----:B------:R-:W5:Y:S01]  /*11e0*/  LDG.E.64 R236, desc[UR10][R236.64] ;  /* 0x0000000aecec7981 */ /* 0x000f62000c1e1b00 */
[----:B------:R-:W-:-:S02]  /*11f0*/  SHF.L.U32 R143, R133, 0x10, RZ ;  /* 0x00000010858f7819 */ /* 0x000fc400000006ff */
[----:B------:R-:W0:Y:S03]  /*1200*/  LDC.64 R132, c[0x0][0x438] ;  /* 0x00010e00ff847b82 */ /* 0x000e260000000a00 */
[----:B------:R-:W-:Y:S01]  /*1210*/  FADD.FTZ R184, R143, R184 ;  /* 0x000000b88fb87221 */ /* 0x000fe20000010000 */
[-C--:B------:R-:W-:Y:S01]  /*1220*/  FFMA.FTZ R185, R214, R143.reuse, R185 ;  /* 0x0000008fd6b97223 */ /* 0x080fe200000100b9 */
[----:B------:R-:W-:Y:S01]  /*1230*/  FFMA.FTZ R143, R45, R143, R142 ;  /* 0x0000008f2d8f7223 */ /* 0x000fe2000001008e */
[----:B------:R-:W-:Y:S02]  /*1240*/  SHF.L.U32 R142, R135, 0x10, RZ ;  /* 0x00000010878e7819 */ /* 0x000fe400000006ff */
[----:B------:R-:W1:Y:S01]  /*1250*/  @P0 LDC.64 R134, c[0x0][0x3b8] ;  /* 0x0000ee00ff860b82 */ /* 0x000e620000000a00 */
[----:B0-----:R-:W-:-:S04]  /*1260*/  ISETP.NE.U32.AND P1, PT, R132, RZ, PT ;  /* 0x000000ff8400720c */ /* 0x001fc80003f25070 */
[----:B------:R-:W-:Y:S01]  /*1270*/  ISETP.NE.AND.EX P1, PT, R133, RZ, PT, P1 ;  /* 0x000000ff8500720c */ /* 0x000fe20003f25310 */
[----:B-1----:R-:W-:-:S04]  /*1280*/  @P0 IMAD.WIDE.U32 R134, R205, 0x8, R134 ;  /* 0x00000008cd860825 */ /* 0x002fc800078e0086 */
[----:B------:R-:W-:Y:S01]  /*1290*/  FADD.FTZ R176, R142, R176 ;  /* 0x000000b08eb07221 */ /* 0x000fe20000010000 */
[-C--:B------:R-:W-:Y:S01]  /*12a0*/  FFMA.FTZ R177, R212, R142.reuse, R177 ;  /* 0x0000008ed4b17223 */ /* 0x080fe200000100b1 */
[----:B------:R-:W-:Y:S01]  /*12b0*/  IMAD.U32 R233, R112, 0x10000, RZ ;  /* 0x0001000070e97824 */ /* 0x000fe200078e00ff */
[----:B------:R0:W5:Y:S05]  /*12c0*/  @P0 LDG.E.64 R172, desc[UR10][R134.64] ;  /* 0x0000000a86ac0981 */ /* 0x00016a000c1e1b00 */
[----:B------:R-:W1:Y:S01]  /*12d0*/  @P1 LDC.64 R226, c[0x0][0x438] ;  /* 0x00010e00ffe21b82 */ /* 0x000e620000000a00 */
[----:B------:R-:W-:Y:S01]  /*12e0*/  FFMA.FTZ R141, R47, R142, R228 ;  /* 0x0000008e2f8d7223 */ /* 0x000fe200000100e4 */
[----:B------:R-:W-:Y:S01]  /*12f0*/  SHF.L.U32 R231, R116, 0x10, RZ ;  /* 0x0000001074e77819 */ /* 0x000fe200000006ff */
[----:B------:R-:W-:Y:S01]  /*1300*/  FMUL.FTZ R142, R210, R139 ;  /* 0x0000008bd28e7220 */ /* 0x000fe20000410000 */
[----:B0-----:R-:W-:Y:S01]  /*1310*/  SHF.L.U32 R134, R110, 0x10, RZ ;  /* 0x000000106e867819 */ /* 0x001fe200000006ff */
[----:B------:R-:W-:Y:S01]  /*1320*/  FMUL.FTZ R139, R72, R233 ;  /* 0x000000e9488b7220 */ /* 0x000fe20000410000 */
[----:B------:R-:W-:-:S03]  /*1330*/  IMAD.U32 R225, R114, 0x10000, RZ ;  /* 0x0001000072e17824 */ /* 0x000fc600078e00ff */
[----:B------:R-:W-:Y:S01]  /*1340*/  FADD.FTZ R135, -R229, R134 ;  /* 0x00000086e5877221 */ /* 0x000fe20000010100 */
[----:B------:R-:W-:Y:S01]  /*1350*/  FADD.FTZ R168, R231, R168 ;  /* 0x000000a8e7a87221 */ /* 0x000fe20000010000 */
[-C--:B------:R-:W-:Y:S01]  /*1360*/  FFMA.FTZ R169, R142, R231.reuse, R169 ;  /* 0x000000e78ea97223 */ /* 0x080fe200000100a9 */
[----:B------:R-:W-:Y:S01]  /*1370*/  FFMA.FTZ R139, R48, R231, R139 ;  /* 0x000000e7308b7223 */ /* 0x000fe2000001008b */
[----:B------:R-:W-:Y:S01]  /*1380*/  SHF.L.U32 R134, R118, 0x10, RZ ;  /* 0x0000001076867819 */ /* 0x000fe200000006ff */
[----:B------:R-:W0:Y:S01]  /*1390*/  @P1 LDC.64 R230, c[0x0][0x438] ;  /* 0x00010e00ffe61b82 */ /* 0x000e220000000a00 */
[----:B------:R-:W-:Y:S01]  /*13a0*/  FMUL.FTZ R138, R210, R135 ;  /* 0x00000087d28a7220 */ /* 0x000fe20000410000 */
[----:B------:R-:W-:Y:S02]  /*13b0*/  FMUL.FTZ R135, R76, R225 ;  /* 0x000000e14c877220 */ /* 0x000fe40000410000 */
[----:B------:R-:W-:Y:S01]  /*13c0*/  FADD.FTZ R37, R134, R37 ;  /* 0x0000002586257221 */ /* 0x000fe20000010000 */
[-C--:B------:R-:W-:Y:S01]  /*13d0*/  FFMA.FTZ R153, R138, R134.reuse, R153 ;  /* 0x000000868a997223 */ /* 0x080fe20000010099 */
[----:B------:R-:W-:Y:S01]  /*13e0*/  FFMA.FTZ R135, R52, R134, R135 ;  /* 0x0000008634877223 */ /* 0x000fe20000010087 */
[----:B------:R-:W-:Y:S01]  /*13f0*/  SHF.L.U32 R134, R111, 0x10, RZ ;  /* 0x000000106f867819 */ /* 0x000fe200000006ff */
[----:B-1----:R-:W-:Y:S01]  /*1400*/  @P1 IMAD.WIDE.U32 R226, R205, 0x10, R226 ;  /* 0x00000010cde21825 */ /* 0x002fe200078e00e2 */
[----:B------:R-:W-:-:S03]  /*1410*/  PRMT R108, R108, 0x7632, R108 ;  /* 0x000076326c6c7816 */ /* 0x000fc6000000006c */
[----:B------:R-:W-:Y:S01]  /*1420*/  FADD.FTZ R14, R225, R14 ;  /* 0x0000000ee10e7221 */ /* 0x000fe20000010000 */
[----:B------:R-:W-:Y:S01]  /*1430*/  FFMA.FTZ R2, R138, R225, R2 ;  /* 0x000000e18a027223 */ /* 0x000fe20000010002 */
[----:B------:R-:W-:Y:S01]  /*1440*/  PRMT R109, R109, 0x7632, R109 ;  /* 0x000076326d6d7816 */ /* 0x000fe2000000006d */
[----:B------:R1:W5:Y:S01]  /*1450*/  @P1 LDG.E.128 R104, desc[UR10][R226.64] ;  /* 0x0000000ae2681981 */ /* 0x000362000c1e1d00 */
[----:B------:R-:W-:Y:S01]  /*1460*/  FADD.FTZ R225, -R229, R134 ;  /* 0x00000086e5e17221 */ /* 0x000fe20000010100 */
[----:B------:R-:W-:Y:S01]  /*1470*/  IMAD.U32 R243, R115, 0x10000, RZ ;  /* 0x0001000073f37824 */ /* 0x000fe200078e00ff */
[----:B------:R-:W-:Y:S02]  /*1480*/  PRMT R112, R112, 0x7632, R112 ;  /* 0x0000763270707816 */ /* 0x000fe40000000070 */
[----:B------:R-:W-:Y:S01]  /*1490*/  PRMT R110, R113, 0x7632, R110 ;  /* 0x00007632716e7816 */ /* 0x000fe2000000006e */
[----:B------:R-:W-:Y:S01]  /*14a0*/  FADD.FTZ R166, R233, R166 ;  /* 0x000000a6e9a67221 */ /* 0x000fe20000010000 */
[----:B------:R-:W-:-:S02]  /*14b0*/  SHF.L.U32 R134, R119, 0x10, RZ ;  /* 0x0000001077867819 */ /* 0x000fc400000006ff */
[----:B-1----:R-:W-:Y:S01]  /*14c0*/  SHF.L.U32 R226, R108, 0x10, RZ ;  /* 0x000000106ce27819 */ /* 0x002fe200000006ff */
[----:B------:R-:W-:Y:S01]  /*14d0*/  FFMA.FTZ R167, R142, R233, R167 ;  /* 0x000000e98ea77223 */ /* 0x000fe200000100a7 */
[----:B------:R-:W-:Y:S01]  /*14e0*/  FMUL.FTZ R136, R210, R225 ;  /* 0x000000e1d2887220 */ /* 0x000fe20000410000 */
[----:B------:R-:W-:Y:S01]  /*14f0*/  IMAD.U32 R228, R109, 0x10000, RZ ;  /* 0x000100006de47824 */ /* 0x000fe200078e00ff */
[----:B------:R-:W1:Y:S01]  /*1500*/  @P1 LDC.64 R232, c[0x0][0x438] ;  /* 0x00010e00ffe81b82 */ /* 0x000e620000000a00 */
[----:B------:R-:W-:Y:S01]  /*1510*/  FMUL.FTZ R225, R78, R243 ;  /* 0x000000f34ee17220 */ /* 0x000fe20000410000 */
[----:B------:R-:W-:Y:S01]  /*1520*/  PRMT R116, R116, 0x7632, R116 ;  /* 0x0000763274747816 */ /* 0x000fe20000000074 */
[----:B------:R-:W-:Y:S01]  /*1530*/  FADD.FTZ R113, -R229, R226 ;  /* 0x000000e2e5717221 */ /* 0x000fe20000010100 */
[----:B------:R-:W-:Y:S02]  /*1540*/  PRMT R117, R117, 0x7632, R117 ;  /* 0x0000763275757816 */ /* 0x000fe40000000075 */
[----:B------:R-:W-:-:S02]  /*1550*/  SHF.L.U32 R108, R112, 0x10, RZ ;  /* 0x00000010706c7819 */ /* 0x000fc400000006ff */
[C---:B------:R-:W-:Y:S02]  /*1560*/  SHF.L.U32 R109, R110.reuse, 0x10, RZ ;  /* 0x000000106e6d7819 */ /* 0x040fe400000006ff */
[----:B------:R-:W-:Y:S01]  /*1570*/  PRMT R110, R110, 0x7632, R110 ;  /* 0x000076326e6e7816 */ /* 0x000fe2000000006e */
[----:B------:R-:W-:Y:S01]  /*1580*/  FADD.FTZ R35, R134, R35 ;  /* 0x0000002386237221 */ /* 0x000fe20000010000 */
[-C--:B------:R-:W-:Y:S01]  /*1590*/  FFMA.FTZ R151, R136, R134.reuse, R151 ;  /* 0x0000008688977223 */ /* 0x080fe20000010097 */
[----:B------:R-:W-:Y:S01]  /*15a0*/  FFMA.FTZ R134, R54, R134, R225 ;  /* 0x0000008636867223 */ /* 0x000fe200000100e1 */
[----:B------:R-:W-:Y:S01]  /*15b0*/  SHF.L.U32 R116, R116, 0x10, RZ ;  /* 0x0000001074747819 */ /* 0x000fe200000006ff */
[----:B------:R-:W-:Y:S01]  /*15c0*/  IMAD.U32 R225, R117, 0x10000, RZ ;  /* 0x0001000075e17824 */ /* 0x000fe200078e00ff */
[----:B------:R-:W-:Y:S01]  /*15d0*/  PRMT R111, R111, 0x7632, R111 ;  /* 0x000076326f6f7816 */ /* 0x000fe2000000006f */
[----:B------:R-:W-:Y:S01]  /*15e0*/  FMUL.FTZ R226, R210, R113 ;  /* 0x00000071d2e27220 */ /* 0x000fe20000410000 */
[----:B------:R-:W-:Y:S01]  /*15f0*/  FMUL.FTZ R112, R73, R108 ;  /* 0x0000006c49707220 */ /* 0x000fe20000410000 */
[----:B------:R-:W-:Y:S01]  /*1600*/  SHF.L.U32 R110, R110, 0x10, RZ ;  /* 0x000000106e6e7819 */ /* 0x000fe200000006ff */
[----:B------:R-:W-:Y:S01]  /*1610*/  FADD.FTZ R117, -R229, R228 ;  /* 0x000000e4e5757221 */ /* 0x000fe20000010100 */
[----:B------:R-:W-:Y:S01]  /*1620*/  PRMT R114, R114, 0x7632, R114 ;  /* 0x0000763272727816 */ /* 0x000fe20000000072 */
[----:B0-----:R-:W-:Y:S01]  /*1630*/  @P1 IMAD.WIDE.U32 R230, R209, 0x10, R230 ;  /* 0x00000010d1e61825 */ /* 0x001fe200078e00e6 */
[----:B------:R-:W-:-:S03]  /*1640*/  PRMT R115, R119, 0x7632, R115 ;  /* 0x0000763277737816 */ /* 0x000fc60000000073 */
[----:B------:R-:W-:Y:S01]  /*1650*/  FADD.FTZ R164, R116, R164 ;  /* 0x000000a474a47221 */ /* 0x000fe20000010000 */
[-C--:B------:R-:W-:Y:S01]  /*1660*/  FFMA.FTZ R165, R226, R116.reuse, R165 ;  /* 0x00000074e2a57223 */ /* 0x080fe200000100a5 */
[----:B------:R-:W-:Y:S01]  /*1670*/  FFMA.FTZ R113, R49, R116, R112 ;  /* 0x0000007431717223 */ /* 0x000fe20000010070 */
[----:B------:R-:W-:Y:S01]  /*1680*/  PRMT R118, R118, 0x7632, R118 ;  /* 0x0000763276767816 */ /* 0x000fe20000000076 */
[----:B------:R-:W-:Y:S02]  /*1690*/  IMAD.U32 R228, R111, 0x10000, RZ ;  /* 0x000100006fe47824 */ /* 0x000fe400078e00ff */
[----:B------:R-:W-:Y:S01]  /*16a0*/  FMUL.FTZ R116, R210, R117 ;  /* 0x00000075d2747220 */ /* 0x000fe20000410000 */
[----:B------:R-:W-:Y:S01]  /*16b0*/  SHF.L.U32 R114, R114, 0x10, RZ ;  /* 0x0000001072727819 */ /* 0x000fe200000006ff */
[----:B------:R-:W-:Y:S01]  /*16c0*/  FADD.FTZ R111, -R229, R110 ;  /* 0x0000006ee56f7221 */ /* 0x000fe20000010100 */
[----:B------:R-:W-:Y:S01]  /*16d0*/  PRMT R117, R115, 0x7632, R117 ;  /* 0x0000763273757816 */ /* 0x000fe20000000075 */
[----:B------:R0:W5:Y:S01]  /*16e0*/  @P1 LDG.E.128 R100, desc[UR10][R230.64] ;  /* 0x0000000ae6641981 */ /* 0x000162000c1e1d00 */
[----:B------:R-:W-:Y:S01]  /*16f0*/  SHF.L.U32 R119, R118, 0x10, RZ ;  /* 0x0000001076777819 */ /* 0x000fe200000006ff */
[----:B------:R-:W-:Y:S01]  /*1700*/  FMUL.FTZ R110, R77, R114 ;  /* 0x000000724d6e7220 */ /* 0x000fe20000410000 */
[----:B------:R-:W-:Y:S01]  /*1710*/  SHF.L.U32 R118, R117, 0x10, RZ ;  /* 0x0000001075767819 */ /* 0x000fe200000006ff */
[----:B------:R-:W-:-:S02]  /*1720*/  IMAD.U32 R115, R115, 0x10000, RZ ;  /* 0x0001000073737824 */ /* 0x000fc400078e00ff */
[----:B------:R-:W-:Y:S01]  /*1730*/  FADD.FTZ R36, R119, R36 ;  /* 0x0000002477247221 */ /* 0x000fe20000010000 */
[----:B0-----:R-:W-:Y:S01]  /*1740*/  FMUL.FTZ R230, R210, R111 ;  /* 0x0000006fd2e67220 */ /* 0x001fe20000410000 */
[----:B------:R-:W-:-:S03]  /*1750*/  FADD.FTZ R111, -R229, R228 ;  /* 0x000000e4e56f7221 */ /* 0x000fc60000010100 */
[-C--:B------:R-:W-:Y:S01]  /*1760*/  FFMA.FTZ R152, R230, R119.reuse, R152 ;  /* 0x00000077e6987223 */ /* 0x080fe20000010098 */
[----:B------:R-:W-:Y:S01]  /*1770*/  FFMA.FTZ R119, R53, R119, R110 ;  /* 0x0000007735777223 */ /* 0x000fe2000001006e */
[----:B------:R-:W-:Y:S01]  /*1780*/  FMUL.FTZ R110, R79, R118 ;  /* 0x000000764f6e7220 */ /* 0x000fe20000410000 */
[----:B------:R-:W-:Y:S01]  /*1790*/  FMUL.FTZ R228, R210, R111 ;  /* 0x0000006fd2e47220 */ /* 0x000fe20000410000 */
[----:B-1----:R-:W-:-:S04]  /*17a0*/  @P1 IMAD.WIDE.U32 R232, R211, 0x10, R232 ;  /* 0x00000010d3e81825 */ /* 0x002fc800078e00e8 */
[----:B------:R-:W-:Y:S01]  /*17b0*/  FMUL.FTZ R112, R75, R109 ;  /* 0x0000006d4b707220 */ /* 0x000fe20000410000 */
[----:B------:R-:W-:Y:S01]  /*17c0*/  FFMA.FTZ R117, R55, R115, R110 ;  /* 0x0000007337757223 */ /* 0x000fe2000001006e */
[----:B------:R-:W-:Y:S01]  /*17d0*/  FADD.FTZ R162, R108, R162 ;  /* 0x000000a26ca27221 */ /* 0x000fe20000010000 */
[----:B------:R-:W-:Y:S01]  /*17e0*/  FFMA.FTZ R163, R226, R108, R163 ;  /* 0x0000006ce2a37223 */ /* 0x000fe200000100a3 */
[----:B------:R-:W-:Y:S01]  /*17f0*/  FADD.FTZ R154, R109, R154 ;  /* 0x0000009a6d9a7221 */ /* 0x000fe20000010000 */
[----:B------:R-:W-:Y:S01]  /*1800*/  FFMA.FTZ R155, R116, R109, R155 ;  /* 0x0000006d749b7223 */ /* 0x000fe2000001009b */
[----:B------:R-:W-:Y:S01]  /*1810*/  FADD.FTZ R17, R118, R17 ;  /* 0x0000001176117221 */ /* 0x000fe20000010000 */
[----:B------:R-:W-:Y:S01]  /*1820*/  FFMA.FTZ R5, R228, R118, R5 ;  /* 0x00000076e4057223 */ /* 0x000fe20000010005 */
[C---:B------:R-:W-:Y:S01]  /*1830*/  IMAD.U32 R110, R121.reuse, 0x10000, RZ ;  /* 0x00010000796e7824 */ /* 0x040fe200078e00ff */
[----:B------:R-:W-:Y:S01]  /*1840*/  PRMT R108, R120, 0x7632, R108 ;  /* 0x00007632786c7816 */ /* 0x000fe2000000006c */
[----:B------:R0:W5:Y:S01]  /*1850*/  @P1 LDG.E.128 R96, desc[UR10][R232.64] ;  /* 0x0000000ae8601981 */ /* 0x000162000c1e1d00 */
[----:B------:R-:W-:-:S02]  /*1860*/  PRMT R109, R121, 0x7632, R109 ;  /* 0x00007632796d7816 */ /* 0x000fc4000000006d */
[----:B------:R-:W-:Y:S02]  /*1870*/  PRMT R111, R122, 0x7632, R111 ;  /* 0x000076327a6f7816 */ /* 0x000fe4000000006f */
[----:B------:R-:W-:Y:S01]  /*1880*/  PRMT R118, R123, 0x7632, R118 ;  /* 0x000076327b767816 */ /* 0x000fe20000000076 */
[----:B------:R-:W-:Y:S01]  /*1890*/  FADD.FTZ R15, R114, R15 ;  /* 0x0000000f720f7221 */ /* 0x000fe20000010000 */
[----:B------:R-:W-:Y:S01]  /*18a0*/  SHF.L.U32 R120, R120, 0x10, RZ ;  /* 0x0000001078787819 */ /* 0x000fe200000006ff */
[----:B------:R-:W-:Y:S01]  /*18b0*/  FFMA.FTZ R3, R230, R114, R3 ;  /* 0x00000072e6037223 */ /* 0x000fe20000010003 */
[----:B------:R-:W-:Y:S01]  /*18c0*/  FADD.FTZ R231, -R229, R110 ;  /* 0x0000006ee5e77221 */ /* 0x000fe20000010100 */
[----:B------:R-:W-:Y:S01]  /*18d0*/  SHF.L.U32 R122, R122, 0x10, RZ ;  /* 0x000000107a7a7819 */ /* 0x000fe200000006ff */
[----:B------:R-:W-:Y:S01]  /*18e0*/  IMAD.U32 R108, R108, 0x10000, RZ ;  /* 0x000100006c6c7824 */ /* 0x000fe200078e00ff */
[----:B0-----:R-:W-:Y:S01]  /*18f0*/  SHF.L.U32 R232, R123, 0x10, RZ ;  /* 0x000000107be87819 */ /* 0x001fe200000006ff */
[----:B------:R-:W-:Y:S01]  /*1900*/  IMAD.U32 R118, R118, 0x10000, RZ ;  /* 0x0001000076767824 */ /* 0x000fe200078e00ff */
[----:B------:R-:W-:-:S02]  /*1910*/  SHF.L.U32 R110, R109, 0x10, RZ ;  /* 0x000000106d6e7819 */ /* 0x000fc400000006ff */
[----:B------:R-:W-:Y:S01]  /*1920*/  SHF.L.U32 R114, R111, 0x10, RZ ;  /* 0x000000106f727819 */ /* 0x000fe200000006ff */
[----:B------:R-:W-:Y:S01]  /*1930*/  FADD.FTZ R34, R115, R34 ;  /* 0x0000002273227221 */ /* 0x000fe20000010000 */
[----:B------:R-:W-:Y:S01]  /*1940*/  FFMA.FTZ R150, R228, R115, R150 ;  /* 0x00000073e4967223 */ /* 0x000fe20000010096 */
[----:B------:R-:W-:Y:S01]  /*1950*/  FADD.FTZ R115, -R229, R120 ;  /* 0x00000078e5737221 */ /* 0x000fe20000010100 */
[----:B------:R-:W-:Y:S01]  /*1960*/  FADD.FTZ R156, R225, R156 ;  /* 0x0000009ce19c7221 */ /* 0x000fe20000010000 */
[-C--:B------:R-:W-:Y:S01]  /*1970*/  FFMA.FTZ R157, R116, R225.reuse, R157 ;  /* 0x000000e1749d7223 */ /* 0x080fe2000001009d */
[----:B------:R-:W-:Y:S01]  /*1980*/  FFMA.FTZ R112, R51, R225, R112 ;  /* 0x000000e133707223 */ /* 0x000fe20000010070 */
[C---:B------:R-:W-:Y:S01]  /*1990*/  FADD.FTZ R121, -R229.reuse, R122 ;  /* 0x0000007ae5797221 */ /* 0x040fe20000010100 */
[C---:B------:R-:W-:Y:S01]  /*19a0*/  FADD.FTZ R123, -R229.reuse, R232 ;  /* 0x000000e8e57b7221 */ /* 0x040fe20000010100 */
[C---:B------:R-:W-:Y:S01]  /*19b0*/  FADD.FTZ R225, -R229.reuse, R108 ;  /* 0x0000006ce5e17221 */ /* 0x040fe20000010100 */
[C---:B------:R-:W-:Y:S01]  /*19c0*/  FADD.FTZ R111, -R229.reuse, R110 ;  /* 0x0000006ee56f7221 */ /* 0x040fe20000010100 */
[C---:B------:R-:W-:Y:S01]  /*19d0*/  FADD.FTZ R227, -R229.reuse, R114 ;  /* 0x00000072e5e37221 */ /* 0x040fe20000010100 */
[----:B------:R-:W-:Y:S01]  /*19e0*/  FADD.FTZ R109, -R229, R118 ;  /* 0x00000076e56d7221 */ /* 0x000fe20000010100 */
[----:B------:R-:W-:Y:S01]  /*19f0*/  SHF.L.U32 R229, R124, 0x10, RZ ;  /* 0x000000107ce57819 */ /* 0x000fe200000006ff */
[C---:B------:R-:W-:Y:S01]  /*1a00*/  FMUL.FTZ R120, R210.reuse, R115 ;  /* 0x00000073d2787220 */ /* 0x040fe20000410000 */
[----:B------:R-:W-:-:S03]  /*1a10*/  FMUL.FTZ R118, R210, R231 ;  /* 0x000000e7d2767220 */ /* 0x000fc60000410000 */
[-C--:B------:R-:W-:Y:S01]  /*1a20*/  FMUL.FTZ R115, R80, R229.reuse ;  /* 0x000000e550737220 */ /* 0x080fe20000410000 */
[----:B------:R-:W-:Y:S01]  /*1a30*/  FADD.FTZ R18, R229, R18 ;  /* 0x00000012e5127221 */ /* 0x000fe20000010000 */
[----:B------:R-:W-:Y:S01]  /*1a40*/  FFMA.FTZ R6, R120, R229, R6 ;  /* 0x000000e578067223 */ /* 0x000fe20000010006 */
[----:B------:R-:W-:Y:S01]  /*1a50*/  IMAD.U32 R229, R125, 0x10000, RZ ;  /* 0x000100007de57824 */ /* 0x000fe200078e00ff */
[----:B------:R-:W-:Y:S01]  /*1a60*/  SHF.L.U32 R108, R128, 0x10, RZ ;  /* 0x00000010806c7819 */ /* 0x000fe200000006ff */
[----:B------:R-:W-:Y:S02]  /*1a70*/  FMUL.FTZ R122, R210, R121 ;  /* 0x00000079d27a7220 */ /* 0x000fe40000410000 */
[-C--:B------:R-:W-:Y:S01]  /*1a80*/  FMUL.FTZ R231, R82, R229.reuse ;  /* 0x000000e552e77220 */ /* 0x080fe20000410000 */
[----:B------:R-:W-:Y:S01]  /*1a90*/  FADD.FTZ R20, R229, R20 ;  /* 0x00000014e5147221 */ /* 0x000fe20000010000 */
[----:B------:R-:W-:Y:S01]  /*1aa0*/  FFMA.FTZ R8, R118, R229, R8 ;  /* 0x000000e576087223 */ /* 0x000fe20000010008 */
[----:B------:R-:W-:Y:S01]  /*1ab0*/  SHF.L.U32 R229, R126, 0x10, RZ ;  /* 0x000000107ee57819 */ /* 0x000fe200000006ff */
[----:B------:R-:W-:Y:S01]  /*1ac0*/  FADD.FTZ R33, R108, R33 ;  /* 0x000000216c217221 */ /* 0x000fe20000010000 */
[-C--:B------:R-:W-:Y:S01]  /*1ad0*/  FFMA.FTZ R149, R120, R108.reuse, R149 ;  /* 0x0000006c78957223 */ /* 0x080fe20000010095 */
[----:B------:R-:W-:Y:S01]  /*1ae0*/  FFMA.FTZ R115, R56, R108, R115 ;  /* 0x0000006c38737223 */ /* 0x000fe20000010073 */
[----:B------:R-:W-:-:S02]  /*1af0*/  IMAD.U32 R108, R130, 0x10000, RZ ;  /* 0x00010000826c7824 */ /* 0x000fc400078e00ff */
[-C--:B------:R-:W-:Y:S01]  /*1b00*/  FMUL.FTZ R121, R84, R229.reuse ;  /* 0x000000e554797220 */ /* 0x080fe20000410000 */
[----:B------:R-:W-:Y:S01]  /*1b10*/  FADD.FTZ R22, R229, R22 ;  /* 0x00000016e5167221 */ /* 0x000fe20000010000 */
[----:B------:R-:W-:Y:S01]  /*1b20*/  FFMA.FTZ R10, R122, R229, R10 ;  /* 0x000000e57a0a7223 */ /* 0x000fe2000001000a */
[----:B------:R-:W-:Y:S01]  /*1b30*/  SHF.L.U32 R229, R127, 0x10, RZ ;  /* 0x000000107fe57819 */ /* 0x000fe200000006ff */
        /* <DEDUP_REMOVED lines=10> */
[----:B------:R-:W-:Y:S01]  /*1be0*/  SHF.L.U32 R108, R124, 0x10, RZ ;  /* 0x000000107c6c7819 */ /* 0x000fe200000006ff */
[----:B------:R-:W-:Y:S01]  /*1bf0*/  FMUL.FTZ R225, R210, R225 ;  /* 0x000000e1d2e17220 */ /* 0x000fe20000410000 */
[----:B------:R-:W-:Y:S02]  /*1c00*/  SHF.L.U32 R114, R129, 0x10, RZ ;  /* 0x0000001081727819 */ /* 0x000fe400000006ff */
[----:B------:R-:W-:Y:S02]  /*1c10*/  PRMT R125, R125, 0x7632, R125 ;  /* 0x000076327d7d7816 */ /* 0x000fe4000000007d */
[----:B------:R-:W-:Y:S01]  /*1c20*/  PRMT R129, R129, 0x7632, R129 ;  /* 0x0000763281817816 */ /* 0x000fe20000000081 */
[-C--:B------:R-:W-:Y:S01]  /*1c30*/  FMUL.FTZ R124, R81, R108.reuse ;  /* 0x0000006c517c7220 */ /* 0x080fe20000410000 */
[----:B------:R-:W-:Y:S01]  /*1c40*/  FADD.FTZ R19, R108, R19 ;  /* 0x000000136c137221 */ /* 0x000fe20000010000 */
[----:B------:R-:W-:Y:S01]  /*1c50*/  FFMA.FTZ R7, R225, R108, R7 ;  /* 0x0000006ce1077223 */ /* 0x000fe20000010007 */
[----:B------:R-:W-:-:S02]  /*1c60*/  SHF.L.U32 R108, R125, 0x10, RZ ;  /* 0x000000107d6c7819 */ /* 0x000fc400000006ff */
[----:B------:R-:W-:Y:S01]  /*1c70*/  SHF.L.U32 R125, R129, 0x10, RZ ;  /* 0x00000010817d7819 */ /* 0x000fe200000006ff */
[----:B------:R-:W-:Y:S01]  /*1c80*/  FMUL.FTZ R129, R210, R111 ;  /* 0x0000006fd2817220 */ /* 0x000fe20000410000 */
[----:B------:R-:W-:Y:S01]  /*1c90*/  PRMT R126, R126, 0x7632, R126 ;  /* 0x000076327e7e7816 */ /* 0x000fe2000000007e */
[-C--:B------:R-:W-:Y:S01]  /*1ca0*/  FMUL.FTZ R110, R83, R108.reuse ;  /* 0x0000006c536e7220 */ /* 0x080fe20000410000 */
[----:B------:R-:W-:Y:S01]  /*1cb0*/  FADD.FTZ R21, R108, R21 ;  /* 0x000000156c157221 */ /* 0x000fe20000010000 */
[----:B------:R-:W-:Y:S01]  /*1cc0*/  FFMA.FTZ R9, R129, R108, R9 ;  /* 0x0000006c81097223 */ /* 0x000fe20000010009 */
[----:B------:R-:W-:Y:S01]  /*1cd0*/  SHF.L.U32 R108, R126, 0x10, RZ ;  /* 0x000000107e6c7819 */ /* 0x000fe200000006ff */
[----:B------:R-:W-:Y:S01]  /*1ce0*/  FMUL.FTZ R227, R210, R227 ;  /* 0x000000e3d2e37220 */ /* 0x000fe20000410000 */
[----:B------:R-:W-:Y:S02]  /*1cf0*/  PRMT R128, R128, 0x7632, R128 ;  /* 0x0000763280807816 */ /* 0x000fe40000000080 */
[----:B------:R-:W-:Y:S01]  /*1d00*/  PRMT R127, R127, 0x7632, R127 ;  /* 0x000076327f7f7816 */ /* 0x000fe2000000007f */
[-C--:B------:R-:W-:Y:S01]  /*1d10*/  FMUL.FTZ R126, R85, R108.reuse ;  /* 0x0000006c557e7220 */ /* 0x080fe20000410000 */
[----:B------:R-:W-:Y:S01]  /*1d20*/  FADD.FTZ R23, R108, R23 ;  /* 0x000000176c177221 */ /* 0x000fe20000010000 */
[----:B------:R-:W-:Y:S01]  /*1d30*/  FFMA.FTZ R11, R227, R108, R11 ;  /* 0x0000006ce30b7223 */ /* 0x000fe2000001000b */
[----:B------:R-:W-:Y:S01]  /*1d40*/  IMAD.U32 R128, R128, 0x10000, RZ ;  /* 0x0001000080807824 */ /* 0x000fe200078e00ff */
[----:B------:R-:W-:Y:S01]  /*1d50*/  SHF.L.U32 R108, R127, 0x10, RZ ;  /* 0x000000107f6c7819 */ /* 0x000fe200000006ff */
[----:B------:R-:W-:Y:S01]  /*1d60*/  FMUL.FTZ R127, R210, R109 ;  /* 0x0000006dd27f7220 */ /* 0x000fe20000410000 */
[----:B------:R-:W-:Y:S01]  /*1d70*/  FFMA.FTZ R109, R0, R223, RZ ;  /* 0x000000df006d7223 */ /* 0x000fe200000100ff */
[----:B------:R-:W-:Y:S01]  /*1d80*/  FADD.FTZ R32, R128, R32 ;  /* 0x0000002080207221 */ /* 0x000fe20000010000 */
[-C--:B------:R-:W-:Y:S01]  /*1d90*/  FFMA.FTZ R148, R225, R128.reuse, R148 ;  /* 0x00000080e1947223 */ /* 0x080fe20000010094 */
[----:B------:R-:W-:Y:S01]  /*1da0*/  FFMA.FTZ R124, R57, R128, R124 ;  /* 0x00000080397c7223 */ /* 0x000fe2000001007c */
[-C--:B------:R-:W-:Y:S01]  /*1db0*/  FMUL.FTZ R128, R87, R108.reuse ;  /* 0x0000006c57807220 */ /* 0x080fe20000410000 */
[----:B------:R-:W-:Y:S01]  /*1dc0*/  FADD.FTZ R25, R108, R25 ;  /* 0x000000196c197221 */ /* 0x000fe20000010000 */
[----:B------:R-:W-:Y:S01]  /*1dd0*/  FFMA.FTZ R13, R127, R108, R13 ;  /* 0x0000006c7f0d7223 */ /* 0x000fe2000001000d */
[----:B------:R-:W-:Y:S01]  /*1de0*/  FADD.FTZ R108, RZ, R223 ;  /* 0x000000dfff6c7221 */ /* 0x000fe20000010000 */
        /* <DEDUP_REMOVED lines=30> */
[-C--:B------:R-:W-:Y:S01]  /*1fd0*/  FFMA.FTZ R146, R129, R125.reuse, R146 ;  /* 0x0000007d81927223 */ /* 0x080fe20000010092 */
[----:B------:R-:W-:Y:S01]  /*1fe0*/  FADD.FTZ R108, R117, R108 ;  /* 0x0000006c756c7221 */ /* 0x000fe20000010000 */
[----:B------:R-:W-:Y:S01]  /*1ff0*/  FFMA.FTZ R125, R59, R125, R110 ;  /* 0x0000007d3b7d7223 */ /* 0x000fe2000001006e */
[----:B------:R-:W-:Y:S02]  /*2000*/  FFMA.FTZ R110, R120, R115, R109 ;  /* 0x00000073786e7223 */ /* 0x000fe4000001006d */
[----:B------:R-:W-:Y:S01]  /*2010*/  FADD.FTZ R109, R115, R108 ;  /* 0x0000006c736d7221 */ /* 0x000fe20000010000 */
[----:B------:R-:W-:Y:S01]  /*2020*/  FADD.FTZ R31, R114, R31 ;  /* 0x0000001f721f7221 */ /* 0x000fe20000010000 */
[-C--:B------:R-:W-:Y:S01]  /*2030*/  FFMA.FTZ R147, R118, R114.reuse, R147 ;  /* 0x0000007276937223 */ /* 0x080fe20000010093 */
[----:B------:R-:W-:Y:S01]  /*2040*/  FFMA.FTZ R114, R58, R114, R231 ;  /* 0x000000723a727223 */ /* 0x000fe200000100e7 */
[----:B------:R-:W-:Y:S01]  /*2050*/  FFMA.FTZ R111, R225, R124, R110 ;  /* 0x0000007ce16f7223 */ /* 0x000fe2000001006e */
[----:B------:R-:W-:Y:S01]  /*2060*/  FADD.FTZ R109, R109, R124 ;  /* 0x0000007c6d6d7221 */ /* 0x000fe20000010000 */
[----:B------:R-:W-:-:S02]  /*2070*/  PRMT R130, R130, 0x7632, R130 ;  /* 0x0000763282827816 */ /* 0x000fc40000000082 */
[----:B------:R-:W-:Y:S01]  /*2080*/  FFMA.FTZ R110, R118, R114, R111 ;  /* 0x00000072766e7223 */ /* 0x000fe2000001006f */
[----:B------:R-:W-:Y:S02]  /*2090*/  FADD.FTZ R108, R109, R114 ;  /* 0x000000726d6c7221 */ /* 0x000fe40000010000 */
[----:B------:R-:W-:Y:S02]  /*20a0*/  IMAD.U32 R130, R130, 0x10000, RZ ;  /* 0x0001000082827824 */ /* 0x000fe400078e00ff */
[----:B------:R-:W-:Y:S01]  /*20b0*/  FFMA.FTZ R109, R129, R125, R110 ;  /* 0x0000007d816d7223 */ /* 0x000fe2000001006e */
[----:B------:R-:W-:Y:S01]  /*20c0*/  FADD.FTZ R108, R108, R125 ;  /* 0x0000007d6c6c7221 */ /* 0x000fe20000010000 */
[----:B------:R-:W-:Y:S01]  /*20d0*/  PRMT R131, R131, 0x7632, R131 ;  /* 0x0000763283837816 */ /* 0x000fe20000000083 */
[----:B------:R-:W-:Y:S01]  /*20e0*/  FFMA.FTZ R126, R61, R130, R126 ;  /* 0x000000823d7e7223 */ /* 0x000fe2000001007e */
[----:B------:R-:W-:Y:S01]  /*20f0*/  FFMA.FTZ R110, R122, R121, R109 ;  /* 0x000000797a6e7223 */ /* 0x000fe2000001006d */
[----:B------:R-:W-:Y:S01]  /*2100*/  FADD.FTZ R109, R108, R121 ;  /* 0x000000796c6d7221 */ /* 0x000fe20000010000 */
[----:B------:R-:W-:-:S02]  /*2110*/  SHF.L.U32 R131, R131, 0x10, RZ ;  /* 0x0000001083837819 */ /* 0x000fc400000006ff */
[----:B------:R-:W-:Y:S01]  /*2120*/  FFMA.FTZ R111, R227, R126, R110 ;  /* 0x0000007ee36f7223 */ /* 0x000fe2000001006e */
[----:B------:R-:W-:Y:S01]  /*2130*/  FADD.FTZ R108, R109, R126 ;  /* 0x0000007e6d6c7221 */ /* 0x000fe20000010000 */
[----:B------:R-:W-:Y:S01]  /*2140*/  UMOV UR4, 0xffffffff ;  /* 0xffffffff00047882 */ /* 0x000fe20000000000 */
[----:B------:R-:W-:Y:S01]  /*2150*/  FFMA.FTZ R128, R63, R131, R128 ;  /* 0x000000833f807223 */ /* 0x000fe20000010080 */
[----:B------:R-:W-:Y:S01]  /*2160*/  FFMA.FTZ R110, R232, R123, R111 ;  /* 0x0000007be86e7223 */ /* 0x000fe2000001006f */
[----:B------:R-:W-:Y:S01]  /*2170*/  ISETP.NE.U32.AND P2, PT, RZ, UR14, PT ;  /* 0x0000000eff007c0c */ /* 0x000fe2000bf45070 */
        /* <DEDUP_REMOVED lines=12> */
[----:B------:R-:W-:Y:S11]  /*2240*/  BRA.DIV UR4, `(.L_x_1165) ;  /* 0x0000008a04747947 */ /* 0x000ff6000b800000 */
        /* <DEDUP_REMOVED lines=18> */
.L_x_1202:
[----:B-1----:R-:W-:Y:S01]  /*2370*/  FADD.FTZ R229, R108, R229 ;  /* 0x000000e56ce57221 */ /* 0x002fe20000010000 */
[----:B--2---:R-:W-:-:S03]  /*2380*/  FADD.FTZ R231, R109, R231 ;  /* 0x000000e76de77221 */ /* 0x004fc60000010000 */
[----:B0-----:R-:W-:Y:S01]  /*2390*/  FMUL.FTZ R108, R229, UR13 ;  /* 0x0000000de56c7c20 */ /* 0x001fe20008410000 */
        /* <DEDUP_REMOVED lines=65> */
.L_x_1168:
        /* <DEDUP_REMOVED lines=20> */
[----:B------:R-:W-:Y:S01]  /*28f0*/  FMUL.FTZ R108, R91, UR6 ;  /* 0x000000065b6c7c20 */ /* 0x000fe20008410000 */
        /* <DEDUP_REMOVED lines=37> */
.L_x_1167:
        /* <DEDUP_REMOVED lines=8> */
[----:B------:R-:W-:Y:S01]  /*2bd0*/  PRMT R108, R99, 0x7632, R108 ;  /* 0x00007632636c7816 */ /* 0x000fe2000000006c */
[----:B------:R-:W-:Y:S01]  /*2be0*/  FADD.FTZ R222, R219, -R222 ;  /* 0x800000dedbde7221 */ /* 0x000fe20000010000 */
[----:B------:R-:W-:Y:S01]  /*2bf0*/  FFMA.FTZ R220, R220, R229, R231 ;  /* 0x000000e5dcdc7223 */ /* 0x000fe200000100e7 */
[----:B------:R-:W-:Y:S01]  /*2c00*/  FADD.FTZ R212, R141, -R212 ;  /* 0x800000d48dd47221 */ /* 0x000fe20000010000 */
[----:B------:R-:W-:Y:S01]  /*2c10*/  SHF.L.U32 R131, R108, 0x10, RZ ;  /* 0x000000106c837819 */ /* 0x000fe200000006ff */
[----:B------:R-:W-:Y:S01]  /*2c20*/  FFMA.FTZ R109, R210, R222, R109 ;  /* 0x000000ded26d7223 */ /* 0x000fe2000001006d */
[----:B------:R-:W-:Y:S01]  /*2c30*/  LOP3.LUT P4, RZ, R241, 0xff, RZ, 0xc0, !PT ;  /* 0x000000fff1ff7812 */ /* 0x000fe2000788c0ff */
[----:B------:R-:W-:Y:S01]  /*2c40*/  FADD.FTZ R220, R217, -R220 ;  /* 0x800000dcd9dc7221 */ /* 0x000fe20000010000 */
[----:B------:R-:W-:-:S02]  /*2c50*/  IMAD.U32 R111, R99, 0x10000, RZ ;  /* 0x00010000636f7824 */ /* 0x000fc400078e00ff */
[----:B------:R-:W-:Y:S01]  /*2c60*/  FMUL.FTZ R109, R109, UR6 ;  /* 0x000000066d6d7c20 */ /* 0x000fe20008410000 */
[----:B------:R-:W-:Y:S01]  /*2c70*/  FFMA.FTZ R131, R210, R212, R131 ;  /* 0x000000d4d2837223 */ /* 0x000fe20000010083 */
[----:B------:R-:W-:Y:S01]  /*2c80*/  ISETP.GE.U32.AND P2, PT, R240, RZ, PT ;  /* 0x000000fff000720c */ /* 0x000fe20003f46070 */
[-C--:B------:R-:W-:Y:S01]  /*2c90*/  FFMA.FTZ R0, R0, R229.reuse, R231 ;  /* 0x000000e500007223 */ /* 0x080fe200000100e7 */
[----:B------:R-:W-:Y:S01]  /*2ca0*/  FFMA.FTZ R111, R210, R220, R111 ;  /* 0x000000dcd26f7223 */ /* 0x000fe2000001006f */
[----:B------:R-:W-:Y:S01]  /*2cb0*/  FSEL R110, R109, RZ, P4 ;  /* 0x000000ff6d6e7208 */ /* 0x000fe20002000000 */
[----:B------:R-:W-:Y:S01]  /*2cc0*/  FMUL.FTZ R131, R131, UR6 ;  /* 0x0000000683837c20 */ /* 0x000fe20008410000 */
[----:B------:R-:W-:Y:S01]  /*2cd0*/  PRMT R109, R97, 0x7632, R109 ;  /* 0x00007632616d7816 */ /* 0x000fe2000000006d */
[-CC-:B------:R-:W-:Y:S01]  /*2ce0*/  FFMA.FTZ R214, R214, R229.reuse, R231.reuse ;  /* 0x000000e5d6d67223 */ /* 0x180fe200000100e7 */
[----:B------:R-:W-:Y:S01]  /*2cf0*/  ISETP.GE.U32.AND.EX P2, PT, R241, 0x1000000, PT, P2 ;  /* 0x01000000f100780c */ /* 0x000fe20003f46120 */
[----:B------:R-:W-:Y:S01]  /*2d00*/  FADD.FTZ R132, R223, -R0 ;  /* 0x80000000df847221 */ /* 0x000fe20000010000 */
[----:B------:R-:W-:Y:S01]  /*2d10*/  PRMT R130, R98, 0x7632, R130 ;  /* 0x0000763262827816 */ /* 0x000fe20000000082 */
[-CC-:B------:R-:W-:Y:S01]  /*2d20*/  FFMA.FTZ R218, R218, R229.reuse, R231.reuse ;  /* 0x000000e5dada7223 */ /* 0x180fe200000100e7 */
[----:B------:R-:W-:Y:S01]  /*2d30*/  PRMT R0, R96, 0x7632, R0 ;  /* 0x0000763260007816 */ /* 0x000fe20000000000 */
[-CC-:B------:R-:W-:Y:S01]  /*2d40*/  FFMA.FTZ R224, R224, R229.reuse, R231.reuse ;  /* 0x000000e5e0e07223 */ /* 0x180fe200000100e7 */
[----:B------:R-:W-:Y:S01]  /*2d50*/  FFMA.FTZ R216, R216, R229, R231 ;  /* 0x000000e5d8d87223 */ /* 0x000fe200000100e7 */
[----:B------:R-:W-:Y:S01]  /*2d60*/  FMUL.FTZ R108, R111, UR6 ;  /* 0x000000066f6c7c20 */ /* 0x000fe20008410000 */
        /* <DEDUP_REMOVED lines=11> */
[----:B------:R-:W-:Y:S01]  /*2e20*/  LOP3.LUT P5, RZ, R241, 0xff0000, RZ, 0xc0, !PT ;  /* 0x00ff0000f1ff7812 */ /* 0x000fe200078ac0ff */
[C---:B------:R-:W-:Y:S01]  /*2e30*/  FFMA.FTZ R133, R210.reuse, R224, R133 ;  /* 0x000000e0d2857223 */ /* 0x040fe20000010085 */
        /* <DEDUP_REMOVED lines=24> */
.L_x_1170:
[-CC-:B------:R-:W-:Y:S01]  /*2fc0*/  FFMA.FTZ R220, R220, R229.reuse, R231.reuse ;  /* 0x000000e5dcdc7223 */ /* 0x180fe200000100e7 */
[C---:B-----5:R-:W-:Y:S01]  /*2fd0*/  PRMT R88, R99.reuse, 0x7632, R88 ;  /* 0x0000763263587816 */ /* 0x060fe20000000058 */
[-CC-:B------:R-:W-:Y:S01]  /*2fe0*/  FFMA.FTZ R0, R0, R229.reuse, R231.reuse ;  /* 0x000000e500007223 */ /* 0x180fe200000100e7 */
[----:B------:R-:W-:Y:S01]  /*2ff0*/  SHF.L.U32 R89, R99, 0x10, RZ ;  /* 0x0000001063597819 */ /* 0x000fe200000006ff */
[----:B------:R-:W-:Y:S01]  /*3000*/  FADD.FTZ R217, R217, -R220 ;  /* 0x800000dcd9d97221 */ /* 0x000fe20000010000 */
[-CC-:B------:R-:W-:Y:S01]  /*3010*/  FFMA.FTZ R212, R212, R229.reuse, R231.reuse ;  /* 0x000000e5d4d47223 */ /* 0x180fe200000100e7 */
[----:B------:R-:W-:Y:S01]  /*3020*/  FFMA.FTZ R222, R222, R229, R231 ;  /* 0x000000e5dede7223 */ /* 0x000fe200000100e7 */
[----:B------:R-:W-:Y:S01]  /*3030*/  IMAD.U32 R108, R88, 0x10000, RZ ;  /* 0x00010000586c7824 */ /* 0x000fe200078e00ff */
[----:B------:R-:W-:Y:S01]  /*3040*/  PRMT R109, R98, 0x7632, R109 ;  /* 0x00007632626d7816 */ /* 0x000fe2000000006d */
[----:B------:R-:W-:Y:S01]  /*3050*/  FFMA.FTZ R88, R210, R217, R89 ;  /* 0x000000d9d2587223 */ /* 0x000fe20000010059 */
        /* <DEDUP_REMOVED lines=60> */
.L_x_1166:
        /* <DEDUP_REMOVED lines=83> */
.L_x_1172:
        /* <DEDUP_REMOVED lines=79> */
.L_x_1171:
        /* <DEDUP_REMOVED lines=23> */
[----:B------:R-:W-:Y:S01]  /*3fb0*/  FFMA.FTZ R224, R224, R229, R231 ;  /* 0x000000e5e0e07223 */ /* 0x000fe200000100e7 */
[----:B------:R-:W-:Y:S01]  /*3fc0*/  FSEL R95, R93, RZ, P4 ;  /* 0x000000ff5d5f7208 */ /* 0x000fe20002000000 */
[----:B------:R-:W-:Y:S01]  /*3fd0*/  FFMA.FTZ R94, R210, R141, R94 ;  /* 0x0000008dd25e7223 */ /* 0x000fe2000001005e */
[----:B------:R-:W-:Y:S01]  /*3fe0*/  PRMT R93, R98, 0x7632, R93 ;  /* 0x00007632625d7816 */ /* 0x000fe2000000005d */
[--C-:B------:R-:W-:Y:S01]  /*3ff0*/  FFMA.FTZ R216, R216, R229, R231.reuse ;  /* 0x000000e5d8d87223 */ /* 0x100fe200000100e7 */
[----:B------:R-:W-:Y:S01]  /*4000*/  FFMA.FTZ R92, R210, R219, R92 ;  /* 0x000000dbd25c7223 */ /* 0x000fe2000001005c */
[----:B------:R-:W-:Y:S01]  /*4010*/  LOP3.LUT P4, RZ, R241, 0xff00, RZ, 0xc0, !PT ;  /* 0x0000ff00f1ff7812 */ /* 0x000fe2000788c0ff */
[----:B------:R-:W-:Y:S01]  /*4020*/  FADD.FTZ R223, R223, -R0 ;  /* 0x80000000dfdf7221 */ /* 0x000fe20000010000 */
[----:B------:R-:W-:Y:S01]  /*4030*/  SHF.L.U32 R93, R93, 0x10, RZ ;  /* 0x000000105d5d7819 */ /* 0x000fe200000006ff */
[----:B------:R-:W-:Y:S01]  /*4040*/  FADD.FTZ R221, R221, -R224 ;  /* 0x800000e0dddd7221 */ /* 0x000fe20000010000 */
[C---:B------:R-:W-:Y:S01]  /*4050*/  SHF.L.U32 R109, R97.reuse, 0x10, RZ ;  /* 0x00000010616d7819 */ /* 0x040fe200000006ff */
[----:B------:R-:W-:Y:S01]  /*4060*/  FFMA.FTZ R218, R218, R229, R231 ;  /* 0x000000e5dada7223 */ /* 0x000fe200000100e7 */
[----:B------:R-:W-:Y:S01]  /*4070*/  ISETP.GE.U32.AND P2, PT, R240, RZ, PT ;  /* 0x000000fff000720c */ /* 0x000fe20003f46070 */
[--C-:B------:R-:W-:Y:S01]  /*4080*/  FFMA.FTZ R143, R210, R143, R93.reuse ;  /* 0x0000008fd28f7223 */ /* 0x100fe2000001005d */
[----:B------:R-:W-:Y:S01]  /*4090*/  PRMT R93, R97, 0x7632, R93 ;  /* 0x00007632615d7816 */ /* 0x000fe2000000005d */
[----:B------:R-:W-:Y:S01]  /*40a0*/  FMUL.FTZ R108, R94, UR6 ;  /* 0x000000065e6c7c20 */ /* 0x000fe20008410000 */
[----:B------:R-:W-:Y:S01]  /*40b0*/  PRMT R0, R96, 0x7632, R0 ;  /* 0x0000763260007816 */ /* 0x000fe20000000000 */
[----:B------:R-:W-:Y:S01]  /*40c0*/  FMUL.FTZ R143, R143, UR6 ;  /* 0x000000068f8f7c20 */ /* 0x000fe20008410000 */
[----:B------:R-:W-:Y:S01]  /*40d0*/  ISETP.GE.U32.AND P3, PT, R234, RZ, PT ;  /* 0x000000ffea00720c */ /* 0x000fe20003f66070 */
[----:B------:R-:W-:Y:S01]  /*40e0*/  FADD.FTZ R213, R213, -R216 ;  /* 0x800000d8d5d57221 */ /* 0x000fe20000010000 */
[----:B------:R-:W-:-:S02]  /*40f0*/  IMAD.U32 R93, R93, 0x10000, RZ ;  /* 0x000100005d5d7824 */ /* 0x000fc400078e00ff */
[----:B------:R-:W-:Y:S01]  /*4100*/  FMUL.FTZ R94, R92, UR6 ;  /* 0x000000065c5e7c20 */ /* 0x000fe20008410000 */
[----:B------:R-:W-:Y:S01]  /*4110*/  LOP3.LUT P5, RZ, R241, 0xff, RZ, 0xc0, !PT ;  /* 0x000000fff1ff7812 */ /* 0x000fe200078ac0ff */
[C---:B------:R-:W-:Y:S01]  /*4120*/  FFMA.FTZ R109, R210.reuse, R221, R109 ;  /* 0x000000ddd26d7223 */ /* 0x040fe2000001006d */
[----:B------:R-:W-:Y:S01]  /*4130*/  FSEL R131, R143, RZ, P4 ;  /* 0x000000ff8f837208 */ /* 0x000fe20002000000 */
[----:B------:R-:W-:Y:S01]  /*4140*/  FADD.FTZ R215, R215, -R218 ;  /* 0x800000dad7d77221 */ /* 0x000fe20000010000 */
[----:B------:R-:W-:Y:S01]  /*4150*/  LOP3.LUT P6, RZ, R235, 0xff, RZ, 0xc0, !PT ;  /* 0x000000ffebff7812 */ /* 0x000fe200078cc0ff */
[----:B------:R-:W-:Y:S01]  /*4160*/  FFMA.FTZ R213, R210, R213, R93 ;  /* 0x000000d5d2d57223 */ /* 0x000fe2000001005d */
[----:B------:R-:W-:Y:S01]  /*4170*/  ISETP.GE.U32.AND.EX P2, PT, R241, 0x1000000, PT, P2 ;  /* 0x01000000f100780c */ /* 0x000fe20003f46120 */
[----:B------:R-:W-:Y:S01]  /*4180*/  FMUL.FTZ R109, R109, UR6 ;  /* 0x000000066d6d7c20 */ /* 0x000fe20008410000 */
[----:B------:R-:W-:Y:S01]  /*4190*/  SHF.L.U32 R0, R0, 0x10, RZ ;  /* 0x0000001000007819 */ /* 0x000fe200000006ff */
[----:B------:R-:W-:Y:S01]  /*41a0*/  FMUL.FTZ R213, R213, UR6 ;  /* 0x00000006d5d57c20 */ /* 0x000fe20008410000 */
[----:B------:R-:W-:-:S02]  /*41b0*/  LOP3.LUT P4, RZ, R235, 0xff00, RZ, 0xc0, !PT ;  /* 0x0000ff00ebff7812 */ /* 0x000fc4000788c0ff */
[----:B------:R-:W-:Y:S01]  /*41c0*/  ISETP.GE.U32.AND.EX P3, PT, R235, 0x1000000, PT, P3 ;  /* 0x01000000eb00780c */ /* 0x000fe20003f66130 */
[----:B------:R-:W-:Y:S01]  /*41d0*/  FFMA.FTZ R0, R210, R215, R0 ;  /* 0x000000d7d2007223 */ /* 0x000fe20000010000 */
[----:B------:R-:W-:Y:S02]  /*41e0*/  SHF.L.U32 R130, R96, 0x10, RZ ;  /* 0x0000001060827819 */ /* 0x000fe400000006ff */
[----:B------:R-:W-:Y:S02]  /*41f0*/  FSEL R110, R94, RZ, P5 ;  /* 0x000000ff5e6e7208 */ /* 0x000fe40002800000 */
        /* <DEDUP_REMOVED lines=10> */
[----:B------:R-:W-:Y:S01]  /*42a0*/  F2FP.BF16.F32.PACK_AB R110, R131, R110 ;  /* 0x0000006e836e723e */ /* 0x000fe200000010ff */
[----:B------:R-:W-:Y:S01]  /*42b0*/  FMUL.FTZ R131, R0, UR6 ;  /* 0x0000000600837c20 */ /* 0x000fe20008410000 */
[----:B------:R-:W-:-:S02]  /*42c0*/  FSEL R132, R109, RZ, P2 ;  /* 0x000000ff6d847208 */ /* 0x000fc40001000000 */
[----:B------:R-:W-:Y:S02]  /*42d0*/  FSEL R93, R109, RZ, P4 ;  /* 0x000000ff6d5d7208 */ /* 0x000fe40002000000 */
[C---:B------:R-:W-:Y:S02]  /*42e0*/  LOP3.LUT P5, RZ, R240.reuse, 0xff00, RZ, 0xc0, !PT ;  /* 0x0000ff00f0ff7812 */ /* 0x040fe400078ac0ff */
[----:B------:R-:W-:Y:S02]  /*42f0*/  FSEL R109, R213, RZ, P3 ;  /* 0x000000ffd56d7208 */ /* 0x000fe40001800000 */
[----:B------:R-:W-:Y:S02]  /*4300*/  LOP3.LUT P6, RZ, R240, 0xff, RZ, 0xc0, !PT ;  /* 0x000000fff0ff7812 */ /* 0x000fe400078cc0ff */
[C---:B------:R-:W-:Y:S02]  /*4310*/  LOP3.LUT P2, RZ, R234.reuse, 0xff000000, RZ, 0xc0, !PT ;  /* 0xff000000eaff7812 */ /* 0x040fe4000784c0ff */
[----:B------:R-:W-:-:S02]  /*4320*/  LOP3.LUT P4, RZ, R234, 0xff00, RZ, 0xc0, !PT ;  /* 0x0000ff00eaff7812 */ /* 0x000fc4000788c0ff */
[----:B------:R-:W-:Y:S02]  /*4330*/  LOP3.LUT P3, RZ, R234, 0xff, RZ, 0xc0, !PT ;  /* 0x000000ffeaff7812 */ /* 0x000fe4000786c0ff */
[----:B------:R-:W-:Y:S02]  /*4340*/  F2FP.BF16.F32.PACK_AB R95, R108, R95 ;  /* 0x0000005f6c5f723e */ /* 0x000fe400000010ff */
        /* <DEDUP_REMOVED lines=11> */
.L_x_1173:
[-CC-:B------:R-:W-:Y:S01]  /*4400*/  FFMA.FTZ R220, R220, R229.reuse, R231.reuse ;  /* 0x000000e5dcdc7223 */ /* 0x180fe200000100e7 */
[C---:B-----5:R-:W-:Y:S01]  /*4410*/  PRMT R88, R99.reuse, 0x7632, R88 ;  /* 0x0000763263587816 */ /* 0x060fe20000000058 */
[-C--:B------:R-:W-:Y:S01]  /*4420*/  FFMA.FTZ R212, R212, R229.reuse, R231 ;  /* 0x000000e5d4d47223 */ /* 0x080fe200000100e7 */
[----:B------:R-:W-:Y:S01]  /*4430*/  SHF.L.U32 R91, R99, 0x10, RZ ;  /* 0x00000010635b7819 */ /* 0x000fe200000006ff */
[----:B------:R-:W-:Y:S01]  /*4440*/  FADD.FTZ R217, R217, -R220 ;  /* 0x800000dcd9d97221 */ /* 0x000fe20000010000 */
[----:B------:R-:W-:Y:S01]  /*4450*/  PRMT R93, R98, 0x7632, R93 ;  /* 0x00007632625d7816 */ /* 0x000fe2000000005d */
[-CC-:B------:R-:W-:Y:S01]  /*4460*/  FFMA.FTZ R214, R214, R229.reuse, R231.reuse ;  /* 0x000000e5d6d67223 */ /* 0x180fe200000100e7 */
[----:B------:R-:W-:Y:S01]  /*4470*/  FADD.FTZ R141, R141, -R212 ;  /* 0x800000d48d8d7221 */ /* 0x000fe20000010000 */
[----:B------:R-:W-:Y:S02]  /*4480*/  IMAD.U32 R92, R88, 0x10000, RZ ;  /* 0x00010000585c7824 */ /* 0x000fe400078e00ff */
[----:B------:R-:W-:Y:S01]  /*4490*/  FFMA.FTZ R222, R222, R229, R231 ;  /* 0x000000e5dede7223 */ /* 0x000fe200000100e7 */
[----:B------:R-:W-:Y:S01]  /*44a0*/  FFMA.FTZ R90, R210, R217, R91 ;  /* 0x000000d9d25a7223 */ /* 0x000fe2000001005b */
[----:B------:R-:W-:Y:S01]  /*44b0*/  SHF.L.U32 R109, R93, 0x10, RZ ;  /* 0x000000105d6d7819 */ /* 0x000fe200000006ff */
[----:B------:R-:W-:Y:S01]  /*44c0*/  FADD.FTZ R143, R143, -R214 ;  /* 0x800000d68f8f7221 */ /* 0x000fe20000010000 */
[----:B------:R-:W-:Y:S01]  /*44d0*/  SHF.L.U32 R88, R98, 0x10, RZ ;  /* 0x0000001062587819 */ /* 0x000fe200000006ff */
[----:B------:R-:W-:Y:S01]  /*44e0*/  FFMA.FTZ R91, R210, R141, R92 ;  /* 0x0000008dd25b7223 */ /* 0x000fe2000001005c */
        /* <DEDUP_REMOVED lines=75> */
.L_x_1169:
        /* <DEDUP_REMOVED lines=17> */
[----:B------:R-:W-:Y:S01]  /*4ab0*/  PRMT R0, R102, 0x7632, R0 ;  /* 0x0000763266007816 */ /* 0x000fe20000000000 */
[-CC-:B------:R-:W-:Y:S01]  /*4ac0*/  FFMA.FTZ R230, R230, R229.reuse, R231.reuse ;  /* 0x000000e5e6e67223 */ /* 0x180fe200000100e7 */
[----:B------:R-:W-:Y:S01]  /*4ad0*/  FADD.FTZ R117, R117, -R228 ;  /* 0x800000e475757221 */ /* 0x000fe20000010000 */
[----:B------:R-:W-:Y:S01]  /*4ae0*/  IMAD.U32 R90, R88, 0x10000, RZ ;  /* 0x00010000585a7824 */ /* 0x000fe200078e00ff */
[----:B------:R-:W-:Y:S01]  /*4af0*/  SHF.L.U32 R88, R102, 0x10, RZ ;  /* 0x0000001066587819 */ /* 0x000fe200000006ff */
[----:B------:R-:W-:Y:S01]  /*4b00*/  FFMA.FTZ R89, R136, R229, R231 ;  /* 0x000000e588597223 */ /* 0x000fe200000100e7 */
[----:B------:R-:W-:Y:S01]  /*4b10*/  FADD.FTZ R135, R135, -R138 ;  /* 0x8000008a87877221 */ /* 0x000fe20000010000 */
[----:B------:R-:W-:Y:S01]  /*4b20*/  FFMA.FTZ R132, R210, R117, R90 ;  /* 0x00000075d2847223 */ /* 0x000fe2000001005a */
[----:B------:R-:W-:Y:S01]  /*4b30*/  SHF.L.U32 R0, R0, 0x10, RZ ;  /* 0x0000001000007819 */ /* 0x000fe200000006ff */
[----:B------:R-:W-:Y:S01]  /*4b40*/  FADD.FTZ R119, R119, -R230 ;  /* 0x800000e677777221 */ /* 0x000fe20000010000 */
[----:B------:R-:W-:Y:S01]  /*4b50*/  ISETP.GE.U32.AND P3, PT, R238, RZ, PT ;  /* 0x000000ffee00720c */ /* 0x000fe20003f66070 */
[----:B------:R-:W-:Y:S01]  /*4b60*/  FADD.FTZ R89, R134, -R89 ;  /* 0x8000005986597221 */ /* 0x000fe20000010000 */
[----:B------:R-:W-:Y:S01]  /*4b70*/  ISETP.GE.U32.AND P4, PT, R170, RZ, PT ;  /* 0x000000ffaa00720c */ /* 0x000fe20003f86070 */
[----:B------:R-:W-:Y:S01]  /*4b80*/  FFMA.FTZ R135, R210, R135, R88 ;  /* 0x00000087d2877223 */ /* 0x000fe20000010058 */
[----:B------:R-:W-:Y:S01]  /*4b90*/  SHF.L.U32 R91, R103, 0x10, RZ ;  /* 0x00000010675b7819 */ /* 0x000fe200000006ff */
        /* <DEDUP_REMOVED lines=14> */
[----:B------:R-:W-:Y:S01]  /*4c80*/  FSEL R117, R88, RZ, P3 ;  /* 0x000000ff58757208 */ /* 0x000fe20001800000 */
[-CC-:B------:R-:W-:Y:S01]  /*4c90*/  FFMA.FTZ R142, R142, R229.reuse, R231.reuse ;  /* 0x000000e58e8e7223 */ /* 0x180fe200000100e7 */
[----:B------:R-:W-:Y:S01]  /*4ca0*/  FSEL R93, R88, RZ, P4 ;  /* 0x000000ff585d7208 */ /* 0x000fe20002000000 */
[----:B------:R-:W-:Y:S01]  /*4cb0*/  FADD.FTZ R137, R137, -R140 ;  /* 0x8000008c89897221 */ /* 0x000fe20000010000 */
[----:B------:R-:W-:Y:S01]  /*4cc0*/  PRMT R88, R101, 0x7632, R88 ;  /* 0x0000763265587816 */ /* 0x000fe20000000058 */
[----:B------:R-:W-:Y:S01]  /*4cd0*/  FADD.FTZ R139, R139, -R142 ;  /* 0x8000008e8b8b7221 */ /* 0x000fe20000010000 */
[----:B------:R-:W-:Y:S01]  /*4ce0*/  LOP3.LUT P6, RZ, R239, 0xff0000, RZ, 0xc0, !PT ;  /* 0x00ff0000efff7812 */ /* 0x000fe200078cc0ff */
[----:B------:R-:W-:Y:S01]  /*4cf0*/  FFMA.FTZ R226, R226, R229, R231 ;  /* 0x000000e5e2e27223 */ /* 0x000fe200000100e7 */
[----:B------:R-:W-:Y:S01]  /*4d00*/  LOP3.LUT P5, RZ, R171, 0xff0000, RZ, 0xc0, !PT ;  /* 0x00ff0000abff7812 */ /* 0x000fe200078ac0ff */
[----:B------:R-:W-:Y:S01]  /*4d10*/  IMAD.U32 R90, R88, 0x10000, RZ ;  /* 0x00010000585a7824 */ /* 0x000fe200078e00ff */
[----:B------:R-:W-:Y:S01]  /*4d20*/  SHF.L.U32 R89, R101, 0x10, RZ ;  /* 0x0000001065597819 */ /* 0x000fe200000006ff */
[----:B------:R-:W-:Y:S01]  /*4d30*/  FADD.FTZ R113, R113, -R226 ;  /* 0x800000e271717221 */ /* 0x000fe20000010000 */
[----:B------:R-:W-:Y:S01]  /*4d40*/  FSEL R111, R0, RZ, P6 ;  /* 0x000000ff006f7208 */ /* 0x000fe20003000000 */
[----:B------:R-:W-:Y:S01]  /*4d50*/  FFMA.FTZ R92, R210, R91, R90 ;  /* 0x0000005bd25c7223 */ /* 0x000fe2000001005a */
[----:B------:R-:W-:Y:S01]  /*4d60*/  FSEL R109, R0, RZ, P5 ;  /* 0x000000ff006d7208 */ /* 0x000fe20002800000 */
[----:B------:R-:W-:Y:S01]  /*4d70*/  FMUL.FTZ R0, R135, UR6 ;  /* 0x0000000687007c20 */ /* 0x000fe20008410000 */
[----:B------:R-:W-:Y:S01]  /*4d80*/  SHF.L.U32 R88, R100, 0x10, RZ ;  /* 0x0000001064587819 */ /* 0x000fe200000006ff */
[----:B------:R-:W-:Y:S01]  /*4d90*/  FFMA.FTZ R89, R210, R137, R89 ;  /* 0x00000089d2597223 */ /* 0x000fe20000010059 */
[----:B------:R-:W-:-:S02]  /*4da0*/  LOP3.LUT P6, RZ, R239, 0xff, RZ, 0xc0, !PT ;  /* 0x000000ffefff7812 */ /* 0x000fc400078cc0ff */
[----:B------:R-:W-:Y:S01]  /*4db0*/  LOP3.LUT P5, RZ, R171, 0xff, RZ, 0xc0, !PT ;  /* 0x000000ffabff7812 */ /* 0x000fe200078ac0ff */
[----:B------:R-:W-:Y:S01]  /*4dc0*/  FFMA.FTZ R139, R210, R139, R88 ;  /* 0x0000008bd28b7223 */ /* 0x000fe20000010058 */
[C---:B------:R-:W-:Y:S01]  /*4dd0*/  FSEL R110, R0.reuse, RZ, P6 ;  /* 0x000000ff006e7208 */ /* 0x040fe20003000000 */
[----:B------:R-:W-:Y:S01]  /*4de0*/  FMUL.FTZ R88, R89, UR6 ;  /* 0x0000000659587c20 */ /* 0x000fe20008410000 */
[----:B------:R-:W-:Y:S02]  /*4df0*/  FSEL R94, R0, RZ, P5 ;  /* 0x000000ff005e7208 */ /* 0x000fe40002800000 */
[----:B------:R-:W-:Y:S02]  /*4e00*/  PRMT R0, R100, 0x7632, R0 ;  /* 0x0000763264007816 */ /* 0x000fe40000000000 */
[----:B------:R-:W-:Y:S02]  /*4e10*/  LOP3.LUT P6, RZ, R238, 0xff0000, RZ, 0xc0, !PT ;  /* 0x00ff0000eeff7812 */ /* 0x000fe400078cc0ff */
[----:B------:R-:W-:-:S02]  /*4e20*/  F2FP.BF16.F32.PACK_AB R91, R132, R95 ;  /* 0x0000005f845b723e */ /* 0x000fc400000010ff */
[----:B------:R-:W-:Y:S02]  /*4e30*/  SHF.L.U32 R0, R0, 0x10, RZ ;  /* 0x0000001000007819 */ /* 0x000fe400000006ff */
[----:B------:R-:W-:Y:S02]  /*4e40*/  F2FP.BF16.F32.PACK_AB R95, R134, R109 ;  /* 0x0000006d865f723e */ /* 0x000fe400000010ff */
[----:B------:R-:W-:Y:S01]  /*4e50*/  FSEL R109, R88, RZ, P6 ;  /* 0x000000ff586d7208 */ /* 0x000fe20003000000 */
[----:B------:R-:W-:Y:S01]  /*4e60*/  FFMA.FTZ R0, R210, R113, R0 ;  /* 0x00000071d2007223 */ /* 0x000fe20000010000 */
[----:B------:R-:W-:Y:S02]  /*4e70*/  LOP3.LUT P6, RZ, R170, 0xff0000, RZ, 0xc0, !PT ;  /* 0x00ff0000aaff7812 */ /* 0x000fe400078cc0ff */
[----:B------:R-:W-:Y:S01]  /*4e80*/  F2FP.BF16.F32.PACK_AB R90, R108, R135 ;  /* 0x000000876c5a723e */ /* 0x000fe200000010ff */
[----:B------:R-:W-:Y:S01]  /*4e90*/  FMUL.FTZ R108, R92, UR6 ;  /* 0x000000065c6c7c20 */ /* 0x000fe20008410000 */
[----:B------:R-:W-:-:S02]  /*4ea0*/  F2FP.BF16.F32.PACK_AB R94, R93, R94 ;  /* 0x0000005e5d5e723e */ /* 0x000fc400000010ff */
[----:B------:R-:W-:Y:S02]  /*4eb0*/  LOP3.LUT P5, RZ, R238, 0xff000000, RZ, 0xc0, !PT ;  /* 0xff000000eeff7812 */ /* 0x000fe400078ac0ff */
[----:B------:R-:W-:Y:S02]  /*4ec0*/  FSEL R93, R88, RZ, P6 ;  /* 0x000000ff585d7208 */ /* 0x000fe40003000000 */
[----:B------:R-:W-:Y:S02]  /*4ed0*/  LOP3.LUT P6, RZ, R170, 0xff000000, RZ, 0xc0, !PT ;  /* 0xff000000aaff7812 */ /* 0x000fe400078cc0ff */
[----:B------:R-:W-:Y:S01]  /*4ee0*/  F2FP.BF16.F32.PACK_AB R89, R92, R89 ;  /* 0x000000595c59723e */ /* 0x000fe200000010ff */
[----:B------:R-:W-:Y:S01]  /*4ef0*/  FMUL.FTZ R92, R0, UR6 ;  /* 0x00000006005c7c20 */ /* 0x000fe20008410000 */
[----:B------:R-:W-:Y:S02]  /*4f00*/  FSEL R112, R108, RZ, P5 ;  /* 0x000000ff6c707208 */ /* 0x000fe40002800000 */
[----:B------:R-:W-:Y:S01]  /*4f10*/  F2FP.BF16.F32.PACK_AB R88, R0, R139 ;  /* 0x0000008b0058723e */ /* 0x000fe200000010ff */
        /* <DEDUP_REMOVED lines=17> */
.L_x_1176:
        /* <DEDUP_REMOVED lines=10> */
[----:B------:R-:W-:Y:S01]  /*50d0*/  FADD.FTZ R117, R117, -R228 ;  /* 0x800000e475757221 */ /* 0x000fe20000010000 */
[----:B------:R-:W-:Y:S01]  /*50e0*/  PRMT R0, R102, 0x7632, R0 ;  /* 0x0000763266007816 */ /* 0x000fe20000000000 */
[--C-:B------:R-:W-:Y:S01]  /*50f0*/  FFMA.FTZ R230, R230, R229, R231.reuse ;  /* 0x000000e5e6e67223 */ /* 0x100fe200000100e7 */
        /* <DEDUP_REMOVED lines=15> */
[----:B------:R-:W-:Y:S01]  /*51f0*/  FADD.FTZ R137, R137, -R140 ;  /* 0x8000008c89897221 */ /* 0x000fe20000010000 */
[----:B------:R-:W-:Y:S01]  /*5200*/  LOP3.LUT P6, RZ, R239, 0xff, RZ, 0xc0, !PT ;  /* 0x000000ffefff7812 */ /* 0x000fe200078cc0ff */
[----:B------:R-:W-:Y:S01]  /*5210*/  FMUL.FTZ R0, R0, UR6 ;  /* 0x0000000600007c20 */ /* 0x000fe20008410000 */
[----:B------:R-:W-:Y:S01]  /*5220*/  LOP3.LUT P5, RZ, R171, 0xff, RZ, 0xc0, !PT ;  /* 0x000000ffabff7812 */ /* 0x000fe200078ac0ff */
[-CC-:B------:R-:W-:Y:S01]  /*5230*/  FFMA.FTZ R95, R116, R229.reuse, R231.reuse ;  /* 0x000000e5745f7223 */ /* 0x180fe200000100e7 */
[----:B------:R-:W-:Y:S01]  /*5240*/  ISETP.GE.U32.AND.EX P3, PT, R239, 0x1000000, PT, P3 ;  /* 0x01000000ef00780c */ /* 0x000fe20003f66130 */
[-C--:B------:R-:W-:Y:S01]  /*5250*/  FFMA.FTZ R226, R226, R229.reuse, R231 ;  /* 0x000000e5e2e27223 */ /* 0x080fe200000100e7 */
[----:B------:R-:W-:Y:S01]  /*5260*/  ISETP.GE.U32.AND.EX P4, PT, R171, 0x1000000, PT, P4 ;  /* 0x01000000ab00780c */ /* 0x000fe20003f86140 */
[----:B------:R-:W-:Y:S01]  /*5270*/  FADD.FTZ R95, R112, -R95 ;  /* 0x8000005f705f7221 */ /* 0x000fe20000010000 */
[----:B------:R-:W-:Y:S01]  /*5280*/  SHF.L.U32 R93, R101, 0x10, RZ ;  /* 0x00000010655d7819 */ /* 0x000fe200000006ff */
[----:B------:R-:W-:Y:S01]  /*5290*/  FFMA.FTZ R142, R142, R229, R231 ;  /* 0x000000e58e8e7223 */ /* 0x000fe200000100e7 */
[C---:B------:R-:W-:Y:S01]  /*52a0*/  FSEL R110, R92.reuse, RZ, P6 ;  /* 0x000000ff5c6e7208 */ /* 0x040fe20003000000 */
[----:B------:R-:W-:Y:S01]  /*52b0*/  FADD.FTZ R113, R113, -R226 ;  /* 0x800000e271717221 */ /* 0x000fe20000010000 */
[----:B------:R-:W-:Y:S01]  /*52c0*/  FSEL R117, R92, RZ, P5 ;  /* 0x000000ff5c757208 */ /* 0x000fe20002800000 */
[----:B------:R-:W-:Y:S01]  /*52d0*/  FFMA.FTZ R93, R210, R137, R93 ;  /* 0x00000089d25d7223 */ /* 0x000fe2000001005d */
[C---:B------:R-:W-:Y:S01]  /*52e0*/  FSEL R134, R94.reuse, RZ, P3 ;  /* 0x000000ff5e867208 */ /* 0x040fe20001800000 */
[----:B------:R-:W-:Y:S01]  /*52f0*/  FADD.FTZ R139, R139, -R142 ;  /* 0x8000008e8b8b7221 */ /* 0x000fe20000010000 */
[----:B------:R-:W-:Y:S01]  /*5300*/  FSEL R133, R94, RZ, P4 ;  /* 0x000000ff5e857208 */ /* 0x000fe20002000000 */
[----:B------:R-:W-:Y:S01]  /*5310*/  FMUL.FTZ R93, R93, UR6 ;  /* 0x000000065d5d7c20 */ /* 0x000fe20008410000 */
[----:B------:R-:W-:-:S02]  /*5320*/  PRMT R92, R101, 0x7632, R92 ;  /* 0x00007632655c7816 */ /* 0x000fc4000000005c */
[----:B------:R-:W-:Y:S02]  /*5330*/  LOP3.LUT P3, RZ, R239, 0xff00, RZ, 0xc0, !PT ;  /* 0x0000ff00efff7812 */ /* 0x000fe4000786c0ff */
[----:B------:R-:W-:Y:S01]  /*5340*/  LOP3.LUT P4, RZ, R171, 0xff00, RZ, 0xc0, !PT ;  /* 0x0000ff00abff7812 */ /* 0x000fe2000788c0ff */
[----:B------:R-:W-:Y:S01]  /*5350*/  IMAD.U32 R109, R92, 0x10000, RZ ;  /* 0x000100005c6d7824 */ /* 0x000fe200078e00ff */
[C---:B------:R-:W-:Y:S02]  /*5360*/  FSEL R119, R0.reuse, RZ, P3 ;  /* 0x000000ff00777208 */ /* 0x040fe40001800000 */
[----:B------:R-:W-:Y:S01]  /*5370*/  FSEL R132, R0, RZ, P4 ;  /* 0x000000ff00847208 */ /* 0x000fe20002000000 */
[----:B------:R-:W-:Y:S01]  /*5380*/  FFMA.FTZ R94, R210, R95, R109 ;  /* 0x0000005fd25e7223 */ /* 0x000fe2000001006d */
[----:B------:R-:W-:Y:S02]  /*5390*/  LOP3.LUT P6, RZ, R238, 0xff0000, RZ, 0xc0, !PT ;  /* 0x00ff0000eeff7812 */ /* 0x000fe400078cc0ff */
[----:B------:R-:W-:-:S02]  /*53a0*/  PRMT R0, R100, 0x7632, R0 ;  /* 0x0000763264007816 */ /* 0x000fc40000000000 */
[----:B------:R-:W-:Y:S02]  /*53b0*/  FSEL R109, R93, RZ, P6 ;  /* 0x000000ff5d6d7208 */ /* 0x000fe40003000000 */
[----:B------:R-:W-:Y:S02]  /*53c0*/  SHF.L.U32 R0, R0, 0x10, RZ ;  /* 0x0000001000007819 */ /* 0x000fe400000006ff */
[----:B------:R-:W-:Y:S02]  /*53d0*/  SHF.L.U32 R92, R100, 0x10, RZ ;  /* 0x00000010645c7819 */ /* 0x000fe400000006ff */
[----:B------:R-:W-:Y:S01]  /*53e0*/  LOP3.LUT P6, RZ, R170, 0xff0000, RZ, 0xc0, !PT ;  /* 0x00ff0000aaff7812 */ /* 0x000fe200078cc0ff */
[----:B------:R-:W-:Y:S01]  /*53f0*/  FFMA.FTZ R0, R210, R113, R0 ;  /* 0x00000071d2007223 */ /* 0x000fe20000010000 */
[----:B------:R-:W-:Y:S01]  /*5400*/  F2FP.BF16.F32.PACK_AB R95, R133, R108 ;  /* 0x0000006c855f723e */ /* 0x000fe200000010ff */
[----:B------:R-:W-:Y:S01]  /*5410*/  FMUL.FTZ R108, R94, UR6 ;  /* 0x000000065e6c7c20 */ /* 0x000fe20008410000 */
[----:B------:R-:W-:Y:S01]  /*5420*/  LOP3.LUT P5, RZ, R238, 0xff000000, RZ, 0xc0, !PT ;  /* 0xff000000eeff7812 */ /* 0x000fe200078ac0ff */
[----:B------:R-:W-:Y:S01]  /*5430*/  FFMA.FTZ R92, R210, R139, R92 ;  /* 0x0000008bd25c7223 */ /* 0x000fe2000001005c */
[----:B------:R-:W-:Y:S01]  /*5440*/  FSEL R93, R93, RZ, P6 ;  /* 0x000000ff5d5d7208 */ /* 0x000fe20003000000 */
[----:B------:R-:W-:Y:S01]  /*5450*/  FMUL.FTZ R0, R0, UR6 ;  /* 0x0000000600007c20 */ /* 0x000fe20008410000 */
[----:B------:R-:W-:Y:S01]  /*5460*/  LOP3.LUT P6, RZ, R170, 0xff000000, RZ, 0xc0, !PT ;  /* 0xff000000aaff7812 */ /* 0x000fe200078cc0ff */
[----:B------:R-:W-:Y:S01]  /*5470*/  FMUL.FTZ R92, R92, UR6 ;  /* 0x000000065c5c7c20 */ /* 0x000fe20008410000 */
[----:B------:R-:W-:-:S02]  /*5480*/  FSEL R112, R108, RZ, P5 ;  /* 0x000000ff6c707208 */ /* 0x000fc40002800000 */
[----:B------:R-:W-:Y:S02]  /*5490*/  LOP3.LUT P3, RZ, R238, 0xff00, RZ, 0xc0, !PT ;  /* 0x0000ff00eeff7812 */ /* 0x000fe4000786c0ff */
[----:B------:R-:W-:Y:S02]  /*54a0*/  LOP3.LUT P5, RZ, R170, 0xff00, RZ, 0xc0, !PT ;  /* 0x0000ff00aaff7812 */ /* 0x000fe400078ac0ff */
[----:B------:R-:W-:Y:S02]  /*54b0*/  FSEL R116, R108, RZ, P6 ;  /* 0x000000ff6c747208 */ /* 0x000fe40003000000 */
[----:B------:R-:W-:Y:S02]  /*54c0*/  LOP3.LUT P4, RZ, R238, 0xff, RZ, 0xc0, !PT ;  /* 0x000000ffeeff7812 */ /* 0x000fe4000788c0ff */
[----:B------:R-:W-:Y:S02]  /*54d0*/  LOP3.LUT P6, RZ, R170, 0xff, RZ, 0xc0, !PT ;  /* 0x000000ffaaff7812 */ /* 0x000fe400078cc0ff */
        /* <DEDUP_REMOVED lines=12> */
.L_x_1175:
        /* <DEDUP_REMOVED lines=80> */
.L_x_1178:
        /* <DEDUP_REMOVED lines=20> */
[-CC-:B------:R-:W-:Y:S01]  /*5be0*/  FFMA.FTZ R230, R230, R229.reuse, R231.reuse ;  /* 0x000000e5e6e67223 */ /* 0x180fe200000100e7 */
[----:B------:R-:W-:Y:S01]  /*5bf0*/  LOP3.LUT P5, RZ, R239, 0xff, RZ, 0xc0, !PT ;  /* 0x000000ffefff7812 */ /* 0x000fe200078ac0ff */
[----:B------:R-:W-:Y:S01]  /*5c00*/  FMUL.FTZ R137, R137, UR6 ;  /* 0x0000000689897c20 */ /* 0x000fe20008410000 */
[----:B------:R-:W-:Y:S01]  /*5c10*/  FSEL R111, R93, RZ, P4 ;  /* 0x000000ff5d6f7208 */ /* 0x000fe20002000000 */
        /* <DEDUP_REMOVED lines=51> */
.L_x_1174:
[----:B------:R-:W-:Y:S05]  /*5f50*/  @!P1 BRA `(.L_x_1179) ;  /* 0x0000000800249947 */ /* 0x000fea0003800000 */
[----:B------:R-:W-:Y:S05]  /*5f60*/  @!P2 BRA `(.L_x_1180) ;  /* 0x000000040018a947 */ /* 0x000fea0003800000 */
[----:B0-----:R-:W-:Y:S01]  /*5f70*/  PRMT R88, R103, 0x7632, R88 ;  /* 0x0000763267587816 */ /* 0x001fe20000000058 */
[-CC-:B------:R-:W-:Y:S01]  /*5f80*/  FFMA.FTZ R228, R228, R229.reuse, R231.reuse ;  /* 0x000000e5e4e47223 */ /* 0x180fe200000100e7 */
[----:B------:R-:W-:Y:S01]  /*5f90*/  PRMT R0, R102, 0x7632, R0 ;  /* 0x0000763266007816 */ /* 0x000fe20000000000 */
[-CC-:B------:R-:W-:Y:S01]  /*5fa0*/  FFMA.FTZ R230, R230, R229.reuse, R231.reuse ;  /* 0x000000e5e6e67223 */ /* 0x180fe200000100e7 */
[-CC-:B------:R-:W-:Y:S01]  /*5fb0*/  FFMA.FTZ R138, R138, R229.reuse, R231.reuse ;  /* 0x000000e58a8a7223 */ /* 0x180fe200000100e7 */
[----:B------:R-:W-:Y:S01]  /*5fc0*/  FADD.FTZ R117, R117, -R228 ;  /* 0x800000e475757221 */ /* 0x000fe20000010000 */
[----:B------:R-:W-:Y:S01]  /*5fd0*/  IMAD.U32 R90, R88, 0x10000, RZ ;  /* 0x00010000585a7824 */ /* 0x000fe200078e00ff */
[----:B------:R-:W-:Y:S01]  /*5fe0*/  SHF.L.U32 R0, R0, 0x10, RZ ;  /* 0x0000001000007819 */ /* 0x000fe200000006ff */
[----:B------:R-:W-:Y:S01]  /*5ff0*/  FADD.FTZ R119, R119, -R230 ;  /* 0x800000e677777221 */ /* 0x000fe20000010000 */
[----:B------:R-:W-:Y:S01]  /*6000*/  FFMA.FTZ R89, R136, R229, R231 ;  /* 0x000000e588597223 */ /* 0x000fe200000100e7 */
[----:B------:R-:W-:Y:S01]  /*6010*/  FFMA.FTZ R132, R210, R117, R90 ;  /* 0x00000075d2847223 */ /* 0x000fe2000001005a */
[----:B------:R-:W-:Y:S01]  /*6020*/  SHF.L.U32 R88, R102, 0x10, RZ ;  /* 0x0000001066587819 */ /* 0x000fe200000006ff */
[----:B------:R-:W-:Y:S01]  /*6030*/  FADD.FTZ R135, R135, -R138 ;  /* 0x8000008a87877221 */ /* 0x000fe20000010000 */
[----:B------:R-:W-:Y:S01]  /*6040*/  ISETP.GE.U32.AND P3, PT, R238, RZ, PT ;  /* 0x000000ffee00720c */ /* 0x000fe20003f66070 */
        /* <DEDUP_REMOVED lines=56> */
.L_x_1180:
[C---:B------:R-:W-:Y:S01]  /*63d0*/  PRMT R0, R103.reuse, 0x7632, R0 ;  /* 0x0000763267007816 */ /* 0x040fe20000000000 */
[-CC-:B0-----:R-:W-:Y:S01]  /*63e0*/  FFMA.FTZ R111, R136, R229.reuse, R231.reuse ;  /* 0x000000e5886f7223 */ /* 0x181fe200000100e7 */
[-C--:B------:R-:W-:Y:S01]  /*63f0*/  FFMA.FTZ R138, R138, R229.reuse, R231 ;  /* 0x000000e58a8a7223 */ /* 0x080fe200000100e7 */
[----:B------:R-:W-:Y:S01]  /*6400*/  IMAD.U32 R108, R103, 0x10000, RZ ;  /* 0x00010000676c7824 */ /* 0x000fe200078e00ff */
[----:B------:R-:W-:Y:S01]  /*6410*/  SHF.L.U32 R133, R0, 0x10, RZ ;  /* 0x0000001000857819 */ /* 0x000fe200000006ff */
[----:B------:R-:W-:Y:S01]  /*6420*/  FADD.FTZ R111, R134, -R111 ;  /* 0x8000006f866f7221 */ /* 0x000fe20000010000 */
[-CC-:B------:R-:W-:Y:S01]  /*6430*/  FFMA.FTZ R228, R228, R229.reuse, R231.reuse ;  /* 0x000000e5e4e47223 */ /* 0x180fe200000100e7 */
[C---:B------:R-:W-:Y:S01]  /*6440*/  SHF.L.U32 R0, R102.reuse, 0x10, RZ ;  /* 0x0000001066007819 */ /* 0x040fe200000006ff */
[----:B------:R-:W-:Y:S01]  /*6450*/  FADD.FTZ R135, R135, -R138 ;  /* 0x8000008a87877221 */ /* 0x000fe20000010000 */
[----:B------:R-:W-:Y:S01]  /*6460*/  PRMT R110, R102, 0x7632, R110 ;  /* 0x00007632666e7816 */ /* 0x000fe2000000006e */
[-CC-:B------:R-:W-:Y:S01]  /*6470*/  FFMA.FTZ R109, R116, R229.reuse, R231.reuse ;  /* 0x000000e5746d7223 */ /* 0x180fe200000100e7 */
[--C-:B------:R-:W-:Y:S01]  /*6480*/  FFMA.FTZ R230, R230, R229, R231.reuse ;  /* 0x000000e5e6e67223 */ /* 0x100fe200000100e7 */
[C---:B------:R-:W-:Y:S01]  /*6490*/  FFMA.FTZ R116, R210.reuse, R111, R108 ;  /* 0x0000006fd2747223 */ /* 0x040fe2000001006c */
[----:B------:R-:W-:Y:S01]  /*64a0*/  FADD.FTZ R117, R117, -R228 ;  /* 0x800000e475757221 */ /* 0x000fe20000010000 */
[----:B------:R-:W-:Y:S01]  /*64b0*/  PRMT R108, R101, 0x7632, R108 ;  /* 0x00007632656c7816 */ /* 0x000fe2000000006c */
[----:B------:R-:W-:Y:S01]  /*64c0*/  FFMA.FTZ R135, R210, R135, R0 ;  /* 0x00000087d2877223 */ /* 0x000fe20000010000 */
[----:B------:R-:W-:Y:S01]  /*64d0*/  SHF.L.U32 R111, R110, 0x10, RZ ;  /* 0x000000106e6f7819 */ /* 0x000fe200000006ff */
[----:B------:R-:W-:Y:S01]  /*64e0*/  FADD.FTZ R119, R119, -R230 ;  /* 0x800000e677777221 */ /* 0x000fe20000010000 */
[----:B------:R-:W-:Y:S01]  /*64f0*/  PRMT R0, R100, 0x7632, R0 ;  /* 0x0000763264007816 */ /* 0x000fe20000000000 */
[-CC-:B------:R-:W-:Y:S01]  /*6500*/  FFMA.FTZ R226, R226, R229.reuse, R231.reuse ;  /* 0x000000e5e2e27223 */ /* 0x180fe200000100e7 */
[-CC-:B------:R-:W-:Y:S01]  /*6510*/  FFMA.FTZ R140, R140, R229.reuse, R231.reuse ;  /* 0x000000e58c8c7223 */ /* 0x180fe200000100e7 */
[----:B------:R-:W-:Y:S01]  /*6520*/  FFMA.FTZ R142, R142, R229, R231 ;  /* 0x000000e58e8e7223 */ /* 0x000fe200000100e7 */
[----:B------:R-:W-:Y:S01]  /*6530*/  FADD.FTZ R109, R112, -R109 ;  /* 0x8000006d706d7221 */ /* 0x000fe20000010000 */
[----:B------:R-:W-:Y:S01]  /*6540*/  FFMA.FTZ R117, R210, R117, R133 ;  /* 0x00000075d2757223 */ /* 0x000fe20000010085 */
[----:B------:R-:W-:Y:S01]  /*6550*/  IMAD.U32 R112, R108, 0x10000, RZ ;  /* 0x000100006c707824 */ /* 0x000fe200078e00ff */
[----:B------:R-:W-:Y:S01]  /*6560*/  ISETP.GE.U32.AND P3, PT, R238, RZ, PT ;  /* 0x000000ffee00720c */ /* 0x000fe20003f66070 */
[----:B------:R-:W-:Y:S01]  /*6570*/  FFMA.FTZ R111, R210, R119, R111 ;  /* 0x00000077d26f7223 */ /* 0x000fe2000001006f */
[----:B------:R-:W-:Y:S01]  /*6580*/  SHF.L.U32 R110, R101, 0x10, RZ ;  /* 0x00000010656e7819 */ /* 0x000fe200000006ff */
[----:B------:R-:W-:Y:S01]  /*6590*/  FADD.FTZ R113, R113, -R226 ;  /* 0x800000e271717221 */ /* 0x000fe20000010000 */
[----:B------:R-:W-:Y:S01]  /*65a0*/  SHF.L.U32 R108, R100, 0x10, RZ ;  /* 0x00000010646c7819 */ /* 0x000fe200000006ff */
[----:B------:R-:W-:Y:S01]  /*65b0*/  FADD.FTZ R137, R137, -R140 ;  /* 0x8000008c89897221 */ /* 0x000fe20000010000 */
[----:B------:R-:W-:Y:S01]  /*65c0*/  SHF.L.U32 R0, R0, 0x10, RZ ;  /* 0x0000001000007819 */ /* 0x000fe200000006ff */
[----:B------:R-:W-:Y:S01]  /*65d0*/  FADD.FTZ R139, R139, -R142 ;  /* 0x8000008e8b8b7221 */ /* 0x000fe20000010000 */
[----:B------:R-:W-:Y:S01]  /*65e0*/  FMUL.FTZ R117, R117, UR6 ;  /* 0x0000000675757c20 */ /* 0x000fe20008410000 */
[----:B------:R-:W-:Y:S01]  /*65f0*/  FFMA.FTZ R109, R210, R109, R112 ;  /* 0x0000006dd26d7223 */ /* 0x000fe20000010070 */
[C---:B------:R-:W-:Y:S01]  /*6600*/  ISETP.GE.U32.AND.EX P3, PT, R239.reuse, 0x1000000, PT, P3 ;  /* 0x01000000ef00780c */ /* 0x040fe20003f66130 */
[----:B------:R-:W-:Y:S01]  /*6610*/  FMUL.FTZ R116, R116, UR6 ;  /* 0x0000000674747c20 */ /* 0x000fe20008410000 */
[----:B------:R-:W-:Y:S01]  /*6620*/  LOP3.LUT P4, RZ, R239, 0xff0000, RZ, 0xc0, !PT ;  /* 0x00ff0000efff7812 */ /* 0x000fe2000788c0ff */
        /* <DEDUP_REMOVED lines=28> */
.L_x_1179:
        /* <DEDUP_REMOVED lines=10> */
[C---:B------:R-:W-:Y:S01]  /*6890*/  FMUL.FTZ R108, R210.reuse, R117 ;  /* 0x00000075d26c7220 */ /* 0x040fe20000410000 */
        /* <DEDUP_REMOVED lines=48> */
.L_x_1181:
        /* <DEDUP_REMOVED lines=53> */
.L_x_1177:
        /* <DEDUP_REMOVED lines=12> */
[C---:B0-----:R-:W-:Y:S01]  /*6fb0*/  PRMT R88, R107.reuse, 0x7632, R88 ;  /* 0x000076326b587816 */ /* 0x041fe20000000058 */
[-CC-:B------:R-:W-:Y:S01]  /*6fc0*/  FFMA.FTZ R122, R122, R229.reuse, R231.reuse ;  /* 0x000000e57a7a7223 */ /* 0x180fe200000100e7 */
[----:B------:R-:W-:Y:S01]  /*6fd0*/  SHF.L.U32 R91, R107, 0x10, RZ ;  /* 0x000000106b5b7819 */ /* 0x000fe200000006ff */
        /* <DEDUP_REMOVED lines=12> */
[-CC-:B------:R-:W-:Y:S01]  /*70a0*/  FFMA.FTZ R227, R227, R229.reuse, R231.reuse ;  /* 0x000000e5e3e37223 */ /* 0x180fe200000100e7 */
[----:B------:R-:W-:Y:S01]  /*70b0*/  LOP3.LUT P4, RZ, R173, 0xff0000, RZ, 0xc0, !PT ;  /* 0x00ff0000adff7812 */ /* 0x000fe2000788c0ff */
[----:B------:R-:W-:Y:S01]  /*70c0*/  FMUL.FTZ R91, R112, UR6 ;  /* 0x00000006705b7c20 */ /* 0x000fe20008410000 */
[----:B------:R-:W-:Y:S01]  /*70d0*/  ISETP.GE.U32.AND P3, PT, R172, RZ, PT ;  /* 0x000000ffac00720c */ /* 0x000fe20003f66070 */
[-C--:B------:R-:W-:Y:S01]  /*70e0*/  FFMA.FTZ R89, R118, R229.reuse, R231 ;  /* 0x000000e576597223 */ /* 0x080fe200000100e7 */
[----:B------:R-:W-:Y:S01]  /*70f0*/  FSEL R111, R88, RZ, P6 ;  /* 0x000000ff586f7208 */ /* 0x000fe20003000000 */
[----:B------:R-:W-:Y:S01]  /*7100*/  FADD.FTZ R227, R126, -R227 ;  /* 0x800000e37ee37221 */ /* 0x000fe20000010000 */
[----:B------:R-:W-:Y:S01]  /*7110*/  ISETP.GE.U32.AND.EX P1, PT, R237, 0x1000000, PT, P1 ;  /* 0x01000000ed00780c */ /* 0x000fe20003f26110 */
[-CC-:B------:R-:W-:Y:S01]  /*7120*/  FFMA.FTZ R0, R129, R229.reuse, R231.reuse ;  /* 0x000000e581007223 */ /* 0x180fe200000100e7 */
[----:B------:R-:W-:Y:S01]  /*7130*/  FSEL R95, R88, RZ, P4 ;  /* 0x000000ff585f7208 */ /* 0x000fe20002000000 */
[----:B------:R-:W-:Y:S01]  /*7140*/  FMUL.FTZ R90, R121, UR6 ;  /* 0x00000006795a7c20 */ /* 0x000fe20008410000 */
[----:B------:R-:W-:Y:S01]  /*7150*/  ISETP.GE.U32.AND.EX P3, PT, R173, 0x1000000, PT, P3 ;  /* 0x01000000ad00780c */ /* 0x000fe20003f66130 */
[-C--:B------:R-:W-:Y:S01]  /*7160*/  FFMA.FTZ R120, R120, R229.reuse, R231 ;  /* 0x000000e578787223 */ /* 0x080fe200000100e7 */
[----:B------:R-:W-:Y:S01]  /*7170*/  PRMT R88, R106, 0x7632, R88 ;  /* 0x000076326a587816 */ /* 0x000fe20000000058 */
[----:B------:R-:W-:Y:S01]  /*7180*/  FADD.FTZ R125, R125, -R0 ;  /* 0x800000007d7d7221 */ /* 0x000fe20000010000 */
[C---:B------:R-:W-:Y:S01]  /*7190*/  FSEL R116, R91.reuse, RZ, P1 ;  /* 0x000000ff5b747208 */ /* 0x040fe20000800000 */
[----:B------:R-:W-:Y:S01]  /*71a0*/  FADD.FTZ R89, R114, -R89 ;  /* 0x8000005972597221 */ /* 0x000fe20000010000 */
[----:B------:R-:W-:Y:S01]  /*71b0*/  FSEL R118, R91, RZ, P3 ;  /* 0x000000ff5b767208 */ /* 0x000fe20001800000 */
[----:B------:R-:W-:Y:S01]  /*71c0*/  FFMA.FTZ R225, R225, R229, R231 ;  /* 0x000000e5e1e17223 */ /* 0x000fe200000100e7 */
[----:B------:R-:W-:Y:S01]  /*71d0*/  SHF.L.U32 R91, R88, 0x10, RZ ;  /* 0x00000010585b7819 */ /* 0x000fe200000006ff */
[----:B------:R-:W-:Y:S01]  /*71e0*/  FADD.FTZ R115, R115, -R120 ;  /* 0x8000007873737221 */ /* 0x000fe20000010000 */
[----:B------:R-:W-:Y:S01]  /*71f0*/  LOP3.LUT P5, RZ, R237, 0xff, RZ, 0xc0, !PT ;  /* 0x000000ffedff7812 */ /* 0x000fe200078ac0ff */
[----:B------:R-:W-:Y:S01]  /*7200*/  FADD.FTZ R225, R124, -R225 ;  /* 0x800000e17ce17221 */ /* 0x000fe20000010000 */
[----:B------:R-:W-:Y:S01]  /*7210*/  LOP3.LUT P6, RZ, R173, 0xff, RZ, 0xc0, !PT ;  /* 0x000000ffadff7812 */ /* 0x000fe200078cc0ff */
[----:B------:R-:W-:Y:S01]  /*7220*/  FFMA.FTZ R108, R210, R227, R91 ;  /* 0x000000e3d26c7223 */ /* 0x000fe2000001005b */
[----:B------:R-:W-:-:S02]  /*7230*/  PRMT R88, R105, 0x7632, R88 ;  /* 0x0000763269587816 */ /* 0x000fc40000000058 */
[----:B------:R-:W-:Y:S01]  /*7240*/  LOP3.LUT P4, RZ, R237, 0xff00, RZ, 0xc0, !PT ;  /* 0x0000ff00edff7812 */ /* 0x000fe2000788c0ff */
[----:B------:R-:W-:Y:S01]  /*7250*/  FMUL.FTZ R93, R108, UR6 ;  /* 0x000000066c5d7c20 */ /* 0x000fe20008410000 */
[----:B------:R-:W-:Y:S02]  /*7260*/  SHF.L.U32 R91, R105, 0x10, RZ ;  /* 0x00000010695b7819 */ /* 0x000fe400000006ff */
[C---:B------:R-:W-:Y:S02]  /*7270*/  FSEL R110, R90.reuse, RZ, P5 ;  /* 0x000000ff5a6e7208 */ /* 0x040fe40002800000 */
[----:B------:R-:W-:Y:S01]  /*7280*/  FSEL R94, R90, RZ, P6 ;  /* 0x000000ff5a5e7208 */ /* 0x000fe20003000000 */
[----:B------:R-:W-:Y:S01]  /*7290*/  IMAD.U32 R90, R88, 0x10000, RZ ;  /* 0x00010000585a7824 */ /* 0x000fe200078e00ff */
[----:B------:R-:W-:Y:S01]  /*72a0*/  PRMT R0, R104, 0x7632, R0 ;  /* 0x0000763268007816 */ /* 0x000fe20000000000 */
[----:B------:R-:W-:Y:S01]  /*72b0*/  FFMA.FTZ R89, R210, R89, R91 ;  /* 0x00000059d2597223 */ /* 0x000fe2000001005b */
[----:B------:R-:W-:Y:S01]  /*72c0*/  SHF.L.U32 R88, R104, 0x10, RZ ;  /* 0x0000001068587819 */ /* 0x000fe200000006ff */
[----:B------:R-:W-:Y:S01]  /*72d0*/  FFMA.FTZ R92, R210, R125, R90 ;  /* 0x0000007dd25c7223 */ /* 0x000fe2000001005a */
[----:B------:R-:W-:-:S02]  /*72e0*/  FSEL R109, R93, RZ, P4 ;  /* 0x000000ff5d6d7208 */ /* 0x000fc40002000000 */
[----:B------:R-:W-:Y:S01]  /*72f0*/  SHF.L.U32 R0, R0, 0x10, RZ ;  /* 0x0000001000007819 */ /* 0x000fe200000006ff */
[----:B------:R-:W-:Y:S01]  /*7300*/  FFMA.FTZ R115, R210, R115, R88 ;  /* 0x00000073d2737223 */ /* 0x000fe20000010058 */
[----:B------:R-:W-:Y:S01]  /*7310*/  LOP3.LUT P4, RZ, R173, 0xff00, RZ, 0xc0, !PT ;  /* 0x0000ff00adff7812 */ /* 0x000fe2000788c0ff */
[----:B------:R-:W-:Y:S01]  /*7320*/  FMUL.FTZ R88, R89, UR6 ;  /* 0x0000000659587c20 */ /* 0x000fe20008410000 */
[----:B------:R-:W-:Y:S01]  /*7330*/  LOP3.LUT P1, RZ, R236, 0xff0000, RZ, 0xc0, !PT ;  /* 0x00ff0000ecff7812 */ /* 0x000fe2000782c0ff */
[----:B------:R-:W-:Y:S01]  /*7340*/  FFMA.FTZ R0, R210, R225, R0 ;  /* 0x000000e1d2007223 */ /* 0x000fe20000010000 */
[----:B------:R-:W-:Y:S02]  /*7350*/  FSEL R93, R93, RZ, P4 ;  /* 0x000000ff5d5d7208 */ /* 0x000fe40002000000 */
[----:B------:R-:W-:Y:S01]  /*7360*/  F2FP.BF16.F32.PACK_AB R90, R108, R121 ;  /* 0x000000796c5a723e */ /* 0x000fe200000010ff */
[----:B------:R-:W-:Y:S01]  /*7370*/  FMUL.FTZ R108, R92, UR6 ;  /* 0x000000065c6c7c20 */ /* 0x000fe20008410000 */
[----:B------:R-:W-:-:S02]  /*7380*/  LOP3.LUT P4, RZ, R172, 0xff0000, RZ, 0xc0, !PT ;  /* 0x00ff0000acff7812 */ /* 0x000fc4000788c0ff */
[----:B------:R-:W-:Y:S02]  /*7390*/  LOP3.LUT P3, RZ, R236, 0xff000000, RZ, 0xc0, !PT ;  /* 0xff000000ecff7812 */ /* 0x000fe4000786c0ff */
[----:B------:R-:W-:Y:S02]  /*73a0*/  F2FP.BF16.F32.PACK_AB R94, R93, R94 ;  /* 0x0000005e5d5e723e */ /* 0x000fe400000010ff */
[----:B------:R-:W-:Y:S02]  /*73b0*/  F2FP.BF16.F32.PACK_AB R110, R109, R110 ;  /* 0x0000006e6d6e723e */ /* 0x000fe400000010ff */
[----:B------:R-:W-:Y:S02]  /*73c0*/  FSEL R109, R88, RZ, P1 ;  /* 0x000000ff586d7208 */ /* 0x000fe40000800000 */
[----:B------:R-:W-:Y:S01]  /*73d0*/  F2FP.BF16.F32.PACK_AB R89, R92, R89 ;  /* 0x000000595c59723e */ /* 0x000fe200000010ff */
[----:B------:R-:W-:Y:S01]  /*73e0*/  FMUL.FTZ R92, R0, UR6 ;  /* 0x00000006005c7c20 */ /* 0x000fe20008410000 */
[----:B------:R-:W-:-:S02]  /*73f0*/  FSEL R93, R88, RZ, P4 ;  /* 0x000000ff585d7208 */ /* 0x000fc40002000000 */
[----:B------:R-:W-:Y:S01]  /*7400*/  F2FP.BF16.F32.PACK_AB R88, R0, R115 ;  /* 0x000000730058723e */ /* 0x000fe200000010ff */
[----:B------:R-:W-:Y:S01]  /*7410*/  FMUL.FTZ R115, R115, UR6 ;  /* 0x0000000673737c20 */ /* 0x000fe20008410000 */
[----:B------:R-:W-:Y:S02]  /*7420*/  LOP3.LUT P5, RZ, R236, 0xff00, RZ, 0xc0, !PT ;  /* 0x0000ff00ecff7812 */ /* 0x000fe400078ac0ff */
[C---:B------:R-:W-:Y:S02]  /*7430*/  LOP3.LUT P1, RZ, R172.reuse, 0xff000000, RZ, 0xc0, !PT ;  /* 0xff000000acff7812 */ /* 0x040fe4000782c0ff */
        /* <DEDUP_REMOVED lines=17> */
.L_x_1184:
[----:B0-----:R-:W-:Y:S01]  /*7550*/  PRMT R92, R107, 0x7632, R92 ;  /* 0x000076326b5c7816 */ /* 0x001fe2000000005c */
[-CC-:B------:R-:W-:Y:S01]  /*7560*/  FFMA.FTZ R127, R127, R229.reuse, R231.reuse ;  /* 0x000000e57f7f7223 */ /* 0x180fe200000100e7 */
[-CC-:B------:R-:W-:Y:S01]  /*7570*/  FFMA.FTZ R232, R232, R229.reuse, R231.reuse ;  /* 0x000000e5e8e87223 */ /* 0x180fe200000100e7 */
[----:B------:R-:W-:Y:S01]  /*7580*/  FFMA.FTZ R122, R122, R229, R231 ;  /* 0x000000e57a7a7223 */ /* 0x000fe200000100e7 */
[----:B------:R-:W-:Y:S01]  /*7590*/  SHF.L.U32 R95, R92, 0x10, RZ ;  /* 0x000000105c5f7819 */ /* 0x000fe200000006ff */
[----:B------:R-:W-:Y:S01]  /*75a0*/  FADD.FTZ R127, R128, -R127 ;  /* 0x8000007f807f7221 */ /* 0x000fe20000010000 */
[----:B------:R-:W-:Y:S01]  /*75b0*/  FADD.FTZ R123, R123, -R232 ;  /* 0x800000e87b7b7221 */ /* 0x000fe20000010000 */
[----:B------:R-:W-:Y:S01]  /*75c0*/  IMAD.U32 R94, R107, 0x10000, RZ ;  /* 0x000100006b5e7824 */ /* 0x000fe200078e00ff */
[----:B------:R-:W-:Y:S01]  /*75d0*/  SHF.L.U32 R92, R106, 0x10, RZ ;  /* 0x000000106a5c7819 */ /* 0x000fe200000006ff */
[----:B------:R-:W-:Y:S01]  /*75e0*/  FADD.FTZ R121, R121, -R122 ;  /* 0x8000007a79797221 */ /* 0x000fe20000010000 */
[C---:B------:R-:W-:Y:S01]  /*75f0*/  FFMA.FTZ R95, R210.reuse, R127, R95 ;  /* 0x0000007fd25f7223 */ /* 0x040fe2000001005f */
[C---:B------:R-:W-:Y:S01]  /*7600*/  FFMA.FTZ R94, R210.reuse, R123, R94 ;  /* 0x0000007bd25e7223 */ /* 0x040fe2000001005e */
[----:B------:R-:W-:Y:S01]  /*7610*/  LOP3.LUT P3, RZ, R237, 0xff0000, RZ, 0xc0, !PT ;  /* 0x00ff0000edff7812 */ /* 0x000fe2000786c0ff */
[----:B------:R-:W-:Y:S01]  /*7620*/  FFMA.FTZ R92, R210, R121, R92 ;  /* 0x00000079d25c7223 */ /* 0x000fe2000001005c */
[----:B------:R-:W-:Y:S01]  /*7630*/  FMUL.FTZ R109, R95, UR6 ;  /* 0x000000065f6d7c20 */ /* 0x000fe20008410000 */
[----:B------:R-:W-:Y:S01]  /*7640*/  FMUL.FTZ R95, R94, UR6 ;  /* 0x000000065e5f7c20 */ /* 0x000fe20008410000 */
[----:B------:R-:W-:Y:S01]  /*7650*/  LOP3.LUT P6, RZ, R173, 0xff0000, RZ, 0xc0, !PT ;  /* 0x00ff0000adff7812 */ /* 0x000fe200078cc0ff */
[----:B------:R-:W-:Y:S01]  /*7660*/  FMUL.FTZ R94, R92, UR6 ;  /* 0x000000065c5e7c20 */ /* 0x000fe20008410000 */
[----:B------:R-:W-:Y:S01]  /*7670*/  PRMT R92, R106, 0x7632, R92 ;  /* 0x000076326a5c7816 */ /* 0x000fe2000000005c */
[-CC-:B------:R-:W-:Y:S01]  /*7680*/  FFMA.FTZ R227, R227, R229.reuse, R231.reuse ;  /* 0x000000e5e3e37223 */ /* 0x180fe200000100e7 */
[C---:B------:R-:W-:Y:S01]  /*7690*/  FSEL R111, R95.reuse, RZ, P3 ;  /* 0x000000ff5f6f7208 */ /* 0x040fe20001800000 */
[-C--:B------:R-:W-:Y:S01]  /*76a0*/  FFMA.FTZ R93, R118, R229.reuse, R231 ;  /* 0x000000e5765d7223 */ /* 0x080fe200000100e7 */
[----:B------:R-:W-:Y:S01]  /*76b0*/  FSEL R108, R95, RZ, P6 ;  /* 0x000000ff5f6c7208 */ /* 0x000fe20003000000 */
[----:B------:R-:W-:Y:S01]  /*76c0*/  FADD.FTZ R227, R126, -R227 ;  /* 0x800000e37ee37221 */ /* 0x000fe20000010000 */
[----:B------:R-:W-:Y:S01]  /*76d0*/  ISETP.GE.U32.AND P1, PT, R236, RZ, PT ;  /* 0x000000ffec00720c */ /* 0x000fe20003f26070 */
[----:B------:R-:W-:Y:S01]  /*76e0*/  FFMA.FTZ R0, R129, R229, R231 ;  /* 0x000000e581007223 */ /* 0x000fe200000100e7 */
[----:B------:R-:W-:Y:S01]  /*76f0*/  SHF.L.U32 R95, R92, 0x10, RZ ;  /* 0x000000105c5f7819 */ /* 0x000fe200000006ff */
[----:B------:R-:W-:Y:S01]  /*7700*/  FADD.FTZ R93, R114, -R93 ;  /* 0x8000005d725d7221 */ /* 0x000fe20000010000 */
[----:B------:R-:W-:Y:S01]  /*7710*/  ISETP.GE.U32.AND.EX P5, PT, R237, 0x1000000, PT, P1 ;  /* 0x01000000ed00780c */ /* 0x000fe20003fa6110 */
[----:B------:R-:W-:Y:S01]  /*7720*/  FADD.FTZ R125, R125, -R0 ;  /* 0x800000007d7d7221 */ /* 0x000fe20000010000 */
[----:B------:R-:W-:Y:S01]  /*7730*/  ISETP.GE.U32.AND P1, PT, R172, RZ, PT ;  /* 0x000000ffac00720c */ /* 0x000fe20003f26070 */
[C---:B------:R-:W-:Y:S01]  /*7740*/  FFMA.FTZ R227, R210.reuse, R227, R95 ;  /* 0x000000e3d2e37223 */ /* 0x040fe2000001005f */
[----:B------:R-:W-:Y:S01]  /*7750*/  SHF.L.U32 R95, R105, 0x10, RZ ;  /* 0x00000010695f7819 */ /* 0x000fe200000006ff */
[----:B------:R-:W-:Y:S01]  /*7760*/  FFMA.FTZ R225, R225, R229, R231 ;  /* 0x000000e5e1e17223 */ /* 0x000fe200000100e7 */
[----:B------:R-:W-:Y:S01]  /*7770*/  PRMT R92, R105, 0x7632, R92 ;  /* 0x00007632695c7816 */ /* 0x000fe2000000005c */
[----:B------:R-:W-:Y:S01]  /*7780*/  FMUL.FTZ R227, R227, UR6 ;  /* 0x00000006e3e37c20 */ /* 0x000fe20008410000 */
[----:B------:R-:W-:Y:S01]  /*7790*/  ISETP.GE.U32.AND.EX P1, PT, R173, 0x1000000, PT, P1 ;  /* 0x01000000ad00780c */ /* 0x000fe20003f26110 */
[----:B------:R-:W-:Y:S01]  /*77a0*/  FFMA.FTZ R93, R210, R93, R95 ;  /* 0x0000005dd25d7223 */ /* 0x000fe2000001005f */
[----:B------:R-:W-:Y:S01]  /*77b0*/  LOP3.LUT P3, RZ, R237, 0xff00, RZ, 0xc0, !PT ;  /* 0x0000ff00edff7812 */ /* 0x000fe2000786c0ff */
[----:B------:R-:W-:Y:S01]  /*77c0*/  IMAD.U32 R95, R92, 0x10000, RZ ;  /* 0x000100005c5f7824 */ /* 0x000fe200078e00ff */
[----:B------:R-:W-:Y:S01]  /*77d0*/  PRMT R0, R104, 0x7632, R0 ;  /* 0x0000763268007816 */ /* 0x000fe20000000000 */
[----:B------:R-:W-:Y:S01]  /*77e0*/  FFMA.FTZ R120, R120, R229, R231 ;  /* 0x000000e578787223 */ /* 0x000fe200000100e7 */
[C---:B------:R-:W-:Y:S01]  /*77f0*/  FSEL R112, R109.reuse, RZ, P5 ;  /* 0x000000ff6d707208 */ /* 0x040fe20002800000 */
[----:B------:R-:W-:Y:S01]  /*7800*/  FADD.FTZ R225, R124, -R225 ;  /* 0x800000e17ce17221 */ /* 0x000fe20000010000 */
[----:B------:R-:W-:Y:S01]  /*7810*/  FSEL R113, R109, RZ, P1 ;  /* 0x000000ff6d717208 */ /* 0x000fe20000800000 */
[----:B------:R-:W-:Y:S01]  /*7820*/  FFMA.FTZ R125, R210, R125, R95 ;  /* 0x0000007dd27d7223 */ /* 0x000fe2000001005f */
[----:B------:R-:W-:Y:S01]  /*7830*/  LOP3.LUT P4, RZ, R237, 0xff, RZ, 0xc0, !PT ;  /* 0x000000ffedff7812 */ /* 0x000fe2000788c0ff */
[----:B------:R-:W-:Y:S01]  /*7840*/  FADD.FTZ R115, R115, -R120 ;  /* 0x8000007873737221 */ /* 0x000fe20000010000 */
[----:B------:R-:W-:Y:S01]  /*7850*/  FSEL R109, R227, RZ, P3 ;  /* 0x000000ffe36d7208 */ /* 0x000fe20001800000 */
[----:B------:R-:W-:Y:S01]  /*7860*/  FMUL.FTZ R93, R93, UR6 ;  /* 0x000000065d5d7c20 */ /* 0x000fe20008410000 */
[----:B------:R-:W-:Y:S01]  /*7870*/  SHF.L.U32 R0, R0, 0x10, RZ ;  /* 0x0000001000007819 */ /* 0x000fe200000006ff */
[----:B------:R-:W-:Y:S01]  /*7880*/  FMUL.FTZ R125, R125, UR6 ;  /* 0x000000067d7d7c20 */ /* 0x000fe20008410000 */
[----:B------:R-:W-:-:S02]  /*7890*/  LOP3.LUT P3, RZ, R173, 0xff00, RZ, 0xc0, !PT ;  /* 0x0000ff00adff7812 */ /* 0x000fc4000786c0ff */
[----:B------:R-:W-:Y:S01]  /*78a0*/  SHF.L.U32 R92, R104, 0x10, RZ ;  /* 0x00000010685c7819 */ /* 0x000fe200000006ff */
[----:B------:R-:W-:Y:S01]  /*78b0*/  FFMA.FTZ R0, R210, R225, R0 ;  /* 0x000000e1d2007223 */ /* 0x000fe20000010000 */
[----:B------:R-:W-:Y:S02]  /*78c0*/  FSEL R110, R94, RZ, P4 ;  /* 0x000000ff5e6e7208 */ /* 0x000fe40002000000 */
[----:B------:R-:W-:Y:S01]  /*78d0*/  LOP3.LUT P6, RZ, R236, 0xff0000, RZ, 0xc0, !PT ;  /* 0x00ff0000ecff7812 */ /* 0x000fe200078cc0ff */
[----:B------:R-:W-:Y:S01]  /*78e0*/  FFMA.FTZ R92, R210, R115, R92 ;  /* 0x00000073d25c7223 */ /* 0x000fe2000001005c */
[----:B------:R-:W-:Y:S01]  /*78f0*/  FSEL R227, R227, RZ, P3 ;  /* 0x000000ffe3e37208 */ /* 0x000fe20001800000 */
[----:B------:R-:W-:Y:S01]  /*7900*/  FMUL.FTZ R0, R0, UR6 ;  /* 0x0000000600007c20 */ /* 0x000fe20008410000 */
[----:B------:R-:W-:Y:S01]  /*7910*/  LOP3.LUT P3, RZ, R172, 0xff0000, RZ, 0xc0, !PT ;  /* 0x00ff0000acff7812 */ /* 0x000fe2000786c0ff */
[----:B------:R-:W-:Y:S01]  /*7920*/  FMUL.FTZ R92, R92, UR6 ;  /* 0x000000065c5c7c20 */ /* 0x000fe20008410000 */
[----:B------:R-:W-:-:S02]  /*7930*/  LOP3.LUT P5, RZ, R173, 0xff, RZ, 0xc0, !PT ;  /* 0x000000ffadff7812 */ /* 0x000fc400078ac0ff */
[----:B------:R-:W-:Y:S02]  /*7940*/  LOP3.LUT P1, RZ, R236, 0xff000000, RZ, 0xc0, !PT ;  /* 0xff000000ecff7812 */ /* 0x000fe4000782c0ff */
[----:B------:R-:W-:Y:S02]  /*7950*/  F2FP.BF16.F32.PACK_AB R110, R109, R110 ;  /* 0x0000006e6d6e723e */ /* 0x000fe400000010ff */
[C---:B------:R-:W-:Y:S02]  /*7960*/  FSEL R109, R93.reuse, RZ, P6 ;  /* 0x000000ff5d6d7208 */ /* 0x040fe40003000000 */
[----:B------:R-:W-:Y:S02]  /*7970*/  F2FP.BF16.F32.PACK_AB R111, R112, R111 ;  /* 0x0000006f706f723e */ /* 0x000fe400000010ff */
[----:B------:R-:W-:Y:S02]  /*7980*/  FSEL R93, R93, RZ, P3 ;  /* 0x000000ff5d5d7208 */ /* 0x000fe40001800000 */
[----:B------:R-:W-:-:S02]  /*7990*/  LOP3.LUT P4, RZ, R236, 0xff00, RZ, 0xc0, !PT ;  /* 0x0000ff00ecff7812 */ /* 0x000fc4000788c0ff */
[----:B------:R-:W-:Y:S02]  /*79a0*/  FSEL R94, R94, RZ, P5 ;  /* 0x000000ff5e5e7208 */ /* 0x000fe40002800000 */
[----:B------:R-:W-:Y:S02]  /*79b0*/  LOP3.LUT P3, RZ, R172, 0xff00, RZ, 0xc0, !PT ;  /* 0x0000ff00acff7812 */ /* 0x000fe4000786c0ff */
[----:B------:R-:W-:Y:S02]  /*79c0*/  FSEL R112, R125, RZ, P1 ;  /* 0x000000ff7d707208 */ /* 0x000fe40000800000 */
[----:B------:R-:W-:Y:S02]  /*79d0*/  LOP3.LUT P5, RZ, R236, 0xff, RZ, 0xc0, !PT ;  /* 0x000000ffecff7812 */ /* 0x000fe400078ac0ff */
[C---:B------:R-:W-:Y:S02]  /*79e0*/  LOP3.LUT P6, RZ, R172.reuse, 0xff000000, RZ, 0xc0, !PT ;  /* 0xff000000acff7812 */ /* 0x040fe400078cc0ff */
[----:B------:R-:W-:-:S02]  /*79f0*/  LOP3.LUT P1, RZ, R172, 0xff, RZ, 0xc0, !PT ;  /* 0x000000ffacff7812 */ /* 0x000fc4000782c0ff */
        /* <DEDUP_REMOVED lines=12> */
.L_x_1183:
        /* <DEDUP_REMOVED lines=28> */
[----:B------:R-:W-:Y:S01]  /*7c80*/  FSEL R110, R0, RZ, P5 ;  /* 0x000000ff006e7208 */ /* 0x000fe20002800000 */
[----:B------:R-:W-:Y:S01]  /*7c90*/  FADD.FTZ R89, R114, -R89 ;  /* 0x8000005972597221 */ /* 0x000fe20000010000 */
[----:B------:R-:W-:Y:S01]  /*7ca0*/  FSEL R94, R0, RZ, P6 ;  /* 0x000000ff005e7208 */ /* 0x000fe20003000000 */
[----:B------:R-:W-:Y:S01]  /*7cb0*/  FMUL.FTZ R0, R95, UR6 ;  /* 0x000000065f007c20 */ /* 0x000fe20008410000 */
[----:B------:R-:W-:Y:S01]  /*7cc0*/  LOP3.LUT P4, RZ, R237, 0xff00, RZ, 0xc0, !PT ;  /* 0x0000ff00edff7812 */ /* 0x000fe2000788c0ff */
        /* <DEDUP_REMOVED lines=47> */
.L_x_1186:
[-CC-:B------:R-:W-:Y:S01]  /*7fc0*/  FFMA.FTZ R232, R232, R229.reuse, R231.reuse ;  /* 0x000000e5e8e87223 */ /* 0x180fe200000100e7 */
[-CC-:B------:R-:W-:Y:S01]  /*7fd0*/  FFMA.FTZ R227, R227, R229.reuse, R231.reuse ;  /* 0x000000e5e3e37223 */ /* 0x180fe200000100e7 */
[-CC-:B------:R-:W-:Y:S01]  /*7fe0*/  FFMA.FTZ R122, R122, R229.reuse, R231.reuse ;  /* 0x000000e57a7a7223 */ /* 0x180fe200000100e7 */
[----:B------:R-:W-:Y:S01]  /*7ff0*/  FFMA.FTZ R127, R127, R229, R231 ;  /* 0x000000e57f7f7223 */ /* 0x000fe200000100e7 */
[----:B------:R-:W-:Y:S01]  /*8000*/  FADD.FTZ R123, R123, -R232 ;  /* 0x800000e87b7b7221 */ /* 0x000fe20000010000 */
[----:B------:R-:W-:Y:S01]  /*8010*/  FADD.FTZ R227, R126, -R227 ;  /* 0x800000e37ee37221 */ /* 0x000fe20000010000 */
[----:B------:R-:W-:Y:S01]  /*8020*/  FADD.FTZ R121, R121, -R122 ;  /* 0x8000007a79797221 */ /* 0x000fe20000010000 */
[----:B------:R-:W-:Y:S01]  /*8030*/  LOP3.LUT P3, RZ, R237, 0xff0000, RZ, 0xc0, !PT ;  /* 0x00ff0000edff7812 */ /* 0x000fe2000786c0ff */
[C---:B------:R-:W-:Y:S01]  /*8040*/  FMUL.FTZ R123, R210.reuse, R123 ;  /* 0x0000007bd27b7220 */ /* 0x040fe20000410000 */
[----:B------:R-:W-:Y:S01]  /*8050*/  FMUL.FTZ R227, R210, R227 ;  /* 0x000000e3d2e37220 */ /* 0x000fe20000410000 */
[-C--:B0-----:R-:W-:Y:S01]  /*8060*/  FFMA.FTZ R93, R118, R229.reuse, R231 ;  /* 0x000000e5765d7223 */ /* 0x081fe200000100e7 */
[----:B------:R-:W-:Y:S01]  /*8070*/  FADD.FTZ R127, R128, -R127 ;  /* 0x8000007f807f7221 */ /* 0x000fe20000010000 */
[----:B------:R-:W-:Y:S01]  /*8080*/  FMUL.FTZ R123, R123, UR6 ;  /* 0x000000067b7b7c20 */ /* 0x000fe20008410000 */
[----:B------:R-:W-:Y:S01]  /*8090*/  ISETP.GE.U32.AND P1, PT, R236, RZ, PT ;  /* 0x000000ffec00720c */ /* 0x000fe20003f26070 */
[----:B------:R-:W-:Y:S01]  /*80a0*/  FFMA.FTZ R0, R129, R229, R231 ;  /* 0x000000e581007223 */ /* 0x000fe200000100e7 */
[C---:B------:R-:W-:Y:S01]  /*80b0*/  FMUL.FTZ R121, R210.reuse, R121 ;  /* 0x00000079d2797220 */ /* 0x040fe20000410000 */
[----:B------:R-:W-:Y:S01]  /*80c0*/  FMUL.FTZ R227, R227, UR6 ;  /* 0x00000006e3e37c20 */ /* 0x000fe20008410000 */
[----:B------:R-:W-:Y:S01]  /*80d0*/  FSEL R111, R123, RZ, P3 ;  /* 0x000000ff7b6f7208 */ /* 0x000fe20001800000 */
[----:B------:R-:W-:Y:S01]  /*80e0*/  FMUL.FTZ R127, R210, R127 ;  /* 0x0000007fd27f7220 */ /* 0x000fe20000410000 */
[C---:B------:R-:W-:Y:S01]  /*80f0*/  ISETP.GE.U32.AND.EX P5, PT, R237.reuse, 0x1000000, PT, P1 ;  /* 0x01000000ed00780c */ /* 0x040fe20003fa6110 */
[----:B------:R-:W-:Y:S01]  /*8100*/  FADD.FTZ R93, R114, -R93 ;  /* 0x8000005d725d7221 */ /* 0x000fe20000010000 */
[----:B------:R-:W-:Y:S01]  /*8110*/  LOP3.LUT P3, RZ, R237, 0xff00, RZ, 0xc0, !PT ;  /* 0x0000ff00edff7812 */ /* 0x000fe2000786c0ff */
[-CC-:B------:R-:W-:Y:S01]  /*8120*/  FFMA.FTZ R225, R225, R229.reuse, R231.reuse ;  /* 0x000000e5e1e17223 */ /* 0x180fe200000100e7 */
[----:B------:R-:W-:Y:S01]  /*8130*/  ISETP.GE.U32.AND P1, PT, R172, RZ, PT ;  /* 0x000000ffac00720c */ /* 0x000fe20003f26070 */
[----:B------:R-:W-:Y:S01]  /*8140*/  FADD.FTZ R125, R125, -R0 ;  /* 0x800000007d7d7221 */ /* 0x000fe20000010000 */
[----:B------:R-:W-:Y:S01]  /*8150*/  FFMA.FTZ R120, R120, R229, R231 ;  /* 0x000000e578787223 */ /* 0x000fe200000100e7 */
[----:B------:R-:W-:Y:S01]  /*8160*/  FMUL.FTZ R121, R121, UR6 ;  /* 0x0000000679797c20 */ /* 0x000fe20008410000 */
[----:B------:R-:W-:Y:S01]  /*8170*/  LOP3.LUT P6, RZ, R173, 0xff0000, RZ, 0xc0, !PT ;  /* 0x00ff0000adff7812 */ /* 0x000fe200078cc0ff */
[----:B------:R-:W-:Y:S01]  /*8180*/  FMUL.FTZ R127, R127, UR6 ;  /* 0x000000067f7f7c20 */ /* 0x000fe20008410000 */
[----:B------:R-:W-:Y:S01]  /*8190*/  LOP3.LUT P4, RZ, R237, 0xff, RZ, 0xc0, !PT ;  /* 0x000000ffedff7812 */ /* 0x000fe2000788c0ff */
[----:B------:R-:W-:Y:S01]  /*81a0*/  FMUL.FTZ R93, R210, R93 ;  /* 0x0000005dd25d7220 */ /* 0x000fe20000410000 */
[----:B------:R-:W-:Y:S01]  /*81b0*/  FSEL R109, R227, RZ, P3 ;  /* 0x000000ffe36d7208 */ /* 0x000fe20001800000 */
[----:B------:R-:W-:Y:S01]  /*81c0*/  FADD.FTZ R225, R124, -R225 ;  /* 0x800000e17ce17221 */ /* 0x000fe20000010000 */
[C---:B------:R-:W-:Y:S01]  /*81d0*/  ISETP.GE.U32.AND.EX P1, PT, R173.reuse, 0x1000000, PT, P1 ;  /* 0x01000000ad00780c */ /* 0x040fe20003f26110 */
[C---:B------:R-:W-:Y:S01]  /*81e0*/  FMUL.FTZ R125, R210.reuse, R125 ;  /* 0x0000007dd27d7220 */ /* 0x040fe20000410000 */
[----:B------:R-:W-:Y:S01]  /*81f0*/  LOP3.LUT P3, RZ, R173, 0xff00, RZ, 0xc0, !PT ;  /* 0x0000ff00adff7812 */ /* 0x000fe2000786c0ff */
        /* <DEDUP_REMOVED lines=15> */
[----:B------:R-:W-:Y:S02]  /*82f0*/  LOP3.LUT P3, RZ, R172, 0xff0000, RZ, 0xc0, !PT ;  /* 0x00ff0000acff7812 */ /* 0x000fe4000786c0ff */
[----:B------:R-:W-:Y:S02]  /*8300*/  F2FP.BF16.F32.PACK_AB R110, R109, R110 ;  /* 0x0000006e6d6e723e */ /* 0x000fe400000010ff */
[----:B------:R-:W-:Y:S02]  /*8310*/  FSEL R109, R93, RZ, P6 ;  /* 0x000000ff5d6d7208 */ /* 0x000fe40003000000 */
[----:B------:R-:W-:Y:S02]  /*8320*/  LOP3.LUT P4, RZ, R236, 0xff00, RZ, 0xc0, !PT ;  /* 0x0000ff00ecff7812 */ /* 0x000fe4000788c0ff */
[----:B------:R-:W-:-:S02]  /*8330*/  FSEL R94, R121, RZ, P5 ;  /* 0x000000ff795e7208 */ /* 0x000fc40002800000 */
[----:B------:R-:W-:Y:S02]  /*8340*/  FSEL R93, R93, RZ, P3 ;  /* 0x000000ff5d5d7208 */ /* 0x000fe40001800000 */
[----:B------:R-:W-:Y:S02]  /*8350*/  FSEL R0, R125, RZ, P1 ;  /* 0x000000ff7d007208 */ /* 0x000fe40000800000 */
[----:B------:R-:W-:Y:S02]  /*8360*/  LOP3.LUT P5, RZ, R236, 0xff, RZ, 0xc0, !PT ;  /* 0x000000ffecff7812 */ /* 0x000fe400078ac0ff */
[C---:B------:R-:W-:Y:S02]  /*8370*/  LOP3.LUT P6, RZ, R172.reuse, 0xff000000, RZ, 0xc0, !PT ;  /* 0xff000000acff7812 */ /* 0x040fe400078cc0ff */
[C---:B------:R-:W-:Y:S02]  /*8380*/  LOP3.LUT P3, RZ, R172.reuse, 0xff00, RZ, 0xc0, !PT ;  /* 0x0000ff00acff7812 */ /* 0x040fe4000786c0ff */
[----:B------:R-:W-:-:S02]  /*8390*/  LOP3.LUT P1, RZ, R172, 0xff, RZ, 0xc0, !PT ;  /* 0x000000ffacff7812 */ /* 0x000fc4000782c0ff */
[----:B------:R-:W-:Y:S02]  /*83a0*/  F2FP.BF16.F32.PACK_AB R95, R108, R95 ;  /* 0x0000005f6c5f723e */ /* 0x000fe400000010ff */
[----:B------:R-:W-:Y:S02]  /*83b0*/  F2FP.BF16.F32.PACK_AB R111, R92, R111 ;  /* 0x0000006f5c6f723e */ /* 0x000fe400000010ff */
[----:B------:R-:W-:Y:S02]  /*83c0*/  FSEL R113, R225, RZ, P4 ;  /* 0x000000ffe1717208 */ /* 0x000fe40002000000 */
        /* <DEDUP_REMOVED lines=10> */
.L_x_1182:
[----:B------:R-:W-:Y:S05]  /*8470*/  @!P1 BRA `(.L_x_1187) ;  /* 0x0000000800249947 */ /* 0x000fea0003800000 */
[----:B------:R-:W-:Y:S05]  /*8480*/  @!P2 BRA `(.L_x_1188) ;  /* 0x000000040018a947 */ /* 0x000fea0003800000 */
[----:B0-----:R-:W-:Y:S01]  /*8490*/  PRMT R88, R107, 0x7632, R88 ;  /* 0x000076326b587816 */ /* 0x001fe20000000058 */
[-CC-:B------:R-:W-:Y:S01]  /*84a0*/  FFMA.FTZ R122, R122, R229.reuse, R231.reuse ;  /* 0x000000e57a7a7223 */ /* 0x180fe200000100e7 */
[-CC-:B------:R-:W-:Y:S01]  /*84b0*/  FFMA.FTZ R232, R232, R229.reuse, R231.reuse ;  /* 0x000000e5e8e87223 */ /* 0x180fe200000100e7 */
[----:B------:R-:W-:Y:S01]  /*84c0*/  FFMA.FTZ R127, R127, R229, R231 ;  /* 0x000000e57f7f7223 */ /* 0x000fe200000100e7 */
[----:B------:R-:W-:Y:S01]  /*84d0*/  SHF.L.U32 R91, R88, 0x10, RZ ;  /* 0x00000010585b7819 */ /* 0x000fe200000006ff */
[----:B------:R-:W-:Y:S01]  /*84e0*/  FADD.FTZ R121, R121, -R122 ;  /* 0x8000007a79797221 */ /* 0x000fe20000010000 */
[----:B------:R-:W-:Y:S01]  /*84f0*/  SHF.L.U32 R88, R106, 0x10, RZ ;  /* 0x000000106a587819 */ /* 0x000fe200000006ff */
[----:B------:R-:W-:Y:S01]  /*8500*/  FADD.FTZ R123, R123, -R232 ;  /* 0x800000e87b7b7221 */ /* 0x000fe20000010000 */
[----:B------:R-:W-:Y:S02]  /*8510*/  IMAD.U32 R90, R107, 0x10000, RZ ;  /* 0x000100006b5a7824 */ /* 0x000fe400078e00ff */
[----:B------:R-:W-:Y:S01]  /*8520*/  FADD.FTZ R127, R128, -R127 ;  /* 0x8000007f807f7221 */ /* 0x000fe20000010000 */
[----:B------:R-:W-:Y:S01]  /*8530*/  ISETP.GE.U32.AND P1, PT, R236, RZ, PT ;  /* 0x000000ffec00720c */ /* 0x000fe20003f26070 */
[C---:B------:R-:W-:Y:S01]  /*8540*/  FFMA.FTZ R121, R210.reuse, R121, R88 ;  /* 0x00000079d2797223 */ /* 0x040fe20000010058 */
[C---:B------:R-:W-:Y:S01]  /*8550*/  FFMA.FTZ R123, R210.reuse, R123, R90 ;  /* 0x0000007bd27b7223 */ /* 0x040fe2000001005a */
[----:B------:R-:W-:Y:S01]  /*8560*/  FFMA.FTZ R116, R210, R127, R91 ;  /* 0x0000007fd2747223 */ /* 0x000fe2000001005b */
[----:B------:R-:W-:Y:S01]  /*8570*/  LOP3.LUT P5, RZ, R237, 0xff0000, RZ, 0xc0, !PT ;  /* 0x00ff0000edff7812 */ /* 0x000fe200078ac0ff */
[----:B------:R-:W-:Y:S01]  /*8580*/  FMUL.FTZ R88, R121, UR6 ;  /* 0x0000000679587c20 */ /* 0x000fe20008410000 */
[----:B------:R-:W-:Y:S01]  /*8590*/  FMUL.FTZ R90, R123, UR6 ;  /* 0x000000067b5a7c20 */ /* 0x000fe20008410000 */
[----:B------:R-:W-:Y:S01]  /*85a0*/  LOP3.LUT P4, RZ, R237, 0xff, RZ, 0xc0, !PT ;  /* 0x000000ffedff7812 */ /* 0x000fe2000788c0ff */
[-CC-:B------:R-:W-:Y:S01]  /*85b0*/  FFMA.FTZ R0, R129, R229.reuse, R231.reuse ;  /* 0x000000e581007223 */ /* 0x180fe200000100e7 */
[----:B------:R-:W-:Y:S01]  /*85c0*/  FMUL.FTZ R91, R116, UR6 ;  /* 0x00000006745b7c20 */ /* 0x000fe20008410000 */
[----:B------:R-:W-:Y:S01]  /*85d0*/  ISETP.GE.U32.AND.EX P1, PT, R237, 0x1000000, PT, P1 ;  /* 0x01000000ed00780c */ /* 0x000fe20003f26110 */
[-CC-:B------:R-:W-:Y:S01]  /*85e0*/  FFMA.FTZ R89, R118, R229.reuse, R231.reuse ;  /* 0x000000e576597223 */ /* 0x180fe200000100e7 */
[----:B------:R-:W-:Y:S01]  /*85f0*/  FSEL R111, R90, RZ, P5 ;  /* 0x000000ff5a6f7208 */ /* 0x000fe20002800000 */
[----:B------:R-:W-:Y:S01]  /*8600*/  FADD.FTZ R125, R125, -R0 ;  /* 0x800000007d7d7221 */ /* 0x000fe20000010000 */
[----:B------:R-:W-:Y:S01]  /*8610*/  FSEL R112, R88, RZ, P4 ;  /* 0x000000ff58707208 */ /* 0x000fe20002000000 */
[-CC-:B------:R-:W-:Y:S01]  /*8620*/  FFMA.FTZ R225, R225, R229.reuse, R231.reuse ;  /* 0x000000e5e1e17223 */ /* 0x180fe200000100e7 */
[----:B------:R-:W-:Y:S01]  /*8630*/  PRMT R90, R106, 0x7632, R90 ;  /* 0x000076326a5a7816 */ /* 0x000fe2000000005a */
[-CC-:B------:R-:W-:Y:S01]  /*8640*/  FFMA.FTZ R227, R227, R229.reuse, R231.reuse ;  /* 0x000000e5e3e37223 */ /* 0x180fe200000100e7 */
[----:B------:R-:W-:Y:S01]  /*8650*/  PRMT R88, R105, 0x7632, R88 ;  /* 0x0000763269587816 */ /* 0x000fe20000000058 */
        /* <DEDUP_REMOVED lines=20> */
[----:B------:R-:W-:Y:S01]  /*87a0*/  F2FP.BF16.F32.PACK_AB R90, R114, R121 ;  /* 0x00000079725a723e */ /* 0x000fe200000010ff */
        /* <DEDUP_REMOVED lines=20> */
.L_x_1188:
        /* <DEDUP_REMOVED lines=10> */
[C---:B------:R-:W-:Y:S01]  /*8990*/  LOP3.LUT P4, RZ, R237.reuse, 0xff, RZ, 0xc0, !PT ;  /* 0x000000ffedff7812 */ /* 0x040fe2000788c0ff */
[C---:B------:R-:W-:Y:S01]  /*89a0*/  FFMA.FTZ R108, R210.reuse, R121, R108 ;  /* 0x00000079d26c7223 */ /* 0x040fe2000001006c */
[C---:B------:R-:W-:Y:S01]  /*89b0*/  FFMA.FTZ R110, R210.reuse, R123, R110 ;  /* 0x0000007bd26e7223 */ /* 0x040fe2000001006e */
[----:B------:R-:W-:Y:S01]  /*89c0*/  FFMA.FTZ R111, R210, R127, R111 ;  /* 0x0000007fd26f7223 */ /* 0x000fe2000001006f */
[----:B------:R-:W-:Y:S01]  /*89d0*/  ISETP.GE.U32.AND P1, PT, R236, RZ, PT ;  /* 0x000000ffec00720c */ /* 0x000fe20003f26070 */
[----:B------:R-:W-:Y:S01]  /*89e0*/  FMUL.FTZ R108, R108, UR6 ;  /* 0x000000066c6c7c20 */ /* 0x000fe20008410000 */
[----:B------:R-:W-:Y:S01]  /*89f0*/  FMUL.FTZ R110, R110, UR6 ;  /* 0x000000066e6e7c20 */ /* 0x000fe20008410000 */
[----:B------:R-:W-:Y:S01]  /*8a00*/  LOP3.LUT P5, RZ, R237, 0xff0000, RZ, 0xc0, !PT ;  /* 0x00ff0000edff7812 */ /* 0x000fe200078ac0ff */
[-CC-:B------:R-:W-:Y:S01]  /*8a10*/  FFMA.FTZ R0, R129, R229.reuse, R231.reuse ;  /* 0x000000e581007223 */ /* 0x180fe200000100e7 */
[----:B------:R-:W-:Y:S01]  /*8a20*/  FMUL.FTZ R111, R111, UR6 ;  /* 0x000000066f6f7c20 */ /* 0x000fe20008410000 */
[----:B------:R-:W-:Y:S01]  /*8a30*/  FSEL R116, R108, RZ, P4 ;  /* 0x000000ff6c747208 */ /* 0x000fe20002000000 */
[-CC-:B------:R-:W-:Y:S01]  /*8a40*/  FFMA.FTZ R225, R225, R229.reuse, R231.reuse ;  /* 0x000000e5e1e17223 */ /* 0x180fe200000100e7 */
[----:B------:R-:W-:Y:S01]  /*8a50*/  ISETP.GE.U32.AND.EX P1, PT, R237, 0x1000000, PT, P1 ;  /* 0x01000000ed00780c */ /* 0x000fe20003f26110 */
        /* <DEDUP_REMOVED lines=8> */
[----:B------:R-:W-:Y:S01]  /*8ae0*/  IMAD.U32 R112, R108, 0x10000, RZ ;  /* 0x000100006c707824 */ /* 0x000fe200078e00ff */
[----:B------:R-:W-:Y:S01]  /*8af0*/  FSEL R118, R111, RZ, P1 ;  /* 0x000000ff6f767208 */ /* 0x000fe20000800000 */
        /* <DEDUP_REMOVED lines=33> */
.L_x_1187:
[----:B------:R-:W-:Y:S05]  /*8d10*/  @!P2 BRA `(.L_x_1189) ;  /* 0x0000000000e8a947 */ /* 0x000fea0003800000 */
[-CC-:B------:R-:W-:Y:S01]  /*8d20*/  FFMA.FTZ R122, R122, R229.reuse, R231.reuse ;  /* 0x000000e57a7a7223 */ /* 0x180fe200000100e7 */
[-CC-:B------:R-:W-:Y:S01]  /*8d30*/  FFMA.FTZ R232, R232, R229.reuse, R231.reuse ;  /* 0x000000e5e8e87223 */ /* 0x180fe200000100e7 */
[-CC-:B------:R-:W-:Y:S01]  /*8d40*/  FFMA.FTZ R127, R127, R229.reuse, R231.reuse ;  /* 0x000000e57f7f7223 */ /* 0x180fe200000100e7 */
[-C--:B0-----:R-:W-:Y:S01]  /*8d50*/  FFMA.FTZ R89, R118, R229.reuse, R231 ;  /* 0x000000e576597223 */ /* 0x081fe200000100e7 */
[----:B------:R-:W-:Y:S01]  /*8d60*/  FADD.FTZ R121, R121, -R122 ;  /* 0x8000007a79797221 */ /* 0x000fe20000010000 */
[----:B------:R-:W-:Y:S01]  /*8d70*/  FADD.FTZ R123, R123, -R232 ;  /* 0x800000e87b7b7221 */ /* 0x000fe20000010000 */
[----:B------:R-:W-:Y:S01]  /*8d80*/  FADD.FTZ R127, R128, -R127 ;  /* 0x8000007f807f7221 */ /* 0x000fe20000010000 */
[--C-:B------:R-:W-:Y:S01]  /*8d90*/  FFMA.FTZ R0, R129, R229, R231.reuse ;  /* 0x000000e581007223 */ /* 0x100fe200000100e7 */
[----:B------:R-:W-:Y:S01]  /*8da0*/  FMUL.FTZ R90, R210, R121 ;  /* 0x00000079d25a7220 */ /* 0x000fe20000410000 */
[-CC-:B------:R-:W-:Y:S01]  /*8db0*/  FFMA.FTZ R225, R225, R229.reuse, R231.reuse ;  /* 0x000000e5e1e17223 */ /* 0x180fe200000100e7 */
[-CC-:B------:R-:W-:Y:S01]  /*8dc0*/  FFMA.FTZ R227, R227, R229.reuse, R231.reuse ;  /* 0x000000e5e3e37223 */ /* 0x180fe200000100e7 */
[----:B------:R-:W-:Y:S01]  /*8dd0*/  FFMA.FTZ R120, R120, R229, R231 ;  /* 0x000000e578787223 */ /* 0x000fe200000100e7 */
[C---:B------:R-:W-:Y:S01]  /*8de0*/  FMUL.FTZ R91, R210.reuse, R123 ;  /* 0x0000007bd25b7220 */ /* 0x040fe20000410000 */
[----:B------:R-:W-:Y:S01]  /*8df0*/  FMUL.FTZ R112, R210, R127 ;  /* 0x0000007fd2707220 */ /* 0x000fe20000410000 */
[----:B------:R-:W-:Y:S01]  /*8e00*/  ISETP.GE.U32.AND P1, PT, R236, RZ, PT ;  /* 0x000000ffec00720c */ /* 0x000fe20003f26070 */
[----:B------:R-:W-:Y:S01]  /*8e10*/  FMUL.FTZ R88, R90, UR6 ;  /* 0x000000065a587c20 */ /* 0x000fe20008410000 */
[----:B------:R-:W-:Y:S01]  /*8e20*/  FADD.FTZ R89, R114, -R89 ;  /* 0x8000005972597221 */ /* 0x000fe20000010000 */
[----:B------:R-:W-:Y:S01]  /*8e30*/  FADD.FTZ R125, R125, -R0 ;  /* 0x800000007d7d7221 */ /* 0x000fe20000010000 */
[----:B------:R-:W-:Y:S01]  /*8e40*/  LOP3.LUT P4, RZ, R237, 0xff, RZ, 0xc0, !PT ;  /* 0x000000ffedff7812 */ /* 0x000fe2000788c0ff */
[----:B------:R-:W-:Y:S01]  /*8e50*/  FMUL.FTZ R108, R91, UR6 ;  /* 0x000000065b6c7c20 */ /* 0x000fe20008410000 */
[----:B------:R-:W-:Y:S01]  /*8e60*/  FADD.FTZ R225, R124, -R225 ;  /* 0x800000e17ce17221 */ /* 0x000fe20000010000 */
[----:B------:R-:W-:Y:S01]  /*8e70*/  FADD.FTZ R227, R126, -R227 ;  /* 0x800000e37ee37221 */ /* 0x000fe20000010000 */
[----:B------:R-:W-:Y:S01]  /*8e80*/  FADD.FTZ R115, R115, -R120 ;  /* 0x8000007873737221 */ /* 0x000fe20000010000 */
[C---:B------:R-:W-:Y:S01]  /*8e90*/  LOP3.LUT P5, RZ, R237.reuse, 0xff0000, RZ, 0xc0, !PT ;  /* 0x00ff0000edff7812 */ /* 0x040fe200078ac0ff */
[----:B------:R-:W-:Y:S01]  /*8ea0*/  FMUL.FTZ R109, R112, UR6 ;  /* 0x00000006706d7c20 */ /* 0x000fe20008410000 */
[----:B------:R-:W-:Y:S01]  /*8eb0*/  ISETP.GE.U32.AND.EX P1, PT, R237, 0x1000000, PT, P1 ;  /* 0x01000000ed00780c */ /* 0x000fe20003f26110 */
[C---:B------:R-:W-:Y:S01]  /*8ec0*/  FMUL.FTZ R89, R210.reuse, R89 ;  /* 0x00000059d2597220 */ /* 0x040fe20000410000 */
[----:B------:R-:W-:Y:S01]  /*8ed0*/  FMUL.FTZ R0, R210, R125 ;  /* 0x0000007dd2007220 */ /* 0x000fe20000410000 */
[----:B------:R-:W-:Y:S01]  /*8ee0*/  FSEL R110, R88, RZ, P4 ;  /* 0x000000ff586e7208 */ /* 0x000fe20002000000 */
[C---:B------:R-:W-:Y:S01]  /*8ef0*/  FMUL.FTZ R225, R210.reuse, R225 ;  /* 0x000000e1d2e17220 */ /* 0x040fe20000410000 */
[C---:B------:R-:W-:Y:S01]  /*8f00*/  FMUL.FTZ R227, R210.reuse, R227 ;  /* 0x000000e3d2e37220 */ /* 0x040fe20000410000 */
[----:B------:R-:W-:Y:S01]  /*8f10*/  FMUL.FTZ R88, R210, R115 ;  /* 0x00000073d2587220 */ /* 0x000fe20000410000 */
[----:B------:R-:W-:Y:S01]  /*8f20*/  FSEL R111, R108, RZ, P5 ;  /* 0x000000ff6c6f7208 */ /* 0x000fe20002800000 */
        /* <DEDUP_REMOVED lines=25> */
.L_x_1189:
[-CC-:B------:R-:W-:Y:S01]  /*90c0*/  FFMA.FTZ R122, R122, R229.reuse, R231.reuse ;  /* 0x000000e57a7a7223 */ /* 0x180fe200000100e7 */
[-CC-:B------:R-:W-:Y:S01]  /*90d0*/  FFMA.FTZ R232, R232, R229.reuse, R231.reuse ;  /* 0x000000e5e8e87223 */ /* 0x180fe200000100e7 */
[-CC-:B------:R-:W-:Y:S01]  /*90e0*/  FFMA.FTZ R127, R127, R229.reuse, R231.reuse ;  /* 0x000000e57f7f7223 */ /* 0x180fe200000100e7 */
[-C--:B------:R-:W-:Y:S01]  /*90f0*/  FFMA.FTZ R225, R225, R229.reuse, R231 ;  /* 0x000000e5e1e17223 */ /* 0x080fe200000100e7 */
[----:B------:R-:W-:Y:S01]  /*9100*/  FADD.FTZ R121, R121, -R122 ;  /* 0x8000007a79797221 */ /* 0x000fe20000010000 */
[----:B------:R-:W-:Y:S01]  /*9110*/  FADD.FTZ R123, R123, -R232 ;  /* 0x800000e87b7b7221 */ /* 0x000fe20000010000 */
[----:B------:R-:W-:Y:S01]  /*9120*/  FADD.FTZ R127, R128, -R127 ;  /* 0x8000007f807f7221 */ /* 0x000fe20000010000 */
[-CC-:B0-----:R-:W-:Y:S01]  /*9130*/  FFMA.FTZ R109, R118, R229.reuse, R231.reuse ;  /* 0x000000e5766d7223 */ /* 0x181fe200000100e7 */
        /* <DEDUP_REMOVED lines=45> */
.L_x_1185:
        /* <DEDUP_REMOVED lines=13> */
.L_x_1164:
        /* <DEDUP_REMOVED lines=96> */
.L_x_1163:
[----:B------:R-:W-:Y:S05]  /*9ae0*/  BSYNC B0 ;  /* 0x0000000000007941 */ /* 0x000fea0003800000 */
.L_x_1162:
        /* <DEDUP_REMOVED lines=8> */
[----:B------:R-:W-:Y:S02]  /*9b70*/  LOP3.LUT R13, R0, 0x1f, RZ, 0xc0, !PT ;  /* 0x0000001f000d7812 */ /* 0x000fe400078ec0ff */
[----:B-1----:R-:W-:-:S03]  /*9b80*/  LEA R3, R12, R3, 0x18 ;  /* 0x000000030c037211 */ /* 0x002fc600078ec0ff */
[----:B------:R-:W-:-:S04]  /*9b90*/  IMAD R2, R2, 0x60, R13 ;  /* 0x0000006002027824 */ /* 0x000fc800078e020d */
[----:B------:R-:W-:Y:S01]  /*9ba0*/  IMAD R12, R2, 0x20, R3 ;  /* 0x00000020020c7824 */ /* 0x000fe200078e0203 */
[----:B------:R-:W-:-:S04]  /*9bb0*/  LEA R2, R0, R3, 0x2 ;  /* 0x0000000300027211 */ /* 0x000fc800078e10ff */
        /* <DEDUP_REMOVED lines=9> */
[----:B------:R-:W5:Y:S04]  /*9c50*/  LDS R3, [R2] ;  /* 0x0000000002037984 */ /* 0x000f680000000800 */
        /* <DEDUP_REMOVED lines=12> */
[----:B-----5:R-:W-:-:S03]  /*9d20*/  FADD.FTZ R3, RZ, R3 ;  /* 0x00000003ff037221 */ /* 0x020fc60000010000 */
[----:B------:R-:W5:Y:S01]  /*9d30*/  LDS R52, [R2+0x1a00] ;  /* 0x001a000002347984 */ /* 0x000f620000000800 */
[----:B---3--:R-:W-:-:S03]  /*9d40*/  FADD.FTZ R13, RZ, R13 ;  /* 0x0000000dff0d7221 */ /* 0x008fc60000010000 */
[----:B------:R-:W3:Y:S01]  /*9d50*/  LDS R31, [R2+0x1c00] ;  /* 0x001c0000021f7984 */ /* 0x000ee20000000800 */
[----:B----4-:R-:W-:-:S03]  /*9d60*/  FADD.FTZ R3, R3, R26 ;  /* 0x0000001a03037221 */ /* 0x010fc60000010000 */
[----:B------:R-:W4:Y:S01]  /*9d70*/  LDS R54, [R2+0x1e00] ;  /* 0x001e000002367984 */ /* 0x000f220000000800 */
[----:B--2---:R-:W-:-:S03]  /*9d80*/  FADD.FTZ R13, R13, R28 ;  /* 0x0000001c0d0d7221 */ /* 0x004fc60000010000 */
[----:B------:R-:W2:Y:S01]  /*9d90*/  LDS R37, [R2+0x2000] ;  /* 0x0020000002257984 */ /* 0x000ea20000000800 */
[----:B------:R-:W-:-:S03]  /*9da0*/  FADD.FTZ R14, R14, R27 ;  /* 0x0000001b0e0e7221 */ /* 0x000fc60000010000 */
[----:B------:R-:W2:Y:S01]  /*9db0*/  LDS R56, [R2+0x2200] ;  /* 0x0022000002387984 */ /* 0x000ea20000000800 */
[----:B------:R-:W-:-:S03]  /*9dc0*/  FADD.FTZ R15, RZ, R15 ;  /* 0x0000000fff0f7221 */ /* 0x000fc60000010000 */
[----:B------:R-:W2:Y:S01]  /*9dd0*/  LDS R58, [R2+0x2400] ;  /* 0x00240000023a7984 */ /* 0x000ea20000000800 */
[----:B------:R-:W-:-:S03]  /*9de0*/  FADD.FTZ R15, R15, R30 ;  /* 0x0000001e0f0f7221 */ /* 0x000fc60000010000 */
        /* <DEDUP_REMOVED lines=51> */
[----:B------:R-:W-:-:S03]  /*a120*/  FADD.FTZ R4, RZ, R4 ;  /* 0x00000004ff047221 */ /* 0x000fc60000010000 */
[----:B------:R-:W5:Y:S01]  /*a130*/  LDS R14, [R2+0x2200] ;  /* 0x00220000020e7984 */ /* 0x000f620000000800 */
[----:B------:R-:W-:-:S03]  /*a140*/  FADD.FTZ R5, RZ, R5 ;  /* 0x00000005ff057221 */ /* 0x000fc60000010000 */
[----:B------:R-:W5:Y:S01]  /*a150*/  LDS R24, [R2+0x2400] ;  /* 0x0024000002187984 */ /* 0x000f620000000800 */
[----:B------:R-:W-:-:S03]  /*a160*/  FADD.FTZ R7, R40, R7 ;  /* 0x0000000728077221 */ /* 0x000fc60000010000 */
[----:B------:R-:W5:Y:S01]  /*a170*/  LDS R26, [R2+0x2600] ;  /* 0x00260000021a7984 */ /* 0x000f620000000800 */
[----:B------:R-:W-:-:S03]  /*a180*/  FADD.FTZ R6, R41, R6 ;  /* 0x0000000629067221 */ /* 0x000fc60000010000 */
[----:B------:R-:W-:Y:S01]  /*a190*/  LDS R28, [R2+0x2800] ;  /* 0x00280000021c7984 */ /* 0x000fe20000000800 */
[----:B------:R-:W-:-:S03]  /*a1a0*/  FADD.FTZ R4, R4, R33 ;  /* 0x0000002104047221 */ /* 0x000fc60000010000 */
[----:B------:R-:W5:Y:S01]  /*a1b0*/  LDS R27, [R2+0x2a00] ;  /* 0x002a0000021b7984 */ /* 0x000f620000000800 */
[----:B0-----:R-:W-:-:S03]  /*a1c0*/  FADD.FTZ R5, R5, R32 ;  /* 0x0000002005057221 */ /* 0x001fc60000010000 */
[----:B------:R-:W0:Y:S01]  /*a1d0*/  LDS R29, [R2+0x2c00] ;  /* 0x002c0000021d7984 */ /* 0x000e220000000800 */
[----:B-1----:R-:W-:-:S03]  /*a1e0*/  FADD.FTZ R35, R42, R35 ;  /* 0x000000232a237221 */ /* 0x002fc60000010000 */
[----:B------:R-:W-:Y:S01]  /*a1f0*/  LDS R30, [R2+0x2e00] ;  /* 0x002e0000021e7984 */ /* 0x000fe20000000800 */
        /* <DEDUP_REMOVED lines=13> */
[----:B------:R-:W-:Y:S04]  /*a2d0*/  STS.128 [R12+0x410], R100 ;  /* 0x000410640c007388 */ /* 0x000fe80000000c00 */
[----:B------:R-:W-:Y:S04]  /*a2e0*/  STS.128 [R12+0x800], R104 ;  /* 0x000800680c007388 */ /* 0x000fe80000000c00 */
[----:B------:R0:W-:Y:S01]  /*a2f0*/  STS.128 [R12+0x810], R20 ;  /* 0x000810140c007388 */ /* 0x0001e20000000c00 */
[----:B------:R-:W-:Y:S01]  /*a300*/  BAR.SYNC.DEFER_BLOCKING 0x0 ;  /* 0x0000000000007b1d */ /* 0x000fe20000010000 */
[----:B0-----:R-:W-:-:S05]  /*a310*/  FADD.FTZ R21, R7, R28 ;  /* 0x0000001c07157221 */ /* 0x001fca0000010000 */
        /* <DEDUP_REMOVED lines=54> */
[----:B------:R1:W-:Y:S01]  /*a680*/  STS.128 [R12+0x810], R8 ;  /* 0x000810080c007388 */ /* 0x0003e20000000c00 */
[----:B------:R-:W-:Y:S01]  /*a690*/  BAR.SYNC.DEFER_BLOCKING 0x0 ;  /* 0x0000000000007b1d */ /* 0x000fe20000010000 */
[----:B0-----:R-:W-:-:S07]  /*a6a0*/  FADD.FTZ R17, R5, R30 ;  /* 0x0000001e05117221 */ /* 0x001fce0000010000 */
[----:B------:R-:W0:Y:S01]  /*a6b0*/  LDC R5, c[0x0][0x388] ;  /* 0x0000e200ff057b82 */ /* 0x000e220000000800 */
[----:B------:R-:W2:Y:S04]  /*a6c0*/  LDS R50, [R2] ;  /* 0x0000000002327984 */ /* 0x000ea80000000800 */
[----:B------:R-:W3:Y:S04]  /*a6d0*/  LDS R52, [R2+0x200] ;  /* 0x0002000002347984 */ /* 0x000ee80000000800 */
[----:B------:R-:W4:Y:S01]  /*a6e0*/  LDS R63, [R2+0xc00] ;  /* 0x000c0000023f7984 */ /* 0x000f220000000800 */
[----:B0-----:R-:W-:-:S03]  /*a6f0*/  IMAD R5, R5, UR4, RZ ;  /* 0x0000000405057c24 */ /* 0x001fc6000f8e02ff */
[----:B------:R-:W0:Y:S02]  /*a700*/  LDS R65, [R2+0xe00] ;  /* 0x000e000002417984 */ /* 0x000e240000000800 */
[----:B-1----:R-:W-:Y:S02]  /*a710*/  IADD3 R10, P0, PT, R5, R0, RZ ;  /* 0x00000000050a7210 */ /* 0x002fe40007f1e0ff */
[----:B------:R-:W1:Y:S02]  /*a720*/  LDS R7, [R2+0x1800] ;  /* 0x0018000002077984 */ /* 0x000e640000000800 */
[----:B------:R-:W-:Y:S02]  /*a730*/  IADD3.X R11, PT, PT, RZ, RZ, RZ, P0, !PT ;  /* 0x000000ffff0b7210 */ /* 0x000fe400007fe4ff */
[----:B------:R-:W5:Y:S02]  /*a740*/  LDS R9, [R2+0x1a00] ;  /* 0x001a000002097984 */ /* 0x000f640000000800 */
[----:B------:R-:W-:-:S02]  /*a750*/  SHF.L.U64.HI R11, R10, 0x2, R11 ;  /* 0x000000020a0b7819 */ /* 0x000fc4000001020b */
[----:B------:R-:W5:Y:S01]  /*a760*/  LDS R4, [R2+0x2400] ;  /* 0x0024000002047984 */ /* 0x000f620000000800 */
[----:B------:R-:W-:-:S03]  /*a770*/  SHF.L.U32 R10, R10, 0x2, RZ ;  /* 0x000000020a0a7819 */ /* 0x000fc600000006ff */
[----:B------:R-:W5:Y:S01]  /*a780*/  LDS R6, [R2+0x2600] ;  /* 0x0026000002067984 */ /* 0x000f620000000800 */
[----:B------:R-:W-:-:S03]  /*a790*/  IADD3 R8, P2, PT, R10, UR22, RZ ;  /* 0x000000160a087c10 */ /* 0x000fc6000ff5e0ff */
[----:B------:R-:W5:Y:S04]  /*a7a0*/  LDS R12, [R2+0x400] ;  /* 0x00040000020c7984 */ /* 0x000f680000000800 */
[----:B------:R-:W5:Y:S04]  /*a7b0*/  LDS R19, [R2+0x1000] ;  /* 0x0010000002137984 */ /* 0x000f680000000800 */
[----:B------:R-:W5:Y:S01]  /*a7c0*/  LDS R0, [R2+0x600] ;  /* 0x0006000002007984 */ /* 0x000f620000000800 */
[----:B--2---:R-:W-:-:S03]  /*a7d0*/  FADD.FTZ R50, RZ, R50 ;  /* 0x00000032ff327221 */ /* 0x004fc60000010000 */
[----:B------:R-:W2:Y:S01]  /*a7e0*/  LDS R45, [R2+0x1c00] ;  /* 0x001c0000022d7984 */ /* 0x000ea20000000800 */
[----:B---3--:R-:W-:-:S03]  /*a7f0*/  FADD.FTZ R52, RZ, R52 ;  /* 0x00000034ff347221 */ /* 0x008fc60000010000 */
[----:B------:R-:W3:Y:S01]  /*a800*/  LDS R31, [R2+0x1200] ;  /* 0x00120000021f7984 */ /* 0x000ee20000000800 */
[----:B----4-:R-:W-:-:S03]  /*a810*/  FADD.FTZ R50, R50, R63 ;  /* 0x0000003f32327221 */ /* 0x010fc60000010000 */
[----:B------:R-:W4:Y:S01]  /*a820*/  LDS R14, [R2+0x800] ;  /* 0x00080000020e7984 */ /* 0x000f220000000800 */
[----:B0-----:R-:W-:-:S03]  /*a830*/  FADD.FTZ R52, R52, R65 ;  /* 0x0000004134347221 */ /* 0x001fc60000010000 */
[----:B------:R-:W0:Y:S01]  /*a840*/  LDS R67, [R2+0x2800] ;  /* 0x0028000002437984 */ /* 0x000e220000000800 */
[----:B-1----:R-:W-:-:S03]  /*a850*/  FADD.FTZ R7, R50, R7 ;  /* 0x0000000732077221 */ /* 0x002fc60000010000 */
[----:B------:R-:W1:Y:S01]  /*a860*/  LDS R47, [R2+0x1e00] ;  /* 0x001e0000022f7984 */ /* 0x000e620000000800 */
        /* <DEDUP_REMOVED lines=19> */
[----:B--2---:R-:W-:-:S03]  /*a9a0*/  FADD.FTZ R12, R12, R45 ;  /* 0x0000002d0c0c7221 */ /* 0x004fc60000010000 */
[----:B------:R-:W2:Y:S01]  /*a9b0*/  LDS R51, [R2+0x2200] ;  /* 0x0022000002337984 */ /* 0x000ea20000000800 */
[----:B---3--:R-:W-:-:S03]  /*a9c0*/  FADD.FTZ R0, R0, R31 ;  /* 0x0000001f00007221 */ /* 0x008fc60000010000 */
[----:B------:R-:W3:Y:S01]  /*a9d0*/  LDS R73, [R2+0x2e00] ;  /* 0x002e000002497984 */ /* 0x000ee20000000800 */
[----:B----4-:R-:W-:-:S03]  /*a9e0*/  FADD.FTZ R14, RZ, R14 ;  /* 0x0000000eff0e7221 */ /* 0x010fc60000010000 */
[----:B------:R-:W-:Y:S01]  /*a9f0*/  STG.E desc[UR10][R4.64], R35 ;  /* 0x0000002304007986 */ /* 0x000fe2000c10190a */
[----:B0-----:R-:W-:-:S03]  /*aa00*/  FADD.FTZ R67, R12, R67 ;  /* 0x000000430c437221 */ /* 0x001fc60000010000 */
[----:B------:R-:W-:Y:S01]  /*aa10*/  STG.E desc[UR10][R6.64], R3 ;  /* 0x0000000306007986 */ /* 0x000fe2000c10190a */
[----:B-1----:R-:W-:-:S03]  /*aa20*/  FADD.FTZ R0, R0, R47 ;  /* 0x0000002f00007221 */ /* 0x002fc60000010000 */
        /* <DEDUP_REMOVED lines=13> */
[----:B--2---:R-:W-:-:S03]  /*ab00*/  FADD.FTZ R16, R16, R51 ;  /* 0x0000003310107221 */ /* 0x004fc60000010000 */
[----:B------:R-:W-:Y:S01]  /*ab10*/  STG.E desc[UR10][R6.64+0x400], R39 ;  /* 0x0004002706007986 */ /* 0x000fe2000c10190a */
[----:B---3--:R-:W-:-:S03]  /*ab20*/  FADD.FTZ R73, R16, R73 ;  /* 0x0000004910497221 */ /* 0x008fc60000010000 */
        /* <DEDUP_REMOVED lines=15> */
.L_x_1165:
[----:B------:R-:W-:Y:S01]  /*ac20*/  HFMA2 R130, -RZ, RZ, 0, 1.847743988037109375e-06 ;  /* 0x0000001fff827431 */ /* 0x000fe200000001ff */
[----:B------:R-:W-:Y:S01]  /*ac30*/  BSSY B2, `(.L_x_1191) ;  /* 0x0000006000027945 */ /* 0x000fe20003800000 */
[----:B------:R-:W-:Y:S01]  /*ac40*/  IMAD.MOV.U32 R111, RZ, RZ, 0x1 ;  /* 0x00000001ff6f7424 */ /* 0x000fe200078e00ff */
[----:B------:R-:W-:-:S07]  /*ac50*/  MOV R131, 0xffffffff ;  /* 0xffffffff00837802 */ /* 0x000fce0000000f00 */
[----:B-----5:R-:W-:Y:S05]  /*ac60*/  WARPSYNC.COLLECTIVE R131, `(.L_x_1192) ;  /* 0x0000000083087348 */ /* 0x020fea0003c00000 */
[----:B------:R0:W1:Y:S02]  /*ac70*/  SHFL.BFLY P4, R231, R110, R111, R130 ;  /* 0x0c00006f6ee77389 */ /* 0x0000640000080082 */
[----:B01---5:R-:W-:Y:S05]  /*ac80*/  ENDCOLLECTIVE ;  /* 0x000000000000791b */ /* 0x023fea0003800000 */
.L_x_1192:
[----:B------:R-:W-:Y:S05]  /*ac90*/  BSYNC B2 ;  /* 0x0000000000027941 */ /* 0x000fea0003800000 */
.L_x_1191:
[----:B------:R-:W-:Y:S02]  /*aca0*/  HFMA2 R130, -RZ, RZ, 0, 1.847743988037109375e-06 ;  /* 0x0000001fff827431 */ /* 0x000fe400000001ff */
[----:B------:R-:W-:Y:S01]  /*acb0*/  FADD.FTZ R229, R110, R231 ;  /* 0x000000e76ee57221 */ /* 0x000fe20000010000 */
[----:B------:R-:W-:Y:S01]  /*acc0*/  MOV R110, R108 ;  /* 0x0000006c006e7202 */ /* 0x000fe20000000f00 */
[----:B------:R-:W-:Y:S01]  /*acd0*/  IMAD.MOV.U32 R111, RZ, RZ, 0x1 ;  /* 0x00000001ff6f7424 */ /* 0x000fe200078e00ff */
[----:B------:R-:W-:-:S07]  /*ace0*/  MOV R131, 0xffffffff ;  /* 0xffffffff00837802 */ /* 0x000fce0000000f00 */
[----:B------:R-:W-:Y:S05]  /*acf0*/  WARPSYNC.COLLECTIVE R131, `(.L_x_1193) ;  /* 0x0000000083087348 */ /* 0x000fea0003c00000 */
[----:B------:R0:W1:Y:S02]  /*ad00*/  SHFL.BFLY P4, R231, R110, R111, R130 ;  /* 0x0c00006f6ee77389 */ /* 0x0000640000080082 */
[----:B01----:R-:W-:Y:S05]  /*ad10*/  ENDCOLLECTIVE ;  /* 0x000000000000791b */ /* 0x003fea0003800000 */
.L_x_1193:
[----:B------:R-:W-:Y:S02]  /*ad20*/  HFMA2 R111, -RZ, RZ, 0, 1.1920928955078125e-07 ;  /* 0x00000002ff6f7431 */ /* 0x000fe400000001ff */
[----:B------:R-:W-:Y:S01]  /*ad30*/  IMAD.MOV.U32 R110, RZ, RZ, R229 ;  /* 0x000000ffff6e7224 */ /* 0x000fe200078e00e5 */
[----:B------:R-:W-:-:S07]  /*ad40*/  MOV R109, R231 ;  /* 0x000000e7006d7202 */ /* 0x000fce0000000f00 */
[----:B------:R-:W-:Y:S05]  /*ad50*/  WARPSYNC.COLLECTIVE R131, `(.L_x_1194) ;  /* 0x0000000083087348 */ /* 0x000fea0003c00000 */
[----:B------:R0:W1:Y:S02]  /*ad60*/  SHFL.BFLY P4, R231, R110, R111, R130 ;  /* 0x0c00006f6ee77389 */ /* 0x0000640000080082 */
[----:B01----:R-:W-:Y:S05]  /*ad70*/  ENDCOLLECTIVE ;  /* 0x000000000000791b */ /* 0x003fea0003800000 */
.L_x_1194:
[----:B------:R-:W-:-:S05]  /*ad80*/  FADD.FTZ R233, R108, R109 ;  /* 0x0000006d6ce97221 */ /* 0x000fca0000010000 */
[----:B------:R-:W-:Y:S01]  /*ad90*/  MOV R110, R233 ;  /* 0x000000e9006e7202 */ /* 0x000fe20000000f00 */
[----:B------:R-:W-:-:S07]  /*ada0*/  FADD.FTZ R243, R229, R231 ;  /* 0x000000e7e5f37221 */ /* 0x000fce0000010000 */
[----:B------:R-:W-:Y:S05]  /*adb0*/  WARPSYNC.COLLECTIVE R131, `(.L_x_1195) ;  /* 0x0000000083087348 */ /* 0x000fea0003c00000 */
[----:B------:R0:W1:Y:S02]  /*adc0*/  SHFL.BFLY P4, R231, R110, R111, R130 ;  /* 0x0c00006f6ee77389 */ /* 0x0000640000080082 */
[----:B01----:R-:W-:Y:S05]  /*add0*/  ENDCOLLECTIVE ;  /* 0x000000000000791b */ /* 0x003fea0003800000 */
.L_x_1195:
[----:B------:R-:W-:Y:S02]  /*ade0*/  HFMA2 R111, -RZ, RZ, 0, 2.384185791015625e-07 ;  /* 0x00000004ff6f7431 */ /* 0x000fe400000001ff */
[----:B------:R-:W-:Y:S01]  /*adf0*/  IMAD.MOV.U32 R110, RZ, RZ, R243 ;  /* 0x000000ffff6e7224 */ /* 0x000fe200078e00f3 */
[----:B------:R-:W-:-:S07]  /*ae00*/  MOV R242, R231 ;  /* 0x000000e700f27202 */ /* 0x000fce0000000f00 */
[----:B------:R-:W-:Y:S05]  /*ae10*/  WARPSYNC.COLLECTIVE R131, `(.L_x_1196) ;  /* 0x0000000083087348 */ /* 0x000fea0003c00000 */
[----:B------:R0:W1:Y:S02]  /*ae20*/  SHFL.BFLY P4, R231, R110, R111, R130 ;  /* 0x0c00006f6ee77389 */ /* 0x0000640000080082 */
[----:B01----:R-:W-:Y:S05]  /*ae30*/  ENDCOLLECTIVE ;  /* 0x000000000000791b */ /* 0x003fea0003800000 */
.L_x_1196:
[----:B------:R-:W-:-:S05]  /*ae40*/  FADD.FTZ R242, R233, R242 ;  /* 0x000000f2e9f27221 */ /* 0x000fca0000010000 */
[----:B------:R-:W-:Y:S01]  /*ae50*/  MOV R110, R242 ;  /* 0x000000f2006e7202 */ /* 0x000fe20000000f00 */
[----:B------:R-:W-:-:S07]  /*ae60*/  FADD.FTZ R244, R243, R231 ;  /* 0x000000e7f3f47221 */ /* 0x000fce0000010000 */
[----:B------:R-:W-:Y:S05]  /*ae70*/  WARPSYNC.COLLECTIVE R131, `(.L_x_1197) ;  /* 0x0000000083087348 */ /* 0x000fea0003c00000 */
[----:B------:R0:W1:Y:S02]  /*ae80*/  SHFL.BFLY P4, R231, R110, R111, R130 ;  /* 0x0c00006f6ee77389 */ /* 0x0000640000080082 */
[----:B01----:R-:W-:Y:S05]  /*ae90*/  ENDCOLLECTIVE ;  /* 0x000000000000791b */ /* 0x003fea0003800000 */
.L_x_1197:
[----:B------:R-:W-:Y:S02]  /*aea0*/  HFMA2 R111, -RZ, RZ, 0, 4.76837158203125e-07 ;  /* 0x00000008ff6f7431 */ /* 0x000fe400000001ff */
[----:B------:R-:W-:Y:S01]  /*aeb0*/  IMAD.MOV.U32 R110, RZ, RZ, R244 ;  /* 0x000000ffff6e7224 */ /* 0x000fe200078e00f4 */
[----:B------:R-:W-:-:S07]  /*aec0*/  MOV R109, R231 ;  /* 0x000000e7006d7202 */ /* 0x000fce0000000f00 */
[----:B------:R-:W-:Y:S05]  /*aed0*/  WARPSYNC.COLLECTIVE R131, `(.L_x_1198) ;  /* 0x0000000083087348 */ /* 0x000fea0003c00000 */
[----:B------:R0:W1:Y:S02]  /*aee0*/  SHFL.BFLY P4, R231, R110, R111, R130 ;  /* 0x0c00006f6ee77389 */ /* 0x0000640000080082 */
[----:B01----:R-:W-:Y:S05]  /*aef0*/  ENDCOLLECTIVE ;  /* 0x000000000000791b */ /* 0x003fea0003800000 */
.L_x_1198:
[----:B------:R-:W-:-:S05]  /*af00*/  FADD.FTZ R245, R242, R109 ;  /* 0x0000006df2f57221 */ /* 0x000fca0000010000 */
[----:B------:R-:W-:Y:S01]  /*af10*/  MOV R110, R245 ;  /* 0x000000f5006e7202 */ /* 0x000fe20000000f00 */
[----:B------:R-:W-:-:S07]  /*af20*/  FADD.FTZ R108, R244, R231 ;  /* 0x000000e7f46c7221 */ /* 0x000fce0000010000 */
[----:B------:R-:W-:Y:S05]  /*af30*/  WARPSYNC.COLLECTIVE R131, `(.L_x_1199) ;  /* 0x0000000083087348 */ /* 0x000fea0003c00000 */
[----:B------:R0:W1:Y:S02]  /*af40*/  SHFL.BFLY P4, R231, R110, R111, R130 ;  /* 0x0c00006f6ee77389 */ /* 0x0000640000080082 */
[----:B01----:R-:W-:Y:S05]  /*af50*/  ENDCOLLECTIVE ;  /* 0x000000000000791b */ /* 0x003fea0003800000 */
.L_x_1199:
[----:B------:R-:W-:Y:S02]  /*af60*/  HFMA2 R111, -RZ, RZ, 0, 9.5367431640625e-07 ;  /* 0x00000010ff6f7431 */ /* 0x000fe400000001ff */
[----:B------:R-:W-:Y:S01]  /*af70*/  IMAD.MOV.U32 R110, RZ, RZ, R108 ;  /* 0x000000ffff6e7224 */ /* 0x000fe200078e006c */
[----:B------:R-:W-:-:S07]  /*af80*/  MOV R246, R231 ;  /* 0x000000e700f67202 */ /* 0x000fce0000000f00 */
[----:B------:R-:W-:Y:S05]  /*af90*/  WARPSYNC.COLLECTIVE R131, `(.L_x_1200) ;  /* 0x0000000083087348 */ /* 0x000fea0003c00000 */
[----:B------:R0:W1:Y:S02]  /*afa0*/  SHFL.BFLY P4, R231, R110, R111, R130 ;  /* 0x0c00006f6ee77389 */ /* 0x0000640000080082 */
[----:B01----:R-:W-:Y:S05]  /*afb0*/  ENDCOLLECTIVE ;  /* 0x000000000000791b */ /* 0x003fea0003800000 */
.L_x_1200:
[----:B------:R-:W-:-:S05]  /*afc0*/  FADD.FTZ R109, R245, R246 ;  /* 0x000000f6f56d7221 */ /* 0x000fca0000010000 */
[----:B------:R-:W-:Y:S02]  /*afd0*/  MOV R110, R109 ;  /* 0x0000006d006e7202 */ /* 0x000fe40000000f00 */
[----:B------:R-:W-:-:S07]  /*afe0*/  MOV R229, R231 ;  /* 0x000000e700e57202 */ /* 0x000fce0000000f00 */
[----:B------:R-:W-:Y:S05]  /*aff0*/  WARPSYNC.COLLECTIVE R131, `(.L_x_1201) ;  /* 0x0000000083087348 */ /* 0x000fea0003c00000 */
[----:B------:R0:W1:Y:S02]  /*b000*/  SHFL.BFLY P4, R231, R110, R111, R130 ;  /* 0x0c00006f6ee77389 */ /* 0x0000640000080082 */
[----:B01----:R-:W-:Y:S05]  /*b010*/  ENDCOLLECTIVE ;  /* 0x000000000000791b */ /* 0x003fea0003800000 */
.L_x_1201:
[----:B------:R-:W-:Y:S05]  /*b020*/  BRA `(.L_x_1202) ;  /* 0xffffff7000d07947 */ /* 0x000fea000383ffff */
.L_x_1203:
        /* <DEDUP_REMOVED lines=13> */
.L_x_4951:


//--------------------- .text._ZN10layer_norm22ln_bwd_finalize_kernelINS_22Kernel_traits_finalizeILj768Ef13__nv_bfloat16S2_S2_fjLb0ELj1024ELj4ENS_18Kernel_traits_baseILj768EfS2_S2_S2_fjLj1024EEEEELb0ELb0EEEvNS_9BwdParamsE --------------------------
	.section	.text._ZN10layer_norm22ln_bwd_finalize_kernelINS_22Kernel_traits_finalizeILj768Ef13__nv_bfloat16S2_S2_fjLb0ELj1024ELj4ENS_18Kernel_traits_baseILj768EfS2_S2_S2_fjLj1024EEEEELb0ELb0EEEvNS_9BwdParamsE,"ax",@progbits
	.align	128
        .global         _ZN10layer_norm22ln_bwd_finalize_kernelINS_22Kernel_traits_finalizeILj768Ef13__nv_bfloat16S2_S2_fjLb0ELj1024ELj4ENS_18Kernel_traits_baseILj768EfS2_S2_S2_fjLj1024EEEEELb0ELb0EEEvNS_9BwdParamsE
        .type           _ZN10layer_norm22ln_bwd_finalize_kernelINS_22Kernel_traits_finalizeILj768Ef13__nv_bfloat16S2_S2_fjLb0ELj1024ELj4ENS_18Kernel_traits_baseILj768EfS2_S2_S2_fjLj1024EEEEELb0ELb0EEEvNS_9BwdParamsE,@function
        .size           _ZN10layer_norm22ln_bwd_finalize_kernelINS_22Kernel_traits_finalizeILj768Ef13__nv_bfloat16S2_S2_fjLb0ELj1024ELj4ENS_18Kernel_traits_baseILj768EfS2_S2_S2_fjLj1024EEEEELb0ELb0EEEvNS_9BwdParamsE,(.L_x_4952 - _ZN10layer_norm22ln_bwd_finalize_kernelINS_22Kernel_traits_finalizeILj768Ef13__nv_bfloat16S2_S2_fjLb0ELj1024ELj4ENS_18Kernel_traits_baseILj768EfS2_S2_S2_fjLj1024EEEEELb0ELb0EEEvNS_9BwdParamsE)
        .other          _ZN10layer_norm22ln_bwd_finalize_kernelINS_22Kernel_traits_finalizeILj768Ef13__nv_bfloat16S2_S2_fjLb0ELj1024ELj4ENS_18Kernel_traits_baseILj768EfS2_S2_S2_fjLj1024EEEEELb0ELb0EEEvNS_9BwdParamsE,@"STO_CUDA_ENTRY STV_DEFAULT"
_ZN10layer_norm22ln_bwd_finalize_kernelINS_22Kernel_traits_finalizeILj768Ef13__nv_bfloat16S2_S2_fjLb0ELj1024ELj4ENS_18Kernel_traits_baseILj768EfS2_S2_S2_fjLj1024EEEEELb0ELb0EEEvNS_9BwdParamsE:
.text._ZN10layer_norm22ln_bwd_finalize_kernelINS_22Kernel_traits_finalizeILj768Ef13__nv_bfloat16S2_S2_fjLb0ELj1024ELj4ENS_18Kernel_traits_baseILj768EfS2_S2_S2_fjLj1024EEEEELb0ELb0EEEvNS_9BwdParamsE:
        /* <DEDUP_REMOVED lines=13> */
[----:B------:R-:W-:Y:S02]  /*00d0*/  LOP3.LUT R57, R0, 0x1f, RZ, 0xc0, !PT ;  /* 0x0000001f00397812 */ /* 0x000fe400078ec0ff */
[----:B------:R-:W-:Y:S02]  /*00e0*/  MOV R2, RZ ;  /* 0x000000ff00027202 */ /* 0x000fe40000000f00 */
[----:B-1----:R-:W-:-:S04]  /*00f0*/  ISETP.GE.U32.AND P0, PT, R3, UR8, PT ;  /* 0x0000000803007c0c */ /* 0x002fc8000bf06070 */
[----:B0-----:R-:W-:-:S13]  /*0100*/  ISETP.GE.U32.OR P0, PT, R7, R54, P0 ;  /* 0x000000360700720c */ /* 0x001fda0000706470 */
        /* <DEDUP_REMOVED lines=12> */
[C---:B------:R-:W-:Y:S01]  /*01d0*/  LOP3.LUT R7, R3.reuse, 0x140, RZ, 0xfc, !PT ;  /* 0x0000014003077812 */ /* 0x040fe200078efcff */
[-CC-:B------:R-:W-:Y:S01]  /*01e0*/  IMAD R32, R32, R54.reuse, R5.reuse ;  /* 0x0000003620207224 */ /* 0x180fe200078e0205 */
[C---:B------:R-:W-:Y:S02]  /*01f0*/  LOP3.LUT R9, R3.reuse, 0x160, RZ, 0xfc, !PT ;  /* 0x0000016003097812 */ /* 0x040fe400078efcff */
[----:B------:R-:W-:Y:S01]  /*0200*/  LOP3.LUT R11, R3, 0x180, RZ, 0xfc, !PT ;  /* 0x00000180030b7812 */ /* 0x000fe200078efcff */
[-CC-:B------:R-:W-:Y:S01]  /*0210*/  IMAD R8, R7, R54.reuse, R5.reuse ;  /* 0x0000003607087224 */ /* 0x180fe200078e0205 */
[----:B------:R-:W-:Y:S01]  /*0220*/  LOP3.LUT R0, R3, 0x100, RZ, 0xfc, !PT ;  /* 0x0000010003007812 */ /* 0x000fe200078efcff */
[-CC-:B------:R-:W-:Y:S01]  /*0230*/  IMAD R10, R9, R54.reuse, R5.reuse ;  /* 0x00000036090a7224 */ /* 0x180fe200078e0205 */
[----:B------:R-:W-:Y:S01]  /*0240*/  LOP3.LUT R13, R3, 0x1a0, RZ, 0xfc, !PT ;  /* 0x000001a0030d7812 */ /* 0x000fe200078efcff */
        /* <DEDUP_REMOVED lines=20> */
[--C-:B------:R-:W-:Y:S01]  /*0390*/  IMAD R28, R27, R54, R5.reuse ;  /* 0x000000361b1c7224 */ /* 0x100fe200078e0205 */
[----:B------:R-:W-:Y:S01]  /*03a0*/  IADD3 R7, PT, PT, R57, R8, RZ ;  /* 0x0000000839077210 */ /* 0x000fe20007ffe0ff */
[----:B------:R-:W-:-:S02]  /*03b0*/  IMAD R30, R29, R54, R5 ;  /* 0x000000361d1e7224 */ /* 0x000fc400078e0205 */
[----:B------:R-:W-:Y:S02]  /*03c0*/  HFMA2 R2, -RZ, RZ, 0, 0 ;  /* 0x00000000ff027431 */ /* 0x000fe400000001ff */
[----:B------:R-:W-:Y:S01]  /*03d0*/  IMAD R0, R3, R54, R5 ;  /* 0x0000003603007224 */ /* 0x000fe200078e0205 */
[C---:B------:R-:W-:Y:S02]  /*03e0*/  IADD3 R8, PT, PT, R57.reuse, R10, RZ ;  /* 0x0000000a39087210 */ /* 0x040fe40007ffe0ff */
[C---:B------:R-:W-:Y:S02]  /*03f0*/  IADD3 R9, PT, PT, R57.reuse, R12, RZ ;  /* 0x0000000c39097210 */ /* 0x040fe40007ffe0ff */
[C---:B------:R-:W-:Y:S02]  /*0400*/  IADD3 R17, PT, PT, R57.reuse, R4, RZ ;  /* 0x0000000439117210 */ /* 0x040fe40007ffe0ff */
[C---:B------:R-:W-:Y:S02]  /*0410*/  IADD3 R10, PT, PT, R57.reuse, R14, RZ ;  /* 0x0000000e390a7210 */ /* 0x040fe40007ffe0ff */
[----:B------:R-:W-:-:S02]  /*0420*/  IADD3 R11, PT, PT, R57, R16, RZ ;  /* 0x00000010390b7210 */ /* 0x000fc40007ffe0ff */
[C---:B------:R-:W-:Y:S02]  /*0430*/  IADD3 R12, PT, PT, R57.reuse, R18, RZ ;  /* 0x00000012390c7210 */ /* 0x040fe40007ffe0ff */
[C---:B------:R-:W-:Y:S02]  /*0440*/  IADD3 R5, PT, PT, R57.reuse, R32, RZ ;  /* 0x0000002039057210 */ /* 0x040fe40007ffe0ff */
[----:B------:R-:W-:Y:S02]  /*0450*/  IADD3 R0, PT, PT, R57, R0, RZ ;  /* 0x0000000039007210 */ /* 0x000fe40007ffe0ff */
[----:B------:R-:W-:Y:S02]  /*0460*/  IADD3 R19, PT, PT, -R19, RZ, RZ ;  /* 0x000000ff13137210 */ /* 0x000fe40007ffe1ff */
[C---:B------:R-:W-:Y:S02]  /*0470*/  IADD3 R6, PT, PT, R57.reuse, R6, RZ ;  /* 0x0000000639067210 */ /* 0x040fe40007ffe0ff */
[----:B------:R-:W-:-:S02]  /*0480*/  IADD3 R13, PT, PT, R57, R20, RZ ;  /* 0x00000014390d7210 */ /* 0x000fc40007ffe0ff */
[C---:B------:R-:W-:Y:S02]  /*0490*/  IADD3 R14, PT, PT, R57.reuse, R22, RZ ;  /* 0x00000016390e7210 */ /* 0x040fe40007ffe0ff */
[C---:B------:R-:W-:Y:S02]  /*04a0*/  IADD3 R15, PT, PT, R57.reuse, R24, RZ ;  /* 0x00000018390f7210 */ /* 0x040fe40007ffe0ff */
[C---:B------:R-:W-:Y:S02]  /*04b0*/  IADD3 R16, PT, PT, R57.reuse, R26, RZ ;  /* 0x0000001a39107210 */ /* 0x040fe40007ffe0ff */
[C---:B------:R-:W-:Y:S02]  /*04c0*/  IADD3 R4, PT, PT, R57.reuse, R28, RZ ;  /* 0x0000001c39047210 */ /* 0x040fe40007ffe0ff */
[----:B------:R-:W-:-:S07]  /*04d0*/  IADD3 R18, PT, PT, R57, R30, RZ ;  /* 0x0000001e39127210 */ /* 0x000fce0007ffe0ff */
.L_x_1208:
        /* <DEDUP_REMOVED lines=118> */
.L_x_1207:
[----:B------:R-:W-:Y:S05]  /*0c40*/  BSYNC.RECONVERGENT B1 ;  /* 0x0000000000017941 */ /* 0x000fea0003800200 */
.L_x_1206:
        /* <DEDUP_REMOVED lines=16> */
[----:B0-----:R-:W-:-:S04]  /*0d50*/  IMAD.WIDE.U32 R14, R9, 0x4, R6 ;  /* 0x00000004090e7825 */ /* 0x001fc800078e0006 */
[----:B------:R-:W-:Y:S01]  /*0d60*/  IMAD.WIDE.U32 R18, R21, 0x4, R6 ;  /* 0x0000000415127825 */ /* 0x000fe200078e0006 */
[----:B------:R0:W2:Y:S03]  /*0d70*/  LDG.E R10, desc[UR6][R14.64] ;  /* 0x000000060e0a7981 */ /* 0x0000a6000c1e1900 */
[--C-:B-1----:R-:W-:Y:S02]  /*0d80*/  IMAD.WIDE.U32 R16, R9, 0x4, R4.reuse ;  /* 0x0000000409107825 */ /* 0x102fe400078e0004 */
[----:B------:R1:W3:Y:S02]  /*0d90*/  LDG.E R9, desc[UR6][R18.64] ;  /* 0x0000000612097981 */ /* 0x0002e4000c1e1900 */
[----:B------:R-:W-:Y:S02]  /*0da0*/  IMAD.WIDE.U32 R20, R21, 0x4, R4 ;  /* 0x0000000415147825 */ /* 0x000fe400078e0004 */
[----:B------:R4:W5:Y:S02]  /*0db0*/  LDG.E R13, desc[UR6][R16.64] ;  /* 0x00000006100d7981 */ /* 0x000964000c1e1900 */
[----:B------:R-:W-:-:S02]  /*0dc0*/  IMAD.WIDE.U32 R22, R25, 0x4, R6 ;  /* 0x0000000419167825 */ /* 0x000fc400078e0006 */
[----:B------:R-:W5:Y:S02]  /*0dd0*/  LDG.E R32, desc[UR6][R20.64] ;  /* 0x0000000614207981 */ /* 0x000f64000c1e1900 */
[----:B------:R-:W-:Y:S01]  /*0de0*/  IMAD.WIDE.U32 R24, R25, 0x4, R4 ;  /* 0x0000000419187825 */ /* 0x000fe200078e0004 */
[CC--:B0-----:R-:W-:Y:S01]  /*0df0*/  LEA R15, R54.reuse, R35.reuse, 0x5 ;  /* 0x00000023360f7211 */ /* 0x0c1fe200078e28ff */
[----:B------:R0:W5:Y:S02]  /*0e00*/  LDG.E R12, desc[UR6][R22.64] ;  /* 0x00000006160c7981 */ /* 0x000164000c1e1900 */
[C---:B------:R-:W-:Y:S02]  /*0e10*/  IMAD.WIDE.U32 R26, R31.reuse, 0x4, R6 ;  /* 0x000000041f1a7825 */ /* 0x040fe400078e0006 */
[----:B------:R-:W5:Y:S02]  /*0e20*/  LDG.E R24, desc[UR6][R24.64] ;  /* 0x0000000618187981 */ /* 0x000f64000c1e1900 */
[--C-:B-1----:R-:W-:Y:S01]  /*0e30*/  IMAD.WIDE.U32 R18, R31, 0x4, R4.reuse ;  /* 0x000000041f127825 */ /* 0x102fe200078e0004 */
[----:B----4-:R-:W-:Y:S01]  /*0e40*/  LEA R17, R54, R35, 0x6 ;  /* 0x0000002336117211 */ /* 0x010fe200078e30ff */
[----:B------:R-:W4:Y:S02]  /*0e50*/  LDG.E R26, desc[UR6][R26.64] ;  /* 0x000000061a1a7981 */ /* 0x000f24000c1e1900 */
[----:B------:R-:W-:-:S02]  /*0e60*/  IMAD.WIDE.U32 R30, R35, 0x4, R4 ;  /* 0x00000004231e7825 */ /* 0x000fc400078e0004 */
[----:B------:R-:W4:Y:S02]  /*0e70*/  LDG.E R18, desc[UR6][R18.64] ;  /* 0x0000000612127981 */ /* 0x000f24000c1e1900 */
[--C-:B------:R-:W-:Y:S02]  /*0e80*/  IMAD.WIDE.U32 R28, R35, 0x4, R6.reuse ;  /* 0x00000004231c7825 */ /* 0x100fe400078e0006 */
[----:B------:R-:W4:Y:S02]  /*0e90*/  LDG.E R30, desc[UR6][R30.64] ;  /* 0x000000061e1e7981 */ /* 0x000f24000c1e1900 */
[C---:B0-----:R-:W-:Y:S02]  /*0ea0*/  IMAD.WIDE.U32 R22, R15.reuse, 0x4, R6 ;  /* 0x000000040f167825 */ /* 0x041fe400078e0006 */
[----:B------:R0:W4:Y:S02]  /*0eb0*/  LDG.E R11, desc[UR6][R28.64] ;  /* 0x000000061c0b7981 */ /* 0x000124000c1e1900 */
[----:B------:R-:W-:-:S02]  /*0ec0*/  IMAD.WIDE.U32 R20, R15, 0x4, R4 ;  /* 0x000000040f147825 */ /* 0x000fc400078e0004 */
[----:B------:R-:W4:Y:S02]  /*0ed0*/  LDG.E R22, desc[UR6][R22.64] ;  /* 0x0000000616167981 */ /* 0x000f24000c1e1900 */
[C---:B------:R-:W-:Y:S02]  /*0ee0*/  IMAD.WIDE.U32 R14, R17.reuse, 0x4, R6 ;  /* 0x00000004110e7825 */ /* 0x040fe400078e0006 */
[----:B------:R-:W4:Y:S01]  /*0ef0*/  LDG.E R20, desc[UR6][R20.64] ;  /* 0x0000000614147981 */ /* 0x000f22000c1e1900 */
[----:B0-----:R-:W-:Y:S01]  /*0f00*/  LEA R29, R54, R17, 0x5 ;  /* 0x00000011361d7211 */ /* 0x001fe200078e28ff */
[----:B------:R-:W-:Y:S02]  /*0f10*/  IMAD.WIDE.U32 R16, R17, 0x4, R4 ;  /* 0x0000000411107825 */ /* 0x000fe400078e0004 */
[----:B------:R-:W4:Y:S02]  /*0f20*/  LDG.E R14, desc[UR6][R14.64] ;  /* 0x000000060e0e7981 */ /* 0x000f24000c1e1900 */
[----:B------:R-:W-:-:S02]  /*0f30*/  IMAD.WIDE.U32 R6, R29, 0x4, R6 ;  /* 0x000000041d067825 */ /* 0x000fc400078e0006 */
[----:B------:R-:W4:Y:S02]  /*0f40*/  LDG.E R16, desc[UR6][R16.64] ;  /* 0x0000000610107981 */ /* 0x000f24000c1e1900 */
[----:B------:R-:W-:Y:S02]  /*0f50*/  IMAD.WIDE.U32 R4, R29, 0x4, R4 ;  /* 0x000000041d047825 */ /* 0x000fe400078e0004 */
[----:B------:R-:W4:Y:S04]  /*0f60*/  LDG.E R6, desc[UR6][R6.64] ;  /* 0x0000000606067981 */ /* 0x000f28000c1e1900 */
[----:B------:R-:W4:Y:S01]  /*0f70*/  LDG.E R4, desc[UR6][R4.64] ;  /* 0x0000000604047981 */ /* 0x000f22000c1e1900 */
[----:B------:R-:W-:Y:S01]  /*0f80*/  IADD3 R3, PT, PT, R3, 0x100, RZ ;  /* 0x0000010003037810 */ /* 0x000fe20007ffe0ff */
[----:B--2---:R-:W-:-:S04]  /*0f90*/  FADD.FTZ R10, R43, R10 ;  /* 0x0000000a2b0a7221 */ /* 0x004fc80000010000 */
[----:B---3--:R-:W-:Y:S01]  /*0fa0*/  FADD.FTZ R9, R10, R9 ;  /* 0x000000090a097221 */ /* 0x008fe20000010000 */
[----:B-----5:R-:W-:-:S04]  /*0fb0*/  FADD.FTZ R13, R2, R13 ;  /* 0x0000000d020d7221 */ /* 0x020fc80000010000 */
[----:B------:R-:W-:Y:S01]  /*0fc0*/  FADD.FTZ R13, R13, R32 ;  /* 0x000000200d0d7221 */ /* 0x000fe20000010000 */
[----:B------:R-:W-:-:S03]  /*0fd0*/  FADD.FTZ R9, R9, R12 ;  /* 0x0000000c09097221 */ /* 0x000fc60000010000 */
[----:B------:R-:W-:Y:S01]  /*0fe0*/  FADD.FTZ R13, R13, R24 ;  /* 0x000000180d0d7221 */ /* 0x000fe20000010000 */
[----:B----4-:R-:W-:-:S03]  /*0ff0*/  FADD.FTZ R26, R9, R26 ;  /* 0x0000001a091a7221 */ /* 0x010fc60000010000 */
[----:B------:R-:W-:-:S04]  /*1000*/  FADD.FTZ R13, R13, R18 ;  /* 0x000000120d0d7221 */ /* 0x000fc80000010000 */
[----:B------:R-:W-:Y:S01]  /*1010*/  FADD.FTZ R13, R13, R30 ;  /* 0x0000001e0d0d7221 */ /* 0x000fe20000010000 */
[----:B------:R-:W-:-:S04]  /*1020*/  FADD.FTZ R11, R26, R11 ;  /* 0x0000000b1a0b7221 */ /* 0x000fc80000010000 */
[----:B------:R-:W-:Y:S01]  /*1030*/  FADD.FTZ R11, R11, R22 ;  /* 0x000000160b0b7221 */ /* 0x000fe20000010000 */
[----:B------:R-:W-:-:S03]  /*1040*/  FADD.FTZ R13, R13, R20 ;  /* 0x000000140d0d7221 */ /* 0x000fc60000010000 */
[----:B------:R-:W-:Y:S01]  /*1050*/  FADD.FTZ R11, R11, R14 ;  /* 0x0000000e0b0b7221 */ /* 0x000fe20000010000 */
[----:B------:R-:W-:-:S03]  /*1060*/  FADD.FTZ R13, R13, R16 ;  /* 0x000000100d0d7221 */ /* 0x000fc60000010000 */
[----:B------:R-:W-:Y:S01]  /*1070*/  FADD.FTZ R43, R11, R6 ;  /* 0x000000060b2b7221 */ /* 0x000fe20000010000 */
[----:B------:R-:W-:-:S07]  /*1080*/  FADD.FTZ R2, R13, R4 ;  /* 0x000000040d027221 */ /* 0x000fce0000010000 */
.L_x_1210:
[----:B------:R-:W-:Y:S05]  /*1090*/  BSYNC.RECONVERGENT B1 ;  /* 0x0000000000017941 */ /* 0x000fea0003800200 */
.L_x_1209:
        /* <DEDUP_REMOVED lines=37> */
.L_x_1212:
[----:B------:R-:W-:Y:S05]  /*12f0*/  BSYNC.RECONVERGENT B1 ;  /* 0x0000000000017941 */ /* 0x000fea0003800200 */
.L_x_1211:
[----:B------:R-:W-:Y:S05]  /*1300*/  @!P1 BRA `(.L_x_1205) ;  /* 0x00000000003c9947 */ /* 0x000fea0003800000 */
[----:B------:R-:W0:Y:S01]  /*1310*/  LDC.64 R8, c[0x0][0x440] ;  /* 0x00011000ff087b82 */ /* 0x000e220000000a00 */
[----:B------:R-:W-:Y:S01]  /*1320*/  IMAD R0, R3, R54, R0 ;  /* 0x0000003603007224 */ /* 0x000fe200078e0200 */
[----:B------:R-:W-:-:S04]  /*1330*/  IADD3 R12, PT, PT, -R55, RZ, RZ ;  /* 0x000000ff370c7210 */ /* 0x000fc80007ffe1ff */
[----:B------:R-:W-:Y:S02]  /*1340*/  IADD3 R3, PT, PT, R57, R0, RZ ;  /* 0x0000000039037210 */ /* 0x000fe40007ffe0ff */
[----:B------:R-:W1:Y:S05]  /*1350*/  LDC.64 R10, c[0x0][0x448] ;  /* 0x00011200ff0a7b82 */ /* 0x000e6a0000000a00 */
.L_x_1213:
        /* <DEDUP_REMOVED lines=10> */
.L_x_1205:
[----:B------:R-:W-:Y:S05]  /*1400*/  BSYNC.RECONVERGENT B0 ;  /* 0x0000000000007941 */ /* 0x000fea0003800200 */
.L_x_1204:
[----:B------:R-:W0:Y:S01]  /*1410*/  S2R R3, SR_TID.X ;  /* 0x0000000000037919 */ /* 0x000e220000002100 */
[----:B------:R-:W1:Y:S01]  /*1420*/  S2UR UR5, SR_CgaCtaId ;  /* 0x00000000000579c3 */ /* 0x000e620000008800 */
[----:B------:R-:W-:Y:S01]  /*1430*/  UMOV UR4, 0x400 ;  /* 0x0000040000047882 */ /* 0x000fe20000000000 */
[C---:B------:R-:W-:Y:S02]  /*1440*/  SHF.L.U32 R5, R57.reuse, 0x7, RZ ;  /* 0x0000000739057819 */ /* 0x040fe400000006ff */
[----:B------:R-:W-:Y:S02]  /*1450*/  SHF.L.U32 R58, R58, 0x4, RZ ;  /* 0x000000043a3a7819 */ /* 0x000fe400000006ff */
[----:B------:R-:W-:Y:S02]  /*1460*/  ISETP.NE.AND P0, PT, R57, RZ, PT ;  /* 0x000000ff3900720c */ /* 0x000fe40003f05270 */
[----:B------:R-:W-:-:S04]  /*1470*/  LOP3.LUT R58, R58, 0x7ffffff0, RZ, 0xc0, !PT ;  /* 0x7ffffff03a3a7812 */ /* 0x000fc800078ec0ff */
[----:B------:R-:W-:Y:S01]  /*1480*/  IADD3 R11, PT, PT, R57, R58, RZ ;  /* 0x0000003a390b7210 */ /* 0x000fe20007ffe0ff */
[----:B-1----:R-:W-:Y:S01]  /*1490*/  ULEA UR4, UR5, UR4, 0x18 ;  /* 0x0000000405047291 */ /* 0x002fe2000f8ec0ff */
[----:B0-----:R-:W-:-:S04]  /*14a0*/  SHF.R.U32.HI R12, RZ, 0x5, R3 ;  /* 0x00000005ff0c7819 */ /* 0x001fc80000011603 */
[----:B------:R-:W-:-:S04]  /*14b0*/  LOP3.LUT R0, R12, 0x1f, R3, 0x78, !PT ;  /* 0x0000001f0c007812 */ /* 0x000fc800078e7803 */
[C---:B------:R-:W-:Y:S02]  /*14c0*/  LOP3.LUT R3, R0.reuse, 0x3e0, R3, 0xf8, !PT ;  /* 0x000003e000037812 */ /* 0x040fe400078ef803 */
[----:B------:R-:W-:Y:S02]  /*14d0*/  SHF.L.U32 R0, R0, 0x2, RZ ;  /* 0x0000000200007819 */ /* 0x000fe400000006ff */
[----:B------:R-:W-:Y:S02]  /*14e0*/  LEA R3, R3, UR4, 0x2 ;  /* 0x0000000403037c11 */ /* 0x000fe4000f8e10ff */
[----:B------:R-:W-:-:S03]  /*14f0*/  LOP3.LUT R0, R5, R0, RZ, 0xfc, !PT ;  /* 0x0000000005007212 */ /* 0x000fc600078efcff */
[----:B------:R-:W-:Y:S04]  /*1500*/  STS [R3], R2 ;  /* 0x0000000203007388 */ /* 0x000fe80000000800 */
        /* <DEDUP_REMOVED lines=38> */
[----:B------:R-:W3:Y:S01]  /*1770*/  LDC.64 R8, c[0x0][0x480] ;  /* 0x00012000ff087b82 */ /* 0x000ee20000000a00 */
[----:B0-----:R-:W-:-:S04]  /*1780*/  IMAD.WIDE.U32 R6, R11, 0x8, R6 ;  /* 0x000000080b067825 */ /* 0x001fc800078e0006 */
[----:B---3--:R-:W-:Y:S01]  /*1790*/  IMAD.WIDE.U32 R8, R11, 0x8, R8 ;  /* 0x000000080b087825 */ /* 0x008fe200078e0008 */
[----:B-1----:R-:W-:Y:S04]  /*17a0*/  STG.E.64 desc[UR6][R6.64], R4 ;  /* 0x0000000406007986 */ /* 0x002fe8000c101b06 */
[----:B--2---:R-:W-:Y:S01]  /*17b0*/  STG.E.64 desc[UR6][R8.64], R2 ;  /* 0x0000000208007986 */ /* 0x004fe2000c101b06 */
[----:B------:R-:W-:Y:S05]  /*17c0*/  EXIT ;  /* 0x000000000000794d */ /* 0x000fea0003800000 */
.L_x_1214:
        /* <DEDUP_REMOVED lines=11> */
.L_x_4952:


//--------------------- .text._ZN10layer_norm40ln_parallel_residual_bwd_finalize_kernelINS_22Kernel_traits_finalizeILj768Ef13__nv_bfloat16S2_S2_fjLb0ELj1024ELj4ENS_18Kernel_traits_baseILj768EfS2_S2_S2_fjLj1024EEEEELb0EEEvNS_9BwdParamsE --------------------------
	.section	.text._ZN10layer_norm40ln_parallel_residual_bwd_finalize_kernelINS_22Kernel_traits_finalizeILj768Ef13__nv_bfloat16S2_S2_fjLb0ELj1024ELj4ENS_18Kernel_traits_baseILj768EfS2_S2_S2_fjLj1024EEEEELb0EEEvNS_9BwdParamsE,"ax",@progbits
	.align	128
        .global         _ZN10layer_norm40ln_parallel_residual_bwd_finalize_kernelINS_22Kernel_traits_finalizeILj768Ef13__nv_bfloat16S2_S2_fjLb0ELj1024ELj4ENS_18Kernel_traits_baseILj768EfS2_S2_S2_fjLj1024EEEEELb0EEEvNS_9BwdParamsE
        .type           _ZN10layer_norm40ln_parallel_residual_bwd_finalize_kernelINS_22Kernel_traits_finalizeILj768Ef13__nv_bfloat16S2_S2_fjLb0ELj1024ELj4ENS_18Kernel_traits_baseILj768EfS2_S2_S2_fjLj1024EEEEELb0EEEvNS_9BwdParamsE,@function
        .size           _ZN10layer_norm40ln_parallel_residual_bwd_finalize_kernelINS_22Kernel_traits_finalizeILj768Ef13__nv_bfloat16S2_S2_fjLb0ELj1024ELj4ENS_18Kernel_traits_baseILj768EfS2_S2_S2_fjLj1024EEEEELb0EEEvNS_9BwdParamsE,(.L_x_4953 - _ZN10layer_norm40ln_parallel_residual_bwd_finalize_kernelINS_22Kernel_traits_finalizeILj768Ef13__nv_bfloat16S2_S2_fjLb0ELj1024ELj4ENS_18Kernel_traits_baseILj768EfS2_S2_S2_fjLj1024EEEEELb0EEEvNS_9BwdParamsE)
        .other          _ZN10layer_norm40ln_parallel_residual_bwd_finalize_kernelINS_22Kernel_traits_finalizeILj768Ef13__nv_bfloat16S2_S2_fjLb0ELj1024ELj4ENS_18Kernel_traits_baseILj768EfS2_S2_S2_fjLj1024EEEEELb0EEEvNS_9BwdParamsE,@"STO_CUDA_ENTRY STV_DEFAULT"
_ZN10layer_norm40ln_parallel_residual_bwd_finalize_kernelINS_22Kernel_traits_finalizeILj768Ef13__nv_bfloat16S2_S2_fjLb0ELj1024ELj4ENS_18Kernel_traits_baseILj768EfS2_S2_S2_fjLj1024EEEEELb0EEEvNS_9BwdParamsE:
.text._ZN10layer_norm40ln_parallel_residual_bwd_finalize_kernelINS_22Kernel_traits_finalizeILj768Ef13__nv_bfloat16S2_S2_fjLb0ELj1024ELj4ENS_18Kernel_traits_baseILj768EfS2_S2_S2_fjLj1024EEEEELb0EEEvNS_9BwdParamsE:
        /* <DEDUP_REMOVED lines=58> */
.L_x_1219:
        /* <DEDUP_REMOVED lines=16> */
[----:B------:R0:W3:Y:S02]  /*04a0*/  LDG.E R22, desc[UR6][R16.64] ;  /* 0x0000000610167981 */ /* 0x0000e4000c1e1900 */
[----:B0-----:R-:W-:-:S05]  /*04b0*/  IMAD.WIDE.U32 R16, R21, 0x4, R14 ;  /* 0x0000000415107825 */ /* 0x001fca00078e000e */
[----:B------:R-:W4:Y:S01]  /*04c0*/  LDG.E R24, desc[UR6][R16.64] ;  /* 0x0000000610187981 */ /* 0x000f22000c1e1900 */
[----:B------:R-:W-:-:S05]  /*04d0*/  IMAD.WIDE.U32 R14, R23, 0x4, R14 ;  /* 0x00000004170e7825 */ /* 0x000fca00078e000e */
[----:B------:R0:W5:Y:S02]  /*04e0*/  LDG.E R26, desc[UR6][R14.64] ;  /* 0x000000060e1a7981 */ /* 0x000164000c1e1900 */
[----:B0-----:R-:W0:Y:S02]  /*04f0*/  LDC.64 R14, c[0x0][0x448] ;  /* 0x00011200ff0e7b82 */ /* 0x001e240000000a00 */
[----:B0-----:R-:W-:-:S04]  /*0500*/  IMAD.WIDE.U32 R16, R12, 0x4, R14 ;  /* 0x000000040c107825 */ /* 0x001fc800078e000e */
[----:B--2---:R-:W-:Y:S01]  /*0510*/  FADD.FTZ R8, R29, R8 ;  /* 0x000000081d087221 */ /* 0x004fe20000010000 */
[----:B------:R-:W-:-:S04]  /*0520*/  IMAD.WIDE.U32 R28, R4, 0x4, R14 ;  /* 0x00000004041c7825 */ /* 0x000fc800078e000e */
[----:B---3--:R-:W-:-:S04]  /*0530*/  FADD.FTZ R8, R8, R22 ;  /* 0x0000001608087221 */ /* 0x008fc80000010000 */
[----:B----4-:R-:W-:Y:S02]  /*0540*/  FADD.FTZ R8, R8, R24 ;  /* 0x0000001808087221 */ /* 0x010fe40000010000 */
[----:B------:R0:W2:Y:S02]  /*0550*/  LDG.E R24, desc[UR6][R28.64] ;  /* 0x000000061c187981 */ /* 0x0000a4000c1e1900 */
[----:B0-----:R-:W-:-:S05]  /*0560*/  IMAD.WIDE.U32 R28, R13, 0x4, R14 ;  /* 0x000000040d1c7825 */ /* 0x001fca00078e000e */
[----:B------:R-:W3:Y:S01]  /*0570*/  LDG.E R22, desc[UR6][R28.64] ;  /* 0x000000061c167981 */ /* 0x000ee2000c1e1900 */
[----:B-----5:R-:W-:-:S03]  /*0580*/  FADD.FTZ R8, R8, R26 ;  /* 0x0000001a08087221 */ /* 0x020fc60000010000 */
[----:B------:R0:W4:Y:S02]  /*0590*/  LDG.E R26, desc[UR6][R16.64] ;  /* 0x00000006101a7981 */ /* 0x000124000c1e1900 */
[----:B0-----:R-:W-:-:S04]  /*05a0*/  IMAD.WIDE.U32 R16, R27, 0x4, R14 ;  /* 0x000000041b107825 */ /* 0x001fc800078e000e */
[----:B--2---:R-:W-:Y:S02]  /*05b0*/  FADD.FTZ R24, R24, R20 ;  /* 0x0000001418187221 */ /* 0x004fe40000010000 */
[----:B------:R0:W2:Y:S02]  /*05c0*/  LDG.E R20, desc[UR6][R16.64] ;  /* 0x0000000610147981 */ /* 0x0000a4000c1e1900 */
[----:B0-----:R-:W-:-:S04]  /*05d0*/  IMAD.WIDE.U32 R16, R25, 0x4, R14 ;  /* 0x0000000419107825 */ /* 0x001fc800078e000e */
[----:B---3--:R-:W-:Y:S02]  /*05e0*/  FADD.FTZ R22, R24, R22 ;  /* 0x0000001618167221 */ /* 0x008fe40000010000 */
[----:B------:R0:W3:Y:S02]  /*05f0*/  LDG.E R24, desc[UR6][R16.64] ;  /* 0x0000000610187981 */ /* 0x0000e4000c1e1900 */
        /* <DEDUP_REMOVED lines=74> */
.L_x_1218:
[----:B------:R-:W-:Y:S05]  /*0aa0*/  BSYNC.RECONVERGENT B1 ;  /* 0x0000000000017941 */ /* 0x000fea0003800200 */
.L_x_1217:
        /* <DEDUP_REMOVED lines=17> */
[----:B--2---:R-:W-:-:S06]  /*0bc0*/  IMAD.WIDE.U32 R26, R19, 0x4, R14 ;  /* 0x00000004131a7825 */ /* 0x004fcc00078e000e */
[----:B------:R-:W2:Y:S01]  /*0bd0*/  LDG.E R26, desc[UR6][R26.64] ;  /* 0x000000061a1a7981 */ /* 0x000ea2000c1e1900 */
[----:B0-----:R-:W-:-:S06]  /*0be0*/  IMAD.WIDE.U32 R24, R19, 0x4, R12 ;  /* 0x0000000413187825 */ /* 0x001fcc00078e000c */
[----:B------:R-:W4:Y:S01]  /*0bf0*/  LDG.E R25, desc[UR6][R24.64] ;  /* 0x0000000618197981 */ /* 0x000f22000c1e1900 */
[----:B---3--:R-:W-:-:S03]  /*0c00*/  FADD.FTZ R8, R8, R21 ;  /* 0x0000001508087221 */ /* 0x008fc60000010000 */
[----:B------:R0:W3:Y:S02]  /*0c10*/  LDG.E R21, desc[UR6][R28.64] ;  /* 0x000000061c157981 */ /* 0x0000e4000c1e1900 */
[----:B0-----:R-:W-:Y:S01]  /*0c20*/  LEA R29, R3, R19, 0x5 ;  /* 0x00000013031d7211 */ /* 0x001fe200078e28ff */
[----:B--2---:R-:W-:-:S04]  /*0c30*/  FADD.FTZ R24, R11, R26 ;  /* 0x0000001a0b187221 */ /* 0x004fc80000010000 */
[----:B------:R-:W-:-:S05]  /*0c40*/  IMAD.WIDE.U32 R26, R29, 0x4, R22 ;  /* 0x000000041d1a7825 */ /* 0x000fca00078e0016 */
[----:B------:R-:W2:Y:S01]  /*0c50*/  LDG.E R11, desc[UR6][R26.64] ;  /* 0x000000061a0b7981 */ /* 0x000ea2000c1e1900 */
[----:B----4-:R-:W-:Y:S01]  /*0c60*/  FADD.FTZ R25, R20, R25 ;  /* 0x0000001914197221 */ /* 0x010fe20000010000 */
[----:B---3--:R-:W-:Y:S01]  /*0c70*/  FADD.FTZ R18, R18, R21 ;  /* 0x0000001512127221 */ /* 0x008fe20000010000 */
[----:B------:R-:W-:-:S06]  /*0c80*/  IMAD.WIDE.U32 R20, R29, 0x4, R12 ;  /* 0x000000041d147825 */ /* 0x000fcc00078e000c */
[----:B------:R-:W3:Y:S01]  /*0c90*/  LDG.E R20, desc[UR6][R20.64] ;  /* 0x0000000614147981 */ /* 0x000ee2000c1e1900 */
[----:B------:R-:W-:Y:S01]  /*0ca0*/  LEA R19, R3, R19, 0x6 ;  /* 0x0000001303137211 */ /* 0x000fe200078e30ff */
[----:B--2---:R-:W-:Y:S01]  /*0cb0*/  FADD.FTZ R11, R8, R11 ;  /* 0x0000000b080b7221 */ /* 0x004fe20000010000 */
[----:B---3--:R-:W-:Y:S01]  /*0cc0*/  FADD.FTZ R25, R25, R20 ;  /* 0x0000001419197221 */ /* 0x008fe20000010000 */
[----:B------:R-:W-:-:S04]  /*0cd0*/  IMAD.WIDE.U32 R20, R29, 0x4, R14 ;  /* 0x000000041d147825 */ /* 0x000fc800078e000e */
[----:B------:R-:W-:Y:S02]  /*0ce0*/  IMAD.WIDE.U32 R28, R29, 0x4, R16 ;  /* 0x000000041d1c7825 */ /* 0x000fe400078e0010 */
[----:B------:R-:W2:Y:S04]  /*0cf0*/  LDG.E R21, desc[UR6][R20.64] ;  /* 0x0000000614157981 */ /* 0x000ea8000c1e1900 */
[----:B------:R0:W3:Y:S02]  /*0d00*/  LDG.E R8, desc[UR6][R28.64] ;  /* 0x000000061c087981 */ /* 0x0000e4000c1e1900 */
[----:B0-----:R-:W-:-:S06]  /*0d10*/  IMAD.WIDE.U32 R28, R19, 0x4, R22 ;  /* 0x00000004131c7825 */ /* 0x001fcc00078e0016 */
[----:B------:R-:W4:Y:S01]  /*0d20*/  LDG.E R28, desc[UR6][R28.64] ;  /* 0x000000061c1c7981 */ /* 0x000f22000c1e1900 */
[----:B------:R-:W-:-:S04]  /*0d30*/  IMAD.WIDE.U32 R26, R19, 0x4, R12 ;  /* 0x00000004131a7825 */ /* 0x000fc800078e000c */
[----:B--2---:R-:W-:Y:S01]  /*0d40*/  FADD.FTZ R24, R24, R21 ;  /* 0x0000001518187221 */ /* 0x004fe20000010000 */
[----:B---3--:R-:W-:Y:S02]  /*0d50*/  FADD.FTZ R21, R18, R8 ;  /* 0x0000000812157221 */ /* 0x008fe40000010000 */
[----:B------:R0:W2:Y:S02]  /*0d60*/  LDG.E R8, desc[UR6][R26.64] ;  /* 0x000000061a087981 */ /* 0x0000a4000c1e1900 */
[----:B0-----:R-:W-:Y:S01]  /*0d70*/  LEA R27, R3, R19, 0x5 ;  /* 0x00000013031b7211 */ /* 0x001fe200078e28ff */
[----:B----4-:R-:W-:Y:S01]  /*0d80*/  FADD.FTZ R20, R11, R28 ;  /* 0x0000001c0b147221 */ /* 0x010fe20000010000 */
[----:B------:R-:W-:-:S04]  /*0d90*/  IMAD.WIDE.U32 R28, R19, 0x4, R14 ;  /* 0x00000004131c7825 */ /* 0x000fc800078e000e */
[----:B------:R-:W-:Y:S01]  /*0da0*/  IMAD.WIDE.U32 R18, R19, 0x4, R16 ;  /* 0x0000000413127825 */ /* 0x000fe200078e0010 */
[----:B------:R-:W3:Y:S03]  /*0db0*/  LDG.E R11, desc[UR6][R28.64] ;  /* 0x000000061c0b7981 */ /* 0x000ee6000c1e1900 */
[C---:B------:R-:W-:Y:S02]  /*0dc0*/  IMAD.WIDE.U32 R22, R27.reuse, 0x4, R22 ;  /* 0x000000041b167825 */ /* 0x040fe400078e0016 */
[----:B------:R-:W4:Y:S02]  /*0dd0*/  LDG.E R18, desc[UR6][R18.64] ;  /* 0x0000000612127981 */ /* 0x000f24000c1e1900 */
[C---:B------:R-:W-:Y:S02]  /*0de0*/  IMAD.WIDE.U32 R12, R27.reuse, 0x4, R12 ;  /* 0x000000041b0c7825 */ /* 0x040fe400078e000c */
[----:B------:R-:W5:Y:S02]  /*0df0*/  LDG.E R23, desc[UR6][R22.64] ;  /* 0x0000000616177981 */ /* 0x000f64000c1e1900 */
[----:B------:R-:W-:-:S02]  /*0e00*/  IMAD.WIDE.U32 R14, R27, 0x4, R14 ;  /* 0x000000041b0e7825 */ /* 0x000fc400078e000e */
[----:B------:R-:W5:Y:S02]  /*0e10*/  LDG.E R12, desc[UR6][R12.64] ;  /* 0x000000060c0c7981 */ /* 0x000f64000c1e1900 */
[----:B------:R-:W-:Y:S02]  /*0e20*/  IMAD.WIDE.U32 R16, R27, 0x4, R16 ;  /* 0x000000041b107825 */ /* 0x000fe400078e0010 */
[----:B------:R-:W5:Y:S04]  /*0e30*/  LDG.E R14, desc[UR6][R14.64] ;  /* 0x000000060e0e7981 */ /* 0x000f68000c1e1900 */
[----:B------:R-:W5:Y:S01]  /*0e40*/  LDG.E R16, desc[UR6][R16.64] ;  /* 0x0000000610107981 */ /* 0x000f62000c1e1900 */
[----:B------:R-:W-:Y:S01]  /*0e50*/  IADD3 R10, PT, PT, R10, 0x80, RZ ;  /* 0x000000800a0a7810 */ /* 0x000fe20007ffe0ff */
[----:B--2---:R-:W-:Y:S01]  /*0e60*/  FADD.FTZ R25, R25, R8 ;  /* 0x0000000819197221 */ /* 0x004fe20000010000 */
[----:B---3--:R-:W-:Y:S01]  /*0e70*/  FADD.FTZ R11, R24, R11 ;  /* 0x0000000b180b7221 */ /* 0x008fe20000010000 */
[----:B----4-:R-:W-:Y:S01]  /*0e80*/  FADD.FTZ R21, R21, R18 ;  /* 0x0000001215157221 */ /* 0x010fe20000010000 */
[----:B-----5:R-:W-:Y:S01]  /*0e90*/  FADD.FTZ R8, R20, R23 ;  /* 0x0000001714087221 */ /* 0x020fe20000010000 */
[----:B------:R-:W-:Y:S01]  /*0ea0*/  FADD.FTZ R20, R25, R12 ;  /* 0x0000000c19147221 */ /* 0x000fe20000010000 */
[----:B------:R-:W-:Y:S01]  /*0eb0*/  FADD.FTZ R11, R11, R14 ;  /* 0x0000000e0b0b7221 */ /* 0x000fe20000010000 */
[----:B------:R-:W-:-:S07]  /*0ec0*/  FADD.FTZ R18, R21, R16 ;  /* 0x0000001015127221 */ /* 0x000fce0000010000 */
.L_x_1221:
[----:B------:R-:W-:Y:S05]  /*0ed0*/  BSYNC.RECONVERGENT B1 ;  /* 0x0000000000017941 */ /* 0x000fea0003800200 */
.L_x_1220:
        /* <DEDUP_REMOVED lines=36> */
.L_x_1223:
[----:B------:R-:W-:Y:S05]  /*1120*/  BSYNC.RECONVERGENT B1 ;  /* 0x0000000000017941 */ /* 0x000fea0003800200 */
.L_x_1222:
        /* <DEDUP_REMOVED lines=18> */
.L_x_1216:
[----:B------:R-:W-:Y:S05]  /*1250*/  BSYNC.RECONVERGENT B0 ;  /* 0x0000000000007941 */ /* 0x000fea0003800200 */
.L_x_1215:
        /* <DEDUP_REMOVED lines=35> */
[----:B------:R-:W-:Y:S01]  /*1490*/  LOP3.LUT R17, R0, 0x7ffffff0, RZ, 0xc0, !PT ;  /* 0x7ffffff000117812 */ /* 0x000fe200078ec0ff */
[----:B--2---:R-:W-:Y:S02]  /*14a0*/  FADD.FTZ R8, R13, R8 ;  /* 0x000000080d087221 */ /* 0x004fe40000010000 */
[----:B------:R-:W1:Y:S01]  /*14b0*/  SHFL.BFLY PT, R19, R16, 0x4, 0x1f ;  /* 0x0c801f0010137f89 */ /* 0x000e6200000e0000 */
[----:B------:R-:W-:Y:S01]  /*14c0*/  IADD3 R0, PT, PT, R6, R17, RZ ;  /* 0x0000001106007210 */ /* 0x000fe20007ffe0ff */
[----:B---3--:R-:W-:Y:S02]  /*14d0*/  FADD.FTZ R10, R11, R4 ;  /* 0x000000040b0a7221 */ /* 0x008fe40000010000 */
        /* <DEDUP_REMOVED lines=11> */
[----:B------:R-:W-:Y:S01]  /*1590*/  SHF.L.U32 R4, R0, 0x1, RZ ;  /* 0x0000000100047819 */ /* 0x000fe200000006ff */
[----:B-1----:R-:W-:-:S03]  /*15a0*/  FADD.FTZ R18, R19, R18 ;  /* 0x0000001213127221 */ /* 0x002fc60000010000 */
[----:B------:R-:W0:Y:S01]  /*15b0*/  SHFL.BFLY PT, R11, R8, 0x10, 0x1f ;  /* 0x0e001f00080b7f89 */ /* 0x000e2200000e0000 */
[----:B------:R-:W-:Y:S01]  /*15c0*/  ISETP.GE.U32.AND P1, PT, R4, R3, PT ;  /* 0x000000030400720c */ /* 0x000fe20003f26070 */
[----:B--2---:R-:W-:Y:S02]  /*15d0*/  FADD.FTZ R2, R7, R2 ;  /* 0x0000000207027221 */ /* 0x004fe40000010000 */
[----:B------:R-:W1:Y:S01]  /*15e0*/  SHFL.BFLY PT, R15, R18, 0x10, 0x1f ;  /* 0x0e001f00120f7f89 */ /* 0x000e6200000e0000 */
[----:B---3--:R-:W-:-:S03]  /*15f0*/  FADD.FTZ R12, R13, R12 ;  /* 0x0000000c0d0c7221 */ /* 0x008fc60000010000 */
[----:B------:R-:W2:Y:S04]  /*1600*/  SHFL.BFLY PT, R9, R2, 0x10, 0x1f ;  /* 0x0e001f0002097f89 */ /* 0x000ea800000e0000 */
[----:B------:R-:W3:Y:S01]  /*1610*/  SHFL.BFLY PT, R7, R12, 0x10, 0x1f ;  /* 0x0e001f000c077f89 */ /* 0x000ee200000e0000 */
[----:B0-----:R-:W-:Y:S01]  /*1620*/  FADD.FTZ R11, R8, R11 ;  /* 0x0000000b080b7221 */ /* 0x001fe20000010000 */
[----:B-1----:R-:W-:Y:S01]  /*1630*/  FADD.FTZ R15, R18, R15 ;  /* 0x0000000f120f7221 */ /* 0x002fe20000010000 */
[----:B--2---:R-:W-:Y:S01]  /*1640*/  FADD.FTZ R9, R2, R9 ;  /* 0x0000000902097221 */ /* 0x004fe20000010000 */
[----:B------:R-:W-:Y:S01]  /*1650*/  @!P0 LEA R2, R5, UR4, 0x2 ;  /* 0x0000000405028c11 */ /* 0x000fe2000f8e10ff */
[----:B---3--:R-:W-:-:S04]  /*1660*/  FADD.FTZ R7, R12, R7 ;  /* 0x000000070c077221 */ /* 0x008fc80000010000 */
[----:B------:R0:W-:Y:S04]  /*1670*/  @!P0 STS [R2+0x4080], R9 ;  /* 0x0040800902008388 */ /* 0x0001e80000000800 */
        /* <DEDUP_REMOVED lines=20> */
[----:B------:R-:W-:Y:S04]  /*17c0*/  STG.E.64 desc[UR6][R10.64], R8 ;  /* 0x000000080a007986 */ /* 0x000fe8000c101b06 */
[----:B--2---:R-:W-:Y:S01]  /*17d0*/  STG.E.64 desc[UR6][R12.64], R6 ;  /* 0x000000060c007986 */ /* 0x004fe2000c101b06 */
[----:B0-----:R-:W-:-:S03]  /*17e0*/  IMAD.WIDE.U32 R16, R0, 0x8, R16 ;  /* 0x0000000800107825 */ /* 0x001fc600078e0010 */
[----:B----4-:R-:W-:Y:S04]  /*17f0*/  STG.E.64 desc[UR6][R14.64], R4 ;  /* 0x000000040e007986 */ /* 0x010fe8000c101b06 */
[----:B-----5:R-:W-:Y:S01]  /*1800*/  STG.E.64 desc[UR6][R16.64], R2 ;  /* 0x0000000210007986 */ /* 0x020fe2000c101b06 */
[----:B------:R-:W-:Y:S05]  /*1810*/  EXIT ;  /* 0x000000000000794d */ /* 0x000fea0003800000 */
.L_x_1224:
        /* <DEDUP_REMOVED lines=14> */
.L_x_4953:


//--------------------- .text._ZN10layer_norm31ln_parallel_residual_bwd_kernelINS_13Kernel_traitsIf13__nv_bfloat16S2_S2_fjLj768ELj1ELj4ELj1ELj16ENS_18Kernel_traits_baseILj768EfS2_S2_S2_fjLj128EEEEELb1ELb1ELb0EEEvNS_9BwdParamsE --------------------------
	.section	.text._ZN10layer_norm31ln_parallel_residual_bwd_kernelINS_13Kernel_traitsIf13__nv_bfloat16S2_S2_fjLj768ELj1ELj4ELj1ELj16ENS_18Kernel_traits_baseILj768EfS2_S2_S2_fjLj128EEEEELb1ELb1ELb0EEEvNS_9BwdParamsE,"ax",@progbits
	.align	128
        .global         _ZN10layer_norm31ln_parallel_residual_bwd_kernelINS_13Kernel_traitsIf13__nv_bfloat16S2_S2_fjLj768ELj1ELj4ELj1ELj16ENS_18Kernel_traits_baseILj768EfS2_S2_S2_fjLj128EEEEELb1ELb1ELb0EEEvNS_9BwdParamsE
        .type           _ZN10layer_norm31ln_parallel_residual_bwd_kernelINS_13Kernel_traitsIf13__nv_bfloat16S2_S2_fjLj768ELj1ELj4ELj1ELj16ENS_18Kernel_traits_baseILj768EfS2_S2_S2_fjLj128EEEEELb1ELb1ELb0EEEvNS_9BwdParamsE,@function
        .size           _ZN10layer_norm31ln_parallel_residual_bwd_kernelINS_13Kernel_traitsIf13__nv_bfloat16S2_S2_fjLj768ELj1ELj4ELj1ELj16ENS_18Kernel_traits_baseILj768EfS2_S2_S2_fjLj128EEEEELb1ELb1ELb0EEEvNS_9BwdParamsE,(.L_x_4954 - _ZN10layer_norm31ln_parallel_residual_bwd_kernelINS_13Kernel_traitsIf13__nv_bfloat16S2_S2_fjLj768ELj1ELj4ELj1ELj16ENS_18Kernel_traits_baseILj768EfS2_S2_S2_fjLj128EEEEELb1ELb1ELb0EEEvNS_9BwdParamsE)
        .other          _ZN10layer_norm31ln_parallel_residual_bwd_kernelINS_13Kernel_traitsIf13__nv_bfloat16S2_S2_fjLj768ELj1ELj4ELj1ELj16ENS_18Kernel_traits_baseILj768EfS2_S2_S2_fjLj128EEEEELb1ELb1ELb0EEEvNS_9BwdParamsE,@"STO_CUDA_ENTRY STV_DEFAULT"
_ZN10layer_norm31ln_parallel_residual_bwd_kernelINS_13Kernel_traitsIf13__nv_bfloat16S2_S2_fjLj768ELj1ELj4ELj1ELj16ENS_18Kernel_traits_baseILj768EfS2_S2_S2_fjLj128EEEEELb1ELb1ELb0EEEvNS_9BwdParamsE:
.text._ZN10layer_norm31ln_parallel_residual_bwd_kernelINS_13Kernel_traitsIf13__nv_bfloat16S2_S2_fjLj768ELj1ELj4ELj1ELj16ENS_18Kernel_traits_baseILj768EfS2_S2_S2_fjLj128EEEEELb1ELb1ELb0EEEvNS_9BwdParamsE:
        /* <DEDUP_REMOVED lines=23> */
[----:B------:R-:W2:Y:S04]  /*0170*/  @P0 LDC.64 R6, c[0x0][0x3d0] ;  /* 0x0000f400ff060b82 */ /* 0x000ea80000000a00 */
[----:B------:R-:W-:-:S04]  /*0180*/  @P3 LOP3.LUT R3, R2, 0x20, RZ, 0xfc, !PT ;  /* 0x0000002002033812 */ /* 0x000fc800078efcff */
[----:B------:R-:W4:Y:S08]  /*0190*/  @P1 LDC.64 R8, c[0x0][0x3d0] ;  /* 0x0000f400ff081b82 */ /* 0x000f300000000a00 */
[----:B------:R-:W1:Y:S01]  /*01a0*/  @P3 LDC.64 R4, c[0x0][0x3d0] ;  /* 0x0000f400ff043b82 */ /* 0x000e620000000a00 */
[C---:B--2---:R-:W-:Y:S01]  /*01b0*/  @P0 IMAD.WIDE.U32 R6, R3.reuse, 0x20, R6 ;  /* 0x0000002003060825 */ /* 0x044fe200078e0006 */
[----:B------:R-:W-:Y:S01]  /*01c0*/  @P0 IADD3 R3, PT, PT, R3, 0x20, RZ ;  /* 0x0000002003030810 */ /* 0x000fe20007ffe0ff */
[----:B---3--:R-:W-:Y:S01]  /*01d0*/  USHF.L.U32 UR6, UR7, 0x2, URZ ;  /* 0x0000000207067899 */ /* 0x008fe200080006ff */
[----:B------:R-:W-:-:S02]  /*01e0*/  SHF.R.U32.HI R111, RZ, 0x5, R111 ;  /* 0x00000005ff6f7819 */ /* 0x000fc4000001166f */
[----:B------:R2:W5:Y:S01]  /*01f0*/  @P0 LDG.E.128 R84, desc[UR8][R6.64] ;  /* 0x0000000806540981 */ /* 0x000562000c1e1d00 */
[----:B----4-:R-:W-:-:S03]  /*0200*/  @P1 IMAD.WIDE.U32 R8, R3, 0x20, R8 ;  /* 0x0000002003081825 */ /* 0x010fc600078e0008 */
[----:B------:R2:W5:Y:S04]  /*0210*/  @P0 LDG.E.128 R80, desc[UR8][R6.64+0x10] ;  /* 0x0000100806500981 */ /* 0x000568000c1e1d00 */
[----:B------:R2:W5:Y:S01]  /*0220*/  @P1 LDG.E.128 R76, desc[UR8][R8.64] ;  /* 0x00000008084c1981 */ /* 0x000562000c1e1d00 */
[----:B-1----:R-:W-:-:S03]  /*0230*/  @P3 IMAD.WIDE.U32 R4, R2, 0x20, R4 ;  /* 0x0000002002043825 */ /* 0x002fc600078e0004 */
[----:B------:R2:W5:Y:S04]  /*0240*/  @P1 LDG.E.128 R72, desc[UR8][R8.64+0x10] ;  /* 0x0000100808481981 */ /* 0x000568000c1e1d00 */
[----:B------:R2:W5:Y:S04]  /*0250*/  @P3 LDG.E.128 R68, desc[UR8][R4.64] ;  /* 0x0000000804443981 */ /* 0x000568000c1e1d00 */
        /* <DEDUP_REMOVED lines=54> */
.L_x_1264:
        /* <DEDUP_REMOVED lines=39> */
[----:B------:R-:W-:Y:S01]  /*0830*/  VIADD R161, R112, 0x20 ;  /* 0x0000002070a17836 */ /* 0x000fe20000000000 */
[C---:B---3--:R-:W-:Y:S01]  /*0840*/  PRMT R3, R96.reuse, 0x7632, R3 ;  /* 0x0000763260037816 */ /* 0x048fe20000000003 */
[----:B------:R-:W-:Y:S01]  /*0850*/  IMAD.U32 R96, R96, 0x10000, RZ ;  /* 0x0001000060607824 */ /* 0x000fe200078e00ff */
[----:B------:R-:W-:Y:S01]  /*0860*/  SHF.L.U32 R156, R99, 0x10, RZ ;  /* 0x00000010639c7819 */ /* 0x000fe200000006ff */
[C---:B------:R-:W-:Y:S01]  /*0870*/  IMAD.U32 R154, R98.reuse, 0x10000, RZ ;  /* 0x00010000629a7824 */ /* 0x040fe200078e00ff */
[----:B------:R-:W-:Y:S01]  /*0880*/  PRMT R147, R98, 0x7632, R147 ;  /* 0x0000763262937816 */ /* 0x000fe20000000093 */
[----:B------:R-:W-:Y:S01]  /*0890*/  IMAD.U32 R98, R3, 0x10000, RZ ;  /* 0x0001000003627824 */ /* 0x000fe200078e00ff */
[----:B------:R-:W-:Y:S02]  /*08a0*/  SHF.L.U32 R152, R97, 0x10, RZ ;  /* 0x0000001061987819 */ /* 0x000fe400000006ff */
[----:B----4-:R-:W-:Y:S01]  /*08b0*/  PRMT R149, R102, 0x7632, R149 ;  /* 0x0000763266957816 */ /* 0x010fe20000000095 */
[----:B------:R-:W-:Y:S01]  /*08c0*/  FADD.FTZ R96, -R159, R96 ;  /* 0x000000609f607221 */ /* 0x000fe20000010100 */
[----:B------:R-:W-:Y:S01]  /*08d0*/  PRMT R145, R97, 0x7632, R145 ;  /* 0x0000763261917816 */ /* 0x000fe20000000091 */
[C---:B------:R-:W-:Y:S01]  /*08e0*/  FADD.FTZ R154, -R159.reuse, R154 ;  /* 0x0000009a9f9a7221 */ /* 0x040fe20000010100 */
[C---:B------:R-:W-:Y:S01]  /*08f0*/  PRMT R97, R100.reuse, 0x7632, R97 ;  /* 0x0000763264617816 */ /* 0x040fe20000000061 */
[----:B------:R-:W-:Y:S01]  /*0900*/  FADD.FTZ R156, -R159, R156 ;  /* 0x0000009c9f9c7221 */ /* 0x000fe20000010100 */
[----:B------:R-:W-:Y:S01]  /*0910*/  PRMT R153, R99, 0x7632, R153 ;  /* 0x0000763263997816 */ /* 0x000fe20000000099 */
[----:B------:R-:W-:Y:S01]  /*0920*/  FADD.FTZ R98, -R159, R98 ;  /* 0x000000629f627221 */ /* 0x000fe20000010100 */
[----:B------:R-:W-:-:S02]  /*0930*/  IMAD.U32 R99, R100, 0x10000, RZ ;  /* 0x0001000064637824 */ /* 0x000fc400078e00ff */
[----:B------:R-:W-:Y:S01]  /*0940*/  FADD.FTZ R152, -R159, R152 ;  /* 0x000000989f987221 */ /* 0x000fe20000010100 */
[----:B------:R-:W-:Y:S02]  /*0950*/  IMAD.U32 R158, R147, 0x10000, RZ ;  /* 0x00010000939e7824 */ /* 0x000fe400078e00ff */
[----:B-----5:R-:W-:Y:S01]  /*0960*/  FMUL.FTZ R3, R113, R96 ;  /* 0x0000006071037220 */ /* 0x020fe20000410000 */
[----:B------:R-:W-:Y:S02]  /*0970*/  IMAD.U32 R162, R149, 0x10000, RZ ;  /* 0x0001000095a27824 */ /* 0x000fe400078e00ff */
[C---:B------:R-:W-:Y:S01]  /*0980*/  FMUL.FTZ R147, R113.reuse, R154 ;  /* 0x0000009a71937220 */ /* 0x040fe20000410000 */
[----:B0-----:R-:W-:Y:S02]  /*0990*/  IMAD.U32 R151, R102, 0x10000, RZ ;  /* 0x0001000066977824 */ /* 0x001fe400078e00ff */
[----:B------:R-:W-:Y:S01]  /*09a0*/  FMUL.FTZ R149, R113, R156 ;  /* 0x0000009c71957220 */ /* 0x000fe20000410000 */
[----:B------:R-:W-:-:S02]  /*09b0*/  IMAD.U32 R96, R97, 0x10000, RZ ;  /* 0x0001000061607824 */ /* 0x000fc400078e00ff */
[----:B------:R-:W-:Y:S01]  /*09c0*/  FMUL.FTZ R156, R113, R98 ;  /* 0x00000062719c7220 */ /* 0x000fe20000410000 */
[----:B------:R-:W-:Y:S01]  /*09d0*/  SHF.L.U32 R102, R145, 0x10, RZ ;  /* 0x0000001091667819 */ /* 0x000fe200000006ff */
[----:B------:R-:W-:Y:S01]  /*09e0*/  FMUL.FTZ R148, R68, R99 ;  /* 0x0000006344947220 */ /* 0x000fe20000410000 */
[----:B------:R-:W-:Y:S01]  /*09f0*/  FMUL.FTZ R145, R113, R152 ;  /* 0x0000009871917220 */ /* 0x000fe20000410000 */
[----:B------:R-:W-:Y:S01]  /*0a00*/  FADD.FTZ R32, R32, R151 ;  /* 0x0000009720207221 */ /* 0x000fe20000010000 */
[-C--:B------:R-:W-:Y:S01]  /*0a10*/  FFMA.FTZ R56, R147, R151.reuse, R56 ;  /* 0x0000009793387223 */ /* 0x080fe20000010038 */
[----:B------:R-:W-:Y:S01]  /*0a20*/  FMUL.FTZ R152, R64, R151 ;  /* 0x0000009740987220 */ /* 0x000fe20000410000 */
[----:B------:R-:W-:Y:S01]  /*0a30*/  PRMT R100, R101, 0x7632, R100 ;  /* 0x0000763265647816 */ /* 0x000fe20000000064 */
[----:B------:R-:W-:Y:S01]  /*0a40*/  FADD.FTZ R37, R37, R96 ;  /* 0x0000006025257221 */ /* 0x000fe20000010000 */
[-C--:B------:R-:W-:Y:S01]  /*0a50*/  FFMA.FTZ R61, R156, R96.reuse, R61 ;  /* 0x000000609c3d7223 */ /* 0x080fe2000001003d */
[----:B------:R-:W-:Y:S01]  /*0a60*/  FMUL.FTZ R151, R69, R96 ;  /* 0x0000006045977220 */ /* 0x000fe20000410000 */
[----:B------:R-:W-:Y:S01]  /*0a70*/  SHF.L.U32 R101, R101, 0x10, RZ ;  /* 0x0000001065657819 */ /* 0x000fe200000006ff */
[----:B------:R-:W-:Y:S01]  /*0a80*/  FADD.FTZ R96, RZ, R148 ;  /* 0x00000094ff607221 */ /* 0x000fe20000010000 */
[C---:B------:R-:W-:Y:S01]  /*0a90*/  FFMA.FTZ R97, R3.reuse, R148, RZ ;  /* 0x0000009403617223 */ /* 0x040fe200000100ff */
[----:B------:R-:W-:Y:S01]  /*0aa0*/  FADD.FTZ R36, R36, R99 ;  /* 0x0000006324247221 */ /* 0x000fe20000010000 */
[----:B------:R-:W-:Y:S01]  /*0ab0*/  FFMA.FTZ R60, R3, R99, R60 ;  /* 0x00000063033c7223 */ /* 0x000fe2000001003c */
        /* <DEDUP_REMOVED lines=11> */
[----:B------:R-:W-:-:S02]  /*0b70*/  PRMT R155, R103, 0x7632, R155 ;  /* 0x00007632679b7816 */ /* 0x000fc4000000009b */
        /* <DEDUP_REMOVED lines=28> */
.L_x_1228:
[----:B------:R-:W-:Y:S05]  /*0d40*/  BSYNC.RECONVERGENT B1 ;  /* 0x0000000000017941 */ /* 0x000fea0003800200 */
.L_x_1227:
        /* <DEDUP_REMOVED lines=22> */
[----:B------:R-:W-:Y:S02]  /*0eb0*/  IADD3 R161, PT, PT, R161, 0x20, RZ ;  /* 0x00000020a1a17810 */ /* 0x000fe40007ffe0ff */
[C---:B---3--:R-:W-:Y:S02]  /*0ec0*/  PRMT R118, R96.reuse, 0x7632, R118 ;  /* 0x0000763260767816 */ /* 0x048fe40000000076 */
[----:B------:R-:W-:Y:S01]  /*0ed0*/  SHF.L.U32 R96, R96, 0x10, RZ ;  /* 0x0000001060607819 */ /* 0x000fe200000006ff */
[C---:B------:R-:W-:Y:S01]  /*0ee0*/  IMAD.U32 R120, R97.reuse, 0x10000, RZ ;  /* 0x0001000061787824 */ /* 0x040fe200078e00ff */
[----:B------:R-:W-:Y:S01]  /*0ef0*/  PRMT R119, R97, 0x7632, R119 ;  /* 0x0000763261777816 */ /* 0x000fe20000000077 */
[C---:B------:R-:W-:Y:S01]  /*0f00*/  IMAD.U32 R128, R99.reuse, 0x10000, RZ ;  /* 0x0001000063807824 */ /* 0x040fe200078e00ff */
[----:B------:R-:W-:Y:S02]  /*0f10*/  PRMT R126, R99, 0x7632, R126 ;  /* 0x00007632637e7816 */ /* 0x000fe4000000007e */
[----:B------:R-:W-:-:S02]  /*0f20*/  PRMT R121, R98, 0x7632, R121 ;  /* 0x0000763262797816 */ /* 0x000fc40000000079 */
[----:B------:R-:W-:Y:S02]  /*0f30*/  SHF.L.U32 R122, R98, 0x10, RZ ;  /* 0x00000010627a7819 */ /* 0x000fe400000006ff */
[C---:B----4-:R-:W-:Y:S02]  /*0f40*/  PRMT R97, R100.reuse, 0x7632, R97 ;  /* 0x0000763264617816 */ /* 0x050fe40000000061 */
[----:B------:R-:W-:Y:S01]  /*0f50*/  SHF.L.U32 R99, R100, 0x10, RZ ;  /* 0x0000001064637819 */ /* 0x000fe200000006ff */
[C---:B------:R-:W-:Y:S01]  /*0f60*/  FADD.FTZ R96, -R159.reuse, R96 ;  /* 0x000000609f607221 */ /* 0x040fe20000010100 */
[----:B------:R-:W-:Y:S01]  /*0f70*/  SHF.L.U32 R98, R118, 0x10, RZ ;  /* 0x0000001076627819 */ /* 0x000fe200000006ff */
[----:B------:R-:W-:Y:S01]  /*0f80*/  FADD.FTZ R122, -R159, R122 ;  /* 0x0000007a9f7a7221 */ /* 0x000fe20000010100 */
[----:B------:R-:W-:Y:S01]  /*0f90*/  PRMT R123, R102, 0x7632, R123 ;  /* 0x00007632667b7816 */ /* 0x000fe2000000007b */
[----:B0-----:R-:W-:Y:S01]  /*0fa0*/  FMUL.FTZ R114, R84, R99 ;  /* 0x0000006354727220 */ /* 0x001fe20000410000 */
[----:B------:R-:W-:Y:S01]  /*0fb0*/  SHF.L.U32 R100, R97, 0x10, RZ ;  /* 0x0000001061647819 */ /* 0x000fe200000006ff */
[----:B-----5:R-:W-:Y:S01]  /*0fc0*/  FMUL.FTZ R115, R113, R96 ;  /* 0x0000006071737220 */ /* 0x020fe20000410000 */
[----:B------:R-:W-:Y:S01]  /*0fd0*/  FADD.FTZ R98, -R159, R98 ;  /* 0x000000629f627221 */ /* 0x000fe20000010100 */
[----:B------:R-:W-:Y:S01]  /*0fe0*/  SHF.L.U32 R125, R102, 0x10, RZ ;  /* 0x00000010667d7819 */ /* 0x000fe200000006ff */
[----:B------:R-:W-:Y:S01]  /*0ff0*/  IMAD.U32 R102, R119, 0x10000, RZ ;  /* 0x0001000077667824 */ /* 0x000fe200078e00ff */
[----:B-1----:R-:W-:Y:S01]  /*1000*/  PRMT R116, R101, 0x7632, R116 ;  /* 0x0000763265747816 */ /* 0x002fe20000000074 */
[----:B------:R-:W-:Y:S01]  /*1010*/  FMUL.FTZ R119, R113, R122 ;  /* 0x0000007a71777220 */ /* 0x000fe20000410000 */
[----:B------:R-:W-:Y:S01]  /*1020*/  SHF.L.U32 R130, R123, 0x10, RZ ;  /* 0x000000107b827819 */ /* 0x000fe200000006ff */
[----:B------:R-:W-:Y:S01]  /*1030*/  FADD.FTZ R96, R163, R114 ;  /* 0x00000072a3607221 */ /* 0x000fe20000010000 */
[----:B------:R-:W-:Y:S01]  /*1040*/  FMUL.FTZ R123, R85, R100 ;  /* 0x00000064557b7220 */ /* 0x000fe20000410000 */
[----:B------:R-:W-:-:S02]  /*1050*/  IMAD.U32 R101, R101, 0x10000, RZ ;  /* 0x0001000065657824 */ /* 0x000fc400078e00ff */
[----:B------:R-:W-:Y:S01]  /*1060*/  FADD.FTZ R120, -R159, R120 ;  /* 0x000000789f787221 */ /* 0x000fe20000010100 */
[----:B------:R-:W-:Y:S01]  /*1070*/  FMUL.FTZ R122, R113, R98 ;  /* 0x00000062717a7220 */ /* 0x000fe20000410000 */
[----:B------:R-:W-:Y:S01]  /*1080*/  FFMA.FTZ R97, R115, R114, R170 ;  /* 0x0000007273617223 */ /* 0x000fe200000100aa */
[----:B------:R-:W-:Y:S01]  /*1090*/  SHF.L.U32 R124, R121, 0x10, RZ ;  /* 0x00000010797c7819 */ /* 0x000fe200000006ff */
[----:B------:R-:W-:Y:S01]  /*10a0*/  FADD.FTZ R128, -R159, R128 ;  /* 0x000000809f807221 */ /* 0x000fe20000010100 */
[----:B------:R-:W-:Y:S02]  /*10b0*/  IMAD.U32 R172, R126, 0x10000, RZ ;  /* 0x000100007eac7824 */ /* 0x000fe400078e00ff */
[----:B------:R-:W-:Y:S01]  /*10c0*/  FADD.FTZ R28, R28, R99 ;  /* 0x000000631c1c7221 */ /* 0x000fe20000010000 */
[----:B------:R-:W-:Y:S01]  /*10d0*/  FFMA.FTZ R52, R115, R99, R52 ;  /* 0x0000006373347223 */ /* 0x000fe20000010034 */
[----:B------:R-:W-:Y:S02]  /*10e0*/  IMAD.U32 R126, R116, 0x10000, RZ ;  /* 0x00010000747e7824 */ /* 0x000fe400078e00ff */
[----:B------:R-:W-:Y:S01]  /*10f0*/  FADD.FTZ R99, R96, R123 ;  /* 0x0000007b60637221 */ /* 0x000fe20000010000 */
[----:B------:R-:W-:Y:S01]  /*1100*/  FMUL.FTZ R117, R113, R120 ;  /* 0x0000007871757220 */ /* 0x000fe20000410000 */
[----:B------:R-:W-:Y:S01]  /*1110*/  FMUL.FTZ R116, R86, R101 ;  /* 0x0000006556747220 */ /* 0x000fe20000410000 */
[----:B------:R-:W-:Y:S01]  /*1120*/  FADD.FTZ R102, -R159, R102 ;  /* 0x000000669f667221 */ /* 0x000fe20000010100 */
[----:B------:R-:W-:Y:S01]  /*1130*/  FFMA.FTZ R96, R122, R123, R97 ;  /* 0x0000007b7a607223 */ /* 0x000fe20000010061 */
[----:B------:R-:W-:Y:S01]  /*1140*/  FMUL.FTZ R121, R113, R128 ;  /* 0x0000008071797220 */ /* 0x000fe20000410000 */
[----:B------:R-:W-:Y:S01]  /*1150*/  FADD.FTZ R24, R24, R125 ;  /* 0x0000007d18187221 */ /* 0x000fe20000010000 */
[-C--:B------:R-:W-:Y:S01]  /*1160*/  FFMA.FTZ R48, R119, R125.reuse, R48 ;  /* 0x0000007d77307223 */ /* 0x080fe20000010030 */
[----:B------:R-:W-:Y:S01]  /*1170*/  FMUL.FTZ R118, R80, R125 ;  /* 0x0000007d50767220 */ /* 0x000fe20000410000 */
[----:B------:R-:W-:Y:S01]  /*1180*/  FADD.FTZ R128, -R159, R124 ;  /* 0x0000007c9f807221 */ /* 0x000fe20000010100 */
[----:B------:R-:W-:Y:S01]  /*1190*/  FMUL.FTZ R124, R113, R102 ;  /* 0x00000066717c7220 */ /* 0x000fe20000410000 */
[----:B------:R-:W-:Y:S01]  /*11a0*/  FMUL.FTZ R125, R87, R126 ;  /* 0x0000007e577d7220 */ /* 0x000fe20000410000 */
[----:B------:R-:W-:Y:S01]  /*11b0*/  FADD.FTZ R98, R99, R116 ;  /* 0x0000007463627221 */ /* 0x000fe20000010000 */
[----:B------:R-:W-:Y:S01]  /*11c0*/  FFMA.FTZ R97, R117, R116, R96 ;  /* 0x0000007475617223 */ /* 0x000fe20000010060 */
[----:B------:R-:W-:-:S02]  /*11d0*/  PRMT R127, R103, 0x7632, R127 ;  /* 0x00007632677f7816 */ /* 0x000fc4000000007f */
[----:B------:R-:W-:Y:S01]  /*11e0*/  FADD.FTZ R99, R98, R125 ;  /* 0x0000007d62637221 */ /* 0x000fe20000010000 */
[C---:B------:R-:W-:Y:S01]  /*11f0*/  FFMA.FTZ R96, R124.reuse, R125, R97 ;  /* 0x0000007d7c607223 */ /* 0x040fe20000010061 */
[----:B------:R-:W-:Y:S01]  /*1200*/  FADD.FTZ R31, R31, R126 ;  /* 0x0000007e1f1f7221 */ /* 0x000fe20000010000 */
[----:B------:R-:W-:Y:S01]  /*1210*/  FFMA.FTZ R55, R124, R126, R55 ;  /* 0x0000007e7c377223 */ /* 0x000fe20000010037 */
[----:B------:R-:W-:Y:S02]  /*1220*/  IMAD.U32 R174, R127, 0x10000, RZ ;  /* 0x000100007fae7824 */ /* 0x000fe400078e00ff */
[----:B------:R-:W-:Y:S01]  /*1230*/  FMUL.FTZ R126, R113, R128 ;  /* 0x00000080717e7220 */ /* 0x000fe20000410000 */
[----:B------:R-:W-:Y:S02]  /*1240*/  IMAD.U32 R103, R103, 0x10000, RZ ;  /* 0x0001000067677824 */ /* 0x000fe400078e00ff */
        /* <DEDUP_REMOVED lines=23> */
.L_x_1230:
[----:B------:R-:W-:Y:S05]  /*13c0*/  BSYNC.RECONVERGENT B1 ;  /* 0x0000000000017941 */ /* 0x000fea0003800200 */
.L_x_1229:
        /* <DEDUP_REMOVED lines=21> */
[C---:B---3--:R-:W-:Y:S02]  /*1520*/  PRMT R131, R101.reuse, 0x7632, R131 ;  /* 0x0000763265837816 */ /* 0x048fe40000000083 */
[----:B------:R-:W-:Y:S02]  /*1530*/  SHF.L.U32 R136, R101, 0x10, RZ ;  /* 0x0000001065887819 */ /* 0x000fe400000006ff */
[C---:B------:R-:W-:Y:S01]  /*1540*/  PRMT R101, R102.reuse, 0x7632, R101 ;  /* 0x0000763266657816 */ /* 0x040fe20000000065 */
[----:B------:R-:W-:Y:S01]  /*1550*/  IMAD.U32 R138, R102, 0x10000, RZ ;  /* 0x00010000668a7824 */ /* 0x000fe200078e00ff */
[C---:B------:R-:W-:Y:S01]  /*1560*/  PRMT R129, R100.reuse, 0x7632, R129 ;  /* 0x0000763264817816 */ /* 0x040fe20000000081 */
[----:B------:R-:W-:Y:S01]  /*1570*/  IMAD.U32 R100, R100, 0x10000, RZ ;  /* 0x0001000064647824 */ /* 0x000fe200078e00ff */
[----:B------:R-:W-:Y:S01]  /*1580*/  SHF.L.U32 R140, R103, 0x10, RZ ;  /* 0x00000010678c7819 */ /* 0x000fe200000006ff */
[----:B0-----:R-:W-:Y:S01]  /*1590*/  IMAD.U32 R134, R101, 0x10000, RZ ;  /* 0x0001000065867824 */ /* 0x001fe200078e00ff */
[----:B------:R-:W-:Y:S01]  /*15a0*/  PRMT R137, R103, 0x7632, R137 ;  /* 0x0000763267897816 */ /* 0x000fe20000000089 */
[----:B------:R-:W-:Y:S01]  /*15b0*/  FADD.FTZ R138, -R159, R138 ;  /* 0x0000008a9f8a7221 */ /* 0x000fe20000010100 */
[----:B-1----:R-:W-:Y:S01]  /*15c0*/  SHF.L.U32 R132, R131, 0x10, RZ ;  /* 0x0000001083847819 */ /* 0x002fe200000006ff */
[----:B------:R-:W-:Y:S01]  /*15d0*/  FADD.FTZ R136, -R159, R136 ;  /* 0x000000889f887221 */ /* 0x000fe20000010100 */
[C---:B----4-:R-:W-:Y:S01]  /*15e0*/  PRMT R101, R96.reuse, 0x7632, R101 ;  /* 0x0000763260657816 */ /* 0x050fe20000000065 */
[----:B------:R-:W-:-:S02]  /*15f0*/  IMAD.U32 R103, R96, 0x10000, RZ ;  /* 0x0001000060677824 */ /* 0x000fc400078e00ff */
[----:B------:R-:W-:Y:S01]  /*1600*/  FADD.FTZ R100, -R159, R100 ;  /* 0x000000649f647221 */ /* 0x000fe20000010100 */
[----:B------:R-:W-:Y:S01]  /*1610*/  IMAD.U32 R102, R129, 0x10000, RZ ;  /* 0x0001000081667824 */ /* 0x000fe200078e00ff */
[----:B------:R-:W-:Y:S01]  /*1620*/  SHF.L.U32 R144, R137, 0x10, RZ ;  /* 0x0000001089907819 */ /* 0x000fe200000006ff */
[----:B------:R-:W-:Y:S01]  /*1630*/  FADD.FTZ R146, -R159, R140 ;  /* 0x0000008c9f927221 */ /* 0x000fe20000010100 */
[----:B------:R-:W-:Y:S01]  /*1640*/  PRMT R96, R97, 0x7632, R96 ;  /* 0x0000763261607816 */ /* 0x000fe20000000060 */
[----:B------:R-:W-:Y:S01]  /*1650*/  FADD.FTZ R140, -R159, R132 ;  /* 0x000000849f8c7221 */ /* 0x000fe20000010100 */
[----:B------:R-:W-:Y:S01]  /*1660*/  SHF.L.U32 R97, R97, 0x10, RZ ;  /* 0x0000001061617819 */ /* 0x000fe200000006ff */
[C---:B------:R-:W-:Y:S01]  /*1670*/  IMAD.U32 R137, R98.reuse, 0x10000, RZ ;  /* 0x0001000062897824 */ /* 0x040fe200078e00ff */
[----:B------:R-:W-:Y:S01]  /*1680*/  PRMT R135, R98, 0x7632, R135 ;  /* 0x0000763262877816 */ /* 0x000fe20000000087 */
[----:B-----5:R-:W-:Y:S01]  /*1690*/  FMUL.FTZ R133, R113, R138 ;  /* 0x0000008a71857220 */ /* 0x020fe20000410000 */
[----:B------:R-:W-:-:S02]  /*16a0*/  IMAD.U32 R98, R101, 0x10000, RZ ;  /* 0x0001000065627824 */ /* 0x000fc400078e00ff */
[----:B------:R-:W-:Y:S01]  /*16b0*/  FMUL.FTZ R132, R76, R103 ;  /* 0x000000674c847220 */ /* 0x000fe20000410000 */
[----:B------:R-:W-:Y:S01]  /*16c0*/  FMUL.FTZ R131, R113, R136 ;  /* 0x0000008871837220 */ /* 0x000fe20000410000 */
[----:B------:R-:W-:Y:S01]  /*16d0*/  FADD.FTZ R102, -R159, R102 ;  /* 0x000000669f667221 */ /* 0x000fe20000010100 */
[----:B------:R-:W-:Y:S01]  /*16e0*/  FMUL.FTZ R129, R113, R100 ;  /* 0x0000006471817220 */ /* 0x000fe20000410000 */
[----:B------:R-:W-:Y:S01]  /*16f0*/  FADD.FTZ R142, -R159, R134 ;  /* 0x000000869f8e7221 */ /* 0x000fe20000010100 */
[----:B------:R-:W-:Y:S01]  /*1700*/  SHF.L.U32 R100, R96, 0x10, RZ ;  /* 0x0000001060647819 */ /* 0x000fe200000006ff */
[----:B------:R-:W-:Y:S01]  /*1710*/  FADD.FTZ R16, R16, R137 ;  /* 0x0000008910107221 */ /* 0x000fe20000010000 */
[-C--:B------:R-:W-:Y:S01]  /*1720*/  FFMA.FTZ R40, R133, R137.reuse, R40 ;  /* 0x0000008985287223 */ /* 0x080fe20000010028 */
[----:B------:R-:W-:Y:S01]  /*1730*/  FMUL.FTZ R136, R72, R137 ;  /* 0x0000008948887220 */ /* 0x000fe20000410000 */
[----:B------:R-:W-:Y:S01]  /*1740*/  FADD.FTZ R22, R22, R97 ;  /* 0x0000006116167221 */ /* 0x000fe20000010000 */
[-C--:B------:R-:W-:Y:S01]  /*1750*/  FFMA.FTZ R46, R131, R97.reuse, R46 ;  /* 0x00000061832e7223 */ /* 0x080fe2000001002e */
[----:B------:R-:W-:Y:S01]  /*1760*/  FMUL.FTZ R134, R78, R97 ;  /* 0x000000614e867220 */ /* 0x000fe20000410000 */
[----:B------:R-:W-:Y:S01]  /*1770*/  FADD.FTZ R96, R163, R132 ;  /* 0x00000084a3607221 */ /* 0x000fe20000010000 */
[----:B------:R-:W-:Y:S01]  /*1780*/  FMUL.FTZ R137, R77, R98 ;  /* 0x000000624d897220 */ /* 0x000fe20000410000 */
[----:B------:R-:W-:Y:S01]  /*1790*/  FMUL.FTZ R138, R113, R102 ;  /* 0x00000066718a7220 */ /* 0x000fe20000410000 */
[----:B------:R-:W-:Y:S01]  /*17a0*/  FFMA.FTZ R97, R129, R132, R170 ;  /* 0x0000008481617223 */ /* 0x000fe200000100aa */
[----:B------:R-:W-:-:S02]  /*17b0*/  PRMT R139, R99, 0x7632, R139 ;  /* 0x00007632638b7816 */ /* 0x000fc4000000008b */
[----:B------:R-:W-:Y:S01]  /*17c0*/  SHF.L.U32 R143, R99, 0x10, RZ ;  /* 0x00000010638f7819 */ /* 0x000fe200000006ff */
[----:B------:R-:W-:Y:S01]  /*17d0*/  FADD.FTZ R99, R96, R137 ;  /* 0x0000008960637221 */ /* 0x000fe20000010000 */
[C---:B------:R-:W-:Y:S01]  /*17e0*/  FFMA.FTZ R96, R138.reuse, R137, R97 ;  /* 0x000000898a607223 */ /* 0x040fe20000010061 */
[----:B------:R-:W-:Y:S01]  /*17f0*/  SHF.L.U32 R174, R139, 0x10, RZ ;  /* 0x000000108bae7819 */ /* 0x000fe200000006ff */
[----:B------:R-:W-:Y:S01]  /*1800*/  FADD.FTZ R21, R21, R98 ;  /* 0x0000006215157221 */ /* 0x000fe20000010000 */
[----:B------:R-:W-:Y:S01]  /*1810*/  FFMA.FTZ R45, R138, R98, R45 ;  /* 0x000000628a2d7223 */ /* 0x000fe2000001002d */
[----:B------:R-:W-:Y:S01]  /*1820*/  FMUL.FTZ R140, R113, R140 ;  /* 0x0000008c718c7220 */ /* 0x000fe20000410000 */
[----:B------:R-:W-:Y:S01]  /*1830*/  FMUL.FTZ R139, R79, R100 ;  /* 0x000000644f8b7220 */ /* 0x000fe20000410000 */
[----:B------:R-:W-:Y:S01]  /*1840*/  FADD.FTZ R98, R99, R134 ;  /* 0x0000008663627221 */ /* 0x000fe20000010000 */
[----:B------:R-:W-:Y:S01]  /*1850*/  FFMA.FTZ R97, R131, R134, R96 ;  /* 0x0000008683617223 */ /* 0x000fe20000010060 */
[----:B------:R-:W-:Y:S01]  /*1860*/  FADD.FTZ R172, -R159, R144 ;  /* 0x000000909fac7221 */ /* 0x000fe20000010100 */
[----:B------:R-:W-:-:S02]  /*1870*/  IMAD.U32 R144, R135, 0x10000, RZ ;  /* 0x0001000087907824 */ /* 0x000fc400078e00ff */
        /* <DEDUP_REMOVED lines=26> */
.L_x_1232:
[----:B------:R-:W-:Y:S05]  /*1a20*/  BSYNC.RECONVERGENT B1 ;  /* 0x0000000000017941 */ /* 0x000fea0003800200 */
.L_x_1231:
[----:B------:R-:W-:Y:S01]  /*1a30*/  UMOV UR6, 0xffffffff ;  /* 0xffffffff00067882 */ /* 0x000fe20000000000 */
[C---:B------:R-:W-:Y:S02]  /*1a40*/  PRMT R171, R15.reuse, 0x7632, R171 ;  /* 0x000076320fab7816 */ /* 0x040fe400000000ab */
[----:B------:R-:W-:Y:S02]  /*1a50*/  PRMT R98, R15, 0x7632, R98 ;  /* 0x000076320f627816 */ /* 0x000fe40000000062 */
[C---:B------:R-:W-:Y:S02]  /*1a60*/  PRMT R173, R14.reuse, 0x7632, R173 ;  /* 0x000076320ead7816 */ /* 0x040fe400000000ad */
[----:B------:R-:W-:Y:S02]  /*1a70*/  PRMT R99, R14, 0x7632, R99 ;  /* 0x000076320e637816 */ /* 0x000fe40000000063 */
[----:B------:R-:W-:Y:S02]  /*1a80*/  PRMT R97, R13, 0x7632, R97 ;  /* 0x000076320d617816 */ /* 0x000fe40000000061 */
[----:B------:R-:W-:-:S02]  /*1a90*/  PRMT R175, R12, 0x7632, R175 ;  /* 0x000076320caf7816 */ /* 0x000fc400000000af */
        /* <DEDUP_REMOVED lines=22> */
.L_x_1276:
        /* <DEDUP_REMOVED lines=18> */
[----:B------:R-:W-:Y:S01]  /*1d20*/  FFMA.FTZ R97, R147, R102, R103 ;  /* 0x0000006693617223 */ /* 0x000fe20000010067 */
        /* <DEDUP_REMOVED lines=17> */
[-CC-:B------:R-:W-:Y:S01]  /*1e40*/  FFMA.FTZ R98, R158, R102.reuse, R103.reuse ;  /* 0x000000669e627223 */ /* 0x180fe20000010067 */
[----:B------:R-:W-:Y:S01]  /*1e50*/  FSEL R161, R96, RZ, P5 ;  /* 0x000000ff60a17208 */ /* 0x000fe20002800000 */
[----:B------:R-:W-:Y:S01]  /*1e60*/  FADD.FTZ R174, R155, -R170 ;  /* 0x800000aa9bae7221 */ /* 0x000fe20000010000 */
[-C--:B------:R-:W-:Y:S01]  /*1e70*/  FFMA.FTZ R96, R156, R102.reuse, R103 ;  /* 0x000000669c607223 */ /* 0x080fe20000010067 */
        /* <DEDUP_REMOVED lines=30> */
.L_x_1238:
[-CC-:B------:R-:W-:Y:S01]  /*2060*/  FFMA.FTZ R91, R149, R102.reuse, R103.reuse ;  /* 0x00000066955b7223 */ /* 0x180fe20000010067 */
[-CC-:B------:R-:W-:Y:S01]  /*2070*/  FFMA.FTZ R88, R162, R102.reuse, R103.reuse ;  /* 0x00000066a2587223 */ /* 0x180fe20000010067 */
[----:B------:R-:W-:Y:S01]  /*2080*/  FFMA.FTZ R89, R147, R102, R103 ;  /* 0x0000006693597223 */ /* 0x000fe20000010067 */
[----:B------:R-:W-:Y:S01]  /*2090*/  ISETP.GE.U32.AND P0, PT, R104, RZ, PT ;  /* 0x000000ff6800720c */ /* 0x000fe20003f06070 */
[----:B------:R-:W-:Y:S01]  /*20a0*/  FADD.FTZ R90, R154, -R91 ;  /* 0x8000005b9a5a7221 */ /* 0x000fe20000010000 */
[----:B------:R-:W-:Y:S01]  /*20b0*/  FADD.FTZ R96, R157, -R88 ;  /* 0x800000589d607221 */ /* 0x000fe20000010000 */
[----:B------:R-:W-:Y:S01]  /*20c0*/  FADD.FTZ R88, R152, -R89 ;  /* 0x8000005998587221 */ /* 0x000fe20000010000 */
[----:B------:R-:W-:Y:S01]  /*20d0*/  LOP3.LUT P5, RZ, R105, 0xff, RZ, 0xc0, !PT ;  /* 0x000000ff69ff7812 */ /* 0x000fe200078ac0ff */
[C---:B-----5:R-:W-:Y:S01]  /*20e0*/  FMUL.FTZ R91, R113.reuse, R90 ;  /* 0x0000005a715b7220 */ /* 0x060fe20000410000 */
[C---:B------:R-:W-:Y:S01]  /*20f0*/  FMUL.FTZ R98, R113.reuse, R96 ;  /* 0x0000006071627220 */ /* 0x040fe20000410000 */
[--C-:B------:R-:W-:Y:S01]  /*2100*/  FFMA.FTZ R96, R160, R102, R103.reuse ;  /* 0x00000066a0607223 */ /* 0x100fe20000010067 */
        /* <DEDUP_REMOVED lines=8> */
[--C-:B------:R-:W-:Y:S01]  /*2190*/  FFMA.FTZ R97, R145, R102, R103.reuse ;  /* 0x0000006691617223 */ /* 0x100fe20000010067 */
[----:B------:R-:W-:Y:S01]  /*21a0*/  FMUL.FTZ R99, R113, R96 ;  /* 0x0000006071637220 */ /* 0x000fe20000410000 */
[----:B------:R-:W-:Y:S01]  /*21b0*/  FSEL R163, R88, RZ, P5 ;  /* 0x000000ff58a37208 */ /* 0x000fe20002800000 */
[-CC-:B------:R-:W-:Y:S01]  /*21c0*/  FFMA.FTZ R88, R158, R102.reuse, R103.reuse ;  /* 0x000000669e587223 */ /* 0x180fe20000010067 */
[----:B------:R-:W-:Y:S01]  /*21d0*/  FSEL R171, R89, RZ, P2 ;  /* 0x000000ff59ab7208 */ /* 0x000fe20001000000 */
[-C--:B------:R-:W-:Y:S01]  /*21e0*/  FFMA.FTZ R89, R3, R102.reuse, R103 ;  /* 0x0000006603597223 */ /* 0x080fe20000010067 */
[----:B------:R-:W-:Y:S01]  /*21f0*/  FSEL R174, R98, RZ, P0 ;  /* 0x000000ff62ae7208 */ /* 0x000fe20000000000 */
[----:B------:R-:W-:Y:S01]  /*2200*/  FADD.FTZ R98, R150, -R97 ;  /* 0x8000006196627221 */ /* 0x000fe20000010000 */
[----:B------:R-:W-:Y:S01]  /*2210*/  FFMA.FTZ R96, R156, R102, R103 ;  /* 0x000000669c607223 */ /* 0x000fe20000010067 */
[----:B------:R-:W-:Y:S01]  /*2220*/  F2FP.BF16.F32.PACK_AB R90, R99, R90 ;  /* 0x0000005a635a723e */ /* 0x000fe200000010ff */
[----:B0-----:R-:W-:Y:S01]  /*2230*/  FADD.FTZ R170, R153, -R88 ;  /* 0x8000005899aa7221 */ /* 0x001fe20000010000 */
        /* <DEDUP_REMOVED lines=25> */
[----:B------:R-:W-:Y:S02]  /*23d0*/  F2FP.BF16.F32.PACK_AB R97, R170, R161 ;  /* 0x000000a1aa61723e */ /* 0x000fe400000010ff */
[----:B------:R-:W-:Y:S01]  /*23e0*/  F2FP.BF16.F32.PACK_AB R96, R159, R96 ;  /* 0x000000609f60723e */ /* 0x000fe200000010ff */
[----:B------:R-:W-:Y:S06]  /*23f0*/  BRA `(.L_x_1239) ;  /* 0x0000001c003c7947 */ /* 0x000fec0003800000 */
.L_x_1237:
[----:B------:R-:W-:-:S04]  /*2400*/  UISETP.NE.U32.AND UP0, UPT, UR4, URZ, UPT ;  /* 0x000000ff0400728c */ /* 0x000fc8000bf05070 */
[----:B------:R-:W-:-:S09]  /*2410*/  UISETP.NE.AND.EX UP0, UPT, UR5, URZ, UPT, UP0 ;  /* 0x000000ff0500728c */ /* 0x000fd2000bf05300 */
[----:B------:R-:W-:Y:S05]  /*2420*/  BRA.U UP0, `(.L_x_1240) ;  /* 0x0000000100f87547 */ /* 0x000fea000b800000 */
[-CC-:B------:R-:W-:Y:S01]  /*2430*/  FFMA.FTZ R180, R162, R102.reuse, R103.reuse ;  /* 0x00000066a2b47223 */ /* 0x180fe20000010067 */
[----:B------:R-:W-:Y:S01]  /*2440*/  SHF.L.U32 R174, R98, 0x10, RZ ;  /* 0x0000001062ae7819 */ /* 0x000fe200000006ff */
[-CC-:B------:R-:W-:Y:S01]  /*2450*/  FFMA.FTZ R159, R149, R102.reuse, R103.reuse ;  /* 0x00000066959f7223 */ /* 0x180fe20000010067 */
[-CC-:B------:R-:W-:Y:S01]  /*2460*/  FFMA.FTZ R178, R160, R102.reuse, R103.reuse ;  /* 0x00000066a0b27223 */ /* 0x180fe20000010067 */
[----:B------:R-:W-:Y:S01]  /*2470*/  FADD.FTZ R163, R157, -R180 ;  /* 0x800000b49da37221 */ /* 0x000fe20000010000 */
[----:B0-----:R-:W-:Y:S02]  /*2480*/  IMAD.U32 R170, R99, 0x10000, RZ ;  /* 0x0001000063aa7824 */ /* 0x001fe400078e00ff */
[-C--:B------:R-:W-:Y:S01]  /*2490*/  FFMA.FTZ R99, R147, R102.reuse, R103 ;  /* 0x0000006693637223 */ /* 0x080fe20000010067 */
[----:B------:R-:W-:Y:S01]  /*24a0*/  FADD.FTZ R161, R154, -R159 ;  /* 0x8000009f9aa17221 */ /* 0x000fe20000010000 */
[----:B------:R-:W-:Y:S02]  /*24b0*/  IMAD.U32 R172, R15, 0x10000, RZ ;  /* 0x000100000fac7824 */ /* 0x000fe400078e00ff */
[----:B------:R-:W-:Y:S01]  /*24c0*/  FADD.FTZ R159, R155, -R178 ;  /* 0x800000b29b9f7221 */ /* 0x000fe20000010000 */
[----:B-----5:R-:W-:Y:S01]  /*24d0*/  FFMA.FTZ R174, R113, R163, R174 ;  /* 0x000000a371ae7223 */ /* 0x020fe200000100ae */
[-C--:B------:R-:W-:Y:S01]  /*24e0*/  FFMA.FTZ R163, R145, R102.reuse, R103 ;  /* 0x0000006691a37223 */ /* 0x080fe20000010067 */
        /* <DEDUP_REMOVED lines=50> */
.L_x_1240:
[-CC-:B------:R-:W-:Y:S01]  /*2810*/  FFMA.FTZ R89, R149, R102.reuse, R103.reuse ;  /* 0x0000006695597223 */ /* 0x180fe20000010067 */
[----:B------:R-:W-:Y:S02]  /*2820*/  IMAD.U32 R96, R15, 0x10000, RZ ;  /* 0x000100000f607824 */ /* 0x000fe400078e00ff */
[-C--:B------:R-:W-:Y:S01]  /*2830*/  FFMA.FTZ R91, R147, R102.reuse, R103 ;  /* 0x00000066935b7223 */ /* 0x080fe20000010067 */
[----:B------:R-:W-:Y:S02]  /*2840*/  IMAD.U32 R88, R171, 0x10000, RZ ;  /* 0x00010000ab587824 */ /* 0x000fe400078e00ff */
[----:B------:R-:W-:Y:S01]  /*2850*/  FADD.FTZ R90, R154, -R89 ;  /* 0x800000599a5a7221 */ /* 0x000fe20000010000 */
[----:B------:R-:W-:Y:S01]  /*2860*/  SHF.L.U32 R159, R14, 0x10, RZ ;  /* 0x000000100e9f7819 */ /* 0x000fe200000006ff */
[--C-:B------:R-:W-:Y:S01]  /*2870*/  FFMA.FTZ R89, R145, R102, R103.reuse ;  /* 0x0000006691597223 */ /* 0x100fe20000010067 */
[----:B0-----:R-:W-:Y:S01]  /*2880*/  SHF.L.U32 R161, R99, 0x10, RZ ;  /* 0x0000001063a17819 */ /* 0x001fe200000006ff */
[----:B-----5:R-:W-:Y:S01]  /*2890*/  FFMA.FTZ R178, R113, R90, R96 ;  /* 0x0000005a71b27223 */ /* 0x020fe20000010060 */
[-CC-:B------:R-:W-:Y:S01]  /*28a0*/  FFMA.FTZ R96, R162, R102.reuse, R103.reuse ;  /* 0x00000066a2607223 */ /* 0x180fe20000010067 */
[-C--:B------:R-:W-:Y:S01]  /*28b0*/  FFMA.FTZ R90, R160, R102.reuse, R103 ;  /* 0x00000066a05a7223 */ /* 0x080fe20000010067 */
[----:B------:R-:W-:Y:S01]  /*28c0*/  IMAD.U32 R99, R13, 0x10000, RZ ;  /* 0x000100000d637824 */ /* 0x000fe200078e00ff */
[----:B------:R-:W-:Y:S01]  /*28d0*/  ISETP.GE.U32.AND P0, PT, R104, RZ, PT ;  /* 0x000000ff6800720c */ /* 0x000fe20003f06070 */
[----:B------:R-:W-:Y:S01]  /*28e0*/  FADD.FTZ R163, R157, -R96 ;  /* 0x800000609da37221 */ /* 0x000fe20000010000 */
[----:B------:R-:W-:Y:S01]  /*28f0*/  FADD.FTZ R96, R152, -R91 ;  /* 0x8000005b98607221 */ /* 0x000fe20000010000 */
[----:B------:R-:W-:Y:S01]  /*2900*/  FADD.FTZ R98, R155, -R90 ;  /* 0x8000005a9b627221 */ /* 0x000fe20000010000 */
[----:B------:R-:W-:Y:S01]  /*2910*/  FADD.FTZ R90, R150, -R89 ;  /* 0x80000059965a7221 */ /* 0x000fe20000010000 */
[C---:B------:R-:W-:Y:S01]  /*2920*/  FFMA.FTZ R91, R113.reuse, R163, R88 ;  /* 0x000000a3715b7223 */ /* 0x040fe20000010058 */
[----:B------:R-:W-:Y:S01]  /*2930*/  FFMA.FTZ R88, R158, R102, R103 ;  /* 0x000000669e587223 */ /* 0x000fe20000010067 */
[----:B------:R-:W-:Y:S01]  /*2940*/  FFMA.FTZ R159, R113, R96, R159 ;  /* 0x00000060719f7223 */ /* 0x000fe2000001009f */
[-CC-:B------:R-:W-:Y:S01]  /*2950*/  FFMA.FTZ R89, R3, R102.reuse, R103.reuse ;  /* 0x0000006603597223 */ /* 0x180fe20000010067 */
[----:B------:R-:W-:Y:S01]  /*2960*/  FFMA.FTZ R96, R156, R102, R103 ;  /* 0x000000669c607223 */ /* 0x000fe20000010067 */
[C---:B------:R-:W-:Y:S01]  /*2970*/  FFMA.FTZ R174, R113.reuse, R98, R161 ;  /* 0x0000006271ae7223 */ /* 0x040fe200000100a1 */
[----:B------:R-:W-:Y:S01]  /*2980*/  FFMA.FTZ R98, R113, R90, R99 ;  /* 0x0000005a71627223 */ /* 0x000fe20000010063 */
[----:B------:R-:W-:Y:S01]  /*2990*/  FADD.FTZ R170, R153, -R88 ;  /* 0x8000005899aa7221 */ /* 0x000fe20000010000 */
[----:B------:R-:W-:Y:S01]  /*29a0*/  FADD.FTZ R90, R148, -R89 ;  /* 0x80000059945a7221 */ /* 0x000fe20000010000 */
[----:B------:R-:W-:Y:S01]  /*29b0*/  SHF.L.U32 R88, R175, 0x10, RZ ;  /* 0x00000010af587819 */ /* 0x000fe200000006ff */
[----:B------:R-:W-:Y:S01]  /*29c0*/  FADD.FTZ R89, R151, -R96 ;  /* 0x8000006097597221 */ /* 0x000fe20000010000 */
[----:B------:R-:W-:Y:S01]  /*29d0*/  SHF.L.U32 R172, R97, 0x10, RZ ;  /* 0x0000001061ac7819 */ /* 0x000fe200000006ff */
[----:B------:R-:W-:Y:S01]  /*29e0*/  IMAD.U32 R97, R12, 0x10000, RZ ;  /* 0x000100000c617824 */ /* 0x000fe200078e00ff */
[----:B------:R-:W-:Y:S01]  /*29f0*/  ISETP.GE.U32.AND.EX P0, PT, R105, 0x1000000, PT, P0 ;  /* 0x010000006900780c */ /* 0x000fe20003f06100 */
[----:B------:R-:W-:Y:S01]  /*2a00*/  FFMA.FTZ R88, R113, R89, R88 ;  /* 0x0000005971587223 */ /* 0x000fe20000010058 */
[C---:B------:R-:W-:Y:S01]  /*2a10*/  FMUL.FTZ R89, R91.reuse, UR14 ;  /* 0x0000000e5b597c20 */ /* 0x040fe20008410000 */
[----:B------:R-:W-:Y:S01]  /*2a20*/  F2FP.BF16.F32.PACK_AB R91, R91, R178 ;  /* 0x000000b25b5b723e */ /* 0x000fe200000010ff */
[----:B------:R-:W-:Y:S01]  /*2a30*/  FMUL.FTZ R178, R178, UR14 ;  /* 0x0000000eb2b27c20 */ /* 0x000fe20008410000 */
[----:B------:R-:W-:Y:S01]  /*2a40*/  LOP3.LUT P2, RZ, R105, 0xff0000, RZ, 0xc0, !PT ;  /* 0x00ff000069ff7812 */ /* 0x000fe2000784c0ff */
[----:B------:R-:W-:Y:S01]  /*2a50*/  FFMA.FTZ R97, R113, R90, R97 ;  /* 0x0000005a71617223 */ /* 0x000fe20000010061 */
[----:B------:R-:W-:Y:S01]  /*2a60*/  FSEL R99, R89, RZ, P0 ;  /* 0x000000ff59637208 */ /* 0x000fe20000000000 */
[----:B------:R-:W-:Y:S01]  /*2a70*/  FMUL.FTZ R89, R159, UR14 ;  /* 0x0000000e9f597c20 */ /* 0x000fe20008410000 */
[----:B------:R-:W-:Y:S01]  /*2a80*/  FFMA.FTZ R161, R113, R170, R172 ;  /* 0x000000aa71a17223 */ /* 0x000fe200000100ac */
[C---:B------:R-:W-:Y:S01]  /*2a90*/  LOP3.LUT P5, RZ, R105.reuse, 0xff, RZ, 0xc0, !PT ;  /* 0x000000ff69ff7812 */ /* 0x040fe200078ac0ff */
[----:B------:R-:W-:Y:S01]  /*2aa0*/  FMUL.FTZ R96, R88, UR14 ;  /* 0x0000000e58607c20 */ /* 0x000fe20008410000 */
[C---:B------:R-:W-:Y:S01]  /*2ab0*/  F2FP.BF16.F32.PACK_AB R90, R174.reuse, R159 ;  /* 0x0000009fae5a723e */ /* 0x040fe200000010ff */
[----:B------:R-:W-:Y:S01]  /*2ac0*/  FMUL.FTZ R174, R174, UR14 ;  /* 0x0000000eaeae7c20 */ /* 0x000fe20008410000 */
[----:B------:R-:W-:Y:S01]  /*2ad0*/  FSEL R178, R178, RZ, P2 ;  /* 0x000000ffb2b27208 */ /* 0x000fe20001000000 */
[----:B------:R-:W-:Y:S01]  /*2ae0*/  FMUL.FTZ R159, R98, UR14 ;  /* 0x0000000e629f7c20 */ /* 0x000fe20008410000 */
[----:B------:R-:W-:Y:S01]  /*2af0*/  LOP3.LUT P0, RZ, R105, 0xff00, RZ, 0xc0, !PT ;  /* 0x0000ff0069ff7812 */ /* 0x000fe2000780c0ff */
[----:B------:R-:W-:Y:S01]  /*2b00*/  FMUL.FTZ R163, R161, UR14 ;  /* 0x0000000ea1a37c20 */ /* 0x000fe20008410000 */
[----:B------:R-:W-:-:S02]  /*2b10*/  LOP3.LUT P2, RZ, R104, 0xff0000, RZ, 0xc0, !PT ;  /* 0x00ff000068ff7812 */ /* 0x000fc4000784c0ff */
[----:B------:R-:W-:Y:S02]  /*2b20*/  FSEL R171, R89, RZ, P5 ;  /* 0x000000ff59ab7208 */ /* 0x000fe40002800000 */
[----:B------:R-:W-:Y:S01]  /*2b30*/  F2FP.BF16.F32.PACK_AB R89, R161, R98 ;  /* 0x00000062a159723e */ /* 0x000fe200000010ff */
[----:B------:R-:W-:Y:S01]  /*2b40*/  FMUL.FTZ R98, R97, UR14 ;  /* 0x0000000e61627c20 */ /* 0x000fe20008410000 */
[----:B------:R-:W-:Y:S02]  /*2b50*/  FSEL R174, R174, RZ, P0 ;  /* 0x000000ffaeae7208 */ /* 0x000fe40000000000 */
        /* <DEDUP_REMOVED lines=13> */
.L_x_1236:
        /* <DEDUP_REMOVED lines=12> */
[----:B------:R-:W-:Y:S01]  /*2cf0*/  FFMA.FTZ R93, R147, R102, R103 ;  /* 0x00000066935d7223 */ /* 0x000fe20000010067 */
        /* <DEDUP_REMOVED lines=30> */
[-CC-:B------:R-:W-:Y:S01]  /*2ee0*/  FFMA.FTZ R92, R156, R102.reuse, R103.reuse ;  /* 0x000000669c5c7223 */ /* 0x180fe20000010067 */
[----:B------:R-:W-:Y:S02]  /*2ef0*/  LOP3.LUT P0, RZ, R105, 0xff00, RZ, 0xc0, !PT ;  /* 0x0000ff0069ff7812 */ /* 0x000fe4000780c0ff */
        /* <DEDUP_REMOVED lines=36> */
.L_x_1242:
[-CC-:B------:R-:W-:Y:S01]  /*3140*/  FFMA.FTZ R89, R149, R102.reuse, R103.reuse ;  /* 0x0000006695597223 */ /* 0x180fe20000010067 */
[-C--:B------:R-:W-:Y:S01]  /*3150*/  FFMA.FTZ R90, R160, R102.reuse, R103 ;  /* 0x00000066a05a7223 */ /* 0x080fe20000010067 */
[----:B------:R-:W-:Y:S02]  /*3160*/  LOP3.LUT P0, RZ, R105, 0xff0000, RZ, 0xc0, !PT ;  /* 0x00ff000069ff7812 */ /* 0x000fe4000780c0ff */
[----:B------:R-:W-:Y:S01]  /*3170*/  FADD.FTZ R88, R154, -R89 ;  /* 0x800000599a587221 */ /* 0x000fe20000010000 */
[--C-:B------:R-:W-:Y:S01]  /*3180*/  FFMA.FTZ R89, R147, R102, R103.reuse ;  /* 0x0000006693597223 */ /* 0x100fe20000010067 */
        /* <DEDUP_REMOVED lines=24> */
[-CC-:B------:R-:W-:Y:S01]  /*3310*/  FFMA.FTZ R89, R145, R102.reuse, R103.reuse ;  /* 0x0000006691597223 */ /* 0x180fe20000010067 */
[----:B------:R-:W-:Y:S02]  /*3320*/  FSEL R98, R94, RZ, P0 ;  /* 0x000000ff5e627208 */ /* 0x000fe40000000000 */
[----:B------:R-:W-:Y:S01]  /*3330*/  F2FP.BF16.F32.PACK_AB R99, R92, R99 ;  /* 0x000000635c63723e */ /* 0x000fe200000010ff */
[-C--:B------:R-:W-:Y:S01]  /*3340*/  FFMA.FTZ R92, R158, R102.reuse, R103 ;  /* 0x000000669e5c7223 */ /* 0x080fe20000010067 */
[----:B------:R-:W-:Y:S01]  /*3350*/  FSEL R94, R96, RZ, P5 ;  /* 0x000000ff605e7208 */ /* 0x000fe20002800000 */
[----:B------:R-:W-:Y:S01]  /*3360*/  FADD.FTZ R88, R150, -R89 ;  /* 0x8000005996587221 */ /* 0x000fe20000010000 */
[----:B------:R-:W-:Y:S01]  /*3370*/  FSEL R93, R97, RZ, P2 ;  /* 0x000000ff615d7208 */ /* 0x000fe20001000000 */
[----:B------:R-:W-:Y:S01]  /*3380*/  FADD.FTZ R92, R153, -R92 ;  /* 0x8000005c995c7221 */ /* 0x000fe20000010000 */
[----:B------:R-:W-:Y:S01]  /*3390*/  F2FP.BF16.F32.PACK_AB R95, R98, R95 ;  /* 0x0000005f625f723e */ /* 0x000fe200000010ff */
[--C-:B------:R-:W-:Y:S01]  /*33a0*/  FFMA.FTZ R89, R3, R102, R103.reuse ;  /* 0x0000006603597223 */ /* 0x100fe20000010067 */
[----:B------:R-:W-:Y:S01]  /*33b0*/  F2FP.BF16.F32.PACK_AB R94, R93, R94 ;  /* 0x0000005e5d5e723e */ /* 0x000fe200000010ff */
[----:B------:R-:W-:Y:S01]  /*33c0*/  FMUL.FTZ R93, R113, R88 ;  /* 0x00000058715d7220 */ /* 0x000fe20000410000 */
[----:B------:R-:W-:Y:S01]  /*33d0*/  FFMA.FTZ R88, R156, R102, R103 ;  /* 0x000000669c587223 */ /* 0x000fe20000010067 */
[----:B------:R-:W-:Y:S01]  /*33e0*/  LOP3.LUT P5, RZ, R105, 0xff, RZ, 0xc0, !PT ;  /* 0x000000ff69ff7812 */ /* 0x000fe200078ac0ff */
[----:B------:R-:W-:Y:S01]  /*33f0*/  FMUL.FTZ R98, R113, R92 ;  /* 0x0000005c71627220 */ /* 0x000fe20000410000 */
[----:B------:R-:W-:Y:S01]  /*3400*/  LOP3.LUT P0, RZ, R105, 0xff00, RZ, 0xc0, !PT ;  /* 0x0000ff0069ff7812 */ /* 0x000fe2000780c0ff */
[----:B------:R-:W-:Y:S01]  /*3410*/  FADD.FTZ R92, R151, -R88 ;  /* 0x80000058975c7221 */ /* 0x000fe20000010000 */
[----:B------:R-:W-:Y:S01]  /*3420*/  FSEL R159, R96, RZ, P5 ;  /* 0x000000ff609f7208 */ /* 0x000fe20002800000 */
[----:B------:R-:W-:Y:S01]  /*3430*/  FMUL.FTZ R96, R93, UR14 ;  /* 0x0000000e5d607c20 */ /* 0x000fe20008410000 */
[----:B------:R-:W-:Y:S01]  /*3440*/  FADD.FTZ R88, R148, -R89 ;  /* 0x8000005994587221 */ /* 0x000fe20000010000 */
[----:B------:R-:W-:-:S02]  /*3450*/  LOP3.LUT P2, RZ, R104, 0xff0000, RZ, 0xc0, !PT ;  /* 0x00ff000068ff7812 */ /* 0x000fc4000784c0ff */
[----:B------:R-:W-:Y:S02]  /*3460*/  LOP3.LUT P5, RZ, R164, 0xff0000, RZ, 0xc0, !PT ;  /* 0x00ff0000a4ff7812 */ /* 0x000fe400078ac0ff */
[C---:B------:R-:W-:Y:S01]  /*3470*/  F2FP.BF16.F32.PACK_AB R89, R98.reuse, R93 ;  /* 0x0000005d6259723e */ /* 0x040fe200000010ff */
[----:B------:R-:W-:Y:S01]  /*3480*/  FMUL.FTZ R93, R113, R92 ;  /* 0x0000005c715d7220 */ /* 0x000fe20000410000 */
[----:B0-----:R-:W-:Y:S01]  /*3490*/  FSEL R170, R97, RZ, P0 ;  /* 0x000000ff61aa7208 */ /* 0x001fe20000000000 */
        /* <DEDUP_REMOVED lines=25> */
.L_x_1241:
[----:B------:R-:W-:-:S04]  /*3630*/  UISETP.NE.U32.AND UP0, UPT, UR4, URZ, UPT ;  /* 0x000000ff0400728c */ /* 0x000fc8000bf05070 */
[----:B------:R-:W-:-:S09]  /*3640*/  UISETP.NE.AND.EX UP0, UPT, UR5, URZ, UPT, UP0 ;  /* 0x000000ff0500728c */ /* 0x000fd2000bf05300 */
[----:B------:R-:W-:Y:S05]  /*3650*/  BRA.U UP0, `(.L_x_1243) ;  /* 0x00000005004c7547 */ /* 0x000fea000b800000 */
[-CC-:B------:R-:W-:Y:S01]  /*3660*/  FFMA.FTZ R92, R162, R102.reuse, R103.reuse ;  /* 0x00000066a25c7223 */ /* 0x180fe20000010067 */
[-CC-:B------:R-:W-:Y:S01]  /*3670*/  FFMA.FTZ R93, R147, R102.reuse, R103.reuse ;  /* 0x00000066935d7223 */ /* 0x180fe20000010067 */
[----:B------:R-:W-:Y:S01]  /*3680*/  FFMA.FTZ R159, R149, R102, R103 ;  /* 0x00000066959f7223 */ /* 0x000fe20000010067 */
[----:B0-----:R-:W-:Y:S02]  /*3690*/  IMAD.U32 R161, R98, 0x10000, RZ ;  /* 0x0001000062a17824 */ /* 0x001fe400078e00ff */
[----:B------:R-:W-:Y:S01]  /*36a0*/  FADD.FTZ R170, R157, -R92 ;  /* 0x8000005c9daa7221 */ /* 0x000fe20000010000 */
[----:B------:R-:W-:Y:S02]  /*36b0*/  IMAD.U32 R95, R14, 0x10000, RZ ;  /* 0x000100000e5f7824 */ /* 0x000fe400078e00ff */
[----:B------:R-:W-:Y:S01]  /*36c0*/  FADD.FTZ R92, R152, -R93 ;  /* 0x8000005d985c7221 */ /* 0x000fe20000010000 */
[----:B------:R-:W-:Y:S01]  /*36d0*/  SHF.L.U32 R98, R15, 0x10, RZ ;  /* 0x000000100f627819 */ /* 0x000fe200000006ff */
[----:B------:R-:W-:Y:S01]  /*36e0*/  FADD.FTZ R94, R154, -R159 ;  /* 0x8000009f9a5e7221 */ /* 0x000fe20000010000 */
[C---:B-----5:R-:W-:Y:S01]  /*36f0*/  FFMA.FTZ R173, R113.reuse, R170, R161 ;  /* 0x000000aa71ad7223 */ /* 0x060fe200000100a1 */
[C---:B------:R-:W-:Y:S01]  /*3700*/  FFMA.FTZ R163, R113.reuse, R92, R95 ;  /* 0x0000005c71a37223 */ /* 0x040fe2000001005f */
[--C-:B------:R-:W-:Y:S01]  /*3710*/  FFMA.FTZ R92, R158, R102, R103.reuse ;  /* 0x000000669e5c7223 */ /* 0x100fe20000010067 */
[----:B------:R-:W-:Y:S01]  /*3720*/  FFMA.FTZ R171, R113, R94, R98 ;  /* 0x0000005e71ab7223 */ /* 0x000fe20000010062 */
[-CC-:B------:R-:W-:Y:S01]  /*3730*/  FFMA.FTZ R93, R3, R102.reuse, R103.reuse ;  /* 0x00000066035d7223 */ /* 0x180fe20000010067 */
[----:B------:R-:W-:Y:S01]  /*3740*/  SHF.L.U32 R161, R97, 0x10, RZ ;  /* 0x0000001061a17819 */ /* 0x000fe200000006ff */
[-CC-:B------:R-:W-:Y:S01]  /*3750*/  FFMA.FTZ R94, R160, R102.reuse, R103.reuse ;  /* 0x00000066a05e7223 */ /* 0x180fe20000010067 */
[----:B------:R-:W-:Y:S01]  /*3760*/  FFMA.FTZ R97, R145, R102, R103 ;  /* 0x0000006691617223 */ /* 0x000fe20000010067 */
[----:B------:R-:W-:Y:S01]  /*3770*/  FADD.FTZ R98, R153, -R92 ;  /* 0x8000005c99627221 */ /* 0x000fe20000010000 */
[----:B------:R-:W-:-:S02]  /*3780*/  IMAD.U32 R172, R99, 0x10000, RZ ;  /* 0x0001000063ac7824 */ /* 0x000fc400078e00ff */
[----:B------:R-:W-:Y:S01]  /*3790*/  FADD.FTZ R92, R148, -R93 ;  /* 0x8000005d945c7221 */ /* 0x000fe20000010000 */
[----:B------:R-:W-:Y:S02]  /*37a0*/  IMAD.U32 R95, R12, 0x10000, RZ ;  /* 0x000100000c5f7824 */ /* 0x000fe400078e00ff */
[----:B------:R-:W-:Y:S01]  /*37b0*/  FMUL.FTZ R171, R171, UR14 ;  /* 0x0000000eabab7c20 */ /* 0x000fe20008410000 */
[----:B------:R-:W-:Y:S01]  /*37c0*/  SHF.L.U32 R99, R13, 0x10, RZ ;  /* 0x000000100d637819 */ /* 0x000fe200000006ff */
[----:B------:R-:W-:Y:S01]  /*37d0*/  FADD.FTZ R170, R155, -R94 ;  /* 0x8000005e9baa7221 */ /* 0x000fe20000010000 */
[----:B------:R-:W-:Y:S01]  /*37e0*/  LOP3.LUT P5, RZ, R165, 0xff0000, RZ, 0xc0, !PT ;  /* 0x00ff0000a5ff7812 */ /* 0x000fe200078ac0ff */
[----:B------:R-:W-:Y:S01]  /*37f0*/  FADD.FTZ R94, R150, -R97 ;  /* 0x80000061965e7221 */ /* 0x000fe20000010000 */
[----:B------:R-:W-:Y:S01]  /*3800*/  ISETP.GE.U32.AND P2, PT, R104, RZ, PT ;  /* 0x000000ff6800720c */ /* 0x000fe20003f46070 */
[----:B------:R-:W-:Y:S01]  /*3810*/  FFMA.FTZ R97, R113, R92, R95 ;  /* 0x0000005c71617223 */ /* 0x000fe2000001005f */
[----:B------:R-:W-:Y:S01]  /*3820*/  LOP3.LUT P0, RZ, R105, 0xff0000, RZ, 0xc0, !PT ;  /* 0x00ff000069ff7812 */ /* 0x000fe2000780c0ff */
[----:B------:R-:W-:Y:S01]  /*3830*/  FMUL.FTZ R173, R173, UR14 ;  /* 0x0000000eadad7c20 */ /* 0x000fe20008410000 */
[----:B------:R-:W-:Y:S01]  /*3840*/  FSEL R95, R171, RZ, P5 ;  /* 0x000000ffab5f7208 */ /* 0x000fe20002800000 */
[----:B------:R-:W-:Y:S01]  /*3850*/  FMUL.FTZ R163, R163, UR14 ;  /* 0x0000000ea3a37c20 */ /* 0x000fe20008410000 */
[C---:B------:R-:W-:Y:S01]  /*3860*/  FFMA.FTZ R170, R113.reuse, R170, R172 ;  /* 0x000000aa71aa7223 */ /* 0x040fe200000100ac */
[----:B------:R-:W-:Y:S01]  /*3870*/  FFMA.FTZ R159, R113, R94, R99 ;  /* 0x0000005e719f7223 */ /* 0x000fe20000010063 */
[----:B------:R-:W-:Y:S01]  /*3880*/  LOP3.LUT P5, RZ, R165, 0xff, RZ, 0xc0, !PT ;  /* 0x000000ffa5ff7812 */ /* 0x000fe200078ac0ff */
[----:B------:R-:W-:Y:S01]  /*3890*/  FFMA.FTZ R92, R156, R102, R103 ;  /* 0x000000669c5c7223 */ /* 0x000fe20000010067 */
[----:B------:R-:W-:Y:S01]  /*38a0*/  ISETP.GE.U32.AND.EX P2, PT, R105, 0x1000000, PT, P2 ;  /* 0x010000006900780c */ /* 0x000fe20003f46120 */
[----:B------:R-:W-:Y:S01]  /*38b0*/  FFMA.FTZ R161, R113, R98, R161 ;  /* 0x0000006271a17223 */ /* 0x000fe200000100a1 */
[----:B------:R-:W-:Y:S01]  /*38c0*/  FSEL R99, R171, RZ, P0 ;  /* 0x000000ffab637208 */ /* 0x000fe20000000000 */
[----:B------:R-:W-:Y:S01]  /*38d0*/  FMUL.FTZ R170, R170, UR14 ;  /* 0x0000000eaaaa7c20 */ /* 0x000fe20008410000 */
[----:B------:R-:W-:Y:S01]  /*38e0*/  ISETP.GE.U32.AND P0, PT, R164, RZ, PT ;  /* 0x000000ffa400720c */ /* 0x000fe20003f06070 */
[----:B------:R-:W-:Y:S01]  /*38f0*/  FMUL.FTZ R159, R159, UR14 ;  /* 0x0000000e9f9f7c20 */ /* 0x000fe20008410000 */
[----:B------:R-:W-:Y:S01]  /*3900*/  SHF.L.U32 R98, R96, 0x10, RZ ;  /* 0x0000001060627819 */ /* 0x000fe200000006ff */
[----:B------:R-:W-:Y:S01]  /*3910*/  FADD.FTZ R96, R151, -R92 ;  /* 0x8000005c97607221 */ /* 0x000fe20000010000 */
[----:B------:R-:W-:Y:S01]  /*3920*/  FSEL R172, R173, RZ, P2 ;  /* 0x000000ffadac7208 */ /* 0x000fe20001000000 */
[----:B------:R-:W-:Y:S01]  /*3930*/  FMUL.FTZ R161, R161, UR14 ;  /* 0x0000000ea1a17c20 */ /* 0x000fe20008410000 */
[----:B------:R-:W-:Y:S01]  /*3940*/  FSEL R94, R163, RZ, P5 ;  /* 0x000000ffa35e7208 */ /* 0x000fe20002800000 */
[----:B------:R-:W-:Y:S01]  /*3950*/  FFMA.FTZ R96, R113, R96, R98 ;  /* 0x0000006071607223 */ /* 0x000fe20000010062 */
[----:B------:R-:W-:Y:S01]  /*3960*/  LOP3.LUT P2, RZ, R165, 0xff00, RZ, 0xc0, !PT ;  /* 0x0000ff00a5ff7812 */ /* 0x000fe2000784c0ff */
[----:B------:R-:W-:Y:S01]  /*3970*/  FMUL.FTZ R97, R97, UR14 ;  /* 0x0000000e61617c20 */ /* 0x000fe20008410000 */
[----:B------:R-:W-:-:S02]  /*3980*/  LOP3.LUT P5, RZ, R105, 0xff, RZ, 0xc0, !PT ;  /* 0x000000ff69ff7812 */ /* 0x000fc400078ac0ff */
[----:B------:R-:W-:Y:S02]  /*3990*/  ISETP.GE.U32.AND.EX P0, PT, R165, 0x1000000, PT, P0 ;  /* 0x01000000a500780c */ /* 0x000fe40003f06100 */
[----:B------:R-:W-:Y:S02]  /*39a0*/  FSEL R93, R170, RZ, P2 ;  /* 0x000000ffaa5d7208 */ /* 0x000fe40001000000 */
[----:B------:R-:W-:Y:S02]  /*39b0*/  FSEL R98, R163, RZ, P5 ;  /* 0x000000ffa3627208 */ /* 0x000fe40002800000 */
[----:B------:R-:W-:Y:S02]  /*39c0*/  FSEL R92, R173, RZ, P0 ;  /* 0x000000ffad5c7208 */ /* 0x000fe40000000000 */
[----:B------:R-:W-:Y:S02]  /*39d0*/  LOP3.LUT P2, RZ, R104, 0xff0000, RZ, 0xc0, !PT ;  /* 0x00ff000068ff7812 */ /* 0x000fe4000784c0ff */
[----:B------:R-:W-:-:S02]  /*39e0*/  LOP3.LUT P5, RZ, R164, 0xff0000, RZ, 0xc0, !PT ;  /* 0x00ff0000a4ff7812 */ /* 0x000fc400078ac0ff */
[----:B------:R-:W-:Y:S02]  /*39f0*/  LOP3.LUT P0, RZ, R105, 0xff00, RZ, 0xc0, !PT ;  /* 0x0000ff0069ff7812 */ /* 0x000fe4000780c0ff */
[----:B------:R-:W-:Y:S02]  /*3a00*/  F2FP.BF16.F32.PACK_AB R94, R93, R94 ;  /* 0x0000005e5d5e723e */ /* 0x000fe400000010ff */
[C---:B------:R-:W-:Y:S02]  /*3a10*/  FSEL R163, R159.reuse, RZ, P2 ;  /* 0x000000ff9fa37208 */ /* 0x040fe40001000000 */
[----:B------:R-:W-:Y:S01]  /*3a20*/  FSEL R93, R159, RZ, P5 ;  /* 0x000000ff9f5d7208 */ /* 0x000fe20002800000 */
[----:B------:R-:W-:Y:S01]  /*3a30*/  FMUL.FTZ R159, R96, UR14 ;  /* 0x0000000e609f7c20 */ /* 0x000fe20008410000 */
[----:B------:R-:W-:Y:S02]  /*3a40*/  FSEL R171, R170, RZ, P0 ;  /* 0x000000ffaaab7208 */ /* 0x000fe40000000000 */
[----:B------:R-:W-:-:S02]  /*3a50*/  LOP3.LUT P0, RZ, R104, 0xff000000, RZ, 0xc0, !PT ;  /* 0xff00000068ff7812 */ /* 0x000fc4000780c0ff */
[----:B------:R-:W-:Y:S02]  /*3a60*/  LOP3.LUT P2, RZ, R164, 0xff000000, RZ, 0xc0, !PT ;  /* 0xff000000a4ff7812 */ /* 0x000fe4000784c0ff */
        /* <DEDUP_REMOVED lines=18> */
.L_x_1243:
[-CC-:B------:R-:W-:Y:S01]  /*3b90*/  FFMA.FTZ R92, R162, R102.reuse, R103.reuse ;  /* 0x00000066a25c7223 */ /* 0x180fe20000010067 */
[-C--:B------:R-:W-:Y:S01]  /*3ba0*/  FFMA.FTZ R89, R149, R102.reuse, R103 ;  /* 0x0000006695597223 */ /* 0x080fe20000010067 */
[----:B------:R-:W-:Y:S01]  /*3bb0*/  SHF.L.U32 R171, R171, 0x10, RZ ;  /* 0x00000010abab7819 */ /* 0x000fe200000006ff */
[----:B------:R-:W-:Y:S02]  /*3bc0*/  IMAD.U32 R90, R15, 0x10000, RZ ;  /* 0x000100000f5a7824 */ /* 0x000fe400078e00ff */
[----:B------:R-:W-:Y:S01]  /*3bd0*/  FADD.FTZ R92, R157, -R92 ;  /* 0x8000005c9d5c7221 */ /* 0x000fe20000010000 */
[----:B------:R-:W-:Y:S01]  /*3be0*/  FADD.FTZ R88, R154, -R89 ;  /* 0x800000599a587221 */ /* 0x000fe20000010000 */
[----:B------:R-:W-:Y:S01]  /*3bf0*/  FFMA.FTZ R91, R147, R102, R103 ;  /* 0x00000066935b7223 */ /* 0x000fe20000010067 */
[----:B------:R-:W-:Y:S01]  /*3c00*/  SHF.L.U32 R94, R14, 0x10, RZ ;  /* 0x000000100e5e7819 */ /* 0x000fe200000006ff */
[C---:B-----5:R-:W-:Y:S01]  /*3c10*/  FFMA.FTZ R174, R113.reuse, R92, R171 ;  /* 0x0000005c71ae7223 */ /* 0x060fe200000100ab */
[----:B------:R-:W-:Y:S01]  /*3c20*/  FFMA.FTZ R95, R113, R88, R90 ;  /* 0x00000058715f7223 */ /* 0x000fe2000001005a */
[----:B------:R-:W-:Y:S01]  /*3c30*/  FADD.FTZ R92, R152, -R91 ;  /* 0x8000005b985c7221 */ /* 0x000fe20000010000 */
[-CC-:B------:R-:W-:Y:S01]  /*3c40*/  FFMA.FTZ R90, R160, R102.reuse, R103.reuse ;  /* 0x00000066a05a7223 */ /* 0x180fe20000010067 */
[----:B------:R-:W-:Y:S01]  /*3c50*/  FFMA.FTZ R89, R145, R102, R103 ;  /* 0x0000006691597223 */ /* 0x000fe20000010067 */
[----:B------:R-:W-:-:S02]  /*3c60*/  IMAD.U32 R91, R13, 0x10000, RZ ;  /* 0x000100000d5b7824 */ /* 0x000fc400078e00ff */
[----:B------:R-:W-:Y:S01]  /*3c70*/  FFMA.FTZ R99, R113, R92, R94 ;  /* 0x0000005c71637223 */ /* 0x000fe2000001005e */
[----:B------:R-:W-:Y:S01]  /*3c80*/  FADD.FTZ R93, R155, -R90 ;  /* 0x8000005a9b5d7221 */ /* 0x000fe20000010000 */
[-C--:B------:R-:W-:Y:S01]  /*3c90*/  FFMA.FTZ R92, R158, R102.reuse, R103 ;  /* 0x000000669e5c7223 */ /* 0x080fe20000010067 */
[----:B------:R-:W-:Y:S01]  /*3ca0*/  FADD.FTZ R90, R150, -R89 ;  /* 0x80000059965a7221 */ /* 0x000fe20000010000 */
[----:B------:R-:W-:Y:S01]  /*3cb0*/  FFMA.FTZ R89, R3, R102, R103 ;  /* 0x0000006603597223 */ /* 0x000fe20000010067 */
[----:B------:R-:W-:Y:S01]  /*3cc0*/  SHF.L.U32 R98, R97, 0x10, RZ ;  /* 0x0000001061627819 */ /* 0x000fe200000006ff */
[----:B------:R-:W-:Y:S01]  /*3cd0*/  FADD.FTZ R94, R153, -R92 ;  /* 0x8000005c995e7221 */ /* 0x000fe20000010000 */
[C---:B------:R-:W-:Y:S01]  /*3ce0*/  FFMA.FTZ R159, R113.reuse, R90, R91 ;  /* 0x0000005a719f7223 */ /* 0x040fe2000001005b */
[----:B------:R-:W-:Y:S01]  /*3cf0*/  FFMA.FTZ R92, R156, R102, R103 ;  /* 0x000000669c5c7223 */ /* 0x000fe20000010067 */
[----:B------:R-:W-:Y:S02]  /*3d00*/  IMAD.U32 R91, R12, 0x10000, RZ ;  /* 0x000100000c5b7824 */ /* 0x000fe400078e00ff */
[----:B------:R-:W-:Y:S01]  /*3d10*/  FADD.FTZ R90, R148, -R89 ;  /* 0x80000059945a7221 */ /* 0x000fe20000010000 */
[----:B0-----:R-:W-:Y:S01]  /*3d20*/  FFMA.FTZ R170, R113, R94, R98 ;  /* 0x0000005e71aa7223 */ /* 0x001fe20000010062 */
[----:B------:R-:W-:Y:S01]  /*3d30*/  FADD.FTZ R94, R151, -R92 ;  /* 0x8000005c975e7221 */ /* 0x000fe20000010000 */
[----:B------:R-:W-:Y:S01]  /*3d40*/  LOP3.LUT P0, RZ, R105, 0xff0000, RZ, 0xc0, !PT ;  /* 0x00ff000069ff7812 */ /* 0x000fe2000780c0ff */
[----:B------:R-:W-:Y:S01]  /*3d50*/  FFMA.FTZ R92, R113, R90, R91 ;  /* 0x0000005a715c7223 */ /* 0x000fe2000001005b */
[----:B------:R-:W-:Y:S01]  /*3d60*/  FMUL.FTZ R90, R95, UR14 ;  /* 0x0000000e5f5a7c20 */ /* 0x000fe20008410000 */
[----:B------:R-:W-:Y:S01]  /*3d70*/  LOP3.LUT P5, RZ, R165, 0xff0000, RZ, 0xc0, !PT ;  /* 0x00ff0000a5ff7812 */ /* 0x000fe200078ac0ff */
[----:B------:R-:W-:Y:S01]  /*3d80*/  IMAD.U32 R88, R173, 0x10000, RZ ;  /* 0x00010000ad587824 */ /* 0x000fe200078e00ff */
[----:B------:R-:W-:-:S02]  /*3d90*/  ISETP.GE.U32.AND P2, PT, R104, RZ, PT ;  /* 0x000000ff6800720c */ /* 0x000fc40003f46070 */
[----:B------:R-:W-:Y:S01]  /*3da0*/  FSEL R98, R90, RZ, P0 ;  /* 0x000000ff5a627208 */ /* 0x000fe20000000000 */
[----:B------:R-:W-:Y:S01]  /*3db0*/  FFMA.FTZ R88, R113, R93, R88 ;  /* 0x0000005d71587223 */ /* 0x000fe20000010058 */
[----:B------:R-:W-:Y:S01]  /*3dc0*/  SHF.L.U32 R89, R96, 0x10, RZ ;  /* 0x0000001060597819 */ /* 0x000fe200000006ff */
[----:B------:R-:W-:Y:S01]  /*3dd0*/  FMUL.FTZ R96, R99, UR14 ;  /* 0x0000000e63607c20 */ /* 0x000fe20008410000 */
[----:B------:R-:W-:Y:S02]  /*3de0*/  ISETP.GE.U32.AND P0, PT, R164, RZ, PT ;  /* 0x000000ffa400720c */ /* 0x000fe40003f06070 */
[C---:B------:R-:W-:Y:S01]  /*3df0*/  F2FP.BF16.F32.PACK_AB R91, R174.reuse, R95 ;  /* 0x0000005fae5b723e */ /* 0x040fe200000010ff */
[----:B------:R-:W-:Y:S01]  /*3e00*/  FMUL.FTZ R95, R174, UR14 ;  /* 0x0000000eae5f7c20 */ /* 0x000fe20008410000 */
[----:B------:R-:W-:Y:S01]  /*3e10*/  FSEL R172, R90, RZ, P5 ;  /* 0x000000ff5aac7208 */ /* 0x000fe20002800000 */
[----:B------:R-:W-:Y:S01]  /*3e20*/  FFMA.FTZ R93, R113, R94, R89 ;  /* 0x0000005e715d7223 */ /* 0x000fe20000010059 */
[----:B------:R-:W-:Y:S01]  /*3e30*/  LOP3.LUT P5, RZ, R165, 0xff, RZ, 0xc0, !PT ;  /* 0x000000ffa5ff7812 */ /* 0x000fe200078ac0ff */
[----:B------:R-:W-:Y:S01]  /*3e40*/  FMUL.FTZ R89, R88, UR14 ;  /* 0x0000000e58597c20 */ /* 0x000fe20008410000 */
[----:B------:R-:W-:-:S02]  /*3e50*/  ISETP.GE.U32.AND.EX P2, PT, R105, 0x1000000, PT, P2 ;  /* 0x010000006900780c */ /* 0x000fc40003f46120 */
[----:B------:R-:W-:Y:S02]  /*3e60*/  ISETP.GE.U32.AND.EX P0, PT, R165, 0x1000000, PT, P0 ;  /* 0x01000000a500780c */ /* 0x000fe40003f06100 */
[----:B------:R-:W-:Y:S02]  /*3e70*/  FSEL R161, R95, RZ, P2 ;  /* 0x000000ff5fa17208 */ /* 0x000fe40001000000 */
[----:B------:R-:W-:Y:S02]  /*3e80*/  FSEL R97, R96, RZ, P5 ;  /* 0x000000ff60617208 */ /* 0x000fe40002800000 */
[----:B------:R-:W-:Y:S02]  /*3e90*/  LOP3.LUT P2, RZ, R165, 0xff00, RZ, 0xc0, !PT ;  /* 0x0000ff00a5ff7812 */ /* 0x000fe4000784c0ff */
[----:B------:R-:W-:Y:S02]  /*3ea0*/  LOP3.LUT P5, RZ, R105, 0xff, RZ, 0xc0, !PT ;  /* 0x000000ff69ff7812 */ /* 0x000fe400078ac0ff */
[----:B------:R-:W-:-:S02]  /*3eb0*/  FSEL R95, R95, RZ, P0 ;  /* 0x000000ff5f5f7208 */ /* 0x000fc40000000000 */
[----:B------:R-:W-:Y:S02]  /*3ec0*/  LOP3.LUT P0, RZ, R105, 0xff00, RZ, 0xc0, !PT ;  /* 0x0000ff0069ff7812 */ /* 0x000fe4000780c0ff */
[----:B------:R-:W-:Y:S01]  /*3ed0*/  F2FP.BF16.F32.PACK_AB R90, R88, R99 ;  /* 0x00000063585a723e */ /* 0x000fe200000010ff */
[----:B------:R-:W-:Y:S01]  /*3ee0*/  FMUL.FTZ R88, R159, UR14 ;  /* 0x0000000e9f587c20 */ /* 0x000fe20008410000 */
[----:B------:R-:W-:Y:S02]  /*3ef0*/  FSEL R94, R89, RZ, P2 ;  /* 0x000000ff595e7208 */ /* 0x000fe40001000000 */
[----:B------:R-:W-:Y:S01]  /*3f00*/  FSEL R171, R96, RZ, P5 ;  /* 0x000000ff60ab7208 */ /* 0x000fe20002800000 */
[----:B------:R-:W-:Y:S01]  /*3f10*/  FMUL.FTZ R96, R93, UR14 ;  /* 0x0000000e5d607c20 */ /* 0x000fe20008410000 */
[----:B------:R-:W-:Y:S02]  /*3f20*/  F2FP.BF16.F32.PACK_AB R99, R161, R98 ;  /* 0x00000062a163723e */ /* 0x000fe400000010ff */
[----:B------:R-:W-:-:S02]  /*3f30*/  LOP3.LUT P2, RZ, R104, 0xff0000, RZ, 0xc0, !PT ;  /* 0x00ff000068ff7812 */ /* 0x000fc4000784c0ff */
[----:B------:R-:W-:Y:S02]  /*3f40*/  LOP3.LUT P5, RZ, R164, 0xff0000, RZ, 0xc0, !PT ;  /* 0x00ff0000a4ff7812 */ /* 0x000fe400078ac0ff */
[----:B------:R-:W-:Y:S02]  /*3f50*/  FSEL R98, R89, RZ, P0 ;  /* 0x000000ff59627208 */ /* 0x000fe40000000000 */
[C---:B------:R-:W-:Y:S01]  /*3f60*/  F2FP.BF16.F32.PACK_AB R89, R170.reuse, R159 ;  /* 0x0000009faa59723e */ /* 0x040fe200000010ff */
[----:B------:R-:W-:Y:S01]  /*3f70*/  FMUL.FTZ R170, R170, UR14 ;  /* 0x0000000eaaaa7c20 */ /* 0x000fe20008410000 */
[----:B------:R-:W-:Y:S02]  /*3f80*/  F2FP.BF16.F32.PACK_AB R94, R94, R97 ;  /* 0x000000615e5e723e */ /* 0x000fe400000010ff */
[----:B------:R-:W-:Y:S02]  /*3f90*/  LOP3.LUT P0, RZ, R104, 0xff000000, RZ, 0xc0, !PT ;  /* 0xff00000068ff7812 */ /* 0x000fe4000780c0ff */
[----:B------:R-:W-:-:S02]  /*3fa0*/  FSEL R97, R88, RZ, P2 ;  /* 0x000000ff58617208 */ /* 0x000fc40001000000 */
[----:B------:R-:W-:Y:S02]  /*3fb0*/  FSEL R163, R88, RZ, P5 ;  /* 0x000000ff58a37208 */ /* 0x000fe40002800000 */
        /* <DEDUP_REMOVED lines=11> */
[----:B------:R-:W-:Y:S02]  /*4070*/  FSEL R170, R96, RZ, P0 ;  /* 0x000000ff60aa7208 */ /* 0x000fe40000000000 */
[----:B------:R-:W-:-:S02]  /*4080*/  FSEL R159, R92, RZ, P2 ;  /* 0x000000ff5c9f7208 */ /* 0x000fc40001000000 */
[----:B------:R-:W-:Y:S02]  /*4090*/  FSEL R96, R92, RZ, P5 ;  /* 0x000000ff5c607208 */ /* 0x000fe40002800000 */
[----:B------:R-:W-:Y:S02]  /*40a0*/  F2FP.BF16.F32.PACK_AB R98, R98, R171 ;  /* 0x000000ab6262723e */ /* 0x000fe400000010ff */
[----:B------:R-:W-:Y:S02]  /*40b0*/  F2FP.BF16.F32.PACK_AB R93, R174, R163 ;  /* 0x000000a3ae5d723e */ /* 0x000fe400000010ff */
[----:B------:R-:W-:Y:S02]  /*40c0*/  F2FP.BF16.F32.PACK_AB R97, R172, R97 ;  /* 0x00000061ac61723e */ /* 0x000fe400000010ff */
[----:B------:R-:W-:Y:S02]  /*40d0*/  F2FP.BF16.F32.PACK_AB R92, R170, R159 ;  /* 0x0000009faa5c723e */ /* 0x000fe400000010ff */
[----:B------:R-:W-:-:S07]  /*40e0*/  F2FP.BF16.F32.PACK_AB R96, R161, R96 ;  /* 0x00000060a160723e */ /* 0x000fce00000010ff */
.L_x_1239:
        /* <DEDUP_REMOVED lines=14> */
.L_x_1235:
[----:B------:R-:W-:Y:S05]  /*41d0*/  BSYNC.RECONVERGENT B1 ;  /* 0x0000000000017941 */ /* 0x000fea0003800200 */
.L_x_1234:
        /* <DEDUP_REMOVED lines=15> */
[----:B------:R-:W-:Y:S01]  /*42d0*/  SHF.L.U32 R92, R11, 0x10, RZ ;  /* 0x000000100b5c7819 */ /* 0x000fe200000006ff */
[----:B------:R-:W-:Y:S01]  /*42e0*/  FFMA.FTZ R89, R119, R102, R103 ;  /* 0x0000006677597223 */ /* 0x000fe20000010067 */
        /* <DEDUP_REMOVED lines=10> */
[-CC-:B------:R-:W-:Y:S01]  /*4390*/  FFMA.FTZ R94, R126, R102.reuse, R103.reuse ;  /* 0x000000667e5e7223 */ /* 0x180fe20000010067 */
        /* <DEDUP_REMOVED lines=38> */
[----:B------:R-:W-:Y:S01]  /*4600*/  FSEL R98, R88, RZ, P2 ;  /* 0x000000ff58627208 */ /* 0x000fe20001000000 */
[----:B------:R-:W-:Y:S01]  /*4610*/  FMUL.FTZ R96, R94, UR14 ;  /* 0x0000000e5e607c20 */ /* 0x000fe20008410000 */
        /* <DEDUP_REMOVED lines=35> */
.L_x_1248:
        /* <DEDUP_REMOVED lines=14> */
[----:B------:R-:W-:Y:S01]  /*4930*/  ISETP.GE.U32.AND P2, PT, R166, RZ, PT ;  /* 0x000000ffa600720c */ /* 0x000fe20003f46070 */
[----:B------:R-:W-:Y:S01]  /*4940*/  FFMA.FTZ R98, R113, R92, R95 ;  /* 0x0000005c71627223 */ /* 0x000fe2000001005f */
[-CC-:B------:R-:W-:Y:S01]  /*4950*/  FFMA.FTZ R97, R117, R102.reuse, R103.reuse ;  /* 0x0000006675617223 */ /* 0x180fe20000010067 */
        /* <DEDUP_REMOVED lines=18> */
[-CC-:B------:R-:W-:Y:S01]  /*4a80*/  FFMA.FTZ R94, R122, R102.reuse, R103.reuse ;  /* 0x000000667a5e7223 */ /* 0x180fe20000010067 */
        /* <DEDUP_REMOVED lines=8> */
[----:B------:R-:W-:Y:S01]  /*4b10*/  F2FP.BF16.F32.PACK_AB R95, R172, R95 ;  /* 0x0000005fac5f723e */ /* 0x000fe200000010ff */
[----:B------:R-:W-:Y:S01]  /*4b20*/  FFMA.FTZ R92, R113, R94, R92 ;  /* 0x0000005e715c7223 */ /* 0x000fe2000001005c */
[----:B------:R-:W-:Y:S01]  /*4b30*/  FSEL R159, R159, RZ, P5 ;  /* 0x000000ff9f9f7208 */ /* 0x000fe20002800000 */
[----:B------:R-:W-:Y:S01]  /*4b40*/  FMUL.FTZ R170, R170, UR14 ;  /* 0x0000000eaaaa7c20 */ /* 0x000fe20008410000 */
[----:B------:R-:W-:Y:S01]  /*4b50*/  FSEL R172, R161, RZ, P2 ;  /* 0x000000ffa1ac7208 */ /* 0x000fe20001000000 */
[----:B------:R-:W-:Y:S01]  /*4b60*/  FADD.FTZ R96, R125, -R96 ;  /* 0x800000607d607221 */ /* 0x000fe20000010000 */
        /* <DEDUP_REMOVED lines=19> */
[----:B------:R-:W-:Y:S02]  /*4ca0*/  F2FP.BF16.F32.PACK_AB R99, R172, R159 ;  /* 0x0000009fac63723e */ /* 0x000fe400000010ff */
[C---:B------:R-:W-:Y:S02]  /*4cb0*/  FSEL R170, R96.reuse, RZ, P5 ;  /* 0x000000ff60aa7208 */ /* 0x040fe40002800000 */
[----:B------:R-:W-:Y:S02]  /*4cc0*/  FSEL R172, R96, RZ, P2 ;  /* 0x000000ff60ac7208 */ /* 0x000fe40001000000 */
        /* <DEDUP_REMOVED lines=15> */
.L_x_1247:
[----:B-1----:R-:W1:Y:S02]  /*4dc0*/  LDC.64 R92, c[0x0][0x478] ;  /* 0x00011e00ff5c7b82 */ /* 0x002e640000000a00 */
[----:B-1----:R-:W-:-:S04]  /*4dd0*/  ISETP.NE.U32.AND P1, PT, R92, RZ, PT ;  /* 0x000000ff5c00720c */ /* 0x002fc80003f25070 */
[----:B------:R-:W-:-:S13]  /*4de0*/  ISETP.NE.AND.EX P1, PT, R93, RZ, PT, P1 ;  /* 0x000000ff5d00720c */ /* 0x000fda0003f25310 */
[----:B------:R-:W-:Y:S05]  /*4df0*/  @!P1 BRA `(.L_x_1250) ;  /* 0x00000004003c9947 */ /* 0x000fea0003800000 */
[-CC-:B------:R-:W-:Y:S01]  /*4e00*/  FFMA.FTZ R89, R121, R102.reuse, R103.reuse ;  /* 0x0000006679597223 */ /* 0x180fe20000010067 */
[----:B------:R-:W-:Y:S01]  /*4e10*/  LOP3.LUT P5, RZ, R107, 0xff0000, RZ, 0xc0, !PT ;  /* 0x00ff00006bff7812 */ /* 0x000fe200078ac0ff */
[-C--:B------:R-:W-:Y:S01]  /*4e20*/  FFMA.FTZ R94, R126, R102.reuse, R103 ;  /* 0x000000667e5e7223 */ /* 0x080fe20000010067 */
[----:B------:R-:W-:Y:S01]  /*4e30*/  LOP3.LUT P2, RZ, R167, 0xff0000, RZ, 0xc0, !PT ;  /* 0x00ff0000a7ff7812 */ /* 0x000fe2000784c0ff */
[----:B------:R-:W-:Y:S01]  /*4e40*/  FADD.FTZ R88, R120, -R89 ;  /* 0x8000005978587221 */ /* 0x000fe20000010000 */
[-CC-:B------:R-:W-:Y:S01]  /*4e50*/  FFMA.FTZ R89, R130, R102.reuse, R103.reuse ;  /* 0x0000006682597223 */ /* 0x180fe20000010067 */
[----:B------:R-:W-:Y:S01]  /*4e60*/  FADD.FTZ R94, R127, -R94 ;  /* 0x8000005e7f5e7221 */ /* 0x000fe20000010000 */
[----:B------:R-:W-:Y:S01]  /*4e70*/  FFMA.FTZ R93, R117, R102, R103 ;  /* 0x00000066755d7223 */ /* 0x000fe20000010067 */
[----:B-----5:R-:W-:Y:S01]  /*4e80*/  FMUL.FTZ R91, R113, R88 ;  /* 0x00000058715b7220 */ /* 0x020fe20000410000 */
[----:B------:R-:W-:Y:S01]  /*4e90*/  FADD.FTZ R90, R128, -R89 ;  /* 0x80000059805a7221 */ /* 0x000fe20000010000 */
[-CC-:B------:R-:W-:Y:S01]  /*4ea0*/  FFMA.FTZ R89, R119, R102.reuse, R103.reuse ;  /* 0x0000006677597223 */ /* 0x180fe20000010067 */
[----:B0-----:R-:W-:Y:S01]  /*4eb0*/  FFMA.FTZ R161, R115, R102, R103 ;  /* 0x0000006673a17223 */ /* 0x001fe20000010067 */
[----:B------:R-:W-:Y:S01]  /*4ec0*/  FMUL.FTZ R88, R91, UR14 ;  /* 0x0000000e5b587c20 */ /* 0x000fe20008410000 */
[----:B------:R-:W-:-:S04]  /*4ed0*/  FMUL.FTZ R90, R113, R90 ;  /* 0x0000005a715a7220 */ /* 0x000fc80000410000 */
[----:B------:R-:W-:Y:S02]  /*4ee0*/  FSEL R99, R88, RZ, P5 ;  /* 0x000000ff58637208 */ /* 0x000fe40002800000 */
[----:B------:R-:W-:Y:S02]  /*4ef0*/  ISETP.GE.U32.AND P5, PT, R166, RZ, PT ;  /* 0x000000ffa600720c */ /* 0x000fe40003fa6070 */
[----:B------:R-:W-:Y:S01]  /*4f00*/  FSEL R95, R88, RZ, P2 ;  /* 0x000000ff585f7208 */ /* 0x000fe20001000000 */
[----:B------:R-:W-:Y:S01]  /*4f10*/  FMUL.FTZ R88, R90, UR14 ;  /* 0x0000000e5a587c20 */ /* 0x000fe20008410000 */
[----:B------:R-:W-:Y:S02]  /*4f20*/  ISETP.GE.U32.AND P2, PT, R106, RZ, PT ;  /* 0x000000ff6a00720c */ /* 0x000fe40003f46070 */
[----:B------:R-:W-:Y:S02]  /*4f30*/  ISETP.GE.U32.AND.EX P5, PT, R167, 0x1000000, PT, P5 ;  /* 0x01000000a700780c */ /* 0x000fe40003fa6150 */
[----:B------:R-:W-:-:S02]  /*4f40*/  ISETP.GE.U32.AND.EX P2, PT, R107, 0x1000000, PT, P2 ;  /* 0x010000006b00780c */ /* 0x000fc40003f46120 */
[----:B------:R-:W-:Y:S01]  /*4f50*/  F2FP.BF16.F32.PACK_AB R91, R90, R91 ;  /* 0x0000005b5a5b723e */ /* 0x000fe200000010ff */
[----:B------:R-:W-:Y:S01]  /*4f60*/  FADD.FTZ R90, R118, -R89 ;  /* 0x80000059765a7221 */ /* 0x000fe20000010000 */
[C---:B------:R-:W-:Y:S01]  /*4f70*/  FSEL R92, R88.reuse, RZ, P5 ;  /* 0x000000ff585c7208 */ /* 0x040fe20002800000 */
[C---:B------:R-:W-:Y:S01]  /*4f80*/  FMUL.FTZ R89, R113.reuse, R94 ;  /* 0x0000005e71597220 */ /* 0x040fe20000410000 */
[----:B------:R-:W-:Y:S01]  /*4f90*/  FSEL R88, R88, RZ, P2 ;  /* 0x000000ff58587208 */ /* 0x000fe20001000000 */
[----:B------:R-:W-:Y:S01]  /*4fa0*/  FMUL.FTZ R90, R113, R90 ;  /* 0x0000005a715a7220 */ /* 0x000fe20000410000 */
[----:B------:R-:W-:Y:S01]  /*4fb0*/  LOP3.LUT P2, RZ, R107, 0xff, RZ, 0xc0, !PT ;  /* 0x000000ff6bff7812 */ /* 0x000fe2000784c0ff */
[----:B------:R-:W-:Y:S01]  /*4fc0*/  FADD.FTZ R94, R116, -R93 ;  /* 0x8000005d745e7221 */ /* 0x000fe20000010000 */
[----:B------:R-:W-:Y:S01]  /*4fd0*/  F2FP.BF16.F32.PACK_AB R99, R88, R99 ;  /* 0x000000635863723e */ /* 0x000fe200000010ff */
[----:B------:R-:W-:Y:S01]  /*4fe0*/  FMUL.FTZ R88, R90, UR14 ;  /* 0x0000000e5a587c20 */ /* 0x000fe20008410000 */
[----:B------:R-:W-:-:S02]  /*4ff0*/  LOP3.LUT P5, RZ, R167, 0xff, RZ, 0xc0, !PT ;  /* 0x000000ffa7ff7812 */ /* 0x000fc400078ac0ff */
[----:B------:R-:W-:Y:S01]  /*5000*/  F2FP.BF16.F32.PACK_AB R95, R92, R95 ;  /* 0x0000005f5c5f723e */ /* 0x000fe200000010ff */
[----:B------:R-:W-:Y:S01]  /*5010*/  FMUL.FTZ R92, R89, UR14 ;  /* 0x0000000e595c7c20 */ /* 0x000fe20008410000 */
[C---:B------:R-:W-:Y:S02]  /*5020*/  FSEL R98, R88.reuse, RZ, P2 ;  /* 0x000000ff58627208 */ /* 0x040fe40001000000 */
[----:B------:R-:W-:Y:S01]  /*5030*/  FSEL R159, R88, RZ, P5 ;  /* 0x000000ff589f7208 */ /* 0x000fe20002800000 */
[--C-:B------:R-:W-:Y:S01]  /*5040*/  FFMA.FTZ R88, R124, R102, R103.reuse ;  /* 0x000000667c587223 */ /* 0x100fe20000010067 */
[----:B------:R-:W-:Y:S02]  /*5050*/  LOP3.LUT P2, RZ, R107, 0xff00, RZ, 0xc0, !PT ;  /* 0x0000ff006bff7812 */ /* 0x000fe4000784c0ff */
        /* <DEDUP_REMOVED lines=41> */
.L_x_1250:
[-C--:B------:R-:W-:Y:S01]  /*52f0*/  FFMA.FTZ R93, R121, R102.reuse, R103 ;  /* 0x00000066795d7223 */ /* 0x080fe20000010067 */
[----:B------:R-:W-:Y:S02]  /*5300*/  LOP3.LUT P5, RZ, R107, 0xff0000, RZ, 0xc0, !PT ;  /* 0x00ff00006bff7812 */ /* 0x000fe400078ac0ff */
[----:B------:R-:W-:Y:S01]  /*5310*/  LOP3.LUT P2, RZ, R167, 0xff0000, RZ, 0xc0, !PT ;  /* 0x00ff0000a7ff7812 */ /* 0x000fe2000784c0ff */
[----:B------:R-:W-:Y:S01]  /*5320*/  FADD.FTZ R92, R120, -R93 ;  /* 0x8000005d785c7221 */ /* 0x000fe20000010000 */
[----:B------:R-:W-:-:S03]  /*5330*/  FFMA.FTZ R93, R130, R102, R103 ;  /* 0x00000066825d7223 */ /* 0x000fc60000010067 */
[----:B-----5:R-:W-:Y:S01]  /*5340*/  FMUL.FTZ R92, R113, R92 ;  /* 0x0000005c715c7220 */ /* 0x020fe20000410000 */
[----:B------:R-:W-:Y:S01]  /*5350*/  FADD.FTZ R94, R128, -R93 ;  /* 0x8000005d805e7221 */ /* 0x000fe20000010000 */
[----:B------:R-:W-:Y:S02]  /*5360*/  FFMA.FTZ R93, R119, R102, R103 ;  /* 0x00000066775d7223 */ /* 0x000fe40000010067 */
[----:B------:R-:W-:Y:S01]  /*5370*/  FMUL.FTZ R92, R92, UR14 ;  /* 0x0000000e5c5c7c20 */ /* 0x000fe20008410000 */
[----:B------:R-:W-:-:S04]  /*5380*/  FMUL.FTZ R94, R113, R94 ;  /* 0x0000005e715e7220 */ /* 0x000fc80000410000 */
[----:B------:R-:W-:Y:S01]  /*5390*/  FSEL R99, R92, RZ, P5 ;  /* 0x000000ff5c637208 */ /* 0x000fe20002800000 */
[----:B------:R-:W-:Y:S01]  /*53a0*/  FMUL.FTZ R94, R94, UR14 ;  /* 0x0000000e5e5e7c20 */ /* 0x000fe20008410000 */
        /* <DEDUP_REMOVED lines=19> */
[----:B------:R-:W-:Y:S01]  /*54e0*/  FSEL R159, R94, RZ, P2 ;  /* 0x000000ff5e9f7208 */ /* 0x000fe20001000000 */
[----:B------:R-:W-:Y:S01]  /*54f0*/  FMUL.FTZ R97, R96, UR14 ;  /* 0x0000000e60617c20 */ /* 0x000fe20008410000 */
[----:B------:R-:W-:Y:S01]  /*5500*/  FSEL R171, R94, RZ, P5 ;  /* 0x000000ff5eab7208 */ /* 0x000fe20002800000 */
[--C-:B------:R-:W-:Y:S01]  /*5510*/  FFMA.FTZ R94, R124, R102, R103.reuse ;  /* 0x000000667c5e7223 */ /* 0x100fe20000010067 */
[----:B------:R-:W-:Y:S01]  /*5520*/  LOP3.LUT P2, RZ, R107, 0xff00, RZ, 0xc0, !PT ;  /* 0x0000ff006bff7812 */ /* 0x000fe2000784c0ff */
[----:B------:R-:W-:Y:S01]  /*5530*/  FMUL.FTZ R93, R113, R92 ;  /* 0x0000005c715d7220 */ /* 0x000fe20000410000 */
[----:B------:R-:W-:Y:S01]  /*5540*/  LOP3.LUT P5, RZ, R167, 0xff00, RZ, 0xc0, !PT ;  /* 0x0000ff00a7ff7812 */ /* 0x000fe200078ac0ff */
[----:B------:R-:W-:Y:S01]  /*5550*/  FADD.FTZ R94, R125, -R94 ;  /* 0x8000005e7d5e7221 */ /* 0x000fe20000010000 */
[--C-:B------:R-:W-:Y:S01]  /*5560*/  FFMA.FTZ R92, R122, R102, R103.reuse ;  /* 0x000000667a5c7223 */ /* 0x100fe20000010067 */
        /* <DEDUP_REMOVED lines=22> */
[C---:B0-----:R-:W-:Y:S02]  /*56d0*/  FSEL R161, R94.reuse, RZ, P2 ;  /* 0x000000ff5ea17208 */ /* 0x041fe40001000000 */
        /* <DEDUP_REMOVED lines=12> */
.L_x_1246:
        /* <DEDUP_REMOVED lines=12> */
[-CC-:B------:R-:W-:Y:S01]  /*5860*/  FFMA.FTZ R89, R117, R102.reuse, R103.reuse ;  /* 0x0000006675597223 */ /* 0x180fe20000010067 */
[----:B------:R-:W-:Y:S01]  /*5870*/  FFMA.FTZ R159, R130, R102, R103 ;  /* 0x00000066829f7223 */ /* 0x000fe20000010067 */
[C---:B------:R-:W-:Y:S02]  /*5880*/  IMAD.U32 R99, R10.reuse, 0x10000, RZ ;  /* 0x000100000a637824 */ /* 0x040fe400078e00ff */
[----:B0----5:R-:W-:Y:S01]  /*5890*/  FFMA.FTZ R161, R113, R88, R96 ;  /* 0x0000005871a17223 */ /* 0x021fe20000010060 */
[----:B------:R-:W-:Y:S01]  /*58a0*/  PRMT R88, R10, 0x7632, R88 ;  /* 0x000076320a587816 */ /* 0x000fe20000000058 */
[----:B------:R-:W-:-:S02]  /*58b0*/  IMAD.U32 R170, R90, 0x10000, RZ ;  /* 0x000100005aaa7824 */ /* 0x000fc400078e00ff */
[----:B------:R-:W-:Y:S01]  /*58c0*/  FADD.FTZ R90, R118, -R97 ;  /* 0x80000061765a7221 */ /* 0x000fe20000010000 */
[----:B------:R-:W-:Y:S01]  /*58d0*/  FFMA.FTZ R96, R126, R102, R103 ;  /* 0x000000667e607223 */ /* 0x000fe20000010067 */
[----:B------:R-:W-:Y:S01]  /*58e0*/  SHF.L.U32 R91, R9, 0x10, RZ ;  /* 0x00000010095b7819 */ /* 0x000fe200000006ff */
[----:B------:R-:W-:Y:S01]  /*58f0*/  FADD.FTZ R98, R128, -R159 ;  /* 0x8000009f80627221 */ /* 0x000fe20000010000 */
[----:B------:R-:W-:Y:S01]  /*5900*/  SHF.L.U32 R97, R88, 0x10, RZ ;  /* 0x0000001058617819 */ /* 0x000fe200000006ff */
[----:B------:R-:W-:Y:S01]  /*5910*/  FADD.FTZ R88, R116, -R89 ;  /* 0x8000005974587221 */ /* 0x000fe20000010000 */
[----:B------:R-:W-:Y:S01]  /*5920*/  FADD.FTZ R96, R127, -R96 ;  /* 0x800000607f607221 */ /* 0x000fe20000010000 */
[----:B------:R-:W-:Y:S01]  /*5930*/  FFMA.FTZ R159, R113, R90, R99 ;  /* 0x0000005a719f7223 */ /* 0x000fe20000010063 */
[----:B------:R-:W-:Y:S01]  /*5940*/  FFMA.FTZ R89, R115, R102, R103 ;  /* 0x0000006673597223 */ /* 0x000fe20000010067 */
[----:B------:R-:W-:Y:S01]  /*5950*/  FFMA.FTZ R99, R113, R88, R91 ;  /* 0x0000005871637223 */ /* 0x000fe2000001005b */
[----:B------:R-:W-:Y:S01]  /*5960*/  PRMT R88, R9, 0x7632, R88 ;  /* 0x0000763209587816 */ /* 0x000fe20000000058 */
[C---:B------:R-:W-:Y:S01]  /*5970*/  FFMA.FTZ R172, R113.reuse, R96, R97 ;  /* 0x0000006071ac7223 */ /* 0x040fe20000010061 */
[----:B------:R-:W-:Y:S01]  /*5980*/  PRMT R90, R8, 0x7632, R90 ;  /* 0x00007632085a7816 */ /* 0x000fe2000000005a */
[----:B------:R-:W-:Y:S01]  /*5990*/  FFMA.FTZ R174, R113, R98, R170 ;  /* 0x0000006271ae7223 */ /* 0x000fe200000100aa */
[-C--:B------:R-:W-:Y:S01]  /*59a0*/  FFMA.FTZ R96, R122, R102.reuse, R103 ;  /* 0x000000667a607223 */ /* 0x080fe20000010067 */
[----:B------:R-:W-:Y:S01]  /*59b0*/  SHF.L.U32 R170, R88, 0x10, RZ ;  /* 0x0000001058aa7819 */ /* 0x000fe200000006ff */
[----:B------:R-:W-:Y:S01]  /*59c0*/  FADD.FTZ R88, R114, -R89 ;  /* 0x8000005972587221 */ /* 0x000fe20000010000 */
[----:B------:R-:W-:Y:S01]  /*59d0*/  IMAD.U32 R91, R8, 0x10000, RZ ;  /* 0x00010000085b7824 */ /* 0x000fe200078e00ff */
[----:B------:R-:W-:Y:S01]  /*59e0*/  SHF.L.U32 R89, R90, 0x10, RZ ;  /* 0x000000105a597819 */ /* 0x000fe200000006ff */
[----:B------:R-:W-:Y:S01]  /*59f0*/  FADD.FTZ R96, R123, -R96 ;  /* 0x800000607b607221 */ /* 0x000fe20000010000 */
[----:B------:R-:W-:Y:S01]  /*5a00*/  ISETP.GE.U32.AND P2, PT, R106, RZ, PT ;  /* 0x000000ff6a00720c */ /* 0x000fe20003f46070 */
[----:B------:R-:W-:Y:S01]  /*5a10*/  FFMA.FTZ R98, R124, R102, R103 ;  /* 0x000000667c627223 */ /* 0x000fe20000010067 */
[C---:B------:R-:W-:Y:S01]  /*5a20*/  FFMA.FTZ R88, R113.reuse, R88, R91 ;  /* 0x0000005871587223 */ /* 0x040fe2000001005b */
[----:B------:R-:W-:Y:S01]  /*5a30*/  FFMA.FTZ R97, R113, R96, R89 ;  /* 0x0000006071617223 */ /* 0x000fe20000010059 */
[C---:B------:R-:W-:Y:S01]  /*5a40*/  F2FP.BF16.F32.PACK_AB R91, R174.reuse, R161 ;  /* 0x000000a1ae5b723e */ /* 0x040fe200000010ff */
[----:B------:R-:W-:Y:S01]  /*5a50*/  FMUL.FTZ R89, R174, UR14 ;  /* 0x0000000eae597c20 */ /* 0x000fe20008410000 */
[----:B------:R-:W-:Y:S01]  /*5a60*/  FMUL.FTZ R161, R161, UR14 ;  /* 0x0000000ea1a17c20 */ /* 0x000fe20008410000 */
[----:B------:R-:W-:Y:S01]  /*5a70*/  ISETP.GE.U32.AND.EX P2, PT, R107, 0x1000000, PT, P2 ;  /* 0x010000006b00780c */ /* 0x000fe20003f46120 */
[----:B------:R-:W-:Y:S01]  /*5a80*/  FADD.FTZ R98, R125, -R98 ;  /* 0x800000627d627221 */ /* 0x000fe20000010000 */
[----:B------:R-:W-:Y:S01]  /*5a90*/  LOP3.LUT P5, RZ, R107, 0xff0000, RZ, 0xc0, !PT ;  /* 0x00ff00006bff7812 */ /* 0x000fe200078ac0ff */
[----:B------:R-:W-:Y:S01]  /*5aa0*/  FMUL.FTZ R96, R159, UR14 ;  /* 0x0000000e9f607c20 */ /* 0x000fe20008410000 */
[C---:B------:R-:W-:Y:S01]  /*5ab0*/  F2FP.BF16.F32.PACK_AB R90, R172.reuse, R159 ;  /* 0x0000009fac5a723e */ /* 0x040fe200000010ff */
[----:B------:R-:W-:Y:S01]  /*5ac0*/  FMUL.FTZ R172, R172, UR14 ;  /* 0x0000000eacac7c20 */ /* 0x000fe20008410000 */
[----:B------:R-:W-:Y:S01]  /*5ad0*/  FSEL R178, R89, RZ, P2 ;  /* 0x000000ff59b27208 */ /* 0x000fe20001000000 */
[----:B------:R-:W-:Y:S01]  /*5ae0*/  FFMA.FTZ R170, R113, R98, R170 ;  /* 0x0000006271aa7223 */ /* 0x000fe200000100aa */
[----:B------:R-:W-:Y:S01]  /*5af0*/  FSEL R171, R161, RZ, P5 ;  /* 0x000000ffa1ab7208 */ /* 0x000fe20002800000 */
[----:B------:R-:W-:Y:S01]  /*5b00*/  FMUL.FTZ R89, R99, UR14 ;  /* 0x0000000e63597c20 */ /* 0x000fe20008410000 */
[C---:B------:R-:W-:Y:S01]  /*5b10*/  LOP3.LUT P2, RZ, R107.reuse, 0xff, RZ, 0xc0, !PT ;  /* 0x000000ff6bff7812 */ /* 0x040fe2000784c0ff */
        /* <DEDUP_REMOVED lines=8> */
[----:B------:R-:W-:Y:S02]  /*5ba0*/  FSEL R161, R89, RZ, P2 ;  /* 0x000000ff59a17208 */ /* 0x000fe40001000000 */
[----:B------:R-:W-:Y:S02]  /*5bb0*/  FSEL R172, R159, RZ, P5 ;  /* 0x000000ff9fac7208 */ /* 0x000fe40002800000 */
[C---:B------:R-:W-:Y:S02]  /*5bc0*/  LOP3.LUT P2, RZ, R106.reuse, 0xff, RZ, 0xc0, !PT ;  /* 0x000000ff6aff7812 */ /* 0x040fe4000784c0ff */
[----:B------:R-:W-:-:S02]  /*5bd0*/  LOP3.LUT P5, RZ, R106, 0xff00, RZ, 0xc0, !PT ;  /* 0x0000ff006aff7812 */ /* 0x000fc400078ac0ff */
[----:B------:R-:W-:Y:S02]  /*5be0*/  FSEL R96, R96, RZ, P2 ;  /* 0x000000ff60607208 */ /* 0x000fe40001000000 */
[----:B------:R-:W-:Y:S02]  /*5bf0*/  FSEL R159, R98, RZ, P5 ;  /* 0x000000ff629f7208 */ /* 0x000fe40002800000 */
[----:B------:R-:W-:Y:S02]  /*5c00*/  F2FP.BF16.F32.PACK_AB R89, R170, R99 ;  /* 0x00000063aa59723e */ /* 0x000fe400000010ff */
[----:B------:R-:W-:Y:S02]  /*5c10*/  F2FP.BF16.F32.PACK_AB R88, R97, R88 ;  /* 0x000000586158723e */ /* 0x000fe400000010ff */
[----:B------:R-:W-:Y:S02]  /*5c20*/  F2FP.BF16.F32.PACK_AB R99, R178, R171 ;  /* 0x000000abb263723e */ /* 0x000fe400000010ff */
[----:B------:R-:W-:-:S02]  /*5c30*/  F2FP.BF16.F32.PACK_AB R98, R174, R163 ;  /* 0x000000a3ae62723e */ /* 0x000fc400000010ff */
[----:B------:R-:W-:Y:S02]  /*5c40*/  F2FP.BF16.F32.PACK_AB R97, R172, R161 ;  /* 0x000000a1ac61723e */ /* 0x000fe400000010ff */
[----:B------:R-:W-:Y:S01]  /*5c50*/  F2FP.BF16.F32.PACK_AB R96, R159, R96 ;  /* 0x000000609f60723e */ /* 0x000fe200000010ff */
[----:B------:R-:W-:Y:S06]  /*5c60*/  BRA `(.L_x_1249) ;  /* 0x0000000800d47947 */ /* 0x000fec0003800000 */
.L_x_1252:
[-CC-:B------:R-:W-:Y:S01]  /*5c70*/  FFMA.FTZ R97, R121, R102.reuse, R103.reuse ;  /* 0x0000006679617223 */ /* 0x180fe20000010067 */
[C---:B0-----:R-:W-:Y:S01]  /*5c80*/  IMAD.U32 R170, R11.reuse, 0x10000, RZ ;  /* 0x000100000baa7824 */ /* 0x041fe200078e00ff */
[----:B------:R-:W-:Y:S01]  /*5c90*/  PRMT R98, R11, 0x7632, R98 ;  /* 0x000076320b627816 */ /* 0x000fe20000000062 */
[-C--:B------:R-:W-:Y:S01]  /*5ca0*/  FFMA.FTZ R159, R119, R102.reuse, R103 ;  /* 0x00000066779f7223 */ /* 0x080fe20000010067 */
[----:B------:R-:W-:Y:S01]  /*5cb0*/  FADD.FTZ R96, R120, -R97 ;  /* 0x8000006178607221 */ /* 0x000fe20000010000 */
[-CC-:B------:R-:W-:Y:S01]  /*5cc0*/  FFMA.FTZ R97, R117, R102.reuse, R103.reuse ;  /* 0x0000006675617223 */ /* 0x180fe20000010067 */
[--C-:B------:R-:W-:Y:S01]  /*5cd0*/  FFMA.FTZ R163, R130, R102, R103.reuse ;  /* 0x0000006682a37223 */ /* 0x100fe20000010067 */
[----:B------:R-:W-:Y:S02]  /*5ce0*/  IMAD.U32 R174, R98, 0x10000, RZ ;  /* 0x0001000062ae7824 */ /* 0x000fe400078e00ff */
[----:B-----5:R-:W-:Y:S01]  /*5cf0*/  FFMA.FTZ R171, R113, R96, R170 ;  /* 0x0000006071ab7223 */ /* 0x020fe200000100aa */
[----:B------:R-:W-:Y:S01]  /*5d00*/  PRMT R96, R10, 0x7632, R96 ;  /* 0x000076320a607816 */ /* 0x000fe20000000060 */
[-C--:B------:R-:W-:Y:S01]  /*5d10*/  FFMA.FTZ R170, R126, R102.reuse, R103 ;  /* 0x000000667eaa7223 */ /* 0x080fe20000010067 */
[----:B------:R-:W-:Y:S01]  /*5d20*/  FADD.FTZ R98, R118, -R159 ;  /* 0x8000009f76627221 */ /* 0x000fe20000010000 */
[----:B------:R-:W-:Y:S01]  /*5d30*/  SHF.L.U32 R99, R9, 0x10, RZ ;  /* 0x0000001009637819 */ /* 0x000fe200000006ff */
[----:B------:R-:W-:Y:S01]  /*5d40*/  FADD.FTZ R172, R128, -R163 ;  /* 0x800000a380ac7221 */ /* 0x000fe20000010000 */
[----:B------:R-:W-:Y:S01]  /*5d50*/  SHF.L.U32 R159, R96, 0x10, RZ ;  /* 0x00000010609f7819 */ /* 0x000fe200000006ff */
[----:B------:R-:W-:Y:S01]  /*5d60*/  FADD.FTZ R170, R127, -R170 ;  /* 0x800000aa7faa7221 */ /* 0x000fe20000010000 */
[----:B------:R-:W-:Y:S01]  /*5d70*/  FADD.FTZ R96, R116, -R97 ;  /* 0x8000006174607221 */ /* 0x000fe20000010000 */
[----:B------:R-:W-:Y:S01]  /*5d80*/  SHF.L.U32 R161, R10, 0x10, RZ ;  /* 0x000000100aa17819 */ /* 0x000fe200000006ff */
[----:B------:R-:W-:Y:S01]  /*5d90*/  FFMA.FTZ R97, R115, R102, R103 ;  /* 0x0000006673617223 */ /* 0x000fe20000010067 */
[C---:B------:R-:W-:Y:S01]  /*5da0*/  FFMA.FTZ R163, R113.reuse, R170, R159 ;  /* 0x000000aa71a37223 */ /* 0x040fe2000001009f */
[----:B------:R-:W-:Y:S01]  /*5db0*/  FFMA.FTZ R159, R113, R96, R99 ;  /* 0x00000060719f7223 */ /* 0x000fe20000010063 */
[----:B------:R-:W-:Y:S01]  /*5dc0*/  PRMT R96, R9, 0x7632, R96 ;  /* 0x0000763209607816 */ /* 0x000fe20000000060 */
[C---:B------:R-:W-:Y:S01]  /*5dd0*/  FFMA.FTZ R161, R113.reuse, R98, R161 ;  /* 0x0000006271a17223 */ /* 0x040fe200000100a1 */
[----:B------:R-:W-:Y:S01]  /*5de0*/  FFMA.FTZ R98, R124, R102, R103 ;  /* 0x000000667c627223 */ /* 0x000fe20000010067 */
[----:B------:R-:W-:Y:S01]  /*5df0*/  FFMA.FTZ R174, R113, R172, R174 ;  /* 0x000000ac71ae7223 */ /* 0x000fe200000100ae */
[----:B------:R-:W-:Y:S01]  /*5e00*/  ISETP.GE.U32.AND P2, PT, R106, RZ, PT ;  /* 0x000000ff6a00720c */ /* 0x000fe20003f46070 */
[----:B------:R-:W-:Y:S01]  /*5e10*/  IMAD.U32 R172, R96, 0x10000, RZ ;  /* 0x0001000060ac7824 */ /* 0x000fe200078e00ff */
[----:B------:R-:W-:Y:S01]  /*5e20*/  SHF.L.U32 R99, R8, 0x10, RZ ;  /* 0x0000001008637819 */ /* 0x000fe200000006ff */
[----:B------:R-:W-:Y:S01]  /*5e30*/  FADD.FTZ R170, R125, -R98 ;  /* 0x800000627daa7221 */ /* 0x000fe20000010000 */
[--C-:B------:R-:W-:Y:S01]  /*5e40*/  FADD.FTZ R96, R114, -R97.reuse ;  /* 0x8000006172607221 */ /* 0x100fe20000010000 */
[----:B------:R-:W-:Y:S01]  /*5e50*/  PRMT R97, R8, 0x7632, R97 ;  /* 0x0000763208617816 */ /* 0x000fe20000000061 */
[----:B------:R-:W-:Y:S01]  /*5e60*/  FMUL.FTZ R171, R171, UR14 ;  /* 0x0000000eabab7c20 */ /* 0x000fe20008410000 */
[----:B------:R-:W-:Y:S01]  /*5e70*/  FMUL.FTZ R174, R174, UR14 ;  /* 0x0000000eaeae7c20 */ /* 0x000fe20008410000 */
[----:B------:R-:W-:Y:S01]  /*5e80*/  FFMA.FTZ R98, R122, R102, R103 ;  /* 0x000000667a627223 */ /* 0x000fe20000010067 */
[----:B------:R-:W-:Y:S01]  /*5e90*/  LOP3.LUT P5, RZ, R107, 0xff0000, RZ, 0xc0, !PT ;  /* 0x00ff00006bff7812 */ /* 0x000fe200078ac0ff */
[----:B------:R-:W-:Y:S01]  /*5ea0*/  FFMA.FTZ R172, R113, R170, R172 ;  /* 0x000000aa71ac7223 */ /* 0x000fe200000100ac */
[----:B------:R-:W-:Y:S01]  /*5eb0*/  ISETP.GE.U32.AND.EX P2, PT, R107, 0x1000000, PT, P2 ;  /* 0x010000006b00780c */ /* 0x000fe20003f46120 */
[----:B------:R-:W-:Y:S01]  /*5ec0*/  FFMA.FTZ R96, R113, R96, R99 ;  /* 0x0000006071607223 */ /* 0x000fe20000010063 */
[----:B------:R-:W-:Y:S01]  /*5ed0*/  SHF.L.U32 R170, R97, 0x10, RZ ;  /* 0x0000001061aa7819 */ /* 0x000fe200000006ff */
[----:B------:R-:W-:Y:S01]  /*5ee0*/  FADD.FTZ R98, R123, -R98 ;  /* 0x800000627b627221 */ /* 0x000fe20000010000 */
[----:B------:R-:W-:Y:S01]  /*5ef0*/  FSEL R99, R171, RZ, P5 ;  /* 0x000000ffab637208 */ /* 0x000fe20002800000 */
[----:B------:R-:W-:Y:S01]  /*5f00*/  FMUL.FTZ R161, R161, UR14 ;  /* 0x0000000ea1a17c20 */ /* 0x000fe20008410000 */
        /* <DEDUP_REMOVED lines=15> */
[C---:B------:R-:W-:Y:S02]  /*6000*/  LOP3.LUT P5, RZ, R106.reuse, 0xff00, RZ, 0xc0, !PT ;  /* 0x0000ff006aff7812 */ /* 0x040fe400078ac0ff */
[----:B------:R-:W-:Y:S02]  /*6010*/  LOP3.LUT P2, RZ, R106, 0xff, RZ, 0xc0, !PT ;  /* 0x000000ff6aff7812 */ /* 0x000fe4000784c0ff */
[----:B------:R-:W-:-:S02]  /*6020*/  FSEL R159, R98, RZ, P5 ;  /* 0x000000ff629f7208 */ /* 0x000fc40002800000 */
[----:B------:R-:W-:Y:S02]  /*6030*/  FSEL R96, R96, RZ, P2 ;  /* 0x000000ff60607208 */ /* 0x000fe40001000000 */
[----:B------:R-:W-:Y:S02]  /*6040*/  F2FP.BF16.F32.PACK_AB R99, R174, R99 ;  /* 0x00000063ae63723e */ /* 0x000fe400000010ff */
[----:B------:R-:W-:Y:S02]  /*6050*/  F2FP.BF16.F32.PACK_AB R98, R170, R161 ;  /* 0x000000a1aa62723e */ /* 0x000fe400000010ff */
[----:B------:R-:W-:Y:S02]  /*6060*/  F2FP.BF16.F32.PACK_AB R97, R172, R97 ;  /* 0x00000061ac61723e */ /* 0x000fe400000010ff */
[----:B------:R-:W-:Y:S01]  /*6070*/  F2FP.BF16.F32.PACK_AB R96, R159, R96 ;  /* 0x000000609f60723e */ /* 0x000fe200000010ff */
[----:B------:R-:W-:Y:S06]  /*6080*/  BRA `(.L_x_1249) ;  /* 0x0000000400cc7947 */ /* 0x000fec0003800000 */
.L_x_1251:
        /* <DEDUP_REMOVED lines=9> */
[----:B------:R-:W-:Y:S01]  /*6120*/  FFMA.FTZ R89, R119, R102, R103 ;  /* 0x0000006677597223 */ /* 0x000fe20000010067 */
        /* <DEDUP_REMOVED lines=8> */
[--C-:B------:R-:W-:Y:S01]  /*61b0*/  FFMA.FTZ R90, R126, R102, R103.reuse ;  /* 0x000000667e5a7223 */ /* 0x100fe20000010067 */
[----:B------:R-:W-:Y:S01]  /*61c0*/  FMUL.FTZ R97, R113, R88 ;  /* 0x0000005871617220 */ /* 0x000fe20000410000 */
[----:B------:R-:W-:Y:S01]  /*61d0*/  FSEL R171, R89, RZ, P5 ;  /* 0x000000ff59ab7208 */ /* 0x000fe20002800000 */
[-CC-:B------:R-:W-:Y:S01]  /*61e0*/  FFMA.FTZ R89, R117, R102.reuse, R103.reuse ;  /* 0x0000006675597223 */ /* 0x180fe20000010067 */
[----:B------:R-:W-:Y:S01]  /*61f0*/  FSEL R178, R96, RZ, P2 ;  /* 0x000000ff60b27208 */ /* 0x000fe20001000000 */
[----:B------:R-:W-:Y:S01]  /*6200*/  FADD.FTZ R96, R127, -R90 ;  /* 0x8000005a7f607221 */ /* 0x000fe20000010000 */
[----:B------:R-:W-:Y:S01]  /*6210*/  FMUL.FTZ R88, R97, UR14 ;  /* 0x0000000e61587c20 */ /* 0x000fe20008410000 */
[----:B------:R-:W-:Y:S01]  /*6220*/  LOP3.LUT P5, RZ, R107, 0xff, RZ, 0xc0, !PT ;  /* 0x000000ff6bff7812 */ /* 0x000fe200078ac0ff */
[--C-:B------:R-:W-:Y:S01]  /*6230*/  FFMA.FTZ R90, R124, R102, R103.reuse ;  /* 0x000000667c5a7223 */ /* 0x100fe20000010067 */
        /* <DEDUP_REMOVED lines=35> */
.L_x_1253:
[-CC-:B------:R-:W-:Y:S01]  /*6470*/  FFMA.FTZ R99, R121, R102.reuse, R103.reuse ;  /* 0x0000006679637223 */ /* 0x180fe20000010067 */
[-CC-:B------:R-:W-:Y:S01]  /*6480*/  FFMA.FTZ R159, R130, R102.reuse, R103.reuse ;  /* 0x00000066829f7223 */ /* 0x180fe20000010067 */
[----:B------:R-:W-:Y:S01]  /*6490*/  FFMA.FTZ R97, R119, R102, R103 ;  /* 0x0000006677617223 */ /* 0x000fe20000010067 */
        /* <DEDUP_REMOVED lines=14> */
[-CC-:B------:R-:W-:Y:S01]  /*6580*/  FFMA.FTZ R98, R126, R102.reuse, R103.reuse ;  /* 0x000000667e627223 */ /* 0x180fe20000010067 */
[----:B------:R-:W-:Y:S02]  /*6590*/  LOP3.LUT P5, RZ, R107, 0xff, RZ, 0xc0, !PT ;  /* 0x000000ff6bff7812 */ /* 0x000fe400078ac0ff */
[----:B------:R-:W-:Y:S01]  /*65a0*/  FSEL R174, R170, RZ, P2 ;  /* 0x000000ffaaae7208 */ /* 0x000fe20001000000 */
[----:B------:R-:W-:Y:S01]  /*65b0*/  FADD.FTZ R172, R127, -R98 ;  /* 0x800000627fac7221 */ /* 0x000fe20000010000 */
[----:B------:R-:W-:Y:S01]  /*65c0*/  FFMA.FTZ R170, R124, R102, R103 ;  /* 0x000000667caa7223 */ /* 0x000fe20000010067 */
[----:B------:R-:W-:Y:S01]  /*65d0*/  FSEL R161, R96, RZ, P5 ;  /* 0x000000ff60a17208 */ /* 0x000fe20002800000 */
[----:B------:R-:W-:Y:S01]  /*65e0*/  FADD.FTZ R98, R116, -R97 ;  /* 0x8000006174627221 */ /* 0x000fe20000010000 */
[----:B------:R-:W-:Y:S01]  /*65f0*/  FMUL.FTZ R172, R113, R172 ;  /* 0x000000ac71ac7220 */ /* 0x000fe20000410000 */
[-CC-:B------:R-:W-:Y:S01]  /*6600*/  FFMA.FTZ R96, R122, R102.reuse, R103.reuse ;  /* 0x000000667a607223 */ /* 0x180fe20000010067 */
        /* <DEDUP_REMOVED lines=27> */
.L_x_1249:
        /* <DEDUP_REMOVED lines=10> */
.L_x_1245:
[----:B------:R-:W-:Y:S05]  /*6860*/  BSYNC.RECONVERGENT B1 ;  /* 0x0000000000017941 */ /* 0x000fea0003800200 */
.L_x_1244:
        /* <DEDUP_REMOVED lines=12> */
[----:B-1-3--:R-:W-:Y:S01]  /*6930*/  PRMT R88, R7, 0x7632, R88 ;  /* 0x0000763207587816 */ /* 0x00afe20000000058 */
[-CC-:B------:R-:W-:Y:S01]  /*6940*/  FFMA.FTZ R90, R146, R102.reuse, R103.reuse ;  /* 0x00000066925a7223 */ /* 0x180fe20000010067 */
[-CC-:B------:R-:W-:Y:S01]  /*6950*/  FFMA.FTZ R95, R133, R102.reuse, R103.reuse ;  /* 0x00000066855f7223 */ /* 0x180fe20000010067 */
[-CC-:B------:R-:W-:Y:S01]  /*6960*/  FFMA.FTZ R91, R131, R102.reuse, R103.reuse ;  /* 0x00000066835b7223 */ /* 0x180fe20000010067 */
[-CC-:B------:R-:W-:Y:S01]  /*6970*/  FFMA.FTZ R99, R135, R102.reuse, R103.reuse ;  /* 0x0000006687637223 */ /* 0x180fe20000010067 */
[----:B------:R-:W-:Y:S02]  /*6980*/  IMAD.U32 R92, R88, 0x10000, RZ ;  /* 0x00010000585c7824 */ /* 0x000fe400078e00ff */
[----:B------:R-:W-:Y:S01]  /*6990*/  FADD.FTZ R88, R143, -R90 ;  /* 0x8000005a8f587221 */ /* 0x000fe20000010000 */
[----:B------:R-:W-:Y:S01]  /*69a0*/  SHF.L.U32 R97, R6, 0x10, RZ ;  /* 0x0000001006617819 */ /* 0x000fe200000006ff */
[----:B------:R-:W-:Y:S01]  /*69b0*/  FFMA.FTZ R90, R140, R102, R103 ;  /* 0x000000668c5a7223 */ /* 0x000fe20000010067 */
[----:B------:R-:W-:-:S02]  /*69c0*/  IMAD.U32 R93, R5, 0x10000, RZ ;  /* 0x00010000055d7824 */ /* 0x000fc400078e00ff */
[----:B-----5:R-:W-:Y:S01]  /*69d0*/  FFMA.FTZ R101, R113, R88, R92 ;  /* 0x0000005871657223 */ /* 0x020fe2000001005c */
[----:B------:R-:W-:Y:S01]  /*69e0*/  PRMT R88, R6, 0x7632, R88 ;  /* 0x0000763206587816 */ /* 0x000fe20000000058 */
[----:B------:R-:W-:Y:S01]  /*69f0*/  FADD.FTZ R92, R136, -R95 ;  /* 0x8000005f885c7221 */ /* 0x000fe20000010000 */
[----:B------:R-:W-:Y:S01]  /*6a00*/  FFMA.FTZ R89, R129, R102, R103 ;  /* 0x0000006681597223 */ /* 0x000fe20000010067 */
[----:B------:R-:W-:Y:S01]  /*6a10*/  SHF.L.U32 R98, R7, 0x10, RZ ;  /* 0x0000001007627819 */ /* 0x000fe200000006ff */
[----:B------:R-:W-:Y:S01]  /*6a20*/  FADD.FTZ R96, R144, -R99 ;  /* 0x8000006390607221 */ /* 0x000fe20000010000 */
[----:B------:R-:W-:Y:S01]  /*6a30*/  SHF.L.U32 R95, R88, 0x10, RZ ;  /* 0x00000010585f7819 */ /* 0x000fe200000006ff */
[----:B------:R-:W-:Y:S01]  /*6a40*/  FADD.FTZ R88, R134, -R91 ;  /* 0x8000005b86587221 */ /* 0x000fe20000010000 */
[----:B------:R-:W-:Y:S01]  /*6a50*/  FFMA.FTZ R97, R113, R92, R97 ;  /* 0x0000005c71617223 */ /* 0x000fe20000010061 */
[----:B------:R-:W-:Y:S01]  /*6a60*/  SHF.L.U32 R100, R100, 0x10, RZ ;  /* 0x0000001064647819 */ /* 0x000fe200000006ff */
[----:B------:R-:W-:Y:S01]  /*6a70*/  FADD.FTZ R92, R139, -R90 ;  /* 0x8000005a8b5c7221 */ /* 0x000fe20000010000 */
[----:B------:R-:W-:Y:S01]  /*6a80*/  FFMA.FTZ R93, R113, R88, R93 ;  /* 0x00000058715d7223 */ /* 0x000fe2000001005d */
[----:B------:R-:W-:-:S02]  /*6a90*/  IMAD.U32 R91, R4, 0x10000, RZ ;  /* 0x00010000045b7824 */ /* 0x000fc400078e00ff */
[----:B------:R-:W-:Y:S01]  /*6aa0*/  FADD.FTZ R88, R132, -R89 ;  /* 0x8000005984587221 */ /* 0x000fe20000010000 */
[C---:B------:R-:W-:Y:S01]  /*6ab0*/  FFMA.FTZ R96, R113.reuse, R96, R98 ;  /* 0x0000006071607223 */ /* 0x040fe20000010062 */
[C---:B------:R-:W-:Y:S01]  /*6ac0*/  FFMA.FTZ R100, R113.reuse, R92, R100 ;  /* 0x0000005c71647223 */ /* 0x040fe20000010064 */
[----:B------:R-:W-:Y:S01]  /*6ad0*/  FFMA.FTZ R94, R142, R102, R103 ;  /* 0x000000668e5e7223 */ /* 0x000fe20000010067 */
[----:B------:R-:W-:Y:S01]  /*6ae0*/  FFMA.FTZ R92, R113, R88, R91 ;  /* 0x00000058715c7223 */ /* 0x000fe2000001005b */
[----:B------:R-:W-:Y:S01]  /*6af0*/  FMUL.FTZ R88, R96, UR14 ;  /* 0x0000000e60587c20 */ /* 0x000fe20008410000 */
[----:B------:R-:W-:Y:S01]  /*6b00*/  LOP3.LUT P2, RZ, R109, 0xff0000, RZ, 0xc0, !PT ;  /* 0x00ff00006dff7812 */ /* 0x000fe2000784c0ff */
[----:B------:R-:W-:Y:S01]  /*6b10*/  FADD.FTZ R94, R141, -R94 ;  /* 0x8000005e8d5e7221 */ /* 0x000fe20000010000 */
[----:B------:R-:W-:Y:S01]  /*6b20*/  PRMT R90, R4, 0x7632, R90 ;  /* 0x00007632045a7816 */ /* 0x000fe2000000005a */
[----:B------:R-:W-:Y:S01]  /*6b30*/  FFMA.FTZ R102, R138, R102, R103 ;  /* 0x000000668a667223 */ /* 0x000fe20000010067 */
[----:B------:R-:W-:Y:S01]  /*6b40*/  LOP3.LUT P6, RZ, R169, 0xff0000, RZ, 0xc0, !PT ;  /* 0x00ff0000a9ff7812 */ /* 0x000fe200078cc0ff */
[----:B------:R-:W-:Y:S01]  /*6b50*/  FFMA.FTZ R94, R113, R94, R95 ;  /* 0x0000005e715e7223 */ /* 0x000fe2000001005f */
[----:B------:R-:W-:Y:S01]  /*6b60*/  FSEL R99, R88, RZ, P2 ;  /* 0x000000ff58637208 */ /* 0x000fe20001000000 */
[----:B------:R-:W-:Y:S01]  /*6b70*/  FADD.FTZ R102, R137, -R102 ;  /* 0x8000006689667221 */ /* 0x000fe20000010000 */
[----:B------:R-:W-:-:S02]  /*6b80*/  ISETP.GE.U32.AND P2, PT, R168, RZ, PT ;  /* 0x000000ffa800720c */ /* 0x000fc40003f46070 */
[----:B------:R-:W-:Y:S02]  /*6b90*/  SHF.L.U32 R89, R90, 0x10, RZ ;  /* 0x000000105a597819 */ /* 0x000fe400000006ff */
[----:B------:R-:W-:Y:S02]  /*6ba0*/  ISETP.GE.U32.AND P5, PT, R108, RZ, PT ;  /* 0x000000ff6c00720c */ /* 0x000fe40003fa6070 */
[----:B------:R-:W-:Y:S01]  /*6bb0*/  FSEL R95, R88, RZ, P6 ;  /* 0x000000ff585f7208 */ /* 0x000fe20003000000 */
[----:B------:R-:W-:Y:S01]  /*6bc0*/  FMUL.FTZ R88, R97, UR14 ;  /* 0x0000000e61587c20 */ /* 0x000fe20008410000 */
[C---:B------:R-:W-:Y:S01]  /*6bd0*/  F2FP.BF16.F32.PACK_AB R91, R101.reuse, R96 ;  /* 0x00000060655b723e */ /* 0x040fe200000010ff */
[----:B------:R-:W-:Y:S01]  /*6be0*/  FMUL.FTZ R101, R101, UR14 ;  /* 0x0000000e65657c20 */ /* 0x000fe20008410000 */
[----:B------:R-:W-:Y:S01]  /*6bf0*/  LOP3.LUT P6, RZ, R169, 0xff, RZ, 0xc0, !PT ;  /* 0x000000ffa9ff7812 */ /* 0x000fe200078cc0ff */
[----:B------:R-:W-:Y:S01]  /*6c00*/  FFMA.FTZ R113, R113, R102, R89 ;  /* 0x0000006671717223 */ /* 0x000fe20000010059 */
[----:B------:R-:W-:Y:S01]  /*6c10*/  ISETP.GE.U32.AND.EX P2, PT, R169, 0x1000000, PT, P2 ;  /* 0x01000000a900780c */ /* 0x000fe20003f46120 */
[----:B------:R-:W-:Y:S01]  /*6c20*/  FMUL.FTZ R89, R94, UR14 ;  /* 0x0000000e5e597c20 */ /* 0x000fe20008410000 */
[----:B------:R-:W-:-:S02]  /*6c30*/  ISETP.GE.U32.AND.EX P5, PT, R109, 0x1000000, PT, P5 ;  /* 0x010000006d00780c */ /* 0x000fc40003fa6150 */
[----:B------:R-:W-:Y:S02]  /*6c40*/  F2FP.BF16.F32.PACK_AB R90, R94, R97 ;  /* 0x000000615e5a723e */ /* 0x000fe400000010ff */
[C---:B------:R-:W-:Y:S02]  /*6c50*/  FSEL R98, R101.reuse, RZ, P2 ;  /* 0x000000ff65627208 */ /* 0x040fe40001000000 */
[----:B------:R-:W-:Y:S02]  /*6c60*/  FSEL R94, R88, RZ, P6 ;  /* 0x000000ff585e7208 */ /* 0x000fe40003000000 */
[----:B------:R-:W-:Y:S02]  /*6c70*/  FSEL R96, R101, RZ, P5 ;  /* 0x000000ff65607208 */ /* 0x000fe40002800000 */
[----:B------:R-:W-:Y:S02]  /*6c80*/  LOP3.LUT P6, RZ, R109, 0xff, RZ, 0xc0, !PT ;  /* 0x000000ff6dff7812 */ /* 0x000fe400078cc0ff */
[----:B------:R-:W-:-:S02]  /*6c90*/  LOP3.LUT P5, RZ, R169, 0xff00, RZ, 0xc0, !PT ;  /* 0x0000ff00a9ff7812 */ /* 0x000fc400078ac0ff */
        /* <DEDUP_REMOVED lines=9> */
[C---:B------:R-:W-:Y:S01]  /*6d30*/  F2FP.BF16.F32.PACK_AB R89, R100.reuse, R93 ;  /* 0x0000005d6459723e */ /* 0x040fe200000010ff */
[----:B------:R-:W-:Y:S01]  /*6d40*/  FMUL.FTZ R100, R100, UR14 ;  /* 0x0000000e64647c20 */ /* 0x000fe20008410000 */
[C---:B------:R-:W-:Y:S01]  /*6d50*/  FSEL R97, R88.reuse, RZ, P5 ;  /* 0x000000ff58617208 */ /* 0x040fe20002800000 */
[----:B------:R-:W-:Y:S01]  /*6d60*/  FMUL.FTZ R93, R113, UR14 ;  /* 0x0000000e715d7c20 */ /* 0x000fe20008410000 */
[----:B------:R-:W-:Y:S02]  /*6d70*/  FSEL R102, R88, RZ, P6 ;  /* 0x000000ff58667208 */ /* 0x000fe40003000000 */
[----:B------:R-:W-:-:S02]  /*6d80*/  LOP3.LUT P2, RZ, R108, 0xff000000, RZ, 0xc0, !PT ;  /* 0xff0000006cff7812 */ /* 0x000fc4000784c0ff */
[----:B------:R-:W-:Y:S02]  /*6d90*/  LOP3.LUT P5, RZ, R168, 0xff000000, RZ, 0xc0, !PT ;  /* 0xff000000a8ff7812 */ /* 0x000fe400078ac0ff */
[----:B------:R-:W-:Y:S02]  /*6da0*/  LOP3.LUT P6, RZ, R108, 0xff00, RZ, 0xc0, !PT ;  /* 0x0000ff006cff7812 */ /* 0x000fe400078cc0ff */
[----:B------:R-:W-:Y:S01]  /*6db0*/  F2FP.BF16.F32.PACK_AB R88, R113, R92 ;  /* 0x0000005c7158723e */ /* 0x000fe200000010ff */
[----:B------:R-:W-:Y:S01]  /*6dc0*/  FMUL.FTZ R92, R92, UR14 ;  /* 0x0000000e5c5c7c20 */ /* 0x000fe20008410000 */
[C---:B0-----:R-:W-:Y:S02]  /*6dd0*/  FSEL R170, R100.reuse, RZ, P2 ;  /* 0x000000ff64aa7208 */ /* 0x041fe40001000000 */
[----:B------:R-:W-:Y:S02]  /*6de0*/  FSEL R159, R100, RZ, P5 ;  /* 0x000000ff649f7208 */ /* 0x000fe40002800000 */
[----:B------:R-:W-:-:S02]  /*6df0*/  FSEL R101, R93, RZ, P6 ;  /* 0x000000ff5d657208 */ /* 0x000fc40003000000 */
[C---:B------:R-:W-:Y:S02]  /*6e00*/  LOP3.LUT P2, RZ, R168.reuse, 0xff00, RZ, 0xc0, !PT ;  /* 0x0000ff00a8ff7812 */ /* 0x040fe4000784c0ff */
[----:B------:R-:W-:Y:S02]  /*6e10*/  LOP3.LUT P5, RZ, R168, 0xff, RZ, 0xc0, !PT ;  /* 0x000000ffa8ff7812 */ /* 0x000fe400078ac0ff */
[----:B------:R-:W-:Y:S02]  /*6e20*/  LOP3.LUT P6, RZ, R108, 0xff, RZ, 0xc0, !PT ;  /* 0x000000ff6cff7812 */ /* 0x000fe400078cc0ff */
[----:B------:R-:W-:Y:S02]  /*6e30*/  F2FP.BF16.F32.PACK_AB R99, R96, R99 ;  /* 0x000000636063723e */ /* 0x000fe400000010ff */
        /* <DEDUP_REMOVED lines=9> */
.L_x_1258:
[----:B-1-3--:R-:W-:Y:S01]  /*6ed0*/  PRMT R94, R7, 0x7632, R94 ;  /* 0x00007632075e7816 */ /* 0x00afe2000000005e */
[-CC-:B------:R-:W-:Y:S01]  /*6ee0*/  FFMA.FTZ R95, R133, R102.reuse, R103.reuse ;  /* 0x00000066855f7223 */ /* 0x180fe20000010067 */
[-CC-:B------:R-:W-:Y:S01]  /*6ef0*/  FFMA.FTZ R98, R146, R102.reuse, R103.reuse ;  /* 0x0000006692627223 */ /* 0x180fe20000010067 */
[-C--:B------:R-:W-:Y:S01]  /*6f00*/  FFMA.FTZ R101, R135, R102.reuse, R103 ;  /* 0x0000006687657223 */ /* 0x080fe20000010067 */
[----:B------:R-:W-:Y:S01]  /*6f10*/  SHF.L.U32 R172, R94, 0x10, RZ ;  /* 0x000000105eac7819 */ /* 0x000fe200000006ff */
[----:B------:R-:W-:Y:S02]  /*6f20*/  IMAD.U32 R99, R6, 0x10000, RZ ;  /* 0x0001000006637824 */ /* 0x000fe400078e00ff */
[----:B------:R-:W-:Y:S01]  /*6f30*/  FADD.FTZ R94, R136, -R95 ;  /* 0x8000005f885e7221 */ /* 0x000fe20000010000 */
[----:B------:R-:W-:Y:S01]  /*6f40*/  SHF.L.U32 R159, R7, 0x10, RZ ;  /* 0x00000010079f7819 */ /* 0x000fe200000006ff */
[-CC-:B------:R-:W-:Y:S01]  /*6f50*/  FFMA.FTZ R96, R142, R102.reuse, R103.reuse ;  /* 0x000000668e607223 */ /* 0x180fe20000010067 */
[-CC-:B------:R-:W-:Y:S01]  /*6f60*/  FFMA.FTZ R97, R131, R102.reuse, R103.reuse ;  /* 0x0000006683617223 */ /* 0x180fe20000010067 */
[-CC-:B------:R-:W-:Y:S01]  /*6f70*/  FFMA.FTZ R92, R140, R102.reuse, R103.reuse ;  /* 0x000000668c5c7223 */ /* 0x180fe20000010067 */
[-C--:B------:R-:W-:Y:S01]  /*6f80*/  FFMA.FTZ R93, R129, R102.reuse, R103 ;  /* 0x00000066815d7223 */ /* 0x080fe20000010067 */
[----:B0-----:R-:W-:Y:S01]  /*6f90*/  FADD.FTZ R170, R143, -R98 ;  /* 0x800000628faa7221 */ /* 0x001fe20000010000 */
[----:B------:R-:W-:Y:S01]  /*6fa0*/  FADD.FTZ R98, R144, -R101 ;  /* 0x8000006590627221 */ /* 0x000fe20000010000 */
[----:B------:R-:W-:Y:S01]  /*6fb0*/  FFMA.FTZ R102, R138, R102, R103 ;  /* 0x000000668a667223 */ /* 0x000fe20000010067 */
[C---:B-----5:R-:W-:Y:S01]  /*6fc0*/  FFMA.FTZ R103, R113.reuse, R94, R99 ;  /* 0x0000005e71677223 */ /* 0x060fe20000010063 */
        /* <DEDUP_REMOVED lines=8> */
[----:B------:R-:W-:-:S02]  /*7050*/  IMAD.U32 R99, R5, 0x10000, RZ ;  /* 0x0001000005637824 */ /* 0x000fc400078e00ff */
[----:B------:R-:W-:Y:S01]  /*7060*/  FADD.FTZ R94, R134, -R97 ;  /* 0x80000061865e7221 */ /* 0x000fe20000010000 */
[----:B------:R-:W-:Y:S01]  /*7070*/  FADD.FTZ R92, R132, -R93 ;  /* 0x8000005d845c7221 */ /* 0x000fe20000010000 */
[----:B------:R-:W-:Y:S01]  /*7080*/  FMUL.FTZ R159, R159, UR14 ;  /* 0x0000000e9f9f7c20 */ /* 0x000fe20008410000 */
[----:B------:R-:W-:Y:S01]  /*7090*/  ISETP.GE.U32.AND P2, PT, R108, RZ, PT ;  /* 0x000000ff6c00720c */ /* 0x000fe20003f46070 */
[----:B------:R-:W-:Y:S01]  /*70a0*/  FFMA.FTZ R100, R113, R96, R100 ;  /* 0x0000006071647223 */ /* 0x000fe20000010064 */
[----:B------:R-:W-:Y:S01]  /*70b0*/  LOP3.LUT P5, RZ, R109, 0xff0000, RZ, 0xc0, !PT ;  /* 0x00ff00006dff7812 */ /* 0x000fe200078ac0ff */
[----:B------:R-:W-:Y:S01]  /*70c0*/  FFMA.FTZ R96, R113, R94, R99 ;  /* 0x0000005e71607223 */ /* 0x000fe20000010063 */
[----:B------:R-:W-:Y:S01]  /*70d0*/  LOP3.LUT P6, RZ, R169, 0xff0000, RZ, 0xc0, !PT ;  /* 0x00ff0000a9ff7812 */ /* 0x000fe200078cc0ff */
[----:B------:R-:W-:Y:S01]  /*70e0*/  FFMA.FTZ R93, R113, R92, R95 ;  /* 0x0000005c715d7223 */ /* 0x000fe2000001005f */
[----:B------:R-:W-:Y:S01]  /*70f0*/  FMUL.FTZ R170, R170, UR14 ;  /* 0x0000000eaaaa7c20 */ /* 0x000fe20008410000 */
[----:B------:R-:W-:Y:S01]  /*7100*/  ISETP.GE.U32.AND.EX P2, PT, R109, 0x1000000, PT, P2 ;  /* 0x010000006d00780c */ /* 0x000fe20003f46120 */
[----:B------:R-:W-:Y:S01]  /*7110*/  FMUL.FTZ R103, R103, UR14 ;  /* 0x0000000e67677c20 */ /* 0x000fe20008410000 */
[C---:B------:R-:W-:Y:S01]  /*7120*/  FSEL R99, R159.reuse, RZ, P5 ;  /* 0x000000ff9f637208 */ /* 0x040fe20002800000 */
[----:B------:R-:W-:Y:S01]  /*7130*/  FMUL.FTZ R100, R100, UR14 ;  /* 0x0000000e64647c20 */ /* 0x000fe20008410000 */
[----:B------:R-:W-:Y:S01]  /*7140*/  FSEL R95, R159, RZ, P6 ;  /* 0x000000ff9f5f7208 */ /* 0x000fe20003000000 */
[----:B------:R-:W-:Y:S01]  /*7150*/  FADD.FTZ R102, R137, -R102 ;  /* 0x8000006689667221 */ /* 0x000fe20000010000 */
[----:B------:R-:W-:Y:S01]  /*7160*/  ISETP.GE.U32.AND P5, PT, R168, RZ, PT ;  /* 0x000000ffa800720c */ /* 0x000fe20003fa6070 */
[----:B------:R-:W-:Y:S01]  /*7170*/  FFMA.FTZ R98, R113, R98, R101 ;  /* 0x0000006271627223 */ /* 0x000fe20000010065 */
[----:B------:R-:W-:Y:S01]  /*7180*/  LOP3.LUT P6, RZ, R169, 0xff, RZ, 0xc0, !PT ;  /* 0x000000ffa9ff7812 */ /* 0x000fe200078cc0ff */
[----:B------:R-:W-:Y:S01]  /*7190*/  FMUL.FTZ R96, R96, UR14 ;  /* 0x0000000e60607c20 */ /* 0x000fe20008410000 */
[----:B------:R-:W-:Y:S01]  /*71a0*/  PRMT R92, R4, 0x7632, R92 ;  /* 0x00007632045c7816 */ /* 0x000fe2000000005c */
[----:B------:R-:W-:Y:S01]  /*71b0*/  FMUL.FTZ R98, R98, UR14 ;  /* 0x0000000e62627c20 */ /* 0x000fe20008410000 */
[----:B------:R-:W-:Y:S01]  /*71c0*/  FSEL R172, R170, RZ, P2 ;  /* 0x000000ffaaac7208 */ /* 0x000fe20001000000 */
[----:B------:R-:W-:Y:S01]  /*71d0*/  FMUL.FTZ R93, R93, UR14 ;  /* 0x0000000e5d5d7c20 */ /* 0x000fe20008410000 */
[C---:B------:R-:W-:Y:S01]  /*71e0*/  LOP3.LUT P2, RZ, R169.reuse, 0xff00, RZ, 0xc0, !PT ;  /* 0x0000ff00a9ff7812 */ /* 0x040fe2000784c0ff */
[----:B------:R-:W-:Y:S01]  /*71f0*/  IMAD.U32 R92, R92, 0x10000, RZ ;  /* 0x000100005c5c7824 */ /* 0x000fe200078e00ff */
[----:B------:R-:W-:-:S02]  /*7200*/  ISETP.GE.U32.AND.EX P5, PT, R169, 0x1000000, PT, P5 ;  /* 0x01000000a900780c */ /* 0x000fc40003fa6150 */
[----:B------:R-:W-:Y:S01]  /*7210*/  FSEL R94, R103, RZ, P6 ;  /* 0x000000ff675e7208 */ /* 0x000fe20003000000 */
[----:B------:R-:W-:Y:S01]  /*7220*/  FFMA.FTZ R92, R113, R102, R92 ;  /* 0x00000066715c7223 */ /* 0x000fe2000001005c */
[C---:B------:R-:W-:Y:S02]  /*7230*/  LOP3.LUT P6, RZ, R109.reuse, 0xff, RZ, 0xc0, !PT ;  /* 0x000000ff6dff7812 */ /* 0x040fe400078cc0ff */
[----:B------:R-:W-:Y:S01]  /*7240*/  FSEL R170, R170, RZ, P5 ;  /* 0x000000ffaaaa7208 */ /* 0x000fe20002800000 */
[----:B------:R-:W-:Y:S01]  /*7250*/  FMUL.FTZ R92, R92, UR14 ;  /* 0x0000000e5c5c7c20 */ /* 0x000fe20008410000 */
[----:B------:R-:W-:Y:S02]  /*7260*/  FSEL R97, R100, RZ, P2 ;  /* 0x000000ff64617208 */ /* 0x000fe40001000000 */
[----:B------:R-:W-:Y:S02]  /*7270*/  LOP3.LUT P2, RZ, R109, 0xff00, RZ, 0xc0, !PT ;  /* 0x0000ff006dff7812 */ /* 0x000fe4000784c0ff */
[----:B------:R-:W-:-:S02]  /*7280*/  FSEL R103, R103, RZ, P6 ;  /* 0x000000ff67677208 */ /* 0x000fc40003000000 */
[----:B------:R-:W-:Y:S02]  /*7290*/  LOP3.LUT P5, RZ, R108, 0xff0000, RZ, 0xc0, !PT ;  /* 0x00ff00006cff7812 */ /* 0x000fe400078ac0ff */
[----:B------:R-:W-:Y:S02]  /*72a0*/  LOP3.LUT P6, RZ, R168, 0xff0000, RZ, 0xc0, !PT ;  /* 0x00ff0000a8ff7812 */ /* 0x000fe400078cc0ff */
[----:B------:R-:W-:Y:S02]  /*72b0*/  F2FP.BF16.F32.PACK_AB R95, R170, R95 ;  /* 0x0000005faa5f723e */ /* 0x000fe400000010ff */
[----:B------:R-:W-:Y:S02]  /*72c0*/  F2FP.BF16.F32.PACK_AB R94, R97, R94 ;  /* 0x0000005e615e723e */ /* 0x000fe400000010ff */
        /* <DEDUP_REMOVED lines=22> */
.L_x_1257:
        /* <DEDUP_REMOVED lines=83> */
.L_x_1260:
        /* <DEDUP_REMOVED lines=11> */
[----:B------:R-:W-:Y:S01]  /*7a10*/  LOP3.LUT P5, RZ, R109, 0xff0000, RZ, 0xc0, !PT ;  /* 0x00ff00006dff7812 */ /* 0x000fe200078ac0ff */
[----:B------:R-:W-:Y:S01]  /*7a20*/  FMUL.FTZ R97, R100, UR14 ;  /* 0x0000000e64617c20 */ /* 0x000fe20008410000 */
[----:B------:R-:W-:Y:S01]  /*7a30*/  FADD.FTZ R100, R136, -R95 ;  /* 0x8000005f88647221 */ /* 0x000fe20000010000 */
[----:B------:R-:W-:Y:S01]  /*7a40*/  FMUL.FTZ R98, R98, UR14 ;  /* 0x0000000e62627c20 */ /* 0x000fe20008410000 */
[----:B------:R-:W-:Y:S01]  /*7a50*/  LOP3.LUT P6, RZ, R169, 0xff0000, RZ, 0xc0, !PT ;  /* 0x00ff0000a9ff7812 */ /* 0x000fe200078cc0ff */
[----:B------:R-:W-:Y:S01]  /*7a60*/  FFMA.FTZ R103, R129, R102, R103 ;  /* 0x0000006681677223 */ /* 0x000fe20000010067 */
[----:B------:R-:W-:Y:S01]  /*7a70*/  ISETP.GE.U32.AND P2, PT, R108, RZ, PT ;  /* 0x000000ff6c00720c */ /* 0x000fe20003f46070 */
[----:B------:R-:W-:Y:S01]  /*7a80*/  FADD.FTZ R102, R141, -R96 ;  /* 0x800000608d667221 */ /* 0x000fe20000010000 */
[----:B------:R-:W-:Y:S01]  /*7a90*/  FMUL.FTZ R100, R113, R100 ;  /* 0x0000006471647220 */ /* 0x000fe20000410000 */
[----:B------:R-:W-:Y:S01]  /*7aa0*/  FSEL R99, R98, RZ, P5 ;  /* 0x000000ff62637208 */ /* 0x000fe20002800000 */
[----:B------:R-:W-:Y:S01]  /*7ab0*/  FADD.FTZ R96, R134, -R93 ;  /* 0x8000005d86607221 */ /* 0x000fe20000010000 */
[----:B------:R-:W-:Y:S01]  /*7ac0*/  FSEL R101, R98, RZ, P6 ;  /* 0x000000ff62657208 */ /* 0x000fe20003000000 */
[----:B------:R-:W-:Y:S01]  /*7ad0*/  FADD.FTZ R98, R139, -R94 ;  /* 0x8000005e8b627221 */ /* 0x000fe20000010000 */
[----:B------:R-:W-:Y:S01]  /*7ae0*/  ISETP.GE.U32.AND.EX P2, PT, R109, 0x1000000, PT, P2 ;  /* 0x010000006d00780c */ /* 0x000fe20003f46120 */
[----:B------:R-:W-:Y:S01]  /*7af0*/  FADD.FTZ R94, R137, -R92 ;  /* 0x8000005c895e7221 */ /* 0x000fe20000010000 */
[----:B------:R-:W-:Y:S01]  /*7b00*/  ISETP.GE.U32.AND P5, PT, R168, RZ, PT ;  /* 0x000000ffa800720c */ /* 0x000fe20003fa6070 */
[----:B------:R-:W-:Y:S01]  /*7b10*/  FMUL.FTZ R102, R113, R102 ;  /* 0x0000006671667220 */ /* 0x000fe20000410000 */
[----:B------:R-:W-:Y:S01]  /*7b20*/  FMUL.FTZ R100, R100, UR14 ;  /* 0x0000000e64647c20 */ /* 0x000fe20008410000 */
[----:B------:R-:W-:Y:S01]  /*7b30*/  LOP3.LUT P6, RZ, R169, 0xff, RZ, 0xc0, !PT ;  /* 0x000000ffa9ff7812 */ /* 0x000fe200078cc0ff */
[----:B------:R-:W-:Y:S01]  /*7b40*/  FMUL.FTZ R93, R113, R94 ;  /* 0x0000005e715d7220 */ /* 0x000fe20000410000 */
[----:B0-----:R-:W-:Y:S01]  /*7b50*/  FSEL R170, R97, RZ, P2 ;  /* 0x000000ff61aa7208 */ /* 0x001fe20001000000 */
[----:B------:R-:W-:Y:S01]  /*7b60*/  FMUL.FTZ R102, R102, UR14 ;  /* 0x0000000e66667c20 */ /* 0x000fe20008410000 */
[----:B------:R-:W-:Y:S01]  /*7b70*/  ISETP.GE.U32.AND.EX P5, PT, R169, 0x1000000, PT, P5 ;  /* 0x01000000a900780c */ /* 0x000fe20003fa6150 */
[----:B------:R-:W-:Y:S01]  /*7b80*/  FMUL.FTZ R96, R113, R96 ;  /* 0x0000006071607220 */ /* 0x000fe20000410000 */
[----:B------:R-:W-:Y:S01]  /*7b90*/  LOP3.LUT P2, RZ, R169, 0xff00, RZ, 0xc0, !PT ;  /* 0x0000ff00a9ff7812 */ /* 0x000fe2000784c0ff */
[----:B------:R-:W-:Y:S01]  /*7ba0*/  FMUL.FTZ R98, R113, R98 ;  /* 0x0000006271627220 */ /* 0x000fe20000410000 */
[----:B------:R-:W-:Y:S01]  /*7bb0*/  FSEL R94, R100, RZ, P6 ;  /* 0x000000ff645e7208 */ /* 0x000fe20003000000 */
[----:B------:R-:W-:Y:S01]  /*7bc0*/  FMUL.FTZ R96, R96, UR14 ;  /* 0x0000000e60607c20 */ /* 0x000fe20008410000 */
[----:B------:R-:W-:Y:S01]  /*7bd0*/  LOP3.LUT P6, RZ, R109, 0xff, RZ, 0xc0, !PT ;  /* 0x000000ff6dff7812 */ /* 0x000fe200078cc0ff */
[----:B------:R-:W-:Y:S01]  /*7be0*/  FADD.FTZ R92, R132, -R103 ;  /* 0x80000067845c7221 */ /* 0x000fe20000010000 */
[----:B------:R-:W-:Y:S01]  /*7bf0*/  FSEL R172, R97, RZ, P5 ;  /* 0x000000ff61ac7208 */ /* 0x000fe20002800000 */
[----:B------:R-:W-:Y:S01]  /*7c00*/  FMUL.FTZ R98, R98, UR14 ;  /* 0x0000000e62627c20 */ /* 0x000fe20008410000 */
[----:B------:R-:W-:Y:S01]  /*7c10*/  FSEL R97, R102, RZ, P2 ;  /* 0x000000ff66617208 */ /* 0x000fe20001000000 */
[----:B------:R-:W-:Y:S01]  /*7c20*/  FMUL.FTZ R93, R93, UR14 ;  /* 0x0000000e5d5d7c20 */ /* 0x000fe20008410000 */
[----:B------:R-:W-:Y:S01]  /*7c30*/  LOP3.LUT P2, RZ, R109, 0xff00, RZ, 0xc0, !PT ;  /* 0x0000ff006dff7812 */ /* 0x000fe2000784c0ff */
[----:B------:R-:W-:Y:S01]  /*7c40*/  FMUL.FTZ R92, R113, R92 ;  /* 0x0000005c715c7220 */ /* 0x000fe20000410000 */
[----:B------:R-:W-:-:S02]  /*7c50*/  FSEL R100, R100, RZ, P6 ;  /* 0x000000ff64647208 */ /* 0x000fc40003000000 */
[----:B------:R-:W-:Y:S01]  /*7c60*/  LOP3.LUT P5, RZ, R108, 0xff0000, RZ, 0xc0, !PT ;  /* 0x00ff00006cff7812 */ /* 0x000fe200078ac0ff */
[----:B------:R-:W-:Y:S01]  /*7c70*/  FMUL.FTZ R92, R92, UR14 ;  /* 0x0000000e5c5c7c20 */ /* 0x000fe20008410000 */
[----:B------:R-:W-:Y:S02]  /*7c80*/  LOP3.LUT P6, RZ, R168, 0xff0000, RZ, 0xc0, !PT ;  /* 0x00ff0000a8ff7812 */ /* 0x000fe400078cc0ff */
[----:B------:R-:W-:Y:S02]  /*7c90*/  F2FP.BF16.F32.PACK_AB R94, R97, R94 ;  /* 0x0000005e615e723e */ /* 0x000fe400000010ff */
[----:B------:R-:W-:Y:S02]  /*7ca0*/  FSEL R103, R102, RZ, P2 ;  /* 0x000000ff66677208 */ /* 0x000fe40001000000 */
[C---:B------:R-:W-:Y:S02]  /*7cb0*/  FSEL R97, R96.reuse, RZ, P5 ;  /* 0x000000ff60617208 */ /* 0x040fe40002800000 */
[----:B------:R-:W-:-:S02]  /*7cc0*/  FSEL R102, R96, RZ, P6 ;  /* 0x000000ff60667208 */ /* 0x000fc40003000000 */
[----:B------:R-:W-:Y:S02]  /*7cd0*/  LOP3.LUT P2, RZ, R108, 0xff000000, RZ, 0xc0, !PT ;  /* 0xff0000006cff7812 */ /* 0x000fe4000784c0ff */
        /* <DEDUP_REMOVED lines=19> */
.L_x_1256:
[----:B------:R-:W-:-:S04]  /*7e10*/  UISETP.NE.U32.AND UP0, UPT, UR20, URZ, UPT ;  /* 0x000000ff1400728c */ /* 0x000fc8000bf05070 */
[----:B------:R-:W-:-:S09]  /*7e20*/  UISETP.NE.AND.EX UP0, UPT, UR21, URZ, UPT, UP0 ;  /* 0x000000ff1500728c */ /* 0x000fd2000bf05300 */
[----:B------:R-:W-:Y:S05]  /*7e30*/  BRA.U !UP0, `(.L_x_1261) ;  /* 0x0000000908287547 */ /* 0x000fea000b800000 */
[----:B-1-3--:R-:W1:Y:S02]  /*7e40*/  LDC.64 R96, c[0x0][0x478] ;  /* 0x00011e00ff607b82 */ /* 0x00ae640000000a00 */
[----:B-1----:R-:W-:-:S04]  /*7e50*/  ISETP.NE.U32.AND P1, PT, R96, RZ, PT ;  /* 0x000000ff6000720c */ /* 0x002fc80003f25070 */
[----:B------:R-:W-:-:S13]  /*7e60*/  ISETP.NE.AND.EX P1, PT, R97, RZ, PT, P1 ;  /* 0x000000ff6100720c */ /* 0x000fda0003f25310 */
[----:B------:R-:W-:Y:S05]  /*7e70*/  @!P1 BRA `(.L_x_1262) ;  /* 0x0000000400149947 */ /* 0x000fea0003800000 */
[----:B------:R-:W-:Y:S01]  /*7e80*/  PRMT R88, R7, 0x7632, R88 ;  /* 0x0000763207587816 */ /* 0x000fe20000000058 */
[-CC-:B------:R-:W-:Y:S01]  /*7e90*/  FFMA.FTZ R90, R146, R102.reuse, R103.reuse ;  /* 0x00000066925a7223 */ /* 0x180fe20000010067 */
[-CC-:B------:R-:W-:Y:S01]  /*7ea0*/  FFMA.FTZ R159, R135, R102.reuse, R103.reuse ;  /* 0x00000066879f7223 */ /* 0x180fe20000010067 */
[-CC-:B------:R-:W-:Y:S01]  /*7eb0*/  FFMA.FTZ R99, R133, R102.reuse, R103.reuse ;  /* 0x0000006685637223 */ /* 0x180fe20000010067 */
[----:B------:R-:W-:Y:S01]  /*7ec0*/  SHF.L.U32 R88, R88, 0x10, RZ ;  /* 0x0000001058587819 */ /* 0x000fe200000006ff */
[----:B------:R-:W-:Y:S01]  /*7ed0*/  FADD.FTZ R90, R143, -R90 ;  /* 0x8000005a8f5a7221 */ /* 0x000fe20000010000 */
[-CC-:B------:R-:W-:Y:S01]  /*7ee0*/  FFMA.FTZ R98, R142, R102.reuse, R103.reuse ;  /* 0x000000668e627223 */ /* 0x180fe20000010067 */
[-CC-:B------:R-:W-:Y:S01]  /*7ef0*/  FFMA.FTZ R91, R131, R102.reuse, R103.reuse ;  /* 0x00000066835b7223 */ /* 0x180fe20000010067 */
[-CC-:B------:R-:W-:Y:S01]  /*7f00*/  FFMA.FTZ R96, R140, R102.reuse, R103.reuse ;  /* 0x000000668c607223 */ /* 0x180fe20000010067 */
[-CC-:B------:R-:W-:Y:S01]  /*7f10*/  FFMA.FTZ R89, R129, R102.reuse, R103.reuse ;  /* 0x0000006681597223 */ /* 0x180fe20000010067 */
[----:B------:R-:W-:Y:S01]  /*7f20*/  FFMA.FTZ R102, R138, R102, R103 ;  /* 0x000000668a667223 */ /* 0x000fe20000010067 */
[--C-:B-----5:R-:W-:Y:S01]  /*7f30*/  FFMA.FTZ R103, R113, R90, R88.reuse ;  /* 0x0000005a71677223 */ /* 0x120fe20000010058 */
[C---:B------:R-:W-:Y:S01]  /*7f40*/  PRMT R88, R6.reuse, 0x7632, R88 ;  /* 0x0000763206587816 */ /* 0x040fe20000000058 */
[----:B------:R-:W-:-:S02]  /*7f50*/  IMAD.U32 R101, R6, 0x10000, RZ ;  /* 0x0001000006657824 */ /* 0x000fc400078e00ff */
[----:B------:R-:W-:Y:S01]  /*7f60*/  FADD.FTZ R90, R136, -R99 ;  /* 0x80000063885a7221 */ /* 0x000fe20000010000 */
[----:B------:R-:W-:Y:S01]  /*7f70*/  SHF.L.U32 R97, R5, 0x10, RZ ;  /* 0x0000001005617819 */ /* 0x000fe200000006ff */
[----:B0-----:R-:W-:Y:S01]  /*7f80*/  FADD.FTZ R170, R144, -R159 ;  /* 0x8000009f90aa7221 */ /* 0x001fe20000010000 */
[----:B------:R-:W-:Y:S01]  /*7f90*/  SHF.L.U32 R99, R88, 0x10, RZ ;  /* 0x0000001058637819 */ /* 0x000fe200000006ff */
[----:B------:R-:W-:Y:S01]  /*7fa0*/  FADD.FTZ R88, R134, -R91 ;  /* 0x8000005b86587221 */ /* 0x000fe20000010000 */
[----:B------:R-:W-:Y:S01]  /*7fb0*/  FFMA.FTZ R101, R113, R90, R101 ;  /* 0x0000005a71657223 */ /* 0x000fe20000010065 */
[----:B------:R-:W-:Y:S01]  /*7fc0*/  PRMT R90, R4, 0x7632, R90 ;  /* 0x00007632045a7816 */ /* 0x000fe2000000005a */
[----:B------:R-:W-:Y:S01]  /*7fd0*/  FADD.FTZ R98, R141, -R98 ;  /* 0x800000628d627221 */ /* 0x000fe20000010000 */
[----:B------:R-:W-:Y:S01]  /*7fe0*/  FFMA.FTZ R97, R113, R88, R97 ;  /* 0x0000005871617223 */ /* 0x000fe20000010061 */
[----:B------:R-:W-:Y:S01]  /*7ff0*/  SHF.L.U32 R172, R7, 0x10, RZ ;  /* 0x0000001007ac7819 */ /* 0x000fe200000006ff */
[----:B------:R-:W-:Y:S01]  /*8000*/  FADD.FTZ R88, R132, -R89 ;  /* 0x8000005984587221 */ /* 0x000fe20000010000 */
[----:B------:R-:W-:Y:S01]  /*8010*/  SHF.L.U32 R91, R4, 0x10, RZ ;  /* 0x00000010045b7819 */ /* 0x000fe200000006ff */
[----:B------:R-:W-:-:S02]  /*8020*/  IMAD.U32 R100, R100, 0x10000, RZ ;  /* 0x0001000064647824 */ /* 0x000fc400078e00ff */
[----:B------:R-:W-:Y:S01]  /*8030*/  FADD.FTZ R96, R139, -R96 ;  /* 0x800000608b607221 */ /* 0x000fe20000010000 */
[----:B------:R-:W-:Y:S01]  /*8040*/  SHF.L.U32 R89, R90, 0x10, RZ ;  /* 0x000000105a597819 */ /* 0x000fe200000006ff */
[----:B------:R-:W-:Y:S01]  /*8050*/  FADD.FTZ R102, R137, -R102 ;  /* 0x8000006689667221 */ /* 0x000fe20000010000 */
[----:B------:R-:W-:Y:S01]  /*8060*/  ISETP.GE.U32.AND P2, PT, R108, RZ, PT ;  /* 0x000000ff6c00720c */ /* 0x000fe20003f46070 */
[C---:B------:R-:W-:Y:S01]  /*8070*/  FFMA.FTZ R170, R113.reuse, R170, R172 ;  /* 0x000000aa71aa7223 */ /* 0x040fe200000100ac */
[C---:B------:R-:W-:Y:S01]  /*8080*/  FFMA.FTZ R98, R113.reuse, R98, R99 ;  /* 0x0000006271627223 */ /* 0x040fe20000010063 */
[C---:B------:R-:W-:Y:S01]  /*8090*/  FFMA.FTZ R96, R113.reuse, R96, R100 ;  /* 0x0000006071607223 */ /* 0x040fe20000010064 */
[C---:B------:R-:W-:Y:S01]  /*80a0*/  FFMA.FTZ R88, R113.reuse, R88, R91 ;  /* 0x0000005871587223 */ /* 0x040fe2000001005b */
[----:B------:R-:W-:Y:S01]  /*80b0*/  FFMA.FTZ R113, R113, R102, R89 ;  /* 0x0000006671717223 */ /* 0x000fe20000010059 */
[----:B------:R-:W-:Y:S01]  /*80c0*/  FMUL.FTZ R89, R103, UR14 ;  /* 0x0000000e67597c20 */ /* 0x000fe20008410000 */
[----:B------:R-:W-:Y:S01]  /*80d0*/  ISETP.GE.U32.AND.EX P2, PT, R109, 0x1000000, PT, P2 ;  /* 0x010000006d00780c */ /* 0x000fe20003f46120 */
[----:B------:R-:W-:Y:S01]  /*80e0*/  FMUL.FTZ R99, R96, UR14 ;  /* 0x0000000e60637c20 */ /* 0x000fe20008410000 */
[C---:B------:R-:W-:Y:S01]  /*80f0*/  F2FP.BF16.F32.PACK_AB R90, R98.reuse, R101 ;  /* 0x00000065625a723e */ /* 0x040fe200000010ff */
        /* <DEDUP_REMOVED lines=8> */
[----:B------:R-:W-:Y:S01]  /*8180*/  FSEL R159, R98, RZ, P2 ;  /* 0x000000ff629f7208 */ /* 0x000fe20001000000 */
[----:B------:R-:W-:Y:S01]  /*8190*/  FMUL.FTZ R98, R97, UR14 ;  /* 0x0000000e61627c20 */ /* 0x000fe20008410000 */
[----:B------:R-:W-:Y:S02]  /*81a0*/  FSEL R170, R170, RZ, P5 ;  /* 0x000000ffaaaa7208 */ /* 0x000fe40002800000 */
[----:B------:R-:W-:Y:S02]  /*81b0*/  LOP3.LUT P5, RZ, R108, 0xff0000, RZ, 0xc0, !PT ;  /* 0x00ff00006cff7812 */ /* 0x000fe400078ac0ff */
[----:B------:R-:W-:-:S02]  /*81c0*/  FSEL R102, R89, RZ, P6 ;  /* 0x000000ff59667208 */ /* 0x000fc40003000000 */
[----:B------:R-:W-:Y:S01]  /*81d0*/  F2FP.BF16.F32.PACK_AB R89, R96, R97 ;  /* 0x000000616059723e */ /* 0x000fe200000010ff */
[----:B------:R-:W-:Y:S01]  /*81e0*/  FMUL.FTZ R96, R88, UR14 ;  /* 0x0000000e58607c20 */ /* 0x000fe20008410000 */
[----:B------:R-:W-:Y:S01]  /*81f0*/  FMUL.FTZ R97, R113, UR14 ;  /* 0x0000000e71617c20 */ /* 0x000fe20008410000 */
        /* <DEDUP_REMOVED lines=13> */
.L_x_1262:
[-CC-:B0-----:R-:W-:Y:S01]  /*82d0*/  FFMA.FTZ R170, R146, R102.reuse, R103.reuse ;  /* 0x0000006692aa7223 */ /* 0x181fe20000010067 */
[----:B------:R-:W-:Y:S01]  /*82e0*/  PRMT R96, R7, 0x7632, R96 ;  /* 0x0000763207607816 */ /* 0x000fe20000000060 */
[-CC-:B------:R-:W-:Y:S01]  /*82f0*/  FFMA.FTZ R163, R135, R102.reuse, R103.reuse ;  /* 0x0000006687a37223 */ /* 0x180fe20000010067 */
[-C--:B------:R-:W-:Y:S01]  /*8300*/  FFMA.FTZ R99, R133, R102.reuse, R103 ;  /* 0x0000006685637223 */ /* 0x080fe20000010067 */
[----:B------:R-:W-:Y:S01]  /*8310*/  PRMT R161, R6, 0x7632, R161 ;  /* 0x0000763206a17816 */ /* 0x000fe200000000a1 */
[-C--:B------:R-:W-:Y:S01]  /*8320*/  FFMA.FTZ R100, R142, R102.reuse, R103 ;  /* 0x000000668e647223 */ /* 0x080fe20000010067 */
[----:B------:R-:W-:Y:S01]  /*8330*/  FADD.FTZ R172, R143, -R170 ;  /* 0x800000aa8fac7221 */ /* 0x000fe20000010000 */
[----:B------:R-:W-:Y:S01]  /*8340*/  SHF.L.U32 R174, R96, 0x10, RZ ;  /* 0x0000001060ae7819 */ /* 0x000fe200000006ff */
[----:B------:R-:W-:Y:S02]  /*8350*/  IMAD.U32 R171, R7, 0x10000, RZ ;  /* 0x0001000007ab7824 */ /* 0x000fe400078e00ff */
[----:B------:R-:W-:Y:S01]  /*8360*/  FADD.FTZ R170, R144, -R163 ;  /* 0x800000a390aa7221 */ /* 0x000fe20000010000 */
[----:B------:R-:W-:Y:S01]  /*8370*/  FADD.FTZ R96, R136, -R99 ;  /* 0x8000006388607221 */ /* 0x000fe20000010000 */
[-CC-:B------:R-:W-:Y:S01]  /*8380*/  FFMA.FTZ R159, R131, R102.reuse, R103.reuse ;  /* 0x00000066839f7223 */ /* 0x180fe20000010067 */
[-CC-:B------:R-:W-:Y:S01]  /*8390*/  FFMA.FTZ R98, R140, R102.reuse, R103.reuse ;  /* 0x000000668c627223 */ /* 0x180fe20000010067 */
[----:B------:R-:W-:Y:S01]  /*83a0*/  FFMA.FTZ R97, R129, R102, R103 ;  /* 0x0000006681617223 */ /* 0x000fe20000010067 */
[----:B------:R-:W-:-:S02]  /*83b0*/  IMAD.U32 R99, R161, 0x10000, RZ ;  /* 0x00010000a1637824 */ /* 0x000fc400078e00ff */
[----:B------:R-:W-:Y:S01]  /*83c0*/  FADD.FTZ R100, R141, -R100 ;  /* 0x800000648d647221 */ /* 0x000fe20000010000 */
[----:B------:R-:W-:Y:S01]  /*83d0*/  FFMA.FTZ R102, R138, R102, R103 ;  /* 0x000000668a667223 */ /* 0x000fe20000010067 */
[----:B------:R-:W-:Y:S01]  /*83e0*/  SHF.L.U32 R103, R6, 0x10, RZ ;  /* 0x0000001006677819 */ /* 0x000fe200000006ff */
[C---:B-----5:R-:W-:Y:S01]  /*83f0*/  FFMA.FTZ R171, R113.reuse, R170, R171 ;  /* 0x000000aa71ab7223 */ /* 0x060fe200000100ab */
[C---:B------:R-:W-:Y:S01]  /*8400*/  FFMA.FTZ R172, R113.reuse, R172, R174 ;  /* 0x000000ac71ac7223 */ /* 0x040fe200000100ae */
[----:B------:R-:W-:Y:S01]  /*8410*/  FFMA.FTZ R163, R113, R100, R99 ;  /* 0x0000006471a37223 */ /* 0x000fe20000010063 */
[----:B------:R-:W-:Y:S01]  /*8420*/  SHF.L.U32 R170, R5, 0x10, RZ ;  /* 0x0000001005aa7819 */ /* 0x000fe200000006ff */
[----:B------:R-:W-:Y:S01]  /*8430*/  FADD.FTZ R100, R134, -R159 ;  /* 0x8000009f86647221 */ /* 0x000fe20000010000 */
[----:B------:R-:W-:Y:S01]  /*8440*/  PRMT R99, R4, 0x7632, R99 ;  /* 0x0000763204637816 */ /* 0x000fe20000000063 */
[----:B------:R-:W-:Y:S01]  /*8450*/  FFMA.FTZ R161, R113, R96, R103 ;  /* 0x0000006071a17223 */ /* 0x000fe20000010067 */
[----:B------:R-:W-:Y:S01]  /*8460*/  ISETP.GE.U32.AND P2, PT, R108, RZ, PT ;  /* 0x000000ff6c00720c */ /* 0x000fe20003f46070 */
[----:B------:R-:W-:Y:S01]  /*8470*/  FMUL.FTZ R171, R171, UR14 ;  /* 0x0000000eabab7c20 */ /* 0x000fe20008410000 */
[----:B------:R-:W-:Y:S01]  /*8480*/  SHF.L.U32 R96, R101, 0x10, RZ ;  /* 0x0000001065607819 */ /* 0x000fe200000006ff */
[----:B------:R-:W-:Y:S01]  /*8490*/  FMUL.FTZ R172, R172, UR14 ;  /* 0x0000000eacac7c20 */ /* 0x000fe20008410000 */
[----:B------:R-:W-:Y:S01]  /*84a0*/  FADD.FTZ R103, R139, -R98 ;  /* 0x800000628b677221 */ /* 0x000fe20000010000 */
[----:B------:R-:W-:Y:S01]  /*84b0*/  SHF.L.U32 R99, R99, 0x10, RZ ;  /* 0x0000001063637819 */ /* 0x000fe200000006ff */
[----:B------:R-:W-:Y:S01]  /*84c0*/  FFMA.FTZ R100, R113, R100, R170 ;  /* 0x0000006471647223 */ /* 0x000fe200000100aa */
[C---:B------:R-:W-:Y:S01]  /*84d0*/  LOP3.LUT P5, RZ, R109.reuse, 0xff0000, RZ, 0xc0, !PT ;  /* 0x00ff00006dff7812 */ /* 0x040fe200078ac0ff */
[----:B------:R-:W-:Y:S01]  /*84e0*/  IMAD.U32 R101, R4, 0x10000, RZ ;  /* 0x0001000004657824 */ /* 0x000fe200078e00ff */
[----:B------:R-:W-:Y:S01]  /*84f0*/  ISETP.GE.U32.AND.EX P2, PT, R109, 0x1000000, PT, P2 ;  /* 0x010000006d00780c */ /* 0x000fe20003f46120 */
[----:B------:R-:W-:Y:S01]  /*8500*/  FADD.FTZ R98, R132, -R97 ;  /* 0x8000006184627221 */ /* 0x000fe20000010000 */
[----:B------:R-:W-:Y:S01]  /*8510*/  FADD.FTZ R102, R137, -R102 ;  /* 0x8000006689667221 */ /* 0x000fe20000010000 */
[----:B------:R-:W-:Y:S01]  /*8520*/  FMUL.FTZ R161, R161, UR14 ;  /* 0x0000000ea1a17c20 */ /* 0x000fe20008410000 */
[----:B------:R-:W-:Y:S01]  /*8530*/  FFMA.FTZ R96, R113, R103, R96 ;  /* 0x0000006771607223 */ /* 0x000fe20000010060 */
        /* <DEDUP_REMOVED lines=26> */
.L_x_1261:
        /* <DEDUP_REMOVED lines=11> */
[----:B------:R-:W-:Y:S01]  /*8790*/  FFMA.FTZ R89, R129, R102, R103 ;  /* 0x0000006681597223 */ /* 0x000fe20000010067 */
[----:B0-----:R-:W-:Y:S01]  /*87a0*/  FADD.FTZ R170, R144, -R99 ;  /* 0x8000006390aa7221 */ /* 0x001fe20000010000 */
[----:B------:R-:W-:Y:S01]  /*87b0*/  FADD.FTZ R100, R141, -R90 ;  /* 0x8000005a8d647221 */ /* 0x000fe20000010000 */
        /* <DEDUP_REMOVED lines=48> */
.L_x_1263:
[-CC-:B0-----:R-:W-:Y:S01]  /*8ac0*/  FFMA.FTZ R170, R146, R102.reuse, R103.reuse ;  /* 0x0000006692aa7223 */ /* 0x181fe20000010067 */
[-CC-:B------:R-:W-:Y:S01]  /*8ad0*/  FFMA.FTZ R101, R135, R102.reuse, R103.reuse ;  /* 0x0000006687657223 */ /* 0x180fe20000010067 */
[-CC-:B------:R-:W-:Y:S01]  /*8ae0*/  FFMA.FTZ R100, R142, R102.reuse, R103.reuse ;  /* 0x000000668e647223 */ /* 0x180fe20000010067 */
[-C--:B------:R-:W-:Y:S01]  /*8af0*/  FFMA.FTZ R99, R133, R102.reuse, R103 ;  /* 0x0000006685637223 */ /* 0x080fe20000010067 */
[----:B------:R-:W-:Y:S01]  /*8b00*/  FADD.FTZ R178, R143, -R170 ;  /* 0x800000aa8fb27221 */ /* 0x000fe20000010000 */
[----:B------:R-:W-:Y:S01]  /*8b10*/  FADD.FTZ R174, R144, -R101 ;  /* 0x8000006590ae7221 */ /* 0x000fe20000010000 */
[-CC-:B------:R-:W-:Y:S01]  /*8b20*/  FFMA.FTZ R97, R131, R102.reuse, R103.reuse ;  /* 0x0000006683617223 */ /* 0x180fe20000010067 */
[--C-:B------:R-:W-:Y:S01]  /*8b30*/  FFMA.FTZ R98, R140, R102, R103.reuse ;  /* 0x000000668c627223 */ /* 0x100fe20000010067 */
[----:B------:R-:W-:Y:S01]  /*8b40*/  FADD.FTZ R172, R141, -R100 ;  /* 0x800000648dac7221 */ /* 0x000fe20000010000 */
[C---:B-----5:R-:W-:Y:S01]  /*8b50*/  FMUL.FTZ R178, R113.reuse, R178 ;  /* 0x000000b271b27220 */ /* 0x060fe20000410000 */
        /* <DEDUP_REMOVED lines=43> */
.L_x_1259:
        /* <DEDUP_REMOVED lines=9> */
.L_x_1255:
[----:B------:R-:W-:Y:S05]  /*8ea0*/  BSYNC.RECONVERGENT B1 ;  /* 0x0000000000017941 */ /* 0x000fea0003800200 */
.L_x_1254:
[----:B-1-34-:R-:W1:Y:S02]  /*8eb0*/  LDC.64 R96, c[0x0][0x380] ;  /* 0x0000e000ff607b82 */ /* 0x01ae640000000a00 */
[----:B-1----:R-:W-:-:S04]  /*8ec0*/  LEA R111, R96, R111, 0x2 ;  /* 0x0000006f606f7211 */ /* 0x002fc800078e10ff */
[----:B------:R-:W-:-:S13]  /*8ed0*/  ISETP.GE.AND P0, PT, R111, R97, PT ;  /* 0x000000616f00720c */ /* 0x000fda0003f06270 */
[----:B------:R-:W-:Y:S05]  /*8ee0*/  @!P0 BRA `(.L_x_1264) ;  /* 0xffffff7400b48947 */ /* 0x000fea000383ffff */
.L_x_1226:
[----:B------:R-:W-:Y:S05]  /*8ef0*/  BSYNC B0 ;  /* 0x0000000000007941 */ /* 0x000fea0003800000 */
.L_x_1225:
        /* <DEDUP_REMOVED lines=9> */
[C---:B------:R-:W-:Y:S02]  /*8f90*/  LOP3.LUT R5, R4.reuse, 0x7f, RZ, 0x3c, !PT ;  /* 0x0000007f04057812 */ /* 0x040fe400078e3cff */
[----:B------:R-:W-:Y:S01]  /*8fa0*/  IMAD.X R65, RZ, RZ, RZ, P0 ;  /* 0x000000ffff417224 */ /* 0x000fe200000e06ff */
[----:B--2---:R-:W-:Y:S02]  /*8fb0*/  LEA R3, R3, R0, 0x18 ;  /* 0x0000000003037211 */ /* 0x004fe400078ec0ff */
[----:B------:R-:W-:Y:S02]  /*8fc0*/  IADD3 R110, PT, PT, R5, R110, RZ ;  /* 0x0000006e056e7210 */ /* 0x000fe40007ffe0ff */
[----:B------:R-:W-:Y:S01]  /*8fd0*/  LEA R0, R4, R3, 0x2 ;  /* 0x0000000304007211 */ /* 0x000fe200078e10ff */
[----:B------:R-:W-:Y:S01]  /*8fe0*/  IMAD R2, R2, 0x20, R3 ;  /* 0x0000002002027824 */ /* 0x000fe200078e0203 */
[----:B------:R-:W-:-:S02]  /*8ff0*/  ISETP.GE.U32.AND P5, PT, R110, 0x80, PT ;  /* 0x000000806e00780c */ /* 0x000fc40003fa6070 */
[C---:B------:R-:W-:Y:S02]  /*9000*/  ISETP.GE.U32.AND P4, PT, R110.reuse, 0x100, PT ;  /* 0x000001006e00780c */ /* 0x040fe40003f86070 */
[----:B------:R-:W-:Y:S01]  /*9010*/  STS.128 [R2], R36 ;  /* 0x0000002402007388 */ /* 0x000fe20000000c00 */
[C---:B------:R-:W-:Y:S02]  /*9020*/  ISETP.GE.U32.AND P3, PT, R110.reuse, 0x180, PT ;  /* 0x000001806e00780c */ /* 0x040fe40003f66070 */
[C---:B------:R-:W-:Y:S01]  /*9030*/  ISETP.GE.U32.AND P2, PT, R110.reuse, 0x200, PT ;  /* 0x000002006e00780c */ /* 0x040fe20003f46070 */
[----:B------:R1:W-:Y:S01]  /*9040*/  STS.128 [R2+0x10], R32 ;  /* 0x0000102002007388 */ /* 0x0003e20000000c00 */
[C---:B------:R-:W-:Y:S02]  /*9050*/  ISETP.GE.U32.AND P1, PT, R110.reuse, 0x280, PT ;  /* 0x000002806e00780c */ /* 0x040fe40003f26070 */
[----:B------:R-:W-:Y:S01]  /*9060*/  ISETP.GE.U32.AND P0, PT, R110, 0x300, PT ;  /* 0x000003006e00780c */ /* 0x000fe20003f06070 */
[----:B------:R-:W-:Y:S04]  /*9070*/  STS.128 [R2+0x400], R28 ;  /* 0x0004001c02007388 */ /* 0x000fe80000000c00 */
[----:B------:R-:W-:Y:S04]  /*9080*/  STS.128 [R2+0x410], R24 ;  /* 0x0004101802007388 */ /* 0x000fe80000000c00 */
[----:B------:R-:W-:Y:S04]  /*9090*/  STS.128 [R2+0x800], R20 ;  /* 0x0008001402007388 */ /* 0x000fe80000000c00 */
[----:B------:R-:W-:Y:S01]  /*90a0*/  STS.128 [R2+0x810], R16 ;  /* 0x0008101002007388 */ /* 0x000fe20000000c00 */
[----:B-1----:R-:W-:-:S02]  /*90b0*/  SHF.L.U32 R32, R64, 0x2, RZ ;  /* 0x0000000240207819 */ /* 0x002fc400000006ff */
        /* <DEDUP_REMOVED lines=60> */
[----:B------:R-:W-:-:S03]  /*9480*/  IADD3 R32, P6, PT, R32, UR16, RZ ;  /* 0x0000001020207c10 */ /* 0x000fc6000ffde0ff */
[----:B------:R-:W-:Y:S01]  /*9490*/  @P5 IMAD.MOV.U32 R3, RZ, RZ, R43 ;  /* 0x000000ffff035224 */ /* 0x000fe200078e002b */
        /* <DEDUP_REMOVED lines=25> */
[----:B------:R-:W-:Y:S01]  /*9630*/  @P5 IADD3 R34, P6, PT, R34, 0x200, RZ ;  /* 0x0000020022225810 */ /* 0x000fe20007fde0ff */
[----:B------:R-:W-:Y:S02]  /*9640*/  FADD.FTZ R28, R28, R31 ;  /* 0x0000001f1c1c7221 */ /* 0x000fe40000010000 */
[----:B------:R-:W4:Y:S01]  /*9650*/  LDS R17, [R0+0x1400] ;  /* 0x0014000000117984 */ /* 0x000f220000000800 */
[----:B------:R-:W-:Y:S01]  /*9660*/  FADD.FTZ R10, RZ, R10 ;  /* 0x0000000aff0a7221 */ /* 0x000fe20000010000 */
[----:B------:R-:W-:-:S02]  /*9670*/  @P5 IMAD.X R43, RZ, RZ, R43, P6 ;  /* 0x000000ffff2b5224 */ /* 0x000fc400030e062b */
[----:B------:R-:W4:Y:S01]  /*9680*/  LDS R27, [R0+0x2000] ;  /* 0x00200000001b7984 */ /* 0x000f220000000800 */
[----:B------:R-:W-:-:S03]  /*9690*/  FADD.FTZ R10, R10, R13 ;  /* 0x0000000d0a0a7221 */ /* 0x000fc60000010000 */
[----:B------:R-:W4:Y:S01]  /*96a0*/  LDS R7, [R0+0xa00] ;  /* 0x000a000000077984 */ /* 0x000f220000000800 */
[----:B------:R-:W-:-:S03]  /*96b0*/  FADD.FTZ R37, R28, R37 ;  /* 0x000000251c257221 */ /* 0x000fc60000010000 */
[----:B------:R2:W-:Y:S01]  /*96c0*/  @P5 STG.E desc[UR8][R2.64], R35 ;  /* 0x0000002302005986 */ /* 0x0005e2000c101908 */
[----:B------:R-:W-:-:S03]  /*96d0*/  FADD.FTZ R10, R10, R33 ;  /* 0x000000210a0a7221 */ /* 0x000fc60000010000 */
[----:B------:R-:W4:Y:S01]  /*96e0*/  LDS R31, [R0+0x2c00] ;  /* 0x002c0000001f7984 */ /* 0x000f220000000800 */
[----:B0-----:R-:W-:-:S03]  /*96f0*/  FADD.FTZ R39, R10, R39 ;  /* 0x000000270a277221 */ /* 0x001fc60000010000 */
[----:B------:R-:W0:Y:S01]  /*9700*/  LDS R8, [R0+0x1600] ;  /* 0x0016000000087984 */ /* 0x000e220000000800 */
[----:B-1----:R-:W-:Y:S01]  /*9710*/  FADD.FTZ R4, RZ, R4 ;  /* 0x00000004ff047221 */ /* 0x002fe20000010000 */
[----:B--2---:R-:W-:Y:S02]  /*9720*/  @P5 MOV R2, R32 ;  /* 0x0000002000025202 */ /* 0x004fe40000000f00 */
[----:B------:R-:W1:Y:S01]  /*9730*/  LDS R13, [R0+0x2200] ;  /* 0x00220000000d7984 */ /* 0x000e620000000800 */
[-C--:B------:R-:W-:Y:S01]  /*9740*/  @P5 MOV R3, R41.reuse ;  /* 0x0000002900035202 */ /* 0x080fe20000000f00 */
[----:B------:R-:W-:Y:S01]  /*9750*/  FADD.FTZ R4, R4, R15 ;  /* 0x0000000f04047221 */ /* 0x000fe20000010000 */
[----:B------:R-:W-:Y:S01]  /*9760*/  @P5 IADD3 R32, P6, PT, R32, 0x200, RZ ;  /* 0x0000020020205810 */ /* 0x000fe20007fde0ff */
[----:B------:R-:W2:Y:S02]  /*9770*/  LDS R33, [R0+0x2e00] ;  /* 0x002e000000217984 */ /* 0x000ea40000000800 */
[----:B---3--:R-:W-:Y:S01]  /*9780*/  FADD.FTZ R4, R4, R19 ;  /* 0x0000001304047221 */ /* 0x008fe20000010000 */
[----:B------:R-:W-:Y:S01]  /*9790*/  @P5 IADD3.X R41, PT, PT, RZ, R41, RZ, P6, !PT ;  /* 0x00000029ff295210 */ /* 0x000fe200037fe4ff */
[----:B------:R3:W-:Y:S01]  /*97a0*/  @P5 STG.E desc[UR8][R2.64], R9 ;  /* 0x0000000902005986 */ /* 0x0007e2000c101908 */
[----:B----4-:R-:W-:Y:S01]  /*97b0*/  FADD.FTZ R6, RZ, R6 ;  /* 0x00000006ff067221 */ /* 0x010fe20000010000 */
[----:B------:R-:W-:-:S03]  /*97c0*/  FADD.FTZ R29, R4, R29 ;  /* 0x0000001d041d7221 */ /* 0x000fc60000010000 */
[----:B------:R-:W-:-:S04]  /*97d0*/  FADD.FTZ R6, R6, R17 ;  /* 0x0000001106067221 */ /* 0x000fc80000010000 */
[----:B------:R-:W-:Y:S01]  /*97e0*/  FADD.FTZ R6, R6, R27 ;  /* 0x0000001b06067221 */ /* 0x000fe20000010000 */
[----:B---3--:R-:W-:Y:S01]  /*97f0*/  @P4 MOV R2, R34 ;  /* 0x0000002200024202 */ /* 0x008fe20000000f00 */
[----:B------:R-:W-:Y:S01]  /*9800*/  @P4 IMAD.MOV.U32 R3, RZ, RZ, R43 ;  /* 0x000000ffff034224 */ /* 0x000fe200078e002b */
[----:B------:R-:W-:Y:S01]  /*9810*/  @P4 IADD3 R34, P5, PT, R34, 0x200, RZ ;  /* 0x0000020022224810 */ /* 0x000fe20007fbe0ff */
[----:B------:R-:W-:-:S03]  /*9820*/  FADD.FTZ R7, RZ, R7 ;  /* 0x00000007ff077221 */ /* 0x000fc60000010000 */
[----:B------:R3:W-:Y:S01]  /*9830*/  @P4 STG.E desc[UR8][R2.64], R37 ;  /* 0x0000002502004986 */ /* 0x0007e2000c101908 */
[----:B------:R-:W-:Y:S02]  /*9840*/  @P4 IMAD.X R43, RZ, RZ, R43, P5 ;  /* 0x000000ffff2b4224 */ /* 0x000fe400028e062b */
[----:B------:R-:W-:Y:S01]  /*9850*/  FADD.FTZ R31, R6, R31 ;  /* 0x0000001f061f7221 */ /* 0x000fe20000010000 */
[----:B0-----:R-:W-:Y:S01]  /*9860*/  FADD.FTZ R8, R7, R8 ;  /* 0x0000000807087221 */ /* 0x001fe20000010000 */
[----:B---3--:R-:W-:Y:S02]  /*9870*/  @P4 MOV R2, R32 ;  /* 0x0000002000024202 */ /* 0x008fe40000000f00 */
[----:B------:R-:W-:Y:S01]  /*9880*/  @P4 MOV R3, R41 ;  /* 0x0000002900034202 */ /* 0x000fe20000000f00 */
[----:B-1----:R-:W-:Y:S01]  /*9890*/  FADD.FTZ R8, R8, R13 ;  /* 0x0000000d08087221 */ /* 0x002fe20000010000 */
[----:B------:R-:W-:-:S03]  /*98a0*/  @P4 IADD3 R32, P6, PT, R32, 0x200, RZ ;  /* 0x0000020020204810 */ /* 0x000fc60007fde0ff */
[----:B------:R0:W-:Y:S01]  /*98b0*/  @P4 STG.E desc[UR8][R2.64], R21 ;  /* 0x0000001502004986 */ /* 0x0001e2000c101908 */
[----:B------:R-:W-:Y:S01]  /*98c0*/  @P4 IADD3.X R41, PT, PT, RZ, R41, RZ, P6, !PT ;  /* 0x00000029ff294210 */ /* 0x000fe200037fe4ff */
[----:B--2---:R-:W-:Y:S01]  /*98d0*/  FADD.FTZ R33, R8, R33 ;  /* 0x0000002108217221 */ /* 0x004fe20000010000 */
[----:B0-----:R-:W-:Y:S01]  /*98e0*/  @P3 MOV R2, R34 ;  /* 0x0000002200023202 */ /* 0x001fe20000000f00 */
[----:B------:R-:W-:Y:S01]  /*98f0*/  @P3 IMAD.MOV.U32 R3, RZ, RZ, R43 ;  /* 0x000000ffff033224 */ /* 0x000fe200078e002b */
[----:B------:R-:W-:-:S04]  /*9900*/  @P3 IADD3 R34, P4, PT, R34, 0x200, RZ ;  /* 0x0000020022223810 */ /* 0x000fc80007f9e0ff */
[----:B------:R0:W-:Y:S01]  /*9910*/  @P3 STG.E desc[UR8][R2.64], R39 ;  /* 0x0000002702003986 */ /* 0x0001e2000c101908 */
[----:B------:R-:W-:Y:S01]  /*9920*/  @P3 IMAD.X R43, RZ, RZ, R43, P4 ;  /* 0x000000ffff2b3224 */ /* 0x000fe200020e062b */
        /* <DEDUP_REMOVED lines=8> */
[----:B0-----:R-:W-:Y:S01]  /*99b0*/  @P2 MOV R2, R34 ;  /* 0x0000002200022202 */ /* 0x001fe20000000f00 */
[--C-:B------:R-:W-:Y:S01]  /*99c0*/  @P2 IMAD.MOV.U32 R3, RZ, RZ, R43.reuse ;  /* 0x000000ffff032224 */ /* 0x100fe200078e002b */
[----:B------:R-:W-:Y:S02]  /*99d0*/  @P2 IADD3 R34, P3, PT, R34, 0x200, RZ ;  /* 0x0000020022222810 */ /* 0x000fe40007f7e0ff */
[-C--:B------:R-:W-:Y:S02]  /*99e0*/  @P2 MOV R5, R41.reuse ;  /* 0x0000002900052202 */ /* 0x080fe40000000f00 */
[----:B------:R-:W-:Y:S01]  /*99f0*/  @P2 IADD3.X R41, PT, PT, RZ, R41, RZ, P4, !PT ;  /* 0x00000029ff292210 */ /* 0x000fe200027fe4ff */
[----:B------:R-:W-:Y:S01]  /*9a00*/  @P2 IMAD.X R43, RZ, RZ, R43, P3 ;  /* 0x000000ffff2b2224 */ /* 0x000fe200018e062b */
[----:B------:R0:W-:Y:S01]  /*9a10*/  @P2 STG.E desc[UR8][R2.64], R29 ;  /* 0x0000001d02002986 */ /* 0x0001e2000c101908 */
[----:B------:R-:W-:-:S02]  /*9a20*/  @P1 IADD3 R32, P4, PT, R32, 0x200, RZ ;  /* 0x0000020020201810 */ /* 0x000fc40007f9e0ff */
[-C--:B------:R-:W-:Y:S01]  /*9a30*/  @P1 MOV R7, R41.reuse ;  /* 0x0000002900071202 */ /* 0x080fe20000000f00 */
[----:B------:R1:W-:Y:S01]  /*9a40*/  @P2 STG.E desc[UR8][R4.64], R23 ;  /* 0x0000001704002986 */ /* 0x0003e2000c101908 */
[----:B------:R-:W-:Y:S02]  /*9a50*/  @P1 IADD3.X R41, PT, PT, RZ, R41, RZ, P4, !PT ;  /* 0x00000029ff291210 */ /* 0x000fe400027fe4ff */
[----:B0-----:R-:W-:Y:S01]  /*9a60*/  @P1 MOV R2, R34 ;  /* 0x0000002200021202 */ /* 0x001fe20000000f00 */
[--C-:B------:R-:W-:Y:S01]  /*9a70*/  @P1 IMAD.MOV.U32 R3, RZ, RZ, R43.reuse ;  /* 0x000000ffff031224 */ /* 0x100fe200078e002b */
[----:B------:R-:W-:Y:S02]  /*9a80*/  @P1 IADD3 R34, P3, PT, R34, 0x200, RZ ;  /* 0x0000020022221810 */ /* 0x000fe40007f7e0ff */
[----:B-1----:R-:W-:Y:S02]  /*9a90*/  MOV R4, R32 ;  /* 0x0000002000047202 */ /* 0x002fe40000000f00 */
[----:B------:R0:W-:Y:S01]  /*9aa0*/  @P1 STG.E desc[UR8][R2.64], R31 ;  /* 0x0000001f02001986 */ /* 0x0001e2000c101908 */
[----:B------:R-:W-:Y:S01]  /*9ab0*/  @P1 IMAD.X R43, RZ, RZ, R43, P3 ;  /* 0x000000ffff2b1224 */ /* 0x000fe200018e062b */
[----:B------:R-:W-:-:S02]  /*9ac0*/  MOV R5, R41 ;  /* 0x0000002900057202 */ /* 0x000fc40000000f00 */
[----:B------:R1:W-:Y:S01]  /*9ad0*/  @P1 STG.E desc[UR8][R6.64], R11 ;  /* 0x0000000b06001986 */ /* 0x0003e2000c101908 */
[----:B0-----:R-:W-:Y:S01]  /*9ae0*/  MOV R2, R34 ;  /* 0x0000002200027202 */ /* 0x001fe20000000f00 */
[----:B------:R-:W-:Y:S01]  /*9af0*/  IMAD.MOV.U32 R3, RZ, RZ, R43 ;  /* 0x000000ffff037224 */ /* 0x000fe200078e002b */
[----:B------:R-:W-:Y:S06]  /*9b00*/  @!P0 EXIT ;  /* 0x000000000000894d */ /* 0x000fec0003800000 */
[----:B------:R-:W-:Y:S04]  /*9b10*/  STG.E desc[UR8][R2.64], R33 ;  /* 0x0000002102007986 */ /* 0x000fe8000c101908 */
[----:B------:R-:W-:Y:S01]  /*9b20*/  STG.E desc[UR8][R4.64], R25 ;  /* 0x0000001904007986 */ /* 0x000fe2000c101908 */
[----:B------:R-:W-:Y:S05]  /*9b30*/  EXIT ;  /* 0x000000000000794d */ /* 0x000fea0003800000 */
.L_x_1233:
[----:B------:R-:W-:Y:S01]  /*9b40*/  HFMA2 R179, -RZ, RZ, 0, 5.9604644775390625e-08 ;  /* 0x00000001ffb37431 */ /* 0x000fe200000001ff */
[----:B------:R-:W-:Y:S01]  /*9b50*/  BSSY B1, `(.L_x_1265) ;  /* 0x0000007000017945 */ /* 0x000fe20003800000 */
[----:B------:R-:W-:Y:S01]  /*9b60*/  IMAD.MOV.U32 R180, RZ, RZ, R163 ;  /* 0x000000ffffb47224 */ /* 0x000fe200078e00a3 */
[----:B------:R-:W-:Y:S01]  /*9b70*/  MOV R182, 0x1f ;  /* 0x0000001f00b67802 */ /* 0x000fe20000000f00 */
[----:B------:R-:W-:-:S07]  /*9b80*/  IMAD.MOV.U32 R177, RZ, RZ, -0x1 ;  /* 0xffffffffffb17424 */ /* 0x000fce00078e00ff */
[----:B-----5:R-:W-:Y:S05]  /*9b90*/  WARPSYNC.COLLECTIVE R177, `(.L_x_1266) ;  /* 0x00000000b1087348 */ /* 0x020fea0003c00000 */
[----:B------:R0:W1:Y:S02]  /*9ba0*/  SHFL.BFLY P0, R178, R180, R179, R182 ;  /* 0x0c0000b3b4b27389 */ /* 0x00006400000000b6 */
[----:B01---5:R-:W-:Y:S05]  /*9bb0*/  ENDCOLLECTIVE ;  /* 0x000000000000791b */ /* 0x023fea0003800000 */
.L_x_1266:
[----:B------:R-:W-:Y:S05]  /*9bc0*/  BSYNC B1 ;  /* 0x0000000000017941 */ /* 0x000fea0003800000 */
.L_x_1265:
[----:B------:R-:W-:Y:S01]  /*9bd0*/  HFMA2 R182, -RZ, RZ, 0, 1.847743988037109375e-06 ;  /* 0x0000001fffb67431 */ /* 0x000fe200000001ff */
[----:B------:R-:W-:Y:S01]  /*9be0*/  MOV R180, R170 ;  /* 0x000000aa00b47202 */ /* 0x000fe20000000f00 */
[----:B------:R-:W-:Y:S01]  /*9bf0*/  IMAD.MOV.U32 R179, RZ, RZ, 0x1 ;  /* 0x00000001ffb37424 */ /* 0x000fe200078e00ff */
[----:B------:R-:W-:Y:S02]  /*9c00*/  MOV R177, 0xffffffff ;  /* 0xffffffff00b17802 */ /* 0x000fe40000000f00 */
[----:B------:R-:W-:-:S07]  /*9c10*/  MOV R100, R178 ;  /* 0x000000b200647202 */ /* 0x000fce0000000f00 */
[----:B------:R-:W-:Y:S05]  /*9c20*/  WARPSYNC.COLLECTIVE R177, `(.L_x_1267) ;  /* 0x00000000b1087348 */ /* 0x000fea0003c00000 */
[----:B------:R0:W1:Y:S02]  /*9c30*/  SHFL.BFLY P0, R178, R180, R179, R182 ;  /* 0x0c0000b3b4b27389 */ /* 0x00006400000000b6 */
[----:B01----:R-:W-:Y:S05]  /*9c40*/  ENDCOLLECTIVE ;  /* 0x000000000000791b */ /* 0x003fea0003800000 */
.L_x_1267:
[----:B------:R-:W-:Y:S01]  /*9c50*/  FADD.FTZ R100, R100, R163 ;  /* 0x000000a364647221 */ /* 0x000fe20000010000 */
[----:B------:R-:W-:-:S04]  /*9c60*/  HFMA2 R179, -RZ, RZ, 0, 1.1920928955078125e-07 ;  /* 0x00000002ffb37431 */ /* 0x000fc800000001ff */
[----:B------:R-:W-:Y:S01]  /*9c70*/  MOV R180, R100 ;  /* 0x0000006400b47202 */ /* 0x000fe20000000f00 */
[----:B------:R-:W-:-:S07]  /*9c80*/  IMAD.MOV.U32 R101, RZ, RZ, R178 ;  /* 0x000000ffff657224 */ /* 0x000fce00078e00b2 */
[----:B------:R-:W-:Y:S05]  /*9c90*/  WARPSYNC.COLLECTIVE R177, `(.L_x_1268) ;  /* 0x00000000b1087348 */ /* 0x000fea0003c00000 */
[----:B------:R0:W1:Y:S02]  /*9ca0*/  SHFL.BFLY P0, R178, R180, R179, R182 ;  /* 0x0c0000b3b4b27389 */ /* 0x00006400000000b6 */
[----:B01----:R-:W-:Y:S05]  /*9cb0*/  ENDCOLLECTIVE ;  /* 0x000000000000791b */ /* 0x003fea0003800000 */
.L_x_1268:
[----:B------:R-:W-:-:S05]  /*9cc0*/  FADD.FTZ R101, R101, R170 ;  /* 0x000000aa65657221 */ /* 0x000fca0000010000 */
[----:B------:R-:W-:Y:S01]  /*9cd0*/  MOV R180, R101 ;  /* 0x0000006500b47202 */ /* 0x000fe20000000f00 */
[----:B------:R-:W-:-:S07]  /*9ce0*/  IMAD.MOV.U32 R103, RZ, RZ, R178 ;  /* 0x000000ffff677224 */ /* 0x000fce00078e00b2 */
[----:B------:R-:W-:Y:S05]  /*9cf0*/  WARPSYNC.COLLECTIVE R177, `(.L_x_1269) ;  /* 0x00000000b1087348 */ /* 0x000fea0003c00000 */
[----:B------:R0:W1:Y:S02]  /*9d00*/  SHFL.BFLY P0, R178, R180, R179, R182 ;  /* 0x0c0000b3b4b27389 */ /* 0x00006400000000b6 */
[----:B01----:R-:W-:Y:S05]  /*9d10*/  ENDCOLLECTIVE ;  /* 0x000000000000791b */ /* 0x003fea0003800000 */
.L_x_1269:
[----:B------:R-:W-:Y:S01]  /*9d20*/  FADD.FTZ R103, R100, R103 ;  /* 0x0000006764677221 */ /* 0x000fe20000010000 */
[----:B------:R-:W-:Y:S01]  /*9d30*/  PRMT R100, R5, 0x7632, R100 ;  /* 0x0000763205647816 */ /* 0x000fe20000000064 */
[----:B------:R-:W-:Y:S02]  /*9d40*/  HFMA2 R179, -RZ, RZ, 0, 2.384185791015625e-07 ;  /* 0x00000004ffb37431 */ /* 0x000fe400000001ff */
[----:B------:R-:W-:Y:S01]  /*9d50*/  IMAD.MOV.U32 R180, RZ, RZ, R103 ;  /* 0x000000ffffb47224 */ /* 0x000fe200078e0067 */
[----:B------:R-:W-:-:S07]  /*9d60*/  MOV R102, R178 ;  /* 0x000000b200667202 */ /* 0x000fce0000000f00 */
[----:B------:R-:W-:Y:S05]  /*9d70*/  WARPSYNC.COLLECTIVE R177, `(.L_x_1270) ;  /* 0x00000000b1087348 */ /* 0x000fea0003c00000 */
[----:B------:R0:W1:Y:S02]  /*9d80*/  SHFL.BFLY P0, R178, R180, R179, R182 ;  /* 0x0c0000b3b4b27389 */ /* 0x00006400000000b6 */
[----:B01----:R-:W-:Y:S05]  /*9d90*/  ENDCOLLECTIVE ;  /* 0x000000000000791b */ /* 0x003fea0003800000 */
.L_x_1270:
[----:B------:R-:W-:Y:S01]  /*9da0*/  FADD.FTZ R102, R101, R102 ;  /* 0x0000006665667221 */ /* 0x000fe20000010000 */
[----:B------:R-:W-:-:S03]  /*9db0*/  PRMT R101, R5, 0x7632, R101 ;  /* 0x0000763205657816 */ /* 0x000fc60000000065 */
[----:B------:R-:W-:Y:S01]  /*9dc0*/  IMAD.MOV.U32 R180, RZ, RZ, R102 ;  /* 0x000000ffffb47224 */ /* 0x000fe200078e0066 */
[----:B------:R-:W-:-:S07]  /*9dd0*/  MOV R172, R178 ;  /* 0x000000b200ac7202 */ /* 0x000fce0000000f00 */
[----:B------:R-:W-:Y:S05]  /*9de0*/  WARPSYNC.COLLECTIVE R177, `(.L_x_1271) ;  /* 0x00000000b1087348 */ /* 0x000fea0003c00000 */
[----:B------:R0:W1:Y:S02]  /*9df0*/  SHFL.BFLY P0, R178, R180, R179, R182 ;  /* 0x0c0000b3b4b27389 */ /* 0x00006400000000b6 */
[----:B01----:R-:W-:Y:S05]  /*9e00*/  ENDCOLLECTIVE ;  /* 0x000000000000791b */ /* 0x003fea0003800000 */
.L_x_1271:
[----:B------:R-:W-:-:S05]  /*9e10*/  FADD.FTZ R172, R103, R172 ;  /* 0x000000ac67ac7221 */ /* 0x000fca0000010000 */
[----:B------:R-:W-:Y:S01]  /*9e20*/  MOV R180, R172 ;  /* 0x000000ac00b47202 */ /* 0x000fe20000000f00 */
[----:B------:R-:W-:Y:S01]  /*9e30*/  IMAD.MOV.U32 R179, RZ, RZ, 0x8 ;  /* 0x00000008ffb37424 */ /* 0x000fe200078e00ff */
[----:B------:R-:W-:-:S07]  /*9e40*/  MOV R159, R178 ;  /* 0x000000b2009f7202 */ /* 0x000fce0000000f00 */
[----:B------:R-:W-:Y:S05]  /*9e50*/  WARPSYNC.COLLECTIVE R177, `(.L_x_1272) ;  /* 0x00000000b1087348 */ /* 0x000fea0003c00000 */
[----:B------:R0:W1:Y:S02]  /*9e60*/  SHFL.BFLY P0, R178, R180, R179, R182 ;  /* 0x0c0000b3b4b27389 */ /* 0x00006400000000b6 */
[----:B01----:R-:W-:Y:S05]  /*9e70*/  ENDCOLLECTIVE ;  /* 0x000000000000791b */ /* 0x003fea0003800000 */
.L_x_1272:
[----:B------:R-:W-:-:S05]  /*9e80*/  FADD.FTZ R159, R102, R159 ;  /* 0x0000009f669f7221 */ /* 0x000fca0000010000 */
[----:B------:R-:W-:Y:S02]  /*9e90*/  MOV R180, R159 ;  /* 0x0000009f00b47202 */ /* 0x000fe40000000f00 */
[----:B------:R-:W-:-:S07]  /*9ea0*/  MOV R161, R178 ;  /* 0x000000b200a17202 */ /* 0x000fce0000000f00 */
[----:B------:R-:W-:Y:S05]  /*9eb0*/  WARPSYNC.COLLECTIVE R177, `(.L_x_1273) ;  /* 0x00000000b1087348 */ /* 0x000fea0003c00000 */
[----:B------:R0:W1:Y:S02]  /*9ec0*/  SHFL.BFLY P0, R178, R180, R179, R182 ;  /* 0x0c0000b3b4b27389 */ /* 0x00006400000000b6 */
[----:B01----:R-:W-:Y:S05]  /*9ed0*/  ENDCOLLECTIVE ;  /* 0x000000000000791b */ /* 0x003fea0003800000 */
.L_x_1273:
[----:B------:R-:W-:Y:S01]  /*9ee0*/  FADD.FTZ R161, R172, R161 ;  /* 0x000000a1aca17221 */ /* 0x000fe20000010000 */
[----:B------:R-:W-:-:S04]  /*9ef0*/  HFMA2 R179, -RZ, RZ, 0, 9.5367431640625e-07 ;  /* 0x00000010ffb37431 */ /* 0x000fc800000001ff */
[----:B------:R-:W-:Y:S01]  /*9f00*/  MOV R180, R161 ;  /* 0x000000a100b47202 */ /* 0x000fe20000000f00 */
[----:B------:R-:W-:-:S07]  /*9f10*/  IMAD.MOV.U32 R170, RZ, RZ, R178 ;  /* 0x000000ffffaa7224 */ /* 0x000fce00078e00b2 */
[----:B------:R-:W-:Y:S05]  /*9f20*/  WARPSYNC.COLLECTIVE R177, `(.L_x_1274) ;  /* 0x00000000b1087348 */ /* 0x000fea0003c00000 */
[----:B------:R0:W1:Y:S02]  /*9f30*/  SHFL.BFLY P0, R178, R180, R179, R182 ;  /* 0x0c0000b3b4b27389 */ /* 0x00006400000000b6 */
[----:B01----:R-:W-:Y:S05]  /*9f40*/  ENDCOLLECTIVE ;  /* 0x000000000000791b */ /* 0x003fea0003800000 */
.L_x_1274:
[----:B------:R-:W-:-:S05]  /*9f50*/  FADD.FTZ R170, R159, R170 ;  /* 0x000000aa9faa7221 */ /* 0x000fca0000010000 */
[----:B------:R-:W-:Y:S01]  /*9f60*/  MOV R180, R170 ;  /* 0x000000aa00b47202 */ /* 0x000fe20000000f00 */
[----:B------:R-:W-:-:S07]  /*9f70*/  IMAD.MOV.U32 R174, RZ, RZ, R178 ;  /* 0x000000ffffae7224 */ /* 0x000fce00078e00b2 */
[----:B------:R-:W-:Y:S05]  /*9f80*/  WARPSYNC.COLLECTIVE R177, `(.L_x_1275) ;  /* 0x00000000b1087348 */ /* 0x000fea0003c00000 */
[----:B------:R0:W1:Y:S02]  /*9f90*/  SHFL.BFLY P0, R178, R180, R179, R182 ;  /* 0x0c0000b3b4b27389 */ /* 0x00006400000000b6 */
[----:B01----:R-:W-:Y:S05]  /*9fa0*/  ENDCOLLECTIVE ;  /* 0x000000000000791b */ /* 0x003fea0003800000 */
.L_x_1275:
[----:B------:R-:W-:Y:S01]  /*9fb0*/  MOV R163, R178 ;  /* 0x000000b200a37202 */ /* 0x000fe20000000f00 */
[----:B------:R-:W-:Y:S06]  /*9fc0*/  BRA `(.L_x_1276) ;  /* 0xffffff7c000c7947 */ /* 0x000fec000383ffff */
.L_x_1277:
        /* <DEDUP_REMOVED lines=11> */
.L_x_4954:


//--------------------- .text._ZN10layer_norm22ln_bwd_finalize_kernelINS_22Kernel_traits_finalizeILj768Ef13__nv_bfloat16S2_S2_fjLb0ELj1024ELj4ENS_18Kernel_traits_baseILj768EfS2_S2_S2_fjLj1024EEEEELb0ELb1EEEvNS_9BwdParamsE --------------------------
	.section	.text._ZN10layer_norm22ln_bwd_finalize_kernelINS_22Kernel_traits_finalizeILj768Ef13__nv_bfloat16S2_S2_fjLb0ELj1024ELj4ENS_18Kernel_traits_baseILj768EfS2_S2_S2_fjLj1024EEEEELb0ELb1EEEvNS_9BwdParamsE,"ax",@progbits
	.align	128
        .global         _ZN10layer_norm22ln_bwd_finalize_kernelINS_22Kernel_traits_finalizeILj768Ef13__nv_bfloat16S2_S2_fjLb0ELj1024ELj4ENS_18Kernel_traits_baseILj768EfS2_S2_S2_fjLj1024EEEEELb0ELb1EEEvNS_9BwdParamsE
        .type           _ZN10layer_norm22ln_bwd_finalize_kernelINS_22Kernel_traits_finalizeILj768Ef13__nv_bfloat16S2_S2_fjLb0ELj1024ELj4ENS_18Kernel_traits_baseILj768EfS2_S2_S2_fjLj1024EEEEELb0ELb1EEEvNS_9BwdParamsE,@function
        .size           _ZN10layer_norm22ln_bwd_finalize_kernelINS_22Kernel_traits_finalizeILj768Ef13__nv_bfloat16S2_S2_fjLb0ELj1024ELj4ENS_18Kernel_traits_baseILj768EfS2_S2_S2_fjLj1024EEEEELb0ELb1EEEvNS_9BwdParamsE,(.L_x_4955 - _ZN10layer_norm22ln_bwd_finalize_kernelINS_22Kernel_traits_finalizeILj768Ef13__nv_bfloat16S2_S2_fjLb0ELj1024ELj4ENS_18Kernel_traits_baseILj768EfS2_S2_S2_fjLj1024EEEEELb0ELb1EEEvNS_9BwdParamsE)
        .other          _ZN10layer_norm22ln_bwd_finalize_kernelINS_22Kernel_traits_finalizeILj768Ef13__nv_bfloat16S2_S2_fjLb0ELj1024ELj4ENS_18Kernel_traits_baseILj768EfS2_S2_S2_fjLj1024EEEEELb0ELb1EEEvNS_9BwdParamsE,@"STO_CUDA_ENTRY STV_DEFAULT"
_ZN10layer_norm22ln_bwd_finalize_kernelINS_22Kernel_traits_finalizeILj768Ef13__nv_bfloat16S2_S2_fjLb0ELj1024ELj4ENS_18Kernel_traits_baseILj768EfS2_S2_S2_fjLj1024EEEEELb0ELb1EEEvNS_9BwdParamsE:
.text._ZN10layer_norm22ln_bwd_finalize_kernelINS_22Kernel_traits_finalizeILj768Ef13__nv_bfloat16S2_S2_fjLb0ELj1024ELj4ENS_18Kernel_traits_baseILj768EfS2_S2_S2_fjLj1024EEEEELb0ELb1EEEvNS_9BwdParamsE:
        /* <DEDUP_REMOVED lines=28> */
[C---:B------:R-:W-:Y:S02]  /*01c0*/  LOP3.LUT R7, R3.reuse, 0x160, RZ, 0xfc, !PT ;  /* 0x0000016003077812 */ /* 0x040fe400078efcff */
        /* <DEDUP_REMOVED lines=10> */
[----:B------:R-:W-:Y:S01]  /*0270*/  LOP3.LUT R21, R3, 0xe0, RZ, 0xfc, !PT ;  /* 0x000000e003157812 */ /* 0x000fe200078efcff */
[-CC-:B0-----:R-:W-:Y:S01]  /*0280*/  IMAD R8, R7, R55.reuse, R0.reuse ;  /* 0x0000003707087224 */ /* 0x181fe200078e0200 */
[----:B------:R-:W-:Y:S01]  /*0290*/  LOP3.LUT R23, R3, 0x40, RZ, 0xfc, !PT ;  /* 0x0000004003177812 */ /* 0x000fe200078efcff */
[-CC-:B------:R-:W-:Y:S01]  /*02a0*/  IMAD R10, R9, R55.reuse, R0.reuse ;  /* 0x00000037090a7224 */ /* 0x180fe200078e0200 */
[----:B------:R-:W-:Y:S01]  /*02b0*/  LOP3.LUT R25, R3, 0x60, RZ, 0xfc, !PT ;  /* 0x0000006003197812 */ /* 0x000fe200078efcff */
[-CC-:B------:R-:W-:Y:S01]  /*02c0*/  IMAD R34, R34, R55.reuse, R0.reuse ;  /* 0x0000003722227224 */ /* 0x180fe200078e0200 */
[----:B------:R-:W-:Y:S01]  /*02d0*/  LOP3.LUT R27, R54, 0xffffff0, RZ, 0xc0, !PT ;  /* 0x0ffffff0361b7812 */ /* 0x000fe200078ec0ff */
[-CC-:B------:R-:W-:Y:S01]  /*02e0*/  IMAD R16, R2, R55.reuse, R0.reuse ;  /* 0x0000003702107224 */ /* 0x180fe200078e0200 */
[----:B------:R-:W-:Y:S01]  /*02f0*/  IADD3 R7, PT, PT, R57, R8, RZ ;  /* 0x0000000839077210 */ /* 0x000fe20007ffe0ff */
[----:B------:R-:W-:-:S02]  /*0300*/  IMAD R4, R4, R55, R0 ;  /* 0x0000003704047224 */ /* 0x000fc400078e0200 */
[----:B------:R-:W-:Y:S02]  /*0310*/  HFMA2 R2, -RZ, RZ, 0, 0 ;  /* 0x00000000ff027431 */ /* 0x000fe400000001ff */
        /* <DEDUP_REMOVED lines=19> */
[----:B------:R-:W-:Y:S01]  /*0450*/  IADD3 R18, PT, PT, R57, R22, RZ ;  /* 0x0000001639127210 */ /* 0x000fe20007ffe0ff */
[----:B------:R-:W-:Y:S01]  /*0460*/  IMAD R0, R3, R55, R0 ;  /* 0x0000003703007224 */ /* 0x000fe200078e0200 */
[----:B------:R-:W-:-:S02]  /*0470*/  IADD3 R13, PT, PT, R57, R24, RZ ;  /* 0x00000018390d7210 */ /* 0x000fc40007ffe0ff */
[C---:B------:R-:W-:Y:S02]  /*0480*/  IADD3 R14, PT, PT, R57.reuse, R26, RZ ;  /* 0x0000001a390e7210 */ /* 0x040fe40007ffe0ff */
[C---:B------:R-:W-:Y:S02]  /*0490*/  IADD3 R15, PT, PT, R57.reuse, R28, RZ ;  /* 0x0000001c390f7210 */ /* 0x040fe40007ffe0ff */
[C---:B------:R-:W-:Y:S02]  /*04a0*/  IADD3 R4, PT, PT, R57.reuse, R30, RZ ;  /* 0x0000001e39047210 */ /* 0x040fe40007ffe0ff */
[C---:B------:R-:W-:Y:S02]  /*04b0*/  IADD3 R17, PT, PT, R57.reuse, R32, RZ ;  /* 0x0000002039117210 */ /* 0x040fe40007ffe0ff */
[----:B------:R-:W-:-:S07]  /*04c0*/  IADD3 R0, PT, PT, R57, R0, RZ ;  /* 0x0000000039007210 */ /* 0x000fce0007ffe0ff */
.L_x_1282:
        /* <DEDUP_REMOVED lines=118> */
.L_x_1281:
[----:B------:R-:W-:Y:S05]  /*0c30*/  BSYNC.RECONVERGENT B1 ;  /* 0x0000000000017941 */ /* 0x000fea0003800200 */
.L_x_1280:
        /* <DEDUP_REMOVED lines=17> */
[----:B------:R-:W-:Y:S01]  /*0d50*/  IMAD.WIDE.U32 R18, R21, 0x4, R6 ;  /* 0x0000000415127825 */ /* 0x000fe200078e0006 */
[----:B------:R0:W3:Y:S03]  /*0d60*/  LDG.E R10, desc[UR6][R14.64] ;  /* 0x000000060e0a7981 */ /* 0x0000e6000c1e1900 */
[--C-:B--2---:R-:W-:Y:S01]  /*0d70*/  IMAD.WIDE.U32 R16, R9, 0x4, R4.reuse ;  /* 0x0000000409107825 */ /* 0x104fe200078e0004 */
[----:B------:R-:W-:Y:S01]  /*0d80*/  LEA R31, R32, R25, 0x5 ;  /* 0x00000019201f7211 */ /* 0x000fe200078e28ff */
[----:B------:R1:W2:Y:S02]  /*0d90*/  LDG.E R9, desc[UR6][R18.64] ;  /* 0x0000000612097981 */ /* 0x0002a4000c1e1900 */
[----:B------:R-:W-:Y:S02]  /*0da0*/  IMAD.WIDE.U32 R20, R21, 0x4, R4 ;  /* 0x0000000415147825 */ /* 0x000fe400078e0004 */
[----:B------:R4:W5:Y:S02]  /*0db0*/  LDG.E R13, desc[UR6][R16.64] ;  /* 0x00000006100d7981 */ /* 0x000964000c1e1900 */
[----:B------:R-:W-:-:S02]  /*0dc0*/  IMAD.WIDE.U32 R22, R25, 0x4, R6 ;  /* 0x0000000419167825 */ /* 0x000fc400078e0006 */
[----:B------:R-:W5:Y:S02]  /*0dd0*/  LDG.E R28, desc[UR6][R20.64] ;  /* 0x00000006141c7981 */ /* 0x000f64000c1e1900 */
[----:B------:R-:W-:Y:S02]  /*0de0*/  IMAD.WIDE.U32 R24, R25, 0x4, R4 ;  /* 0x0000000419187825 */ /* 0x000fe400078e0004 */
[----:B------:R4:W5:Y:S02]  /*0df0*/  LDG.E R12, desc[UR6][R22.64] ;  /* 0x00000006160c7981 */ /* 0x000964000c1e1900 */
[C---:B0-----:R-:W-:Y:S02]  /*0e00*/  IMAD.WIDE.U32 R14, R31.reuse, 0x4, R6 ;  /* 0x000000041f0e7825 */ /* 0x041fe400078e0006 */
[----:B------:R0:W5:Y:S02]  /*0e10*/  LDG.E R30, desc[UR6][R24.64] ;  /* 0x00000006181e7981 */ /* 0x000164000c1e1900 */
[--C-:B-1----:R-:W-:Y:S01]  /*0e20*/  IMAD.WIDE.U32 R18, R31, 0x4, R4.reuse ;  /* 0x000000041f127825 */ /* 0x102fe200078e0004 */
[----:B------:R-:W-:Y:S01]  /*0e30*/  LEA R31, R32, R33, 0x5 ;  /* 0x00000021201f7211 */ /* 0x000fe200078e28ff */
[----:B------:R-:W5:Y:S02]  /*0e40*/  LDG.E R14, desc[UR6][R14.64] ;  /* 0x000000060e0e7981 */ /* 0x000f64000c1e1900 */
[----:B----4-:R-:W-:-:S02]  /*0e50*/  IMAD.WIDE.U32 R16, R33, 0x4, R4 ;  /* 0x0000000421107825 */ /* 0x010fc400078e0004 */
[----:B------:R-:W4:Y:S02]  /*0e60*/  LDG.E R18, desc[UR6][R18.64] ;  /* 0x0000000612127981 */ /* 0x000f24000c1e1900 */
[--C-:B------:R-:W-:Y:S01]  /*0e70*/  IMAD.WIDE.U32 R26, R33, 0x4, R6.reuse ;  /* 0x00000004211a7825 */ /* 0x100fe200078e0006 */
[C---:B------:R-:W-:Y:S01]  /*0e80*/  LEA R33, R32.reuse, R33, 0x6 ;  /* 0x0000002120217211 */ /* 0x040fe200078e30ff */
[----:B------:R-:W4:Y:S02]  /*0e90*/  LDG.E R16, desc[UR6][R16.64] ;  /* 0x0000000610107981 */ /* 0x000f24000c1e1900 */
[C---:B------:R-:W-:Y:S02]  /*0ea0*/  IMAD.WIDE.U32 R22, R31.reuse, 0x4, R6 ;  /* 0x000000041f167825 */ /* 0x040fe400078e0006 */
[----:B------:R1:W4:Y:S02]  /*0eb0*/  LDG.E R11, desc[UR6][R26.64] ;  /* 0x000000061a0b7981 */ /* 0x000324000c1e1900 */
[--C-:B------:R-:W-:Y:S01]  /*0ec0*/  IMAD.WIDE.U32 R20, R31, 0x4, R4.reuse ;  /* 0x000000041f147825 */ /* 0x100fe200078e0004 */
[----:B------:R-:W-:Y:S01]  /*0ed0*/  LEA R31, R32, R33, 0x5 ;  /* 0x00000021201f7211 */ /* 0x000fe200078e28ff */
[----:B------:R-:W4:Y:S02]  /*0ee0*/  LDG.E R22, desc[UR6][R22.64] ;  /* 0x0000000616167981 */ /* 0x000f24000c1e1900 */
[----:B0-----:R-:W-:-:S02]  /*0ef0*/  IMAD.WIDE.U32 R24, R33, 0x4, R4 ;  /* 0x0000000421187825 */ /* 0x001fc400078e0004 */
[----:B------:R-:W4:Y:S02]  /*0f00*/  LDG.E R20, desc[UR6][R20.64] ;  /* 0x0000000614147981 */ /* 0x000f24000c1e1900 */
[--C-:B-1----:R-:W-:Y:S02]  /*0f10*/  IMAD.WIDE.U32 R26, R33, 0x4, R6.reuse ;  /* 0x00000004211a7825 */ /* 0x102fe400078e0006 */
[----:B------:R-:W4:Y:S02]  /*0f20*/  LDG.E R24, desc[UR6][R24.64] ;  /* 0x0000000618187981 */ /* 0x000f24000c1e1900 */
[C---:B------:R-:W-:Y:S02]  /*0f30*/  IMAD.WIDE.U32 R6, R31.reuse, 0x4, R6 ;  /* 0x000000041f067825 */ /* 0x040fe400078e0006 */
[----:B------:R-:W4:Y:S02]  /*0f40*/  LDG.E R26, desc[UR6][R26.64] ;  /* 0x000000061a1a7981 */ /* 0x000f24000c1e1900 */
[----:B------:R-:W-:-:S02]  /*0f50*/  IMAD.WIDE.U32 R4, R31, 0x4, R4 ;  /* 0x000000041f047825 */ /* 0x000fc400078e0004 */
[----:B------:R-:W4:Y:S04]  /*0f60*/  LDG.E R6, desc[UR6][R6.64] ;  /* 0x0000000606067981 */ /* 0x000f28000c1e1900 */
[----:B------:R-:W4:Y:S01]  /*0f70*/  LDG.E R4, desc[UR6][R4.64] ;  /* 0x0000000604047981 */ /* 0x000f22000c1e1900 */
[----:B------:R-:W-:Y:S01]  /*0f80*/  IADD3 R3, PT, PT, R3, 0x100, RZ ;  /* 0x0000010003037810 */ /* 0x000fe20007ffe0ff */
[----:B---3--:R-:W-:-:S04]  /*0f90*/  FADD.FTZ R10, R43, R10 ;  /* 0x0000000a2b0a7221 */ /* 0x008fc80000010000 */
[----:B--2---:R-:W-:Y:S01]  /*0fa0*/  FADD.FTZ R9, R10, R9 ;  /* 0x000000090a097221 */ /* 0x004fe20000010000 */
[----:B-----5:R-:W-:-:S04]  /*0fb0*/  FADD.FTZ R13, R2, R13 ;  /* 0x0000000d020d7221 */ /* 0x020fc80000010000 */
[----:B------:R-:W-:Y:S01]  /*0fc0*/  FADD.FTZ R13, R13, R28 ;  /* 0x0000001c0d0d7221 */ /* 0x000fe20000010000 */
[----:B------:R-:W-:-:S03]  /*0fd0*/  FADD.FTZ R9, R9, R12 ;  /* 0x0000000c09097221 */ /* 0x000fc60000010000 */
[----:B------:R-:W-:Y:S01]  /*0fe0*/  FADD.FTZ R13, R13, R30 ;  /* 0x0000001e0d0d7221 */ /* 0x000fe20000010000 */
[----:B------:R-:W-:-:S03]  /*0ff0*/  FADD.FTZ R14, R9, R14 ;  /* 0x0000000e090e7221 */ /* 0x000fc60000010000 */
[----:B----4-:R-:W-:-:S04]  /*1000*/  FADD.FTZ R13, R13, R18 ;  /* 0x000000120d0d7221 */ /* 0x010fc80000010000 */
        /* <DEDUP_REMOVED lines=8> */
.L_x_1284:
[----:B------:R-:W-:Y:S05]  /*1090*/  BSYNC.RECONVERGENT B1 ;  /* 0x0000000000017941 */ /* 0x000fea0003800200 */
.L_x_1283:
        /* <DEDUP_REMOVED lines=38> */
.L_x_1286:
[----:B------:R-:W-:Y:S05]  /*1300*/  BSYNC.RECONVERGENT B1 ;  /* 0x0000000000017941 */ /* 0x000fea0003800200 */
.L_x_1285:
[----:B------:R-:W-:Y:S05]  /*1310*/  @!P1 BRA `(.L_x_1279) ;  /* 0x0000000000409947 */ /* 0x000fea0003800000 */
[----:B------:R-:W0:Y:S01]  /*1320*/  LDC R14, c[0x0][0x388] ;  /* 0x0000e200ff0e7b82 */ /* 0x000e220000000800 */
[----:B------:R-:W-:-:S07]  /*1330*/  IADD3 R12, PT, PT, -R54, RZ, RZ ;  /* 0x000000ff360c7210 */ /* 0x000fce0007ffe1ff */
[----:B------:R-:W1:Y:S08]  /*1340*/  LDC.64 R8, c[0x0][0x440] ;  /* 0x00011000ff087b82 */ /* 0x000e700000000a00 */
[----:B------:R-:W2:Y:S01]  /*1350*/  LDC.64 R10, c[0x0][0x448] ;  /* 0x00011200ff0a7b82 */ /* 0x000ea20000000a00 */
[----:B0-----:R-:W-:-:S05]  /*1360*/  IMAD R0, R3, R14, R0 ;  /* 0x0000000e03007224 */ /* 0x001fca00078e0200 */
[----:B------:R-:W-:-:S07]  /*1370*/  IADD3 R3, PT, PT, R57, R0, RZ ;  /* 0x0000000039037210 */ /* 0x000fce0007ffe0ff */
.L_x_1287:
        /* <DEDUP_REMOVED lines=10> */
.L_x_1279:
[----:B------:R-:W-:Y:S05]  /*1420*/  BSYNC.RECONVERGENT B0 ;  /* 0x0000000000007941 */ /* 0x000fea0003800200 */
.L_x_1278:
[----:B------:R-:W0:Y:S01]  /*1430*/  S2R R3, SR_TID.X ;  /* 0x0000000000037919 */ /* 0x000e220000002100 */
[----:B------:R-:W1:Y:S01]  /*1440*/  S2UR UR5, SR_CgaCtaId ;  /* 0x00000000000579c3 */ /* 0x000e620000008800 */
[----:B------:R-:W-:Y:S01]  /*1450*/  UMOV UR4, 0x400 ;  /* 0x0000040000047882 */ /* 0x000fe20000000000 */
[C---:B------:R-:W-:Y:S02]  /*1460*/  SHF.L.U32 R5, R57.reuse, 0x7, RZ ;  /* 0x0000000739057819 */ /* 0x040fe400000006ff */
[C---:B------:R-:W-:Y:S02]  /*1470*/  ISETP.NE.AND P1, PT, R57.reuse, RZ, PT ;  /* 0x000000ff3900720c */ /* 0x040fe40003f25270 */
[----:B------:R-:W-:Y:S01]  /*1480*/  ISETP.GT.U32.AND P0, PT, R57, 0xf, PT ;  /* 0x0000000f3900780c */ /* 0x000fe20003f04070 */
[----:B-1----:R-:W-:Y:S01]  /*1490*/  ULEA UR4, UR5, UR4, 0x18 ;  /* 0x0000000405047291 */ /* 0x002fe2000f8ec0ff */
[----:B0-----:R-:W-:-:S04]  /*14a0*/  SHF.R.U32.HI R12, RZ, 0x5, R3 ;  /* 0x00000005ff0c7819 */ /* 0x001fc80000011603 */
[C-C-:B------:R-:W-:Y:S02]  /*14b0*/  LOP3.LUT R0, R12.reuse, 0x1f, R3.reuse, 0x78, !PT ;  /* 0x0000001f0c007812 */ /* 0x140fe400078e7803 */
[----:B------:R-:W-:Y:S02]  /*14c0*/  ISETP.NE.OR P0, PT, R12, 0x1f, P0 ;  /* 0x0000001f0c00780c */ /* 0x000fe40000705670 */
        /* <DEDUP_REMOVED lines=44> */
[----:B-1----:R-:W-:Y:S04]  /*1790*/  STG.E.64 desc[UR6][R6.64], R4 ;  /* 0x0000000406007986 */ /* 0x002fe8000c101b06 */
[----:B--2---:R-:W-:Y:S01]  /*17a0*/  STG.E.64 desc[UR6][R8.64], R2 ;  /* 0x0000000208007986 */ /* 0x004fe2000c101b06 */
[----:B------:R-:W-:Y:S05]  /*17b0*/  EXIT ;  /* 0x000000000000794d */ /* 0x000fea0003800000 */
.L_x_1288:
        /* <DEDUP_REMOVED lines=12> */
.L_x_4955:


//--------------------- .text._ZN10layer_norm40ln_parallel_residual_bwd_finalize_kernelINS_22Kernel_traits_finalizeILj768Ef13__nv_bfloat16S2_S2_fjLb0ELj1024ELj4ENS_18Kernel_traits_baseILj768EfS2_S2_S2_fjLj1024EEEEELb1EEEvNS_9BwdParamsE --------------------------
	.section	.text._ZN10layer_norm40ln_parallel_residual_bwd_finalize_kernelINS_22Kernel_traits_finalizeILj768Ef13__nv_bfloat16S2_S2_fjLb0ELj1024ELj4ENS_18Kernel_traits_baseILj768EfS2_S2_S2_fjLj1024EEEEELb1EEEvNS_9BwdParamsE,"ax",@progbits
	.align	128
        .global         _ZN10layer_norm40ln_parallel_residual_bwd_finalize_kernelINS_22Kernel_traits_finalizeILj768Ef13__nv_bfloat16S2_S2_fjLb0ELj1024ELj4ENS_18Kernel_traits_baseILj768EfS2_S2_S2_fjLj1024EEEEELb1EEEvNS_9BwdParamsE
        .type           _ZN10layer_norm40ln_parallel_residual_bwd_finalize_kernelINS_22Kernel_traits_finalizeILj768Ef13__nv_bfloat16S2_S2_fjLb0ELj1024ELj4ENS_18Kernel_traits_baseILj768EfS2_S2_S2_fjLj1024EEEEELb1EEEvNS_9BwdParamsE,@function
        .size           _ZN10layer_norm40ln_parallel_residual_bwd_finalize_kernelINS_22Kernel_traits_finalizeILj768Ef13__nv_bfloat16S2_S2_fjLb0ELj1024ELj4ENS_18Kernel_traits_baseILj768EfS2_S2_S2_fjLj1024EEEEELb1EEEvNS_9BwdParamsE,(.L_x_4956 - _ZN10layer_norm40ln_parallel_residual_bwd_finalize_kernelINS_22Kernel_traits_finalizeILj768Ef13__nv_bfloat16S2_S2_fjLb0ELj1024ELj4ENS_18Kernel_traits_baseILj768EfS2_S2_S2_fjLj1024EEEEELb1EEEvNS_9BwdParamsE)
        .other          _ZN10layer_norm40ln_parallel_residual_bwd_finalize_kernelINS_22Kernel_traits_finalizeILj768Ef13__nv_bfloat16S2_S2_fjLb0ELj1024ELj4ENS_18Kernel_traits_baseILj768EfS2_S2_S2_fjLj1024EEEEELb1EEEvNS_9BwdParamsE,@"STO_CUDA_ENTRY STV_DEFAULT"
_ZN10layer_norm40ln_parallel_residual_bwd_finalize_kernelINS_22Kernel_traits_finalizeILj768Ef13__nv_bfloat16S2_S2_fjLb0ELj1024ELj4ENS_18Kernel_traits_baseILj768EfS2_S2_S2_fjLj1024EEEEELb1EEEvNS_9BwdParamsE:
.text._ZN10layer_norm40ln_parallel_residual_bwd_finalize_kernelINS_22Kernel_traits_finalizeILj768Ef13__nv_bfloat16S2_S2_fjLb0ELj1024ELj4ENS_18Kernel_traits_baseILj768EfS2_S2_S2_fjLj1024EEEEELb1EEEvNS_9BwdParamsE:
        /* <DEDUP_REMOVED lines=57> */
.L_x_1293:
        /* <DEDUP_REMOVED lines=112> */
.L_x_1292:
[----:B------:R-:W-:Y:S05]  /*0a90*/  BSYNC.RECONVERGENT B1 ;  /* 0x0000000000017941 */ /* 0x000fea0003800200 */
.L_x_1291:
        /* <DEDUP_REMOVED lines=16> */
[----:B-1----:R-:W1:Y:S01]  /*0ba0*/  LDC.64 R14, c[0x0][0x448] ;  /* 0x00011200ff0e7b82 */ /* 0x002e620000000a00 */
[----:B--2---:R-:W-:-:S06]  /*0bb0*/  IMAD.WIDE.U32 R24, R21, 0x4, R16 ;  /* 0x0000000415187825 */ /* 0x004fcc00078e0010 */
[----:B------:R-:W2:Y:S01]  /*0bc0*/  LDG.E R25, desc[UR6][R24.64] ;  /* 0x0000000618197981 */ /* 0x000ea2000c1e1900 */
[----:B-1----:R-:W-:-:S05]  /*0bd0*/  IMAD.WIDE.U32 R28, R21, 0x4, R14 ;  /* 0x00000004151c7825 */ /* 0x002fca00078e000e */
[----:B------:R-:W4:Y:S01]  /*0be0*/  LDG.E R23, desc[UR6][R28.64] ;  /* 0x000000061c177981 */ /* 0x000f22000c1e1900 */
[----:B---3--:R-:W-:Y:S01]  /*0bf0*/  FADD.FTZ R7, R7, R26 ;  /* 0x0000001a07077221 */ /* 0x008fe20000010000 */
[----:B0-----:R-:W-:-:S06]  /*0c00*/  IMAD.WIDE.U32 R26, R21, 0x4, R18 ;  /* 0x00000004151a7825 */ /* 0x001fcc00078e0012 */
[----:B------:R0:W3:Y:S02]  /*0c10*/  LDG.E R26, desc[UR6][R26.64] ;  /* 0x000000061a1a7981 */ /* 0x0000e4000c1e1900 */
[----:B0-----:R-:W-:-:S05]  /*0c20*/  LEA R27, R6, R21, 0x5 ;  /* 0x00000015061b7211 */ /* 0x001fca00078e28ff */
[----:B------:R-:W-:-:S06]  /*0c30*/  IMAD.WIDE.U32 R28, R27, 0x4, R14 ;  /* 0x000000041b1c7825 */ /* 0x000fcc00078e000e */
[----:B------:R-:W5:Y:S01]  /*0c40*/  LDG.E R28, desc[UR6][R28.64] ;  /* 0x000000061c1c7981 */ /* 0x000f62000c1e1900 */
[----:B--2---:R-:W-:Y:S01]  /*0c50*/  FADD.FTZ R10, R10, R25 ;  /* 0x000000190a0a7221 */ /* 0x004fe20000010000 */
[----:B------:R-:W-:-:S04]  /*0c60*/  IMAD.WIDE.U32 R24, R27, 0x4, R12 ;  /* 0x000000041b187825 */ /* 0x000fc800078e000c */
[----:B----4-:R-:W-:Y:S01]  /*0c70*/  FADD.FTZ R23, R22, R23 ;  /* 0x0000001716177221 */ /* 0x010fe20000010000 */
[----:B---3--:R-:W-:Y:S02]  /*0c80*/  FADD.FTZ R22, R20, R26 ;  /* 0x0000001a14167221 */ /* 0x008fe40000010000 */
[----:B------:R-:W2:Y:S01]  /*0c90*/  LDG.E R20, desc[UR6][R24.64] ;  /* 0x0000000618147981 */ /* 0x000ea2000c1e1900 */
[----:B------:R-:W-:Y:S01]  /*0ca0*/  LEA R21, R6, R21, 0x6 ;  /* 0x0000001506157211 */ /* 0x000fe200078e30ff */
[----:B-----5:R-:W-:Y:S01]  /*0cb0*/  FADD.FTZ R23, R23, R28 ;  /* 0x0000001c17177221 */ /* 0x020fe20000010000 */
[----:B------:R-:W-:-:S04]  /*0cc0*/  IMAD.WIDE.U32 R28, R27, 0x4, R16 ;  /* 0x000000041b1c7825 */ /* 0x000fc800078e0010 */
[----:B------:R-:W-:-:S05]  /*0cd0*/  IMAD.WIDE.U32 R26, R27, 0x4, R18 ;  /* 0x000000041b1a7825 */ /* 0x000fca00078e0012 */
[----:B------:R0:W3:Y:S02]  /*0ce0*/  LDG.E R25, desc[UR6][R26.64] ;  /* 0x000000061a197981 */ /* 0x0000e4000c1e1900 */
[----:B0-----:R-:W-:-:S06]  /*0cf0*/  IMAD.WIDE.U32 R26, R21, 0x4, R12 ;  /* 0x00000004151a7825 */ /* 0x001fcc00078e000c */
[----:B------:R-:W4:Y:S01]  /*0d00*/  LDG.E R26, desc[UR6][R26.64] ;  /* 0x000000061a1a7981 */ /* 0x000f22000c1e1900 */
[----:B--2---:R-:W-:-:S03]  /*0d10*/  FADD.FTZ R7, R7, R20 ;  /* 0x0000001407077221 */ /* 0x004fc60000010000 */
[----:B------:R0:W2:Y:S02]  /*0d20*/  LDG.E R20, desc[UR6][R28.64] ;  /* 0x000000061c147981 */ /* 0x0000a4000c1e1900 */
[----:B0-----:R-:W-:-:S04]  /*0d30*/  IMAD.WIDE.U32 R28, R21, 0x4, R14 ;  /* 0x00000004151c7825 */ /* 0x001fc800078e000e */
[----:B---3--:R-:W-:Y:S01]  /*0d40*/  FADD.FTZ R22, R22, R25 ;  /* 0x0000001916167221 */ /* 0x008fe20000010000 */
[----:B------:R-:W-:Y:S02]  /*0d50*/  LEA R25, R6, R21, 0x5 ;  /* 0x0000001506197211 */ /* 0x000fe400078e28ff */
[----:B------:R-:W3:Y:S03]  /*0d60*/  LDG.E R6, desc[UR6][R28.64] ;  /* 0x000000061c067981 */ /* 0x000ee6000c1e1900 */
[----:B------:R-:W-:-:S04]  /*0d70*/  IMAD.WIDE.U32 R12, R25, 0x4, R12 ;  /* 0x00000004190c7825 */ /* 0x000fc800078e000c */
[----:B------:R-:W-:Y:S02]  /*0d80*/  IMAD.WIDE.U32 R14, R25, 0x4, R14 ;  /* 0x00000004190e7825 */ /* 0x000fe400078e000e */
[----:B------:R-:W5:Y:S04]  /*0d90*/  LDG.E R13, desc[UR6][R12.64] ;  /* 0x000000060c0d7981 */ /* 0x000f68000c1e1900 */
[----:B------:R-:W5:Y:S01]  /*0da0*/  LDG.E R15, desc[UR6][R14.64] ;  /* 0x000000060e0f7981 */ /* 0x000f62000c1e1900 */
[----:B--2---:R-:W-:Y:S01]  /*0db0*/  FADD.FTZ R24, R10, R20 ;  /* 0x000000140a187221 */ /* 0x004fe20000010000 */
[----:B----4-:R-:W-:Y:S01]  /*0dc0*/  FADD.FTZ R10, R7, R26 ;  /* 0x0000001a070a7221 */ /* 0x010fe20000010000 */
[----:B------:R-:W-:-:S04]  /*0dd0*/  IMAD.WIDE.U32 R26, R21, 0x4, R16 ;  /* 0x00000004151a7825 */ /* 0x000fc800078e0010 */
[----:B------:R-:W-:Y:S01]  /*0de0*/  IMAD.WIDE.U32 R20, R21, 0x4, R18 ;  /* 0x0000000415147825 */ /* 0x000fe200078e0012 */
[----:B------:R-:W2:Y:S03]  /*0df0*/  LDG.E R7, desc[UR6][R26.64] ;  /* 0x000000061a077981 */ /* 0x000ea6000c1e1900 */
[C---:B------:R-:W-:Y:S02]  /*0e00*/  IMAD.WIDE.U32 R16, R25.reuse, 0x4, R16 ;  /* 0x0000000419107825 */ /* 0x040fe400078e0010 */
[----:B------:R-:W4:Y:S02]  /*0e10*/  LDG.E R21, desc[UR6][R20.64] ;  /* 0x0000000614157981 */ /* 0x000f24000c1e1900 */
[----:B------:R-:W-:Y:S02]  /*0e20*/  IMAD.WIDE.U32 R18, R25, 0x4, R18 ;  /* 0x0000000419127825 */ /* 0x000fe400078e0012 */
[----:B------:R-:W4:Y:S04]  /*0e30*/  LDG.E R17, desc[UR6][R16.64] ;  /* 0x0000000610117981 */ /* 0x000f28000c1e1900 */
[----:B------:R-:W4:Y:S01]  /*0e40*/  LDG.E R18, desc[UR6][R18.64] ;  /* 0x0000000612127981 */ /* 0x000f22000c1e1900 */
[----:B------:R-:W-:Y:S01]  /*0e50*/  IADD3 R8, PT, PT, R8, 0x80, RZ ;  /* 0x0000008008087810 */ /* 0x000fe20007ffe0ff */
[----:B---3--:R-:W-:Y:S01]  /*0e60*/  FADD.FTZ R6, R23, R6 ;  /* 0x0000000617067221 */ /* 0x008fe20000010000 */
[----:B--2---:R-:W-:Y:S01]  /*0e70*/  FADD.FTZ R24, R24, R7 ;  /* 0x0000000718187221 */ /* 0x004fe20000010000 */
[----:B-----5:R-:W-:Y:S01]  /*0e80*/  FADD.FTZ R7, R10, R13 ;  /* 0x0000000d0a077221 */ /* 0x020fe20000010000 */
[----:B----4-:R-:W-:Y:S01]  /*0e90*/  FADD.FTZ R23, R22, R21 ;  /* 0x0000001516177221 */ /* 0x010fe20000010000 */
[----:B------:R-:W-:Y:S01]  /*0ea0*/  FADD.FTZ R22, R6, R15 ;  /* 0x0000000f06167221 */ /* 0x000fe20000010000 */
[----:B------:R-:W-:-:S02]  /*0eb0*/  FADD.FTZ R10, R24, R17 ;  /* 0x00000011180a7221 */ /* 0x000fc40000010000 */
[----:B------:R-:W-:-:S07]  /*0ec0*/  FADD.FTZ R20, R23, R18 ;  /* 0x0000001217147221 */ /* 0x000fce0000010000 */
.L_x_1295:
[----:B------:R-:W-:Y:S05]  /*0ed0*/  BSYNC.RECONVERGENT B1 ;  /* 0x0000000000017941 */ /* 0x000fea0003800200 */
.L_x_1294:
        /* <DEDUP_REMOVED lines=13> */
[----:B------:R2:W4:Y:S01]  /*0fb0*/  LDG.E R4, desc[UR6][R12.64] ;  /* 0x000000060c047981 */ /* 0x000522000c1e1900 */
[----:B------:R-:W-:-:S06]  /*0fc0*/  IMAD.WIDE.U32 R14, R9, 0x4, R14 ;  /* 0x00000004090e7825 */ /* 0x000fcc00078e000e */
[----:B------:R-:W5:Y:S01]  /*0fd0*/  LDG.E R15, desc[UR6][R14.64] ;  /* 0x000000060e0f7981 */ /* 0x000f62000c1e1900 */
[----:B--2---:R-:W-:-:S04]  /*0fe0*/  IMAD.WIDE.U32 R12, R6, 0x4, R24 ;  /* 0x00000004060c7825 */ /* 0x004fc800078e0018 */
[C---:B---3--:R-:W-:Y:S02]  /*0ff0*/  IMAD.WIDE.U32 R28, R6.reuse, 0x4, R16 ;  /* 0x00000004061c7825 */ /* 0x048fe400078e0010 */
[----:B------:R-:W2:Y:S02]  /*1000*/  LDG.E R13, desc[UR6][R12.64] ;  /* 0x000000060c0d7981 */ /* 0x000ea4000c1e1900 */
[----:B0-----:R-:W-:Y:S02]  /*1010*/  IMAD.WIDE.U32 R26, R6, 0x4, R18 ;  /* 0x00000004061a7825 */ /* 0x001fe400078e0012 */
[----:B------:R-:W3:Y:S02]  /*1020*/  LDG.E R21, desc[UR6][R28.64] ;  /* 0x000000061c157981 */ /* 0x000ee4000c1e1900 */
[C---:B------:R-:W-:Y:S02]  /*1030*/  IMAD.WIDE.U32 R16, R9.reuse, 0x4, R16 ;  /* 0x0000000409107825 */ /* 0x040fe400078e0010 */
[----:B------:R-:W3:Y:S02]  /*1040*/  LDG.E R23, desc[UR6][R26.64] ;  /* 0x000000061a177981 */ /* 0x000ee4000c1e1900 */
[----:B------:R-:W-:-:S02]  /*1050*/  IMAD.WIDE.U32 R18, R9, 0x4, R18 ;  /* 0x0000000409127825 */ /* 0x000fc400078e0012 */
[----:B------:R-:W3:Y:S02]  /*1060*/  LDG.E R16, desc[UR6][R16.64] ;  /* 0x0000000610107981 */ /* 0x000ee4000c1e1900 */
[----:B------:R-:W-:Y:S02]  /*1070*/  IMAD.WIDE.U32 R24, R9, 0x4, R24 ;  /* 0x0000000409187825 */ /* 0x000fe400078e0018 */
[----:B------:R-:W3:Y:S04]  /*1080*/  LDG.E R19, desc[UR6][R18.64] ;  /* 0x0000000612137981 */ /* 0x000ee8000c1e1900 */
[----:B------:R-:W3:Y:S01]  /*1090*/  LDG.E R25, desc[UR6][R24.64] ;  /* 0x0000000618197981 */ /* 0x000ee2000c1e1900 */
[----:B------:R-:W-:Y:S01]  /*10a0*/  IADD3 R8, PT, PT, R8, 0x40, RZ ;  /* 0x0000004008087810 */ /* 0x000fe20007ffe0ff */
[----:B----4-:R-:W-:-:S04]  /*10b0*/  FADD.FTZ R4, R7, R4 ;  /* 0x0000000407047221 */ /* 0x010fc80000010000 */
[----:B-----5:R-:W-:Y:S01]  /*10c0*/  FADD.FTZ R7, R4, R15 ;  /* 0x0000000f04077221 */ /* 0x020fe20000010000 */
[----:B--2---:R-:W-:Y:S01]  /*10d0*/  FADD.FTZ R20, R20, R13 ;  /* 0x0000000d14147221 */ /* 0x004fe20000010000 */
[----:B---3--:R-:W-:Y:S01]  /*10e0*/  FADD.FTZ R21, R22, R21 ;  /* 0x0000001516157221 */ /* 0x008fe20000010000 */
[----:B------:R-:W-:-:S03]  /*10f0*/  FADD.FTZ R10, R10, R23 ;  /* 0x000000170a0a7221 */ /* 0x000fc60000010000 */
[----:B------:R-:W-:Y:S01]  /*1100*/  FADD.FTZ R22, R21, R16 ;  /* 0x0000001015167221 */ /* 0x000fe20000010000 */
[----:B------:R-:W-:Y:S01]  /*1110*/  FADD.FTZ R10, R10, R19 ;  /* 0x000000130a0a7221 */ /* 0x000fe20000010000 */
[----:B------:R-:W-:-:S07]  /*1120*/  FADD.FTZ R20, R20, R25 ;  /* 0x0000001914147221 */ /* 0x000fce0000010000 */
.L_x_1297:
[----:B------:R-:W-:Y:S05]  /*1130*/  BSYNC.RECONVERGENT B1 ;  /* 0x0000000000017941 */ /* 0x000fea0003800200 */
.L_x_1296:
        /* <DEDUP_REMOVED lines=19> */
.L_x_1290:
[----:B------:R-:W-:Y:S05]  /*1270*/  BSYNC.RECONVERGENT B0 ;  /* 0x0000000000007941 */ /* 0x000fea0003800200 */
.L_x_1289:
        /* <DEDUP_REMOVED lines=68> */
[----:B------:R-:W-:Y:S01]  /*16c0*/  LEA R20, R5, UR4, 0x3 ;  /* 0x0000000405147c11 */ /* 0x000fe2000f8e18ff */
[----:B------:R-:W1:Y:S01]  /*16d0*/  LDC.64 R16, c[0x0][0x488] ;  /* 0x00012200ff107b82 */ /* 0x000e620000000a00 */
[----:B------:R-:W-:-:S03]  /*16e0*/  SHF.L.U32 R0, R0, 0x4, RZ ;  /* 0x0000000400007819 */ /* 0x000fc600000006ff */
[----:B------:R-:W2:Y:S01]  /*16f0*/  LDS.64 R10, [R20+0x4000] ;  /* 0x00400000140a7984 */ /* 0x000ea20000000a00 */
[----:B------:R-:W-:-:S03]  /*1700*/  LOP3.LUT R0, R0, 0x7ffffff0, RZ, 0xc0, !PT ;  /* 0x7ffffff000007812 */ /* 0x000fc600078ec0ff */
[----:B0-----:R-:W0:Y:S01]  /*1710*/  LDS.64 R8, [R20+0x4080] ;  /* 0x0040800014087984 */ /* 0x001e220000000a00 */
[----:B------:R-:W3:Y:S01]  /*1720*/  LDC.64 R18, c[0x0][0x480] ;  /* 0x00012000ff127b82 */ /* 0x000ee20000000a00 */
[----:B------:R-:W-:Y:S02]  /*1730*/  IADD3 R21, PT, PT, R5, R0, RZ ;  /* 0x0000000005157210 */ /* 0x000fe40007ffe0ff */
[----:B------:R-:W4:Y:S04]  /*1740*/  LDS.64 R6, [R20+0x4100] ;  /* 0x0041000014067984 */ /* 0x000f280000000a00 */
[----:B------:R-:W5:Y:S01]  /*1750*/  LDS.64 R2, [R20+0x4180] ;  /* 0x0041800014027984 */ /* 0x000f620000000a00 */
[----:B------:R-:W2:Y:S01]  /*1760*/  LDC.64 R14, c[0x0][0x498] ;  /* 0x00012600ff0e7b82 */ /* 0x000ea20000000a00 */
[----:B-1----:R-:W-:-:S07]  /*1770*/  IMAD.WIDE.U32 R4, R21, 0x8, R16 ;  /* 0x0000000815047825 */ /* 0x002fce00078e0010 */
[----:B------:R-:W1:Y:S01]  /*1780*/  LDC.64 R12, c[0x0][0x490] ;  /* 0x00012400ff0c7b82 */ /* 0x000e620000000a00 */
[----:B---3--:R-:W-:-:S04]  /*1790*/  IMAD.WIDE.U32 R16, R21, 0x8, R18 ;  /* 0x0000000815107825 */ /* 0x008fc800078e0012 */
[C---:B--2---:R-:W-:Y:S01]  /*17a0*/  IMAD.WIDE.U32 R14, R21.reuse, 0x8, R14 ;  /* 0x00000008150e7825 */ /* 0x044fe200078e000e */
[----:B------:R-:W-:Y:S04]  /*17b0*/  STG.E.64 desc[UR6][R4.64], R10 ;  /* 0x0000000a04007986 */ /* 0x000fe8000c101b06 */
[----:B0-----:R-:W-:Y:S01]  /*17c0*/  STG.E.64 desc[UR6][R16.64], R8 ;  /* 0x0000000810007986 */ /* 0x001fe2000c101b06 */
[----:B-1----:R-:W-:-:S03]  /*17d0*/  IMAD.WIDE.U32 R12, R21, 0x8, R12 ;  /* 0x00000008150c7825 */ /* 0x002fc600078e000c */
[----:B----4-:R-:W-:Y:S04]  /*17e0*/  STG.E.64 desc[UR6][R14.64], R6 ;  /* 0x000000060e007986 */ /* 0x010fe8000c101b06 */
[----:B-----5:R-:W-:Y:S01]  /*17f0*/  STG.E.64 desc[UR6][R12.64], R2 ;  /* 0x000000020c007986 */ /* 0x020fe2000c101b06 */
[----:B------:R-:W-:Y:S05]  /*1800*/  EXIT ;  /* 0x000000000000794d */ /* 0x000fea0003800000 */
.L_x_1298:
        /* <DEDUP_REMOVED lines=15> */
.L_x_4956:


//--------------------- .text._ZN10layer_norm31ln_parallel_residual_bwd_kernelINS_13Kernel_traitsIf13__nv_bfloat16S2_S2_fjLj768ELj1ELj4ELj1ELj16ENS_18Kernel_traits_baseILj768EfS2_S2_S2_fjLj128EEEEELb1ELb1ELb1EEEvNS_9BwdParamsE --------------------------
	.section	.text._ZN10layer_norm31ln_parallel_residual_bwd_kernelINS_13Kernel_traitsIf13__nv_bfloat16S2_S2_fjLj768ELj1ELj4ELj1ELj16ENS_18Kernel_traits_baseILj768EfS2_S2_S2_fjLj128EEEEELb1ELb1ELb1EEEvNS_9BwdParamsE,"ax",@progbits
	.align	128
        .global         _ZN10layer_norm31ln_parallel_residual_bwd_kernelINS_13Kernel_traitsIf13__nv_bfloat16S2_S2_fjLj768ELj1ELj4ELj1ELj16ENS_18Kernel_traits_baseILj768EfS2_S2_S2_fjLj128EEEEELb1ELb1ELb1EEEvNS_9BwdParamsE
        .type           _ZN10layer_norm31ln_parallel_residual_bwd_kernelINS_13Kernel_traitsIf13__nv_bfloat16S2_S2_fjLj768ELj1ELj4ELj1ELj16ENS_18Kernel_traits_baseILj768EfS2_S2_S2_fjLj128EEEEELb1ELb1ELb1EEEvNS_9BwdParamsE,@function
        .size           _ZN10layer_norm31ln_parallel_residual_bwd_kernelINS_13Kernel_traitsIf13__nv_bfloat16S2_S2_fjLj768ELj1ELj4ELj1ELj16ENS_18Kernel_traits_baseILj768EfS2_S2_S2_fjLj128EEEEELb1ELb1ELb1EEEvNS_9BwdParamsE,(.L_x_4957 - _ZN10layer_norm31ln_parallel_residual_bwd_kernelINS_13Kernel_traitsIf13__nv_bfloat16S2_S2_fjLj768ELj1ELj4ELj1ELj16ENS_18Kernel_traits_baseILj768EfS2_S2_S2_fjLj128EEEEELb1ELb1ELb1EEEvNS_9BwdParamsE)
        .other          _ZN10layer_norm31ln_parallel_residual_bwd_kernelINS_13Kernel_traitsIf13__nv_bfloat16S2_S2_fjLj768ELj1ELj4ELj1ELj16ENS_18Kernel_traits_baseILj768EfS2_S2_S2_fjLj128EEEEELb1ELb1ELb1EEEvNS_9BwdParamsE,@"STO_CUDA_ENTRY STV_DEFAULT"
_ZN10layer_norm31ln_parallel_residual_bwd_kernelINS_13Kernel_traitsIf13__nv_bfloat16S2_S2_fjLj768ELj1ELj4ELj1ELj16ENS_18Kernel_traits_baseILj768EfS2_S2_S2_fjLj128EEEEELb1ELb1ELb1EEEvNS_9BwdParamsE:
.text._ZN10layer_norm31ln_parallel_residual_bwd_kernelINS_13Kernel_traitsIf13__nv_bfloat16S2_S2_fjLj768ELj1ELj4ELj1ELj16ENS_18Kernel_traits_baseILj768EfS2_S2_S2_fjLj128EEEEELb1ELb1ELb1EEEvNS_9BwdParamsE:
        /* <DEDUP_REMOVED lines=46> */
[----:B------:R0:W5:Y:S04]  /*02e0*/  LDG.E.128 R24, desc[UR12][R2.64] ;  /* 0x0000000c02187981 */ /* 0x000168000c1e1d00 */
[----:B------:R0:W5:Y:S04]  /*02f0*/  LDG.E.128 R20, desc[UR12][R2.64+0x10] ;  /* 0x0000100c02147981 */ /* 0x000168000c1e1d00 */
[----:B------:R0:W5:Y:S04]  /*0300*/  LDG.E.128 R16, desc[UR12][R2.64+0x400] ;  /* 0x0004000c02107981 */ /* 0x000168000c1e1d00 */
[----:B------:R0:W5:Y:S04]  /*0310*/  LDG.E.128 R12, desc[UR12][R2.64+0x410] ;  /* 0x0004100c020c7981 */ /* 0x000168000c1e1d00 */
[----:B------:R0:W5:Y:S04]  /*0320*/  LDG.E.128 R8, desc[UR12][R2.64+0x800] ;  /* 0x0008000c02087981 */ /* 0x000168000c1e1d00 */
[----:B------:R0:W5:Y:S01]  /*0330*/  LDG.E.128 R4, desc[UR12][R2.64+0x810] ;  /* 0x0008100c02047981 */ /* 0x000162000c1e1d00 */
[----:B-1----:R-:W-:Y:S01]  /*0340*/  UISETP.NE.U32.AND UP0, UPT, UR14, URZ, UPT ;  /* 0x000000ff0e00728c */ /* 0x002fe2000bf05070 */
[----:B------:R-:W-:Y:S01]  /*0350*/  HFMA2 R83, -RZ, RZ, 0, 0 ;  /* 0x00000000ff537431 */ /* 0x000fe200000001ff */
[----:B------:R-:W-:Y:S01]  /*0360*/  BSSY B1, `(.L_x_1301) ;  /* 0x0000861000017945 */ /* 0x000fe20003800000 */
[----:B------:R-:W-:Y:S01]  /*0370*/  MOV R130, R0 ;  /* 0x0000000000827202 */ /* 0x000fe20000000f00 */
        /* <DEDUP_REMOVED lines=24> */
[----:B--2---:R-:W-:Y:S01]  /*0500*/  ISETP.NE.AND P3, PT, R131, RZ, PT ;  /* 0x000000ff8300720c */ /* 0x004fe20003f65270 */
[----:B------:R-:W-:Y:S01]  /*0510*/  IMAD.MOV.U32 R133, RZ, RZ, RZ ;  /* 0x000000ffff857224 */ /* 0x000fe200078e00ff */
[----:B0-----:R-:W-:-:S13]  /*0520*/  PLOP3.LUT P4, PT, PT, PT, UP0, 0x80, 0x8 ;  /* 0x000000000008781c */ /* 0x001fda0003f8f008 */
.L_x_1327:
        /* <DEDUP_REMOVED lines=8> */
[C---:B------:R-:W-:Y:S01]  /*05b0*/  IADD3 R135, PT, PT, R139.reuse, 0x20, RZ ;  /* 0x000000208b877810 */ /* 0x040fe20007ffe0ff */
[C---:B0-----:R-:W-:Y:S01]  /*05c0*/  IMAD.WIDE.U32 R48, R139.reuse, 0x10, R64 ;  /* 0x000000108b307825 */ /* 0x041fe200078e0040 */
[----:B------:R-:W-:-:S03]  /*05d0*/  IADD3 R137, PT, PT, R139, 0x40, RZ ;  /* 0x000000408b897810 */ /* 0x000fc60007ffe0ff */
[----:B------:R-:W-:Y:S02]  /*05e0*/  IMAD.WIDE.U32 R56, R135, 0x10, R64 ;  /* 0x0000001087387825 */ /* 0x000fe400078e0040 */
[----:B------:R-:W4:Y:S01]  /*05f0*/  LDG.E.128 R48, desc[UR12][R48.64] ;  /* 0x0000000c30307981 */ /* 0x000f22000c1e1d00 */
[----:B------:R-:W0:Y:S01]  /*0600*/  @P4 LDC.64 R80, c[0x0][0x438] ;  /* 0x00010e00ff504b82 */ /* 0x000e220000000a00 */
[----:B-1----:R-:W-:Y:S02]  /*0610*/  IMAD.WIDE R76, R130, 0x4, R76 ;  /* 0x00000004824c7825 */ /* 0x002fe400078e024c */
[----:B------:R-:W4:Y:S02]  /*0620*/  LDG.E.128 R56, desc[UR12][R56.64] ;  /* 0x0000000c38387981 */ /* 0x000f24000c1e1d00 */
[----:B------:R-:W-:Y:S02]  /*0630*/  IMAD.WIDE.U32 R64, R137, 0x10, R64 ;  /* 0x0000001089407825 */ /* 0x000fe400078e0040 */
[----:B------:R-:W4:Y:S01]  /*0640*/  LDG.E R0, desc[UR12][R76.64] ;  /* 0x0000000c4c007981 */ /* 0x000f22000c1e1900 */
[----:B------:R-:W1:Y:S01]  /*0650*/  @P4 LDC.64 R140, c[0x0][0x438] ;  /* 0x00010e00ff8c4b82 */ /* 0x000e620000000a00 */
[----:B--2---:R-:W-:-:S02]  /*0660*/  IMAD.WIDE.U32 R52, R139, 0x10, R68 ;  /* 0x000000108b347825 */ /* 0x004fc400078e0044 */
[----:B------:R-:W2:Y:S02]  /*0670*/  LDG.E.128 R64, desc[UR12][R64.64] ;  /* 0x0000000c40407981 */ /* 0x000ea4000c1e1d00 */
[----:B------:R-:W-:Y:S02]  /*0680*/  IMAD.WIDE.U32 R60, R135, 0x10, R68 ;  /* 0x00000010873c7825 */ /* 0x000fe400078e0044 */
[----:B------:R-:W2:Y:S01]  /*0690*/  LDG.E.128 R52, desc[UR12][R52.64] ;  /* 0x0000000c34347981 */ /* 0x000ea2000c1e1d00 */
[----:B------:R-:W1:Y:S01]  /*06a0*/  LDC.64 R144, c[0x0][0x3b0] ;  /* 0x0000ec00ff907b82 */ /* 0x000e620000000a00 */
[----:B---3--:R-:W-:Y:S02]  /*06b0*/  IMAD.WIDE R78, R130, 0x4, R78 ;  /* 0x00000004824e7825 */ /* 0x008fe400078e024e */
[----:B------:R-:W3:Y:S02]  /*06c0*/  LDG.E.128 R60, desc[UR12][R60.64] ;  /* 0x0000000c3c3c7981 */ /* 0x000ee4000c1e1d00 */
[----:B------:R-:W-:-:S02]  /*06d0*/  IMAD.WIDE.U32 R68, R137, 0x10, R68 ;  /* 0x0000001089447825 */ /* 0x000fc400078e0044 */
[----:B------:R1:W3:Y:S01]  /*06e0*/  LDG.E R132, desc[UR12][R78.64] ;  /* 0x0000000c4e847981 */ /* 0x0002e2000c1e1900 */
[----:B------:R-:W-:Y:S01]  /*06f0*/  ISETP.NE.U32.AND P0, PT, RZ, UR18, PT ;  /* 0x00000012ff007c0c */ /* 0x000fe2000bf05070 */
[----:B------:R-:W1:Y:S02]  /*0700*/  @P4 LDC.64 R148, c[0x0][0x438] ;  /* 0x00010e00ff944b82 */ /* 0x000e640000000a00 */
[----:B------:R-:W3:Y:S01]  /*0710*/  LDG.E.128 R68, desc[UR12][R68.64] ;  /* 0x0000000c44447981 */ /* 0x000ee2000c1e1d00 */
[----:B0-----:R-:W-:-:S04]  /*0720*/  @P4 IMAD.WIDE.U32 R80, R139, 0x10, R80 ;  /* 0x000000108b504825 */ /* 0x001fc800078e0050 */
[----:B-1----:R-:W-:Y:S01]  /*0730*/  @P4 IMAD.WIDE.U32 R140, R137, 0x10, R140 ;  /* 0x00000010898c4825 */ /* 0x002fe200078e008c */
[----:B------:R0:W3:Y:S04]  /*0740*/  @P4 LDG.E.128 R28, desc[UR12][R80.64] ;  /* 0x0000000c501c4981 */ /* 0x0000e8000c1e1d00 */
[----:B------:R1:W3:Y:S01]  /*0750*/  @P4 LDG.E.128 R32, desc[UR12][R140.64] ;  /* 0x0000000c8c204981 */ /* 0x0002e2000c1e1d00 */
[----:B------:R-:W-:-:S04]  /*0760*/  IMAD.WIDE.U32 R78, R135, 0x8, R144 ;  /* 0x00000008874e7825 */ /* 0x000fc800078e0090 */
[----:B0-----:R-:W-:Y:S02]  /*0770*/  IMAD.WIDE.U32 R80, R139, 0x8, R144 ;  /* 0x000000088b507825 */ /* 0x001fe400078e0090 */
[----:B-----5:R-:W5:Y:S04]  /*0780*/  LDG.E.64 R78, desc[UR12][R78.64] ;  /* 0x0000000c4e4e7981 */ /* 0x020f68000c1e1b00 */
[----:B------:R-:W5:Y:S01]  /*0790*/  LDG.E.64 R80, desc[UR12][R80.64] ;  /* 0x0000000c50507981 */ /* 0x000f62000c1e1b00 */
[----:B------:R-:W-:-:S13]  /*07a0*/  ISETP.NE.AND.EX P0, PT, RZ, UR19, PT, P0 ;  /* 0x00000013ff007c0c */ /* 0x000fda000bf05300 */
[----:B------:R-:W0:Y:S08]  /*07b0*/  @P0 LDC.64 R146, c[0x0][0x3b8] ;  /* 0x0000ee00ff920b82 */ /* 0x000e300000000a00 */
[----:B------:R-:W1:Y:S08]  /*07c0*/  @P0 LDC.64 R76, c[0x0][0x3b8] ;  /* 0x0000ee00ff4c0b82 */ /* 0x000e700000000a00 */
[----:B------:R-:W1:Y:S01]  /*07d0*/  @P0 LDC.64 R142, c[0x0][0x3b8] ;  /* 0x0000ee00ff8e0b82 */ /* 0x000e620000000a00 */
[----:B------:R-:W-:-:S04]  /*07e0*/  IMAD.WIDE.U32 R144, R137, 0x8, R144 ;  /* 0x0000000889907825 */ /* 0x000fc800078e0090 */
[----:B0-----:R-:W-:-:S04]  /*07f0*/  @P0 IMAD.WIDE.U32 R146, R137, 0x8, R146 ;  /* 0x0000000889920825 */ /* 0x001fc800078e0092 */
[----:B-1----:R-:W-:Y:S01]  /*0800*/  @P4 IMAD.WIDE.U32 R140, R135, 0x10, R148 ;  /* 0x00000010878c4825 */ /* 0x002fe200078e0094 */
[----:B------:R4:W5:Y:S03]  /*0810*/  @P0 LDG.E.64 R2, desc[UR12][R146.64] ;  /* 0x0000000c92020981 */ /* 0x000966000c1e1b00 */
[----:B------:R-:W-:Y:S01]  /*0820*/  @P0 IMAD.WIDE.U32 R76, R139, 0x8, R76 ;  /* 0x000000088b4c0825 */ /* 0x000fe200078e004c */
[----:B------:R0:W5:Y:S04]  /*0830*/  @P4 LDG.E.128 R36, desc[UR12][R140.64] ;  /* 0x0000000c8c244981 */ /* 0x000168000c1e1d00 */
[----:B------:R-:W5:Y:S01]  /*0840*/  @P0 LDG.E.64 R74, desc[UR12][R76.64] ;  /* 0x0000000c4c4a0981 */ /* 0x000f62000c1e1b00 */
[----:B------:R-:W-:-:S05]  /*0850*/  @P0 IMAD.WIDE.U32 R142, R135, 0x8, R142 ;  /* 0x00000008878e0825 */ /* 0x000fca00078e008e */
[----:B------:R1:W5:Y:S04]  /*0860*/  @P0 LDG.E.64 R72, desc[UR12][R142.64] ;  /* 0x0000000c8e480981 */ /* 0x000368000c1e1b00 */
[----:B------:R3:W5:Y:S01]  /*0870*/  LDG.E.64 R76, desc[UR12][R144.64] ;  /* 0x0000000c904c7981 */ /* 0x000762000c1e1b00 */
[----:B------:R-:W-:Y:S01]  /*0880*/  UMOV UR7, 0xffffffff ;  /* 0xffffffff00077882 */ /* 0x000fe20000000000 */
[----:B------:R-:W-:-:S04]  /*0890*/  ISETP.NE.U32.AND P1, PT, RZ, UR18, PT ;  /* 0x00000012ff007c0c */ /* 0x000fc8000bf25070 */
[----:B------:R-:W-:Y:S02]  /*08a0*/  ISETP.NE.AND.EX P1, PT, RZ, UR19, PT, P1 ;  /* 0x00000013ff007c0c */ /* 0x000fe4000bf25310 */
[----:B----4-:R-:W-:Y:S02]  /*08b0*/  PRMT R146, R51, 0x7632, R146 ;  /* 0x0000763233927816 */ /* 0x010fe40000000092 */
[C---:B------:R-:W-:Y:S02]  /*08c0*/  PRMT R134, R48.reuse, 0x7632, R134 ;  /* 0x0000763230867816 */ /* 0x040fe40000000086 */
[----:B------:R-:W-:Y:S01]  /*08d0*/  PRMT R151, R59, 0x7632, R151 ;  /* 0x000076323b977816 */ /* 0x000fe20000000097 */
[----:B------:R-:W-:Y:S01]  /*08e0*/  IMAD.U32 R48, R48, 0x10000, RZ ;  /* 0x0001000030307824 */ /* 0x000fe200078e00ff */
[----:B------:R-:W-:Y:S02]  /*08f0*/  SHF.L.U32 R146, R146, 0x10, RZ ;  /* 0x0000001092927819 */ /* 0x000fe400000006ff */
[----:B------:R-:W-:-:S02]  /*0900*/  FSEL R161, R0, RZ, !P3 ;  /* 0x000000ff00a17208 */ /* 0x000fc40005800000 */
[----:B--2---:R-:W-:Y:S01]  /*0910*/  PRMT R0, R64, 0x7632, R0 ;  /* 0x0000763240007816 */ /* 0x004fe20000000000 */
[----:B------:R-:W-:Y:S01]  /*0920*/  IMAD.U32 R151, R151, 0x10000, RZ ;  /* 0x0001000097977824 */ /* 0x000fe200078e00ff */
[----:B0-----:R-:W-:Y:S02]  /*0930*/  PRMT R141, R57, 0x7632, R141 ;  /* 0x00007632398d7816 */ /* 0x001fe4000000008d */
[C---:B------:R-:W-:Y:S02]  /*0940*/  PRMT R136, R52.reuse, 0x7632, R136 ;  /* 0x0000763234887816 */ /* 0x040fe40000000088 */
[----:B-1----:R-:W-:Y:S02]  /*0950*/  SHF.L.U32 R143, R52, 0x10, RZ ;  /* 0x00000010348f7819 */ /* 0x002fe400000006ff */
[C---:B------:R-:W-:Y:S01]  /*0960*/  PRMT R52, R53.reuse, 0x7632, R52 ;  /* 0x0000763235347816 */ /* 0x040fe20000000034 */
[----:B---3--:R-:W-:Y:S01]  /*0970*/  IMAD.U32 R167, R60, 0x10000, RZ ;  /* 0x000100003ca77824 */ /* 0x008fe200078e00ff */
[----:B------:R-:W-:Y:S01]  /*0980*/  SHF.L.U32 R145, R53, 0x10, RZ ;  /* 0x0000001035917819 */ /* 0x000fe200000006ff */
[----:B------:R-:W-:Y:S01]  /*0990*/  IMAD.U32 R179, R63, 0x10000, RZ ;  /* 0x000100003fb37824 */ /* 0x000fe200078e00ff */
[----:B------:R-:W-:-:S02]  /*09a0*/  PRMT R53, R56, 0x7632, R53 ;  /* 0x0000763238357816 */ /* 0x000fc40000000035 */
[----:B------:R-:W-:Y:S02]  /*09b0*/  SHF.L.U32 R59, R59, 0x10, RZ ;  /* 0x000000103b3b7819 */ /* 0x000fe400000006ff */
[----:B------:R-:W-:Y:S02]  /*09c0*/  PRMT R152, R60, 0x7632, R152 ;  /* 0x000076323c987816 */ /* 0x000fe40000000098 */
[C---:B------:R-:W-:Y:S02]  /*09d0*/  PRMT R162, R62.reuse, 0x7632, R162 ;  /* 0x000076323ea27816 */ /* 0x040fe400000000a2 */
[----:B------:R-:W-:Y:S02]  /*09e0*/  SHF.L.U32 R164, R62, 0x10, RZ ;  /* 0x000000103ea47819 */ /* 0x000fe400000006ff */
[----:B------:R-:W-:Y:S01]  /*09f0*/  PRMT R166, R63, 0x7632, R166 ;  /* 0x000076323fa67816 */ /* 0x000fe200000000a6 */
[----:B------:R-:W-:Y:S01]  /*0a00*/  IMAD.U32 R148, R57, 0x10000, RZ ;  /* 0x0001000039947824 */ /* 0x000fe200078e00ff */
[----:B------:R-:W-:-:S02]  /*0a10*/  PRMT R138, R49, 0x7632, R138 ;  /* 0x00007632318a7816 */ /* 0x000fc4000000008a */
[----:B------:R-:W-:Y:S02]  /*0a20*/  PRMT R142, R50, 0x7632, R142 ;  /* 0x00007632328e7816 */ /* 0x000fe4000000008e */
[----:B------:R-:W-:Y:S02]  /*0a30*/  PRMT R150, R58, 0x7632, R150 ;  /* 0x000076323a967816 */ /* 0x000fe40000000096 */
[----:B------:R-:W-:Y:S02]  /*0a40*/  PRMT R60, R65, 0x7632, R60 ;  /* 0x00007632413c7816 */ /* 0x000fe4000000003c */
[----:B------:R-:W-:Y:S02]  /*0a50*/  PRMT R62, R66, 0x7632, R62 ;  /* 0x00007632423e7816 */ /* 0x000fe4000000003e */
[----:B------:R-:W-:Y:S02]  /*0a60*/  PRMT R63, R67, 0x7632, R63 ;  /* 0x00007632433f7816 */ /* 0x000fe4000000003f */
[----:B------:R-:W-:Y:S01]  /*0a70*/  SHF.L.U32 R0, R0, 0x10, RZ ;  /* 0x0000001000007819 */ /* 0x000fe200000006ff */
[----:B------:R-:W-:Y:S01]  /*0a80*/  IMAD.U32 R51, R51, 0x10000, RZ ;  /* 0x0001000033337824 */ /* 0x000fe200078e00ff */
[----:B------:R-:W-:Y:S01]  /*0a90*/  PRMT R144, R55, 0x7632, R144 ;  /* 0x0000763237907816 */ /* 0x000fe20000000090 */
[----:B------:R-:W-:Y:S01]  /*0aa0*/  FADD.FTZ R157, -R161, R146 ;  /* 0x00000092a19d7221 */ /* 0x000fe20000010100 */
[----:B------:R-:W-:Y:S01]  /*0ab0*/  SHF.L.U32 R155, R55, 0x10, RZ ;  /* 0x00000010379b7819 */ /* 0x000fe200000006ff */
[----:B------:R-:W-:Y:S01]  /*0ac0*/  FADD.FTZ R55, -R161, R48 ;  /* 0x00000030a1377221 */ /* 0x000fe20000010100 */
[----:B------:R-:W-:Y:S01]  /*0ad0*/  PRMT R154, R61, 0x7632, R154 ;  /* 0x000076323d9a7816 */ /* 0x000fe2000000009a */
[----:B------:R-:W-:Y:S01]  /*0ae0*/  IMAD.U32 R53, R53, 0x10000, RZ ;  /* 0x0001000035357824 */ /* 0x000fe200078e00ff */
[----:B------:R-:W-:Y:S01]  /*0af0*/  SHF.L.U32 R158, R61, 0x10, RZ ;  /* 0x000000103d9e7819 */ /* 0x000fe200000006ff */
[C---:B------:R-:W-:Y:S01]  /*0b00*/  FADD.FTZ R177, -R161.reuse, R59 ;  /* 0x0000003ba1b17221 */ /* 0x040fe20000010100 */
[----:B------:R-:W-:Y:S01]  /*0b10*/  SHF.L.U32 R134, R134, 0x10, RZ ;  /* 0x0000001086867819 */ /* 0x000fe200000006ff */
[----:B------:R-:W-:Y:S01]  /*0b20*/  FADD.FTZ R163, -R161, R151 ;  /* 0x00000097a1a37221 */ /* 0x000fe20000010100 */
[----:B------:R-:W-:Y:S01]  /*0b30*/  SHF.L.U32 R141, R141, 0x10, RZ ;  /* 0x000000108d8d7819 */ /* 0x000fe200000006ff */
[----:B------:R-:W-:Y:S01]  /*0b40*/  IMAD.U32 R66, R66, 0x10000, RZ ;  /* 0x0001000042427824 */ /* 0x000fe200078e00ff */
[----:B------:R-:W-:Y:S01]  /*0b50*/  SHF.L.U32 R49, R49, 0x10, RZ ;  /* 0x0000001031317819 */ /* 0x000fe200000006ff */
[----:B------:R-:W-:Y:S01]  /*0b60*/  IMAD.U32 R138, R138, 0x10000, RZ ;  /* 0x000100008a8a7824 */ /* 0x000fe200078e00ff */
[----:B------:R-:W-:Y:S01]  /*0b70*/  SHF.L.U32 R50, R50, 0x10, RZ ;  /* 0x0000001032327819 */ /* 0x000fe200000006ff */
[C---:B------:R-:W-:Y:S01]  /*0b80*/  FADD.FTZ R169, -R161.reuse, R148 ;  /* 0x00000094a1a97221 */ /* 0x040fe20000010100 */
[----:B------:R-:W-:Y:S01]  /*0b90*/  SHF.L.U32 R56, R56, 0x10, RZ ;  /* 0x0000001038387819 */ /* 0x000fe200000006ff */
[----:B------:R-:W-:Y:S01]  /*0ba0*/  IMAD.U32 R59, R62, 0x10000, RZ ;  /* 0x000100003e3b7824 */ /* 0x000fe200078e00ff */
        /* <DEDUP_REMOVED lines=8> */
[----:B------:R-:W-:Y:S01]  /*0c30*/  SHF.L.U32 R63, R63, 0x10, RZ ;  /* 0x000000103f3f7819 */ /* 0x000fe200000006ff */
[----:B------:R-:W-:Y:S01]  /*0c40*/  FADD.FTZ R149, -R161, R51 ;  /* 0x00000033a1957221 */ /* 0x000fe20000010100 */
[----:B------:R-:W-:Y:S01]  /*0c50*/  FMUL.FTZ R0, R132, R55 ;  /* 0x0000003784007220 */ /* 0x000fe20000410000 */
[----:B------:R-:W-:-:S02]  /*0c60*/  IMAD.U32 R144, R144, 0x10000, RZ ;  /* 0x0001000090907824 */ /* 0x000fc400078e00ff */
[----:B------:R-:W-:Y:S01]  /*0c70*/  FMUL.FTZ R148, R132, R157 ;  /* 0x0000009d84947220 */ /* 0x000fe20000410000 */
[----:B------:R-:W-:Y:S02]  /*0c80*/  IMAD.U32 R136, R136, 0x10000, RZ ;  /* 0x0001000088887824 */ /* 0x000fe400078e00ff */
[----:B------:R-:W-:Y:S01]  /*0c90*/  FMUL.FTZ R55, R24, R143 ;  /* 0x0000008f18377220 */ /* 0x000fe20000410000 */
[----:B------:R-:W-:Y:S01]  /*0ca0*/  PRMT R140, R54, 0x7632, R140 ;  /* 0x00007632368c7816 */ /* 0x000fe2000000008c */
        /* <DEDUP_REMOVED lines=18> */
[----:B------:R-:W-:Y:S01]  /*0dd0*/  FADD.FTZ R117, R144, R117 ;  /* 0x0000007590757221 */ /* 0x000fe20000010000 */
[-C--:B------:R-:W-:Y:S01]  /*0de0*/  FFMA.FTZ R115, R148, R144.reuse, R115 ;  /* 0x0000009094737223 */ /* 0x080fe20000010073 */
[----:B------:R-:W-:Y:S01]  /*0df0*/  FMUL.FTZ R161, R23, R144 ;  /* 0x0000009017a17220 */ /* 0x000fe20000410000 */
[----:B------:R-:W-:Y:S01]  /*0e00*/  PRMT R174, R71, 0x7632, R174 ;  /* 0x0000763247ae7816 */ /* 0x000fe200000000ae */
[----:B------:R-:W-:Y:S01]  /*0e10*/  FMUL.FTZ R149, R25, R136 ;  /* 0x0000008819957220 */ /* 0x000fe20000410000 */
[----:B------:R-:W-:Y:S01]  /*0e20*/  SHF.L.U32 R191, R71, 0x10, RZ ;  /* 0x0000001047bf7819 */ /* 0x000fe200000006ff */
[----:B------:R-:W-:Y:S01]  /*0e30*/  FADD.FTZ R144, RZ, R55 ;  /* 0x00000037ff907221 */ /* 0x000fe20000010000 */
[----:B------:R-:W-:Y:S01]  /*0e40*/  SHF.L.U32 R150, R140, 0x10, RZ ;  /* 0x000000108c967819 */ /* 0x000fe200000006ff */
[----:B------:R-:W-:Y:S01]  /*0e50*/  FMUL.FTZ R58, R132, R65 ;  /* 0x00000041843a7220 */ /* 0x000fe20000410000 */
[----:B------:R-:W-:Y:S01]  /*0e60*/  FFMA.FTZ R71, R0, R55, RZ ;  /* 0x0000003700477223 */ /* 0x000fe200000100ff */
[C---:B------:R-:W-:Y:S01]  /*0e70*/  FMUL.FTZ R57, R132.reuse, R57 ;  /* 0x0000003984397220 */ /* 0x040fe20000410000 */
[C---:B------:R-:W-:Y:S01]  /*0e80*/  FMUL.FTZ R140, R132.reuse, R67 ;  /* 0x00000043848c7220 */ /* 0x040fe20000410000 */
[----:B------:R-:W-:Y:S01]  /*0e90*/  FMUL.FTZ R138, R132, R175 ;  /* 0x000000af848a7220 */ /* 0x000fe20000410000 */
[----:B------:R-:W-:Y:S01]  /*0ea0*/  PRMT R146, R68, 0x7632, R146 ;  /* 0x0000763244927816 */ /* 0x000fe20000000092 */
[----:B------:R-:W-:Y:S01]  /*0eb0*/  FMUL.FTZ R67, R132, R159 ;  /* 0x0000009f84437220 */ /* 0x000fe20000410000 */
[----:B------:R-:W-:Y:S01]  /*0ec0*/  SHF.L.U32 R66, R52, 0x10, RZ ;  /* 0x0000001034427819 */ /* 0x000fe200000006ff */
[C---:B------:R-:W-:Y:S01]  /*0ed0*/  IMAD.U32 R185, R69.reuse, 0x10000, RZ ;  /* 0x0001000045b97824 */ /* 0x040fe200078e00ff */
[----:B------:R-:W-:Y:S01]  /*0ee0*/  PRMT R168, R69, 0x7632, R168 ;  /* 0x0000763245a87816 */ /* 0x000fe200000000a8 */
        /* <DEDUP_REMOVED lines=29> */
[----:B------:R-:W-:Y:S01]  /*10c0*/  SHF.L.U32 R156, R152, 0x10, RZ ;  /* 0x00000010989c7819 */ /* 0x000fe200000006ff */
[----:B------:R-:W-:Y:S01]  /*10d0*/  FADD.FTZ R167, R167, R54 ;  /* 0x00000036a7a77221 */ /* 0x000fe20000010000 */
[----:B------:R-:W-:Y:S01]  /*10e0*/  FFMA.FTZ R152, R69, R54, R146 ;  /* 0x0000003645987223 */ /* 0x000fe20000010092 */
[----:B------:R-:W-:-:S02]  /*10f0*/  SHF.L.U32 R160, R154, 0x10, RZ ;  /* 0x000000109aa07819 */ /* 0x000fc400000006ff */
[----:B------:R-:W-:Y:S01]  /*1100*/  FADD.FTZ R154, R167, R150 ;  /* 0x00000096a79a7221 */ /* 0x000fe20000010000 */
[----:B------:R-:W-:Y:S01]  /*1110*/  FFMA.FTZ R167, R153, R150, R152 ;  /* 0x0000009699a77223 */ /* 0x000fe20000010098 */
[----:B------:R-:W-:Y:S01]  /*1120*/  FADD.FTZ R127, R136, R127 ;  /* 0x0000007f887f7221 */ /* 0x000fe20000010000 */
[----:B------:R-:W-:Y:S01]  /*1130*/  FFMA.FTZ R129, R58, R136, R129 ;  /* 0x000000883a817223 */ /* 0x000fe20000010081 */
[----:B------:R-:W-:Y:S01]  /*1140*/  FMUL.FTZ R136, R132, R169 ;  /* 0x000000a984887220 */ /* 0x000fe20000410000 */
        /* <DEDUP_REMOVED lines=21> */
[----:B------:R-:W-:-:S02]  /*12a0*/  IMAD.U32 R162, R162, 0x10000, RZ ;  /* 0x00010000a2a27824 */ /* 0x000fc400078e00ff */
[----:B------:R-:W-:Y:S01]  /*12b0*/  FADD.FTZ R160, R173, R154 ;  /* 0x0000009aada07221 */ /* 0x000fe20000010000 */
[----:B------:R-:W-:Y:S01]  /*12c0*/  FFMA.FTZ R171, R169, R154, R156 ;  /* 0x0000009aa9ab7223 */ /* 0x000fe2000001009c */
[----:B------:R-:W-:Y:S01]  /*12d0*/  FADD.FTZ R109, R158, R109 ;  /* 0x0000006d9e6d7221 */ /* 0x000fe20000010000 */
[----:B------:R-:W-:Y:S01]  /*12e0*/  FFMA.FTZ R113, R136, R158, R113 ;  /* 0x0000009e88717223 */ /* 0x000fe20000010071 */
[----:B------:R-:W-:Y:S01]  /*12f0*/  FMUL.FTZ R158, R13, R162 ;  /* 0x000000a20d9e7220 */ /* 0x000fe20000410000 */
[----:B------:R-:W-:Y:S01]  /*1300*/  FADD.FTZ R173, R160, R147 ;  /* 0x00000093a0ad7221 */ /* 0x000fe20000010000 */
[----:B------:R-:W-:Y:S01]  /*1310*/  FMUL.FTZ R165, R132, R165 ;  /* 0x000000a584a57220 */ /* 0x000fe20000410000 */
[----:B------:R-:W-:Y:S01]  /*1320*/  FFMA.FTZ R156, R138, R147, R171 ;  /* 0x000000938a9c7223 */ /* 0x000fe200000100ab */
[----:B------:R-:W-:Y:S01]  /*1330*/  SHF.L.U32 R166, R166, 0x10, RZ ;  /* 0x00000010a6a67819 */ /* 0x000fe200000006ff */
[----:B------:R-:W-:Y:S01]  /*1340*/  FMUL.FTZ R157, R14, R179 ;  /* 0x000000b30e9d7220 */ /* 0x000fe20000410000 */
[----:B------:R-:W-:Y:S01]  /*1350*/  FADD.FTZ R160, R173, R158 ;  /* 0x0000009eada07221 */ /* 0x000fe20000010000 */
[----:B------:R-:W-:Y:S01]  /*1360*/  FMUL.FTZ R142, R132, R177 ;  /* 0x000000b1848e7220 */ /* 0x000fe20000410000 */
[C---:B------:R-:W-:Y:S01]  /*1370*/  FFMA.FTZ R171, R165.reuse, R158, R156 ;  /* 0x0000009ea5ab7223 */ /* 0x040fe2000001009c */
        /* <DEDUP_REMOVED lines=8> */
[----:B------:R-:W-:Y:S01]  /*1400*/  FMUL.FTZ R71, R132, R187 ;  /* 0x000000bb84477220 */ /* 0x000fe20000410000 */
[----:B------:R-:W-:Y:S01]  /*1410*/  PRMT R170, R70, 0x7632, R170 ;  /* 0x0000763246aa7816 */ /* 0x000fe200000000aa */
[----:B------:R-:W-:Y:S01]  /*1420*/  FMUL.FTZ R70, R8, R68 ;  /* 0x0000004408467220 */ /* 0x000fe20000410000 */
[----:B------:R-:W-:Y:S01]  /*1430*/  FMUL.FTZ R156, R132, R151 ;  /* 0x00000097849c7220 */ /* 0x000fe20000410000 */
[----:B------:R-:W-:Y:S01]  /*1440*/  FADD.FTZ R173, R160, R163 ;  /* 0x000000a3a0ad7221 */ /* 0x000fe20000010000 */
[----:B------:R-:W-:Y:S01]  /*1450*/  FMUL.FTZ R65, R132, R181 ;  /* 0x000000b584417220 */ /* 0x000fe20000410000 */
[----:B------:R-:W-:Y:S01]  /*1460*/  FFMA.FTZ R160, R162, R163, R171 ;  /* 0x000000a3a2a07223 */ /* 0x000fe200000100ab */
[----:B------:R-:W-:Y:S01]  /*1470*/  SHF.L.U32 R178, R174, 0x10, RZ ;  /* 0x00000010aeb27819 */ /* 0x000fe200000006ff */
[----:B------:R-:W-:-:S02]  /*1480*/  IMAD.U32 R168, R168, 0x10000, RZ ;  /* 0x00010000a8a87824 */ /* 0x000fc400078e00ff */
[----:B------:R-:W-:Y:S01]  /*1490*/  FADD.FTZ R99, R172, R99 ;  /* 0x00000063ac637221 */ /* 0x000fe20000010000 */
[-C--:B------:R-:W-:Y:S01]  /*14a0*/  FFMA.FTZ R94, R71, R172.reuse, R94 ;  /* 0x000000ac475e7223 */ /* 0x080fe2000001005e */
[----:B------:R-:W-:Y:S01]  /*14b0*/  FMUL.FTZ R144, R4, R172 ;  /* 0x000000ac04907220 */ /* 0x000fe20000410000 */
[----:B------:R-:W-:Y:S01]  /*14c0*/  FADD.FTZ R174, R164, R86 ;  /* 0x00000056a4ae7221 */ /* 0x000fe20000010000 */
[-C--:B------:R-:W-:Y:S01]  /*14d0*/  FFMA.FTZ R172, R156, R164.reuse, R91 ;  /* 0x000000a49cac7223 */ /* 0x080fe2000001005b */
[----:B------:R-:W-:Y:S01]  /*14e0*/  FMUL.FTZ R151, R9, R164 ;  /* 0x000000a409977220 */ /* 0x000fe20000410000 */
[----:B------:R-:W-:Y:S01]  /*14f0*/  FADD.FTZ R86, R173, R70 ;  /* 0x00000046ad567221 */ /* 0x000fe20000010000 */
[C---:B------:R-:W-:Y:S01]  /*1500*/  FFMA.FTZ R91, R65.reuse, R70, R160 ;  /* 0x00000046415b7223 */ /* 0x040fe200000100a0 */
[----:B------:R-:W-:Y:S01]  /*1510*/  FADD.FTZ R123, R66, R123 ;  /* 0x0000007b427b7221 */ /* 0x000fe20000010000 */
[----:B------:R-:W-:Y:S01]  /*1520*/  FFMA.FTZ R125, R140, R66, R125 ;  /* 0x000000428c7d7223 */ /* 0x000fe2000001007d */
[----:B------:R-:W-:Y:S01]  /*1530*/  FADD.FTZ R175, R168, R85 ;  /* 0x00000055a8af7221 */ /* 0x000fe20000010000 */
[----:B------:R-:W-:Y:S01]  /*1540*/  FADD.FTZ R101, R68, R101 ;  /* 0x0000006544657221 */ /* 0x000fe20000010000 */
        /* <DEDUP_REMOVED lines=9> */
[----:B------:R-:W-:Y:S01]  /*15e0*/  SHF.L.U32 R170, R170, 0x10, RZ ;  /* 0x00000010aaaa7819 */ /* 0x000fe200000006ff */
[----:B------:R-:W-:-:S02]  /*15f0*/  FADD.FTZ R85, R85, R160 ;  /* 0x000000a055557221 */ /* 0x000fc40000010000 */
[----:B------:R-:W-:Y:S01]  /*1600*/  FFMA.FTZ R86, R141, R160, R86 ;  /* 0x000000a08d567223 */ /* 0x000fe20000010056 */
[----:B------:R-:W-:Y:S01]  /*1610*/  FMUL.FTZ R164, R132, R59 ;  /* 0x0000003b84a47220 */ /* 0x000fe20000410000 */
[----:B------:R-:W-:Y:S01]  /*1620*/  FADD.FTZ R176, R170, R84 ;  /* 0x00000054aab07221 */ /* 0x000fe20000010000 */
        /* <DEDUP_REMOVED lines=31> */
[C---:B------:R-:W-:Y:S01]  /*1820*/  PRMT R60, R32.reuse, 0x7632, R60 ;  /* 0x00007632203c7816 */ /* 0x040fe2000000003c */
[----:B------:R-:W-:Y:S01]  /*1830*/  FADD.FTZ R53, R53, R166 ;  /* 0x000000a635357221 */ /* 0x000fe20000010000 */
[----:B------:R-:W-:Y:S01]  /*1840*/  PRMT R64, R32, 0x7632, R64 ;  /* 0x0000763220407816 */ /* 0x000fe20000000040 */
[----:B------:R-:W-:Y:S01]  /*1850*/  FFMA.FTZ R84, R173, R166, R84 ;  /* 0x000000a6ad547223 */ /* 0x000fe20000010054 */
        /* <DEDUP_REMOVED lines=20> */
[----:B------:R-:W-:Y:S02]  /*19a0*/  IMAD.MOV.U32 R91, RZ, RZ, R172 ;  /* 0x000000ffff5b7224 */ /* 0x000fe400078e00ac */
[----:B-1----:R-:W-:Y:S02]  /*19b0*/  FADD.FTZ R179, R53, R84 ;  /* 0x0000005435b37221 */ /* 0x002fe40000010000 */
[----:B------:R0:W1:Y:S01]  /*19c0*/  SHFL.BFLY PT, R182, R177, 0x10, 0x1f ;  /* 0x0e001f00b1b67f89 */ /* 0x00006200000e0000 */
[----:B------:R-:W-:-:S03]  /*19d0*/  IMAD.MOV.U32 R84, RZ, RZ, R176 ;  /* 0x000000ffff547224 */ /* 0x000fc600078e00b0 */
[----:B------:R0:W2:Y:S04]  /*19e0*/  SHFL.BFLY PT, R184, R179, 0x10, 0x1f ;  /* 0x0e001f00b3b87f89 */ /* 0x0000a800000e0000 */
.L_x_1339:
        /* <DEDUP_REMOVED lines=68> */
.L_x_1305:
        /* <DEDUP_REMOVED lines=58> */
.L_x_1304:
[----:B------:R-:W-:-:S04]  /*21d0*/  UISETP.NE.U32.AND UP0, UPT, UR4, URZ, UPT ;  /* 0x000000ff0400728c */ /* 0x000fc8000bf05070 */
[----:B------:R-:W-:-:S09]  /*21e0*/  UISETP.NE.AND.EX UP0, UPT, UR5, URZ, UPT, UP0 ;  /* 0x000000ff0500728c */ /* 0x000fd2000bf05300 */
[----:B------:R-:W-:Y:S05]  /*21f0*/  BRA.U UP0, `(.L_x_1307) ;  /* 0x0000000100f87547 */ /* 0x000fea000b800000 */
[-CC-:B------:R-:W-:Y:S01]  /*2200*/  FFMA.FTZ R56, R56, R175.reuse, R172.reuse ;  /* 0x000000af38387223 */ /* 0x180fe200000100ac */
[-C--:B------:R-:W-:Y:S01]  /*2210*/  FFMA.FTZ R69, R69, R175.reuse, R172 ;  /* 0x000000af45457223 */ /* 0x080fe200000100ac */
[----:B------:R-:W-:Y:S01]  /*2220*/  SHF.L.U32 R59, R51, 0x10, RZ ;  /* 0x00000010333b7819 */ /* 0x000fe200000006ff */
[----:B------:R-:W-:Y:S01]  /*2230*/  IMAD.U32 R51, R30, 0x10000, RZ ;  /* 0x000100001e337824 */ /* 0x000fe200078e00ff */
[----:B------:R-:W-:Y:S01]  /*2240*/  SHF.L.U32 R53, R31, 0x10, RZ ;  /* 0x000000101f357819 */ /* 0x000fe200000006ff */
[----:B------:R-:W-:Y:S01]  /*2250*/  FADD.FTZ R56, R145, -R56 ;  /* 0x8000003891387221 */ /* 0x000fe20000010000 */
[----:B------:R-:W-:Y:S01]  /*2260*/  FADD.FTZ R54, R54, -R69 ;  /* 0x8000004536367221 */ /* 0x000fe20000010000 */
[-CC-:B------:R-:W-:Y:S01]  /*2270*/  FFMA.FTZ R148, R148, R175.reuse, R172.reuse ;  /* 0x000000af94947223 */ /* 0x180fe200000100ac */
[-CC-:B------:R-:W-:Y:S01]  /*2280*/  FFMA.FTZ R0, R0, R175.reuse, R172.reuse ;  /* 0x000000af00007223 */ /* 0x180fe200000100ac */
[C---:B------:R-:W-:Y:S01]  /*2290*/  FFMA.FTZ R53, R132.reuse, R56, R53 ;  /* 0x0000003884357223 */ /* 0x040fe20000010035 */
[----:B------:R-:W-:Y:S01]  /*22a0*/  FFMA.FTZ R51, R132, R54, R51 ;  /* 0x0000003684337223 */ /* 0x000fe20000010033 */
[----:B-----5:R-:W-:Y:S01]  /*22b0*/  LOP3.LUT P5, RZ, R81, 0xff0000, RZ, 0xc0, !PT ;  /* 0x00ff000051ff7812 */ /* 0x020fe200078ac0ff */
[-C--:B------:R-:W-:Y:S01]  /*22c0*/  FFMA.FTZ R57, R57, R175.reuse, R172 ;  /* 0x000000af39397223 */ /* 0x080fe200000100ac */
[----:B------:R-:W-:Y:S01]  /*22d0*/  FMUL.FTZ R53, R53, UR6 ;  /* 0x0000000635357c20 */ /* 0x000fe20008410000 */
[----:B------:R-:W-:Y:S01]  /*22e0*/  FMUL.FTZ R51, R51, UR6 ;  /* 0x0000000633337c20 */ /* 0x000fe20008410000 */
[----:B------:R-:W-:Y:S01]  /*22f0*/  LOP3.LUT P4, RZ, R81, 0xff, RZ, 0xc0, !PT ;  /* 0x000000ff51ff7812 */ /* 0x000fe2000788c0ff */
[----:B------:R-:W-:Y:S01]  /*2300*/  FADD.FTZ R148, R161, -R148 ;  /* 0x80000094a1947221 */ /* 0x000fe20000010000 */
[-CC-:B------:R-:W-:Y:S01]  /*2310*/  FFMA.FTZ R58, R58, R175.reuse, R172.reuse ;  /* 0x000000af3a3a7223 */ /* 0x180fe200000100ac */
[-CC-:B------:R-:W-:Y:S01]  /*2320*/  FFMA.FTZ R140, R140, R175.reuse, R172.reuse ;  /* 0x000000af8c8c7223 */ /* 0x180fe200000100ac */
[----:B------:R-:W-:Y:S01]  /*2330*/  FFMA.FTZ R153, R153, R175, R172 ;  /* 0x000000af99997223 */ /* 0x000fe200000100ac */
[----:B------:R-:W-:Y:S01]  /*2340*/  FADD.FTZ R0, R55, -R0 ;  /* 0x8000000037007221 */ /* 0x000fe20000010000 */
[----:B------:R-:W-:Y:S01]  /*2350*/  FSEL R56, R53, RZ, P5 ;  /* 0x000000ff35387208 */ /* 0x000fe20002800000 */
[----:B------:R-:W-:Y:S01]  /*2360*/  FADD.FTZ R52, R52, -R57 ;  /* 0x8000003934347221 */ /* 0x000fe20000010000 */
[----:B------:R-:W-:Y:S01]  /*2370*/  FSEL R54, R51, RZ, P4 ;  /* 0x000000ff33367208 */ /* 0x000fe20002000000 */
[----:B------:R-:W-:Y:S01]  /*2380*/  FFMA.FTZ R59, R132, R148, R59 ;  /* 0x00000094843b7223 */ /* 0x000fe2000001003b */
[----:B------:R-:W-:Y:S01]  /*2390*/  SHF.L.U32 R55, R49, 0x10, RZ ;  /* 0x0000001031377819 */ /* 0x000fe200000006ff */
[----:B------:R-:W-:Y:S01]  /*23a0*/  IMAD.U32 R53, R29, 0x10000, RZ ;  /* 0x000100001d357824 */ /* 0x000fe200078e00ff */
[----:B------:R-:W-:Y:S01]  /*23b0*/  SHF.L.U32 R51, R48, 0x10, RZ ;  /* 0x0000001030337819 */ /* 0x000fe200000006ff */
[----:B------:R-:W-:Y:S01]  /*23c0*/  FADD.FTZ R58, R149, -R58 ;  /* 0x8000003a953a7221 */ /* 0x000fe20000010000 */
[----:B------:R-:W-:Y:S01]  /*23d0*/  SHF.L.U32 R57, R50, 0x10, RZ ;  /* 0x0000001032397819 */ /* 0x000fe200000006ff */
[----:B------:R-:W-:Y:S01]  /*23e0*/  FADD.FTZ R140, R155, -R140 ;  /* 0x8000008c9b8c7221 */ /* 0x000fe20000010000 */
[----:B------:R-:W-:Y:S01]  /*23f0*/  SHF.L.U32 R49, R28, 0x10, RZ ;  /* 0x000000101c317819 */ /* 0x000fe200000006ff */
[----:B------:R-:W-:Y:S01]  /*2400*/  FADD.FTZ R150, R150, -R153 ;  /* 0x8000009996967221 */ /* 0x000fe20000010000 */
[----:B------:R-:W-:Y:S01]  /*2410*/  ISETP.GE.U32.AND P1, PT, R80, RZ, PT ;  /* 0x000000ff5000720c */ /* 0x000fe20003f26070 */
[----:B------:R-:W-:Y:S01]  /*2420*/  FMUL.FTZ R59, R59, UR6 ;  /* 0x000000063b3b7c20 */ /* 0x000fe20008410000 */
[C---:B------:R-:W-:Y:S01]  /*2430*/  FFMA.FTZ R53, R132.reuse, R52, R53 ;  /* 0x0000003484357223 */ /* 0x040fe20000010035 */
        /* <DEDUP_REMOVED lines=26> */
.L_x_1307:
[-CC-:B------:R-:W-:Y:S01]  /*25e0*/  FFMA.FTZ R148, R148, R175.reuse, R172.reuse ;  /* 0x000000af94947223 */ /* 0x180fe200000100ac */
[-CC-:B------:R-:W-:Y:S01]  /*25f0*/  FFMA.FTZ R69, R69, R175.reuse, R172.reuse ;  /* 0x000000af45457223 */ /* 0x180fe200000100ac */
[----:B------:R-:W-:Y:S01]  /*2600*/  FFMA.FTZ R56, R56, R175, R172 ;  /* 0x000000af38387223 */ /* 0x000fe200000100ac */
        /* <DEDUP_REMOVED lines=10> */
[----:B------:R-:W-:Y:S01]  /*26b0*/  FMUL.FTZ R42, R54, UR6 ;  /* 0x00000006362a7c20 */ /* 0x000fe20008410000 */
[----:B------:R-:W-:Y:S01]  /*26c0*/  FMUL.FTZ R40, R69, UR6 ;  /* 0x0000000645287c20 */ /* 0x000fe20008410000 */
[----:B------:R-:W-:Y:S01]  /*26d0*/  ISETP.GE.U32.AND.EX P1, PT, R81, 0x1000000, PT, P1 ;  /* 0x010000005100780c */ /* 0x000fe20003f26110 */
[----:B------:R-:W-:Y:S01]  /*26e0*/  FMUL.FTZ R41, R43, UR6 ;  /* 0x000000062b297c20 */ /* 0x000fe20008410000 */
[C---:B------:R-:W-:Y:S01]  /*26f0*/  LOP3.LUT P4, RZ, R81.reuse, 0xff, RZ, 0xc0, !PT ;  /* 0x000000ff51ff7812 */ /* 0x040fe2000788c0ff */
[-CC-:B------:R-:W-:Y:S01]  /*2700*/  FFMA.FTZ R0, R0, R175.reuse, R172.reuse ;  /* 0x000000af00007223 */ /* 0x180fe200000100ac */
[----:B------:R-:W-:Y:S01]  /*2710*/  LOP3.LUT P5, RZ, R81, 0xff0000, RZ, 0xc0, !PT ;  /* 0x00ff000051ff7812 */ /* 0x000fe200078ac0ff */
[-CC-:B------:R-:W-:Y:S01]  /*2720*/  FFMA.FTZ R57, R57, R175.reuse, R172.reuse ;  /* 0x000000af39397223 */ /* 0x180fe200000100ac */
[-CC-:B------:R-:W-:Y:S01]  /*2730*/  FFMA.FTZ R140, R140, R175.reuse, R172.reuse ;  /* 0x000000af8c8c7223 */ /* 0x180fe200000100ac */
[-CC-:B------:R-:W-:Y:S01]  /*2740*/  FFMA.FTZ R58, R58, R175.reuse, R172.reuse ;  /* 0x000000af3a3a7223 */ /* 0x180fe200000100ac */
[----:B------:R-:W-:Y:S01]  /*2750*/  FFMA.FTZ R153, R153, R175, R172 ;  /* 0x000000af99997223 */ /* 0x000fe200000100ac */
[----:B------:R-:W-:Y:S01]  /*2760*/  FSEL R56, R42, RZ, P1 ;  /* 0x000000ff2a387208 */ /* 0x000fe20000800000 */
[----:B------:R-:W-:Y:S01]  /*2770*/  FADD.FTZ R55, R55, -R0 ;  /* 0x8000000037377221 */ /* 0x000fe20000010000 */
[----:B------:R-:W-:Y:S01]  /*2780*/  FSEL R53, R40, RZ, P4 ;  /* 0x000000ff28357208 */ /* 0x000fe20002000000 */
[----:B------:R-:W-:Y:S01]  /*2790*/  FADD.FTZ R57, R52, -R57 ;  /* 0x8000003934397221 */ /* 0x000fe20000010000 */
[----:B------:R-:W-:Y:S01]  /*27a0*/  SHF.L.U32 R42, R49, 0x10, RZ ;  /* 0x00000010312a7819 */ /* 0x000fe200000006ff */
[----:B------:R-:W-:Y:S01]  /*27b0*/  FADD.FTZ R155, R155, -R140 ;  /* 0x8000008c9b9b7221 */ /* 0x000fe20000010000 */
[----:B------:R-:W-:Y:S01]  /*27c0*/  FSEL R51, R41, RZ, P5 ;  /* 0x000000ff29337208 */ /* 0x000fe20002800000 */
[----:B------:R-:W-:Y:S01]  /*27d0*/  IMAD.U32 R40, R29, 0x10000, RZ ;  /* 0x000100001d287824 */ /* 0x000fe200078e00ff */
        /* <DEDUP_REMOVED lines=34> */
.L_x_1303:
        /* <DEDUP_REMOVED lines=23> */
[----:B------:R-:W-:Y:S01]  /*2b70*/  FFMA.FTZ R140, R140, R175, R172 ;  /* 0x000000af8c8c7223 */ /* 0x000fe200000100ac */
        /* <DEDUP_REMOVED lines=59> */
.L_x_1309:
[-CC-:B------:R-:W-:Y:S01]  /*2f30*/  FFMA.FTZ R56, R56, R175.reuse, R172.reuse ;  /* 0x000000af38387223 */ /* 0x180fe200000100ac */
[-CC-:B------:R-:W-:Y:S01]  /*2f40*/  FFMA.FTZ R69, R69, R175.reuse, R172.reuse ;  /* 0x000000af45457223 */ /* 0x180fe200000100ac */
[-CC-:B------:R-:W-:Y:S01]  /*2f50*/  FFMA.FTZ R153, R153, R175.reuse, R172.reuse ;  /* 0x000000af99997223 */ /* 0x180fe200000100ac */
[----:B------:R-:W-:Y:S01]  /*2f60*/  FFMA.FTZ R148, R148, R175, R172 ;  /* 0x000000af94947223 */ /* 0x000fe200000100ac */
        /* <DEDUP_REMOVED lines=75> */
.L_x_1308:
[----:B------:R-:W-:-:S04]  /*3420*/  UISETP.NE.U32.AND UP0, UPT, UR4, URZ, UPT ;  /* 0x000000ff0400728c */ /* 0x000fc8000bf05070 */
[----:B------:R-:W-:-:S09]  /*3430*/  UISETP.NE.AND.EX UP0, UPT, UR5, URZ, UPT, UP0 ;  /* 0x000000ff0500728c */ /* 0x000fd2000bf05300 */
[----:B------:R-:W-:Y:S05]  /*3440*/  BRA.U UP0, `(.L_x_1310) ;  /* 0x00000005004c7547 */ /* 0x000fea000b800000 */
[-CC-:B------:R-:W-:Y:S01]  /*3450*/  FFMA.FTZ R56, R56, R175.reuse, R172.reuse ;  /* 0x000000af38387223 */ /* 0x180fe200000100ac */
[-CC-:B------:R-:W-:Y:S01]  /*3460*/  FFMA.FTZ R148, R148, R175.reuse, R172.reuse ;  /* 0x000000af94947223 */ /* 0x180fe200000100ac */
[----:B------:R-:W-:Y:S02]  /*3470*/  IMAD.U32 R46, R31, 0x10000, RZ ;  /* 0x000100001f2e7824 */ /* 0x000fe400078e00ff */
[----:B------:R-:W-:Y:S01]  /*3480*/  FFMA.FTZ R153, R153, R175, R172 ;  /* 0x000000af99997223 */ /* 0x000fe200000100ac */
[----:B------:R-:W-:Y:S01]  /*3490*/  FADD.FTZ R145, R145, -R56 ;  /* 0x8000003891917221 */ /* 0x000fe20000010000 */
[----:B------:R-:W-:Y:S01]  /*34a0*/  SHF.L.U32 R51, R51, 0x10, RZ ;  /* 0x0000001033337819 */ /* 0x000fe200000006ff */
[----:B------:R-:W-:Y:S01]  /*34b0*/  FADD.FTZ R161, R161, -R148 ;  /* 0x80000094a1a17221 */ /* 0x000fe20000010000 */
[----:B------:R-:W-:Y:S01]  /*34c0*/  SHF.L.U32 R45, R50, 0x10, RZ ;  /* 0x00000010322d7819 */ /* 0x000fe200000006ff */
[----:B------:R-:W-:Y:S01]  /*34d0*/  FFMA.FTZ R46, R132, R145, R46 ;  /* 0x00000091842e7223 */ /* 0x000fe2000001002e */
[--C-:B------:R-:W-:Y:S01]  /*34e0*/  FFMA.FTZ R69, R69, R175, R172.reuse ;  /* 0x000000af45457223 */ /* 0x100fe200000100ac */
[----:B------:R-:W-:Y:S01]  /*34f0*/  FADD.FTZ R153, R150, -R153 ;  /* 0x8000009996997221 */ /* 0x000fe20000010000 */
[----:B------:R-:W-:Y:S01]  /*3500*/  SHF.L.U32 R44, R30, 0x10, RZ ;  /* 0x000000101e2c7819 */ /* 0x000fe200000006ff */
[----:B------:R-:W-:Y:S01]  /*3510*/  FFMA.FTZ R51, R132, R161, R51 ;  /* 0x000000a184337223 */ /* 0x000fe20000010033 */
[----:B-----5:R-:W-:Y:S01]  /*3520*/  ISETP.GE.U32.AND P1, PT, R80, RZ, PT ;  /* 0x000000ff5000720c */ /* 0x020fe20003f26070 */
[----:B------:R-:W-:Y:S01]  /*3530*/  FMUL.FTZ R47, R46, UR6 ;  /* 0x000000062e2f7c20 */ /* 0x000fe20008410000 */
[----:B------:R-:W-:Y:S01]  /*3540*/  FADD.FTZ R69, R54, -R69 ;  /* 0x8000004536457221 */ /* 0x000fe20000010000 */
[----:B------:R-:W-:Y:S01]  /*3550*/  LOP3.LUT P2, RZ, R81, 0xff0000, RZ, 0xc0, !PT ;  /* 0x00ff000051ff7812 */ /* 0x000fe2000784c0ff */
[----:B------:R-:W-:Y:S01]  /*3560*/  FFMA.FTZ R153, R132, R153, R45 ;  /* 0x0000009984997223 */ /* 0x000fe2000001002d */
[-CC-:B------:R-:W-:Y:S01]  /*3570*/  FFMA.FTZ R57, R57, R175.reuse, R172.reuse ;  /* 0x000000af39397223 */ /* 0x180fe200000100ac */
[----:B------:R-:W-:Y:S01]  /*3580*/  FMUL.FTZ R50, R51, UR6 ;  /* 0x0000000633327c20 */ /* 0x000fe20008410000 */
[----:B------:R-:W-:Y:S01]  /*3590*/  ISETP.GE.U32.AND.EX P5, PT, R81, 0x1000000, PT, P1 ;  /* 0x010000005100780c */ /* 0x000fe20003fa6110 */
[----:B------:R-:W-:Y:S01]  /*35a0*/  FFMA.FTZ R140, R140, R175, R172 ;  /* 0x000000af8c8c7223 */ /* 0x000fe200000100ac */
[----:B------:R-:W-:Y:S01]  /*35b0*/  FFMA.FTZ R44, R132, R69, R44 ;  /* 0x00000045842c7223 */ /* 0x000fe2000001002c */
[----:B------:R-:W-:Y:S01]  /*35c0*/  ISETP.GE.U32.AND P1, PT, R74, RZ, PT ;  /* 0x000000ff4a00720c */ /* 0x000fe20003f26070 */
[----:B------:R-:W-:Y:S01]  /*35d0*/  IMAD.U32 R45, R48, 0x10000, RZ ;  /* 0x00010000302d7824 */ /* 0x000fe200078e00ff */
[----:B------:R-:W-:Y:S01]  /*35e0*/  FSEL R51, R47, RZ, P2 ;  /* 0x000000ff2f337208 */ /* 0x000fe20001000000 */
[----:B------:R-:W-:Y:S01]  /*35f0*/  FMUL.FTZ R153, R153, UR6 ;  /* 0x0000000699997c20 */ /* 0x000fe20008410000 */
[-CC-:B------:R-:W-:Y:S01]  /*3600*/  FFMA.FTZ R58, R58, R175.reuse, R172.reuse ;  /* 0x000000af3a3a7223 */ /* 0x180fe200000100ac */
[----:B------:R-:W-:Y:S01]  /*3610*/  LOP3.LUT P2, RZ, R81, 0xff00, RZ, 0xc0, !PT ;  /* 0x0000ff0051ff7812 */ /* 0x000fe2000784c0ff */
[----:B------:R-:W-:Y:S01]  /*3620*/  FADD.FTZ R57, R52, -R57 ;  /* 0x8000003934397221 */ /* 0x000fe20000010000 */
[----:B------:R-:W-:Y:S01]  /*3630*/  SHF.L.U32 R48, R29, 0x10, RZ ;  /* 0x000000101d307819 */ /* 0x000fe200000006ff */
[----:B------:R-:W-:Y:S01]  /*3640*/  FFMA.FTZ R0, R0, R175, R172 ;  /* 0x000000af00007223 */ /* 0x000fe200000100ac */
[----:B------:R-:W-:Y:S01]  /*3650*/  SHF.L.U32 R49, R49, 0x10, RZ ;  /* 0x0000001031317819 */ /* 0x000fe200000006ff */
[----:B------:R-:W-:Y:S01]  /*3660*/  FADD.FTZ R155, R155, -R140 ;  /* 0x8000008c9b9b7221 */ /* 0x000fe20000010000 */
[----:B------:R-:W-:Y:S01]  /*3670*/  ISETP.GE.U32.AND.EX P1, PT, R75, 0x1000000, PT, P1 ;  /* 0x010000004b00780c */ /* 0x000fe20003f26110 */
[----:B------:R-:W-:Y:S01]  /*3680*/  FMUL.FTZ R46, R44, UR6 ;  /* 0x000000062c2e7c20 */ /* 0x000fe20008410000 */
[----:B------:R-:W-:Y:S01]  /*3690*/  LOP3.LUT P4, RZ, R81, 0xff, RZ, 0xc0, !PT ;  /* 0x000000ff51ff7812 */ /* 0x000fe2000788c0ff */
[----:B------:R-:W-:Y:S01]  /*36a0*/  FADD.FTZ R149, R149, -R58 ;  /* 0x8000003a95957221 */ /* 0x000fe20000010000 */
[----:B------:R-:W-:Y:S01]  /*36b0*/  FSEL R54, R50, RZ, P5 ;  /* 0x000000ff32367208 */ /* 0x000fe20002800000 */
[C---:B------:R-:W-:Y:S01]  /*36c0*/  FFMA.FTZ R48, R132.reuse, R57, R48 ;  /* 0x0000003984307223 */ /* 0x040fe20000010030 */
[----:B------:R-:W-:Y:S01]  /*36d0*/  FSEL R53, R153, RZ, P2 ;  /* 0x000000ff99357208 */ /* 0x000fe20001000000 */
[----:B------:R-:W-:Y:S01]  /*36e0*/  FADD.FTZ R55, R55, -R0 ;  /* 0x8000000037377221 */ /* 0x000fe20000010000 */
[C---:B------:R-:W-:Y:S01]  /*36f0*/  LOP3.LUT P6, RZ, R75.reuse, 0xff0000, RZ, 0xc0, !PT ;  /* 0x00ff00004bff7812 */ /* 0x040fe200078cc0ff */
[----:B------:R-:W-:Y:S01]  /*3700*/  FFMA.FTZ R155, R132, R155, R49 ;  /* 0x0000009b849b7223 */ /* 0x000fe20000010031 */
[C---:B------:R-:W-:Y:S01]  /*3710*/  LOP3.LUT P5, RZ, R75.reuse, 0xff, RZ, 0xc0, !PT ;  /* 0x000000ff4bff7812 */ /* 0x040fe200078ac0ff */
        /* <DEDUP_REMOVED lines=9> */
[----:B------:R-:W-:Y:S01]  /*37b0*/  FSEL R46, R46, RZ, P5 ;  /* 0x000000ff2e2e7208 */ /* 0x000fe20002800000 */
[----:B------:R-:W-:Y:S01]  /*37c0*/  FMUL.FTZ R149, R149, UR6 ;  /* 0x0000000695957c20 */ /* 0x000fe20008410000 */
[----:B------:R-:W-:-:S02]  /*37d0*/  FSEL R45, R153, RZ, P2 ;  /* 0x000000ff992d7208 */ /* 0x000fc40001000000 */
[----:B------:R-:W-:Y:S02]  /*37e0*/  LOP3.LUT P6, RZ, R80, 0xff0000, RZ, 0xc0, !PT ;  /* 0x00ff000050ff7812 */ /* 0x000fe400078cc0ff */
[----:B------:R-:W-:Y:S02]  /*37f0*/  LOP3.LUT P2, RZ, R74, 0xff0000, RZ, 0xc0, !PT ;  /* 0x00ff00004aff7812 */ /* 0x000fe4000784c0ff */
[----:B------:R-:W-:Y:S02]  /*3800*/  LOP3.LUT P1, RZ, R80, 0xff000000, RZ, 0xc0, !PT ;  /* 0xff00000050ff7812 */ /* 0x000fe4000782c0ff */
[----:B------:R-:W-:Y:S02]  /*3810*/  F2FP.BF16.F32.PACK_AB R46, R45, R46 ;  /* 0x0000002e2d2e723e */ /* 0x000fe400000010ff */
        /* <DEDUP_REMOVED lines=11> */
[C---:B------:R-:W-:Y:S02]  /*38d0*/  FSEL R44, R48.reuse, RZ, P1 ;  /* 0x000000ff302c7208 */ /* 0x040fe40000800000 */
[----:B------:R-:W-:Y:S02]  /*38e0*/  FSEL R0, R155, RZ, P6 ;  /* 0x000000ff9b007208 */ /* 0x000fe40003000000 */
[C---:B------:R-:W-:Y:S02]  /*38f0*/  FSEL R55, R149.reuse, RZ, P4 ;  /* 0x000000ff95377208 */ /* 0x040fe40002000000 */
        /* <DEDUP_REMOVED lines=8> */
.L_x_1310:
[-CC-:B------:R-:W-:Y:S01]  /*3980*/  FFMA.FTZ R148, R148, R175.reuse, R172.reuse ;  /* 0x000000af94947223 */ /* 0x180fe200000100ac */
[-CC-:B------:R-:W-:Y:S01]  /*3990*/  FFMA.FTZ R69, R69, R175.reuse, R172.reuse ;  /* 0x000000af45457223 */ /* 0x180fe200000100ac */
[----:B------:R-:W-:Y:S01]  /*39a0*/  SHF.L.U32 R51, R51, 0x10, RZ ;  /* 0x0000001033337819 */ /* 0x000fe200000006ff */
[----:B------:R-:W-:Y:S01]  /*39b0*/  FFMA.FTZ R56, R56, R175, R172 ;  /* 0x000000af38387223 */ /* 0x000fe200000100ac */
[----:B------:R-:W-:Y:S01]  /*39c0*/  FADD.FTZ R161, R161, -R148 ;  /* 0x80000094a1a17221 */ /* 0x000fe20000010000 */
[----:B------:R-:W-:Y:S01]  /*39d0*/  FADD.FTZ R69, R54, -R69 ;  /* 0x8000004536457221 */ /* 0x000fe20000010000 */
[----:B-----5:R-:W-:Y:S01]  /*39e0*/  ISETP.GE.U32.AND P1, PT, R80, RZ, PT ;  /* 0x000000ff5000720c */ /* 0x020fe20003f26070 */
[----:B------:R-:W-:Y:S01]  /*39f0*/  FADD.FTZ R145, R145, -R56 ;  /* 0x8000003891917221 */ /* 0x000fe20000010000 */
[----:B------:R-:W-:Y:S01]  /*3a00*/  FFMA.FTZ R54, R132, R161, R51 ;  /* 0x000000a184367223 */ /* 0x000fe20000010033 */
[----:B------:R-:W-:Y:S01]  /*3a10*/  ISETP.GE.U32.AND P2, PT, R74, RZ, PT ;  /* 0x000000ff4a00720c */ /* 0x000fe20003f46070 */
[----:B------:R-:W-:Y:S01]  /*3a20*/  IMAD.U32 R40, R30, 0x10000, RZ ;  /* 0x000100001e287824 */ /* 0x000fe200078e00ff */
[----:B------:R-:W-:Y:S01]  /*3a30*/  SHF.L.U32 R42, R31, 0x10, RZ ;  /* 0x000000101f2a7819 */ /* 0x000fe200000006ff */
[----:B------:R-:W-:Y:S01]  /*3a40*/  FMUL.FTZ R41, R54, UR6 ;  /* 0x0000000636297c20 */ /* 0x000fe20008410000 */
[----:B------:R-:W-:Y:S01]  /*3a50*/  ISETP.GE.U32.AND.EX P1, PT, R81, 0x1000000, PT, P1 ;  /* 0x010000005100780c */ /* 0x000fe20003f26110 */
[----:B------:R-:W-:Y:S01]  /*3a60*/  FFMA.FTZ R153, R153, R175, R172 ;  /* 0x000000af99997223 */ /* 0x000fe200000100ac */
[----:B------:R-:W-:Y:S01]  /*3a70*/  ISETP.GE.U32.AND.EX P2, PT, R75, 0x1000000, PT, P2 ;  /* 0x010000004b00780c */ /* 0x000fe20003f46120 */
[C---:B------:R-:W-:Y:S01]  /*3a80*/  FFMA.FTZ R43, R132.reuse, R145, R42 ;  /* 0x00000091842b7223 */ /* 0x040fe2000001002a */
[C---:B------:R-:W-:Y:S01]  /*3a90*/  FSEL R56, R41.reuse, RZ, P1 ;  /* 0x000000ff29387208 */ /* 0x040fe20000800000 */
[----:B------:R-:W-:Y:S01]  /*3aa0*/  FFMA.FTZ R69, R132, R69, R40 ;  /* 0x0000004584457223 */ /* 0x000fe20000010028 */
[----:B------:R-:W-:Y:S01]  /*3ab0*/  FSEL R148, R41, RZ, P2 ;  /* 0x000000ff29947208 */ /* 0x000fe20001000000 */
[----:B------:R-:W-:Y:S01]  /*3ac0*/  FADD.FTZ R153, R150, -R153 ;  /* 0x8000009996997221 */ /* 0x000fe20000010000 */
[----:B------:R-:W-:Y:S01]  /*3ad0*/  SHF.L.U32 R41, R50, 0x10, RZ ;  /* 0x0000001032297819 */ /* 0x000fe200000006ff */
[----:B------:R-:W-:Y:S01]  /*3ae0*/  FMUL.FTZ R40, R43, UR6 ;  /* 0x000000062b287c20 */ /* 0x000fe20008410000 */
[----:B------:R-:W-:Y:S01]  /*3af0*/  LOP3.LUT P6, RZ, R81, 0xff0000, RZ, 0xc0, !PT ;  /* 0x00ff000051ff7812 */ /* 0x000fe200078cc0ff */
[--C-:B------:R-:W-:Y:S01]  /*3b00*/  FFMA.FTZ R58, R58, R175, R172.reuse ;  /* 0x000000af3a3a7223 */ /* 0x100fe200000100ac */
        /* <DEDUP_REMOVED lines=9> */
[-C--:B------:R-:W-:Y:S01]  /*3ba0*/  FFMA.FTZ R140, R140, R175.reuse, R172 ;  /* 0x000000af8c8c7223 */ /* 0x080fe200000100ac */
[----:B------:R-:W-:Y:S01]  /*3bb0*/  LOP3.LUT P4, RZ, R81, 0xff00, RZ, 0xc0, !PT ;  /* 0x0000ff0051ff7812 */ /* 0x000fe2000788c0ff */
[----:B------:R-:W-:Y:S01]  /*3bc0*/  FADD.FTZ R149, R149, -R58 ;  /* 0x8000003a95957221 */ /* 0x000fe20000010000 */
[----:B------:R-:W-:Y:S01]  /*3bd0*/  FSEL R45, R40, RZ, P5 ;  /* 0x000000ff282d7208 */ /* 0x000fe20002800000 */
[----:B------:R-:W-:Y:S01]  /*3be0*/  FFMA.FTZ R0, R0, R175, R172 ;  /* 0x000000af00007223 */ /* 0x000fe200000100ac */
[----:B------:R-:W-:Y:S01]  /*3bf0*/  FSEL R46, R40, RZ, P6 ;  /* 0x000000ff282e7208 */ /* 0x000fe20003000000 */
[----:B------:R-:W-:Y:S01]  /*3c00*/  FADD.FTZ R57, R52, -R57 ;  /* 0x8000003934397221 */ /* 0x000fe20000010000 */
[----:B------:R-:W-:Y:S01]  /*3c10*/  SHF.L.U32 R41, R48, 0x10, RZ ;  /* 0x0000001030297819 */ /* 0x000fe200000006ff */
[----:B------:R-:W-:Y:S01]  /*3c20*/  FADD.FTZ R155, R155, -R140 ;  /* 0x8000008c9b9b7221 */ /* 0x000fe20000010000 */
[----:B------:R-:W-:Y:S01]  /*3c30*/  SHF.L.U32 R40, R29, 0x10, RZ ;  /* 0x000000101d287819 */ /* 0x000fe200000006ff */
[----:B------:R-:W-:Y:S01]  /*3c40*/  IMAD.U32 R42, R49, 0x10000, RZ ;  /* 0x00010000312a7824 */ /* 0x000fe200078e00ff */
[----:B------:R-:W-:Y:S01]  /*3c50*/  FSEL R50, R47, RZ, P4 ;  /* 0x000000ff2f327208 */ /* 0x000fe20002000000 */
[----:B------:R-:W-:Y:S01]  /*3c60*/  FADD.FTZ R55, R55, -R0 ;  /* 0x8000000037377221 */ /* 0x000fe20000010000 */
[----:B------:R-:W-:Y:S01]  /*3c70*/  LOP3.LUT P4, RZ, R75, 0xff00, RZ, 0xc0, !PT ;  /* 0x0000ff004bff7812 */ /* 0x000fe2000788c0ff */
[----:B------:R-:W-:Y:S01]  /*3c80*/  FFMA.FTZ R149, R132, R149, R41 ;  /* 0x0000009584957223 */ /* 0x000fe20000010029 */
[----:B------:R-:W-:Y:S01]  /*3c90*/  SHF.L.U32 R0, R28, 0x10, RZ ;  /* 0x000000101c007819 */ /* 0x000fe200000006ff */
[C---:B------:R-:W-:Y:S01]  /*3ca0*/  FFMA.FTZ R155, R132.reuse, R155, R42 ;  /* 0x0000009b849b7223 */ /* 0x040fe2000001002a */
[----:B------:R-:W-:Y:S01]  /*3cb0*/  FFMA.FTZ R40, R132, R57, R40 ;  /* 0x0000003984287223 */ /* 0x000fe20000010028 */
[----:B------:R-:W-:-:S02]  /*3cc0*/  FSEL R41, R47, RZ, P4 ;  /* 0x000000ff2f297208 */ /* 0x000fc40002000000 */
[----:B------:R-:W-:Y:S01]  /*3cd0*/  F2FP.BF16.F32.PACK_AB R42, R44, R69 ;  /* 0x000000452c2a723e */ /* 0x000fe200000010ff */
[----:B------:R-:W-:Y:S01]  /*3ce0*/  FMUL.FTZ R44, R40, UR6 ;  /* 0x00000006282c7c20 */ /* 0x000fe20008410000 */
[----:B------:R-:W-:Y:S01]  /*3cf0*/  F2FP.BF16.F32.PACK_AB R46, R41, R46 ;  /* 0x0000002e292e723e */ /* 0x000fe200000010ff */
[----:B------:R-:W-:Y:S01]  /*3d00*/  FFMA.FTZ R0, R132, R55, R0 ;  /* 0x0000003784007223 */ /* 0x000fe20000010000 */
[----:B------:R-:W-:Y:S02]  /*3d10*/  LOP3.LUT P1, RZ, R80, 0xff0000, RZ, 0xc0, !PT ;  /* 0x00ff000050ff7812 */ /* 0x000fe4000782c0ff */
[----:B------:R-:W-:Y:S02]  /*3d20*/  LOP3.LUT P4, RZ, R74, 0xff0000, RZ, 0xc0, !PT ;  /* 0x00ff00004aff7812 */ /* 0x000fe4000788c0ff */
[C---:B------:R-:W-:Y:S01]  /*3d30*/  F2FP.BF16.F32.PACK_AB R41, R155.reuse, R40 ;  /* 0x000000289b29723e */ /* 0x040fe200000010ff */
[----:B------:R-:W-:Y:S01]  /*3d40*/  FMUL.FTZ R155, R155, UR6 ;  /* 0x000000069b9b7c20 */ /* 0x000fe20008410000 */
[----:B------:R-:W-:-:S02]  /*3d50*/  LOP3.LUT P2, RZ, R80, 0xff000000, RZ, 0xc0, !PT ;  /* 0xff00000050ff7812 */ /* 0x000fc4000784c0ff */
[----:B------:R-:W-:Y:S02]  /*3d60*/  F2FP.BF16.F32.PACK_AB R50, R50, R45 ;  /* 0x0000002d3232723e */ /* 0x000fe400000010ff */
[C---:B------:R-:W-:Y:S02]  /*3d70*/  FSEL R49, R44.reuse, RZ, P1 ;  /* 0x000000ff2c317208 */ /* 0x040fe40000800000 */
[----:B------:R-:W-:Y:S01]  /*3d80*/  FSEL R45, R44, RZ, P4 ;  /* 0x000000ff2c2d7208 */ /* 0x000fe20002000000 */
[C---:B------:R-:W-:Y:S01]  /*3d90*/  FMUL.FTZ R44, R149.reuse, UR6 ;  /* 0x00000006952c7c20 */ /* 0x040fe20008410000 */
[----:B------:R-:W-:Y:S01]  /*3da0*/  F2FP.BF16.F32.PACK_AB R40, R149, R0 ;  /* 0x000000009528723e */ /* 0x000fe200000010ff */
[----:B------:R-:W-:Y:S01]  /*3db0*/  FMUL.FTZ R0, R0, UR6 ;  /* 0x0000000600007c20 */ /* 0x000fe20008410000 */
[----:B------:R-:W-:Y:S02]  /*3dc0*/  LOP3.LUT P5, RZ, R80, 0xff00, RZ, 0xc0, !PT ;  /* 0x0000ff0050ff7812 */ /* 0x000fe400078ac0ff */
[----:B------:R-:W-:-:S02]  /*3dd0*/  LOP3.LUT P4, RZ, R74, 0xff00, RZ, 0xc0, !PT ;  /* 0x0000ff004aff7812 */ /* 0x000fc4000788c0ff */
        /* <DEDUP_REMOVED lines=8> */
[----:B------:R-:W-:Y:S02]  /*3e60*/  FSEL R54, R155, RZ, P1 ;  /* 0x000000ff9b367208 */ /* 0x000fe40000800000 */
[C---:B------:R-:W-:Y:S02]  /*3e70*/  FSEL R44, R0.reuse, RZ, P2 ;  /* 0x000000ff002c7208 */ /* 0x040fe40001000000 */
[----:B------:R-:W-:Y:S02]  /*3e80*/  FSEL R48, R0, RZ, P6 ;  /* 0x000000ff00307208 */ /* 0x000fe40003000000 */
[----:B------:R-:W-:-:S02]  /*3e90*/  F2FP.BF16.F32.PACK_AB R51, R56, R51 ;  /* 0x000000333833723e */ /* 0x000fc400000010ff */
[----:B------:R-:W-:Y:S02]  /*3ea0*/  F2FP.BF16.F32.PACK_AB R45, R54, R45 ;  /* 0x0000002d362d723e */ /* 0x000fe400000010ff */
[----:B------:R-:W-:Y:S02]  /*3eb0*/  F2FP.BF16.F32.PACK_AB R49, R52, R49 ;  /* 0x000000313431723e */ /* 0x000fe400000010ff */
[----:B------:R-:W-:Y:S02]  /*3ec0*/  F2FP.BF16.F32.PACK_AB R44, R55, R44 ;  /* 0x0000002c372c723e */ /* 0x000fe400000010ff */
[----:B------:R-:W-:-:S07]  /*3ed0*/  F2FP.BF16.F32.PACK_AB R48, R53, R48 ;  /* 0x000000303530723e */ /* 0x000fce00000010ff */
.L_x_1306:
        /* <DEDUP_REMOVED lines=17> */
[-C--:B------:R-:W-:Y:S01]  /*3ff0*/  FFMA.FTZ R142, R142, R175.reuse, R172 ;  /* 0x000000af8e8e7223 */ /* 0x080fe200000100ac */
[C---:B-1----:R-:W-:Y:S01]  /*4000*/  IMAD.U32 R41, R39.reuse, 0x10000, RZ ;  /* 0x0001000027297824 */ /* 0x042fe200078e00ff */
[----:B------:R-:W-:Y:S01]  /*4010*/  PRMT R0, R39, 0x7632, R0 ;  /* 0x0000763227007816 */ /* 0x000fe20000000000 */
[-C--:B------:R-:W-:Y:S01]  /*4020*/  FFMA.FTZ R162, R162, R175.reuse, R172 ;  /* 0x000000afa2a27223 */ /* 0x080fe200000100ac */
[----:B------:R-:W-:Y:S01]  /*4030*/  FADD.FTZ R157, R157, -R142 ;  /* 0x8000008e9d9d7221 */ /* 0x000fe20000010000 */
[----:B------:R-:W-:Y:S01]  /*4040*/  FFMA.FTZ R138, R138, R175, R172 ;  /* 0x000000af8a8a7223 */ /* 0x000fe200000100ac */
[----:B------:R-:W-:Y:S01]  /*4050*/  SHF.L.U32 R42, R38, 0x10, RZ ;  /* 0x00000010262a7819 */ /* 0x000fe200000006ff */
[----:B------:R-:W-:Y:S01]  /*4060*/  FADD.FTZ R163, R163, -R162 ;  /* 0x800000a2a3a37221 */ /* 0x000fe20000010000 */
[----:B------:R-:W-:Y:S01]  /*4070*/  FFMA.FTZ R43, R132, R157, R41 ;  /* 0x0000009d842b7223 */ /* 0x000fe20000010029 */
[----:B------:R-:W-:Y:S01]  /*4080*/  SHF.L.U32 R41, R0, 0x10, RZ ;  /* 0x0000001000297819 */ /* 0x000fe200000006ff */
[----:B------:R-:W-:Y:S01]  /*4090*/  FADD.FTZ R147, R147, -R138 ;  /* 0x8000008a93937221 */ /* 0x000fe20000010000 */
[----:B------:R-:W-:Y:S01]  /*40a0*/  PRMT R0, R37, 0x7632, R0 ;  /* 0x0000763225007816 */ /* 0x000fe20000000000 */
[----:B------:R-:W-:Y:S01]  /*40b0*/  FFMA.FTZ R169, R169, R175, R172 ;  /* 0x000000afa9a97223 */ /* 0x000fe200000100ac */
[----:B------:R-:W-:Y:S01]  /*40c0*/  ISETP.GE.U32.AND P2, PT, R78, RZ, PT ;  /* 0x000000ff4e00720c */ /* 0x000fe20003f46070 */
[----:B------:R-:W-:Y:S01]  /*40d0*/  FFMA.FTZ R54, R132, R163, R41 ;  /* 0x000000a384367223 */ /* 0x000fe20000010029 */
[----:B------:R-:W-:Y:S01]  /*40e0*/  FMUL.FTZ R41, R43, UR6 ;  /* 0x000000062b297c20 */ /* 0x000fe20008410000 */
[----:B------:R-:W-:Y:S01]  /*40f0*/  PRMT R40, R38, 0x7632, R40 ;  /* 0x0000763226287816 */ /* 0x000fe20000000028 */
[----:B------:R-:W-:Y:S01]  /*4100*/  FFMA.FTZ R147, R132, R147, R42 ;  /* 0x0000009384937223 */ /* 0x000fe2000001002a */
[----:B------:R-:W-:Y:S01]  /*4110*/  SHF.L.U32 R0, R0, 0x10, RZ ;  /* 0x0000001000007819 */ /* 0x000fe200000006ff */
[----:B------:R-:W-:Y:S01]  /*4120*/  FFMA.FTZ R165, R165, R175, R172 ;  /* 0x000000afa5a57223 */ /* 0x000fe200000100ac */
[----:B------:R-:W-:Y:S01]  /*4130*/  LOP3.LUT P5, RZ, R79, 0xff0000, RZ, 0xc0, !PT ;  /* 0x00ff00004fff7812 */ /* 0x000fe200078ac0ff */
[----:B------:R-:W-:Y:S01]  /*4140*/  FADD.FTZ R169, R154, -R169 ;  /* 0x800000a99aa97221 */ /* 0x000fe20000010000 */
[----:B------:R-:W-:Y:S01]  /*4150*/  FMUL.FTZ R42, R54, UR6 ;  /* 0x00000006362a7c20 */ /* 0x000fe20008410000 */
[----:B------:R-:W-:Y:S01]  /*4160*/  LOP3.LUT P6, RZ, R73, 0xff0000, RZ, 0xc0, !PT ;  /* 0x00ff000049ff7812 */ /* 0x000fe200078cc0ff */
[----:B------:R-:W-:Y:S01]  /*4170*/  FADD.FTZ R165, R158, -R165 ;  /* 0x800000a59ea57221 */ /* 0x000fe20000010000 */
[----:B------:R-:W-:Y:S01]  /*4180*/  ISETP.GE.U32.AND.EX P2, PT, R79, 0x1000000, PT, P2 ;  /* 0x010000004f00780c */ /* 0x000fe20003f46120 */
[----:B------:R-:W-:Y:S01]  /*4190*/  IMAD.U32 R44, R40, 0x10000, RZ ;  /* 0x00010000282c7824 */ /* 0x000fe200078e00ff */
[C---:B------:R-:W-:Y:S01]  /*41a0*/  FSEL R51, R41.reuse, RZ, P5 ;  /* 0x000000ff29337208 */ /* 0x040fe20002800000 */
[----:B------:R-:W-:Y:S01]  /*41b0*/  FFMA.FTZ R169, R132, R169, R0 ;  /* 0x000000a984a97223 */ /* 0x000fe20000010000 */
[----:B------:R-:W-:Y:S01]  /*41c0*/  ISETP.GE.U32.AND P5, PT, R72, RZ, PT ;  /* 0x000000ff4800720c */ /* 0x000fe20003fa6070 */
[----:B------:R-:W-:Y:S01]  /*41d0*/  FFMA.FTZ R136, R136, R175, R172 ;  /* 0x000000af88887223 */ /* 0x000fe200000100ac */
[----:B------:R-:W-:Y:S01]  /*41e0*/  FSEL R47, R41, RZ, P6 ;  /* 0x000000ff292f7208 */ /* 0x000fe20003000000 */
[----:B------:R-:W-:Y:S01]  /*41f0*/  FMUL.FTZ R0, R147, UR6 ;  /* 0x0000000693007c20 */ /* 0x000fe20008410000 */
[----:B------:R-:W-:Y:S01]  /*4200*/  FSEL R56, R42, RZ, P2 ;  /* 0x000000ff2a387208 */ /* 0x000fe20001000000 */
[----:B------:R-:W-:Y:S01]  /*4210*/  FFMA.FTZ R44, R132, R165, R44 ;  /* 0x000000a5842c7223 */ /* 0x000fe2000001002c */
[----:B------:R-:W-:Y:S01]  /*4220*/  LOP3.LUT P6, RZ, R79, 0xff, RZ, 0xc0, !PT ;  /* 0x000000ff4fff7812 */ /* 0x000fe200078cc0ff */
[----:B------:R-:W-:Y:S01]  /*4230*/  FADD.FTZ R143, R143, -R136 ;  /* 0x800000888f8f7221 */ /* 0x000fe20000010000 */
[----:B------:R-:W-:Y:S01]  /*4240*/  LOP3.LUT P2, RZ, R73, 0xff, RZ, 0xc0, !PT ;  /* 0x000000ff49ff7812 */ /* 0x000fe2000784c0ff */
[-CC-:B------:R-:W-:Y:S01]  /*4250*/  FFMA.FTZ R167, R167, R175.reuse, R172.reuse ;  /* 0x000000afa7a77223 */ /* 0x180fe200000100ac */
[----:B------:R-:W-:Y:S01]  /*4260*/  SHF.L.U32 R40, R37, 0x10, RZ ;  /* 0x0000001025287819 */ /* 0x000fe200000006ff */
[----:B------:R-:W-:Y:S01]  /*4270*/  FMUL.FTZ R41, R44, UR6 ;  /* 0x000000062c297c20 */ /* 0x000fe20008410000 */
[----:B------:R-:W-:Y:S01]  /*4280*/  ISETP.GE.U32.AND.EX P5, PT, R73, 0x1000000, PT, P5 ;  /* 0x010000004900780c */ /* 0x000fe20003fa6150 */
[----:B------:R-:W-:Y:S01]  /*4290*/  FFMA.FTZ R67, R67, R175, R172 ;  /* 0x000000af43437223 */ /* 0x000fe200000100ac */
[----:B------:R-:W-:Y:S01]  /*42a0*/  FSEL R50, R0, RZ, P6 ;  /* 0x000000ff00327208 */ /* 0x000fe20003000000 */
        /* <DEDUP_REMOVED lines=8> */
[----:B------:R-:W-:Y:S01]  /*4330*/  FADD.FTZ R67, R134, -R67 ;  /* 0x8000004386437221 */ /* 0x000fe20000010000 */
[----:B------:R-:W-:-:S02]  /*4340*/  LOP3.LUT P6, RZ, R73, 0xff00, RZ, 0xc0, !PT ;  /* 0x0000ff0049ff7812 */ /* 0x000fc400078cc0ff */
[----:B------:R-:W-:Y:S02]  /*4350*/  SHF.L.U32 R0, R0, 0x10, RZ ;  /* 0x0000001000007819 */ /* 0x000fe400000006ff */
[C---:B------:R-:W-:Y:S02]  /*4360*/  FSEL R57, R41.reuse, RZ, P5 ;  /* 0x000000ff29397208 */ /* 0x040fe40002800000 */
[----:B------:R-:W-:Y:S01]  /*4370*/  LOP3.LUT P2, RZ, R78, 0xff0000, RZ, 0xc0, !PT ;  /* 0x00ff00004eff7812 */ /* 0x000fe2000784c0ff */
[----:B------:R-:W-:Y:S01]  /*4380*/  FFMA.FTZ R0, R132, R167, R0 ;  /* 0x000000a784007223 */ /* 0x000fe20000010000 */
[----:B------:R-:W-:Y:S02]  /*4390*/  LOP3.LUT P5, RZ, R72, 0xff0000, RZ, 0xc0, !PT ;  /* 0x00ff000048ff7812 */ /* 0x000fe400078ac0ff */
[----:B------:R-:W-:Y:S01]  /*43a0*/  FSEL R59, R41, RZ, P6 ;  /* 0x000000ff293b7208 */ /* 0x000fe20003000000 */
[----:B------:R-:W-:Y:S01]  /*43b0*/  IMAD.U32 R41, R36, 0x10000, RZ ;  /* 0x0001000024297824 */ /* 0x000fe200078e00ff */
[----:B------:R-:W-:-:S02]  /*43c0*/  LOP3.LUT P6, RZ, R78, 0xff000000, RZ, 0xc0, !PT ;  /* 0xff0000004eff7812 */ /* 0x000fc400078cc0ff */
[----:B------:R-:W-:Y:S01]  /*43d0*/  FSEL R49, R42, RZ, P2 ;  /* 0x000000ff2a317208 */ /* 0x000fe20001000000 */
[----:B------:R-:W-:Y:S01]  /*43e0*/  FFMA.FTZ R67, R132, R67, R41 ;  /* 0x0000004384437223 */ /* 0x000fe20000010029 */
[----:B------:R-:W-:Y:S02]  /*43f0*/  FSEL R45, R42, RZ, P5 ;  /* 0x000000ff2a2d7208 */ /* 0x000fe40002800000 */
[----:B------:R-:W-:Y:S02]  /*4400*/  F2FP.BF16.F32.PACK_AB R43, R54, R43 ;  /* 0x0000002b362b723e */ /* 0x000fe400000010ff */
[----:B------:R-:W-:Y:S01]  /*4410*/  F2FP.BF16.F32.PACK_AB R42, R44, R147 ;  /* 0x000000932c2a723e */ /* 0x000fe200000010ff */
[----:B------:R-:W-:Y:S01]  /*4420*/  FMUL.FTZ R44, R0, UR6 ;  /* 0x00000006002c7c20 */ /* 0x000fe20008410000 */
[----:B------:R-:W-:Y:S02]  /*4430*/  FSEL R54, R46, RZ, P6 ;  /* 0x000000ff2e367208 */ /* 0x000fe40003000000 */
[----:B------:R-:W-:-:S02]  /*4440*/  LOP3.LUT P6, RZ, R72, 0xff000000, RZ, 0xc0, !PT ;  /* 0xff00000048ff7812 */ /* 0x000fc400078cc0ff */
[----:B------:R-:W-:Y:S02]  /*4450*/  LOP3.LUT P2, RZ, R78, 0xff00, RZ, 0xc0, !PT ;  /* 0x0000ff004eff7812 */ /* 0x000fe4000784c0ff */
[----:B------:R-:W-:Y:S02]  /*4460*/  F2FP.BF16.F32.PACK_AB R41, R169, R40 ;  /* 0x00000028a929723e */ /* 0x000fe400000010ff */
[----:B------:R-:W-:Y:S02]  /*4470*/  F2FP.BF16.F32.PACK_AB R51, R56, R51 ;  /* 0x000000333833723e */ /* 0x000fe400000010ff */
[----:B------:R-:W-:Y:S02]  /*4480*/  FSEL R56, R46, RZ, P6 ;  /* 0x000000ff2e387208 */ /* 0x000fe40003000000 */
[----:B------:R-:W-:Y:S01]  /*4490*/  F2FP.BF16.F32.PACK_AB R40, R0, R67 ;  /* 0x000000430028723e */ /* 0x000fe200000010ff */
        /* <DEDUP_REMOVED lines=16> */
.L_x_1313:
[-CC-:B------:R-:W-:Y:S01]  /*45a0*/  FFMA.FTZ R142, R142, R175.reuse, R172.reuse ;  /* 0x000000af8e8e7223 */ /* 0x180fe200000100ac */
[C---:B-1----:R-:W-:Y:S01]  /*45b0*/  SHF.L.U32 R45, R39.reuse, 0x10, RZ ;  /* 0x00000010272d7819 */ /* 0x042fe200000006ff */
[-C--:B------:R-:W-:Y:S01]  /*45c0*/  FFMA.FTZ R162, R162, R175.reuse, R172 ;  /* 0x000000afa2a27223 */ /* 0x080fe200000100ac */
[----:B------:R-:W-:Y:S01]  /*45d0*/  PRMT R0, R39, 0x7632, R0 ;  /* 0x0000763227007816 */ /* 0x000fe20000000000 */
[----:B------:R-:W-:Y:S01]  /*45e0*/  FADD.FTZ R157, R157, -R142 ;  /* 0x8000008e9d9d7221 */ /* 0x000fe20000010000 */
[-CC-:B------:R-:W-:Y:S01]  /*45f0*/  FFMA.FTZ R169, R169, R175.reuse, R172.reuse ;  /* 0x000000afa9a97223 */ /* 0x180fe200000100ac */
[----:B------:R-:W-:Y:S01]  /*4600*/  FFMA.FTZ R138, R138, R175, R172 ;  /* 0x000000af8a8a7223 */ /* 0x000fe200000100ac */
[----:B------:R-:W-:Y:S01]  /*4610*/  FADD.FTZ R163, R163, -R162 ;  /* 0x800000a2a3a37221 */ /* 0x000fe20000010000 */
[----:B------:R-:W-:Y:S01]  /*4620*/  FFMA.FTZ R45, R132, R157, R45 ;  /* 0x0000009d842d7223 */ /* 0x000fe2000001002d */
[----:B------:R-:W-:Y:S01]  /*4630*/  IMAD.U32 R47, R0, 0x10000, RZ ;  /* 0x00010000002f7824 */ /* 0x000fe200078e00ff */
[----:B------:R-:W-:Y:S01]  /*4640*/  PRMT R0, R37, 0x7632, R0 ;  /* 0x0000763225007816 */ /* 0x000fe20000000000 */
[----:B------:R-:W-:Y:S01]  /*4650*/  FADD.FTZ R169, R154, -R169 ;  /* 0x800000a99aa97221 */ /* 0x000fe20000010000 */
[----:B------:R-:W-:Y:S01]  /*4660*/  FMUL.FTZ R45, R45, UR6 ;  /* 0x000000062d2d7c20 */ /* 0x000fe20008410000 */
[----:B------:R-:W-:Y:S01]  /*4670*/  LOP3.LUT P5, RZ, R79, 0xff0000, RZ, 0xc0, !PT ;  /* 0x00ff00004fff7812 */ /* 0x000fe200078ac0ff */
[----:B------:R-:W-:Y:S01]  /*4680*/  FADD.FTZ R147, R147, -R138 ;  /* 0x8000008a93937221 */ /* 0x000fe20000010000 */
[----:B------:R-:W-:Y:S01]  /*4690*/  SHF.L.U32 R0, R0, 0x10, RZ ;  /* 0x0000001000007819 */ /* 0x000fe200000006ff */
[----:B------:R-:W-:Y:S01]  /*46a0*/  FFMA.FTZ R47, R132, R163, R47 ;  /* 0x000000a3842f7223 */ /* 0x000fe2000001002f */
[C---:B------:R-:W-:Y:S01]  /*46b0*/  SHF.L.U32 R46, R38.reuse, 0x10, RZ ;  /* 0x00000010262e7819 */ /* 0x040fe200000006ff */
[----:B------:R-:W-:Y:S01]  /*46c0*/  FFMA.FTZ R165, R165, R175, R172 ;  /* 0x000000afa5a57223 */ /* 0x000fe200000100ac */
[----:B------:R-:W-:Y:S01]  /*46d0*/  PRMT R44, R38, 0x7632, R44 ;  /* 0x00007632262c7816 */ /* 0x000fe2000000002c */
[C---:B------:R-:W-:Y:S01]  /*46e0*/  FFMA.FTZ R169, R132.reuse, R169, R0 ;  /* 0x000000a984a97223 */ /* 0x040fe20000010000 */
[----:B------:R-:W-:Y:S01]  /*46f0*/  FSEL R51, R45, RZ, P5 ;  /* 0x000000ff2d337208 */ /* 0x000fe20002800000 */
[----:B------:R-:W-:Y:S01]  /*4700*/  FFMA.FTZ R46, R132, R147, R46 ;  /* 0x00000093842e7223 */ /* 0x000fe2000001002e */
[----:B------:R-:W-:Y:S01]  /*4710*/  ISETP.GE.U32.AND P2, PT, R78, RZ, PT ;  /* 0x000000ff4e00720c */ /* 0x000fe20003f46070 */
[----:B------:R-:W-:Y:S01]  /*4720*/  FMUL.FTZ R0, R47, UR6 ;  /* 0x000000062f007c20 */ /* 0x000fe20008410000 */
[----:B------:R-:W-:Y:S01]  /*4730*/  ISETP.GE.U32.AND P5, PT, R72, RZ, PT ;  /* 0x000000ff4800720c */ /* 0x000fe20003fa6070 */
[----:B------:R-:W-:Y:S01]  /*4740*/  FADD.FTZ R165, R158, -R165 ;  /* 0x800000a59ea57221 */ /* 0x000fe20000010000 */
[----:B------:R-:W-:Y:S01]  /*4750*/  SHF.L.U32 R48, R44, 0x10, RZ ;  /* 0x000000102c307819 */ /* 0x000fe200000006ff */
[----:B------:R-:W-:Y:S01]  /*4760*/  FFMA.FTZ R136, R136, R175, R172 ;  /* 0x000000af88887223 */ /* 0x000fe200000100ac */
[----:B------:R-:W-:Y:S01]  /*4770*/  LOP3.LUT P6, RZ, R73, 0xff0000, RZ, 0xc0, !PT ;  /* 0x00ff000049ff7812 */ /* 0x000fe200078cc0ff */
[----:B------:R-:W-:Y:S01]  /*4780*/  FMUL.FTZ R46, R46, UR6 ;  /* 0x000000062e2e7c20 */ /* 0x000fe20008410000 */
[----:B------:R-:W-:Y:S01]  /*4790*/  ISETP.GE.U32.AND.EX P2, PT, R79, 0x1000000, PT, P2 ;  /* 0x010000004f00780c */ /* 0x000fe20003f46120 */
[----:B------:R-:W-:Y:S01]  /*47a0*/  FFMA.FTZ R48, R132, R165, R48 ;  /* 0x000000a584307223 */ /* 0x000fe20000010030 */
[----:B------:R-:W-:Y:S01]  /*47b0*/  ISETP.GE.U32.AND.EX P5, PT, R73, 0x1000000, PT, P5 ;  /* 0x010000004900780c */ /* 0x000fe20003fa6150 */
[----:B------:R-:W-:Y:S01]  /*47c0*/  FADD.FTZ R143, R143, -R136 ;  /* 0x800000888f8f7221 */ /* 0x000fe20000010000 */
[----:B------:R-:W-:Y:S01]  /*47d0*/  FSEL R47, R45, RZ, P6 ;  /* 0x000000ff2d2f7208 */ /* 0x000fe20003000000 */
[----:B------:R-:W-:Y:S01]  /*47e0*/  IMAD.U32 R44, R37, 0x10000, RZ ;  /* 0x00010000252c7824 */ /* 0x000fe200078e00ff */
[----:B------:R-:W-:Y:S01]  /*47f0*/  LOP3.LUT P6, RZ, R79, 0xff, RZ, 0xc0, !PT ;  /* 0x000000ff4fff7812 */ /* 0x000fe200078cc0ff */
[----:B------:R-:W-:Y:S01]  /*4800*/  FFMA.FTZ R167, R167, R175, R172 ;  /* 0x000000afa7a77223 */ /* 0x000fe200000100ac */
[----:B------:R-:W-:Y:S01]  /*4810*/  FSEL R58, R0, RZ, P2 ;  /* 0x000000ff003a7208 */ /* 0x000fe20001000000 */
[----:B------:R-:W-:Y:S01]  /*4820*/  FMUL.FTZ R48, R48, UR6 ;  /* 0x0000000630307c20 */ /* 0x000fe20008410000 */
[----:B------:R-:W-:Y:S01]  /*4830*/  FSEL R80, R0, RZ, P5 ;  /* 0x000000ff00507208 */ /* 0x000fe20002800000 */
[----:B------:R-:W-:Y:S01]  /*4840*/  FFMA.FTZ R44, R132, R143, R44 ;  /* 0x0000008f842c7223 */ /* 0x000fe2000001002c */
[----:B------:R-:W-:Y:S01]  /*4850*/  PRMT R0, R36, 0x7632, R0 ;  /* 0x0000763224007816 */ /* 0x000fe20000000000 */
[----:B------:R-:W-:Y:S01]  /*4860*/  FADD.FTZ R167, R152, -R167 ;  /* 0x800000a798a77221 */ /* 0x000fe20000010000 */
[----:B------:R-:W-:Y:S01]  /*4870*/  FSEL R50, R46, RZ, P6 ;  /* 0x000000ff2e327208 */ /* 0x000fe20003000000 */
[----:B------:R-:W-:Y:S01]  /*4880*/  FFMA.FTZ R67, R67, R175, R172 ;  /* 0x000000af43437223 */ /* 0x000fe200000100ac */
[C---:B------:R-:W-:Y:S01]  /*4890*/  LOP3.LUT P2, RZ, R73.reuse, 0xff, RZ, 0xc0, !PT ;  /* 0x000000ff49ff7812 */ /* 0x040fe2000784c0ff */
[----:B------:R-:W-:Y:S01]  /*48a0*/  FMUL.FTZ R44, R44, UR6 ;  /* 0x000000062c2c7c20 */ /* 0x000fe20008410000 */
[----:B------:R-:W-:Y:S01]  /*48b0*/  LOP3.LUT P6, RZ, R73, 0xff00, RZ, 0xc0, !PT ;  /* 0x0000ff0049ff7812 */ /* 0x000fe200078cc0ff */
[----:B------:R-:W-:Y:S01]  /*48c0*/  FMUL.FTZ R169, R169, UR6 ;  /* 0x00000006a9a97c20 */ /* 0x000fe20008410000 */
[----:B------:R-:W-:Y:S01]  /*48d0*/  SHF.L.U32 R0, R0, 0x10, RZ ;  /* 0x0000001000007819 */ /* 0x000fe200000006ff */
[----:B------:R-:W-:Y:S01]  /*48e0*/  FADD.FTZ R67, R134, -R67 ;  /* 0x8000004386437221 */ /* 0x000fe20000010000 */
[----:B------:R-:W-:-:S02]  /*48f0*/  FSEL R46, R46, RZ, P2 ;  /* 0x000000ff2e2e7208 */ /* 0x000fc40001000000 */
[----:B------:R-:W-:Y:S01]  /*4900*/  FSEL R59, R48, RZ, P6 ;  /* 0x000000ff303b7208 */ /* 0x000fe20003000000 */
[----:B------:R-:W-:Y:S01]  /*4910*/  FFMA.FTZ R0, R132, R167, R0 ;  /* 0x000000a784007223 */ /* 0x000fe20000010000 */
[----:B------:R-:W-:Y:S02]  /*4920*/  LOP3.LUT P5, RZ, R79, 0xff00, RZ, 0xc0, !PT ;  /* 0x0000ff004fff7812 */ /* 0x000fe400078ac0ff */
[----:B------:R-:W-:Y:S01]  /*4930*/  LOP3.LUT P2, RZ, R78, 0xff0000, RZ, 0xc0, !PT ;  /* 0x00ff00004eff7812 */ /* 0x000fe2000784c0ff */
[----:B------:R-:W-:Y:S01]  /*4940*/  FMUL.FTZ R0, R0, UR6 ;  /* 0x0000000600007c20 */ /* 0x000fe20008410000 */
[----:B------:R-:W-:Y:S02]  /*4950*/  LOP3.LUT P6, RZ, R78, 0xff000000, RZ, 0xc0, !PT ;  /* 0xff0000004eff7812 */ /* 0x000fe400078cc0ff */
[----:B------:R-:W-:Y:S02]  /*4960*/  SHF.L.U32 R45, R36, 0x10, RZ ;  /* 0x00000010242d7819 */ /* 0x000fe400000006ff */
[----:B------:R-:W-:-:S02]  /*4970*/  FSEL R57, R48, RZ, P5 ;  /* 0x000000ff30397208 */ /* 0x000fc40002800000 */
[----:B------:R-:W-:Y:S01]  /*4980*/  FSEL R49, R44, RZ, P2 ;  /* 0x000000ff2c317208 */ /* 0x000fe20001000000 */
[----:B------:R-:W-:Y:S01]  /*4990*/  FFMA.FTZ R45, R132, R67, R45 ;  /* 0x00000043842d7223 */ /* 0x000fe2000001002d */
[----:B------:R-:W-:Y:S02]  /*49a0*/  FSEL R56, R169, RZ, P6 ;  /* 0x000000ffa9387208 */ /* 0x000fe40003000000 */
[----:B------:R-:W-:Y:S01]  /*49b0*/  LOP3.LUT P5, RZ, R72, 0xff0000, RZ, 0xc0, !PT ;  /* 0x00ff000048ff7812 */ /* 0x000fe200078ac0ff */
[----:B------:R-:W-:Y:S01]  /*49c0*/  FMUL.FTZ R45, R45, UR6 ;  /* 0x000000062d2d7c20 */ /* 0x000fe20008410000 */
        /* <DEDUP_REMOVED lines=17> */
[----:B------:R-:W-:Y:S02]  /*4ae0*/  F2FP.BF16.F32.PACK_AB R44, R57, R44 ;  /* 0x0000002c392c723e */ /* 0x000fe400000010ff */
[----:B------:R-:W-:Y:S01]  /*4af0*/  F2FP.BF16.F32.PACK_AB R48, R55, R48 ;  /* 0x000000303730723e */ /* 0x000fe200000010ff */
[----:B------:R-:W-:Y:S06]  /*4b00*/  BRA `(.L_x_1314) ;  /* 0x0000001800607947 */ /* 0x000fec0003800000 */
.L_x_1312:
[----:B------:R-:W-:Y:S05]  /*4b10*/  @!P1 BRA `(.L_x_1315) ;  /* 0x00000004003c9947 */ /* 0x000fea0003800000 */
[-CC-:B------:R-:W-:Y:S01]  /*4b20*/  FFMA.FTZ R142, R142, R175.reuse, R172.reuse ;  /* 0x000000af8e8e7223 */ /* 0x180fe200000100ac */
[-CC-:B------:R-:W-:Y:S01]  /*4b30*/  FFMA.FTZ R162, R162, R175.reuse, R172.reuse ;  /* 0x000000afa2a27223 */ /* 0x180fe200000100ac */
[----:B------:R-:W-:Y:S01]  /*4b40*/  LOP3.LUT P5, RZ, R79, 0xff0000, RZ, 0xc0, !PT ;  /* 0x00ff00004fff7812 */ /* 0x000fe200078ac0ff */
[-C--:B------:R-:W-:Y:S01]  /*4b50*/  FFMA.FTZ R138, R138, R175.reuse, R172 ;  /* 0x000000af8a8a7223 */ /* 0x080fe200000100ac */
[----:B-1----:R-:W-:Y:S01]  /*4b60*/  FADD.FTZ R43, R157, -R142 ;  /* 0x8000008e9d2b7221 */ /* 0x002fe20000010000 */
[----:B------:R-:W-:Y:S01]  /*4b70*/  FADD.FTZ R163, R163, -R162 ;  /* 0x800000a2a3a37221 */ /* 0x000fe20000010000 */
[----:B------:R-:W-:Y:S01]  /*4b80*/  FFMA.FTZ R165, R165, R175, R172 ;  /* 0x000000afa5a57223 */ /* 0x000fe200000100ac */
[----:B------:R-:W-:Y:S01]  /*4b90*/  FADD.FTZ R147, R147, -R138 ;  /* 0x8000008a93937221 */ /* 0x000fe20000010000 */
[C---:B------:R-:W-:Y:S01]  /*4ba0*/  FMUL.FTZ R43, R132.reuse, R43 ;  /* 0x0000002b842b7220 */ /* 0x040fe20000410000 */
[----:B------:R-:W-:Y:S01]  /*4bb0*/  FMUL.FTZ R44, R132, R163 ;  /* 0x000000a3842c7220 */ /* 0x000fe20000410000 */
[----:B------:R-:W-:Y:S01]  /*4bc0*/  ISETP.GE.U32.AND P2, PT, R78, RZ, PT ;  /* 0x000000ff4e00720c */ /* 0x000fe20003f46070 */
[----:B------:R-:W-:Y:S01]  /*4bd0*/  FADD.FTZ R45, R158, -R165 ;  /* 0x800000a59e2d7221 */ /* 0x000fe20000010000 */
[----:B------:R-:W-:Y:S01]  /*4be0*/  FMUL.FTZ R0, R43, UR6 ;  /* 0x000000062b007c20 */ /* 0x000fe20008410000 */
[----:B------:R-:W-:Y:S01]  /*4bf0*/  FFMA.FTZ R136, R136, R175, R172 ;  /* 0x000000af88887223 */ /* 0x000fe200000100ac */
        /* <DEDUP_REMOVED lines=13> */
[-CC-:B------:R-:W-:Y:S01]  /*4cd0*/  FFMA.FTZ R169, R169, R175.reuse, R172.reuse ;  /* 0x000000afa9a97223 */ /* 0x180fe200000100ac */
        /* <DEDUP_REMOVED lines=51> */
.L_x_1315:
[-CC-:B------:R-:W-:Y:S01]  /*5010*/  FFMA.FTZ R162, R162, R175.reuse, R172.reuse ;  /* 0x000000afa2a27223 */ /* 0x180fe200000100ac */
[-CC-:B------:R-:W-:Y:S01]  /*5020*/  FFMA.FTZ R142, R142, R175.reuse, R172.reuse ;  /* 0x000000af8e8e7223 */ /* 0x180fe200000100ac */
[----:B------:R-:W-:Y:S01]  /*5030*/  ISETP.GE.U32.AND P2, PT, R78, RZ, PT ;  /* 0x000000ff4e00720c */ /* 0x000fe20003f46070 */
[----:B------:R-:W-:Y:S01]  /*5040*/  FFMA.FTZ R138, R138, R175, R172 ;  /* 0x000000af8a8a7223 */ /* 0x000fe200000100ac */
[----:B------:R-:W-:Y:S01]  /*5050*/  FADD.FTZ R163, R163, -R162 ;  /* 0x800000a2a3a37221 */ /* 0x000fe20000010000 */
[----:B------:R-:W-:Y:S01]  /*5060*/  FADD.FTZ R157, R157, -R142 ;  /* 0x8000008e9d9d7221 */ /* 0x000fe20000010000 */
[----:B------:R-:W-:Y:S01]  /*5070*/  ISETP.GE.U32.AND.EX P2, PT, R79, 0x1000000, PT, P2 ;  /* 0x010000004f00780c */ /* 0x000fe20003f46120 */
[----:B------:R-:W-:Y:S01]  /*5080*/  FADD.FTZ R147, R147, -R138 ;  /* 0x8000008a93937221 */ /* 0x000fe20000010000 */
[C---:B------:R-:W-:Y:S01]  /*5090*/  FMUL.FTZ R163, R132.reuse, R163 ;  /* 0x000000a384a37220 */ /* 0x040fe20000410000 */
[----:B------:R-:W-:Y:S01]  /*50a0*/  FMUL.FTZ R157, R132, R157 ;  /* 0x0000009d849d7220 */ /* 0x000fe20000410000 */
[--C-:B------:R-:W-:Y:S01]  /*50b0*/  FFMA.FTZ R165, R165, R175, R172.reuse ;  /* 0x000000afa5a57223 */ /* 0x100fe200000100ac */
[----:B------:R-:W-:Y:S01]  /*50c0*/  LOP3.LUT P5, RZ, R79, 0xff0000, RZ, 0xc0, !PT ;  /* 0x00ff00004fff7812 */ /* 0x000fe200078ac0ff */
[----:B------:R-:W-:Y:S01]  /*50d0*/  FMUL.FTZ R163, R163, UR6 ;  /* 0x00000006a3a37c20 */ /* 0x000fe20008410000 */
[----:B------:R-:W-:Y:S01]  /*50e0*/  FMUL.FTZ R157, R157, UR6 ;  /* 0x000000069d9d7c20 */ /* 0x000fe20008410000 */
[----:B------:R-:W-:Y:S01]  /*50f0*/  FADD.FTZ R165, R158, -R165 ;  /* 0x800000a59ea57221 */ /* 0x000fe20000010000 */
[----:B------:R-:W-:Y:S01]  /*5100*/  FMUL.FTZ R147, R132, R147 ;  /* 0x0000009384937220 */ /* 0x000fe20000410000 */
[-CC-:B------:R-:W-:Y:S01]  /*5110*/  FFMA.FTZ R136, R136, R175.reuse, R172.reuse ;  /* 0x000000af88887223 */ /* 0x180fe200000100ac */
[----:B-1----:R-:W-:Y:S01]  /*5120*/  FSEL R44, R163, RZ, P2 ;  /* 0x000000ffa32c7208 */ /* 0x002fe20001000000 */
[----:B------:R-:W-:Y:S01]  /*5130*/  FFMA.FTZ R169, R169, R175, R172 ;  /* 0x000000afa9a97223 */ /* 0x000fe200000100ac */
[----:B------:R-:W-:Y:S01]  /*5140*/  ISETP.GE.U32.AND P2, PT, R72, RZ, PT ;  /* 0x000000ff4800720c */ /* 0x000fe20003f46070 */
        /* <DEDUP_REMOVED lines=8> */
[--C-:B------:R-:W-:Y:S01]  /*51d0*/  FFMA.FTZ R167, R167, R175, R172.reuse ;  /* 0x000000afa7a77223 */ /* 0x100fe200000100ac */
        /* <DEDUP_REMOVED lines=46> */
.L_x_1311:
        /* <DEDUP_REMOVED lines=8> */
[-C--:B------:R-:W-:Y:S01]  /*5540*/  FFMA.FTZ R138, R138, R175.reuse, R172 ;  /* 0x000000af8a8a7223 */ /* 0x080fe200000100ac */
[----:B------:R-:W-:Y:S01]  /*5550*/  PRMT R0, R38, 0x7632, R0 ;  /* 0x0000763226007816 */ /* 0x000fe20000000000 */
[-C--:B------:R-:W-:Y:S01]  /*5560*/  FFMA.FTZ R165, R165, R175.reuse, R172 ;  /* 0x000000afa5a57223 */ /* 0x080fe200000100ac */
[----:B------:R-:W-:Y:S01]  /*5570*/  SHF.L.U32 R48, R40, 0x10, RZ ;  /* 0x0000001028307819 */ /* 0x000fe200000006ff */
[----:B------:R-:W-:Y:S01]  /*5580*/  FADD.FTZ R163, R163, -R162 ;  /* 0x800000a2a3a37221 */ /* 0x000fe20000010000 */
[----:B------:R-:W-:Y:S01]  /*5590*/  FFMA.FTZ R136, R136, R175, R172 ;  /* 0x000000af88887223 */ /* 0x000fe200000100ac */
[----:B------:R-:W-:Y:S01]  /*55a0*/  FADD.FTZ R157, R157, -R142 ;  /* 0x8000008e9d9d7221 */ /* 0x000fe20000010000 */
[----:B------:R-:W-:Y:S01]  /*55b0*/  IMAD.U32 R41, R39, 0x10000, RZ ;  /* 0x0001000027297824 */ /* 0x000fe200078e00ff */
[----:B------:R-:W-:Y:S01]  /*55c0*/  SHF.L.U32 R40, R38, 0x10, RZ ;  /* 0x0000001026287819 */ /* 0x000fe200000006ff */
[----:B------:R-:W-:Y:S01]  /*55d0*/  FADD.FTZ R147, R147, -R138 ;  /* 0x8000008a93937221 */ /* 0x000fe20000010000 */
[----:B------:R-:W-:Y:S01]  /*55e0*/  SHF.L.U32 R42, R0, 0x10, RZ ;  /* 0x00000010002a7819 */ /* 0x000fe200000006ff */
[----:B------:R-:W-:Y:S01]  /*55f0*/  FADD.FTZ R165, R158, -R165 ;  /* 0x800000a59ea57221 */ /* 0x000fe20000010000 */
[C---:B------:R-:W-:Y:S01]  /*5600*/  FFMA.FTZ R54, R132.reuse, R163, R48 ;  /* 0x000000a384367223 */ /* 0x040fe20000010030 */
[----:B------:R-:W-:Y:S01]  /*5610*/  FADD.FTZ R143, R143, -R136 ;  /* 0x800000888f8f7221 */ /* 0x000fe20000010000 */
[----:B------:R-:W-:Y:S01]  /*5620*/  FFMA.FTZ R157, R132, R157, R41 ;  /* 0x0000009d849d7223 */ /* 0x000fe20000010029 */
[----:B------:R-:W-:Y:S01]  /*5630*/  IMAD.U32 R0, R37, 0x10000, RZ ;  /* 0x0001000025007824 */ /* 0x000fe200078e00ff */
[----:B------:R-:W-:Y:S01]  /*5640*/  ISETP.GE.U32.AND P2, PT, R78, RZ, PT ;  /* 0x000000ff4e00720c */ /* 0x000fe20003f46070 */
[C---:B------:R-:W-:Y:S01]  /*5650*/  FFMA.FTZ R147, R132.reuse, R147, R40 ;  /* 0x0000009384937223 */ /* 0x040fe20000010028 */
[----:B------:R-:W-:Y:S01]  /*5660*/  FFMA.FTZ R48, R132, R165, R42 ;  /* 0x000000a584307223 */ /* 0x000fe2000001002a */
[----:B------:R-:W-:Y:S01]  /*5670*/  FMUL.FTZ R42, R54, UR6 ;  /* 0x00000006362a7c20 */ /* 0x000fe20008410000 */
[----:B------:R-:W-:Y:S01]  /*5680*/  FFMA.FTZ R41, R132, R143, R0 ;  /* 0x0000008f84297223 */ /* 0x000fe20000010000 */
[----:B------:R-:W-:Y:S01]  /*5690*/  ISETP.GE.U32.AND.EX P2, PT, R79, 0x1000000, PT, P2 ;  /* 0x010000004f00780c */ /* 0x000fe20003f46120 */
[----:B------:R-:W-:Y:S01]  /*56a0*/  FMUL.FTZ R40, R157, UR6 ;  /* 0x000000069d287c20 */ /* 0x000fe20008410000 */
[----:B------:R-:W-:Y:S01]  /*56b0*/  LOP3.LUT P5, RZ, R79, 0xff0000, RZ, 0xc0, !PT ;  /* 0x00ff00004fff7812 */ /* 0x000fe200078ac0ff */
[----:B------:R-:W-:Y:S01]  /*56c0*/  FMUL.FTZ R0, R147, UR6 ;  /* 0x0000000693007c20 */ /* 0x000fe20008410000 */
[----:B------:R-:W-:Y:S01]  /*56d0*/  LOP3.LUT P6, RZ, R79, 0xff, RZ, 0xc0, !PT ;  /* 0x000000ff4fff7812 */ /* 0x000fe200078cc0ff */
[----:B------:R-:W-:Y:S01]  /*56e0*/  FMUL.FTZ R43, R48, UR6 ;  /* 0x00000006302b7c20 */ /* 0x000fe20008410000 */
[----:B------:R-:W-:Y:S01]  /*56f0*/  FSEL R59, R42, RZ, P2 ;  /* 0x000000ff2a3b7208 */ /* 0x000fe20001000000 */
[-CC-:B------:R-:W-:Y:S01]  /*5700*/  FFMA.FTZ R167, R167, R175.reuse, R172.reuse ;  /* 0x000000afa7a77223 */ /* 0x180fe200000100ac */
[----:B------:R-:W-:Y:S01]  /*5710*/  LOP3.LUT P2, RZ, R79, 0xff00, RZ, 0xc0, !PT ;  /* 0x0000ff004fff7812 */ /* 0x000fe2000784c0ff */
[-CC-:B------:R-:W-:Y:S01]  /*5720*/  FFMA.FTZ R169, R169, R175.reuse, R172.reuse ;  /* 0x000000afa9a97223 */ /* 0x180fe200000100ac */
[----:B------:R-:W-:Y:S01]  /*5730*/  FSEL R58, R40, RZ, P5 ;  /* 0x000000ff283a7208 */ /* 0x000fe20002800000 */
[----:B------:R-:W-:Y:S01]  /*5740*/  FFMA.FTZ R67, R67, R175, R172 ;  /* 0x000000af43437223 */ /* 0x000fe200000100ac */
[----:B------:R-:W-:Y:S01]  /*5750*/  FSEL R56, R0, RZ, P6 ;  /* 0x000000ff00387208 */ /* 0x000fe20003000000 */
[----:B------:R-:W-:Y:S01]  /*5760*/  FADD.FTZ R167, R152, -R167 ;  /* 0x800000a798a77221 */ /* 0x000fe20000010000 */
[----:B------:R-:W-:Y:S01]  /*5770*/  PRMT R40, R37, 0x7632, R40 ;  /* 0x0000763225287816 */ /* 0x000fe20000000028 */
[----:B------:R-:W-:Y:S01]  /*5780*/  FADD.FTZ R169, R154, -R169 ;  /* 0x800000a99aa97221 */ /* 0x000fe20000010000 */
[----:B------:R-:W-:Y:S01]  /*5790*/  PRMT R0, R36, 0x7632, R0 ;  /* 0x0000763224007816 */ /* 0x000fe20000000000 */
[----:B------:R-:W-:Y:S01]  /*57a0*/  FADD.FTZ R67, R134, -R67 ;  /* 0x8000004386437221 */ /* 0x000fe20000010000 */
[----:B------:R-:W-:Y:S01]  /*57b0*/  FSEL R57, R43, RZ, P2 ;  /* 0x000000ff2b397208 */ /* 0x000fe20001000000 */
[----:B------:R-:W-:Y:S01]  /*57c0*/  FMUL.FTZ R42, R41, UR6 ;  /* 0x00000006292a7c20 */ /* 0x000fe20008410000 */
[----:B------:R-:W-:-:S02]  /*57d0*/  SHF.L.U32 R43, R40, 0x10, RZ ;  /* 0x00000010282b7819 */ /* 0x000fc400000006ff */
[----:B------:R-:W-:Y:S02]  /*57e0*/  SHF.L.U32 R40, R36, 0x10, RZ ;  /* 0x0000001024287819 */ /* 0x000fe400000006ff */
[----:B------:R-:W-:Y:S01]  /*57f0*/  SHF.L.U32 R0, R0, 0x10, RZ ;  /* 0x0000001000007819 */ /* 0x000fe200000006ff */
[----:B------:R-:W-:Y:S01]  /*5800*/  FFMA.FTZ R50, R132, R169, R43 ;  /* 0x000000a984327223 */ /* 0x000fe2000001002b */
[----:B------:R-:W-:Y:S01]  /*5810*/  LOP3.LUT P5, RZ, R78, 0xff0000, RZ, 0xc0, !PT ;  /* 0x00ff00004eff7812 */ /* 0x000fe200078ac0ff */
[----:B------:R-:W-:Y:S01]  /*5820*/  FFMA.FTZ R40, R132, R67, R40 ;  /* 0x0000004384287223 */ /* 0x000fe20000010028 */
[----:B------:R-:W-:Y:S01]  /*5830*/  LOP3.LUT P6, RZ, R78, 0xff000000, RZ, 0xc0, !PT ;  /* 0xff0000004eff7812 */ /* 0x000fe200078cc0ff */
[----:B------:R-:W-:Y:S01]  /*5840*/  FFMA.FTZ R167, R132, R167, R0 ;  /* 0x000000a784a77223 */ /* 0x000fe20000010000 */
[----:B------:R-:W-:Y:S01]  /*5850*/  FSEL R49, R42, RZ, P5 ;  /* 0x000000ff2a317208 */ /* 0x000fe20002800000 */
[----:B------:R-:W-:Y:S01]  /*5860*/  FMUL.FTZ R51, R50, UR6 ;  /* 0x0000000632337c20 */ /* 0x000fe20008410000 */
[----:B------:R-:W-:Y:S01]  /*5870*/  F2FP.BF16.F32.PACK_AB R42, R48, R147 ;  /* 0x00000093302a723e */ /* 0x000fe200000010ff */
[----:B------:R-:W-:Y:S01]  /*5880*/  FMUL.FTZ R0, R40, UR6 ;  /* 0x0000000628007c20 */ /* 0x000fe20008410000 */
[----:B------:R-:W-:Y:S01]  /*5890*/  FMUL.FTZ R48, R167, UR6 ;  /* 0x00000006a7307c20 */ /* 0x000fe20008410000 */
[----:B------:R-:W-:-:S02]  /*58a0*/  LOP3.LUT P2, RZ, R78, 0xff, RZ, 0xc0, !PT ;  /* 0x000000ff4eff7812 */ /* 0x000fc4000784c0ff */
[----:B------:R-:W-:Y:S02]  /*58b0*/  LOP3.LUT P5, RZ, R78, 0xff00, RZ, 0xc0, !PT ;  /* 0x0000ff004eff7812 */ /* 0x000fe400078ac0ff */
[----:B------:R-:W-:Y:S02]  /*58c0*/  F2FP.BF16.F32.PACK_AB R43, R54, R157 ;  /* 0x0000009d362b723e */ /* 0x000fe400000010ff */
        /* <DEDUP_REMOVED lines=8> */
[----:B------:R-:W-:Y:S01]  /*5950*/  F2FP.BF16.F32.PACK_AB R48, R55, R0 ;  /* 0x000000003730723e */ /* 0x000fe200000010ff */
[----:B------:R-:W-:Y:S06]  /*5960*/  BRA `(.L_x_1314) ;  /* 0x0000000800c87947 */ /* 0x000fec0003800000 */
.L_x_1317:
[----:B------:R-:W-:Y:S01]  /*5970*/  PRMT R0, R39, 0x7632, R0 ;  /* 0x0000763227007816 */ /* 0x000fe20000000000 */
[-CC-:B------:R-:W-:Y:S01]  /*5980*/  FFMA.FTZ R162, R162, R175.reuse, R172.reuse ;  /* 0x000000afa2a27223 */ /* 0x180fe200000100ac */
[-CC-:B------:R-:W-:Y:S01]  /*5990*/  FFMA.FTZ R142, R142, R175.reuse, R172.reuse ;  /* 0x000000af8e8e7223 */ /* 0x180fe200000100ac */
[-CC-:B------:R-:W-:Y:S01]  /*59a0*/  FFMA.FTZ R165, R165, R175.reuse, R172.reuse ;  /* 0x000000afa5a57223 */ /* 0x180fe200000100ac */
[-C--:B------:R-:W-:Y:S01]  /*59b0*/  FFMA.FTZ R136, R136, R175.reuse, R172 ;  /* 0x000000af88887223 */ /* 0x080fe200000100ac */
[----:B-1----:R-:W-:Y:S02]  /*59c0*/  IMAD.U32 R49, R0, 0x10000, RZ ;  /* 0x0001000000317824 */ /* 0x002fe400078e00ff */
[----:B------:R-:W-:Y:S01]  /*59d0*/  FADD.FTZ R163, R163, -R162 ;  /* 0x800000a2a3a37221 */ /* 0x000fe20000010000 */
[----:B------:R-:W-:Y:S01]  /*59e0*/  SHF.L.U32 R0, R39, 0x10, RZ ;  /* 0x0000001027007819 */ /* 0x000fe200000006ff */
[----:B------:R-:W-:Y:S01]  /*59f0*/  FADD.FTZ R157, R157, -R142 ;  /* 0x8000008e9d9d7221 */ /* 0x000fe20000010000 */
[----:B------:R-:W-:Y:S01]  /*5a00*/  FFMA.FTZ R138, R138, R175, R172 ;  /* 0x000000af8a8a7223 */ /* 0x000fe200000100ac */
[--C-:B------:R-:W-:Y:S01]  /*5a10*/  FFMA.FTZ R163, R132, R163, R49.reuse ;  /* 0x000000a384a37223 */ /* 0x100fe20000010031 */
        /* <DEDUP_REMOVED lines=8> */
[----:B------:R-:W-:Y:S01]  /*5aa0*/  PRMT R0, R36, 0x7632, R0 ;  /* 0x0000763224007816 */ /* 0x000fe20000000000 */
[----:B------:R-:W-:Y:S01]  /*5ab0*/  IMAD.U32 R50, R37, 0x10000, RZ ;  /* 0x0001000025327824 */ /* 0x000fe200078e00ff */
[----:B------:R-:W-:Y:S01]  /*5ac0*/  ISETP.GE.U32.AND P2, PT, R78, RZ, PT ;  /* 0x000000ff4e00720c */ /* 0x000fe20003f46070 */
[-CC-:B------:R-:W-:Y:S01]  /*5ad0*/  FFMA.FTZ R167, R167, R175.reuse, R172.reuse ;  /* 0x000000afa7a77223 */ /* 0x180fe200000100ac */
[-CC-:B------:R-:W-:Y:S01]  /*5ae0*/  FFMA.FTZ R169, R169, R175.reuse, R172.reuse ;  /* 0x000000afa9a97223 */ /* 0x180fe200000100ac */
[----:B------:R-:W-:Y:S01]  /*5af0*/  FFMA.FTZ R67, R67, R175, R172 ;  /* 0x000000af43437223 */ /* 0x000fe200000100ac */
[----:B------:R-:W-:Y:S01]  /*5b00*/  SHF.L.U32 R54, R48, 0x10, RZ ;  /* 0x0000001030367819 */ /* 0x000fe200000006ff */
        /* <DEDUP_REMOVED lines=40> */
.L_x_1316:
        /* <DEDUP_REMOVED lines=8> */
[----:B------:R-:W-:Y:S01]  /*5e10*/  FFMA.FTZ R136, R136, R175, R172 ;  /* 0x000000af88887223 */ /* 0x000fe200000100ac */
        /* <DEDUP_REMOVED lines=50> */
.L_x_1318:
        /* <DEDUP_REMOVED lines=53> */
.L_x_1314:
        /* <DEDUP_REMOVED lines=13> */
[----:B-1----:R-:W-:Y:S01]  /*6560*/  FFMA.FTZ R41, R68, R175, R172 ;  /* 0x000000af44297223 */ /* 0x002fe200000100ac */
[----:B------:R-:W-:Y:S01]  /*6570*/  SHF.L.U32 R42, R35, 0x10, RZ ;  /* 0x00000010232a7819 */ /* 0x000fe200000006ff */
[----:B------:R-:W-:Y:S01]  /*6580*/  FADD.FTZ R159, R159, -R146 ;  /* 0x800000929f9f7221 */ /* 0x000fe20000010000 */
[----:B------:R-:W-:Y:S01]  /*6590*/  FADD.FTZ R71, R144, -R71 ;  /* 0x8000004790477221 */ /* 0x000fe20000010000 */
[----:B------:R-:W-:Y:S01]  /*65a0*/  IMAD.U32 R40, R34, 0x10000, RZ ;  /* 0x0001000022287824 */ /* 0x000fe200078e00ff */
[----:B------:R-:W-:Y:S01]  /*65b0*/  SHF.L.U32 R0, R33, 0x10, RZ ;  /* 0x0000001021007819 */ /* 0x000fe200000006ff */
[----:B------:R-:W-:Y:S01]  /*65c0*/  FADD.FTZ R41, R66, -R41 ;  /* 0x8000002942297221 */ /* 0x000fe20000010000 */
[C---:B------:R-:W-:Y:S01]  /*65d0*/  FFMA.FTZ R159, R132.reuse, R159, R42 ;  /* 0x0000009f849f7223 */ /* 0x040fe2000001002a */
[----:B------:R-:W-:Y:S01]  /*65e0*/  FFMA.FTZ R173, R173, R175, R172 ;  /* 0x000000afadad7223 */ /* 0x000fe200000100ac */
[C---:B------:R-:W-:Y:S01]  /*65f0*/  FFMA.FTZ R71, R132.reuse, R71, R40 ;  /* 0x0000004784477223 */ /* 0x040fe20000010028 */
[----:B------:R-:W-:Y:S01]  /*6600*/  FFMA.FTZ R40, R132, R41, R0 ;  /* 0x0000002984287223 */ /* 0x000fe20000010000 */
[----:B------:R-:W-:Y:S01]  /*6610*/  SHF.L.U32 R170, R170, 0x10, RZ ;  /* 0x00000010aaaa7819 */ /* 0x000fe200000006ff */
[----:B------:R-:W-:Y:S01]  /*6620*/  FMUL.FTZ R0, R159, UR6 ;  /* 0x000000069f007c20 */ /* 0x000fe20008410000 */
[----:B------:R-:W-:Y:S01]  /*6630*/  FADD.FTZ R173, R166, -R173 ;  /* 0x800000ada6ad7221 */ /* 0x000fe20000010000 */
[----:B------:R-:W-:Y:S01]  /*6640*/  LOP3.LUT P5, RZ, R77, 0xff0000, RZ, 0xc0, !PT ;  /* 0x00ff00004dff7812 */ /* 0x000fe200078ac0ff */
[----:B------:R-:W-:Y:S01]  /*6650*/  FFMA.FTZ R164, R164, R175, R172 ;  /* 0x000000afa4a47223 */ /* 0x000fe200000100ac */
[----:B------:R-:W-:Y:S01]  /*6660*/  SHF.L.U32 R43, R62, 0x10, RZ ;  /* 0x000000103e2b7819 */ /* 0x000fe200000006ff */
[----:B------:R-:W-:Y:S01]  /*6670*/  FFMA.FTZ R170, R132, R173, R170 ;  /* 0x000000ad84aa7223 */ /* 0x000fe200000100aa */
[----:B------:R-:W-:Y:S01]  /*6680*/  LOP3.LUT P6, RZ, R3, 0xff0000, RZ, 0xc0, !PT ;  /* 0x00ff000003ff7812 */ /* 0x000fe200078cc0ff */
[----:B------:R-:W-:Y:S01]  /*6690*/  FADD.FTZ R171, R171, -R164 ;  /* 0x800000a4abab7221 */ /* 0x000fe20000010000 */
[----:B------:R-:W-:Y:S01]  /*66a0*/  FSEL R51, R0, RZ, P5 ;  /* 0x000000ff00337208 */ /* 0x000fe20002800000 */
[--C-:B------:R-:W-:Y:S01]  /*66b0*/  FFMA.FTZ R141, R141, R175, R172.reuse ;  /* 0x000000af8d8d7223 */ /* 0x100fe200000100ac */
[----:B------:R-:W-:Y:S01]  /*66c0*/  ISETP.GE.U32.AND P2, PT, R76, RZ, PT ;  /* 0x000000ff4c00720c */ /* 0x000fe20003f46070 */
[----:B------:R-:W-:Y:S01]  /*66d0*/  FMUL.FTZ R42, R170, UR6 ;  /* 0x00000006aa2a7c20 */ /* 0x000fe20008410000 */
[----:B------:R-:W-:Y:S01]  /*66e0*/  ISETP.GE.U32.AND P5, PT, R2, RZ, PT ;  /* 0x000000ff0200720c */ /* 0x000fe20003fa6070 */
[----:B------:R-:W-:Y:S01]  /*66f0*/  FFMA.FTZ R44, R132, R171, R43 ;  /* 0x000000ab842c7223 */ /* 0x000fe2000001002b */
[----:B------:R-:W-:Y:S01]  /*6700*/  FSEL R47, R0, RZ, P6 ;  /* 0x000000ff002f7208 */ /* 0x000fe20003000000 */
[----:B------:R-:W-:Y:S01]  /*6710*/  FMUL.FTZ R0, R71, UR6 ;  /* 0x0000000647007c20 */ /* 0x000fe20008410000 */
[----:B------:R-:W-:Y:S01]  /*6720*/  ISETP.GE.U32.AND.EX P2, PT, R77, 0x1000000, PT, P2 ;  /* 0x010000004d00780c */ /* 0x000fe20003f46120 */
[----:B------:R-:W-:Y:S01]  /*6730*/  FADD.FTZ R141, R160, -R141 ;  /* 0x8000008da08d7221 */ /* 0x000fe20000010000 */
[----:B------:R-:W-:Y:S01]  /*6740*/  ISETP.GE.U32.AND.EX P5, PT, R3, 0x1000000, PT, P5 ;  /* 0x010000000300780c */ /* 0x000fe20003fa6150 */
[----:B------:R-:W-:Y:S01]  /*6750*/  IMAD.U32 R61, R61, 0x10000, RZ ;  /* 0x000100003d3d7824 */ /* 0x000fe200078e00ff */
[----:B------:R-:W-:Y:S01]  /*6760*/  LOP3.LUT P6, RZ, R77, 0xff, RZ, 0xc0, !PT ;  /* 0x000000ff4dff7812 */ /* 0x000fe200078cc0ff */
[--C-:B------:R-:W-:Y:S01]  /*6770*/  FFMA.FTZ R156, R156, R175, R172.reuse ;  /* 0x000000af9c9c7223 */ /* 0x100fe200000100ac */
[----:B------:R-:W-:Y:S01]  /*6780*/  FSEL R56, R42, RZ, P2 ;  /* 0x000000ff2a387208 */ /* 0x000fe20001000000 */
[----:B------:R-:W-:Y:S01]  /*6790*/  FMUL.FTZ R43, R44, UR6 ;  /* 0x000000062c2b7c20 */ /* 0x000fe20008410000 */
[----:B------:R-:W-:Y:S01]  /*67a0*/  FSEL R58, R42, RZ, P5 ;  /* 0x000000ff2a3a7208 */ /* 0x000fe20002800000 */
[----:B------:R-:W-:Y:S01]  /*67b0*/  FFMA.FTZ R61, R132, R141, R61 ;  /* 0x0000008d843d7223 */ /* 0x000fe2000001003d */
[----:B------:R-:W-:Y:S01]  /*67c0*/  LOP3.LUT P2, RZ, R3, 0xff, RZ, 0xc0, !PT ;  /* 0x000000ff03ff7812 */ /* 0x000fe2000784c0ff */
[----:B------:R-:W-:Y:S01]  /*67d0*/  FFMA.FTZ R65, R65, R175, R172 ;  /* 0x000000af41417223 */ /* 0x000fe200000100ac */
[----:B------:R-:W-:Y:S01]  /*67e0*/  LOP3.LUT P5, RZ, R77, 0xff00, RZ, 0xc0, !PT ;  /* 0x0000ff004dff7812 */ /* 0x000fe200078ac0ff */
[----:B------:R-:W-:Y:S01]  /*67f0*/  FADD.FTZ R151, R151, -R156 ;  /* 0x8000009c97977221 */ /* 0x000fe20000010000 */
[----:B------:R-:W-:Y:S01]  /*6800*/  FSEL R50, R0, RZ, P6 ;  /* 0x000000ff00327208 */ /* 0x000fe20003000000 */
[----:B------:R-:W-:Y:S01]  /*6810*/  FMUL.FTZ R42, R40, UR6 ;  /* 0x00000006282a7c20 */ /* 0x000fe20008410000 */
[----:B------:R-:W-:Y:S01]  /*6820*/  LOP3.LUT P6, RZ, R3, 0xff00, RZ, 0xc0, !PT ;  /* 0x0000ff0003ff7812 */ /* 0x000fe200078cc0ff */
[----:B------:R-:W-:Y:S01]  /*6830*/  FMUL.FTZ R46, R61, UR6 ;  /* 0x000000063d2e7c20 */ /* 0x000fe20008410000 */
[----:B------:R-:W-:Y:S01]  /*6840*/  SHF.L.U32 R41, R60, 0x10, RZ ;  /* 0x000000103c297819 */ /* 0x000fe200000006ff */
[----:B------:R-:W-:Y:S01]  /*6850*/  FADD.FTZ R65, R70, -R65 ;  /* 0x8000004146417221 */ /* 0x000fe20000010000 */
[----:B------:R-:W-:-:S02]  /*6860*/  FSEL R48, R0, RZ, P2 ;  /* 0x000000ff00307208 */ /* 0x000fc40001000000 */
[C---:B------:R-:W-:Y:S01]  /*6870*/  FSEL R57, R43.reuse, RZ, P5 ;  /* 0x000000ff2b397208 */ /* 0x040fe20002800000 */
[----:B------:R-:W-:Y:S01]  /*6880*/  FFMA.FTZ R151, R132, R151, R41 ;  /* 0x0000009784977223 */ /* 0x000fe20000010029 */
[----:B------:R-:W-:Y:S02]  /*6890*/  LOP3.LUT P2, RZ, R76, 0xff0000, RZ, 0xc0, !PT ;  /* 0x00ff00004cff7812 */ /* 0x000fe4000784c0ff */
[----:B------:R-:W-:Y:S02]  /*68a0*/  LOP3.LUT P5, RZ, R2, 0xff0000, RZ, 0xc0, !PT ;  /* 0x00ff000002ff7812 */ /* 0x000fe400078ac0ff */
[----:B------:R-:W-:Y:S02]  /*68b0*/  FSEL R59, R43, RZ, P6 ;  /* 0x000000ff2b3b7208 */ /* 0x000fe40003000000 */
[----:B------:R-:W-:Y:S02]  /*68c0*/  SHF.L.U32 R0, R32, 0x10, RZ ;  /* 0x0000001020007819 */ /* 0x000fe400000006ff */
[----:B------:R-:W-:-:S02]  /*68d0*/  LOP3.LUT P6, RZ, R76, 0xff000000, RZ, 0xc0, !PT ;  /* 0xff0000004cff7812 */ /* 0x000fc400078cc0ff */
[----:B------:R-:W-:Y:S01]  /*68e0*/  FSEL R49, R42, RZ, P2 ;  /* 0x000000ff2a317208 */ /* 0x000fe20001000000 */
[----:B------:R-:W-:Y:S01]  /*68f0*/  FFMA.FTZ R0, R132, R65, R0 ;  /* 0x0000004184007223 */ /* 0x000fe20000010000 */
[----:B------:R-:W-:Y:S02]  /*6900*/  FSEL R45, R42, RZ, P5 ;  /* 0x000000ff2a2d7208 */ /* 0x000fe40002800000 */
[----:B------:R-:W-:Y:S01]  /*6910*/  F2FP.BF16.F32.PACK_AB R42, R44, R71 ;  /* 0x000000472c2a723e */ /* 0x000fe200000010ff */
[----:B------:R-:W-:Y:S01]  /*6920*/  FMUL.FTZ R44, R151, UR6 ;  /* 0x00000006972c7c20 */ /* 0x000fe20008410000 */
[----:B------:R-:W-:Y:S02]  /*6930*/  FSEL R54, R46, RZ, P6 ;  /* 0x000000ff2e367208 */ /* 0x000fe40003000000 */
[----:B------:R-:W-:Y:S02]  /*6940*/  LOP3.LUT P6, RZ, R2, 0xff000000, RZ, 0xc0, !PT ;  /* 0xff00000002ff7812 */ /* 0x000fe400078cc0ff */
[----:B------:R-:W-:-:S02]  /*6950*/  LOP3.LUT P2, RZ, R76, 0xff00, RZ, 0xc0, !PT ;  /* 0x0000ff004cff7812 */ /* 0x000fc4000784c0ff */
[----:B------:R-:W-:Y:S02]  /*6960*/  F2FP.BF16.F32.PACK_AB R41, R61, R40 ;  /* 0x000000283d29723e */ /* 0x000fe400000010ff */
[----:B------:R-:W-:Y:S02]  /*6970*/  F2FP.BF16.F32.PACK_AB R51, R56, R51 ;  /* 0x000000333833723e */ /* 0x000fe400000010ff */
[----:B------:R-:W-:Y:S02]  /*6980*/  FSEL R56, R46, RZ, P6 ;  /* 0x000000ff2e387208 */ /* 0x000fe40003000000 */
[----:B------:R-:W-:Y:S01]  /*6990*/  F2FP.BF16.F32.PACK_AB R40, R151, R0 ;  /* 0x000000009728723e */ /* 0x000fe200000010ff */
[----:B------:R-:W-:Y:S01]  /*69a0*/  FMUL.FTZ R0, R0, UR6 ;  /* 0x0000000600007c20 */ /* 0x000fe20008410000 */
[----:B------:R-:W-:Y:S02]  /*69b0*/  LOP3.LUT P6, RZ, R2, 0xff00, RZ, 0xc0, !PT ;  /* 0x0000ff0002ff7812 */ /* 0x000fe400078cc0ff */
[----:B------:R-:W-:-:S02]  /*69c0*/  FSEL R55, R44, RZ, P2 ;  /* 0x000000ff2c377208 */ /* 0x000fc40001000000 */
[----:B------:R-:W-:Y:S02]  /*69d0*/  LOP3.LUT P5, RZ, R76, 0xff, RZ, 0xc0, !PT ;  /* 0x000000ff4cff7812 */ /* 0x000fe400078ac0ff */
[----:B------:R-:W-:Y:S02]  /*69e0*/  LOP3.LUT P2, RZ, R2, 0xff, RZ, 0xc0, !PT ;  /* 0x000000ff02ff7812 */ /* 0x000fe4000784c0ff */
[----:B------:R-:W-:Y:S02]  /*69f0*/  F2FP.BF16.F32.PACK_AB R50, R57, R50 ;  /* 0x000000323932723e */ /* 0x000fe400000010ff */
        /* <DEDUP_REMOVED lines=11> */
.L_x_1321:
[-CC-:B------:R-:W-:Y:S01]  /*6ab0*/  FFMA.FTZ R173, R173, R175.reuse, R172.reuse ;  /* 0x000000afadad7223 */ /* 0x180fe200000100ac */
[-CC-:B------:R-:W-:Y:S01]  /*6ac0*/  FFMA.FTZ R146, R146, R175.reuse, R172.reuse ;  /* 0x000000af92927223 */ /* 0x180fe200000100ac */
[----:B------:R-:W-:Y:S01]  /*6ad0*/  SHF.L.U32 R170, R170, 0x10, RZ ;  /* 0x00000010aaaa7819 */ /* 0x000fe200000006ff */
[----:B------:R-:W-:Y:S01]  /*6ae0*/  FFMA.FTZ R71, R71, R175, R172 ;  /* 0x000000af47477223 */ /* 0x000fe200000100ac */
[----:B------:R-:W-:Y:S01]  /*6af0*/  FADD.FTZ R173, R166, -R173 ;  /* 0x800000ada6ad7221 */ /* 0x000fe20000010000 */
[----:B-1----:R-:W-:Y:S01]  /*6b00*/  SHF.L.U32 R46, R35, 0x10, RZ ;  /* 0x00000010232e7819 */ /* 0x002fe200000006ff */
[----:B------:R-:W-:Y:S01]  /*6b10*/  FADD.FTZ R159, R159, -R146 ;  /* 0x800000929f9f7221 */ /* 0x000fe20000010000 */
[----:B------:R-:W-:Y:S01]  /*6b20*/  ISETP.GE.U32.AND P2, PT, R76, RZ, PT ;  /* 0x000000ff4c00720c */ /* 0x000fe20003f46070 */
[----:B------:R-:W-:Y:S01]  /*6b30*/  FFMA.FTZ R170, R132, R173, R170 ;  /* 0x000000ad84aa7223 */ /* 0x000fe200000100aa */
[----:B------:R-:W-:Y:S01]  /*6b40*/  FADD.FTZ R71, R144, -R71 ;  /* 0x8000004790477221 */ /* 0x000fe20000010000 */
[----:B------:R-:W-:Y:S01]  /*6b50*/  FFMA.FTZ R46, R132, R159, R46 ;  /* 0x0000009f842e7223 */ /* 0x000fe2000001002e */
[----:B------:R-:W-:-:S02]  /*6b60*/  IMAD.U32 R44, R34, 0x10000, RZ ;  /* 0x00010000222c7824 */ /* 0x000fc400078e00ff */
[----:B------:R-:W-:Y:S01]  /*6b70*/  FFMA.FTZ R164, R164, R175, R172 ;  /* 0x000000afa4a47223 */ /* 0x000fe200000100ac */
[----:B------:R-:W-:Y:S01]  /*6b80*/  FMUL.FTZ R170, R170, UR6 ;  /* 0x00000006aaaa7c20 */ /* 0x000fe20008410000 */
[C---:B------:R-:W-:Y:S01]  /*6b90*/  ISETP.GE.U32.AND.EX P6, PT, R77.reuse, 0x1000000, PT, P2 ;  /* 0x010000004d00780c */ /* 0x040fe20003fc6120 */
[----:B------:R-:W-:Y:S01]  /*6ba0*/  FMUL.FTZ R46, R46, UR6 ;  /* 0x000000062e2e7c20 */ /* 0x000fe20008410000 */
[----:B------:R-:W-:Y:S01]  /*6bb0*/  SHF.L.U32 R47, R62, 0x10, RZ ;  /* 0x000000103e2f7819 */ /* 0x000fe200000006ff */
[----:B------:R-:W-:Y:S01]  /*6bc0*/  FFMA.FTZ R44, R132, R71, R44 ;  /* 0x00000047842c7223 */ /* 0x000fe2000001002c */
[----:B------:R-:W-:Y:S01]  /*6bd0*/  LOP3.LUT P5, RZ, R77, 0xff0000, RZ, 0xc0, !PT ;  /* 0x00ff00004dff7812 */ /* 0x000fe200078ac0ff */
[-C--:B------:R-:W-:Y:S01]  /*6be0*/  FFMA.FTZ R45, R68, R175.reuse, R172 ;  /* 0x000000af442d7223 */ /* 0x080fe200000100ac */
[----:B------:R-:W-:Y:S01]  /*6bf0*/  FADD.FTZ R171, R171, -R164 ;  /* 0x800000a4abab7221 */ /* 0x000fe20000010000 */
[--C-:B------:R-:W-:Y:S01]  /*6c00*/  FFMA.FTZ R141, R141, R175, R172.reuse ;  /* 0x000000af8d8d7223 */ /* 0x100fe200000100ac */
[----:B------:R-:W-:Y:S01]  /*6c10*/  FSEL R58, R170, RZ, P6 ;  /* 0x000000ffaa3a7208 */ /* 0x000fe20003000000 */
[----:B------:R-:W-:Y:S01]  /*6c20*/  FMUL.FTZ R44, R44, UR6 ;  /* 0x000000062c2c7c20 */ /* 0x000fe20008410000 */
[----:B------:R-:W-:Y:S01]  /*6c30*/  SHF.L.U32 R0, R33, 0x10, RZ ;  /* 0x0000001021007819 */ /* 0x000fe200000006ff */
[----:B------:R-:W-:Y:S01]  /*6c40*/  FADD.FTZ R45, R66, -R45 ;  /* 0x8000002d422d7221 */ /* 0x000fe20000010000 */
[----:B------:R-:W-:Y:S01]  /*6c50*/  LOP3.LUT P6, RZ, R3, 0xff0000, RZ, 0xc0, !PT ;  /* 0x00ff000003ff7812 */ /* 0x000fe200078cc0ff */
[----:B------:R-:W-:Y:S01]  /*6c60*/  FFMA.FTZ R47, R132, R171, R47 ;  /* 0x000000ab842f7223 */ /* 0x000fe2000001002f */
[----:B------:R-:W-:Y:S01]  /*6c70*/  FSEL R51, R46, RZ, P5 ;  /* 0x000000ff2e337208 */ /* 0x000fe20002800000 */
[----:B------:R-:W-:Y:S01]  /*6c80*/  FADD.FTZ R141, R160, -R141 ;  /* 0x8000008da08d7221 */ /* 0x000fe20000010000 */
[----:B------:R-:W-:Y:S01]  /*6c90*/  LOP3.LUT P5, RZ, R77, 0xff, RZ, 0xc0, !PT ;  /* 0x000000ff4dff7812 */ /* 0x000fe200078ac0ff */
[----:B------:R-:W-:Y:S01]  /*6ca0*/  IMAD.U32 R61, R61, 0x10000, RZ ;  /* 0x000100003d3d7824 */ /* 0x000fe200078e00ff */
[----:B------:R-:W-:Y:S01]  /*6cb0*/  ISETP.GE.U32.AND P2, PT, R2, RZ, PT ;  /* 0x000000ff0200720c */ /* 0x000fe20003f46070 */
[----:B------:R-:W-:Y:S01]  /*6cc0*/  FFMA.FTZ R156, R156, R175, R172 ;  /* 0x000000af9c9c7223 */ /* 0x000fe200000100ac */
[----:B------:R-:W-:Y:S01]  /*6cd0*/  FSEL R48, R46, RZ, P6 ;  /* 0x000000ff2e307208 */ /* 0x000fe20003000000 */
[----:B------:R-:W-:Y:S01]  /*6ce0*/  FFMA.FTZ R0, R132, R45, R0 ;  /* 0x0000002d84007223 */ /* 0x000fe20000010000 */
[----:B------:R-:W-:Y:S01]  /*6cf0*/  LOP3.LUT P6, RZ, R3, 0xff, RZ, 0xc0, !PT ;  /* 0x000000ff03ff7812 */ /* 0x000fe200078cc0ff */
[----:B------:R-:W-:Y:S01]  /*6d00*/  FMUL.FTZ R47, R47, UR6 ;  /* 0x000000062f2f7c20 */ /* 0x000fe20008410000 */
[----:B------:R-:W-:Y:S01]  /*6d10*/  FSEL R50, R44, RZ, P5 ;  /* 0x000000ff2c327208 */ /* 0x000fe20002800000 */
[----:B------:R-:W-:Y:S01]  /*6d20*/  FFMA.FTZ R61, R132, R141, R61 ;  /* 0x0000008d843d7223 */ /* 0x000fe2000001003d */
[----:B------:R-:W-:Y:S01]  /*6d30*/  SHF.L.U32 R45, R64, 0x10, RZ ;  /* 0x00000010402d7819 */ /* 0x000fe200000006ff */
[----:B------:R-:W-:Y:S01]  /*6d40*/  FADD.FTZ R156, R151, -R156 ;  /* 0x8000009c979c7221 */ /* 0x000fe20000010000 */
[----:B------:R-:W-:Y:S01]  /*6d50*/  ISETP.GE.U32.AND.EX P2, PT, R3, 0x1000000, PT, P2 ;  /* 0x010000000300780c */ /* 0x000fe20003f46120 */
[----:B------:R-:W-:Y:S01]  /*6d60*/  FFMA.FTZ R65, R65, R175, R172 ;  /* 0x000000af41417223 */ /* 0x000fe200000100ac */
[----:B------:R-:W-:Y:S01]  /*6d70*/  LOP3.LUT P5, RZ, R3, 0xff00, RZ, 0xc0, !PT ;  /* 0x0000ff0003ff7812 */ /* 0x000fe200078ac0ff */
[----:B------:R-:W-:Y:S01]  /*6d80*/  FMUL.FTZ R61, R61, UR6 ;  /* 0x000000063d3d7c20 */ /* 0x000fe20008410000 */
[----:B------:R-:W-:Y:S01]  /*6d90*/  FSEL R46, R44, RZ, P6 ;  /* 0x000000ff2c2e7208 */ /* 0x000fe20003000000 */
[----:B------:R-:W-:Y:S01]  /*6da0*/  FMUL.FTZ R44, R0, UR6 ;  /* 0x00000006002c7c20 */ /* 0x000fe20008410000 */
[----:B------:R-:W-:Y:S01]  /*6db0*/  FSEL R59, R170, RZ, P2 ;  /* 0x000000ffaa3b7208 */ /* 0x000fe20001000000 */
[----:B------:R-:W-:Y:S01]  /*6dc0*/  FFMA.FTZ R45, R132, R156, R45 ;  /* 0x0000009c842d7223 */ /* 0x000fe2000001002d */
[----:B------:R-:W-:Y:S01]  /*6dd0*/  FSEL R57, R47, RZ, P5 ;  /* 0x000000ff2f397208 */ /* 0x000fe20002800000 */
[----:B------:R-:W-:Y:S01]  /*6de0*/  FADD.FTZ R65, R70, -R65 ;  /* 0x8000004146417221 */ /* 0x000fe20000010000 */
[----:B------:R-:W-:Y:S01]  /*6df0*/  LOP3.LUT P2, RZ, R77, 0xff00, RZ, 0xc0, !PT ;  /* 0x0000ff004dff7812 */ /* 0x000fe2000784c0ff */
[----:B------:R-:W-:Y:S01]  /*6e00*/  FMUL.FTZ R45, R45, UR6 ;  /* 0x000000062d2d7c20 */ /* 0x000fe20008410000 */
[----:B------:R-:W-:-:S02]  /*6e10*/  LOP3.LUT P6, RZ, R76, 0xff0000, RZ, 0xc0, !PT ;  /* 0x00ff00004cff7812 */ /* 0x000fc400078cc0ff */
[----:B------:R-:W-:Y:S02]  /*6e20*/  LOP3.LUT P5, RZ, R76, 0xff000000, RZ, 0xc0, !PT ;  /* 0xff0000004cff7812 */ /* 0x000fe400078ac0ff */
[----:B------:R-:W-:Y:S02]  /*6e30*/  SHF.L.U32 R0, R32, 0x10, RZ ;  /* 0x0000001020007819 */ /* 0x000fe400000006ff */
[----:B------:R-:W-:Y:S02]  /*6e40*/  FSEL R55, R47, RZ, P2 ;  /* 0x000000ff2f377208 */ /* 0x000fe40001000000 */
[----:B------:R-:W-:Y:S01]  /*6e50*/  FSEL R49, R44, RZ, P6 ;  /* 0x000000ff2c317208 */ /* 0x000fe20003000000 */
[----:B------:R-:W-:Y:S01]  /*6e60*/  FFMA.FTZ R0, R132, R65, R0 ;  /* 0x0000004184007223 */ /* 0x000fe20000010000 */
[----:B------:R-:W-:Y:S02]  /*6e70*/  FSEL R56, R61, RZ, P5 ;  /* 0x000000ff3d387208 */ /* 0x000fe40002800000 */
[----:B------:R-:W-:Y:S01]  /*6e80*/  LOP3.LUT P2, RZ, R2, 0xff0000, RZ, 0xc0, !PT ;  /* 0x00ff000002ff7812 */ /* 0x000fe2000784c0ff */
[----:B------:R-:W-:Y:S01]  /*6e90*/  FMUL.FTZ R0, R0, UR6 ;  /* 0x0000000600007c20 */ /* 0x000fe20008410000 */
[----:B------:R-:W-:-:S02]  /*6ea0*/  LOP3.LUT P6, RZ, R76, 0xff00, RZ, 0xc0, !PT ;  /* 0x0000ff004cff7812 */ /* 0x000fc400078cc0ff */
[----:B------:R-:W-:Y:S02]  /*6eb0*/  LOP3.LUT P5, RZ, R2, 0xff000000, RZ, 0xc0, !PT ;  /* 0xff00000002ff7812 */ /* 0x000fe400078ac0ff */
[----:B------:R-:W-:Y:S02]  /*6ec0*/  F2FP.BF16.F32.PACK_AB R47, R59, R48 ;  /* 0x000000303b2f723e */ /* 0x000fe400000010ff */
[----:B------:R-:W-:Y:S02]  /*6ed0*/  FSEL R54, R44, RZ, P2 ;  /* 0x000000ff2c367208 */ /* 0x000fe40001000000 */
[----:B------:R-:W-:Y:S02]  /*6ee0*/  FSEL R61, R61, RZ, P5 ;  /* 0x000000ff3d3d7208 */ /* 0x000fe40002800000 */
[----:B------:R-:W-:Y:S02]  /*6ef0*/  FSEL R48, R45, RZ, P6 ;  /* 0x000000ff2d307208 */ /* 0x000fe40003000000 */
        /* <DEDUP_REMOVED lines=14> */
.L_x_1320:
        /* <DEDUP_REMOVED lines=8> */
[----:B------:R-:W-:Y:S01]  /*7060*/  FFMA.FTZ R164, R164, R175, R172 ;  /* 0x000000afa4a47223 */ /* 0x000fe200000100ac */
        /* <DEDUP_REMOVED lines=9> */
[--C-:B------:R-:W-:Y:S01]  /*7100*/  FFMA.FTZ R41, R68, R175, R172.reuse ;  /* 0x000000af44297223 */ /* 0x100fe200000100ac */
[----:B------:R-:W-:Y:S01]  /*7110*/  FSEL R51, R0, RZ, P5 ;  /* 0x000000ff00337208 */ /* 0x000fe20002800000 */
[----:B------:R-:W-:Y:S01]  /*7120*/  FMUL.FTZ R47, R132, R47 ;  /* 0x0000002f842f7220 */ /* 0x000fe20000410000 */
[----:B------:R-:W-:Y:S01]  /*7130*/  ISETP.GE.U32.AND P5, PT, R2, RZ, PT ;  /* 0x000000ff0200720c */ /* 0x000fe20003fa6070 */
[-CC-:B------:R-:W-:Y:S01]  /*7140*/  FFMA.FTZ R141, R141, R175.reuse, R172.reuse ;  /* 0x000000af8d8d7223 */ /* 0x180fe200000100ac */
[----:B------:R-:W-:Y:S01]  /*7150*/  FSEL R48, R0, RZ, P6 ;  /* 0x000000ff00307208 */ /* 0x000fe20003000000 */
[----:B------:R-:W-:Y:S01]  /*7160*/  FMUL.FTZ R0, R42, UR6 ;  /* 0x000000062a007c20 */ /* 0x000fe20008410000 */
[----:B------:R-:W-:Y:S01]  /*7170*/  ISETP.GE.U32.AND.EX P5, PT, R3, 0x1000000, PT, P5 ;  /* 0x010000000300780c */ /* 0x000fe20003fa6150 */
[----:B------:R-:W-:Y:S01]  /*7180*/  FADD.FTZ R41, R66, -R41 ;  /* 0x8000002942297221 */ /* 0x000fe20000010000 */
[----:B------:R-:W-:Y:S01]  /*7190*/  LOP3.LUT P6, RZ, R77, 0xff, RZ, 0xc0, !PT ;  /* 0x000000ff4dff7812 */ /* 0x000fe200078cc0ff */
[----:B------:R-:W-:Y:S01]  /*71a0*/  FADD.FTZ R141, R160, -R141 ;  /* 0x8000008da08d7221 */ /* 0x000fe20000010000 */
[----:B------:R-:W-:Y:S01]  /*71b0*/  FSEL R58, R40, RZ, P2 ;  /* 0x000000ff283a7208 */ /* 0x000fe20001000000 */
[--C-:B------:R-:W-:Y:S01]  /*71c0*/  FFMA.FTZ R156, R156, R175, R172.reuse ;  /* 0x000000af9c9c7223 */ /* 0x100fe200000100ac */
        /* <DEDUP_REMOVED lines=49> */
.L_x_1323:
        /* <DEDUP_REMOVED lines=17> */
[-CC-:B-1----:R-:W-:Y:S01]  /*75f0*/  FFMA.FTZ R45, R68, R175.reuse, R172.reuse ;  /* 0x000000af442d7223 */ /* 0x182fe200000100ac */
[--C-:B------:R-:W-:Y:S01]  /*7600*/  FFMA.FTZ R141, R141, R175, R172.reuse ;  /* 0x000000af8d8d7223 */ /* 0x100fe200000100ac */
[----:B------:R-:W-:Y:S01]  /*7610*/  FSEL R44, R173, RZ, P6 ;  /* 0x000000ffad2c7208 */ /* 0x000fe20003000000 */
        /* <DEDUP_REMOVED lines=55> */
.L_x_1319:
[----:B------:R-:W-:Y:S05]  /*7990*/  @!P4 BRA `(.L_x_1324) ;  /* 0x000000080004c947 */ /* 0x000fea0003800000 */
[----:B------:R-:W-:Y:S05]  /*79a0*/  @!P1 BRA `(.L_x_1325) ;  /* 0x0000000400089947 */ /* 0x000fea0003800000 */
[-CC-:B------:R-:W-:Y:S01]  /*79b0*/  FFMA.FTZ R173, R173, R175.reuse, R172.reuse ;  /* 0x000000afadad7223 */ /* 0x180fe200000100ac */
[-CC-:B------:R-:W-:Y:S01]  /*79c0*/  FFMA.FTZ R71, R71, R175.reuse, R172.reuse ;  /* 0x000000af47477223 */ /* 0x180fe200000100ac */
[-CC-:B-1----:R-:W-:Y:S01]  /*79d0*/  FFMA.FTZ R41, R68, R175.reuse, R172.reuse ;  /* 0x000000af44297223 */ /* 0x182fe200000100ac */
[----:B------:R-:W-:Y:S01]  /*79e0*/  SHF.L.U32 R170, R170, 0x10, RZ ;  /* 0x00000010aaaa7819 */ /* 0x000fe200000006ff */
[----:B------:R-:W-:Y:S01]  /*79f0*/  FADD.FTZ R173, R166, -R173 ;  /* 0x800000ada6ad7221 */ /* 0x000fe20000010000 */
[----:B------:R-:W-:Y:S01]  /*7a00*/  SHF.L.U32 R40, R34, 0x10, RZ ;  /* 0x0000001022287819 */ /* 0x000fe200000006ff */
[----:B------:R-:W-:Y:S01]  /*7a10*/  FADD.FTZ R71, R144, -R71 ;  /* 0x8000004790477221 */ /* 0x000fe20000010000 */
[----:B------:R-:W-:Y:S01]  /*7a20*/  FADD.FTZ R41, R66, -R41 ;  /* 0x8000002942297221 */ /* 0x000fe20000010000 */
[----:B------:R-:W-:Y:S02]  /*7a30*/  IMAD.U32 R0, R33, 0x10000, RZ ;  /* 0x0001000021007824 */ /* 0x000fe400078e00ff */
[----:B------:R-:W-:Y:S01]  /*7a40*/  FFMA.FTZ R146, R146, R175, R172 ;  /* 0x000000af92927223 */ /* 0x000fe200000100ac */
[----:B------:R-:W-:Y:S01]  /*7a50*/  FFMA.FTZ R170, R132, R173, R170 ;  /* 0x000000ad84aa7223 */ /* 0x000fe200000100aa */
[----:B------:R-:W-:Y:S01]  /*7a60*/  ISETP.GE.U32.AND P2, PT, R76, RZ, PT ;  /* 0x000000ff4c00720c */ /* 0x000fe20003f46070 */
[C---:B------:R-:W-:Y:S01]  /*7a70*/  FFMA.FTZ R71, R132.reuse, R71, R40 ;  /* 0x0000004784477223 */ /* 0x040fe20000010028 */
[----:B------:R-:W-:Y:S01]  /*7a80*/  SHF.L.U32 R42, R35, 0x10, RZ ;  /* 0x00000010232a7819 */ /* 0x000fe200000006ff */
[----:B------:R-:W-:Y:S01]  /*7a90*/  FFMA.FTZ R40, R132, R41, R0 ;  /* 0x0000002984287223 */ /* 0x000fe20000010000 */
[----:B------:R-:W-:Y:S01]  /*7aa0*/  FADD.FTZ R159, R159, -R146 ;  /* 0x800000929f9f7221 */ /* 0x000fe20000010000 */
[----:B------:R-:W-:Y:S01]  /*7ab0*/  FMUL.FTZ R0, R170, UR6 ;  /* 0x00000006aa007c20 */ /* 0x000fe20008410000 */
[C---:B------:R-:W-:Y:S01]  /*7ac0*/  ISETP.GE.U32.AND.EX P2, PT, R77.reuse, 0x1000000, PT, P2 ;  /* 0x010000004d00780c */ /* 0x040fe20003f46120 */
[----:B------:R-:W-:Y:S01]  /*7ad0*/  FFMA.FTZ R164, R164, R175, R172 ;  /* 0x000000afa4a47223 */ /* 0x000fe200000100ac */
[----:B------:R-:W-:Y:S01]  /*7ae0*/  FFMA.FTZ R159, R132, R159, R42 ;  /* 0x0000009f849f7223 */ /* 0x000fe2000001002a */
[----:B------:R-:W-:Y:S01]  /*7af0*/  LOP3.LUT P5, RZ, R77, 0xff, RZ, 0xc0, !PT ;  /* 0x000000ff4dff7812 */ /* 0x000fe200078ac0ff */
[----:B------:R-:W-:Y:S01]  /*7b00*/  FFMA.FTZ R156, R156, R175, R172 ;  /* 0x000000af9c9c7223 */ /* 0x000fe200000100ac */
[----:B------:R-:W-:Y:S01]  /*7b10*/  FSEL R58, R0, RZ, P2 ;  /* 0x000000ff003a7208 */ /* 0x000fe20001000000 */
[----:B------:R-:W-:Y:S01]  /*7b20*/  FMUL.FTZ R0, R71, UR6 ;  /* 0x0000000647007c20 */ /* 0x000fe20008410000 */
[----:B------:R-:W-:Y:S01]  /*7b30*/  FADD.FTZ R171, R171, -R164 ;  /* 0x800000a4abab7221 */ /* 0x000fe20000010000 */
[----:B------:R-:W-:-:S02]  /*7b40*/  IMAD.U32 R43, R62, 0x10000, RZ ;  /* 0x000100003e2b7824 */ /* 0x000fc400078e00ff */
[----:B------:R-:W-:Y:S01]  /*7b50*/  FMUL.FTZ R42, R159, UR6 ;  /* 0x000000069f2a7c20 */ /* 0x000fe20008410000 */
[-CC-:B------:R-:W-:Y:S01]  /*7b60*/  FFMA.FTZ R141, R141, R175.reuse, R172.reuse ;  /* 0x000000af8d8d7223 */ /* 0x180fe200000100ac */
[----:B------:R-:W-:Y:S01]  /*7b70*/  FFMA.FTZ R65, R65, R175, R172 ;  /* 0x000000af41417223 */ /* 0x000fe200000100ac */
[----:B------:R-:W-:Y:S01]  /*7b80*/  LOP3.LUT P6, RZ, R77, 0xff0000, RZ, 0xc0, !PT ;  /* 0x00ff00004dff7812 */ /* 0x000fe200078cc0ff */
[----:B------:R-:W-:Y:S01]  /*7b90*/  FADD.FTZ R151, R151, -R156 ;  /* 0x8000009c97977221 */ /* 0x000fe20000010000 */
[----:B------:R-:W-:Y:S01]  /*7ba0*/  SHF.L.U32 R41, R60, 0x10, RZ ;  /* 0x000000103c297819 */ /* 0x000fe200000006ff */
[----:B------:R-:W-:Y:S01]  /*7bb0*/  FFMA.FTZ R50, R132, R171, R43 ;  /* 0x000000ab84327223 */ /* 0x000fe2000001002b */
[----:B------:R-:W-:Y:S01]  /*7bc0*/  FSEL R56, R0, RZ, P5 ;  /* 0x000000ff00387208 */ /* 0x000fe20002800000 */
[----:B------:R-:W-:Y:S01]  /*7bd0*/  FADD.FTZ R141, R160, -R141 ;  /* 0x8000008da08d7221 */ /* 0x000fe20000010000 */
[----:B------:R-:W-:Y:S01]  /*7be0*/  SHF.L.U32 R48, R61, 0x10, RZ ;  /* 0x000000103d307819 */ /* 0x000fe200000006ff */
[----:B------:R-:W-:Y:S01]  /*7bf0*/  FADD.FTZ R65, R70, -R65 ;  /* 0x8000004146417221 */ /* 0x000fe20000010000 */
[----:B------:R-:W-:Y:S01]  /*7c00*/  SHF.L.U32 R0, R32, 0x10, RZ ;  /* 0x0000001020007819 */ /* 0x000fe200000006ff */
[----:B------:R-:W-:Y:S01]  /*7c10*/  FMUL.FTZ R43, R50, UR6 ;  /* 0x00000006322b7c20 */ /* 0x000fe20008410000 */
[----:B------:R-:W-:Y:S01]  /*7c20*/  FSEL R51, R42, RZ, P6 ;  /* 0x000000ff2a337208 */ /* 0x000fe20003000000 */
[----:B------:R-:W-:Y:S01]  /*7c30*/  FMUL.FTZ R42, R40, UR6 ;  /* 0x00000006282a7c20 */ /* 0x000fe20008410000 */
[----:B------:R-:W-:Y:S01]  /*7c40*/  LOP3.LUT P6, RZ, R76, 0xff0000, RZ, 0xc0, !PT ;  /* 0x00ff00004cff7812 */ /* 0x000fe200078cc0ff */
[C---:B------:R-:W-:Y:S01]  /*7c50*/  FFMA.FTZ R151, R132.reuse, R151, R41 ;  /* 0x0000009784977223 */ /* 0x040fe20000010029 */
        /* <DEDUP_REMOVED lines=23> */
.L_x_1325:
[-CC-:B-1----:R-:W-:Y:S01]  /*7dd0*/  FFMA.FTZ R49, R68, R175.reuse, R172.reuse ;  /* 0x000000af44317223 */ /* 0x182fe200000100ac */
[-CC-:B------:R-:W-:Y:S01]  /*7de0*/  FFMA.FTZ R156, R156, R175.reuse, R172.reuse ;  /* 0x000000af9c9c7223 */ /* 0x180fe200000100ac */
[-CC-:B------:R-:W-:Y:S01]  /*7df0*/  FFMA.FTZ R146, R146, R175.reuse, R172.reuse ;  /* 0x000000af92927223 */ /* 0x180fe200000100ac */
[-C--:B------:R-:W-:Y:S01]  /*7e00*/  FFMA.FTZ R173, R173, R175.reuse, R172 ;  /* 0x000000afadad7223 */ /* 0x080fe200000100ac */
[----:B------:R-:W-:Y:S01]  /*7e10*/  FADD.FTZ R51, R66, -R49 ;  /* 0x8000003142337221 */ /* 0x000fe20000010000 */
[----:B------:R-:W-:Y:S01]  /*7e20*/  FADD.FTZ R151, R151, -R156 ;  /* 0x8000009c97977221 */ /* 0x000fe20000010000 */
[----:B------:R-:W-:Y:S02]  /*7e30*/  IMAD.U32 R49, R60, 0x10000, RZ ;  /* 0x000100003c317824 */ /* 0x000fe400078e00ff */
[-CC-:B------:R-:W-:Y:S01]  /*7e40*/  FFMA.FTZ R141, R141, R175.reuse, R172.reuse ;  /* 0x000000af8d8d7223 */ /* 0x180fe200000100ac */
[----:B------:R-:W-:Y:S01]  /*7e50*/  FFMA.FTZ R71, R71, R175, R172 ;  /* 0x000000af47477223 */ /* 0x000fe200000100ac */
[----:B------:R-:W-:Y:S01]  /*7e60*/  FADD.FTZ R159, R159, -R146 ;  /* 0x800000929f9f7221 */ /* 0x000fe20000010000 */
[----:B------:R-:W-:Y:S01]  /*7e70*/  FFMA.FTZ R151, R132, R151, R49 ;  /* 0x0000009784977223 */ /* 0x000fe20000010031 */
[----:B------:R-:W-:Y:S01]  /*7e80*/  SHF.L.U32 R49, R168, 0x10, RZ ;  /* 0x00000010a8317819 */ /* 0x000fe200000006ff */
[----:B------:R-:W-:Y:S01]  /*7e90*/  FADD.FTZ R173, R166, -R173 ;  /* 0x800000ada6ad7221 */ /* 0x000fe20000010000 */
[----:B------:R-:W-:-:S02]  /*7ea0*/  IMAD.U32 R54, R35, 0x10000, RZ ;  /* 0x0001000023367824 */ /* 0x000fc400078e00ff */
[----:B------:R-:W-:Y:S01]  /*7eb0*/  FFMA.FTZ R164, R164, R175, R172 ;  /* 0x000000afa4a47223 */ /* 0x000fe200000100ac */
[----:B------:R-:W-:Y:S01]  /*7ec0*/  SHF.L.U32 R0, R61, 0x10, RZ ;  /* 0x000000103d007819 */ /* 0x000fe200000006ff */
[----:B------:R-:W-:Y:S01]  /*7ed0*/  FADD.FTZ R141, R160, -R141 ;  /* 0x8000008da08d7221 */ /* 0x000fe20000010000 */
[----:B------:R-:W-:Y:S01]  /*7ee0*/  SHF.L.U32 R50, R34, 0x10, RZ ;  /* 0x0000001022327819 */ /* 0x000fe200000006ff */
[----:B------:R-:W-:Y:S01]  /*7ef0*/  FADD.FTZ R71, R144, -R71 ;  /* 0x8000004790477221 */ /* 0x000fe20000010000 */
[----:B------:R-:W-:Y:S01]  /*7f00*/  SHF.L.U32 R63, R63, 0x10, RZ ;  /* 0x000000103f3f7819 */ /* 0x000fe200000006ff */
[C---:B------:R-:W-:Y:S01]  /*7f10*/  FFMA.FTZ R49, R132.reuse, R173, R49 ;  /* 0x000000ad84317223 */ /* 0x040fe20000010031 */
[----:B------:R-:W-:Y:S01]  /*7f20*/  SHF.L.U32 R48, R33, 0x10, RZ ;  /* 0x0000001021307819 */ /* 0x000fe200000006ff */
[----:B------:R-:W-:Y:S01]  /*7f30*/  FFMA.FTZ R54, R132, R159, R54 ;  /* 0x0000009f84367223 */ /* 0x000fe20000010036 */
[----:B------:R-:W-:Y:S01]  /*7f40*/  FADD.FTZ R164, R171, -R164 ;  /* 0x800000a4aba47221 */ /* 0x000fe20000010000 */
[----:B------:R-:W-:Y:S01]  /*7f50*/  ISETP.GE.U32.AND P2, PT, R76, RZ, PT ;  /* 0x000000ff4c00720c */ /* 0x000fe20003f46070 */
[----:B------:R-:W-:Y:S01]  /*7f60*/  FFMA.FTZ R65, R65, R175, R172 ;  /* 0x000000af41417223 */ /* 0x000fe200000100ac */
[C---:B------:R-:W-:Y:S01]  /*7f70*/  FFMA.FTZ R141, R132.reuse, R141, R0 ;  /* 0x0000008d848d7223 */ /* 0x040fe20000010000 */
[----:B------:R-:W-:Y:S01]  /*7f80*/  FFMA.FTZ R50, R132, R71, R50 ;  /* 0x0000004784327223 */ /* 0x000fe20000010032 */
[----:B------:R-:W-:Y:S01]  /*7f90*/  FMUL.FTZ R49, R49, UR6 ;  /* 0x0000000631317c20 */ /* 0x000fe20008410000 */
[----:B------:R-:W-:Y:S01]  /*7fa0*/  FMUL.FTZ R54, R54, UR6 ;  /* 0x0000000636367c20 */ /* 0x000fe20008410000 */
[----:B------:R-:W-:Y:S01]  /*7fb0*/  FFMA.FTZ R63, R132, R164, R63 ;  /* 0x000000a4843f7223 */ /* 0x000fe2000001003f */
[----:B------:R-:W-:Y:S01]  /*7fc0*/  SHF.L.U32 R0, R32, 0x10, RZ ;  /* 0x0000001020007819 */ /* 0x000fe200000006ff */
[----:B------:R-:W-:Y:S01]  /*7fd0*/  FFMA.FTZ R48, R132, R51, R48 ;  /* 0x0000003384307223 */ /* 0x000fe20000010030 */
[C---:B------:R-:W-:Y:S01]  /*7fe0*/  LOP3.LUT P5, RZ, R77.reuse, 0xff0000, RZ, 0xc0, !PT ;  /* 0x00ff00004dff7812 */ /* 0x040fe200078ac0ff */
[----:B------:R-:W-:Y:S01]  /*7ff0*/  FADD.FTZ R65, R70, -R65 ;  /* 0x8000004146417221 */ /* 0x000fe20000010000 */
[C---:B------:R-:W-:Y:S01]  /*8000*/  ISETP.GE.U32.AND.EX P2, PT, R77.reuse, 0x1000000, PT, P2 ;  /* 0x010000004d00780c */ /* 0x040fe20003f46120 */
[----:B------:R-:W-:Y:S01]  /*8010*/  FMUL.FTZ R50, R50, UR6 ;  /* 0x0000000632327c20 */ /* 0x000fe20008410000 */
        /* <DEDUP_REMOVED lines=25> */
.L_x_1324:
        /* <DEDUP_REMOVED lines=8> */
[----:B-1----:R-:W-:Y:S01]  /*8230*/  FFMA.FTZ R41, R68, R175, R172 ;  /* 0x000000af44297223 */ /* 0x002fe200000100ac */
[----:B------:R-:W-:Y:S01]  /*8240*/  FMUL.FTZ R48, R132, R173 ;  /* 0x000000ad84307220 */ /* 0x000fe20000410000 */
        /* <DEDUP_REMOVED lines=49> */
.L_x_1326:
[-CC-:B------:R-:W-:Y:S01]  /*8560*/  FFMA.FTZ R146, R146, R175.reuse, R172.reuse ;  /* 0x000000af92927223 */ /* 0x180fe200000100ac */
[-CC-:B------:R-:W-:Y:S01]  /*8570*/  FFMA.FTZ R173, R173, R175.reuse, R172.reuse ;  /* 0x000000afadad7223 */ /* 0x180fe200000100ac */
[-CC-:B-1----:R-:W-:Y:S01]  /*8580*/  FFMA.FTZ R49, R68, R175.reuse, R172.reuse ;  /* 0x000000af44317223 */ /* 0x182fe200000100ac */
        /* <DEDUP_REMOVED lines=50> */
.L_x_1322:
        /* <DEDUP_REMOVED lines=13> */
.L_x_1301:
        /* <DEDUP_REMOVED lines=46> */
.L_x_1300:
[----:B------:R-:W-:Y:S05]  /*8c60*/  BSYNC B0 ;  /* 0x0000000000007941 */ /* 0x000fea0003800000 */
.L_x_1299:
        /* <DEDUP_REMOVED lines=17> */
[----:B------:R-:W1:Y:S04]  /*8d80*/  LDS R2, [R0] ;  /* 0x0000000000027984 */ /* 0x000e680000000800 */
[----:B------:R-:W2:Y:S04]  /*8d90*/  LDS R32, [R0+0x600] ;  /* 0x0006000000207984 */ /* 0x000ea80000000800 */
[----:B------:R-:W4:Y:S04]  /*8da0*/  LDS R29, [R0+0xa00] ;  /* 0x000a0000001d7984 */ /* 0x000f280000000800 */
[----:B------:R-:W5:Y:S04]  /*8db0*/  LDS R45, [R0+0xc00] ;  /* 0x000c0000002d7984 */ /* 0x000f680000000800 */
[----:B------:R-:W0:Y:S04]  /*8dc0*/  LDS R33, [R0+0x1200] ;  /* 0x0012000000217984 */ /* 0x000e280000000800 */
        /* <DEDUP_REMOVED lines=9> */
[----:B----4-:R-:W-:-:S03]  /*8e60*/  FADD.FTZ R29, RZ, R29 ;  /* 0x0000001dff1d7221 */ /* 0x010fc60000010000 */
[----:B------:R-:W4:Y:S01]  /*8e70*/  LDS R37, [R0+0x1800] ;  /* 0x0018000000257984 */ /* 0x000f220000000800 */
[----:B-----5:R-:W-:-:S03]  /*8e80*/  FADD.FTZ R2, R2, R45 ;  /* 0x0000002d02027221 */ /* 0x020fc60000010000 */
[----:B------:R-:W5:Y:S01]  /*8e90*/  LDS R34, [R0+0x1a00] ;  /* 0x001a000000227984 */ /* 0x000f620000000800 */
[----:B0-----:R-:W-:-:S03]  /*8ea0*/  FADD.FTZ R32, R32, R33 ;  /* 0x0000002120207221 */ /* 0x001fc60000010000 */
[----:B------:R-:W0:Y:S01]  /*8eb0*/  LDS R38, [R0+0x1c00] ;  /* 0x001c000000267984 */ /* 0x000e220000000800 */
[----:B---3--:R-:W-:-:S03]  /*8ec0*/  FADD.FTZ R29, R29, R30 ;  /* 0x0000001e1d1d7221 */ /* 0x008fc60000010000 */
[----:B------:R-:W3:Y:S01]  /*8ed0*/  LDS R39, [R0+0x1e00] ;  /* 0x001e000000277984 */ /* 0x000ee20000000800 */
[----:B------:R-:W-:-:S03]  /*8ee0*/  FADD.FTZ R3, RZ, R3 ;  /* 0x00000003ff037221 */ /* 0x000fc60000010000 */
        /* <DEDUP_REMOVED lines=42> */
[C---:B------:R-:W-:Y:S02]  /*9190*/  SHF.L.U32 R3, R22.reuse, 0x2, RZ ;  /* 0x0000000216037819 */ /* 0x040fe400000006ff */
[----:B------:R-:W-:Y:S01]  /*91a0*/  SHF.L.U64.HI R22, R22, 0x2, R41 ;  /* 0x0000000216167819 */ /* 0x000fe20000010229 */
[----:B------:R-:W5:Y:S01]  /*91b0*/  LDS R8, [R0+0x600] ;  /* 0x0006000000087984 */ /* 0x000f620000000800 */
[----:B------:R-:W-:-:S03]  /*91c0*/  IADD3 R2, P0, PT, R3, UR22, RZ ;  /* 0x0000001603027c10 */ /* 0x000fc6000ff1e0ff */
        /* <DEDUP_REMOVED lines=13> */
[----:B----4-:R-:W-:-:S03]  /*92a0*/  FADD.FTZ R5, R36, R5 ;  /* 0x0000000524057221 */ /* 0x010fc60000010000 */
[----:B------:R-:W4:Y:S01]  /*92b0*/  LDS R25, [R0+0x2600] ;  /* 0x0026000000197984 */ /* 0x000f220000000800 */
[----:B-----5:R-:W-:-:S03]  /*92c0*/  FADD.FTZ R8, RZ, R8 ;  /* 0x00000008ff087221 */ /* 0x020fc60000010000 */
[----:B------:R-:W5:Y:S01]  /*92d0*/  LDS R21, [R0+0x1e00] ;  /* 0x001e000000157984 */ /* 0x000f620000000800 */
[----:B------:R-:W-:Y:S01]  /*92e0*/  FADD.FTZ R17, R4, R17 ;  /* 0x0000001104117221 */ /* 0x000fe20000010000 */
[----:B------:R-:W-:Y:S02]  /*92f0*/  IADD3 R4, P1, PT, R3, UR20, RZ ;  /* 0x0000001403047c10 */ /* 0x000fe4000ff3e0ff */
[----:B------:R-:W5:Y:S01]  /*9300*/  LDS R15, [R0+0x1600] ;  /* 0x00160000000f7984 */ /* 0x000f620000000800 */
[----:B------:R-:W-:Y:S01]  /*9310*/  FADD.FTZ R6, R6, R11 ;  /* 0x0000000b06067221 */ /* 0x000fe20000010000 */
[----:B------:R-:W-:Y:S02]  /*9320*/  IADD3.X R3, PT, PT, R22, UR23, RZ, P0, !PT ;  /* 0x0000001716037c10 */ /* 0x000fe400087fe4ff */
[----:B------:R-:W5:Y:S01]  /*9330*/  LDS R27, [R0+0x2800] ;  /* 0x00280000001b7984 */ /* 0x000f620000000800 */
[----:B------:R-:W-:-:S03]  /*9340*/  FADD.FTZ R9, RZ, R9 ;  /* 0x00000009ff097221 */ /* 0x000fc60000010000 */
[----:B------:R-:W5:Y:S01]  /*9350*/  LDS R16, [R0+0x2000] ;  /* 0x0020000000107984 */ /* 0x000f620000000800 */
[----:B------:R-:W-:Y:S01]  /*9360*/  FADD.FTZ R14, R5, R14 ;  /* 0x0000000e050e7221 */ /* 0x000fe20000010000 */
[----:B------:R-:W-:Y:S02]  /*9370*/  IADD3.X R5, PT, PT, R22, UR21, RZ, P1, !PT ;  /* 0x0000001516057c10 */ /* 0x000fe40008ffe4ff */
[----:B------:R-:W5:Y:S01]  /*9380*/  LDS R37, [R0+0x2a00] ;  /* 0x002a000000257984 */ /* 0x000f620000000800 */
[----:B------:R-:W-:-:S03]  /*9390*/  FADD.FTZ R8, R8, R13 ;  /* 0x0000000d08087221 */ /* 0x000fc60000010000 */
[----:B------:R-:W5:Y:S01]  /*93a0*/  LDS R23, [R0+0x2200] ;  /* 0x0022000000177984 */ /* 0x000f620000000800 */
[----:B-1----:R-:W-:-:S03]  /*93b0*/  FADD.FTZ R10, RZ, R10 ;  /* 0x0000000aff0a7221 */ /* 0x002fc60000010000 */
[----:B------:R-:W1:Y:S01]  /*93c0*/  LDS R20, [R0+0x2c00] ;  /* 0x002c000000147984 */ /* 0x000e620000000800 */
[----:B---3--:R-:W-:-:S03]  /*93d0*/  FADD.FTZ R17, R17, R18 ;  /* 0x0000001211117221 */ /* 0x008fc60000010000 */
        /* <DEDUP_REMOVED lines=25> */
.L_x_1302:
[----:B------:R-:W-:Y:S01]  /*9570*/  HFMA2 R188, -RZ, RZ, 0, 1.847743988037109375e-06 ;  /* 0x0000001fffbc7431 */ /* 0x000fe200000001ff */
[----:B------:R-:W-:Y:S01]  /*9580*/  BSSY B2, `(.L_x_1328) ;  /* 0x0000007000027945 */ /* 0x000fe20003800000 */
[----:B------:R-:W-:Y:S01]  /*9590*/  MOV R186, R53 ;  /* 0x0000003500ba7202 */ /* 0x000fe20000000f00 */
[----:B------:R-:W-:Y:S01]  /*95a0*/  IMAD.MOV.U32 R183, RZ, RZ, 0x1 ;  /* 0x00000001ffb77424 */ /* 0x000fe200078e00ff */
[----:B------:R-:W-:-:S07]  /*95b0*/  MOV R181, 0xffffffff ;  /* 0xffffffff00b57802 */ /* 0x000fce0000000f00 */
[----:B-----5:R-:W-:Y:S05]  /*95c0*/  WARPSYNC.COLLECTIVE R181, `(.L_x_1329) ;  /* 0x00000000b5087348 */ /* 0x020fea0003c00000 */
[----:B------:R0:W1:Y:S02]  /*95d0*/  SHFL.BFLY P2, R184, R186, R183, R188 ;  /* 0x0c0000b7bab87389 */ /* 0x00006400000400bc */
[----:B01---5:R-:W-:Y:S05]  /*95e0*/  ENDCOLLECTIVE ;  /* 0x000000000000791b */ /* 0x023fea0003800000 */
.L_x_1329:
[----:B------:R-:W-:Y:S05]  /*95f0*/  BSYNC B2 ;  /* 0x0000000000027941 */ /* 0x000fea0003800000 */
.L_x_1328:
[----:B------:R-:W-:Y:S02]  /*9600*/  HFMA2 R183, -RZ, RZ, 0, 5.9604644775390625e-08 ;  /* 0x00000001ffb77431 */ /* 0x000fe400000001ff */
[----:B------:R-:W-:Y:S01]  /*9610*/  IMAD.MOV.U32 R186, RZ, RZ, R84 ;  /* 0x000000ffffba7224 */ /* 0x000fe200078e0054 */
[----:B------:R-:W-:Y:S02]  /*9620*/  MOV R188, 0x1f ;  /* 0x0000001f00bc7802 */ /* 0x000fe40000000f00 */
[----:B------:R-:W-:Y:S02]  /*9630*/  MOV R181, 0xffffffff ;  /* 0xffffffff00b57802 */ /* 0x000fe40000000f00 */
[----:B------:R-:W-:-:S07]  /*9640*/  MOV R86, R184 ;  /* 0x000000b800567202 */ /* 0x000fce0000000f00 */
[----:B------:R-:W-:Y:S05]  /*9650*/  WARPSYNC.COLLECTIVE R181, `(.L_x_1330) ;  /* 0x00000000b5087348 */ /* 0x000fea0003c00000 */
[----:B------:R0:W1:Y:S02]  /*9660*/  SHFL.BFLY P2, R184, R186, R183, R188 ;  /* 0x0c0000b7bab87389 */ /* 0x00006400000400bc */
[----:B01----:R-:W-:Y:S05]  /*9670*/  ENDCOLLECTIVE ;  /* 0x000000000000791b */ /* 0x003fea0003800000 */
.L_x_1330:
[----:B------:R-:W-:Y:S01]  /*9680*/  FADD.FTZ R86, R53, R86 ;  /* 0x0000005635567221 */ /* 0x000fe20000010000 */
[----:B------:R-:W-:-:S04]  /*9690*/  HFMA2 R183, -RZ, RZ, 0, 1.1920928955078125e-07 ;  /* 0x00000002ffb77431 */ /* 0x000fc800000001ff */
[----:B------:R-:W-:Y:S01]  /*96a0*/  MOV R186, R86 ;  /* 0x0000005600ba7202 */ /* 0x000fe20000000f00 */
[----:B------:R-:W-:-:S07]  /*96b0*/  IMAD.MOV.U32 R59, RZ, RZ, R184 ;  /* 0x000000ffff3b7224 */ /* 0x000fce00078e00b8 */
[----:B------:R-:W-:Y:S05]  /*96c0*/  WARPSYNC.COLLECTIVE R181, `(.L_x_1331) ;  /* 0x00000000b5087348 */ /* 0x000fea0003c00000 */
[----:B------:R0:W1:Y:S02]  /*96d0*/  SHFL.BFLY P2, R184, R186, R183, R188 ;  /* 0x0c0000b7bab87389 */ /* 0x00006400000400bc */
[----:B01----:R-:W-:Y:S05]  /*96e0*/  ENDCOLLECTIVE ;  /* 0x000000000000791b */ /* 0x003fea0003800000 */
.L_x_1331:
[----:B------:R-:W-:-:S04]  /*96f0*/  FADD.FTZ R59, R84, R59 ;  /* 0x0000003b543b7221 */ /* 0x000fc80000010000 */
[----:B------:R-:W-:Y:S01]  /*9700*/  IMAD.MOV.U32 R186, RZ, RZ, R59 ;  /* 0x000000ffffba7224 */ /* 0x000fe200078e003b */
[----:B------:R-:W-:-:S07]  /*9710*/  MOV R85, R184 ;  /* 0x000000b800557202 */ /* 0x000fce0000000f00 */
[----:B------:R-:W-:Y:S05]  /*9720*/  WARPSYNC.COLLECTIVE R181, `(.L_x_1332) ;  /* 0x00000000b5087348 */ /* 0x000fea0003c00000 */
[----:B------:R0:W1:Y:S02]  /*9730*/  SHFL.BFLY P2, R184, R186, R183, R188 ;  /* 0x0c0000b7bab87389 */ /* 0x00006400000400bc */
[----:B01----:R-:W-:Y:S05]  /*9740*/  ENDCOLLECTIVE ;  /* 0x000000000000791b */ /* 0x003fea0003800000 */
.L_x_1332:
[----:B------:R-:W-:Y:S01]  /*9750*/  FADD.FTZ R85, R86, R85 ;  /* 0x0000005556557221 */ /* 0x000fe20000010000 */
[----:B------:R-:W-:Y:S01]  /*9760*/  MOV R86, R174 ;  /* 0x000000ae00567202 */ /* 0x000fe20000000f00 */
[----:B------:R-:W-:-:S03]  /*9770*/  HFMA2 R183, -RZ, RZ, 0, 2.384185791015625e-07 ;  /* 0x00000004ffb77431 */ /* 0x000fc600000001ff */
[----:B------:R-:W-:Y:S02]  /*9780*/  MOV R186, R85 ;  /* 0x0000005500ba7202 */ /* 0x000fe40000000f00 */
[----:B------:R-:W-:-:S07]  /*9790*/  MOV R178, R184 ;  /* 0x000000b800b27202 */ /* 0x000fce0000000f00 */
[----:B------:R-:W-:Y:S05]  /*97a0*/  WARPSYNC.COLLECTIVE R181, `(.L_x_1333) ;  /* 0x00000000b5087348 */ /* 0x000fea0003c00000 */
[----:B------:R0:W1:Y:S02]  /*97b0*/  SHFL.BFLY P2, R184, R186, R183, R188 ;  /* 0x0c0000b7bab87389 */ /* 0x00006400000400bc */
[----:B01----:R-:W-:Y:S05]  /*97c0*/  ENDCOLLECTIVE ;  /* 0x000000000000791b */ /* 0x003fea0003800000 */
.L_x_1333:
[----:B------:R-:W-:-:S05]  /*97d0*/  FADD.FTZ R178, R59, R178 ;  /* 0x000000b23bb27221 */ /* 0x000fca0000010000 */
[----:B------:R-:W-:Y:S01]  /*97e0*/  MOV R186, R178 ;  /* 0x000000b200ba7202 */ /* 0x000fe20000000f00 */
[----:B------:R-:W-:-:S07]  /*97f0*/  IMAD.MOV.U32 R180, RZ, RZ, R184 ;  /* 0x000000ffffb47224 */ /* 0x000fce00078e00b8 */
[----:B------:R-:W-:Y:S05]  /*9800*/  WARPSYNC.COLLECTIVE R181, `(.L_x_1334) ;  /* 0x00000000b5087348 */ /* 0x000fea0003c00000 */
[----:B------:R0:W1:Y:S02]  /*9810*/  SHFL.BFLY P2, R184, R186, R183, R188 ;  /* 0x0c0000b7bab87389 */ /* 0x00006400000400bc */
[----:B01----:R-:W-:Y:S05]  /*9820*/  ENDCOLLECTIVE ;  /* 0x000000000000791b */ /* 0x003fea0003800000 */
.L_x_1334:
[----:B------:R-:W-:Y:S01]  /*9830*/  FADD.FTZ R180, R85, R180 ;  /* 0x000000b455b47221 */ /* 0x000fe20000010000 */
[----:B------:R-:W-:-:S04]  /*9840*/  MOV R85, R175 ;  /* 0x000000af00557202 */ /* 0x000fc80000000f00 */
[----:B------:R-:W-:Y:S01]  /*9850*/  MOV R186, R180 ;  /* 0x000000b400ba7202 */ /* 0x000fe20000000f00 */
[----:B------:R-:W-:Y:S01]  /*9860*/  IMAD.MOV.U32 R183, RZ, RZ, 0x8 ;  /* 0x00000008ffb77424 */ /* 0x000fe200078e00ff */
[----:B------:R-:W-:-:S07]  /*9870*/  MOV R91, R184 ;  /* 0x000000b8005b7202 */ /* 0x000fce0000000f00 */
[----:B------:R-:W-:Y:S05]  /*9880*/  WARPSYNC.COLLECTIVE R181, `(.L_x_1335) ;  /* 0x00000000b5087348 */ /* 0x000fea0003c00000 */
[----:B------:R0:W1:Y:S02]  /*9890*/  SHFL.BFLY P2, R184, R186, R183, R188 ;  /* 0x0c0000b7bab87389 */ /* 0x00006400000400bc */
[----:B01----:R-:W-:Y:S05]  /*98a0*/  ENDCOLLECTIVE ;  /* 0x000000000000791b */ /* 0x003fea0003800000 */
.L_x_1335:
[----:B------:R-:W-:-:S05]  /*98b0*/  FADD.FTZ R53, R178, R91 ;  /* 0x0000005bb2357221 */ /* 0x000fca0000010000 */
[----:B------:R-:W-:Y:S02]  /*98c0*/  MOV R186, R53 ;  /* 0x0000003500ba7202 */ /* 0x000fe40000000f00 */
[----:B------:R-:W-:-:S07]  /*98d0*/  MOV R91, R184 ;  /* 0x000000b8005b7202 */ /* 0x000fce0000000f00 */
[----:B------:R-:W-:Y:S05]  /*98e0*/  WARPSYNC.COLLECTIVE R181, `(.L_x_1336) ;  /* 0x00000000b5087348 */ /* 0x000fea0003c00000 */
[----:B------:R0:W1:Y:S02]  /*98f0*/  SHFL.BFLY P2, R184, R186, R183, R188 ;  /* 0x0c0000b7bab87389 */ /* 0x00006400000400bc */
[----:B01----:R-:W-:Y:S05]  /*9900*/  ENDCOLLECTIVE ;  /* 0x000000000000791b */ /* 0x003fea0003800000 */
.L_x_1336:
[----:B------:R-:W-:Y:S01]  /*9910*/  FADD.FTZ R177, R180, R91 ;  /* 0x0000005bb4b17221 */ /* 0x000fe20000010000 */
[----:B------:R-:W-:Y:S02]  /*9920*/  IMAD.MOV.U32 R91, RZ, RZ, R172 ;  /* 0x000000ffff5b7224 */ /* 0x000fe400078e00ac */
[----:B------:R-:W-:Y:S02]  /*9930*/  HFMA2 R183, -RZ, RZ, 0, 9.5367431640625e-07 ;  /* 0x00000010ffb77431 */ /* 0x000fe400000001ff */
[----:B------:R-:W-:Y:S01]  /*9940*/  IMAD.MOV.U32 R186, RZ, RZ, R177 ;  /* 0x000000ffffba7224 */ /* 0x000fe200078e00b1 */
[----:B------:R-:W-:-:S07]  /*9950*/  MOV R84, R184 ;  /* 0x000000b800547202 */ /* 0x000fce0000000f00 */
[----:B------:R-:W-:Y:S05]  /*9960*/  WARPSYNC.COLLECTIVE R181, `(.L_x_1337) ;  /* 0x00000000b5087348 */ /* 0x000fea0003c00000 */
[----:B------:R0:W1:Y:S02]  /*9970*/  SHFL.BFLY P2, R184, R186, R183, R188 ;  /* 0x0c0000b7bab87389 */ /* 0x00006400000400bc */
[----:B01----:R-:W-:Y:S05]  /*9980*/  ENDCOLLECTIVE ;  /* 0x000000000000791b */ /* 0x003fea0003800000 */
.L_x_1337:
[----:B------:R-:W-:Y:S01]  /*9990*/  FADD.FTZ R179, R53, R84 ;  /* 0x0000005435b37221 */ /* 0x000fe20000010000 */
[----:B------:R-:W-:-:S04]  /*99a0*/  MOV R84, R176 ;  /* 0x000000b000547202 */ /* 0x000fc80000000f00 */
[----:B------:R-:W-:Y:S02]  /*99b0*/  MOV R186, R179 ;  /* 0x000000b300ba7202 */ /* 0x000fe40000000f00 */
[----:B------:R-:W-:-:S07]  /*99c0*/  MOV R182, R184 ;  /* 0x000000b800b67202 */ /* 0x000fce0000000f00 */
[----:B------:R-:W-:Y:S05]  /*99d0*/  WARPSYNC.COLLECTIVE R181, `(.L_x_1338) ;  /* 0x00000000b5087348 */ /* 0x000fea0003c00000 */
[----:B------:R0:W1:Y:S02]  /*99e0*/  SHFL.BFLY P2, R184, R186, R183, R188 ;  /* 0x0c0000b7bab87389 */ /* 0x00006400000400bc */
[----:B01----:R-:W-:Y:S05]  /*99f0*/  ENDCOLLECTIVE ;  /* 0x000000000000791b */ /* 0x003fea0003800000 */
.L_x_1338:
[----:B------:R-:W-:Y:S05]  /*9a00*/  BRA `(.L_x_1339) ;  /* 0xffffff7c00f87947 */ /* 0x000fea000383ffff */
.L_x_1340:
        /* <DEDUP_REMOVED lines=15> */
.L_x_4957:


//--------------------- .text._ZN10layer_norm31ln_parallel_residual_bwd_kernelINS_13Kernel_traitsI13__nv_bfloat16S2_fS2_fjLj768ELj1ELj4ELj1ELj16ENS_18Kernel_traits_baseILj768ES2_S2_fS2_fjLj128EEEEELb0ELb0ELb0EEEvNS_9BwdParamsE --------------------------
	.section	.text._ZN10layer_norm31ln_parallel_residual_bwd_kernelINS_13Kernel_traitsI13__nv_bfloat16S2_fS2_fjLj768ELj1ELj4ELj1ELj16ENS_18Kernel_traits_baseILj768ES2_S2_fS2_fjLj128EEEEELb0ELb0ELb0EEEvNS_9BwdParamsE,"ax",@progbits
	.align	128
        .global         _ZN10layer_norm31ln_parallel_residual_bwd_kernelINS_13Kernel_traitsI13__nv_bfloat16S2_fS2_fjLj768ELj1ELj4ELj1ELj16ENS_18Kernel_traits_baseILj768ES2_S2_fS2_fjLj128EEEEELb0ELb0ELb0EEEvNS_9BwdParamsE
        .type           _ZN10layer_norm31ln_parallel_residual_bwd_kernelINS_13Kernel_traitsI13__nv_bfloat16S2_fS2_fjLj768ELj1ELj4ELj1ELj16ENS_18Kernel_traits_baseILj768ES2_S2_fS2_fjLj128EEEEELb0ELb0ELb0EEEvNS_9BwdParamsE,@function
        .size           _ZN10layer_norm31ln_parallel_residual_bwd_kernelINS_13Kernel_traitsI13__nv_bfloat16S2_fS2_fjLj768ELj1ELj4ELj1ELj16ENS_18Kernel_traits_baseILj768ES2_S2_fS2_fjLj128EEEEELb0ELb0ELb0EEEvNS_9BwdParamsE,(.L_x_4958 - _ZN10layer_norm31ln_parallel_residual_bwd_kernelINS_13Kernel_traitsI13__nv_bfloat16S2_fS2_fjLj768ELj1ELj4ELj1ELj16ENS_18Kernel_traits_baseILj768ES2_S2_fS2_fjLj128EEEEELb0ELb0ELb0EEEvNS_9BwdParamsE)
        .other          _ZN10layer_norm31ln_parallel_residual_bwd_kernelINS_13Kernel_traitsI13__nv_bfloat16S2_fS2_fjLj768ELj1ELj4ELj1ELj16ENS_18Kernel_traits_baseILj768ES2_S2_fS2_fjLj128EEEEELb0ELb0ELb0EEEvNS_9BwdParamsE,@"STO_CUDA_ENTRY STV_DEFAULT"
_ZN10layer_norm31ln_parallel_residual_bwd_kernelINS_13Kernel_traitsI13__nv_bfloat16S2_fS2_fjLj768ELj1ELj4ELj1ELj16ENS_18Kernel_traits_baseILj768ES2_S2_fS2_fjLj128EEEEELb0ELb0ELb0EEEvNS_9BwdParamsE:
.text._ZN10layer_norm31ln_parallel_residual_bwd_kernelINS_13Kernel_traitsI13__nv_bfloat16S2_fS2_fjLj768ELj1ELj4ELj1ELj16ENS_18Kernel_traits_baseILj768ES2_S2_fS2_fjLj128EEEEELb0ELb0ELb0EEEvNS_9BwdParamsE:
[----:B------:R-:W0:Y:S01]  /*0000*/  LDC R1, c[0x0][0x37c] ;  /* 0x0000df00ff017b82 */ /* 0x000e220000000800 */
[----:B------:R-:W1:Y:S01]  /*0010*/  S2R R18, SR_TID.X ;  /* 0x0000000000127919 */ /* 0x000e620000002100 */
[----:B------:R-:W2:Y:S06]  /*0020*/  LDCU UR4, c[0x0][0x388] ;  /* 0x00007100ff0477ac */ /* 0x000eac0008000800 */
[----:B------:R-:W3:Y:S01]  /*0030*/  LDC.64 R2, c[0x0][0x3d0] ;  /* 0x0000f400ff027b82 */ /* 0x000ee20000000a00 */
[----:B0-----:R-:W-:Y:S01]  /*0040*/  IADD3 R1, PT, PT, R1, -0x8, RZ ;  /* 0xfffffff801017810 */ /* 0x001fe20007ffe0ff */
[----:B------:R-:W0:Y:S01]  /*0050*/  LDCU.64 UR10, c[0x0][0x358] ;  /* 0x00006b00ff0a77ac */ /* 0x000e220008000a00 */
[----:B------:R-:W4:Y:S05]  /*0060*/  LDCU UR5, c[0x0][0x384] ;  /* 0x00007080ff0577ac */ /* 0x000f2a0008000800 */
[----:B------:R-:W0:Y:S01]  /*0070*/  LDC.64 R4, c[0x0][0x3d8] ;  /* 0x0000f600ff047b82 */ /* 0x000e220000000a00 */
[----:B------:R-:W0:Y:S01]  /*0080*/  LDCU UR24, c[0x0][0x388] ;  /* 0x00007100ff1877ac */ /* 0x000e220008000800 */
[----:B------:R-:W0:Y:S06]  /*0090*/  LDCU.U8 UR15, c[0x0][0x410] ;  /* 0x00008200ff0f77ac */ /* 0x000e2c0008000000 */
[----:B------:R-:W4:Y:S01]  /*00a0*/  LDC.64 R6, c[0x0][0x3d0] ;  /* 0x0000f400ff067b82 */ /* 0x000f220000000a00 */
[----:B--2---:R-:W-:Y:S01]  /*00b0*/  MOV R229, UR4 ;  /* 0x0000000400e57c02 */ /* 0x004fe20008000f00 */
[----:B------:R-:W2:Y:S03]  /*00c0*/  LDCU UR14, c[0x0][0x400] ;  /* 0x00008000ff0e77ac */ /* 0x000ea60008000800 */
[----:B------:R-:W-:Y:S01]  /*00d0*/  SHF.R.S32.HI R0, RZ, 0x1f, R229 ;  /* 0x0000001fff007819 */ /* 0x000fe200000114e5 */
[----:B------:R-:W0:Y:S02]  /*00e0*/  LDCU.64 UR6, c[0x0][0x470] ;  /* 0x00008e00ff0677ac */ /* 0x000e240008000a00 */
[----:B------:R-:W2:Y:S01]  /*00f0*/  LDC.64 R8, c[0x0][0x3d8] ;  /* 0x0000f600ff087b82 */ /* 0x000ea20000000a00 */
[----:B------:R-:W-:Y:S01]  /*0100*/  LEA.HI R0, R0, R229, RZ, 0x3 ;  /* 0x000000e500007211 */ /* 0x000fe200078f18ff */
[----:B------:R-:W0:Y:S01]  /*0110*/  LDCU.64 UR12, c[0x0][0x438] ;  /* 0x00008700ff0c77ac */ /* 0x000e220008000a00 */
[C---:B-1----:R-:W-:Y:S01]  /*0120*/  LOP3.LUT R221, R18.reuse, 0x1f, RZ, 0xc, !PT ;  /* 0x0000001f12dd7812 */ /* 0x042fe200078e0cff */
[----:B------:R-:W1:Y:S04]  /*0130*/  LDCU.64 UR8, c[0x0][0x478] ;  /* 0x00008f00ff0877ac */ /* 0x000e680008000a00 */
[----:B------:R-:W1:Y:S01]  /*0140*/  LDC.64 R14, c[0x0][0x3d0] ;  /* 0x0000f400ff0e7b82 */ /* 0x000e620000000a00 */
[----:B------:R-:W-:-:S02]  /*0150*/  LOP3.LUT R10, R18, 0x1f, RZ, 0xc0, !PT ;  /* 0x0000001f120a7812 */ /* 0x000fc400078ec0ff */
[----:B------:R-:W-:Y:S02]  /*0160*/  LEA.HI.SX32 R221, R0, R221, 0x1d ;  /* 0x000000dd00dd7211 */ /* 0x000fe400078feaff */
[----:B------:R-:W-:Y:S02]  /*0170*/  MOV R19, R10 ;  /* 0x0000000a00137202 */ /* 0x000fe40000000f00 */
[C---:B------:R-:W-:Y:S01]  /*0180*/  ISETP.GE.U32.AND P4, PT, R221.reuse, 0x20, PT ;  /* 0x00000020dd00780c */ /* 0x040fe20003f86070 */
[----:B------:R-:W1:Y:S01]  /*0190*/  LDC.64 R16, c[0x0][0x3d8] ;  /* 0x0000f600ff107b82 */ /* 0x000e620000000a00 */
[C---:B------:R-:W-:Y:S02]  /*01a0*/  ISETP.GE.U32.AND P0, PT, R221.reuse, 0x40, PT ;  /* 0x00000040dd00780c */ /* 0x040fe40003f06070 */
[----:B------:R-:W-:-:S09]  /*01b0*/  ISETP.GE.U32.AND P1, PT, R221, 0x60, PT ;  /* 0x00000060dd00780c */ /* 0x000fd20003f26070 */
[----:B---3--:R-:W-:-:S04]  /*01c0*/  @P4 IMAD.WIDE.U32 R2, R19, 0x10, R2 ;  /* 0x0000001013024825 */ /* 0x008fc800078e0002 */
[C---:B0-----:R-:W-:Y:S01]  /*01d0*/  @P4 IMAD.WIDE.U32 R4, R19.reuse, 0x10, R4 ;  /* 0x0000001013044825 */ /* 0x041fe200078e0004 */
[----:B------:R-:W-:Y:S01]  /*01e0*/  @P4 LOP3.LUT R19, R19, 0x20, RZ, 0xfc, !PT ;  /* 0x0000002013134812 */ /* 0x000fe200078efcff */
[----:B------:R-:W0:Y:S01]  /*01f0*/  S2UR UR4, SR_CTAID.X ;  /* 0x00000000000479c3 */ /* 0x000e220000002500 */
[----:B------:R3:W5:Y:S03]  /*0200*/  @P4 LDG.E.128 R224, desc[UR10][R2.64] ;  /* 0x0000000a02e04981 */ /* 0x000766000c1e1d00 */
[C---:B----4-:R-:W-:Y:S01]  /*0210*/  @P0 IMAD.WIDE.U32 R10, R19.reuse, 0x10, R6 ;  /* 0x00000010130a0825 */ /* 0x050fe200078e0006 */
[----:B------:R4:W5:Y:S03]  /*0220*/  @P4 LDG.E.128 R216, desc[UR10][R4.64] ;  /* 0x0000000a04d84981 */ /* 0x000966000c1e1d00 */
[C---:B--2---:R-:W-:Y:S01]  /*0230*/  @P0 IMAD.WIDE.U32 R12, R19.reuse, 0x10, R8 ;  /* 0x00000010130c0825 */ /* 0x044fe200078e0008 */
[----:B------:R-:W-:Y:S01]  /*0240*/  @P0 IADD3 R19, PT, PT, R19, 0x20, RZ ;  /* 0x0000002013130810 */ /* 0x000fe20007ffe0ff */
[----:B------:R4:W5:Y:S04]  /*0250*/  @P0 LDG.E.128 R212, desc[UR10][R10.64] ;  /* 0x0000000a0ad40981 */ /* 0x000968000c1e1d00 */
[C---:B-1----:R-:W-:Y:S01]  /*0260*/  @P1 IMAD.WIDE.U32 R6, R19.reuse, 0x10, R14 ;  /* 0x0000001013061825 */ /* 0x042fe200078e000e */
[----:B---3--:R-:W-:Y:S01]  /*0270*/  SHF.R.U32.HI R3, RZ, 0x5, R18 ;  /* 0x00000005ff037819 */ /* 0x008fe20000011612 */
[----:B------:R4:W5:Y:S02]  /*0280*/  @P0 LDG.E.128 R144, desc[UR10][R12.64] ;  /* 0x0000000a0c900981 */ /* 0x000964000c1e1d00 */
[----:B------:R-:W-:-:S02]  /*0290*/  @P1 IMAD.WIDE.U32 R8, R19, 0x10, R16 ;  /* 0x0000001013081825 */ /* 0x000fc400078e0010 */
        /* <DEDUP_REMOVED lines=53> */
[----:B----4-:R-:W-:Y:S06]  /*05f0*/  @P0 BRA `(.L_x_1341) ;  /* 0x00000058000c0947 */ /* 0x010fec0003800000 */
[----:B-----5:R-:W-:Y:S01]  /*0600*/  PRMT R0, R219, 0x7632, R0 ;  /* 0x00007632db007816 */ /* 0x020fe20000000000 */
[----:B------:R-:W0:Y:S01]  /*0610*/  LDCU.U8 UR4, c[0x0][0x410] ;  /* 0x00008200ff0477ac */ /* 0x000e220008000000 */
[----:B------:R-:W-:Y:S02]  /*0620*/  PRMT R252, R227, 0x7632, R252 ;  /* 0x00007632e3fc7816 */ /* 0x000fe400000000fc */
[----:B------:R-:W-:Y:S02]  /*0630*/  CS2R R132, SRZ ;  /* 0x0000000000847805 */ /* 0x000fe4000001ff00 */
[----:B------:R-:W-:Y:S01]  /*0640*/  PRMT R251, R218, 0x7632, R251 ;  /* 0x00007632dafb7816 */ /* 0x000fe200000000fb */
[----:B------:R1:W-:Y:S01]  /*0650*/  STL.S16 [R1], R0 ;  /* 0x0000000001007387 */ /* 0x0003e20000100600 */
        /* <DEDUP_REMOVED lines=69> */
[----:B-1----:R-:W-:-:S07]  /*0ab0*/  CS2R R42, SRZ ;  /* 0x00000000002a7805 */ /* 0x002fce000001ff00 */
.L_x_1379:
[----:B0-----:R-:W0:Y:S02]  /*0ac0*/  LDC.64 R168, c[0x0][0x3c0] ;  /* 0x0000f000ffa87b82 */ /* 0x001e240000000a00 */
[----:B0-----:R-:W-:-:S05]  /*0ad0*/  IMAD.WIDE R168, R3, 0x4, R168 ;  /* 0x0000000403a87825 */ /* 0x001fca00078e02a8 */
[----:B------:R0:W2:Y:S02]  /*0ae0*/  LDG.E R220, desc[UR10][R168.64] ;  /* 0x0000000aa8dc7981 */ /* 0x0000a4000c1e1900 */
[----:B0-----:R-:W0:Y:S02]  /*0af0*/  LDC.64 R168, c[0x0][0x3c8] ;  /* 0x0000f200ffa87b82 */ /* 0x001e240000000a00 */
[----:B0-----:R-:W-:-:S05]  /*0b00*/  IMAD.WIDE R168, R3, 0x4, R168 ;  /* 0x0000000403a87825 */ /* 0x001fca00078e02a8 */
[----:B-----5:R0:W5:Y:S01]  /*0b10*/  LDG.E R7, desc[UR10][R168.64] ;  /* 0x0000000aa8077981 */ /* 0x020162000c1e1900 */
[----:B------:R-:W-:Y:S01]  /*0b20*/  MOV R229, UR24 ;  /* 0x0000001800e57c02 */ /* 0x000fe20008000f00 */
[----:B------:R-:W-:Y:S01]  /*0b30*/  BSSY.RECONVERGENT B0, `(.L_x_1342) ;  /* 0x0000097000007945 */ /* 0x000fe20003800200 */
[C---:B------:R-:W-:Y:S01]  /*0b40*/  ISETP.GE.U32.AND P3, PT, R221.reuse, 0x40, PT ;  /* 0x00000040dd00780c */ /* 0x040fe20003f66070 */
[----:B------:R-:W1:Y:S01]  /*0b50*/  S2R R170, SR_TID.X ;  /* 0x0000000000aa7919 */ /* 0x000e620000002100 */
[----:B------:R-:W-:Y:S01]  /*0b60*/  ISETP.GE.U32.AND P2, PT, R221, 0x60, PT ;  /* 0x00000060dd00780c */ /* 0x000fe20003f46070 */
[----:B------:R-:W-:Y:S01]  /*0b70*/  IMAD R2, R3, R229, RZ ;  /* 0x000000e503027224 */ /* 0x000fe200078e02ff */
[----:B------:R-:W-:-:S04]  /*0b80*/  CS2R R222, SRZ ;  /* 0x0000000000de7805 */ /* 0x000fc8000001ff00 */
[----:B------:R-:W-:-:S04]  /*0b90*/  SHF.R.S32.HI R171, RZ, 0x1f, R2 ;  /* 0x0000001fffab7819 */ /* 0x000fc80000011402 */
[----:B------:R-:W-:Y:S02]  /*0ba0*/  LEA.HI R2, R171, R2, RZ, 0x3 ;  /* 0x00000002ab027211 */ /* 0x000fe400078f18ff */
[----:B-1----:R-:W-:-:S04]  /*0bb0*/  LOP3.LUT R170, R170, 0x1f, RZ, 0xc0, !PT ;  /* 0x0000001faaaa7812 */ /* 0x002fc800078ec0ff */
[----:B------:R-:W-:-:S04]  /*0bc0*/  LEA.HI.SX32 R2, R2, R170, 0x1d ;  /* 0x000000aa02027211 */ /* 0x000fc800078feaff */
[----:B------:R-:W-:Y:S02]  /*0bd0*/  MOV R228, R2 ;  /* 0x0000000200e47202 */ /* 0x000fe40000000f00 */
[----:B--2---:R-:W-:Y:S01]  /*0be0*/  FSEL R220, R220, RZ, !P5 ;  /* 0x000000ffdcdc7208 */ /* 0x004fe20006800000 */
[----:B0-----:R-:W-:Y:S06]  /*0bf0*/  @!P4 BRA `(.L_x_1343) ;  /* 0x000000080028c947 */ /* 0x001fec0003800000 */
[----:B------:R-:W0:Y:S01]  /*0c00*/  LDC.64 R168, c[0x0][0x430] ;  /* 0x00010c00ffa87b82 */ /* 0x000e220000000a00 */
[----:B------:R-:W2:Y:S07]  /*0c10*/  LDL R208, [R1] ;  /* 0x0000000001d07983 */ /* 0x000eae0000100800 */
[----:B------:R-:W1:Y:S08]  /*0c20*/  LDC.64 R176, c[0x0][0x3a8] ;  /* 0x0000ea00ffb07b82 */ /* 0x000e700000000a00 */
[----:B------:R-:W3:Y:S01]  /*0c30*/  LDC.64 R172, c[0x0][0x428] ;  /* 0x00010a00ffac7b82 */ /* 0x000ee20000000a00 */
[----:B0-----:R-:W-:-:S06]  /*0c40*/  IMAD.WIDE.U32 R168, R2, 0x10, R168 ;  /* 0x0000001002a87825 */ /* 0x001fcc00078e00a8 */
[----:B------:R-:W4:Y:S01]  /*0c50*/  LDG.E.128 R168, desc[UR10][R168.64] ;  /* 0x0000000aa8a87981 */ /* 0x000f22000c1e1d00 */
[----:B-1----:R-:W-:-:S05]  /*0c60*/  IMAD.WIDE.U32 R176, R2, 0x20, R176 ;  /* 0x0000002002b07825 */ /* 0x002fca00078e00b0 */
[----:B------:R-:W2:Y:S01]  /*0c70*/  LDG.E.128 R188, desc[UR10][R176.64] ;  /* 0x0000000ab0bc7981 */ /* 0x000ea2000c1e1d00 */
[----:B---3--:R-:W-:-:S06]  /*0c80*/  IMAD.WIDE.U32 R172, R2, 0x10, R172 ;  /* 0x0000001002ac7825 */ /* 0x008fcc00078e00ac */
[----:B------:R-:W3:Y:S04]  /*0c90*/  LDG.E.128 R172, desc[UR10][R172.64] ;  /* 0x0000000aacac7981 */ /* 0x000ee8000c1e1d00 */
[----:B------:R-:W3:Y:S01]  /*0ca0*/  LDG.E.128 R176, desc[UR10][R176.64+0x10] ;  /* 0x0000100ab0b07981 */ /* 0x000ee2000c1e1d00 */
[----:B------:R-:W-:-:S04]  /*0cb0*/  ISETP.NE.U32.AND P0, PT, RZ, UR12, PT ;  /* 0x0000000cff007c0c */ /* 0x000fc8000bf05070 */
[----:B------:R-:W-:-:S13]  /*0cc0*/  ISETP.NE.AND.EX P0, PT, RZ, UR13, PT, P0 ;  /* 0x0000000dff007c0c */ /* 0x000fda000bf05300 */
[----:B------:R-:W0:Y:S01]  /*0cd0*/  @P0 LDC.64 R8, c[0x0][0x438] ;  /* 0x00010e00ff080b82 */ /* 0x000e220000000a00 */
[----:B------:R-:W-:Y:S01]  /*0ce0*/  SHF.L.U32 R6, R216, 0x10, RZ ;  /* 0x00000010d8067819 */ /* 0x000fe200000006ff */
[----:B0-----:R-:W-:-:S05]  /*0cf0*/  @P0 IMAD.WIDE.U32 R8, R2, 0x20, R8 ;  /* 0x0000002002080825 */ /* 0x001fca00078e0008 */
[----:B------:R-:W5:Y:S04]  /*0d00*/  @P0 LDG.E.128 R36, desc[UR10][R8.64] ;  /* 0x0000000a08240981 */ /* 0x000f68000c1e1d00 */
[----:B------:R0:W5:Y:S02]  /*0d10*/  @P0 LDG.E.128 R32, desc[UR10][R8.64+0x10] ;  /* 0x0000100a08200981 */ /* 0x000164000c1e1d00 */
[----:B0-----:R-:W-:Y:S02]  /*0d20*/  SHF.L.U32 R9, R247, 0x10, RZ ;  /* 0x00000010f7097819 */ /* 0x001fe400000006ff */
[----:B------:R-:W-:Y:S02]  /*0d30*/  SHF.L.U32 R194, R250, 0x10, RZ ;  /* 0x00000010fac27819 */ /* 0x000fe400000006ff */
[----:B------:R-:W-:-:S02]  /*0d40*/  SHF.L.U32 R201, R227, 0x10, RZ ;  /* 0x00000010e3c97819 */ /* 0x000fc400000006ff */
[----:B------:R-:W-:Y:S02]  /*0d50*/  IADD3 R228, PT, PT, R2, 0x20, RZ ;  /* 0x0000002002e47810 */ /* 0x000fe40007ffe0ff */
[C---:B----4-:R-:W-:Y:S02]  /*0d60*/  SHF.L.U32 R17, R168.reuse, 0x10, RZ ;  /* 0x00000010a8117819 */ /* 0x050fe400000006ff */
[----:B------:R-:W-:-:S04]  /*0d70*/  PRMT R168, R168, 0x7632, R168 ;  /* 0x00007632a8a87816 */ /* 0x000fc800000000a8 */
[----:B------:R-:W-:Y:S01]  /*0d80*/  SHF.L.U32 R168, R168, 0x10, RZ ;  /* 0x00000010a8a87819 */ /* 0x000fe200000006ff */
[----:B--2---:R-:W-:Y:S01]  /*0d90*/  FADD.FTZ R0, -R220, R188 ;  /* 0x000000bcdc007221 */ /* 0x004fe20000010100 */
[----:B------:R-:W-:Y:S01]  /*0da0*/  FMUL.FTZ R21, R6, R17 ;  /* 0x0000001106157220 */ /* 0x000fe20000410000 */
[----:B------:R-:W-:Y:S02]  /*0db0*/  SHF.L.U32 R6, R224, 0x10, RZ ;  /* 0x00000010e0067819 */ /* 0x000fe400000006ff */
[----:B-----5:R-:W-:Y:S01]  /*0dc0*/  FMUL.FTZ R0, R7, R0 ;  /* 0x0000000007007220 */ /* 0x020fe20000410000 */
[----:B------:R-:W-:Y:S01]  /*0dd0*/  FMUL.FTZ R10, R9, R168 ;  /* 0x000000a8090a7220 */ /* 0x000fe20000410000 */
[C---:B---3--:R-:W-:Y:S02]  /*0de0*/  SHF.L.U32 R11, R172.reuse, 0x10, RZ ;  /* 0x00000010ac0b7819 */ /* 0x048fe400000006ff */
[----:B------:R-:W-:Y:S02]  /*0df0*/  PRMT R172, R172, 0x7632, R172 ;  /* 0x00007632acac7816 */ /* 0x000fe400000000ac */
[----:B------:R-:W-:-:S02]  /*0e00*/  SHF.L.U32 R9, R246, 0x10, RZ ;  /* 0x00000010f6097819 */ /* 0x000fc400000006ff */
[----:B------:R-:W-:Y:S01]  /*0e10*/  SHF.L.U32 R172, R172, 0x10, RZ ;  /* 0x00000010acac7819 */ /* 0x000fe200000006ff */
[-C--:B------:R-:W-:Y:S01]  /*0e20*/  FFMA.FTZ R6, R6, R11.reuse, R21 ;  /* 0x0000000b06067223 */ /* 0x080fe20000010015 */
[----:B------:R-:W-:Y:S01]  /*0e30*/  FADD.FTZ R108, R108, R11 ;  /* 0x0000000b6c6c7221 */ /* 0x000fe20000010000 */
[----:B------:R-:W-:Y:S01]  /*0e40*/  FFMA.FTZ R132, R0, R11, R132 ;  /* 0x0000000b00847223 */ /* 0x000fe20000010084 */
[----:B------:R-:W-:Y:S02]  /*0e50*/  SHF.L.U32 R11, R217, 0x10, RZ ;  /* 0x00000010d90b7819 */ /* 0x000fe400000006ff */
[----:B------:R-:W-:Y:S01]  /*0e60*/  SHF.L.U32 R21, R169, 0x10, RZ ;  /* 0x00000010a9157819 */ /* 0x000fe200000006ff */
[----:B------:R-:W-:Y:S01]  /*0e70*/  FFMA.FTZ R9, R9, R172, R10 ;  /* 0x000000ac09097223 */ /* 0x000fe2000001000a */
[C---:B------:R-:W-:Y:S01]  /*0e80*/  FADD.FTZ R8, -R220.reuse, R189 ;  /* 0x000000bddc087221 */ /* 0x040fe20000010100 */
[----:B------:R-:W-:Y:S01]  /*0e90*/  FADD.FTZ R10, -R220, R190 ;  /* 0x000000bedc0a7221 */ /* 0x000fe20000010100 */
[----:B------:R-:W-:Y:S01]  /*0ea0*/  FADD.FTZ R60, R60, R17 ;  /* 0x000000113c3c7221 */ /* 0x000fe20000010000 */
[----:B------:R-:W-:Y:S01]  /*0eb0*/  FFMA.FTZ R84, R0, R17, R84 ;  /* 0x0000001100547223 */ /* 0x000fe20000010054 */
[----:B------:R-:W-:Y:S01]  /*0ec0*/  FMUL.FTZ R16, R11, R21 ;  /* 0x000000150b107220 */ /* 0x000fe20000410000 */
[----:B------:R-:W-:Y:S01]  /*0ed0*/  SHF.L.U32 R11, R225, 0x10, RZ ;  /* 0x00000010e10b7819 */ /* 0x000fe200000006ff */
[----:B------:R-:W-:Y:S01]  /*0ee0*/  FMUL.FTZ R8, R7, R8 ;  /* 0x0000000807087220 */ /* 0x000fe20000410000 */
[----:B------:R-:W-:Y:S01]  /*0ef0*/  SHF.L.U32 R17, R173, 0x10, RZ ;  /* 0x00000010ad117819 */ /* 0x000fe200000006ff */
[----:B------:R-:W-:Y:S01]  /*0f00*/  FMUL.FTZ R10, R7, R10 ;  /* 0x0000000a070a7220 */ /* 0x000fe20000410000 */
[----:B------:R-:W-:Y:S01]  /*0f10*/  PRMT R169, R169, 0x7632, R169 ;  /* 0x00007632a9a97816 */ /* 0x000fe200000000a9 */
[----:B------:R-:W-:Y:S01]  /*0f20*/  FADD.FTZ R61, R61, R168 ;  /* 0x000000a83d3d7221 */ /* 0x000fe20000010000 */
[----:B------:R-:W-:Y:S01]  /*0f30*/  FFMA.FTZ R85, R8, R168, R85 ;  /* 0x000000a808557223 */ /* 0x000fe20000010055 */
[-C--:B------:R-:W-:Y:S01]  /*0f40*/  FFMA.FTZ R11, R11, R17.reuse, R16 ;  /* 0x000000110b0b7223 */ /* 0x080fe20000010010 */
[----:B------:R-:W-:Y:S01]  /*0f50*/  FADD.FTZ R110, R110, R17 ;  /* 0x000000116e6e7221 */ /* 0x000fe20000010000 */
[----:B------:R-:W-:Y:S01]  /*0f60*/  FFMA.FTZ R134, R10, R17, R134 ;  /* 0x000000110a867223 */ /* 0x000fe20000010086 */
[----:B------:R-:W-:-:S02]  /*0f70*/  SHF.L.U32 R168, R169, 0x10, RZ ;  /* 0x00000010a9a87819 */ /* 0x000fc400000006ff */
[----:B------:R-:W-:Y:S01]  /*0f80*/  SHF.L.U32 R17, R249, 0x10, RZ ;  /* 0x00000010f9117819 */ /* 0x000fe200000006ff */
[----:B------:R-:W-:Y:S01]  /*0f90*/  FADD.FTZ R16, -R220, R191 ;  /* 0x000000bfdc107221 */ /* 0x000fe20000010100 */
[----:B------:R-:W-:Y:S01]  /*0fa0*/  PRMT R173, R173, 0x7632, R173 ;  /* 0x00007632adad7816 */ /* 0x000fe200000000ad */
[----:B------:R-:W-:Y:S01]  /*0fb0*/  FADD.FTZ R109, R109, R172 ;  /* 0x000000ac6d6d7221 */ /* 0x000fe20000010000 */
[----:B------:R-:W-:Y:S01]  /*0fc0*/  FFMA.FTZ R133, R8, R172, R133 ;  /* 0x000000ac08857223 */ /* 0x000fe20000010085 */
[----:B------:R-:W-:Y:S01]  /*0fd0*/  FMUL.FTZ R172, R17, R168 ;  /* 0x000000a811ac7220 */ /* 0x000fe20000410000 */
[----:B------:R-:W-:Y:S01]  /*0fe0*/  SHF.L.U32 R20, R173, 0x10, RZ ;  /* 0x00000010ad147819 */ /* 0x000fe200000006ff */
[----:B------:R-:W-:Y:S01]  /*0ff0*/  FMUL.FTZ R16, R7, R16 ;  /* 0x0000001007107220 */ /* 0x000fe20000410000 */
[----:B------:R-:W-:Y:S01]  /*1000*/  SHF.L.U32 R17, R248, 0x10, RZ ;  /* 0x00000010f8117819 */ /* 0x000fe200000006ff */
[----:B------:R-:W-:Y:S01]  /*1010*/  FADD.FTZ R62, R62, R21 ;  /* 0x000000153e3e7221 */ /* 0x000fe20000010000 */
[----:B------:R-:W-:Y:S01]  /*1020*/  FFMA.FTZ R86, R10, R21, R86 ;  /* 0x000000150a567223 */ /* 0x000fe20000010056 */
[----:B------:R-:W-:-:S02]  /*1030*/  SHF.L.U32 R21, R218, 0x10, RZ ;  /* 0x00000010da157819 */ /* 0x000fc400000006ff */
[----:B------:R-:W-:Y:S01]  /*1040*/  SHF.L.U32 R173, R170, 0x10, RZ ;  /* 0x00000010aaad7819 */ /* 0x000fe200000006ff */
[-C--:B------:R-:W-:Y:S01]  /*1050*/  FFMA.FTZ R17, R17, R20.reuse, R172 ;  /* 0x0000001411117223 */ /* 0x080fe200000100ac */
[----:B------:R-:W-:Y:S01]  /*1060*/  FADD.FTZ R111, R111, R20 ;  /* 0x000000146f6f7221 */ /* 0x000fe20000010000 */
[----:B------:R-:W-:Y:S01]  /*1070*/  FFMA.FTZ R135, R16, R20, R135 ;  /* 0x0000001410877223 */ /* 0x000fe20000010087 */
[----:B------:R-:W-:Y:S01]  /*1080*/  FADD.FTZ R20, -R220, R176 ;  /* 0x000000b0dc147221 */ /* 0x000fe20000010100 */
[----:B------:R-:W-:Y:S01]  /*1090*/  FADD.FTZ R63, R63, R168 ;  /* 0x000000a83f3f7221 */ /* 0x000fe20000010000 */
[----:B------:R-:W-:Y:S01]  /*10a0*/  FFMA.FTZ R87, R16, R168, R87 ;  /* 0x000000a810577223 */ /* 0x000fe20000010057 */
[----:B------:R-:W-:Y:S01]  /*10b0*/  FMUL.FTZ R168, R21, R173 ;  /* 0x000000ad15a87220 */ /* 0x000fe20000410000 */
[----:B------:R-:W-:Y:S01]  /*10c0*/  SHF.L.U32 R21, R226, 0x10, RZ ;  /* 0x00000010e2157819 */ /* 0x000fe200000006ff */
[----:B------:R-:W-:Y:S01]  /*10d0*/  FMUL.FTZ R20, R7, R20 ;  /* 0x0000001407147220 */ /* 0x000fe20000410000 */
[----:B------:R-:W-:-:S02]  /*10e0*/  SHF.L.U32 R169, R174, 0x10, RZ ;  /* 0x00000010aea97819 */ /* 0x000fc400000006ff */
[----:B------:R-:W-:Y:S02]  /*10f0*/  PRMT R170, R170, 0x7632, R170 ;  /* 0x00007632aaaa7816 */ /* 0x000fe400000000aa */
[----:B------:R-:W-:Y:S01]  /*1100*/  PRMT R174, R174, 0x7632, R174 ;  /* 0x00007632aeae7816 */ /* 0x000fe200000000ae */
[-C--:B------:R-:W-:Y:S01]  /*1110*/  FFMA.FTZ R21, R21, R169.reuse, R168 ;  /* 0x000000a915157223 */ /* 0x080fe200000100a8 */
[----:B------:R-:W-:Y:S01]  /*1120*/  FADD.FTZ R104, R104, R169 ;  /* 0x000000a968687221 */ /* 0x000fe20000010000 */
[----:B------:R-:W-:Y:S01]  /*1130*/  FFMA.FTZ R128, R20, R169, R128 ;  /* 0x000000a914807223 */ /* 0x000fe20000010080 */
[----:B------:R-:W-:Y:S01]  /*1140*/  SHF.L.U32 R170, R170, 0x10, RZ ;  /* 0x00000010aaaa7819 */ /* 0x000fe200000006ff */
[----:B------:R-:W-:Y:S01]  /*1150*/  FADD.FTZ R168, -R220, R177 ;  /* 0x000000b1dca87221 */ /* 0x000fe20000010100 */
[----:B------:R-:W-:Y:S01]  /*1160*/  SHF.L.U32 R169, R251, 0x10, RZ ;  /* 0x00000010fba97819 */ /* 0x000fe200000006ff */
[----:B------:R-:W-:Y:S01]  /*1170*/  FADD.FTZ R56, R56, R173 ;  /* 0x000000ad38387221 */ /* 0x000fe20000010000 */
[----:B------:R-:W-:Y:S01]  /*1180*/  SHF.L.U32 R174, R174, 0x10, RZ ;  /* 0x00000010aeae7819 */ /* 0x000fe200000006ff */
[----:B------:R-:W-:Y:S01]  /*1190*/  FFMA.FTZ R80, R20, R173, R80 ;  /* 0x000000ad14507223 */ /* 0x000fe20000010050 */
[----:B------:R-:W-:Y:S01]  /*11a0*/  FMUL.FTZ R193, R7, R168 ;  /* 0x000000a807c17220 */ /* 0x000fe20000410000 */
[----:B------:R-:W-:Y:S01]  /*11b0*/  FMUL.FTZ R169, R169, R170 ;  /* 0x000000aaa9a97220 */ /* 0x000fe20000410000 */
[----:B------:R-:W-:Y:S01]  /*11c0*/  SHF.L.U32 R168, R219, 0x10, RZ ;  /* 0x00000010dba87819 */ /* 0x000fe200000006ff */
[----:B------:R-:W-:Y:S01]  /*11d0*/  FADD.FTZ R178, -R220, R178 ;  /* 0x000000b2dcb27221 */ /* 0x000fe20000010100 */
[----:B------:R-:W-:Y:S01]  /*11e0*/  SHF.L.U32 R173, R171, 0x10, RZ ;  /* 0x00000010abad7819 */ /* 0x000fe200000006ff */
[----:B------:R-:W-:Y:S01]  /*11f0*/  FFMA.FTZ R194, R194, R174, R169 ;  /* 0x000000aec2c27223 */ /* 0x000fe200000100a9 */
[----:B------:R-:W-:Y:S01]  /*1200*/  SHF.L.U32 R169, R175, 0x10, RZ ;  /* 0x00000010afa97819 */ /* 0x000fe200000006ff */
[----:B------:R-:W-:Y:S01]  /*1210*/  FMUL.FTZ R200, R7, R178 ;  /* 0x000000b207c87220 */ /* 0x000fe20000410000 */
[----:B------:R-:W-:Y:S01]  /*1220*/  PRMT R171, R171, 0x7632, R171 ;  /* 0x00007632abab7816 */ /* 0x000fe200000000ab */
[----:B------:R-:W-:Y:S01]  /*1230*/  FMUL.FTZ R168, R168, R173 ;  /* 0x000000ada8a87220 */ /* 0x000fe20000410000 */
[----:B------:R-:W-:Y:S01]  /*1240*/  PRMT R175, R175, 0x7632, R175 ;  /* 0x00007632afaf7816 */ /* 0x000fe200000000af */
[----:B------:R-:W-:Y:S01]  /*1250*/  FADD.FTZ R106, R106, R169 ;  /* 0x000000a96a6a7221 */ /* 0x000fe20000010000 */
[-C--:B------:R-:W-:Y:S01]  /*1260*/  FFMA.FTZ R130, R200, R169.reuse, R130 ;  /* 0x000000a9c8827223 */ /* 0x080fe20000010082 */
[----:B------:R-:W-:Y:S01]  /*1270*/  FFMA.FTZ R201, R201, R169, R168 ;  /* 0x000000a9c9c97223 */ /* 0x000fe200000100a8 */
[----:B------:R-:W-:-:S02]  /*1280*/  SHF.L.U32 R172, R171, 0x10, RZ ;  /* 0x00000010abac7819 */ /* 0x000fc400000006ff */
[----:B------:R-:W-:Y:S01]  /*1290*/  SHF.L.U32 R169, R208, 0x10, RZ ;  /* 0x00000010d0a97819 */ /* 0x000fe200000006ff */
[----:B------:R-:W-:Y:S01]  /*12a0*/  FADD.FTZ R57, R57, R170 ;  /* 0x000000aa39397221 */ /* 0x000fe20000010000 */
[----:B------:R-:W-:Y:S01]  /*12b0*/  FFMA.FTZ R81, R193, R170, R81 ;  /* 0x000000aac1517223 */ /* 0x000fe20000010051 */
[----:B------:R-:W-:Y:S01]  /*12c0*/  FADD.FTZ R168, -R220, R179 ;  /* 0x000000b3dca87221 */ /* 0x000fe20000010100 */
[----:B------:R-:W-:Y:S01]  /*12d0*/  SHF.L.U32 R170, R175, 0x10, RZ ;  /* 0x00000010afaa7819 */ /* 0x000fe200000006ff */
[----:B------:R-:W-:Y:S01]  /*12e0*/  FMUL.FTZ R169, R169, R172 ;  /* 0x000000aca9a97220 */ /* 0x000fe20000410000 */
[----:B------:R-:W-:Y:S01]  /*12f0*/  SHF.L.U32 R208, R252, 0x10, RZ ;  /* 0x00000010fcd07819 */ /* 0x000fe200000006ff */
[----:B------:R-:W-:Y:S01]  /*1300*/  FMUL.FTZ R207, R7, R168 ;  /* 0x000000a807cf7220 */ /* 0x000fe20000410000 */
[----:B------:R-:W-:-:S03]  /*1310*/  FADD.FTZ R168, RZ, R6 ;  /* 0x00000006ffa87221 */ /* 0x000fc60000010000 */
[----:B------:R-:W-:Y:S01]  /*1320*/  FFMA.FTZ R208, R208, R170, R169 ;  /* 0x000000aad0d07223 */ /* 0x000fe200000100a9 */
[----:B------:R-:W-:Y:S01]  /*1330*/  FFMA.FTZ R169, R0, R6, RZ ;  /* 0x0000000600a97223 */ /* 0x000fe200000100ff */
        /* <DEDUP_REMOVED lines=22> */
.L_x_1343:
[----:B------:R-:W-:Y:S05]  /*14a0*/  BSYNC.RECONVERGENT B0 ;  /* 0x0000000000007941 */ /* 0x000fea0003800200 */
.L_x_1342:
[----:B------:R-:W-:Y:S04]  /*14b0*/  BSSY.RECONVERGENT B0, `(.L_x_1344) ;  /* 0x000008b000007945 */ /* 0x000fe80003800200 */
[----:B------:R-:W-:Y:S05]  /*14c0*/  @!P3 BRA `(.L_x_1345) ;  /* 0x000000080024b947 */ /* 0x000fea0003800000 */
[----:B------:R-:W0:Y:S08]  /*14d0*/  LDC.64 R168, c[0x0][0x430] ;  /* 0x00010c00ffa87b82 */ /* 0x000e300000000a00 */
[----:B------:R-:W1:Y:S08]  /*14e0*/  LDC.64 R176, c[0x0][0x3a8] ;  /* 0x0000ea00ffb07b82 */ /* 0x000e700000000a00 */
[----:B------:R-:W2:Y:S01]  /*14f0*/  LDC.64 R172, c[0x0][0x428] ;  /* 0x00010a00ffac7b82 */ /* 0x000ea20000000a00 */
[----:B0-----:R-:W-:-:S06]  /*1500*/  IMAD.WIDE.U32 R168, R228, 0x10, R168 ;  /* 0x00000010e4a87825 */ /* 0x001fcc00078e00a8 */
[----:B------:R-:W3:Y:S01]  /*1510*/  LDG.E.128 R168, desc[UR10][R168.64] ;  /* 0x0000000aa8a87981 */ /* 0x000ee2000c1e1d00 */
[----:B-1----:R-:W-:-:S05]  /*1520*/  IMAD.WIDE.U32 R176, R228, 0x20, R176 ;  /* 0x00000020e4b07825 */ /* 0x002fca00078e00b0 */
[----:B------:R-:W4:Y:S01]  /*1530*/  LDG.E.128 R188, desc[UR10][R176.64] ;  /* 0x0000000ab0bc7981 */ /* 0x000f22000c1e1d00 */
[----:B--2---:R-:W-:-:S06]  /*1540*/  IMAD.WIDE.U32 R172, R228, 0x10, R172 ;  /* 0x00000010e4ac7825 */ /* 0x004fcc00078e00ac */
[----:B------:R-:W2:Y:S04]  /*1550*/  LDG.E.128 R172, desc[UR10][R172.64] ;  /* 0x0000000aacac7981 */ /* 0x000ea8000c1e1d00 */
[----:B------:R-:W2:Y:S01]  /*1560*/  LDG.E.128 R176, desc[UR10][R176.64+0x10] ;  /* 0x0000100ab0b07981 */ /* 0x000ea2000c1e1d00 */
[----:B------:R-:W-:-:S04]  /*1570*/  ISETP.NE.U32.AND P0, PT, RZ, UR12, PT ;  /* 0x0000000cff007c0c */ /* 0x000fc8000bf05070 */
[----:B------:R-:W-:-:S13]  /*1580*/  ISETP.NE.AND.EX P0, PT, RZ, UR13, PT, P0 ;  /* 0x0000000dff007c0c */ /* 0x000fda000bf05300 */
[----:B------:R-:W0:Y:S01]  /*1590*/  @P0 LDC.64 R4, c[0x0][0x438] ;  /* 0x00010e00ff040b82 */ /* 0x000e220000000a00 */
[----:B------:R-:W-:Y:S01]  /*15a0*/  SHF.L.U32 R12, R144, 0x10, RZ ;  /* 0x00000010900c7819 */ /* 0x000fe200000006ff */
[----:B0-----:R-:W-:-:S05]  /*15b0*/  @P0 IMAD.WIDE.U32 R4, R228, 0x20, R4 ;  /* 0x00000020e4040825 */ /* 0x001fca00078e0004 */
[----:B------:R-:W5:Y:S04]  /*15c0*/  @P0 LDG.E.128 R28, desc[UR10][R4.64] ;  /* 0x0000000a041c0981 */ /* 0x000f68000c1e1d00 */
[----:B------:R0:W5:Y:S01]  /*15d0*/  @P0 LDG.E.128 R24, desc[UR10][R4.64+0x10] ;  /* 0x0000100a04180981 */ /* 0x000162000c1e1d00 */
[----:B------:R-:W-:Y:S02]  /*15e0*/  SHF.L.U32 R196, R242, 0x10, RZ ;  /* 0x00000010f2c47819 */ /* 0x000fe400000006ff */
[----:B------:R-:W-:Y:S02]  /*15f0*/  SHF.L.U32 R203, R215, 0x10, RZ ;  /* 0x00000010d7cb7819 */ /* 0x000fe400000006ff */
[----:B------:R-:W-:Y:S02]  /*1600*/  SHF.L.U32 R210, R244, 0x10, RZ ;  /* 0x00000010f4d27819 */ /* 0x000fe400000006ff */
[----:B------:R-:W-:-:S02]  /*1610*/  IADD3 R228, PT, PT, R228, 0x20, RZ ;  /* 0x00000020e4e47810 */ /* 0x000fc40007ffe0ff */
[C---:B---3--:R-:W-:Y:S02]  /*1620*/  SHF.L.U32 R15, R168.reuse, 0x10, RZ ;  /* 0x00000010a80f7819 */ /* 0x048fe400000006ff */
[----:B------:R-:W-:-:S03]  /*1630*/  PRMT R168, R168, 0x7632, R168 ;  /* 0x00007632a8a87816 */ /* 0x000fc600000000a8 */
[----:B------:R-:W-:Y:S01]  /*1640*/  FMUL.FTZ R19, R12, R15 ;  /* 0x0000000f0c137220 */ /* 0x000fe20000410000 */
[----:B----4-:R-:W-:Y:S01]  /*1650*/  FADD.FTZ R188, -R220, R188 ;  /* 0x000000bcdcbc7221 */ /* 0x010fe20000010100 */
[----:B------:R-:W-:-:S03]  /*1660*/  SHF.L.U32 R12, R212, 0x10, RZ ;  /* 0x00000010d40c7819 */ /* 0x000fc600000006ff */
[----:B0----5:R-:W-:Y:S01]  /*1670*/  FMUL.FTZ R5, R7, R188 ;  /* 0x000000bc07057220 */ /* 0x021fe20000410000 */
[----:B--2---:R-:W-:Y:S02]  /*1680*/  SHF.L.U32 R13, R172, 0x10, RZ ;  /* 0x00000010ac0d7819 */ /* 0x004fe400000006ff */
[----:B------:R-:W-:-:S03]  /*1690*/  SHF.L.U32 R168, R168, 0x10, RZ ;  /* 0x00000010a8a87819 */ /* 0x000fc600000006ff */
[-C--:B------:R-:W-:Y:S01]  /*16a0*/  FFMA.FTZ R4, R12, R13.reuse, R19 ;  /* 0x0000000d0c047223 */ /* 0x080fe20000010013 */
[----:B------:R-:W-:Y:S01]  /*16b0*/  FADD.FTZ R100, R100, R13 ;  /* 0x0000000d64647221 */ /* 0x000fe20000010000 */
[----:B------:R-:W-:Y:S01]  /*16c0*/  FFMA.FTZ R124, R5, R13, R124 ;  /* 0x0000000d057c7223 */ /* 0x000fe2000001007c */
[----:B------:R-:W-:Y:S02]  /*16d0*/  SHF.L.U32 R13, R239, 0x10, RZ ;  /* 0x00000010ef0d7819 */ /* 0x000fe400000006ff */
[----:B------:R-:W-:-:S03]  /*16e0*/  PRMT R172, R172, 0x7632, R172 ;  /* 0x00007632acac7816 */ /* 0x000fc600000000ac */
[----:B------:R-:W-:Y:S01]  /*16f0*/  FMUL.FTZ R14, R13, R168 ;  /* 0x000000a80d0e7220 */ /* 0x000fe20000410000 */
[----:B------:R-:W-:Y:S02]  /*1700*/  SHF.L.U32 R172, R172, 0x10, RZ ;  /* 0x00000010acac7819 */ /* 0x000fe400000006ff */
[----:B------:R-:W-:Y:S01]  /*1710*/  SHF.L.U32 R13, R238, 0x10, RZ ;  /* 0x00000010ee0d7819 */ /* 0x000fe200000006ff */
[----:B------:R-:W-:Y:S01]  /*1720*/  FADD.FTZ R52, R52, R15 ;  /* 0x0000000f34347221 */ /* 0x000fe20000010000 */
[----:B------:R-:W-:Y:S01]  /*1730*/  FFMA.FTZ R76, R5, R15, R76 ;  /* 0x0000000f054c7223 */ /* 0x000fe2000001004c */
[----:B------:R-:W-:Y:S02]  /*1740*/  SHF.L.U32 R15, R145, 0x10, RZ ;  /* 0x00000010910f7819 */ /* 0x000fe400000006ff */
[----:B------:R-:W-:Y:S01]  /*1750*/  SHF.L.U32 R23, R169, 0x10, RZ ;  /* 0x00000010a9177819 */ /* 0x000fe200000006ff */
[----:B------:R-:W-:Y:S01]  /*1760*/  FFMA.FTZ R13, R13, R172, R14 ;  /* 0x000000ac0d0d7223 */ /* 0x000fe2000001000e */
[C---:B------:R-:W-:Y:S01]  /*1770*/  FADD.FTZ R12, -R220.reuse, R189 ;  /* 0x000000bddc0c7221 */ /* 0x040fe20000010100 */
[----:B------:R-:W-:Y:S01]  /*1780*/  FADD.FTZ R14, -R220, R190 ;  /* 0x000000bedc0e7221 */ /* 0x000fe20000010100 */
[----:B------:R-:W-:Y:S01]  /*1790*/  SHF.L.U32 R19, R173, 0x10, RZ ;  /* 0x00000010ad137819 */ /* 0x000fe200000006ff */
[----:B------:R-:W-:Y:S01]  /*17a0*/  FMUL.FTZ R18, R15, R23 ;  /* 0x000000170f127220 */ /* 0x000fe20000410000 */
[----:B------:R-:W-:Y:S01]  /*17b0*/  SHF.L.U32 R15, R213, 0x10, RZ ;  /* 0x00000010d50f7819 */ /* 0x000fe200000006ff */
[C---:B------:R-:W-:Y:S01]  /*17c0*/  FMUL.FTZ R12, R7.reuse, R12 ;  /* 0x0000000c070c7220 */ /* 0x040fe20000410000 */
        /* <DEDUP_REMOVED lines=49> */
[----:B------:R-:W-:Y:S01]  /*1ae0*/  FADD.FTZ R222, R222, R4 ;  /* 0x00000004dede7221 */ /* 0x000fe20000010000 */
[----:B------:R-:W-:Y:S01]  /*1af0*/  FMUL.FTZ R202, R7, R178 ;  /* 0x000000b207ca7220 */ /* 0x000fe20000410000 */
[----:B------:R-:W-:Y:S01]  /*1b00*/  FMUL.FTZ R168, R168, R173 ;  /* 0x000000ada8a87220 */ /* 0x000fe20000410000 */
[----:B------:R-:W-:Y:S01]  /*1b10*/  FFMA.FTZ R223, R5, R4, R223 ;  /* 0x0000000405df7223 */ /* 0x000fe200000100df */
[----:B------:R-:W-:Y:S01]  /*1b20*/  PRMT R171, R171, 0x7632, R171 ;  /* 0x00007632abab7816 */ /* 0x000fe200000000ab */
[----:B------:R-:W-:Y:S01]  /*1b30*/  FADD.FTZ R222, R222, R13 ;  /* 0x0000000ddede7221 */ /* 0x000fe20000010000 */
[-C--:B------:R-:W-:Y:S01]  /*1b40*/  FFMA.FTZ R203, R203, R169.reuse, R168 ;  /* 0x000000a9cbcb7223 */ /* 0x080fe200000100a8 */
[----:B------:R-:W-:Y:S01]  /*1b50*/  FADD.FTZ R98, R98, R169 ;  /* 0x000000a962627221 */ /* 0x000fe20000010000 */
[----:B------:R-:W-:Y:S01]  /*1b60*/  FFMA.FTZ R122, R202, R169, R122 ;  /* 0x000000a9ca7a7223 */ /* 0x000fe2000001007a */
[----:B------:R-:W-:Y:S01]  /*1b70*/  FFMA.FTZ R223, R12, R13, R223 ;  /* 0x0000000d0cdf7223 */ /* 0x000fe200000100df */
[----:B------:R-:W-:-:S02]  /*1b80*/  PRMT R175, R175, 0x7632, R175 ;  /* 0x00007632afaf7816 */ /* 0x000fc400000000af */
[----:B------:R-:W-:Y:S02]  /*1b90*/  SHF.L.U32 R172, R171, 0x10, RZ ;  /* 0x00000010abac7819 */ /* 0x000fe400000006ff */
[----:B------:R-:W-:Y:S01]  /*1ba0*/  SHF.L.U32 R169, R245, 0x10, RZ ;  /* 0x00000010f5a97819 */ /* 0x000fe200000006ff */
[----:B------:R-:W-:Y:S01]  /*1bb0*/  FADD.FTZ R222, R222, R15 ;  /* 0x0000000fdede7221 */ /* 0x000fe20000010000 */
[----:B------:R-:W-:Y:S01]  /*1bc0*/  FADD.FTZ R49, R49, R170 ;  /* 0x000000aa31317221 */ /* 0x000fe20000010000 */
[----:B------:R-:W-:Y:S01]  /*1bd0*/  FFMA.FTZ R73, R195, R170, R73 ;  /* 0x000000aac3497223 */ /* 0x000fe20000010049 */
[----:B------:R-:W-:Y:S01]  /*1be0*/  FFMA.FTZ R223, R14, R15, R223 ;  /* 0x0000000f0edf7223 */ /* 0x000fe200000100df */
[----:B------:R-:W-:Y:S01]  /*1bf0*/  SHF.L.U32 R170, R175, 0x10, RZ ;  /* 0x00000010afaa7819 */ /* 0x000fe200000006ff */
[----:B------:R-:W-:Y:S01]  /*1c00*/  FADD.FTZ R168, -R220, R179 ;  /* 0x000000b3dca87221 */ /* 0x000fe20000010100 */
[----:B------:R-:W-:Y:S01]  /*1c10*/  FMUL.FTZ R169, R169, R172 ;  /* 0x000000aca9a97220 */ /* 0x000fe20000410000 */
[----:B------:R-:W-:Y:S01]  /*1c20*/  FADD.FTZ R222, R222, R19 ;  /* 0x00000013dede7221 */ /* 0x000fe20000010000 */
[----:B------:R-:W-:Y:S01]  /*1c30*/  FFMA.FTZ R223, R18, R19, R223 ;  /* 0x0000001312df7223 */ /* 0x000fe200000100df */
[----:B------:R-:W-:Y:S01]  /*1c40*/  FMUL.FTZ R209, R7, R168 ;  /* 0x000000a807d17220 */ /* 0x000fe20000410000 */
[-C--:B------:R-:W-:Y:S01]  /*1c50*/  FFMA.FTZ R210, R210, R170.reuse, R169 ;  /* 0x000000aad2d27223 */ /* 0x080fe200000100a9 */
[----:B------:R-:W-:Y:S01]  /*1c60*/  FADD.FTZ R169, R222, R23 ;  /* 0x00000017dea97221 */ /* 0x000fe20000010000 */
        /* <DEDUP_REMOVED lines=15> */
.L_x_1345:
[----:B------:R-:W-:Y:S05]  /*1d60*/  BSYNC.RECONVERGENT B0 ;  /* 0x0000000000007941 */ /* 0x000fea0003800200 */
.L_x_1344:
[----:B------:R-:W-:Y:S04]  /*1d70*/  BSSY.RECONVERGENT B0, `(.L_x_1346) ;  /* 0x000008a000007945 */ /* 0x000fe80003800200 */
[----:B------:R-:W-:Y:S05]  /*1d80*/  @!P2 BRA `(.L_x_1347) ;  /* 0x000000080020a947 */ /* 0x000fea0003800000 */
[----:B------:R-:W0:Y:S08]  /*1d90*/  LDC.64 R172, c[0x0][0x3a8] ;  /* 0x0000ea00ffac7b82 */ /* 0x000e300000000a00 */
[----:B------:R-:W1:Y:S08]  /*1da0*/  LDC.64 R176, c[0x0][0x430] ;  /* 0x00010c00ffb07b82 */ /* 0x000e700000000a00 */
[----:B------:R-:W2:Y:S01]  /*1db0*/  LDC.64 R180, c[0x0][0x428] ;  /* 0x00010a00ffb47b82 */ /* 0x000ea20000000a00 */
[----:B0-----:R-:W-:-:S05]  /*1dc0*/  IMAD.WIDE.U32 R172, R228, 0x20, R172 ;  /* 0x00000020e4ac7825 */ /* 0x001fca00078e00ac */
[----:B------:R-:W3:Y:S01]  /*1dd0*/  LDG.E.128 R168, desc[UR10][R172.64] ;  /* 0x0000000aaca87981 */ /* 0x000ee2000c1e1d00 */
[----:B-1----:R-:W-:-:S06]  /*1de0*/  IMAD.WIDE.U32 R176, R228, 0x10, R176 ;  /* 0x00000010e4b07825 */ /* 0x002fcc00078e00b0 */
[----:B------:R-:W4:Y:S01]  /*1df0*/  LDG.E.128 R176, desc[UR10][R176.64] ;  /* 0x0000000ab0b07981 */ /* 0x000f22000c1e1d00 */
[----:B--2---:R-:W-:-:S03]  /*1e00*/  IMAD.WIDE.U32 R180, R228, 0x10, R180 ;  /* 0x00000010e4b47825 */ /* 0x004fc600078e00b4 */
[----:B------:R-:W2:Y:S04]  /*1e10*/  LDG.E.128 R172, desc[UR10][R172.64+0x10] ;  /* 0x0000100aacac7981 */ /* 0x000ea8000c1e1d00 */
[----:B------:R-:W2:Y:S01]  /*1e20*/  LDG.E.128 R180, desc[UR10][R180.64] ;  /* 0x0000000ab4b47981 */ /* 0x000ea2000c1e1d00 */
[----:B------:R-:W-:-:S04]  /*1e30*/  ISETP.NE.U32.AND P0, PT, RZ, UR12, PT ;  /* 0x0000000cff007c0c */ /* 0x000fc8000bf05070 */
[----:B------:R-:W-:-:S13]  /*1e40*/  ISETP.NE.AND.EX P0, PT, RZ, UR13, PT, P0 ;  /* 0x0000000dff007c0c */ /* 0x000fda000bf05300 */
[----:B------:R-:W0:Y:S02]  /*1e50*/  @P0 LDC.64 R184, c[0x0][0x438] ;  /* 0x00010e00ffb80b82 */ /* 0x000e240000000a00 */
[----:B0-----:R-:W-:-:S05]  /*1e60*/  @P0 IMAD.WIDE.U32 R184, R228, 0x20, R184 ;  /* 0x00000020e4b80825 */ /* 0x001fca00078e00b8 */
[----:B------:R-:W5:Y:S04]  /*1e70*/  @P0 LDG.E.128 R148, desc[UR10][R184.64] ;  /* 0x0000000ab8940981 */ /* 0x000f68000c1e1d00 */
[----:B------:R0:W5:Y:S02]  /*1e80*/  @P0 LDG.E.128 R152, desc[UR10][R184.64+0x10] ;  /* 0x0000100ab8980981 */ /* 0x000164000c1e1d00 */
[----:B0-----:R-:W-:Y:S02]  /*1e90*/  SHF.L.U32 R185, R140, 0x10, RZ ;  /* 0x000000108cb97819 */ /* 0x001fe400000006ff */
[----:B------:R-:W-:Y:S02]  /*1ea0*/  SHF.L.U32 R199, R142, 0x10, RZ ;  /* 0x000000108ec77819 */ /* 0x000fe400000006ff */
[----:B------:R-:W-:-:S02]  /*1eb0*/  SHF.L.U32 R204, R234, 0x10, RZ ;  /* 0x00000010eacc7819 */ /* 0x000fc400000006ff */
[----:B------:R-:W-:Y:S02]  /*1ec0*/  SHF.L.U32 R206, R143, 0x10, RZ ;  /* 0x000000108fce7819 */ /* 0x000fe400000006ff */
[----:B------:R-:W-:Y:S02]  /*1ed0*/  SHF.L.U32 R211, R236, 0x10, RZ ;  /* 0x00000010ecd37819 */ /* 0x000fe400000006ff */
[----:B------:R-:W-:Y:S01]  /*1ee0*/  SHF.L.U32 R197, R232, 0x10, RZ ;  /* 0x00000010e8c57819 */ /* 0x000fe200000006ff */
[C---:B---3--:R-:W-:Y:S01]  /*1ef0*/  FADD.FTZ R188, -R220.reuse, R170 ;  /* 0x000000aadcbc7221 */ /* 0x048fe20000010100 */
[C---:B------:R-:W-:Y:S01]  /*1f00*/  FADD.FTZ R186, -R220.reuse, R169 ;  /* 0x000000a9dcba7221 */ /* 0x040fe20000010100 */
[----:B------:R-:W-:Y:S01]  /*1f10*/  FADD.FTZ R170, -R220, R171 ;  /* 0x000000abdcaa7221 */ /* 0x000fe20000010100 */
[----:B------:R-:W-:Y:S01]  /*1f20*/  SHF.L.U32 R169, R136, 0x10, RZ ;  /* 0x0000001088a97819 */ /* 0x000fe200000006ff */
[----:B------:R-:W-:Y:S01]  /*1f30*/  FADD.FTZ R190, -R220, R168 ;  /* 0x000000a8dcbe7221 */ /* 0x000fe20000010100 */
[----:B----4-:R-:W-:-:S03]  /*1f40*/  SHF.L.U32 R171, R176, 0x10, RZ ;  /* 0x00000010b0ab7819 */ /* 0x010fc600000006ff */
[----:B-----5:R-:W-:Y:S01]  /*1f50*/  FMUL.FTZ R184, R7, R190 ;  /* 0x000000be07b87220 */ /* 0x020fe20000410000 */
[----:B------:R-:W-:Y:S01]  /*1f60*/  PRMT R176, R176, 0x7632, R176 ;  /* 0x00007632b0b07816 */ /* 0x000fe200000000b0 */
[----:B------:R-:W-:Y:S01]  /*1f70*/  FMUL.FTZ R192, R169, R171 ;  /* 0x000000aba9c07220 */ /* 0x000fe20000410000 */
        /* <DEDUP_REMOVED lines=10> */
[----:B------:R-:W-:Y:S01]  /*2020*/  FMUL.FTZ R180, R7, R186 ;  /* 0x000000ba07b47220 */ /* 0x000fe20000410000 */
[----:B------:R-:W-:Y:S01]  /*2030*/  FADD.FTZ R44, R44, R171 ;  /* 0x000000ab2c2c7221 */ /* 0x000fe20000010000 */
[----:B------:R-:W-:Y:S01]  /*2040*/  FFMA.FTZ R68, R184, R171, R68 ;  /* 0x000000abb8447223 */ /* 0x000fe20000010044 */
[----:B------:R-:W-:Y:S01]  /*2050*/  SHF.L.U32 R171, R177, 0x10, RZ ;  /* 0x00000010b1ab7819 */ /* 0x000fe200000006ff */
[----:B------:R-:W-:Y:S01]  /*2060*/  FFMA.FTZ R186, R169, R176, R192 ;  /* 0x000000b0a9ba7223 */ /* 0x000fe200000100c0 */
[----:B------:R-:W-:Y:S01]  /*2070*/  SHF.L.U32 R169, R137, 0x10, RZ ;  /* 0x0000001089a97819 */ /* 0x000fe200000006ff */
[----:B------:R-:W-:Y:S01]  /*2080*/  FADD.FTZ R168, -R220, R173 ;  /* 0x000000addca87221 */ /* 0x000fe20000010100 */
[----:B------:R-:W-:Y:S01]  /*2090*/  SHF.L.U32 R192, R141, 0x10, RZ ;  /* 0x000000108dc07819 */ /* 0x000fe200000006ff */
[----:B------:R-:W-:-:S02]  /*20a0*/  FMUL.FTZ R187, R7, R188 ;  /* 0x000000bc07bb7220 */ /* 0x000fc40000410000 */
[----:B------:R-:W-:Y:S01]  /*20b0*/  FMUL.FTZ R173, R169, R171 ;  /* 0x000000aba9ad7220 */ /* 0x000fe20000410000 */
[----:B------:R-:W-:Y:S02]  /*20c0*/  SHF.L.U32 R169, R181, 0x10, RZ ;  /* 0x00000010b5a97819 */ /* 0x000fe400000006ff */
[----:B------:R-:W-:-:S03]  /*20d0*/  PRMT R177, R177, 0x7632, R177 ;  /* 0x00007632b1b17816 */ /* 0x000fc600000000b1 */
[-C--:B------:R-:W-:Y:S01]  /*20e0*/  FFMA.FTZ R192, R192, R169.reuse, R173 ;  /* 0x000000a9c0c07223 */ /* 0x080fe200000100ad */
[----:B------:R-:W-:Y:S01]  /*20f0*/  FADD.FTZ R94, R94, R169 ;  /* 0x000000a95e5e7221 */ /* 0x000fe20000010000 */
[----:B------:R-:W-:Y:S01]  /*2100*/  FFMA.FTZ R118, R187, R169, R118 ;  /* 0x000000a9bb767223 */ /* 0x000fe20000010076 */
[----:B------:R-:W-:Y:S02]  /*2110*/  SHF.L.U32 R188, R177, 0x10, RZ ;  /* 0x00000010b1bc7819 */ /* 0x000fe400000006ff */
[----:B------:R-:W-:Y:S01]  /*2120*/  SHF.L.U32 R169, R233, 0x10, RZ ;  /* 0x00000010e9a97819 */ /* 0x000fe200000006ff */
[----:B------:R-:W-:Y:S01]  /*2130*/  FADD.FTZ R45, R45, R190 ;  /* 0x000000be2d2d7221 */ /* 0x000fe20000010000 */
[----:B------:R-:W-:Y:S01]  /*2140*/  FFMA.FTZ R69, R180, R190, R69 ;  /* 0x000000beb4457223 */ /* 0x000fe20000010045 */
[----:B------:R-:W-:Y:S01]  /*2150*/  PRMT R181, R181, 0x7632, R181 ;  /* 0x00007632b5b57816 */ /* 0x000fe200000000b5 */
[----:B------:R-:W-:Y:S01]  /*2160*/  FADD.FTZ R46, R46, R171 ;  /* 0x000000ab2e2e7221 */ /* 0x000fe20000010000 */
[----:B------:R-:W-:Y:S01]  /*2170*/  FMUL.FTZ R190, R169, R188 ;  /* 0x000000bca9be7220 */ /* 0x000fe20000410000 */
[----:B------:R-:W-:Y:S01]  /*2180*/  FFMA.FTZ R70, R187, R171, R70 ;  /* 0x000000abbb467223 */ /* 0x000fe20000010046 */
[----:B------:R-:W-:-:S02]  /*2190*/  SHF.L.U32 R169, R138, 0x10, RZ ;  /* 0x000000108aa97819 */ /* 0x000fc400000006ff */
[----:B------:R-:W-:Y:S01]  /*21a0*/  SHF.L.U32 R171, R178, 0x10, RZ ;  /* 0x00000010b2ab7819 */ /* 0x000fe200000006ff */
[----:B------:R-:W-:Y:S01]  /*21b0*/  FADD.FTZ R93, R93, R176 ;  /* 0x000000b05d5d7221 */ /* 0x000fe20000010000 */
[----:B------:R-:W-:Y:S01]  /*21c0*/  FFMA.FTZ R117, R180, R176, R117 ;  /* 0x000000b0b4757223 */ /* 0x000fe20000010075 */
[----:B------:R-:W-:Y:S01]  /*21d0*/  SHF.L.U32 R176, R181, 0x10, RZ ;  /* 0x00000010b5b07819 */ /* 0x000fe200000006ff */
[----:B------:R-:W-:Y:S01]  /*21e0*/  FMUL.FTZ R181, R7, R170 ;  /* 0x000000aa07b57220 */ /* 0x000fe20000410000 */
[----:B------:R-:W-:Y:S01]  /*21f0*/  FMUL.FTZ R170, R169, R171 ;  /* 0x000000aba9aa7220 */ /* 0x000fe20000410000 */
[----:B------:R-:W-:Y:S01]  /*2200*/  SHF.L.U32 R169, R182, 0x10, RZ ;  /* 0x00000010b6a97819 */ /* 0x000fe200000006ff */
[----:B------:R-:W-:Y:S01]  /*2210*/  FADD.FTZ R172, -R220, R172 ;  /* 0x000000acdcac7221 */ /* 0x000fe20000010100 */
[----:B------:R-:W-:Y:S02]  /*2220*/  PRMT R178, R178, 0x7632, R178 ;  /* 0x00007632b2b27816 */ /* 0x000fe400000000b2 */
[----:B------:R-:W-:Y:S01]  /*2230*/  PRMT R182, R182, 0x7632, R182 ;  /* 0x00007632b6b67816 */ /* 0x000fe200000000b6 */
[----:B------:R-:W-:Y:S01]  /*2240*/  FMUL.FTZ R198, R7, R172 ;  /* 0x000000ac07c67220 */ /* 0x000fe20000410000 */
[----:B------:R-:W-:Y:S01]  /*2250*/  FFMA.FTZ R199, R199, R169, R170 ;  /* 0x000000a9c7c77223 */ /* 0x000fe200000100aa */
[----:B------:R-:W-:-:S02]  /*2260*/  SHF.L.U32 R178, R178, 0x10, RZ ;  /* 0x00000010b2b27819 */ /* 0x000fc400000006ff */
        /* <DEDUP_REMOVED lines=8> */
[----:B------:R-:W-:Y:S02]  /*22f0*/  SHF.L.U32 R168, R139, 0x10, RZ ;  /* 0x000000108ba87819 */ /* 0x000fe400000006ff */
[-C--:B------:R-:W-:Y:S01]  /*2300*/  FFMA.FTZ R204, R204, R169.reuse, R171 ;  /* 0x000000a9cccc7223 */ /* 0x080fe200000100ab */
[----:B------:R-:W-:Y:S01]  /*2310*/  SHF.L.U32 R171, R179, 0x10, RZ ;  /* 0x00000010b3ab7819 */ /* 0x000fe200000006ff */
[----:B------:R-:W-:Y:S01]  /*2320*/  FADD.FTZ R174, -R220, R174 ;  /* 0x000000aedcae7221 */ /* 0x000fe20000010100 */
[----:B------:R-:W-:Y:S01]  /*2330*/  FADD.FTZ R89, R89, R169 ;  /* 0x000000a959597221 */ /* 0x000fe20000010000 */
[----:B------:R-:W-:Y:S01]  /*2340*/  FFMA.FTZ R113, R182, R169, R113 ;  /* 0x000000a9b6717223 */ /* 0x000fe20000010071 */
[----:B------:R-:W-:Y:S01]  /*2350*/  SHF.L.U32 R169, R183, 0x10, RZ ;  /* 0x00000010b7a97819 */ /* 0x000fe200000006ff */
[----:B------:R-:W-:Y:S01]  /*2360*/  FMUL.FTZ R173, R168, R171 ;  /* 0x000000aba8ad7220 */ /* 0x000fe20000410000 */
[----:B------:R-:W-:Y:S01]  /*2370*/  FMUL.FTZ R205, R7, R174 ;  /* 0x000000ae07cd7220 */ /* 0x000fe20000410000 */
[----:B------:R-:W-:-:S02]  /*2380*/  PRMT R179, R179, 0x7632, R179 ;  /* 0x00007632b3b37816 */ /* 0x000fc400000000b3 */
[-C--:B------:R-:W-:Y:S01]  /*2390*/  FFMA.FTZ R206, R206, R169.reuse, R173 ;  /* 0x000000a9cece7223 */ /* 0x080fe200000100ad */
[----:B------:R-:W-:Y:S01]  /*23a0*/  FADD.FTZ R90, R90, R169 ;  /* 0x000000a95a5a7221 */ /* 0x000fe20000010000 */
[----:B------:R-:W-:Y:S01]  /*23b0*/  FFMA.FTZ R114, R205, R169, R114 ;  /* 0x000000a9cd727223 */ /* 0x000fe20000010072 */
[----:B------:R-:W-:Y:S01]  /*23c0*/  PRMT R183, R183, 0x7632, R183 ;  /* 0x00007632b7b77816 */ /* 0x000fe200000000b7 */
[----:B------:R-:W-:Y:S01]  /*23d0*/  FADD.FTZ R220, -R220, R175 ;  /* 0x000000afdcdc7221 */ /* 0x000fe20000010100 */
[----:B------:R-:W-:Y:S02]  /*23e0*/  SHF.L.U32 R170, R179, 0x10, RZ ;  /* 0x00000010b3aa7819 */ /* 0x000fe400000006ff */
[----:B------:R-:W-:Y:S02]  /*23f0*/  SHF.L.U32 R169, R237, 0x10, RZ ;  /* 0x00000010eda97819 */ /* 0x000fe400000006ff */
[----:B------:R-:W-:Y:S01]  /*2400*/  SHF.L.U32 R168, R183, 0x10, RZ ;  /* 0x00000010b7a87819 */ /* 0x000fe200000006ff */
[----:B------:R-:W-:Y:S01]  /*2410*/  FMUL.FTZ R183, R7, R220 ;  /* 0x000000dc07b77220 */ /* 0x000fe20000410000 */
[----:B------:R-:W-:Y:S01]  /*2420*/  FFMA.FTZ R223, R184, R185, R223 ;  /* 0x000000b9b8df7223 */ /* 0x000fe200000100df */
[----:B------:R-:W-:Y:S01]  /*2430*/  FMUL.FTZ R172, R169, R170 ;  /* 0x000000aaa9ac7220 */ /* 0x000fe20000410000 */
[----:B------:R-:W-:Y:S01]  /*2440*/  FADD.FTZ R169, R222, R185 ;  /* 0x000000b9dea97221 */ /* 0x000fe20000010000 */
[----:B------:R-:W-:Y:S01]  /*2450*/  FADD.FTZ R91, R91, R168 ;  /* 0x000000a85b5b7221 */ /* 0x000fe20000010000 */
[-C--:B------:R-:W-:Y:S01]  /*2460*/  FFMA.FTZ R115, R183, R168.reuse, R115 ;  /* 0x000000a8b7737223 */ /* 0x080fe20000010073 */
[----:B------:R-:W-:Y:S01]  /*2470*/  FFMA.FTZ R211, R211, R168, R172 ;  /* 0x000000a8d3d37223 */ /* 0x000fe200000100ac */
[----:B------:R-:W-:Y:S01]  /*2480*/  FADD.FTZ R169, R169, R186 ;  /* 0x000000baa9a97221 */ /* 0x000fe20000010000 */
[----:B------:R-:W-:Y:S01]  /*2490*/  FFMA.FTZ R168, R180, R186, R223 ;  /* 0x000000bab4a87223 */ /* 0x000fe200000100df */
[----:B------:R-:W-:Y:S01]  /*24a0*/  FADD.FTZ R43, R43, R170 ;  /* 0x000000aa2b2b7221 */ /* 0x000fe20000010000 */
[----:B------:R-:W-:Y:S01]  /*24b0*/  FFMA.FTZ R67, R183, R170, R67 ;  /* 0x000000aab7437223 */ /* 0x000fe20000010043 */
        /* <DEDUP_REMOVED lines=21> */
.L_x_1347:
[----:B------:R-:W-:Y:S05]  /*2610*/  BSYNC.RECONVERGENT B0 ;  /* 0x0000000000007941 */ /* 0x000fea0003800200 */
.L_x_1346:
        /* <DEDUP_REMOVED lines=23> */
.L_x_1401:
        /* <DEDUP_REMOVED lines=20> */
[-CC-:B0-----:R-:W-:Y:S01]  /*28d0*/  FFMA.FTZ R174, R20, R177.reuse, R176.reuse ;  /* 0x000000b114ae7223 */ /* 0x181fe200000100b0 */
[-C--:B------:R-:W-:Y:S01]  /*28e0*/  FFMA.FTZ R172, R16, R177.reuse, R176 ;  /* 0x000000b110ac7223 */ /* 0x080fe200000100b0 */
[----:B------:R-:W-:Y:S01]  /*28f0*/  FADD.FTZ R168, R6, -R169 ;  /* 0x800000a906a87221 */ /* 0x000fe20000010000 */
[----:B------:R-:W-:Y:S01]  /*2900*/  FADD.FTZ R170, R9, -R170 ;  /* 0x800000aa09aa7221 */ /* 0x000fe20000010000 */
[-CC-:B------:R-:W-:Y:S01]  /*2910*/  FFMA.FTZ R188, R200, R177.reuse, R176.reuse ;  /* 0x000000b1c8bc7223 */ /* 0x180fe200000100b0 */
[-CC-:B------:R-:W-:Y:S01]  /*2920*/  FFMA.FTZ R171, R207, R177.reuse, R176.reuse ;  /* 0x000000b1cfab7223 */ /* 0x180fe200000100b0 */
[C---:B-----5:R-:W-:Y:S01]  /*2930*/  FMUL.FTZ R168, R7.reuse, R168 ;  /* 0x000000a807a87220 */ /* 0x060fe20000410000 */
[----:B------:R-:W-:Y:S01]  /*2940*/  FMUL.FTZ R169, R7, R170 ;  /* 0x000000aa07a97220 */ /* 0x000fe20000410000 */
[-C--:B------:R-:W-:Y:S01]  /*2950*/  FFMA.FTZ R170, R10, R177.reuse, R176 ;  /* 0x000000b10aaa7223 */ /* 0x080fe200000100b0 */
[----:B------:R-:W-:Y:S01]  /*2960*/  FADD.FTZ R174, R21, -R174 ;  /* 0x800000ae15ae7221 */ /* 0x000fe20000010000 */
[----:B------:R-:W-:Y:S01]  /*2970*/  FADD.FTZ R172, R17, -R172 ;  /* 0x800000ac11ac7221 */ /* 0x000fe20000010000 */
[----:B------:R-:W-:Y:S01]  /*2980*/  FADD.FTZ R188, R201, -R188 ;  /* 0x800000bcc9bc7221 */ /* 0x000fe20000010000 */
[----:B------:R-:W-:Y:S01]  /*2990*/  F2FP.BF16.F32.PACK_AB R168, R169, R168 ;  /* 0x000000a8a9a8723e */ /* 0x000fe200000010ff */
[----:B------:R-:W-:Y:S01]  /*29a0*/  FFMA.FTZ R169, R193, R177, R176 ;  /* 0x000000b1c1a97223 */ /* 0x000fe200000100b0 */
[----:B------:R-:W-:Y:S01]  /*29b0*/  FADD.FTZ R170, R11, -R170 ;  /* 0x800000aa0baa7221 */ /* 0x000fe20000010000 */
[----:B------:R-:W-:Y:S01]  /*29c0*/  FADD.FTZ R190, R208, -R171 ;  /* 0x800000abd0be7221 */ /* 0x000fe20000010000 */
[C---:B------:R-:W-:Y:S01]  /*29d0*/  FMUL.FTZ R172, R7.reuse, R172 ;  /* 0x000000ac07ac7220 */ /* 0x040fe20000410000 */
[----:B------:R-:W-:Y:S01]  /*29e0*/  FADD.FTZ R178, R194, -R169 ;  /* 0x800000a9c2b27221 */ /* 0x000fe20000010000 */
[C---:B------:R-:W-:Y:S01]  /*29f0*/  FMUL.FTZ R169, R7.reuse, R170 ;  /* 0x000000aa07a97220 */ /* 0x040fe20000410000 */
[C---:B------:R-:W-:Y:S01]  /*2a00*/  FMUL.FTZ R170, R7.reuse, R174 ;  /* 0x000000ae07aa7220 */ /* 0x040fe20000410000 */
[C---:B------:R-:W-:Y:S01]  /*2a10*/  FMUL.FTZ R188, R7.reuse, R188 ;  /* 0x000000bc07bc7220 */ /* 0x040fe20000410000 */
[C---:B------:R-:W-:Y:S01]  /*2a20*/  FMUL.FTZ R171, R7.reuse, R178 ;  /* 0x000000b207ab7220 */ /* 0x040fe20000410000 */
[----:B------:R-:W-:Y:S01]  /*2a30*/  FMUL.FTZ R173, R7, R190 ;  /* 0x000000be07ad7220 */ /* 0x000fe20000410000 */
[----:B------:R-:W-:-:S03]  /*2a40*/  F2FP.BF16.F32.PACK_AB R169, R172, R169 ;  /* 0x000000a9aca9723e */ /* 0x000fc600000010ff */
[----:B------:R-:W-:Y:S02]  /*2a50*/  F2FP.BF16.F32.PACK_AB R170, R171, R170 ;  /* 0x000000aaabaa723e */ /* 0x000fe400000010ff */
[----:B------:R-:W-:Y:S01]  /*2a60*/  F2FP.BF16.F32.PACK_AB R171, R173, R188 ;  /* 0x000000bcadab723e */ /* 0x000fe200000010ff */
[----:B------:R-:W-:Y:S06]  /*2a70*/  BRA `(.L_x_1354) ;  /* 0x0000000c00a07947 */ /* 0x000fec0003800000 */
.L_x_1353:
[-CC-:B------:R-:W-:Y:S01]  /*2a80*/  FFMA.FTZ R156, R200, R177.reuse, R176.reuse ;  /* 0x000000b1c89c7223 */ /* 0x180fe200000100b0 */
[-CC-:B------:R-:W-:Y:S01]  /*2a90*/  FFMA.FTZ R157, R207, R177.reuse, R176.reuse ;  /* 0x000000b1cf9d7223 */ /* 0x180fe200000100b0 */
[-CC-:B------:R-:W-:Y:S01]  /*2aa0*/  FFMA.FTZ R168, R10, R177.reuse, R176.reuse ;  /* 0x000000b10aa87223 */ /* 0x180fe200000100b0 */
        /* <DEDUP_REMOVED lines=12> */
[----:B------:R-:W-:Y:S01]  /*2b70*/  FADD.FTZ R156, R6, -R157 ;  /* 0x8000009d069c7221 */ /* 0x000fe20000010000 */
[----:B------:R-:W-:Y:S01]  /*2b80*/  FFMA.FTZ R157, R193, R177, R176 ;  /* 0x000000b1c19d7223 */ /* 0x000fe200000100b0 */
[----:B------:R-:W-:Y:S01]  /*2b90*/  FADD.FTZ R158, R9, -R158 ;  /* 0x8000009e099e7221 */ /* 0x000fe20000010000 */
[C---:B------:R-:W-:Y:S01]  /*2ba0*/  FMUL.FTZ R168, R7.reuse, R168 ;  /* 0x000000a807a87220 */ /* 0x040fe20000410000 */
[C---:B------:R-:W-:Y:S01]  /*2bb0*/  FMUL.FTZ R169, R7.reuse, R170 ;  /* 0x000000aa07a97220 */ /* 0x040fe20000410000 */
[----:B0-----:R-:W-:Y:S01]  /*2bc0*/  FADD.FTZ R174, R194, -R157 ;  /* 0x8000009dc2ae7221 */ /* 0x001fe20000010000 */
[C---:B------:R-:W-:Y:S01]  /*2bd0*/  FMUL.FTZ R156, R7.reuse, R156 ;  /* 0x0000009c079c7220 */ /* 0x040fe20000410000 */
[C---:B------:R-:W-:Y:S01]  /*2be0*/  FMUL.FTZ R172, R7.reuse, R172 ;  /* 0x000000ac07ac7220 */ /* 0x040fe20000410000 */
[C---:B------:R-:W-:Y:S01]  /*2bf0*/  FMUL.FTZ R157, R7.reuse, R158 ;  /* 0x0000009e079d7220 */ /* 0x040fe20000410000 */
[----:B------:R-:W-:Y:S01]  /*2c00*/  FMUL.FTZ R159, R7, R174 ;  /* 0x000000ae079f7220 */ /* 0x000fe20000410000 */
[----:B------:R-:W-:-:S03]  /*2c10*/  F2FP.BF16.F32.PACK_AB R169, R169, R168 ;  /* 0x000000a8a9a9723e */ /* 0x000fc600000010ff */
[----:B------:R-:W-:Y:S02]  /*2c20*/  F2FP.BF16.F32.PACK_AB R168, R157, R156 ;  /* 0x0000009c9da8723e */ /* 0x000fe400000010ff */
[----:B------:R-:W-:Y:S02]  /*2c30*/  F2FP.BF16.F32.PACK_AB R170, R159, R172 ;  /* 0x000000ac9faa723e */ /* 0x000fe400000010ff */
[----:B------:R-:W-:Y:S02]  /*2c40*/  MOV R159, R171 ;  /* 0x000000ab009f7202 */ /* 0x000fe40000000f00 */
[----:B------:R-:W-:Y:S02]  /*2c50*/  MOV R158, R170 ;  /* 0x000000aa009e7202 */ /* 0x000fe40000000f00 */
[----:B------:R-:W-:Y:S02]  /*2c60*/  MOV R157, R169 ;  /* 0x000000a9009d7202 */ /* 0x000fe40000000f00 */
[----:B------:R-:W-:Y:S01]  /*2c70*/  MOV R156, R168 ;  /* 0x000000a8009c7202 */ /* 0x000fe20000000f00 */
[----:B------:R-:W-:Y:S06]  /*2c80*/  BRA `(.L_x_1354) ;  /* 0x0000000c001c7947 */ /* 0x000fec0003800000 */
.L_x_1352:
        /* <DEDUP_REMOVED lines=32> */
.L_x_1355:
        /* <DEDUP_REMOVED lines=33> */
.L_x_1351:
        /* <DEDUP_REMOVED lines=14> */
[----:B------:R-:W-:Y:S01]  /*3180*/  FADD.FTZ R171, R21, -R174 ;  /* 0x800000ae15ab7221 */ /* 0x000fe20000010000 */
[-C--:B------:R-:W-:Y:S01]  /*3190*/  FFMA.FTZ R173, R193, R177.reuse, R176 ;  /* 0x000000b1c1ad7223 */ /* 0x080fe200000100b0 */
[C---:B-----5:R-:W-:Y:S01]  /*31a0*/  FFMA.FTZ R168, R7.reuse, R168, R36 ;  /* 0x000000a807a87223 */ /* 0x060fe20000010024 */
[----:B------:R-:W-:Y:S01]  /*31b0*/  FFMA.FTZ R169, R7, R170, R37 ;  /* 0x000000aa07a97223 */ /* 0x000fe20000010025 */
[-CC-:B------:R-:W-:Y:S01]  /*31c0*/  FFMA.FTZ R170, R10, R177.reuse, R176.reuse ;  /* 0x000000b10aaa7223 */ /* 0x180fe200000100b0 */
[-CC-:B------:R-:W-:Y:S01]  /*31d0*/  FFMA.FTZ R174, R200, R177.reuse, R176.reuse ;  /* 0x000000b1c8ae7223 */ /* 0x180fe200000100b0 */
[----:B------:R-:W-:Y:S01]  /*31e0*/  FFMA.FTZ R175, R207, R177, R176 ;  /* 0x000000b1cfaf7223 */ /* 0x000fe200000100b0 */
[----:B------:R-:W-:Y:S01]  /*31f0*/  FFMA.FTZ R171, R7, R171, R32 ;  /* 0x000000ab07ab7223 */ /* 0x000fe20000010020 */
[----:B------:R-:W-:Y:S01]  /*3200*/  F2FP.BF16.F32.PACK_AB R168, R169, R168 ;  /* 0x000000a8a9a8723e */ /* 0x000fe200000010ff */
[----:B------:R-:W-:Y:S01]  /*3210*/  FADD.FTZ R169, R11, -R170 ;  /* 0x800000aa0ba97221 */ /* 0x000fe20000010000 */
        /* <DEDUP_REMOVED lines=11> */
[----:B------:R-:W-:Y:S01]  /*32d0*/  F2FP.BF16.F32.PACK_AB R171, R174, R173 ;  /* 0x000000adaeab723e */ /* 0x000fe200000010ff */
[----:B------:R-:W-:Y:S06]  /*32e0*/  BRA `(.L_x_1354) ;  /* 0x0000000400847947 */ /* 0x000fec0003800000 */
.L_x_1357:
        /* <DEDUP_REMOVED lines=8> */
[C---:B-----5:R-:W-:Y:S01]  /*3370*/  FFMA.FTZ R156, R7.reuse, R156, R34 ;  /* 0x0000009c079c7223 */ /* 0x060fe20000010022 */
[C---:B------:R-:W-:Y:S01]  /*3380*/  FFMA.FTZ R171, R7.reuse, R158, R35 ;  /* 0x0000009e07ab7223 */ /* 0x040fe20000010023 */
[----:B------:R-:W-:Y:S01]  /*3390*/  FFMA.FTZ R158, R10, R177, R176 ;  /* 0x000000b10a9e7223 */ /* 0x000fe200000100b0 */
[----:B------:R-:W-:Y:S01]  /*33a0*/  FADD.FTZ R168, R194, -R173 ;  /* 0x800000adc2a87221 */ /* 0x000fe20000010000 */
[----:B------:R-:W-:Y:S01]  /*33b0*/  FADD.FTZ R157, R6, -R157 ;  /* 0x8000009d069d7221 */ /* 0x000fe20000010000 */
[----:B------:R-:W-:Y:S01]  /*33c0*/  FFMA.FTZ R169, R7, R169, R32 ;  /* 0x000000a907a97223 */ /* 0x000fe20000010020 */
[----:B------:R-:W-:Y:S01]  /*33d0*/  F2FP.BF16.F32.PACK_AB R171, R171, R156 ;  /* 0x0000009cabab723e */ /* 0x000fe200000010ff */
[----:B------:R-:W-:Y:S01]  /*33e0*/  FADD.FTZ R159, R11, -R158 ;  /* 0x8000009e0b9f7221 */ /* 0x000fe20000010000 */
[-CC-:B------:R-:W-:Y:S01]  /*33f0*/  FFMA.FTZ R156, R8, R177.reuse, R176.reuse ;  /* 0x000000b1089c7223 */ /* 0x180fe200000100b0 */
[----:B------:R-:W-:Y:S01]  /*3400*/  FFMA.FTZ R158, R16, R177, R176 ;  /* 0x000000b1109e7223 */ /* 0x000fe200000100b0 */
[C---:B------:R-:W-:Y:S01]  /*3410*/  FFMA.FTZ R168, R7.reuse, R168, R33 ;  /* 0x000000a807a87223 */ /* 0x040fe20000010021 */
[----:B------:R-:W-:Y:S01]  /*3420*/  FFMA.FTZ R157, R7, R157, R36 ;  /* 0x0000009d079d7223 */ /* 0x000fe20000010024 */
[----:B------:R-:W-:Y:S01]  /*3430*/  FADD.FTZ R156, R9, -R156 ;  /* 0x8000009c099c7221 */ /* 0x000fe20000010000 */
[----:B------:R-:W-:Y:S01]  /*3440*/  FADD.FTZ R158, R17, -R158 ;  /* 0x8000009e119e7221 */ /* 0x000fe20000010000 */
[C---:B------:R-:W-:Y:S01]  /*3450*/  FFMA.FTZ R159, R7.reuse, R159, R38 ;  /* 0x0000009f079f7223 */ /* 0x040fe20000010026 */
[----:B------:R-:W-:Y:S01]  /*3460*/  F2FP.BF16.F32.PACK_AB R170, R168, R169 ;  /* 0x000000a9a8aa723e */ /* 0x000fe200000010ff */
[C---:B------:R-:W-:Y:S01]  /*3470*/  FFMA.FTZ R156, R7.reuse, R156, R37 ;  /* 0x0000009c079c7223 */ /* 0x040fe20000010025 */
[----:B------:R-:W-:-:S04]  /*3480*/  FFMA.FTZ R158, R7, R158, R39 ;  /* 0x0000009e079e7223 */ /* 0x000fc80000010027 */
[----:B------:R-:W-:Y:S02]  /*3490*/  F2FP.BF16.F32.PACK_AB R168, R156, R157 ;  /* 0x0000009d9ca8723e */ /* 0x000fe400000010ff */
[----:B------:R-:W-:Y:S02]  /*34a0*/  F2FP.BF16.F32.PACK_AB R169, R158, R159 ;  /* 0x0000009f9ea9723e */ /* 0x000fe400000010ff */
[----:B------:R-:W-:Y:S02]  /*34b0*/  MOV R159, R171 ;  /* 0x000000ab009f7202 */ /* 0x000fe40000000f00 */
[----:B------:R-:W-:Y:S02]  /*34c0*/  MOV R158, R170 ;  /* 0x000000aa009e7202 */ /* 0x000fe40000000f00 */
[----:B------:R-:W-:Y:S02]  /*34d0*/  MOV R157, R169 ;  /* 0x000000a9009d7202 */ /* 0x000fe40000000f00 */
[----:B------:R-:W-:Y:S01]  /*34e0*/  MOV R156, R168 ;  /* 0x000000a8009c7202 */ /* 0x000fe20000000f00 */
[----:B------:R-:W-:Y:S06]  /*34f0*/  BRA `(.L_x_1354) ;  /* 0x0000000400007947 */ /* 0x000fec0003800000 */
.L_x_1356:
        /* <DEDUP_REMOVED lines=19> */
[C---:B-----5:R-:W-:Y:S01]  /*3630*/  FFMA.FTZ R164, R7.reuse, R161, R36 ;  /* 0x000000a107a47223 */ /* 0x060fe20000010024 */
        /* <DEDUP_REMOVED lines=12> */
.L_x_1358:
        /* <DEDUP_REMOVED lines=31> */
[----:B------:R-:W-:-:S07]  /*38f0*/  MOV R156, R168 ;  /* 0x000000a8009c7202 */ /* 0x000fce0000000f00 */
.L_x_1354:
[----:B------:R-:W-:Y:S01]  /*3900*/  ISETP.NE.U32.AND P0, PT, RZ, UR4, PT ;  /* 0x00000004ff007c0c */ /* 0x000fe2000bf05070 */
[----:B------:R-:W1:Y:S01]  /*3910*/  LDC.64 R178, c[0x0][0x468] ;  /* 0x00011a00ffb27b82 */ /* 0x000e620000000a00 */
[----:B------:R-:W-:Y:S02]  /*3920*/  ISETP.NE.U32.AND P1, PT, RZ, UR6, PT ;  /* 0x00000006ff007c0c */ /* 0x000fe4000bf25070 */
[----:B------:R-:W-:Y:S02]  /*3930*/  ISETP.NE.AND.EX P0, PT, RZ, UR5, PT, P0 ;  /* 0x00000005ff007c0c */ /* 0x000fe4000bf05300 */
[----:B------:R-:W-:-:S11]  /*3940*/  ISETP.NE.AND.EX P1, PT, RZ, UR7, PT, P1 ;  /* 0x00000007ff007c0c */ /* 0x000fd6000bf25310 */
[----:B------:R-:W2:Y:S08]  /*3950*/  @P0 LDC.64 R172, c[0x0][0x478] ;  /* 0x00011e00ffac0b82 */ /* 0x000eb00000000a00 */
[----:B0-----:R-:W0:Y:S01]  /*3960*/  @P1 LDC.64 R174, c[0x0][0x470] ;  /* 0x00011c00ffae1b82 */ /* 0x001e220000000a00 */
[----:B--2---:R-:W-:-:S05]  /*3970*/  @P0 IMAD.WIDE.U32 R172, R2, 0x20, R172 ;  /* 0x0000002002ac0825 */ /* 0x004fca00078e00ac */
[----:B------:R-:W-:Y:S04]  /*3980*/  @P0 STG.E.128 desc[UR10][R172.64], R164 ;  /* 0x000000a4ac000986 */ /* 0x000fe8000c101d0a */
[----:B------:R1:W-:Y:S02]  /*3990*/  @P0 STG.E.128 desc[UR10][R172.64+0x10], R160 ;  /* 0x000010a0ac000986 */ /* 0x0003e4000c101d0a */
[----:B-1----:R-:W-:-:S05]  /*39a0*/  IMAD.WIDE.U32 R172, R2, 0x10, R178 ;  /* 0x0000001002ac7825 */ /* 0x002fca00078e00b2 */
[----:B------:R0:W-:Y:S02]  /*39b0*/  STG.E.128 desc[UR10][R172.64], R168 ;  /* 0x000000a8ac007986 */ /* 0x0001e4000c101d0a */
[C---:B0-----:R-:W-:Y:S01]  /*39c0*/  @P1 IMAD.WIDE.U32 R168, R2.reuse, 0x10, R174 ;  /* 0x0000001002a81825 */ /* 0x041fe200078e00ae */
[----:B------:R-:W-:-:S04]  /*39d0*/  IADD3 R2, PT, PT, R2, 0x20, RZ ;  /* 0x0000002002027810 */ /* 0x000fc80007ffe0ff */
[----:B------:R1:W-:Y:S03]  /*39e0*/  @P1 STG.E.128 desc[UR10][R168.64], R156 ;  /* 0x0000009ca8001986 */ /* 0x0003e6000c101d0a */
.L_x_1350:
[----:B------:R-:W-:Y:S05]  /*39f0*/  BSYNC.RECONVERGENT B0 ;  /* 0x0000000000007941 */ /* 0x000fea0003800200 */
.L_x_1349:
        /* <DEDUP_REMOVED lines=13> */
[-CC-:B------:R-:W-:Y:S01]  /*3ad0*/  FFMA.FTZ R163, R195, R177.reuse, R176.reuse ;  /* 0x000000b1c3a37223 */ /* 0x180fe200000100b0 */
[-CC-:B-1----:R-:W-:Y:S01]  /*3ae0*/  FFMA.FTZ R158, R14, R177.reuse, R176.reuse ;  /* 0x000000b10e9e7223 */ /* 0x182fe200000100b0 */
        /* <DEDUP_REMOVED lines=31> */
.L_x_1363:
[-CC-:B------:R-:W-:Y:S01]  /*3ce0*/  FFMA.FTZ R160, R12, R177.reuse, R176.reuse ;  /* 0x000000b10ca07223 */ /* 0x180fe200000100b0 */
[-CC-:B------:R-:W-:Y:S01]  /*3cf0*/  FFMA.FTZ R167, R195, R177.reuse, R176.reuse ;  /* 0x000000b1c3a77223 */ /* 0x180fe200000100b0 */
[-CC-:B------:R-:W-:Y:S01]  /*3d00*/  FFMA.FTZ R161, R5, R177.reuse, R176.reuse ;  /* 0x000000b105a17223 */ /* 0x180fe200000100b0 */
[-C--:B------:R-:W-:Y:S01]  /*3d10*/  FFMA.FTZ R162, R14, R177.reuse, R176 ;  /* 0x000000b10ea27223 */ /* 0x080fe200000100b0 */
[----:B-1----:R-:W-:Y:S01]  /*3d20*/  FADD.FTZ R168, R13, -R160 ;  /* 0x800000a00da87221 */ /* 0x002fe20000010000 */
        /* <DEDUP_REMOVED lines=24> */
.L_x_1362:
        /* <DEDUP_REMOVED lines=37> */
.L_x_1365:
[-CC-:B------:R-:W-:Y:S01]  /*4100*/  FFMA.FTZ R169, R5, R177.reuse, R176.reuse ;  /* 0x000000b105a97223 */ /* 0x180fe200000100b0 */
[-CC-:B------:R-:W-:Y:S01]  /*4110*/  FFMA.FTZ R168, R12, R177.reuse, R176.reuse ;  /* 0x000000b10ca87223 */ /* 0x180fe200000100b0 */
[-CC-:B0-----:R-:W-:Y:S01]  /*4120*/  FFMA.FTZ R174, R22, R177.reuse, R176.reuse ;  /* 0x000000b116ae7223 */ /* 0x181fe200000100b0 */
[-C--:B------:R-:W-:Y:S01]  /*4130*/  FFMA.FTZ R178, R202, R177.reuse, R176 ;  /* 0x000000b1cab27223 */ /* 0x080fe200000100b0 */
[----:B------:R-:W-:Y:S01]  /*4140*/  FADD.FTZ R169, R4, -R169 ;  /* 0x800000a904a97221 */ /* 0x000fe20000010000 */
[----:B------:R-:W-:Y:S01]  /*4150*/  FADD.FTZ R170, R13, -R168 ;  /* 0x800000a80daa7221 */ /* 0x000fe20000010000 */
[-CC-:B------:R-:W-:Y:S01]  /*4160*/  FFMA.FTZ R172, R18, R177.reuse, R176.reuse ;  /* 0x000000b112ac7223 */ /* 0x180fe200000100b0 */
[----:B------:R-:W-:Y:S01]  /*4170*/  FFMA.FTZ R175, R209, R177, R176 ;  /* 0x000000b1d1af7223 */ /* 0x000fe200000100b0 */
[C---:B-----5:R-:W-:Y:S01]  /*4180*/  FFMA.FTZ R168, R7.reuse, R169, R28 ;  /* 0x000000a907a87223 */ /* 0x060fe2000001001c */
[----:B------:R-:W-:Y:S01]  /*4190*/  FFMA.FTZ R169, R7, R170, R29 ;  /* 0x000000aa07a97223 */ /* 0x000fe2000001001d */
        /* <DEDUP_REMOVED lines=8> */
[C---:B------:R-:W-:Y:S01]  /*4220*/  FFMA.FTZ R172, R7.reuse, R172, R31 ;  /* 0x000000ac07ac7223 */ /* 0x040fe2000001001f */
[----:B------:R-:W-:Y:S01]  /*4230*/  FADD.FTZ R174, R196, -R169 ;  /* 0x800000a9c4ae7221 */ /* 0x000fe20000010000 */
[C---:B------:R-:W-:Y:S01]  /*4240*/  FFMA.FTZ R169, R7.reuse, R170, R30 ;  /* 0x000000aa07a97223 */ /* 0x040fe2000001001e */
[C---:B------:R-:W-:Y:S01]  /*4250*/  FFMA.FTZ R170, R7.reuse, R171, R24 ;  /* 0x000000ab07aa7223 */ /* 0x040fe20000010018 */
[C---:B------:R-:W-:Y:S01]  /*4260*/  FFMA.FTZ R173, R7.reuse, R173, R26 ;  /* 0x000000ad07ad7223 */ /* 0x040fe2000001001a */
[C---:B------:R-:W-:Y:S01]  /*4270*/  FFMA.FTZ R171, R7.reuse, R174, R25 ;  /* 0x000000ae07ab7223 */ /* 0x040fe20000010019 */
[----:B------:R-:W-:Y:S01]  /*4280*/  FFMA.FTZ R178, R7, R178, R27 ;  /* 0x000000b207b27223 */ /* 0x000fe2000001001b */
[----:B------:R-:W-:-:S03]  /*4290*/  F2FP.BF16.F32.PACK_AB R169, R172, R169 ;  /* 0x000000a9aca9723e */ /* 0x000fc600000010ff */
[----:B------:R-:W-:Y:S02]  /*42a0*/  F2FP.BF16.F32.PACK_AB R170, R171, R170 ;  /* 0x000000aaabaa723e */ /* 0x000fe400000010ff */
[----:B------:R-:W-:Y:S01]  /*42b0*/  F2FP.BF16.F32.PACK_AB R171, R178, R173 ;  /* 0x000000adb2ab723e */ /* 0x000fe200000010ff */
[----:B------:R-:W-:Y:S06]  /*42c0*/  BRA `(.L_x_1364) ;  /* 0x00000008001c7947 */ /* 0x000fec0003800000 */
.L_x_1361:
        /* <DEDUP_REMOVED lines=41> */
.L_x_1367:
        /* <DEDUP_REMOVED lines=29> */
.L_x_1366:
[----:B------:R-:W1:Y:S02]  /*4730*/  LDC.64 R168, c[0x0][0x470] ;  /* 0x00011c00ffa87b82 */ /* 0x000e640000000a00 */
        /* <DEDUP_REMOVED lines=36> */
.L_x_1368:
        /* <DEDUP_REMOVED lines=27> */
[----:B------:R-:W-:-:S07]  /*4b30*/  F2FP.BF16.F32.PACK_AB R171, R173, R188 ;  /* 0x000000bcadab723e */ /* 0x000fce00000010ff */
.L_x_1364:
[----:B------:R-:W1:Y:S08]  /*4b40*/  @P0 LDC.64 R172, c[0x0][0x478] ;  /* 0x00011e00ffac0b82 */ /* 0x000e700000000a00 */
[----:B------:R-:W2:Y:S08]  /*4b50*/  LDC.64 R178, c[0x0][0x468] ;  /* 0x00011a00ffb27b82 */ /* 0x000eb00000000a00 */
[----:B0-----:R-:W0:Y:S01]  /*4b60*/  @P1 LDC.64 R174, c[0x0][0x470] ;  /* 0x00011c00ffae1b82 */ /* 0x001e220000000a00 */
[----:B-1----:R-:W-:-:S05]  /*4b70*/  @P0 IMAD.WIDE.U32 R172, R2, 0x20, R172 ;  /* 0x0000002002ac0825 */ /* 0x002fca00078e00ac */
[----:B------:R-:W-:Y:S04]  /*4b80*/  @P0 STG.E.128 desc[UR10][R172.64], R164 ;  /* 0x000000a4ac000986 */ /* 0x000fe8000c101d0a */
[----:B------:R2:W-:Y:S02]  /*4b90*/  @P0 STG.E.128 desc[UR10][R172.64+0x10], R160 ;  /* 0x000010a0ac000986 */ /* 0x0005e4000c101d0a */
[----:B--2---:R-:W-:-:S05]  /*4ba0*/  IMAD.WIDE.U32 R172, R2, 0x10, R178 ;  /* 0x0000001002ac7825 */ /* 0x004fca00078e00b2 */
[----:B------:R0:W-:Y:S02]  /*4bb0*/  STG.E.128 desc[UR10][R172.64], R168 ;  /* 0x000000a8ac007986 */ /* 0x0001e4000c101d0a */
[C---:B0-----:R-:W-:Y:S01]  /*4bc0*/  @P1 IMAD.WIDE.U32 R168, R2.reuse, 0x10, R174 ;  /* 0x0000001002a81825 */ /* 0x041fe200078e00ae */
[----:B------:R-:W-:-:S04]  /*4bd0*/  IADD3 R2, PT, PT, R2, 0x20, RZ ;  /* 0x0000002002027810 */ /* 0x000fc80007ffe0ff */
[----:B------:R2:W-:Y:S03]  /*4be0*/  @P1 STG.E.128 desc[UR10][R168.64], R156 ;  /* 0x0000009ca8001986 */ /* 0x0005e6000c101d0a */
.L_x_1360:
[----:B------:R-:W-:Y:S05]  /*4bf0*/  BSYNC.RECONVERGENT B0 ;  /* 0x0000000000007941 */ /* 0x000fea0003800200 */
.L_x_1359:
        /* <DEDUP_REMOVED lines=13> */
[-CC-:B-12---:R-:W-:Y:S01]  /*4cd0*/  FFMA.FTZ R156, R184, R177.reuse, R176.reuse ;  /* 0x000000b1b89c7223 */ /* 0x186fe200000100b0 */
        /* <DEDUP_REMOVED lines=32> */
.L_x_1373:
[-CC-:B------:R-:W-:Y:S01]  /*4ee0*/  FFMA.FTZ R166, R183, R177.reuse, R176.reuse ;  /* 0x000000b1b7a67223 */ /* 0x180fe200000100b0 */
[-CC-:B------:R-:W-:Y:S01]  /*4ef0*/  FFMA.FTZ R160, R184, R177.reuse, R176.reuse ;  /* 0x000000b1b8a07223 */ /* 0x180fe200000100b0 */
[-CC-:B------:R-:W-:Y:S01]  /*4f00*/  FFMA.FTZ R163, R180, R177.reuse, R176.reuse ;  /* 0x000000b1b4a37223 */ /* 0x180fe200000100b0 */
[-CC-:B------:R-:W-:Y:S01]  /*4f10*/  FFMA.FTZ R165, R187, R177.reuse, R176.reuse ;  /* 0x000000b1bba57223 */ /* 0x180fe200000100b0 */
[-CC-:B------:R-:W-:Y:S01]  /*4f20*/  FFMA.FTZ R162, R181, R177.reuse, R176.reuse ;  /* 0x000000b1b5a27223 */ /* 0x180fe200000100b0 */
[-CC-:B------:R-:W-:Y:S01]  /*4f30*/  FFMA.FTZ R164, R198, R177.reuse, R176.reuse ;  /* 0x000000b1c6a47223 */ /* 0x180fe200000100b0 */
[-CC-:B-12---:R-:W-:Y:S01]  /*4f40*/  FFMA.FTZ R169, R182, R177.reuse, R176.reuse ;  /* 0x000000b1b6a97223 */ /* 0x186fe200000100b0 */
        /* <DEDUP_REMOVED lines=22> */
.L_x_1372:
[----:B-12---:R-:W1:Y:S02]  /*50b0*/  LDC.64 R168, c[0x0][0x470] ;  /* 0x00011c00ffa87b82 */ /* 0x006e640000000a00 */
        /* <DEDUP_REMOVED lines=36> */
.L_x_1375:
        /* <DEDUP_REMOVED lines=29> */
.L_x_1371:
[----:B-12---:R-:W1:Y:S02]  /*54d0*/  LDC.64 R168, c[0x0][0x478] ;  /* 0x00011e00ffa87b82 */ /* 0x006e640000000a00 */
        /* <DEDUP_REMOVED lines=40> */
.L_x_1377:
        /* <DEDUP_REMOVED lines=29> */
.L_x_1376:
        /* <DEDUP_REMOVED lines=37> */
.L_x_1378:
        /* <DEDUP_REMOVED lines=28> */
.L_x_1374:
        /* <DEDUP_REMOVED lines=8> */
[----:B0-----:R-:W-:-:S05]  /*5dc0*/  @P1 IMAD.WIDE.U32 R168, R2, 0x10, R174 ;  /* 0x0000001002a81825 */ /* 0x001fca00078e00ae */
[----:B------:R3:W-:Y:S02]  /*5dd0*/  @P1 STG.E.128 desc[UR10][R168.64], R156 ;  /* 0x0000009ca8001986 */ /* 0x0007e4000c101d0a */
.L_x_1370:
[----:B------:R-:W-:Y:S05]  /*5de0*/  BSYNC.RECONVERGENT B0 ;  /* 0x0000000000007941 */ /* 0x000fea0003800200 */
.L_x_1369:
[----:B-123--:R-:W1:Y:S02]  /*5df0*/  LDC.64 R168, c[0x0][0x380] ;  /* 0x0000e000ffa87b82 */ /* 0x00ee640000000a00 */
[----:B-1----:R-:W-:-:S04]  /*5e00*/  LEA R3, R168, R3, 0x2 ;  /* 0x00000003a8037211 */ /* 0x002fc800078e10ff */
[----:B------:R-:W-:-:S13]  /*5e10*/  ISETP.GE.AND P0, PT, R3, R169, PT ;  /* 0x000000a90300720c */ /* 0x000fda0003f06270 */
[----:B------:R-:W-:Y:S05]  /*5e20*/  @!P0 BRA `(.L_x_1379) ;  /* 0xffffffac00248947 */ /* 0x000fea000383ffff */
.L_x_1341:
        /* <DEDUP_REMOVED lines=13> */
[----:B---3--:R-:W-:Y:S01]  /*5f00*/  IMAD R5, R229, UR4, RZ ;  /* 0x00000004e5057c24 */ /* 0x008fe2000f8e02ff */
[----:B------:R-:W-:Y:S02]  /*5f10*/  IADD3 R4, PT, PT, R4, R229, RZ ;  /* 0x000000e504047210 */ /* 0x000fe40007ffe0ff */
[-C--:B-----5:R-:W-:Y:S02]  /*5f20*/  LEA R7, R0, R3.reuse, 0x5 ;  /* 0x0000000300077211 */ /* 0x0a0fe400078e28ff */
[----:B------:R-:W-:Y:S02]  /*5f30*/  LEA R0, R8, R3, 0x2 ;  /* 0x0000000308007211 */ /* 0x000fe400078e10ff */
[----:B------:R-:W-:Y:S01]  /*5f40*/  IADD3 R8, P6, PT, R5, R8, RZ ;  /* 0x0000000805087210 */ /* 0x000fe20007fde0ff */
[----:B------:R-:W-:Y:S01]  /*5f50*/  STS.128 [R7], R108 ;  /* 0x0000006c07007388 */ /* 0x000fe20000000c00 */
[----:B------:R-:W-:-:S02]  /*5f60*/  ISETP.GE.U32.AND P5, PT, R4, 0x80, PT ;  /* 0x000000800400780c */ /* 0x000fc40003fa6070 */
[C---:B------:R-:W-:Y:S01]  /*5f70*/  ISETP.GE.U32.AND P0, PT, R4.reuse, 0x100, PT ;  /* 0x000001000400780c */ /* 0x040fe20003f06070 */
[----:B------:R1:W-:Y:S01]  /*5f80*/  STS.128 [R7+0x10], R104 ;  /* 0x0000106807007388 */ /* 0x0003e20000000c00 */
[C---:B------:R-:W-:Y:S02]  /*5f90*/  ISETP.GE.U32.AND P1, PT, R4.reuse, 0x180, PT ;  /* 0x000001800400780c */ /* 0x040fe40003f26070 */
[C---:B------:R-:W-:Y:S01]  /*5fa0*/  ISETP.GE.U32.AND P2, PT, R4.reuse, 0x200, PT ;  /* 0x000002000400780c */ /* 0x040fe20003f46070 */
[----:B------:R-:W-:Y:S01]  /*5fb0*/  STS.128 [R7+0x400], R100 ;  /* 0x0004006407007388 */ /* 0x000fe20000000c00 */
[C---:B------:R-:W-:Y:S02]  /*5fc0*/  ISETP.GE.U32.AND P3, PT, R4.reuse, 0x280, PT ;  /* 0x000002800400780c */ /* 0x040fe40003f66070 */
[----:B------:R-:W-:Y:S01]  /*5fd0*/  ISETP.GE.U32.AND P4, PT, R4, 0x300, PT ;  /* 0x000003000400780c */ /* 0x000fe20003f86070 */
[----:B------:R-:W-:Y:S04]  /*5fe0*/  STS.128 [R7+0x410], R96 ;  /* 0x0004106007007388 */ /* 0x000fe80000000c00 */
[----:B------:R-:W-:Y:S04]  /*5ff0*/  STS.128 [R7+0x800], R92 ;  /* 0x0008005c07007388 */ /* 0x000fe80000000c00 */
[----:B------:R-:W-:Y:S01]  /*6000*/  STS.128 [R7+0x810], R88 ;  /* 0x0008105807007388 */ /* 0x000fe20000000c00 */
[----:B-1----:R-:W-:Y:S01]  /*6010*/  IADD3.X R107, PT, PT, RZ, RZ, RZ, P6, !PT ;  /* 0x000000ffff6b7210 */ /* 0x002fe200037fe4ff */
[----:B------:R-:W-:Y:S03]  /*6020*/  BAR.SYNC.DEFER_BLOCKING 0x0 ;  /* 0x0000000000007b1d */ /* 0x000fe60000010000 */
[----:B------:R-:W-:-:S02]  /*6030*/  SHF.L.U64.HI R107, R8, 0x2, R107 ;  /* 0x00000002086b7819 */ /* 0x000fc4000001026b */
        /* <DEDUP_REMOVED lines=242> */
.L_x_1381:
[----:B------:R-:W-:Y:S05]  /*6f60*/  BSYNC.RECONVERGENT B0 ;  /* 0x0000000000007941 */ /* 0x000fea0003800200 */
.L_x_1380:
        /* <DEDUP_REMOVED lines=23> */
.L_x_1383:
[----:B------:R-:W-:Y:S05]  /*70e0*/  BSYNC.RECONVERGENT B0 ;  /* 0x0000000000007941 */ /* 0x000fea0003800200 */
.L_x_1382:
        /* <DEDUP_REMOVED lines=23> */
.L_x_1385:
[----:B------:R-:W-:Y:S05]  /*7260*/  BSYNC.RECONVERGENT B0 ;  /* 0x0000000000007941 */ /* 0x000fea0003800200 */
.L_x_1384:
        /* <DEDUP_REMOVED lines=23> */
.L_x_1387:
[----:B------:R-:W-:Y:S05]  /*73e0*/  BSYNC.RECONVERGENT B0 ;  /* 0x0000000000007941 */ /* 0x000fea0003800200 */
.L_x_1386:
        /* <DEDUP_REMOVED lines=23> */
.L_x_1389:
[----:B------:R-:W-:Y:S05]  /*7560*/  BSYNC.RECONVERGENT B0 ;  /* 0x0000000000007941 */ /* 0x000fea0003800200 */
.L_x_1388:
        /* <DEDUP_REMOVED lines=8> */
.L_x_1348:
        /* <DEDUP_REMOVED lines=8> */
.L_x_1391:
[----:B------:R-:W-:Y:S05]  /*7670*/  BSYNC B0 ;  /* 0x0000000000007941 */ /* 0x000fea0003800000 */
.L_x_1390:
        /* <DEDUP_REMOVED lines=8> */
.L_x_1392:
[----:B------:R-:W-:Y:S01]  /*7700*/  FADD.FTZ R169, R169, R222 ;  /* 0x000000dea9a97221 */ /* 0x000fe20000010000 */
[----:B------:R-:W-:-:S04]  /*7710*/  HFMA2 R178, -RZ, RZ, 0, 1.1920928955078125e-07 ;  /* 0x00000002ffb27431 */ /* 0x000fc800000001ff */
[----:B------:R-:W-:Y:S02]  /*7720*/  MOV R179, R169 ;  /* 0x000000a900b37202 */ /* 0x000fe40000000f00 */
[----:B------:R-:W-:-:S07]  /*7730*/  MOV R168, R177 ;  /* 0x000000b100a87202 */ /* 0x000fce0000000f00 */
[----:B------:R-:W-:Y:S05]  /*7740*/  WARPSYNC.COLLECTIVE R176, `(.L_x_1393) ;  /* 0x00000000b0087348 */ /* 0x000fea0003c00000 */
[----:B------:R0:W1:Y:S02]  /*7750*/  SHFL.BFLY P0, R177, R179, R178, R189 ;  /* 0x0c0000b2b3b17389 */ /* 0x00006400000000bd */
[----:B01----:R-:W-:Y:S05]  /*7760*/  ENDCOLLECTIVE ;  /* 0x000000000000791b */ /* 0x003fea0003800000 */
.L_x_1393:
[----:B------:R-:W-:-:S05]  /*7770*/  FADD.FTZ R168, R168, R223 ;  /* 0x000000dfa8a87221 */ /* 0x000fca0000010000 */
[----:B------:R-:W-:Y:S02]  /*7780*/  MOV R179, R168 ;  /* 0x000000a800b37202 */ /* 0x000fe40000000f00 */
[----:B------:R-:W-:-:S07]  /*7790*/  MOV R170, R177 ;  /* 0x000000b100aa7202 */ /* 0x000fce0000000f00 */
[----:B------:R-:W-:Y:S05]  /*77a0*/  WARPSYNC.COLLECTIVE R176, `(.L_x_1394) ;  /* 0x00000000b0087348 */ /* 0x000fea0003c00000 */
[----:B------:R0:W1:Y:S02]  /*77b0*/  SHFL.BFLY P0, R177, R179, R178, R189 ;  /* 0x0c0000b2b3b17389 */ /* 0x00006400000000bd */
[----:B01----:R-:W-:Y:S05]  /*77c0*/  ENDCOLLECTIVE ;  /* 0x000000000000791b */ /* 0x003fea0003800000 */
.L_x_1394:
[----:B------:R-:W-:Y:S01]  /*77d0*/  FADD.FTZ R170, R169, R170 ;  /* 0x000000aaa9aa7221 */ /* 0x000fe20000010000 */
[----:B------:R-:W-:-:S04]  /*77e0*/  HFMA2 R178, -RZ, RZ, 0, 2.384185791015625e-07 ;  /* 0x00000004ffb27431 */ /* 0x000fc800000001ff */
[----:B------:R-:W-:Y:S02]  /*77f0*/  MOV R179, R170 ;  /* 0x000000aa00b37202 */ /* 0x000fe40000000f00 */
[----:B------:R-:W-:-:S07]  /*7800*/  MOV R171, R177 ;  /* 0x000000b100ab7202 */ /* 0x000fce0000000f00 */
[----:B------:R-:W-:Y:S05]  /*7810*/  WARPSYNC.COLLECTIVE R176, `(.L_x_1395) ;  /* 0x00000000b0087348 */ /* 0x000fea0003c00000 */
[----:B------:R0:W1:Y:S02]  /*7820*/  SHFL.BFLY P0, R177, R179, R178, R189 ;  /* 0x0c0000b2b3b17389 */ /* 0x00006400000000bd */
[----:B01----:R-:W-:Y:S05]  /*7830*/  ENDCOLLECTIVE ;  /* 0x000000000000791b */ /* 0x003fea0003800000 */
.L_x_1395:
[----:B------:R-:W-:-:S05]  /*7840*/  FADD.FTZ R171, R168, R171 ;  /* 0x000000aba8ab7221 */ /* 0x000fca0000010000 */
[----:B------:R-:W-:Y:S02]  /*7850*/  MOV R179, R171 ;  /* 0x000000ab00b37202 */ /* 0x000fe40000000f00 */
[----:B------:R-:W-:-:S07]  /*7860*/  MOV R173, R177 ;  /* 0x000000b100ad7202 */ /* 0x000fce0000000f00 */
[----:B------:R-:W-:Y:S05]  /*7870*/  WARPSYNC.COLLECTIVE R176, `(.L_x_1396) ;  /* 0x00000000b0087348 */ /* 0x000fea0003c00000 */
[----:B------:R0:W1:Y:S02]  /*7880*/  SHFL.BFLY P0, R177, R179, R178, R189 ;  /* 0x0c0000b2b3b17389 */ /* 0x00006400000000bd */
[----:B01----:R-:W-:Y:S05]  /*7890*/  ENDCOLLECTIVE ;  /* 0x000000000000791b */ /* 0x003fea0003800000 */
.L_x_1396:
[----:B------:R-:W-:Y:S01]  /*78a0*/  FADD.FTZ R173, R170, R173 ;  /* 0x000000adaaad7221 */ /* 0x000fe20000010000 */
[----:B------:R-:W-:-:S04]  /*78b0*/  HFMA2 R178, -RZ, RZ, 0, 4.76837158203125e-07 ;  /* 0x00000008ffb27431 */ /* 0x000fc800000001ff */
[----:B------:R-:W-:Y:S02]  /*78c0*/  MOV R179, R173 ;  /* 0x000000ad00b37202 */ /* 0x000fe40000000f00 */
[----:B------:R-:W-:-:S07]  /*78d0*/  MOV R172, R177 ;  /* 0x000000b100ac7202 */ /* 0x000fce0000000f00 */
[----:B------:R-:W-:Y:S05]  /*78e0*/  WARPSYNC.COLLECTIVE R176, `(.L_x_1397) ;  /* 0x00000000b0087348 */ /* 0x000fea0003c00000 */
[----:B------:R0:W1:Y:S02]  /*78f0*/  SHFL.BFLY P0, R177, R179, R178, R189 ;  /* 0x0c0000b2b3b17389 */ /* 0x00006400000000bd */
[----:B01----:R-:W-:Y:S05]  /*7900*/  ENDCOLLECTIVE ;  /* 0x000000000000791b */ /* 0x003fea0003800000 */
.L_x_1397:
[----:B------:R-:W-:-:S05]  /*7910*/  FADD.FTZ R172, R171, R172 ;  /* 0x000000acabac7221 */ /* 0x000fca0000010000 */
[----:B------:R-:W-:Y:S02]  /*7920*/  MOV R179, R172 ;  /* 0x000000ac00b37202 */ /* 0x000fe40000000f00 */
[----:B------:R-:W-:-:S07]  /*7930*/  MOV R174, R177 ;  /* 0x000000b100ae7202 */ /* 0x000fce0000000f00 */
[----:B------:R-:W-:Y:S05]  /*7940*/  WARPSYNC.COLLECTIVE R176, `(.L_x_1398) ;  /* 0x00000000b0087348 */ /* 0x000fea0003c00000 */
[----:B------:R0:W1:Y:S02]  /*7950*/  SHFL.BFLY P0, R177, R179, R178, R189 ;  /* 0x0c0000b2b3b17389 */ /* 0x00006400000000bd */
[----:B01----:R-:W-:Y:S05]  /*7960*/  ENDCOLLECTIVE ;  /* 0x000000000000791b */ /* 0x003fea0003800000 */
.L_x_1398:
[----:B------:R-:W-:Y:S01]  /*7970*/  FADD.FTZ R174, R173, R174 ;  /* 0x000000aeadae7221 */ /* 0x000fe20000010000 */
[----:B------:R-:W-:-:S04]  /*7980*/  HFMA2 R178, -RZ, RZ, 0, 9.5367431640625e-07 ;  /* 0x00000010ffb27431 */ /* 0x000fc800000001ff */
[----:B------:R-:W-:Y:S02]  /*7990*/  MOV R179, R174 ;  /* 0x000000ae00b37202 */ /* 0x000fe40000000f00 */
[----:B------:R-:W-:-:S07]  /*79a0*/  MOV R175, R177 ;  /* 0x000000b100af7202 */ /* 0x000fce0000000f00 */
[----:B------:R-:W-:Y:S05]  /*79b0*/  WARPSYNC.COLLECTIVE R176, `(.L_x_1399) ;  /* 0x00000000b0087348 */ /* 0x000fea0003c00000 */
[----:B------:R0:W1:Y:S02]  /*79c0*/  SHFL.BFLY P0, R177, R179, R178, R189 ;  /* 0x0c0000b2b3b17389 */ /* 0x00006400000000bd */
[----:B01----:R-:W-:Y:S05]  /*79d0*/  ENDCOLLECTIVE ;  /* 0x000000000000791b */ /* 0x003fea0003800000 */
.L_x_1399:
[----:B------:R-:W-:-:S05]  /*79e0*/  FADD.FTZ R175, R172, R175 ;  /* 0x000000afacaf7221 */ /* 0x000fca0000010000 */
[----:B------:R-:W-:Y:S02]  /*79f0*/  MOV R179, R175 ;  /* 0x000000af00b37202 */ /* 0x000fe40000000f00 */
[----:B------:R-:W-:-:S07]  /*7a00*/  MOV R169, R177 ;  /* 0x000000b100a97202 */ /* 0x000fce0000000f00 */
[----:B------:R-:W-:Y:S05]  /*7a10*/  WARPSYNC.COLLECTIVE R176, `(.L_x_1400) ;  /* 0x00000000b0087348 */ /* 0x000fea0003c00000 */
[----:B------:R0:W1:Y:S02]  /*7a20*/  SHFL.BFLY P0, R177, R179, R178, R189 ;  /* 0x0c0000b2b3b17389 */ /* 0x00006400000000bd */
[----:B01----:R-:W-:Y:S05]  /*7a30*/  ENDCOLLECTIVE ;  /* 0x000000000000791b */ /* 0x003fea0003800000 */
.L_x_1400:
[----:B------:R-:W-:Y:S01]  /*7a40*/  MOV R168, R177 ;  /* 0x000000b100a87202 */ /* 0x000fe20000000f00 */
[----:B------:R-:W-:Y:S06]  /*7a50*/  BRA `(.L_x_1401) ;  /* 0xffffffac004c7947 */ /* 0x000fec000383ffff */
.L_x_1402:
        /* <DEDUP_REMOVED lines=10> */
.L_x_4958:


//--------------------- .text._ZN10layer_norm31ln_parallel_residual_bwd_kernelINS_13Kernel_traitsI13__nv_bfloat16S2_fS2_fjLj768ELj1ELj4ELj1ELj16ENS_18Kernel_traits_baseILj768ES2_S2_fS2_fjLj128EEEEELb0ELb0ELb1EEEvNS_9BwdParamsE --------------------------
	.section	.text._ZN10layer_norm31ln_parallel_residual_bwd_kernelINS_13Kernel_traitsI13__nv_bfloat16S2_fS2_fjLj768ELj1ELj4ELj1ELj16ENS_18Kernel_traits_baseILj768ES2_S2_fS2_fjLj128EEEEELb0ELb0ELb1EEEvNS_9BwdParamsE,"ax",@progbits
	.align	128
        .global         _ZN10layer_norm31ln_parallel_residual_bwd_kernelINS_13Kernel_traitsI13__nv_bfloat16S2_fS2_fjLj768ELj1ELj4ELj1ELj16ENS_18Kernel_traits_baseILj768ES2_S2_fS2_fjLj128EEEEELb0ELb0ELb1EEEvNS_9BwdParamsE
        .type           _ZN10layer_norm31ln_parallel_residual_bwd_kernelINS_13Kernel_traitsI13__nv_bfloat16S2_fS2_fjLj768ELj1ELj4ELj1ELj16ENS_18Kernel_traits_baseILj768ES2_S2_fS2_fjLj128EEEEELb0ELb0ELb1EEEvNS_9BwdParamsE,@function
        .size           _ZN10layer_norm31ln_parallel_residual_bwd_kernelINS_13Kernel_traitsI13__nv_bfloat16S2_fS2_fjLj768ELj1ELj4ELj1ELj16ENS_18Kernel_traits_baseILj768ES2_S2_fS2_fjLj128EEEEELb0ELb0ELb1EEEvNS_9BwdParamsE,(.L_x_4959 - _ZN10layer_norm31ln_parallel_residual_bwd_kernelINS_13Kernel_traitsI13__nv_bfloat16S2_fS2_fjLj768ELj1ELj4ELj1ELj16ENS_18Kernel_traits_baseILj768ES2_S2_fS2_fjLj128EEEEELb0ELb0ELb1EEEvNS_9BwdParamsE)
        .other          _ZN10layer_norm31ln_parallel_residual_bwd_kernelINS_13Kernel_traitsI13__nv_bfloat16S2_fS2_fjLj768ELj1ELj4ELj1ELj16ENS_18Kernel_traits_baseILj768ES2_S2_fS2_fjLj128EEEEELb0ELb0ELb1EEEvNS_9BwdParamsE,@"STO_CUDA_ENTRY STV_DEFAULT"
_ZN10layer_norm31ln_parallel_residual_bwd_kernelINS_13Kernel_traitsI13__nv_bfloat16S2_fS2_fjLj768ELj1ELj4ELj1ELj16ENS_18Kernel_traits_baseILj768ES2_S2_fS2_fjLj128EEEEELb0ELb0ELb1EEEvNS_9BwdParamsE:
.text._ZN10layer_norm31ln_parallel_residual_bwd_kernelINS_13Kernel_traitsI13__nv_bfloat16S2_fS2_fjLj768ELj1ELj4ELj1ELj16ENS_18Kernel_traits_baseILj768ES2_S2_fS2_fjLj128EEEEELb0ELb0ELb1EEEvNS_9BwdParamsE:
        /* <DEDUP_REMOVED lines=198> */
.L_x_1431:
        /* <DEDUP_REMOVED lines=8> */
[----:B0-----:R-:W-:-:S05]  /*0ce0*/  IMAD.WIDE R96, R208, 0x4, R96 ;  /* 0x00000004d0607825 */ /* 0x001fca00078e0260 */
[----:B------:R-:W4:Y:S02]  /*0cf0*/  LDG.E R237, desc[UR10][R96.64] ;  /* 0x0000000a60ed7981 */ /* 0x000f24000c1e1900 */
[----:B------:R-:W0:Y:S01]  /*0d00*/  LDC.64 R106, c[0x0][0x3c8] ;  /* 0x0000f200ff6a7b82 */ /* 0x000e220000000a00 */
[----:B-1----:R-:W-:-:S05]  /*0d10*/  IMAD.WIDE.U32 R112, R236, 0x20, R124 ;  /* 0x00000020ec707825 */ /* 0x002fca00078e007c */
[----:B------:R-:W4:Y:S01]  /*0d20*/  LDG.E.128 R80, desc[UR10][R112.64] ;  /* 0x0000000a70507981 */ /* 0x000f22000c1e1d00 */
[----:B--2---:R-:W-:-:S03]  /*0d30*/  IMAD.WIDE.U32 R84, R236, 0x10, R116 ;  /* 0x00000010ec547825 */ /* 0x004fc600078e0074 */
[----:B------:R-:W2:Y:S04]  /*0d40*/  LDG.E.128 R92, desc[UR10][R112.64+0x10] ;  /* 0x0000100a705c7981 */ /* 0x000ea8000c1e1d00 */
        /* <DEDUP_REMOVED lines=11> */
[----:B------:R-:W3:Y:S04]  /*0e00*/  LDG.E.128 R104, desc[UR10][R104.64] ;  /* 0x0000000a68687981 */ /* 0x000ee8000c1e1d00 */
[----:B------:R0:W3:Y:S01]  /*0e10*/  LDG.E.128 R108, desc[UR10][R126.64+0x10] ;  /* 0x0000100a7e6c7981 */ /* 0x0000e2000c1e1d00 */
[----:B------:R-:W-:-:S02]  /*0e20*/  IADD3 R182, PT, PT, R236, 0x40, RZ ;  /* 0x00000040ecb67810 */ /* 0x000fc40007ffe0ff */
[----:B------:R-:W-:-:S03]  /*0e30*/  ISETP.NE.U32.AND P0, PT, RZ, UR14, PT ;  /* 0x0000000eff007c0c */ /* 0x000fc6000bf05070 */
[----:B------:R-:W-:Y:S01]  /*0e40*/  IMAD.WIDE.U32 R116, R182, 0x10, R116 ;  /* 0x00000010b6747825 */ /* 0x000fe200078e0074 */
[----:B------:R-:W-:-:S03]  /*0e50*/  ISETP.NE.AND.EX P0, PT, RZ, UR15, PT, P0 ;  /* 0x0000000fff007c0c */ /* 0x000fc6000bf05300 */
[C---:B------:R-:W-:Y:S02]  /*0e60*/  IMAD.WIDE.U32 R124, R182.reuse, 0x20, R124 ;  /* 0x00000020b67c7825 */ /* 0x040fe400078e007c */
[----:B------:R-:W3:Y:S02]  /*0e70*/  LDG.E.128 R116, desc[UR10][R116.64] ;  /* 0x0000000a74747981 */ /* 0x000ee4000c1e1d00 */
[C---:B------:R-:W-:Y:S02]  /*0e80*/  IMAD.WIDE.U32 R120, R182.reuse, 0x10, R120 ;  /* 0x00000010b6787825 */ /* 0x040fe400078e0078 */
[----:B------:R-:W3:Y:S04]  /*0e90*/  LDG.E.128 R112, desc[UR10][R124.64] ;  /* 0x0000000a7c707981 */ /* 0x000ee8000c1e1d00 */
[----:B------:R-:W3:Y:S01]  /*0ea0*/  LDG.E.128 R120, desc[UR10][R120.64] ;  /* 0x0000000a78787981 */ /* 0x000ee2000c1e1d00 */
[----:B0-----:R-:W0:Y:S08]  /*0eb0*/  @P0 LDC.64 R126, c[0x0][0x438] ;  /* 0x00010e00ff7e0b82 */ /* 0x001e300000000a00 */
[----:B------:R-:W1:Y:S08]  /*0ec0*/  @P0 LDC.64 R238, c[0x0][0x438] ;  /* 0x00010e00ffee0b82 */ /* 0x000e700000000a00 */
[----:B------:R-:W1:Y:S01]  /*0ed0*/  @P0 LDC.64 R240, c[0x0][0x438] ;  /* 0x00010e00fff00b82 */ /* 0x000e620000000a00 */
[----:B0-----:R-:W-:-:S02]  /*0ee0*/  @P0 IMAD.WIDE.U32 R242, R182, 0x20, R126 ;  /* 0x00000020b6f20825 */ /* 0x001fc400078e007e */
[----:B------:R-:W3:Y:S01]  /*0ef0*/  LDG.E.128 R124, desc[UR10][R124.64+0x10] ;  /* 0x0000100a7c7c7981 */ /* 0x000ee2000c1e1d00 */
[----:B------:R-:W-:-:S03]  /*0f00*/  ISETP.NE.AND P2, PT, RZ, UR13, PT ;  /* 0x0000000dff007c0c */ /* 0x000fc6000bf45270 */
[----:B-----5:R-:W5:Y:S01]  /*0f10*/  @P0 LDG.E.128 R60, desc[UR10][R242.64] ;  /* 0x0000000af23c0981 */ /* 0x020f62000c1e1d00 */
[----:B-1----:R-:W-:-:S03]  /*0f20*/  @P0 IMAD.WIDE.U32 R238, R234, 0x20, R238 ;  /* 0x00000020eaee0825 */ /* 0x002fc600078e00ee */
[----:B------:R-:W5:Y:S04]  /*0f30*/  @P0 LDG.E.128 R64, desc[UR10][R242.64+0x10] ;  /* 0x0000100af2400981 */ /* 0x000f68000c1e1d00 */
[----:B------:R-:W5:Y:S01]  /*0f40*/  @P0 LDG.E.128 R52, desc[UR10][R238.64] ;  /* 0x0000000aee340981 */ /* 0x000f62000c1e1d00 */
[----:B------:R-:W-:-:S03]  /*0f50*/  @P0 IMAD.WIDE.U32 R240, R236, 0x20, R240 ;  /* 0x00000020ecf00825 */ /* 0x000fc600078e00f0 */
[----:B------:R-:W5:Y:S04]  /*0f60*/  @P0 LDG.E.128 R56, desc[UR10][R238.64+0x10] ;  /* 0x0000100aee380981 */ /* 0x000f68000c1e1d00 */
[----:B------:R-:W5:Y:S04]  /*0f70*/  @P0 LDG.E.128 R44, desc[UR10][R240.64] ;  /* 0x0000000af02c0981 */ /* 0x000f68000c1e1d00 */
[----:B------:R0:W5:Y:S01]  /*0f80*/  @P0 LDG.E.128 R48, desc[UR10][R240.64+0x10] ;  /* 0x0000100af0300981 */ /* 0x000162000c1e1d00 */
[----:B----4-:R-:W-:-:S05]  /*0f90*/  FSEL R237, R237, RZ, !P2 ;  /* 0x000000ffeded7208 */ /* 0x010fca0005000000 */
[C---:B------:R-:W-:Y:S01]  /*0fa0*/  FADD.FTZ R0, -R237.reuse, R80 ;  /* 0x00000050ed007221 */ /* 0x040fe20000010100 */
[----:B------:R-:W-:Y:S01]  /*0fb0*/  FADD.FTZ R82, -R237, R82 ;  /* 0x00000052ed527221 */ /* 0x000fe20000010100 */
[----:B--2---:R-:W-:-:S05]  /*0fc0*/  SHF.L.U32 R80, R84, 0x10, RZ ;  /* 0x0000001054507819 */ /* 0x004fca00000006ff */
[----:B0-----:R-:W-:Y:S01]  /*0fd0*/  FMUL.FTZ R241, R228, R80 ;  /* 0x00000050e4f17220 */ /* 0x001fe20000410000 */
[----:B---3--:R-:W-:Y:S01]  /*0fe0*/  SHF.L.U32 R239, R88, 0x10, RZ ;  /* 0x0000001058ef7819 */ /* 0x008fe200000006ff */
[----:B------:R-:W-:-:S04]  /*0ff0*/  FMUL.FTZ R0, R235, R0 ;  /* 0x00000000eb007220 */ /* 0x000fc80000410000 */
[----:B------:R-:W-:Y:S01]  /*1000*/  FADD.FTZ R180, R239, R180 ;  /* 0x000000b4efb47221 */ /* 0x000fe20000010000 */
[----:B------:R-:W-:Y:S01]  /*1010*/  PRMT R84, R84, 0x7632, R84 ;  /* 0x0000763254547816 */ /* 0x000fe20000000054 */
[-C--:B------:R-:W-:Y:S01]  /*1020*/  FFMA.FTZ R207, R0, R239.reuse, R207 ;  /* 0x000000ef00cf7223 */ /* 0x080fe200000100cf */
[----:B------:R-:W-:Y:S01]  /*1030*/  FFMA.FTZ R239, R232, R239, R241 ;  /* 0x000000efe8ef7223 */ /* 0x000fe200000100f1 */
[----:B------:R-:W-:Y:S01]  /*1040*/  FMUL.FTZ R241, R235, R82 ;  /* 0x00000052ebf17220 */ /* 0x000fe20000410000 */
[----:B------:R-:W-:Y:S01]  /*1050*/  FADD.FTZ R82, -R237, R81 ;  /* 0x00000051ed527221 */ /* 0x000fe20000010100 */
[----:B------:R-:W-:Y:S02]  /*1060*/  SHF.L.U32 R84, R84, 0x10, RZ ;  /* 0x0000001054547819 */ /* 0x000fe400000006ff */
[----:B------:R-:W-:Y:S01]  /*1070*/  SHF.L.U32 R238, R85, 0x10, RZ ;  /* 0x0000001055ee7819 */ /* 0x000fe200000006ff */
[----:B------:R-:W-:Y:S01]  /*1080*/  FMUL.FTZ R243, R235, R82 ;  /* 0x00000052ebf37220 */ /* 0x000fe20000410000 */
[----:B------:R-:W-:Y:S01]  /*1090*/  PRMT R85, R85, 0x7632, R85 ;  /* 0x0000763255557816 */ /* 0x000fe20000000055 */
[----:B------:R-:W-:Y:S01]  /*10a0*/  FADD.FTZ R179, R80, R179 ;  /* 0x000000b350b37221 */ /* 0x000fe20000010000 */
[----:B------:R-:W-:Y:S01]  /*10b0*/  FFMA.FTZ R181, R0, R80, R181 ;  /* 0x0000005000b57223 */ /* 0x000fe200000100b5 */
[----:B------:R-:W-:Y:S01]  /*10c0*/  SHF.L.U32 R80, R89, 0x10, RZ ;  /* 0x0000001059507819 */ /* 0x000fe200000006ff */
[-C--:B------:R-:W-:Y:S01]  /*10d0*/  FFMA.FTZ R176, R243, R84.reuse, R176 ;  /* 0x00000054f3b07223 */ /* 0x080fe200000100b0 */
[----:B------:R-:W-:Y:S01]  /*10e0*/  FADD.FTZ R175, R84, R175 ;  /* 0x000000af54af7221 */ /* 0x000fe20000010000 */
[----:B------:R-:W-:Y:S01]  /*10f0*/  FMUL.FTZ R245, R202, R84 ;  /* 0x00000054caf57220 */ /* 0x000fe20000410000 */
[----:B------:R-:W-:Y:S01]  /*1100*/  FADD.FTZ R82, -R237, R83 ;  /* 0x00000053ed527221 */ /* 0x000fe20000010100 */
[----:B------:R-:W-:-:S02]  /*1110*/  PRMT R89, R89, 0x7632, R89 ;  /* 0x0000763259597816 */ /* 0x000fc40000000059 */
[----:B------:R-:W-:Y:S01]  /*1120*/  SHF.L.U32 R84, R85, 0x10, RZ ;  /* 0x0000001055547819 */ /* 0x000fe200000006ff */
[----:B------:R-:W-:Y:S01]  /*1130*/  FMUL.FTZ R83, R235, R82 ;  /* 0x00000052eb537220 */ /* 0x000fe20000410000 */
[----:B------:R-:W-:Y:S02]  /*1140*/  PRMT R88, R88, 0x7632, R88 ;  /* 0x0000763258587816 */ /* 0x000fe40000000058 */
[----:B------:R-:W-:Y:S01]  /*1150*/  SHF.L.U32 R89, R89, 0x10, RZ ;  /* 0x0000001059597819 */ /* 0x000fe200000006ff */
[-C--:B------:R-:W-:Y:S01]  /*1160*/  FMUL.FTZ R82, R201, R84.reuse ;  /* 0x00000054c9527220 */ /* 0x080fe20000410000 */
[----:B------:R-:W-:Y:S01]  /*1170*/  SHF.L.U32 R81, R88, 0x10, RZ ;  /* 0x0000001058517819 */ /* 0x000fe200000006ff */
[----:B------:R-:W-:Y:S02]  /*1180*/  FADD.FTZ R92, -R237, R92 ;  /* 0x0000005ced5c7221 */ /* 0x000fe40000010100 */
[-C--:B------:R-:W-:Y:S01]  /*1190*/  FFMA.FTZ R170, R83, R89.reuse, R170 ;  /* 0x0000005953aa7223 */ /* 0x080fe200000100aa */
[----:B------:R-:W-:Y:S01]  /*11a0*/  FADD.FTZ R169, R89, R169 ;  /* 0x000000a959a97221 */ /* 0x000fe20000010000 */
[----:B------:R-:W-:Y:S01]  /*11b0*/  FFMA.FTZ R82, R205, R89, R82 ;  /* 0x00000059cd527223 */ /* 0x000fe20000010052 */
[C---:B------:R-:W-:Y:S01]  /*11c0*/  SHF.L.U32 R89, R86.reuse, 0x10, RZ ;  /* 0x0000001056597819 */ /* 0x040fe200000006ff */
[----:B------:R-:W-:Y:S01]  /*11d0*/  FFMA.FTZ R168, R83, R84, R168 ;  /* 0x0000005453a87223 */ /* 0x000fe200000100a8 */
[----:B------:R-:W-:Y:S01]  /*11e0*/  PRMT R86, R86, 0x7632, R86 ;  /* 0x0000763256567816 */ /* 0x000fe20000000056 */
[----:B------:R-:W-:Y:S01]  /*11f0*/  FADD.FTZ R167, R84, R167 ;  /* 0x000000a754a77221 */ /* 0x000fe20000010000 */
[-C--:B------:R-:W-:Y:S01]  /*1200*/  FFMA.FTZ R178, R243, R81.reuse, R178 ;  /* 0x00000051f3b27223 */ /* 0x080fe200000100b2 */
[----:B------:R-:W-:Y:S01]  /*1210*/  FADD.FTZ R177, R81, R177 ;  /* 0x000000b151b17221 */ /* 0x000fe20000010000 */
[----:B------:R-:W-:Y:S01]  /*1220*/  SHF.L.U32 R84, R90, 0x10, RZ ;  /* 0x000000105a547819 */ /* 0x000fe200000006ff */
[----:B------:R-:W-:Y:S01]  /*1230*/  FFMA.FTZ R81, R206, R81, R245 ;  /* 0x00000051ce517223 */ /* 0x000fe200000100f5 */
[----:B------:R-:W-:Y:S01]  /*1240*/  FMUL.FTZ R85, R235, R92 ;  /* 0x0000005ceb557220 */ /* 0x000fe20000410000 */
[----:B------:R-:W-:Y:S01]  /*1250*/  FADD.FTZ R88, -R237, R93 ;  /* 0x0000005ded587221 */ /* 0x000fe20000010100 */
[----:B------:R-:W-:Y:S01]  /*1260*/  FMUL.FTZ R245, R226, R89 ;  /* 0x00000059e2f57220 */ /* 0x000fe20000410000 */
[----:B------:R-:W-:-:S02]  /*1270*/  PRMT R90, R90, 0x7632, R90 ;  /* 0x000076325a5a7816 */ /* 0x000fc4000000005a */
        /* <DEDUP_REMOVED lines=8> */
[-C--:B------:R-:W-:Y:S01]  /*1300*/  FMUL.FTZ R245, R200, R93.reuse ;  /* 0x0000005dc8f57220 */ /* 0x080fe20000410000 */
[----:B------:R-:W-:Y:S02]  /*1310*/  FADD.FTZ R94, -R237, R94 ;  /* 0x0000005eed5e7221 */ /* 0x000fe40000010100 */
[----:B------:R-:W-:Y:S01]  /*1320*/  FADD.FTZ R161, R90, R161 ;  /* 0x000000a15aa17221 */ /* 0x000fe20000010000 */
[-C--:B------:R-:W-:Y:S01]  /*1330*/  FFMA.FTZ R162, R89, R90.reuse, R162 ;  /* 0x0000005a59a27223 */ /* 0x080fe200000100a2 */
[----:B------:R-:W-:Y:S01]  /*1340*/  FFMA.FTZ R86, R204, R90, R245 ;  /* 0x0000005acc567223 */ /* 0x000fe200000100f5 */
[----:B------:R-:W-:Y:S01]  /*1350*/  SHF.L.U32 R90, R87, 0x10, RZ ;  /* 0x00000010575a7819 */ /* 0x000fe200000006ff */
[----:B------:R-:W-:Y:S01]  /*1360*/  FADD.FTZ R159, R93, R159 ;  /* 0x0000009f5d9f7221 */ /* 0x000fe20000010000 */
[----:B------:R-:W-:Y:S01]  /*1370*/  FFMA.FTZ R160, R89, R93, R160 ;  /* 0x0000005d59a07223 */ /* 0x000fe200000100a0 */
[----:B------:R-:W-:Y:S01]  /*1380*/  FMUL.FTZ R93, R235, R94 ;  /* 0x0000005eeb5d7220 */ /* 0x000fe20000410000 */
[----:B------:R-:W-:-:S02]  /*1390*/  SHF.L.U32 R88, R91, 0x10, RZ ;  /* 0x000000105b587819 */ /* 0x000fc400000006ff */
[----:B------:R-:W-:Y:S01]  /*13a0*/  PRMT R87, R87, 0x7632, R87 ;  /* 0x0000763257577816 */ /* 0x000fe20000000057 */
[-C--:B------:R-:W-:Y:S01]  /*13b0*/  FMUL.FTZ R92, R225, R90.reuse ;  /* 0x0000005ae15c7220 */ /* 0x080fe20000410000 */
[----:B------:R-:W-:Y:S01]  /*13c0*/  FADD.FTZ R155, R90, R155 ;  /* 0x0000009b5a9b7221 */ /* 0x000fe20000010000 */
[----:B------:R-:W-:Y:S01]  /*13d0*/  FFMA.FTZ R156, R93, R90, R156 ;  /* 0x0000005a5d9c7223 */ /* 0x000fe2000001009c */
[----:B------:R-:W-:Y:S01]  /*13e0*/  PRMT R91, R91, 0x7632, R91 ;  /* 0x000076325b5b7816 */ /* 0x000fe2000000005b */
[----:B------:R-:W-:Y:S01]  /*13f0*/  FADD.FTZ R90, -R237, R95 ;  /* 0x0000005fed5a7221 */ /* 0x000fe20000010100 */
[----:B------:R-:W-:Y:S01]  /*1400*/  SHF.L.U32 R87, R87, 0x10, RZ ;  /* 0x0000001057577819 */ /* 0x000fe200000006ff */
[----:B------:R-:W-:Y:S01]  /*1410*/  FADD.FTZ R157, R88, R157 ;  /* 0x0000009d589d7221 */ /* 0x000fe20000010000 */
[-C--:B------:R-:W-:Y:S01]  /*1420*/  FFMA.FTZ R158, R93, R88.reuse, R158 ;  /* 0x000000585d9e7223 */ /* 0x080fe2000001009e */
[----:B------:R-:W-:Y:S01]  /*1430*/  FFMA.FTZ R88, R229, R88, R92 ;  /* 0x00000058e5587223 */ /* 0x000fe2000001005c */
[----:B------:R-:W-:Y:S01]  /*1440*/  SHF.L.U32 R92, R91, 0x10, RZ ;  /* 0x000000105b5c7819 */ /* 0x000fe200000006ff */
[----:B------:R-:W-:Y:S01]  /*1450*/  FMUL.FTZ R245, R235, R90 ;  /* 0x0000005aebf57220 */ /* 0x000fe20000410000 */
[----:B------:R-:W-:Y:S01]  /*1460*/  FMUL.FTZ R90, R199, R87 ;  /* 0x00000057c75a7220 */ /* 0x000fe20000410000 */
[----:B------:R-:W-:-:S02]  /*1470*/  FADD.FTZ R96, -R237, R96 ;  /* 0x00000060ed607221 */ /* 0x000fc40000010100 */
[----:B------:R-:W-:Y:S01]  /*1480*/  FADD.FTZ R153, R92, R153 ;  /* 0x000000995c997221 */ /* 0x000fe20000010000 */
[-C--:B------:R-:W-:Y:S01]  /*1490*/  FFMA.FTZ R154, R245, R92.reuse, R154 ;  /* 0x0000005cf59a7223 */ /* 0x080fe2000001009a */
[----:B------:R-:W-:Y:S01]  /*14a0*/  FFMA.FTZ R92, R203, R92, R90 ;  /* 0x0000005ccb5c7223 */ /* 0x000fe2000001005a */
[----:B------:R-:W-:Y:S01]  /*14b0*/  SHF.L.U32 R90, R100, 0x10, RZ ;  /* 0x00000010645a7819 */ /* 0x000fe200000006ff */
[----:B------:R-:W-:Y:S01]  /*14c0*/  FADD.FTZ R151, R87, R151 ;  /* 0x0000009757977221 */ /* 0x000fe20000010000 */
[----:B------:R-:W-:Y:S01]  /*14d0*/  FFMA.FTZ R152, R245, R87, R152 ;  /* 0x00000057f5987223 */ /* 0x000fe20000010098 */
[----:B------:R-:W-:Y:S01]  /*14e0*/  SHF.L.U32 R87, R104, 0x10, RZ ;  /* 0x0000001068577819 */ /* 0x000fe200000006ff */
[----:B------:R-:W-:Y:S01]  /*14f0*/  FMUL.FTZ R91, R235, R96 ;  /* 0x00000060eb5b7220 */ /* 0x000fe20000410000 */
[----:B------:R-:W-:Y:S01]  /*1500*/  FMUL.FTZ R95, R220, R90 ;  /* 0x0000005adc5f7220 */ /* 0x000fe20000410000 */
[----:B------:R-:W-:Y:S01]  /*1510*/  FADD.FTZ R98, -R237, R98 ;  /* 0x00000062ed627221 */ /* 0x000fe20000010100 */
[----:B------:R-:W-:Y:S01]  /*1520*/  SHF.L.U32 R94, R101, 0x10, RZ ;  /* 0x00000010655e7819 */ /* 0x000fe200000006ff */
[----:B------:R-:W-:Y:S01]  /*1530*/  FADD.FTZ R149, R87, R149 ;  /* 0x0000009557957221 */ /* 0x000fe20000010000 */
[-C--:B------:R-:W-:Y:S01]  /*1540*/  FFMA.FTZ R150, R91, R87.reuse, R150 ;  /* 0x000000575b967223 */ /* 0x080fe20000010096 */
[----:B------:R-:W-:Y:S01]  /*1550*/  FFMA.FTZ R87, R224, R87, R95 ;  /* 0x00000057e0577223 */ /* 0x000fe2000001005f */
[----:B------:R-:W-:Y:S01]  /*1560*/  FMUL.FTZ R95, R235, R98 ;  /* 0x00000062eb5f7220 */ /* 0x000fe20000410000 */
[----:B------:R-:W-:Y:S01]  /*1570*/  FADD.FTZ R147, R90, R147 ;  /* 0x000000935a937221 */ /* 0x000fe20000010000 */
[----:B------:R-:W-:Y:S01]  /*1580*/  FFMA.FTZ R148, R91, R90, R148 ;  /* 0x0000005a5b947223 */ /* 0x000fe20000010094 */
[----:B------:R-:W-:Y:S01]  /*1590*/  SHF.L.U32 R90, R105, 0x10, RZ ;  /* 0x00000010695a7819 */ /* 0x000fe200000006ff */
[----:B------:R-:W-:Y:S01]  /*15a0*/  FADD.FTZ R139, R94, R139 ;  /* 0x0000008b5e8b7221 */ /* 0x000fe20000010000 */
[-C--:B------:R-:W-:Y:S01]  /*15b0*/  FFMA.FTZ R140, R95, R94.reuse, R140 ;  /* 0x0000005e5f8c7223 */ /* 0x080fe2000001008c */
[----:B------:R-:W-:Y:S01]  /*15c0*/  FMUL.FTZ R94, R219, R94 ;  /* 0x0000005edb5e7220 */ /* 0x000fe20000410000 */
[----:B------:R-:W-:Y:S01]  /*15d0*/  PRMT R100, R100, 0x7632, R100 ;  /* 0x0000763264647816 */ /* 0x000fe20000000064 */
[----:B------:R-:W-:Y:S01]  /*15e0*/  FADD.FTZ R141, R90, R141 ;  /* 0x0000008d5a8d7221 */ /* 0x000fe20000010000 */
[-C--:B------:R-:W-:Y:S01]  /*15f0*/  FFMA.FTZ R142, R95, R90.reuse, R142 ;  /* 0x0000005a5f8e7223 */ /* 0x080fe2000001008e */
[----:B------:R-:W-:Y:S01]  /*1600*/  FFMA.FTZ R90, R223, R90, R94 ;  /* 0x0000005adf5a7223 */ /* 0x000fe2000001005e */
[----:B------:R-:W-:Y:S01]  /*1610*/  PRMT R104, R104, 0x7632, R104 ;  /* 0x0000763268687816 */ /* 0x000fe20000000068 */
[----:B------:R-:W-:Y:S01]  /*1620*/  FADD.FTZ R94, -R237, R97 ;  /* 0x00000061ed5e7221 */ /* 0x000fe20000010100 */
[----:B------:R-:W-:-:S02]  /*1630*/  SHF.L.U32 R100, R100, 0x10, RZ ;  /* 0x0000001064647819 */ /* 0x000fc400000006ff */
[----:B------:R-:W-:Y:S01]  /*1640*/  PRMT R101, R101, 0x7632, R101 ;  /* 0x0000763265657816 */ /* 0x000fe20000000065 */
[----:B------:R-:W-:Y:S01]  /*1650*/  FADD.FTZ R96, -R237, R99 ;  /* 0x00000063ed607221 */ /* 0x000fe20000010100 */
[----:B------:R-:W-:Y:S01]  /*1660*/  SHF.L.U32 R247, R104, 0x10, RZ ;  /* 0x0000001068f77819 */ /* 0x000fe200000006ff */
[----:B------:R-:W-:Y:S01]  /*1670*/  FMUL.FTZ R97, R235, R94 ;  /* 0x0000005eeb617220 */ /* 0x000fe20000410000 */
[----:B------:R-:W-:Y:S01]  /*1680*/  PRMT R105, R105, 0x7632, R105 ;  /* 0x0000763269697816 */ /* 0x000fe20000000069 */
[----:B------:R-:W-:Y:S01]  /*1690*/  FMUL.FTZ R249, R194, R100 ;  /* 0x00000064c2f97220 */ /* 0x000fe20000410000 */
[----:B------:R-:W-:Y:S01]  /*16a0*/  SHF.L.U32 R98, R101, 0x10, RZ ;  /* 0x0000001065627819 */ /* 0x000fe200000006ff */
[----:B------:R-:W-:Y:S01]  /*16b0*/  FMUL.FTZ R99, R235, R96 ;  /* 0x00000060eb637220 */ /* 0x000fe20000410000 */
[----:B------:R-:W-:Y:S01]  /*16c0*/  SHF.L.U32 R105, R105, 0x10, RZ ;  /* 0x0000001069697819 */ /* 0x000fe200000006ff */
[-C--:B------:R-:W-:Y:S01]  /*16d0*/  FFMA.FTZ R146, R97, R247.reuse, R146 ;  /* 0x000000f761927223 */ /* 0x080fe20000010092 */
[----:B------:R-:W-:Y:S01]  /*16e0*/  FADD.FTZ R145, R247, R145 ;  /* 0x00000091f7917221 */ /* 0x000fe20000010000 */
[----:B------:R-:W-:Y:S01]  /*16f0*/  FFMA.FTZ R94, R198, R247, R249 ;  /* 0x000000f7c65e7223 */ /* 0x000fe200000100f9 */
[----:B------:R-:W-:Y:S01]  /*1700*/  FMUL.FTZ R96, R193, R98 ;  /* 0x00000062c1607220 */ /* 0x000fe20000410000 */
[C---:B------:R-:W-:Y:S01]  /*1710*/  SHF.L.U32 R247, R102.reuse, 0x10, RZ ;  /* 0x0000001066f77819 */ /* 0x040fe200000006ff */
[----:B------:R-:W-:Y:S01]  /*1720*/  FADD.FTZ R108, -R237, R108 ;  /* 0x0000006ced6c7221 */ /* 0x000fe20000010100 */
[----:B------:R-:W-:Y:S01]  /*1730*/  PRMT R102, R102, 0x7632, R102 ;  /* 0x0000763266667816 */ /* 0x000fe20000000066 */
[-C--:B------:R-:W-:Y:S01]  /*1740*/  FFMA.FTZ R138, R99, R105.reuse, R138 ;  /* 0x00000069638a7223 */ /* 0x080fe2000001008a */
[----:B------:R-:W-:Y:S01]  /*1750*/  FADD.FTZ R137, R105, R137 ;  /* 0x0000008969897221 */ /* 0x000fe20000010000 */
[----:B------:R-:W-:Y:S01]  /*1760*/  FFMA.FTZ R96, R197, R105, R96 ;  /* 0x00000069c5607223 */ /* 0x000fe20000010060 */
[----:B------:R-:W-:Y:S01]  /*1770*/  SHF.L.U32 R105, R106, 0x10, RZ ;  /* 0x000000106a697819 */ /* 0x000fe200000006ff */
[----:B------:R-:W-:Y:S01]  /*1780*/  FMUL.FTZ R101, R235, R108 ;  /* 0x0000006ceb657220 */ /* 0x000fe20000410000 */
[----:B------:R-:W-:Y:S01]  /*1790*/  FMUL.FTZ R249, R218, R247 ;  /* 0x000000f7daf97220 */ /* 0x000fe20000410000 */
[----:B------:R-:W-:-:S02]  /*17a0*/  PRMT R106, R106, 0x7632, R106 ;  /* 0x000076326a6a7816 */ /* 0x000fc4000000006a */
[----:B------:R-:W-:Y:S01]  /*17b0*/  SHF.L.U32 R104, R102, 0x10, RZ ;  /* 0x0000001066687819 */ /* 0x000fe200000006ff */
[----:B------:R-:W-:Y:S01]  /*17c0*/  FFMA.FTZ R144, R97, R100, R144 ;  /* 0x0000006461907223 */ /* 0x000fe20000010090 */
[----:B------:R-:W-:Y:S01]  /*17d0*/  FADD.FTZ R143, R100, R143 ;  /* 0x0000008f648f7221 */ /* 0x000fe20000010000 */
[----:B------:R-:W-:Y:S01]  /*17e0*/  FFMA.FTZ R136, R99, R98, R136 ;  /* 0x0000006263887223 */ /* 0x000fe20000010088 */
[----:B------:R-:W-:Y:S01]  /*17f0*/  FADD.FTZ R135, R98, R135 ;  /* 0x0000008762877221 */ /* 0x000fe20000010000 */
[----:B------:R-:W-:Y:S01]  /*1800*/  FADD.FTZ R14, R105, R14 ;  /* 0x0000000e690e7221 */ /* 0x000fe20000010000 */
[-C--:B------:R-:W-:Y:S01]  /*1810*/  FFMA.FTZ R2, R101, R105.reuse, R2 ;  /* 0x0000006965027223 */ /* 0x080fe20000010002 */
[----:B------:R-:W-:Y:S01]  /*1820*/  FFMA.FTZ R98, R222, R105, R249 ;  /* 0x00000069de627223 */ /* 0x000fe200000100f9 */
[----:B------:R-:W-:Y:S01]  /*1830*/  FADD.FTZ R100, -R237, R109 ;  /* 0x0000006ded647221 */ /* 0x000fe20000010100 */
[----:B------:R-:W-:Y:S01]  /*1840*/  SHF.L.U32 R106, R106, 0x10, RZ ;  /* 0x000000106a6a7819 */ /* 0x000fe200000006ff */
[----:B------:R-:W-:-:S02]  /*1850*/  FMUL.FTZ R105, R192, R104 ;  /* 0x00000068c0697220 */ /* 0x000fc40000410000 */
[----:B------:R-:W-:Y:S01]  /*1860*/  FMUL.FTZ R102, R235, R100 ;  /* 0x00000064eb667220 */ /* 0x000fe20000410000 */
[----:B------:R-:W-:Y:S01]  /*1870*/  FADD.FTZ R110, -R237, R110 ;  /* 0x0000006eed6e7221 */ /* 0x000fe20000010100 */
[----:B------:R-:W-:Y:S01]  /*1880*/  FFMA.FTZ R100, R196, R106, R105 ;  /* 0x0000006ac4647223 */ /* 0x000fe20000010069 */
[----:B------:R-:W-:Y:S01]  /*1890*/  SHF.L.U32 R105, R103, 0x10, RZ ;  /* 0x0000001067697819 */ /* 0x000fe200000006ff */
[----:B------:R-:W-:Y:S01]  /*18a0*/  FADD.FTZ R132, R104, R132 ;  /* 0x0000008468847221 */ /* 0x000fe20000010000 */
[----:B------:R-:W-:Y:S01]  /*18b0*/  FFMA.FTZ R27, R102, R104, R27 ;  /* 0x00000068661b7223 */ /* 0x000fe2000001001b */
[----:B------:R-:W-:Y:S01]  /*18c0*/  SHF.L.U32 R104, R107, 0x10, RZ ;  /* 0x000000106b687819 */ /* 0x000fe200000006ff */
[----:B------:R-:W-:Y:S01]  /*18d0*/  FADD.FTZ R15, R106, R15 ;  /* 0x0000000f6a0f7221 */ /* 0x000fe20000010000 */
[----:B------:R-:W-:Y:S01]  /*18e0*/  FFMA.FTZ R3, R102, R106, R3 ;  /* 0x0000006a66037223 */ /* 0x000fe20000010003 */
[----:B------:R-:W-:Y:S01]  /*18f0*/  FMUL.FTZ R109, R235, R110 ;  /* 0x0000006eeb6d7220 */ /* 0x000fe20000410000 */
[-C--:B------:R-:W-:Y:S01]  /*1900*/  FMUL.FTZ R106, R217, R105.reuse ;  /* 0x00000069d96a7220 */ /* 0x080fe20000410000 */
[----:B------:R-:W-:Y:S01]  /*1910*/  PRMT R103, R103, 0x7632, R103 ;  /* 0x0000763267677816 */ /* 0x000fe20000000067 */
[----:B------:R-:W-:Y:S01]  /*1920*/  FADD.FTZ R110, -R237, R111 ;  /* 0x0000006fed6e7221 */ /* 0x000fe20000010100 */
[----:B------:R-:W-:Y:S01]  /*1930*/  FADD.FTZ R16, R104, R16 ;  /* 0x0000001068107221 */ /* 0x000fe20000010000 */
[----:B------:R-:W-:Y:S01]  /*1940*/  FFMA.FTZ R4, R109, R104, R4 ;  /* 0x000000686d047223 */ /* 0x000fe20000010004 */
[----:B------:R-:W-:Y:S01]  /*1950*/  FADD.FTZ R171, R238, R171 ;  /* 0x000000abeeab7221 */ /* 0x000fe20000010000 */
[----:B------:R-:W-:Y:S01]  /*1960*/  FFMA.FTZ R172, R241, R238, R172 ;  /* 0x000000eef1ac7223 */ /* 0x000fe200000100ac */
[----:B------:R-:W-:Y:S01]  /*1970*/  FFMA.FTZ R104, R221, R104, R106 ;  /* 0x00000068dd687223 */ /* 0x000fe2000001006a */
[----:B------:R-:W-:Y:S01]  /*1980*/  FMUL.FTZ R238, R227, R238 ;  /* 0x000000eee3ee7220 */ /* 0x000fe20000410000 */
[----:B------:R-:W-:Y:S01]  /*1990*/  SHF.L.U32 R106, R103, 0x10, RZ ;  /* 0x00000010676a7819 */ /* 0x000fe200000006ff */
[----:B------:R-:W-:Y:S01]  /*19a0*/  FMUL.FTZ R110, R235, R110 ;  /* 0x0000006eeb6e7220 */ /* 0x000fe20000410000 */
[----:B------:R-:W-:Y:S01]  /*19b0*/  FADD.FTZ R173, R80, R173 ;  /* 0x000000ad50ad7221 */ /* 0x000fe20000010000 */
[-C--:B------:R-:W-:Y:S01]  /*19c0*/  FFMA.FTZ R174, R241, R80.reuse, R174 ;  /* 0x00000050f1ae7223 */ /* 0x080fe200000100ae */
[----:B------:R-:W-:Y:S01]  /*19d0*/  FFMA.FTZ R80, R231, R80, R238 ;  /* 0x00000050e7507223 */ /* 0x000fe200000100ee */
[-C--:B------:R-:W-:Y:S01]  /*19e0*/  FMUL.FTZ R238, R191, R106.reuse ;  /* 0x0000006abfee7220 */ /* 0x080fe20000410000 */
        /* <DEDUP_REMOVED lines=10> */
[-C--:B------:R-:W-:Y:S01]  /*1a90*/  FMUL.FTZ R107, R212, R106.reuse ;  /* 0x0000006ad46b7220 */ /* 0x080fe20000410000 */
[----:B------:R-:W-:Y:S01]  /*1aa0*/  FADD.FTZ R114, -R237, R114 ;  /* 0x00000072ed727221 */ /* 0x000fe20000010100 */
[----:B------:R-:W-:Y:S01]  /*1ab0*/  FADD.FTZ R129, R106, R129 ;  /* 0x000000816a817221 */ /* 0x000fe20000010000 */
[----:B------:R-:W-:Y:S01]  /*1ac0*/  FFMA.FTZ R30, R105, R106, R30 ;  /* 0x0000006a691e7223 */ /* 0x000fe2000001001e */
[----:B------:R-:W-:Y:S01]  /*1ad0*/  FADD.FTZ R18, R103, R18 ;  /* 0x0000001267127221 */ /* 0x000fe20000010000 */
[-C--:B------:R-:W-:Y:S01]  /*1ae0*/  FFMA.FTZ R6, R105, R103.reuse, R6 ;  /* 0x0000006769067223 */ /* 0x080fe20000010006 */
[----:B------:R-:W-:Y:S01]  /*1af0*/  FFMA.FTZ R103, R216, R103, R107 ;  /* 0x00000067d8677223 */ /* 0x000fe2000001006b */
[----:B------:R-:W-:Y:S01]  /*1b00*/  SHF.L.U32 R106, R117, 0x10, RZ ;  /* 0x00000010756a7819 */ /* 0x000fe200000006ff */
[----:B------:R-:W-:Y:S01]  /*1b10*/  FMUL.FTZ R107, R235, R114 ;  /* 0x00000072eb6b7220 */ /* 0x000fe20000410000 */
[----:B------:R-:W-:-:S03]  /*1b20*/  SHF.L.U32 R111, R121, 0x10, RZ ;  /* 0x00000010796f7819 */ /* 0x000fc600000006ff */
[----:B------:R-:W-:Y:S01]  /*1b30*/  FADD.FTZ R43, R106, R43 ;  /* 0x0000002b6a2b7221 */ /* 0x000fe20000010000 */
[-C--:B------:R-:W-:Y:S01]  /*1b40*/  FFMA.FTZ R32, R107, R106.reuse, R32 ;  /* 0x0000006a6b207223 */ /* 0x080fe20000010020 */
[----:B------:R-:W-:Y:S01]  /*1b50*/  FMUL.FTZ R106, R211, R106 ;  /* 0x0000006ad36a7220 */ /* 0x000fe20000410000 */
[----:B------:R-:W-:Y:S01]  /*1b60*/  PRMT R116, R116, 0x7632, R116 ;  /* 0x0000763274747816 */ /* 0x000fe20000000074 */
[----:B------:R-:W-:Y:S01]  /*1b70*/  FADD.FTZ R112, -R237, R113 ;  /* 0x00000071ed707221 */ /* 0x000fe20000010100 */
[----:B------:R-:W-:Y:S01]  /*1b80*/  FADD.FTZ R20, R111, R20 ;  /* 0x000000146f147221 */ /* 0x000fe20000010000 */
[-C--:B------:R-:W-:Y:S01]  /*1b90*/  FFMA.FTZ R8, R107, R111.reuse, R8 ;  /* 0x0000006f6b087223 */ /* 0x080fe20000010008 */
[----:B------:R-:W-:Y:S01]  /*1ba0*/  FFMA.FTZ R106, R215, R111, R106 ;  /* 0x0000006fd76a7223 */ /* 0x000fe2000001006a */
[----:B------:R-:W-:Y:S01]  /*1bb0*/  SHF.L.U32 R111, R116, 0x10, RZ ;  /* 0x00000010746f7819 */ /* 0x000fe200000006ff */
[----:B------:R-:W-:Y:S01]  /*1bc0*/  FMUL.FTZ R112, R235, R112 ;  /* 0x00000070eb707220 */ /* 0x000fe20000410000 */
[----:B------:R-:W-:-:S02]  /*1bd0*/  PRMT R120, R120, 0x7632, R120 ;  /* 0x0000763278787816 */ /* 0x000fc40000000078 */
[----:B------:R-:W-:Y:S01]  /*1be0*/  PRMT R117, R117, 0x7632, R117 ;  /* 0x0000763275757816 */ /* 0x000fe20000000075 */
[-C--:B------:R-:W-:Y:S01]  /*1bf0*/  FFMA.FTZ R31, R112, R111.reuse, R31 ;  /* 0x0000006f701f7223 */ /* 0x080fe2000001001f */
[----:B------:R-:W-:Y:S01]  /*1c00*/  SHF.L.U32 R120, R120, 0x10, RZ ;  /* 0x0000001078787819 */ /* 0x000fe200000006ff */
[----:B------:R-:W-:Y:S01]  /*1c10*/  FADD.FTZ R128, R111, R128 ;  /* 0x000000806f807221 */ /* 0x000fe20000010000 */
[----:B------:R-:W-:Y:S01]  /*1c20*/  FMUL.FTZ R111, R186, R111 ;  /* 0x0000006fba6f7220 */ /* 0x000fe20000410000 */
[----:B------:R-:W-:Y:S01]  /*1c30*/  PRMT R121, R121, 0x7632, R121 ;  /* 0x0000763279797816 */ /* 0x000fe20000000079 */
[----:B------:R-:W-:Y:S01]  /*1c40*/  FADD.FTZ R114, -R237, R115 ;  /* 0x00000073ed727221 */ /* 0x000fe20000010100 */
[----:B------:R-:W-:Y:S01]  /*1c50*/  SHF.L.U32 R117, R117, 0x10, RZ ;  /* 0x0000001075757819 */ /* 0x000fe200000006ff */
[-C--:B------:R-:W-:Y:S01]  /*1c60*/  FFMA.FTZ R7, R112, R120.reuse, R7 ;  /* 0x0000007870077223 */ /* 0x080fe20000010007 */
[----:B------:R-:W-:Y:S01]  /*1c70*/  FADD.FTZ R19, R120, R19 ;  /* 0x0000001378137221 */ /* 0x000fe20000010000 */
[----:B------:R-:W-:Y:S01]  /*1c80*/  FFMA.FTZ R111, R190, R120, R111 ;  /* 0x00000078be6f7223 */ /* 0x000fe2000001006f */
[----:B------:R-:W-:Y:S01]  /*1c90*/  SHF.L.U32 R116, R121, 0x10, RZ ;  /* 0x0000001079747819 */ /* 0x000fe200000006ff */
[----:B------:R-:W-:Y:S01]  /*1ca0*/  FMUL.FTZ R114, R235, R114 ;  /* 0x00000072eb727220 */ /* 0x000fe20000410000 */
[----:B------:R-:W-:Y:S01]  /*1cb0*/  FMUL.FTZ R120, R185, R117 ;  /* 0x00000075b9787220 */ /* 0x000fe20000410000 */
[----:B------:R-:W-:-:S02]  /*1cc0*/  SHF.L.U32 R121, R118, 0x10, RZ ;  /* 0x0000001076797819 */ /* 0x000fc400000006ff */
[-C--:B------:R-:W-:Y:S01]  /*1cd0*/  FFMA.FTZ R9, R114, R116.reuse, R9 ;  /* 0x0000007472097223 */ /* 0x080fe20000010009 */
[----:B------:R-:W-:Y:S01]  /*1ce0*/  FADD.FTZ R21, R116, R21 ;  /* 0x0000001574157221 */ /* 0x000fe20000010000 */
[----:B------:R-:W-:Y:S01]  /*1cf0*/  FFMA.FTZ R113, R189, R116, R120 ;  /* 0x00000074bd717223 */ /* 0x000fe20000010078 */
[----:B------:R-:W-:Y:S01]  /*1d00*/  FADD.FTZ R116, -R237, R124 ;  /* 0x0000007ced747221 */ /* 0x000fe20000010100 */
[----:B------:R-:W-:Y:S01]  /*1d10*/  PRMT R118, R118, 0x7632, R118 ;  /* 0x0000763276767816 */ /* 0x000fe20000000076 */
[----:B------:R-:W-:Y:S01]  /*1d20*/  FFMA.FTZ R33, R114, R117, R33 ;  /* 0x0000007572217223 */ /* 0x000fe20000010021 */
[----:B------:R-:W-:Y:S01]  /*1d30*/  FADD.FTZ R42, R117, R42 ;  /* 0x0000002a752a7221 */ /* 0x000fe20000010000 */
[C---:B------:R-:W-:Y:S01]  /*1d40*/  SHF.L.U32 R115, R122.reuse, 0x10, RZ ;  /* 0x000000107a737819 */ /* 0x040fe200000006ff */
[----:B------:R-:W-:Y:S01]  /*1d50*/  FMUL.FTZ R117, R235, R116 ;  /* 0x00000074eb757220 */ /* 0x000fe20000410000 */
[----:B------:R-:W-:Y:S01]  /*1d60*/  PRMT R122, R122, 0x7632, R122 ;  /* 0x000076327a7a7816 */ /* 0x000fe2000000007a */
[----:B------:R-:W-:Y:S01]  /*1d70*/  FADD.FTZ R120, -R237, R125 ;  /* 0x0000007ded787221 */ /* 0x000fe20000010100 */
[----:B------:R-:W-:Y:S01]  /*1d80*/  SHF.L.U32 R116, R118, 0x10, RZ ;  /* 0x0000001076747819 */ /* 0x000fe200000006ff */
[-C--:B------:R-:W-:Y:S01]  /*1d90*/  FMUL.FTZ R125, R210, R121.reuse ;  /* 0x00000079d27d7220 */ /* 0x080fe20000410000 */
[----:B------:R-:W-:Y:S01]  /*1da0*/  FADD.FTZ R41, R121, R41 ;  /* 0x0000002979297221 */ /* 0x000fe20000010000 */
        /* <DEDUP_REMOVED lines=8> */
[C---:B------:R-:W-:Y:S01]  /*1e30*/  SHF.L.U32 R122, R119.reuse, 0x10, RZ ;  /* 0x00000010777a7819 */ /* 0x040fe200000006ff */
[----:B------:R-:W-:Y:S01]  /*1e40*/  FADD.FTZ R40, R116, R40 ;  /* 0x0000002874287221 */ /* 0x000fe20000010000 */
[----:B------:R-:W-:Y:S01]  /*1e50*/  FFMA.FTZ R35, R120, R116, R35 ;  /* 0x0000007478237223 */ /* 0x000fe20000010023 */
[----:B------:R-:W-:Y:S01]  /*1e60*/  PRMT R119, R119, 0x7632, R119 ;  /* 0x0000763277777816 */ /* 0x000fe20000000077 */
[----:B------:R-:W-:Y:S01]  /*1e70*/  FADD.FTZ R17, R108, R17 ;  /* 0x000000116c117221 */ /* 0x000fe20000010000 */
[----:B------:R-:W-:Y:S01]  /*1e80*/  SHF.L.U32 R116, R123, 0x10, RZ ;  /* 0x000000107b747819 */ /* 0x000fe200000006ff */
[----:B------:R-:W-:Y:S01]  /*1e90*/  FFMA.FTZ R5, R110, R108, R5 ;  /* 0x0000006c6e057223 */ /* 0x000fe20000010005 */
[----:B------:R-:W-:Y:S01]  /*1ea0*/  FMUL.FTZ R121, R235, R126 ;  /* 0x0000007eeb797220 */ /* 0x000fe20000410000 */
[----:B------:R-:W-:Y:S01]  /*1eb0*/  FFMA.FTZ R108, R195, R108, R238 ;  /* 0x0000006cc36c7223 */ /* 0x000fe200000100ee */
[----:B------:R-:W-:Y:S01]  /*1ec0*/  FMUL.FTZ R126, R209, R122 ;  /* 0x0000007ad17e7220 */ /* 0x000fe20000410000 */
[----:B------:R-:W-:Y:S01]  /*1ed0*/  FADD.FTZ R124, -R237, R127 ;  /* 0x0000007fed7c7221 */ /* 0x000fe20000010100 */
        /* <DEDUP_REMOVED lines=9> */
[----:B------:R-:W-:-:S03]  /*1f70*/  FMUL.FTZ R124, R183, R238 ;  /* 0x000000eeb77c7220 */ /* 0x000fc60000410000 */
[----:B------:R-:W-:Y:S01]  /*1f80*/  FADD.FTZ R25, R126, R25 ;  /* 0x000000197e197221 */ /* 0x000fe20000010000 */
[-C--:B------:R-:W-:Y:S01]  /*1f90*/  FFMA.FTZ R13, R122, R126.reuse, R13 ;  /* 0x0000007e7a0d7223 */ /* 0x080fe2000001000d */
[----:B------:R-:W-:Y:S01]  /*1fa0*/  FFMA.FTZ R119, R187, R126, R124 ;  /* 0x0000007ebb777223 */ /* 0x000fe2000001007c */
[----:B------:R-:W-:Y:S01]  /*1fb0*/  FADD.FTZ R126, RZ, R239 ;  /* 0x000000efff7e7221 */ /* 0x000fe20000010000 */
[----:B------:R-:W-:-:S03]  /*1fc0*/  FFMA.FTZ R124, R0, R239, RZ ;  /* 0x000000ef007c7223 */ /* 0x000fc600000100ff */
        /* <DEDUP_REMOVED lines=20> */
[----:B------:R-:W-:Y:S02]  /*2110*/  FADD.FTZ R22, R115, R22 ;  /* 0x0000001673167221 */ /* 0x000fe40000010000 */
[----:B------:R-:W-:Y:S01]  /*2120*/  FADD.FTZ R123, R96, R123 ;  /* 0x0000007b607b7221 */ /* 0x000fe20000010000 */
[----:B------:R-:W-:Y:S01]  /*2130*/  FFMA.FTZ R124, R99, R96, R124 ;  /* 0x00000060637c7223 */ /* 0x000fe2000001007c */
[-C--:B------:R-:W-:Y:S01]  /*2140*/  FFMA.FTZ R10, R117, R115.reuse, R10 ;  /* 0x00000073750a7223 */ /* 0x080fe2000001000a */
        /* <DEDUP_REMOVED lines=21> */
[----:B------:R-:W-:Y:S01]  /*22a0*/  UMOV UR8, 0xffffffff ;  /* 0xffffffff00087882 */ /* 0x000fe20000000000 */
[----:B------:R-:W-:Y:S01]  /*22b0*/  ISETP.NE.U32.AND P1, PT, RZ, UR14, PT ;  /* 0x0000000eff007c0c */ /* 0x000fe2000bf25070 */
        /* <DEDUP_REMOVED lines=8> */
[----:B------:R-:W-:Y:S01]  /*2340*/  FFMA.FTZ R123, R122, R119, R123 ;  /* 0x000000777a7b7223 */ /* 0x000fe2000001007b */
        /* <DEDUP_REMOVED lines=19> */
.L_x_1443:
[----:B-1----:R-:W-:Y:S01]  /*2480*/  FADD.FTZ R237, R124, R237 ;  /* 0x000000ed7ced7221 */ /* 0x002fe20000010000 */
[----:B0-2---:R-:W-:-:S03]  /*2490*/  FADD.FTZ R124, R123, R240 ;  /* 0x000000f07b7c7221 */ /* 0x005fc60000010000 */
[----:B------:R-:W-:Y:S01]  /*24a0*/  FMUL.FTZ R126, R237, UR17 ;  /* 0x00000011ed7e7c20 */ /* 0x000fe20008410000 */
[----:B------:R-:W-:-:S04]  /*24b0*/  FMUL.FTZ R124, R124, UR17 ;  /* 0x000000117c7c7c20 */ /* 0x000fc80008410000 */
[----:B------:R-:W-:Y:S01]  /*24c0*/  FSEL R126, R126, RZ, !P2 ;  /* 0x000000ff7e7e7208 */ /* 0x000fe20005000000 */
[----:B------:R-:W-:Y:S06]  /*24d0*/  @P1 BRA `(.L_x_1407) ;  /* 0x0000000800141947 */ /* 0x000fec0003800000 */
        /* <DEDUP_REMOVED lines=35> */
.L_x_1409:
        /* <DEDUP_REMOVED lines=33> */
.L_x_1408:
        /* <DEDUP_REMOVED lines=32> */
.L_x_1411:
        /* <DEDUP_REMOVED lines=33> */
.L_x_1407:
        /* <DEDUP_REMOVED lines=35> */
.L_x_1413:
        /* <DEDUP_REMOVED lines=33> */
.L_x_1412:
        /* <DEDUP_REMOVED lines=32> */
.L_x_1414:
        /* <DEDUP_REMOVED lines=32> */
.L_x_1410:
        /* <DEDUP_REMOVED lines=50> */
.L_x_1417:
        /* <DEDUP_REMOVED lines=29> */
.L_x_1416:
        /* <DEDUP_REMOVED lines=34> */
.L_x_1419:
        /* <DEDUP_REMOVED lines=29> */
.L_x_1415:
        /* <DEDUP_REMOVED lines=35> */
.L_x_1421:
        /* <DEDUP_REMOVED lines=29> */
.L_x_1420:
        /* <DEDUP_REMOVED lines=34> */
.L_x_1422:
        /* <DEDUP_REMOVED lines=28> */
.L_x_1418:
[----:B------:R-:W0:Y:S01]  /*4630*/  @P1 LDC.64 R90, c[0x0][0x478] ;  /* 0x00011e00ff5a1b82 */ /* 0x000e220000000a00 */
[----:B------:R-:W-:-:S07]  /*4640*/  IMAD.WIDE.U32 R86, R234, 0x10, R88 ;  /* 0x00000010ea567825 */ /* 0x000fce00078e0058 */
[----:B------:R-:W1:Y:S01]  /*4650*/  @P2 LDC.64 R84, c[0x0][0x470] ;  /* 0x00011c00ff542b82 */ /* 0x000e620000000a00 */
[----:B0-----:R-:W-:-:S05]  /*4660*/  @P1 IMAD.WIDE.U32 R90, R234, 0x20, R90 ;  /* 0x00000020ea5a1825 */ /* 0x001fca00078e005a */
[----:B------:R0:W-:Y:S01]  /*4670*/  @P1 STG.E.128 desc[UR10][R90.64], R76 ;  /* 0x0000004c5a001986 */ /* 0x0001e2000c101d0a */
[----:B-1----:R-:W-:-:S03]  /*4680*/  @P2 IMAD.WIDE.U32 R84, R234, 0x10, R84 ;  /* 0x00000010ea542825 */ /* 0x002fc600078e0054 */
        /* <DEDUP_REMOVED lines=39> */
.L_x_1425:
        /* <DEDUP_REMOVED lines=29> */
.L_x_1424:
[----:B------:R-:W-:Y:S05]  /*4ad0*/  @!P2 BRA `(.L_x_1427) ;  /* 0x000000000084a947 */ /* 0x000fea0003800000 */
        /* <DEDUP_REMOVED lines=33> */
.L_x_1427:
        /* <DEDUP_REMOVED lines=29> */
.L_x_1423:
        /* <DEDUP_REMOVED lines=35> */
.L_x_1429:
        /* <DEDUP_REMOVED lines=29> */
.L_x_1428:
        /* <DEDUP_REMOVED lines=34> */
.L_x_1430:
        /* <DEDUP_REMOVED lines=28> */
.L_x_1426:
[----:B------:R-:W0:Y:S01]  /*56a0*/  @P1 LDC.64 R90, c[0x0][0x478] ;  /* 0x00011e00ff5a1b82 */ /* 0x000e220000000a00 */
[----:B------:R-:W-:-:S07]  /*56b0*/  IMAD.WIDE.U32 R88, R182, 0x10, R88 ;  /* 0x00000010b6587825 */ /* 0x000fce00078e0058 */
[----:B------:R-:W1:Y:S08]  /*56c0*/  @P2 LDC.64 R86, c[0x0][0x470] ;  /* 0x00011c00ff562b82 */ /* 0x000e700000000a00 */
[----:B------:R-:W2:Y:S01]  /*56d0*/  LDC.64 R84, c[0x0][0x380] ;  /* 0x0000e000ff547b82 */ /* 0x000ea20000000a00 */
[----:B0-----:R-:W-:-:S05]  /*56e0*/  @P1 IMAD.WIDE.U32 R90, R182, 0x20, R90 ;  /* 0x00000020b65a1825 */ /* 0x001fca00078e005a */
[----:B------:R0:W-:Y:S01]  /*56f0*/  @P1 STG.E.128 desc[UR10][R90.64], R76 ;  /* 0x0000004c5a001986 */ /* 0x0001e2000c101d0a */
[----:B-1----:R-:W-:-:S03]  /*5700*/  @P2 IMAD.WIDE.U32 R86, R182, 0x10, R86 ;  /* 0x00000010b6562825 */ /* 0x002fc600078e0056 */
[----:B------:R0:W-:Y:S04]  /*5710*/  @P1 STG.E.128 desc[UR10][R90.64+0x10], R72 ;  /* 0x000010485a001986 */ /* 0x0001e8000c101d0a */
[----:B------:R0:W-:Y:S01]  /*5720*/  STG.E.128 desc[UR10][R88.64], R80 ;  /* 0x0000005058007986 */ /* 0x0001e2000c101d0a */
[----:B--2---:R-:W-:-:S03]  /*5730*/  LEA R208, R84, R208, 0x2 ;  /* 0x000000d054d07211 */ /* 0x004fc600078e10ff */
[----:B------:R0:W-:Y:S01]  /*5740*/  @P2 STG.E.128 desc[UR10][R86.64], R68 ;  /* 0x0000004456002986 */ /* 0x0001e2000c101d0a */
[----:B------:R-:W-:-:S13]  /*5750*/  ISETP.GE.AND P0, PT, R208, R85, PT ;  /* 0x00000055d000720c */ /* 0x000fda0003f06270 */
[----:B------:R-:W-:Y:S05]  /*5760*/  @!P0 BRA `(.L_x_1431) ;  /* 0xffffffb4003c8947 */ /* 0x000fea000383ffff */
[----:B------:R-:W-:Y:S05]  /*5770*/  BSYNC B1 ;  /* 0x0000000000017941 */ /* 0x000fea0003800000 */
.L_x_1405:
        /* <DEDUP_REMOVED lines=24> */
[----:B-----5:R-:W-:Y:S02]  /*5900*/  MOV R44, R207 ;  /* 0x000000cf002c7202 */ /* 0x020fe40000000f00 */
[----:B------:R-:W-:Y:S02]  /*5910*/  MOV R56, R180 ;  /* 0x000000b400387202 */ /* 0x000fe40000000f00 */
[----:B0-----:R-:W-:Y:S02]  /*5920*/  MOV R68, R181 ;  /* 0x000000b500447202 */ /* 0x001fe40000000f00 */
        /* <DEDUP_REMOVED lines=69> */
.L_x_1404:
[----:B------:R-:W-:Y:S05]  /*5d80*/  BSYNC B0 ;  /* 0x0000000000007941 */ /* 0x000fea0003800000 */
.L_x_1403:
[----:B------:R-:W0:Y:S01]  /*5d90*/  S2R R3, SR_CgaCtaId ;  /* 0x0000000000037919 */ /* 0x000e220000008800 */
[----:B------:R-:W-:Y:S01]  /*5da0*/  SHF.R.U32.HI R0, RZ, 0x5, R134 ;  /* 0x00000005ff007819 */ /* 0x000fe20000011686 */
[----:B------:R-:W-:Y:S05]  /*5db0*/  WARPSYNC.ALL ;  /* 0x0000000000007948 */ /* 0x000fea0003800000 */
[----:B------:R-:W-:Y:S01]  /*5dc0*/  LOP3.LUT R13, R134, 0x1f, RZ, 0xc0, !PT ;  /* 0x0000001f860d7812 */ /* 0x000fe200078ec0ff */
[----:B------:R-:W1:Y:S01]  /*5dd0*/  LDCU.128 UR20, c[0x0][0x440] ;  /* 0x00008800ff1477ac */ /* 0x000e620008000c00 */
[----:B------:R-:W-:-:S03]  /*5de0*/  MOV R2, 0x400 ;  /* 0x0000040000027802 */ /* 0x000fc60000000f00 */
[----:B------:R-:W-:Y:S01]  /*5df0*/  IMAD R0, R0, 0x60, R13 ;  /* 0x0000006000007824 */ /* 0x000fe200078e020d */
[----:B------:R-:W2:Y:S01]  /*5e00*/  LDCU.128 UR24, c[0x0][0x450] ;  /* 0x00008a00ff1877ac */ /* 0x000ea20008000c00 */
[----:B0-----:R-:W-:-:S04]  /*5e10*/  LEA R3, R3, R2, 0x18 ;  /* 0x0000000203037211 */ /* 0x001fc800078ec0ff */
        /* <DEDUP_REMOVED lines=10> */
[----:B------:R-:W3:Y:S04]  /*5ec0*/  LDS R12, [R0+0x200] ;  /* 0x00020000000c7984 */ /* 0x000ee80000000800 */
[----:B------:R-:W4:Y:S04]  /*5ed0*/  LDS R14, [R0+0x600] ;  /* 0x00060000000e7984 */ /* 0x000f280000000800 */
[----:B------:R-:W5:Y:S04]  /*5ee0*/  LDS R24, [R0+0xa00] ;  /* 0x000a000000187984 */ /* 0x000f680000000800 */
[----:B------:R-:W1:Y:S04]  /*5ef0*/  LDS R26, [R0+0xc00] ;  /* 0x000c0000001a7984 */ /* 0x000e680000000800 */
        /* <DEDUP_REMOVED lines=8> */
[----:B---3--:R-:W-:-:S03]  /*5f80*/  FADD.FTZ R12, RZ, R12 ;  /* 0x0000000cff0c7221 */ /* 0x008fc60000010000 */
[----:B------:R-:W3:Y:S01]  /*5f90*/  LDS R40, [R0+0x1800] ;  /* 0x0018000000287984 */ /* 0x000ee20000000800 */
[----:B----4-:R-:W-:-:S03]  /*5fa0*/  FADD.FTZ R14, RZ, R14 ;  /* 0x0000000eff0e7221 */ /* 0x010fc60000010000 */
[----:B------:R-:W4:Y:S01]  /*5fb0*/  LDS R39, [R0+0x1a00] ;  /* 0x001a000000277984 */ /* 0x000f220000000800 */
[----:B-----5:R-:W-:-:S03]  /*5fc0*/  FADD.FTZ R24, RZ, R24 ;  /* 0x00000018ff187221 */ /* 0x020fc60000010000 */
[----:B------:R-:W5:Y:S01]  /*5fd0*/  LDS R42, [R0+0x1c00] ;  /* 0x001c0000002a7984 */ /* 0x000f620000000800 */
[----:B-1----:R-:W-:-:S03]  /*5fe0*/  FADD.FTZ R3, R3, R26 ;  /* 0x0000001a03037221 */ /* 0x002fc60000010000 */
[----:B------:R-:W1:Y:S01]  /*5ff0*/  LDS R41, [R0+0x1e00] ;  /* 0x001e000000297984 */ /* 0x000e620000000800 */
[----:B--2---:R-:W-:-:S03]  /*6000*/  FADD.FTZ R12, R12, R25 ;  /* 0x000000190c0c7221 */ /* 0x004fc60000010000 */
        /* <DEDUP_REMOVED lines=10> */
[----:B------:R-:W2:Y:S01]  /*60b0*/  LDS R59, [R0+0x2a00] ;  /* 0x002a0000003b7984 */ /* 0x000ea20000000800 */
[----:B0-----:R-:W-:-:S03]  /*60c0*/  FADD.FTZ R24, R24, R37 ;  /* 0x0000002518187221 */ /* 0x001fc60000010000 */
[----:B------:R-:W0:Y:S01]  /*60d0*/  LDS R62, [R0+0x2c00] ;  /* 0x002c0000003e7984 */ /* 0x000e220000000800 */
[----:B---3--:R-:W-:-:S03]  /*60e0*/  FADD.FTZ R3, R3, R40 ;  /* 0x0000002803037221 */ /* 0x008fc60000010000 */
[----:B------:R-:W3:Y:S01]  /*60f0*/  LDS R61, [R0+0x2e00] ;  /* 0x002e0000003d7984 */ /* 0x000ee20000000800 */
[----:B----4-:R-:W-:Y:S01]  /*6100*/  FADD.FTZ R12, R12, R39 ;  /* 0x000000270c0c7221 */ /* 0x010fe20000010000 */
[----:B------:R-:W-:Y:S01]  /*6110*/  BAR.SYNC.DEFER_BLOCKING 0x0 ;  /* 0x0000000000007b1d */ /* 0x000fe20000010000 */
[----:B-----5:R-:W-:Y:S01]  /*6120*/  FADD.FTZ R13, R13, R42 ;  /* 0x0000002a0d0d7221 */ /* 0x020fe20000010000 */
[----:B-1----:R-:W-:Y:S01]  /*6130*/  FADD.FTZ R14, R14, R41 ;  /* 0x000000290e0e7221 */ /* 0x002fe20000010000 */
        /* <DEDUP_REMOVED lines=11> */
[----:B---3--:R-:W-:-:S03]  /*61f0*/  FADD.FTZ R61, R24, R61 ;  /* 0x0000003d183d7221 */ /* 0x008fc60000010000 */
        /* <DEDUP_REMOVED lines=26> */
[----:B------:R-:W-:-:S03]  /*63a0*/  FADD.FTZ R46, R65, R46 ;  /* 0x0000002e412e7221 */ /* 0x000fc60000010000 */
[----:B------:R-:W5:Y:S01]  /*63b0*/  LDS R33, [R0+0x2200] ;  /* 0x0022000000217984 */ /* 0x000f620000000800 */
[----:B------:R-:W-:-:S03]  /*63c0*/  FADD.FTZ R47, R66, R47 ;  /* 0x0000002f422f7221 */ /* 0x000fc60000010000 */
[----:B------:R-:W-:Y:S01]  /*63d0*/  LDS R26, [R0+0x2400] ;  /* 0x00240000001a7984 */ /* 0x000fe20000000800 */
[----:B------:R-:W-:-:S03]  /*63e0*/  FADD.FTZ R3, RZ, R3 ;  /* 0x00000003ff037221 */ /* 0x000fc60000010000 */
[----:B------:R-:W5:Y:S01]  /*63f0*/  LDS R35, [R0+0x2600] ;  /* 0x0026000000237984 */ /* 0x000f620000000800 */
[----:B------:R-:W-:-:S03]  /*6400*/  FADD.FTZ R3, R3, R6 ;  /* 0x0000000603037221 */ /* 0x000fc60000010000 */
[----:B------:R-:W5:Y:S01]  /*6410*/  LDS R32, [R0+0x2800] ;  /* 0x0028000000207984 */ /* 0x000f620000000800 */
[----:B------:R-:W-:-:S03]  /*6420*/  FADD.FTZ R4, RZ, R4 ;  /* 0x00000004ff047221 */ /* 0x000fc60000010000 */
[----:B------:R-:W5:Y:S01]  /*6430*/  LDS R37, [R0+0x2a00] ;  /* 0x002a000000257984 */ /* 0x000f620000000800 */
[----:B0-----:R-:W-:-:S03]  /*6440*/  FADD.FTZ R4, R4, R5 ;  /* 0x0000000504047221 */ /* 0x001fc60000010000 */
[----:B------:R-:W-:Y:S01]  /*6450*/  LDS R34, [R0+0x2c00] ;  /* 0x002c000000227984 */ /* 0x000fe20000000800 */
[----:B-1----:R-:W-:-:S03]  /*6460*/  FADD.FTZ R7, R44, R7 ;  /* 0x000000072c077221 */ /* 0x002fc60000010000 */
[----:B------:R-:W0:Y:S01]  /*6470*/  LDS R39, [R0+0x2e00] ;  /* 0x002e000000277984 */ /* 0x000e220000000800 */
[----:B--2---:R-:W-:Y:S01]  /*6480*/  FADD.FTZ R12, R45, R12 ;  /* 0x0000000c2d0c7221 */ /* 0x004fe20000010000 */
[----:B------:R-:W-:Y:S01]  /*6490*/  BAR.SYNC.DEFER_BLOCKING 0x0 ;  /* 0x0000000000007b1d */ /* 0x000fe20000010000 */
[----:B---3--:R-:W-:Y:S01]  /*64a0*/  FADD.FTZ R27, R46, R27 ;  /* 0x0000001b2e1b7221 */ /* 0x008fe20000010000 */
[----:B----4-:R-:W-:Y:S01]  /*64b0*/  FADD.FTZ R14, R47, R14 ;  /* 0x0000000e2f0e7221 */ /* 0x010fe20000010000 */
[----:B-----5:R-:W-:Y:S01]  /*64c0*/  FADD.FTZ R3, R3, R24 ;  /* 0x0000001803037221 */ /* 0x020fe20000010000 */
[----:B------:R-:W-:Y:S01]  /*64d0*/  FADD.FTZ R4, R4, R33 ;  /* 0x0000002104047221 */ /* 0x000fe20000010000 */
[----:B------:R-:W-:Y:S01]  /*64e0*/  FADD.FTZ R35, R12, R35 ;  /* 0x000000230c237221 */ /* 0x000fe20000010000 */
[----:B------:R-:W-:Y:S01]  /*64f0*/  STS.128 [R2], R88 ;  /* 0x0000005802007388 */ /* 0x000fe20000000c00 */
[----:B------:R-:W-:-:S03]  /*6500*/  FADD.FTZ R27, R27, R32 ;  /* 0x000000201b1b7221 */ /* 0x000fc60000010000 */
[----:B------:R-:W-:Y:S01]  /*6510*/  STS.128 [R2+0x10], R84 ;  /* 0x0000105402007388 */ /* 0x000fe20000000c00 */
[----:B------:R-:W-:-:S03]  /*6520*/  FADD.FTZ R37, R14, R37 ;  /* 0x000000250e257221 */ /* 0x000fc60000010000 */
[----:B------:R-:W-:Y:S04]  /*6530*/  STS.128 [R2+0x400], R80 ;  /* 0x0004005002007388 */ /* 0x000fe80000000c00 */
        /* <DEDUP_REMOVED lines=63> */
[----:B-1----:R-:W-:Y:S01]  /*6930*/  FADD.FTZ R11, R7, R26 ;  /* 0x0000001a070b7221 */ /* 0x002fe20000010000 */
[----:B------:R-:W1:Y:S04]  /*6940*/  LDS R54, [R0] ;  /* 0x0000000000367984 */ /* 0x000e680000000800 */
[----:B------:R-:W2:Y:S04]  /*6950*/  LDS R7, [R0+0x200] ;  /* 0x0002000000077984 */ /* 0x000ea80000000800 */
[----:B------:R-:W3:Y:S01]  /*6960*/  LDS R5, [R0+0xc00] ;  /* 0x000c000000057984 */ /* 0x000ee20000000800 */
[----:B0-----:R-:W-:-:S03]  /*6970*/  IMAD R3, R3, UR9, RZ ;  /* 0x0000000903037c24 */ /* 0x001fc6000f8e02ff */
[----:B------:R-:W0:Y:S02]  /*6980*/  LDS R19, [R0+0xe00] ;  /* 0x000e000000137984 */ /* 0x000e240000000800 */
[----:B------:R-:W-:Y:S02]  /*6990*/  IADD3 R134, P0, PT, R3, R134, RZ ;  /* 0x0000008603867210 */ /* 0x000fe40007f1e0ff */
[----:B------:R-:W4:Y:S02]  /*69a0*/  LDS R2, [R0+0x1800] ;  /* 0x0018000000027984 */ /* 0x000f240000000800 */
[----:B------:R-:W-:Y:S02]  /*69b0*/  SHF.L.U32 R8, R134, 0x2, RZ ;  /* 0x0000000286087819 */ /* 0x000fe400000006ff */
[----:B------:R-:W5:Y:S02]  /*69c0*/  LDS R9, [R0+0x2400] ;  /* 0x0024000000097984 */ /* 0x000f640000000800 */
[----:B------:R-:W-:-:S02]  /*69d0*/  IADD3 R4, P1, PT, R8, UR20, RZ ;  /* 0x0000001408047c10 */ /* 0x000fc4000ff3e0ff */
[----:B------:R-:W5:Y:S04]  /*69e0*/  LDS R12, [R0+0x400] ;  /* 0x00040000000c7984 */ /* 0x000f680000000800 */
[----:B------:R-:W5:Y:S04]  /*69f0*/  LDS R45, [R0+0x1a00] ;  /* 0x001a0000002d7984 */ /* 0x000f680000000800 */
[----:B------:R-:W5:Y:S04]  /*6a00*/  LDS R23, [R0+0x1000] ;  /* 0x0010000000177984 */ /* 0x000f680000000800 */
[----:B------:R-:W5:Y:S04]  /*6a10*/  LDS R14, [R0+0x600] ;  /* 0x00060000000e7984 */ /* 0x000f680000000800 */
[----:B------:R-:W5:Y:S01]  /*6a20*/  LDS R69, [R0+0x2600] ;  /* 0x0026000000457984 */ /* 0x000f620000000800 */
[----:B-1----:R-:W-:-:S03]  /*6a30*/  FADD.FTZ R54, RZ, R54 ;  /* 0x00000036ff367221 */ /* 0x002fc60000010000 */
[----:B------:R-:W1:Y:S01]  /*6a40*/  LDS R47, [R0+0x1c00] ;  /* 0x001c0000002f7984 */ /* 0x000e620000000800 */
[----:B--2---:R-:W-:-:S03]  /*6a50*/  FADD.FTZ R10, RZ, R7 ;  /* 0x00000007ff0a7221 */ /* 0x004fc60000010000 */
[----:B------:R-:W2:Y:S01]  /*6a60*/  LDS R33, [R0+0x1200] ;  /* 0x0012000000217984 */ /* 0x000ea20000000800 */
[----:B---3--:R-:W-:-:S03]  /*6a70*/  FADD.FTZ R5, R54, R5 ;  /* 0x0000000536057221 */ /* 0x008fc60000010000 */
[----:B------:R-:W3:Y:S01]  /*6a80*/  LDS R16, [R0+0x800] ;  /* 0x0008000000107984 */ /* 0x000ee20000000800 */
[----:B0-----:R-:W-:-:S03]  /*6a90*/  FADD.FTZ R10, R10, R19 ;  /* 0x000000130a0a7221 */ /* 0x001fc60000010000 */
[----:B------:R-:W0:Y:S01]  /*6aa0*/  LDS R71, [R0+0x2800] ;  /* 0x0028000000477984 */ /* 0x000e220000000800 */
[----:B----4-:R-:W-:-:S03]  /*6ab0*/  FADD.FTZ R2, R5, R2 ;  /* 0x0000000205027221 */ /* 0x010fc60000010000 */
[----:B------:R-:W4:Y:S01]  /*6ac0*/  LDS R49, [R0+0x1e00] ;  /* 0x001e000000317984 */ /* 0x000f220000000800 */
[----:B-----5:R-:W-:Y:S01]  /*6ad0*/  FADD.FTZ R55, R2, R9 ;  /* 0x0000000902377221 */ /* 0x020fe20000010000 */
[----:B------:R-:W-:Y:S02]  /*6ae0*/  IADD3.X R9, PT, PT, RZ, RZ, RZ, P0, !PT ;  /* 0x000000ffff097210 */ /* 0x000fe400007fe4ff */
[----:B------:R-:W5:Y:S01]  /*6af0*/  LDS R41, [R0+0x1400] ;  /* 0x0014000000297984 */ /* 0x000f620000000800 */
[----:B------:R-:W-:Y:S01]  /*6b00*/  IADD3 R2, P0, PT, R8, UR22, RZ ;  /* 0x0000001608027c10 */ /* 0x000fe2000ff1e0ff */
[----:B------:R-:W-:Y:S01]  /*6b10*/  FADD.FTZ R12, RZ, R12 ;  /* 0x0000000cff0c7221 */ /* 0x000fe20000010000 */
[----:B------:R-:W-:Y:S01]  /*6b20*/  SHF.L.U64.HI R9, R134, 0x2, R9 ;  /* 0x0000000286097819 */ /* 0x000fe20000010209 */
[----:B------:R-:W5:Y:S01]  /*6b30*/  LDS R18, [R0+0xa00] ;  /* 0x000a000000127984 */ /* 0x000f620000000800 */
[----:B------:R-:W-:Y:S02]  /*6b40*/  FADD.FTZ R10, R10, R45 ;  /* 0x0000002d0a0a7221 */ /* 0x000fe40000010000 */
[C---:B------:R-:W-:Y:S01]  /*6b50*/  IADD3.X R3, PT, PT, R9.reuse, UR23, RZ, P0, !PT ;  /* 0x0000001709037c10 */ /* 0x040fe200087fe4ff */
[----:B------:R-:W5:Y:S01]  /*6b60*/  LDS R73, [R0+0x2a00] ;  /* 0x002a000000497984 */ /* 0x000f620000000800 */
[C---:B------:R-:W-:Y:S01]  /*6b70*/  IADD3.X R5, PT, PT, R9.reuse, UR21, RZ, P1, !PT ;  /* 0x0000001509057c10 */ /* 0x040fe20008ffe4ff */
[----:B------:R-:W-:Y:S01]  /*6b80*/  FADD.FTZ R12, R12, R23 ;  /* 0x000000170c0c7221 */ /* 0x000fe20000010000 */
[C---:B------:R-:W-:Y:S01]  /*6b90*/  IADD3 R6, P0, PT, R8.reuse, UR26, RZ ;  /* 0x0000001a08067c10 */ /* 0x040fe2000ff1e0ff */
[----:B------:R-:W5:Y:S01]  /*6ba0*/  LDS R51, [R0+0x2000] ;  /* 0x0020000000337984 */ /* 0x000f620000000800 */
[----:B------:R-:W-:Y:S01]  /*6bb0*/  IADD3 R8, P1, PT, R8, UR24, RZ ;  /* 0x0000001808087c10 */ /* 0x000fe2000ff3e0ff */
[----:B------:R-:W-:Y:S01]  /*6bc0*/  FADD.FTZ R14, RZ, R14 ;  /* 0x0000000eff0e7221 */ /* 0x000fe20000010000 */
[C---:B------:R-:W-:Y:S01]  /*6bd0*/  IADD3.X R7, PT, PT, R9.reuse, UR27, RZ, P0, !PT ;  /* 0x0000001b09077c10 */ /* 0x040fe200087fe4ff */
[----:B------:R-:W5:Y:S01]  /*6be0*/  LDS R43, [R0+0x1600] ;  /* 0x00160000002b7984 */ /* 0x000f620000000800 */
[----:B------:R-:W-:Y:S01]  /*6bf0*/  IADD3.X R9, PT, PT, R9, UR25, RZ, P1, !PT ;  /* 0x0000001909097c10 */ /* 0x000fe20008ffe4ff */
[----:B------:R-:W-:-:S02]  /*6c00*/  FADD.FTZ R69, R10, R69 ;  /* 0x000000450a457221 */ /* 0x000fc40000010000 */
[----:B------:R-:W5:Y:S01]  /*6c10*/  LDS R75, [R0+0x2c00] ;  /* 0x002c0000004b7984 */ /* 0x000f620000000800 */
[----:B-1----:R-:W-:-:S03]  /*6c20*/  FADD.FTZ R12, R12, R47 ;  /* 0x0000002f0c0c7221 */ /* 0x002fc60000010000 */
[----:B------:R-:W1:Y:S01]  /*6c30*/  LDS R53, [R0+0x2200] ;  /* 0x0022000000357984 */ /* 0x000e620000000800 */
[----:B--2---:R-:W-:-:S03]  /*6c40*/  FADD.FTZ R14, R14, R33 ;  /* 0x000000210e0e7221 */ /* 0x004fc60000010000 */
[----:B------:R-:W2:Y:S01]  /*6c50*/  LDS R19, [R0+0x2e00] ;  /* 0x002e000000137984 */ /* 0x000ea20000000800 */
[----:B---3--:R-:W-:-:S03]  /*6c60*/  FADD.FTZ R16, RZ, R16 ;  /* 0x00000010ff107221 */ /* 0x008fc60000010000 */
[----:B------:R-:W-:Y:S01]  /*6c70*/  STG.E desc[UR10][R2.64], R11 ;  /* 0x0000000b02007986 */ /* 0x000fe2000c10190a */
[----:B0-----:R-:W-:-:S03]  /*6c80*/  FADD.FTZ R71, R12, R71 ;  /* 0x000000470c477221 */ /* 0x001fc60000010000 */
        /* <DEDUP_REMOVED lines=15> */
[----:B-1----:R-:W-:-:S03]  /*6d80*/  FADD.FTZ R18, R18, R53 ;  /* 0x0000003512127221 */ /* 0x002fc60000010000 */
        /* <DEDUP_REMOVED lines=17> */
.L_x_1406:
[----:B------:R-:W-:Y:S01]  /*6ea0*/  HFMA2 R126, -RZ, RZ, 0, 5.9604644775390625e-08 ;  /* 0x00000001ff7e7431 */ /* 0x000fe200000001ff */
[----:B------:R-:W-:Y:S01]  /*6eb0*/  BSSY B2, `(.L_x_1432) ;  /* 0x0000006000027945 */ /* 0x000fe20003800000 */
[----:B------:R-:W-:Y:S02]  /*6ec0*/  MOV R125, 0x1f ;  /* 0x0000001f007d7802 */ /* 0x000fe40000000f00 */
[----:B------:R-:W-:-:S07]  /*6ed0*/  MOV R238, 0xffffffff ;  /* 0xffffffff00ee7802 */ /* 0x000fce0000000f00 */
[----:B-----5:R-:W-:Y:S05]  /*6ee0*/  WARPSYNC.COLLECTIVE R238, `(.L_x_1433) ;  /* 0x00000000ee087348 */ /* 0x020fea0003c00000 */
[----:B------:R0:W1:Y:S02]  /*6ef0*/  SHFL.BFLY P3, R240, R127, R126, R125 ;  /* 0x0c00007e7ff07389 */ /* 0x000064000006007d */
[----:B01---5:R-:W-:Y:S05]  /*6f00*/  ENDCOLLECTIVE ;  /* 0x000000000000791b */ /* 0x023fea0003800000 */
.L_x_1433:
[----:B------:R-:W-:Y:S05]  /*6f10*/  BSYNC B2 ;  /* 0x0000000000027941 */ /* 0x000fea0003800000 */
.L_x_1432:
        /* <DEDUP_REMOVED lines=8> */
.L_x_1434:
[----:B------:R-:W-:Y:S01]  /*6fa0*/  HFMA2 R126, -RZ, RZ, 0, 1.1920928955078125e-07 ;  /* 0x00000002ff7e7431 */ /* 0x000fe200000001ff */
[----:B------:R-:W-:Y:S02]  /*6fb0*/  MOV R127, R237 ;  /* 0x000000ed007f7202 */ /* 0x000fe40000000f00 */
[----:B------:R-:W-:-:S07]  /*6fc0*/  MOV R124, R240 ;  /* 0x000000f0007c7202 */ /* 0x000fce0000000f00 */
[----:B------:R-:W-:Y:S05]  /*6fd0*/  WARPSYNC.COLLECTIVE R238, `(.L_x_1435) ;  /* 0x00000000ee087348 */ /* 0x000fea0003c00000 */
[----:B------:R0:W1:Y:S02]  /*6fe0*/  SHFL.BFLY P3, R240, R127, R126, R125 ;  /* 0x0c00007e7ff07389 */ /* 0x000064000006007d */
[----:B01----:R-:W-:Y:S05]  /*6ff0*/  ENDCOLLECTIVE ;  /* 0x000000000000791b */ /* 0x003fea0003800000 */
.L_x_1435:
[----:B------:R-:W-:-:S05]  /*7000*/  FADD.FTZ R242, R123, R124 ;  /* 0x0000007c7bf27221 */ /* 0x000fca0000010000 */
[----:B------:R-:W-:Y:S01]  /*7010*/  MOV R127, R242 ;  /* 0x000000f2007f7202 */ /* 0x000fe20000000f00 */
[----:B------:R-:W-:-:S07]  /*7020*/  FADD.FTZ R244, R237, R240 ;  /* 0x000000f0edf47221 */ /* 0x000fce0000010000 */
[----:B------:R-:W-:Y:S05]  /*7030*/  WARPSYNC.COLLECTIVE R238, `(.L_x_1436) ;  /* 0x00000000ee087348 */ /* 0x000fea0003c00000 */
[----:B------:R0:W1:Y:S02]  /*7040*/  SHFL.BFLY P3, R240, R127, R126, R125 ;  /* 0x0c00007e7ff07389 */ /* 0x000064000006007d */
[----:B01----:R-:W-:Y:S05]  /*7050*/  ENDCOLLECTIVE ;  /* 0x000000000000791b */ /* 0x003fea0003800000 */
.L_x_1436:
[----:B------:R-:W-:Y:S01]  /*7060*/  HFMA2 R126, -RZ, RZ, 0, 2.384185791015625e-07 ;  /* 0x00000004ff7e7431 */ /* 0x000fe200000001ff */
[----:B------:R-:W-:Y:S02]  /*7070*/  MOV R127, R244 ;  /* 0x000000f4007f7202 */ /* 0x000fe40000000f00 */
[----:B------:R-:W-:-:S07]  /*7080*/  MOV R247, R240 ;  /* 0x000000f000f77202 */ /* 0x000fce0000000f00 */
[----:B------:R-:W-:Y:S05]  /*7090*/  WARPSYNC.COLLECTIVE R238, `(.L_x_1437) ;  /* 0x00000000ee087348 */ /* 0x000fea0003c00000 */
[----:B------:R0:W1:Y:S02]  /*70a0*/  SHFL.BFLY P3, R240, R127, R126, R125 ;  /* 0x0c00007e7ff07389 */ /* 0x000064000006007d */
[----:B01----:R-:W-:Y:S05]  /*70b0*/  ENDCOLLECTIVE ;  /* 0x000000000000791b */ /* 0x003fea0003800000 */
.L_x_1437:
[----:B------:R-:W-:-:S05]  /*70c0*/  FADD.FTZ R247, R242, R247 ;  /* 0x000000f7f2f77221 */ /* 0x000fca0000010000 */
[----:B------:R-:W-:Y:S01]  /*70d0*/  MOV R127, R247 ;  /* 0x000000f7007f7202 */ /* 0x000fe20000000f00 */
[----:B------:R-:W-:-:S07]  /*70e0*/  FADD.FTZ R246, R244, R240 ;  /* 0x000000f0f4f67221 */ /* 0x000fce0000010000 */
[----:B------:R-:W-:Y:S05]  /*70f0*/  WARPSYNC.COLLECTIVE R238, `(.L_x_1438) ;  /* 0x00000000ee087348 */ /* 0x000fea0003c00000 */
[----:B------:R0:W1:Y:S02]  /*7100*/  SHFL.BFLY P3, R240, R127, R126, R125 ;  /* 0x0c00007e7ff07389 */ /* 0x000064000006007d */
[----:B01----:R-:W-:Y:S05]  /*7110*/  ENDCOLLECTIVE ;  /* 0x000000000000791b */ /* 0x003fea0003800000 */
.L_x_1438:
[----:B------:R-:W-:Y:S01]  /*7120*/  HFMA2 R126, -RZ, RZ, 0, 4.76837158203125e-07 ;  /* 0x00000008ff7e7431 */ /* 0x000fe200000001ff */
[----:B------:R-:W-:Y:S02]  /*7130*/  MOV R127, R246 ;  /* 0x000000f6007f7202 */ /* 0x000fe40000000f00 */
[----:B------:R-:W-:-:S07]  /*7140*/  MOV R124, R240 ;  /* 0x000000f0007c7202 */ /* 0x000fce0000000f00 */
[----:B------:R-:W-:Y:S05]  /*7150*/  WARPSYNC.COLLECTIVE R238, `(.L_x_1439) ;  /* 0x00000000ee087348 */ /* 0x000fea0003c00000 */
[----:B------:R0:W1:Y:S02]  /*7160*/  SHFL.BFLY P3, R240, R127, R126, R125 ;  /* 0x0c00007e7ff07389 */ /* 0x000064000006007d */
[----:B01----:R-:W-:Y:S05]  /*7170*/  ENDCOLLECTIVE ;  /* 0x000000000000791b */ /* 0x003fea0003800000 */
.L_x_1439:
[----:B------:R-:W-:-:S05]  /*7180*/  FADD.FTZ R248, R247, R124 ;  /* 0x0000007cf7f87221 */ /* 0x000fca0000010000 */
[----:B------:R-:W-:Y:S01]  /*7190*/  MOV R127, R248 ;  /* 0x000000f8007f7202 */ /* 0x000fe20000000f00 */
[----:B------:R-:W-:-:S07]  /*71a0*/  FADD.FTZ R124, R246, R240 ;  /* 0x000000f0f67c7221 */ /* 0x000fce0000010000 */
[----:B------:R-:W-:Y:S05]  /*71b0*/  WARPSYNC.COLLECTIVE R238, `(.L_x_1440) ;  /* 0x00000000ee087348 */ /* 0x000fea0003c00000 */
[----:B------:R0:W1:Y:S02]  /*71c0*/  SHFL.BFLY P3, R240, R127, R126, R125 ;  /* 0x0c00007e7ff07389 */ /* 0x000064000006007d */
[----:B01----:R-:W-:Y:S05]  /*71d0*/  ENDCOLLECTIVE ;  /* 0x000000000000791b */ /* 0x003fea0003800000 */
.L_x_1440:
[----:B------:R-:W-:Y:S01]  /*71e0*/  HFMA2 R126, -RZ, RZ, 0, 9.5367431640625e-07 ;  /* 0x00000010ff7e7431 */ /* 0x000fe200000001ff */
[----:B------:R-:W-:Y:S02]  /*71f0*/  MOV R127, R124 ;  /* 0x0000007c007f7202 */ /* 0x000fe40000000f00 */
[----:B------:R-:W-:-:S07]  /*7200*/  MOV R123, R240 ;  /* 0x000000f0007b7202 */ /* 0x000fce0000000f00 */
[----:B------:R-:W-:Y:S05]  /*7210*/  WARPSYNC.COLLECTIVE R238, `(.L_x_1441) ;  /* 0x00000000ee087348 */ /* 0x000fea0003c00000 */
[----:B------:R0:W1:Y:S02]  /*7220*/  SHFL.BFLY P3, R240, R127, R126, R125 ;  /* 0x0c00007e7ff07389 */ /* 0x000064000006007d */
[----:B01----:R-:W-:Y:S05]  /*7230*/  ENDCOLLECTIVE ;  /* 0x000000000000791b */ /* 0x003fea0003800000 */
.L_x_1441:
[----:B------:R-:W-:-:S05]  /*7240*/  FADD.FTZ R123, R248, R123 ;  /* 0x0000007bf87b7221 */ /* 0x000fca0000010000 */
[----:B------:R-:W-:Y:S02]  /*7250*/  MOV R127, R123 ;  /* 0x0000007b007f7202 */ /* 0x000fe40000000f00 */
[----:B------:R-:W-:-:S07]  /*7260*/  MOV R237, R240 ;  /* 0x000000f000ed7202 */ /* 0x000fce0000000f00 */
[----:B------:R-:W-:Y:S05]  /*7270*/  WARPSYNC.COLLECTIVE R238, `(.L_x_1442) ;  /* 0x00000000ee087348 */ /* 0x000fea0003c00000 */
[----:B------:R0:W1:Y:S02]  /*7280*/  SHFL.BFLY P3, R240, R127, R126, R125 ;  /* 0x0c00007e7ff07389 */ /* 0x000064000006007d */
[----:B01----:R-:W-:Y:S05]  /*7290*/  ENDCOLLECTIVE ;  /* 0x000000000000791b */ /* 0x003fea0003800000 */
.L_x_1442:
[----:B------:R-:W-:Y:S05]  /*72a0*/  BRA `(.L_x_1443) ;  /* 0xffffffb000747947 */ /* 0x000fea000383ffff */
.L_x_1444:
        /* <DEDUP_REMOVED lines=13> */
.L_x_4959:


//--------------------- .text._ZN10layer_norm31ln_parallel_residual_bwd_kernelINS_13Kernel_traitsI13__nv_bfloat16S2_fS2_fjLj768ELj1ELj4ELj1ELj16ENS_18Kernel_traits_baseILj768ES2_S2_fS2_fjLj128EEEEELb0ELb1ELb0EEEvNS_9BwdParamsE --------------------------
	.section	.text._ZN10layer_norm31ln_parallel_residual_bwd_kernelINS_13Kernel_traitsI13__nv_bfloat16S2_fS2_fjLj768ELj1ELj4ELj1ELj16ENS_18Kernel_traits_baseILj768ES2_S2_fS2_fjLj128EEEEELb0ELb1ELb0EEEvNS_9BwdParamsE,"ax",@progbits
	.align	128
        .global         _ZN10layer_norm31ln_parallel_residual_bwd_kernelINS_13Kernel_traitsI13__nv_bfloat16S2_fS2_fjLj768ELj1ELj4ELj1ELj16ENS_18Kernel_traits_baseILj768ES2_S2_fS2_fjLj128EEEEELb0ELb1ELb0EEEvNS_9BwdParamsE
        .type           _ZN10layer_norm31ln_parallel_residual_bwd_kernelINS_13Kernel_traitsI13__nv_bfloat16S2_fS2_fjLj768ELj1ELj4ELj1ELj16ENS_18Kernel_traits_baseILj768ES2_S2_fS2_fjLj128EEEEELb0ELb1ELb0EEEvNS_9BwdParamsE,@function
        .size           _ZN10layer_norm31ln_parallel_residual_bwd_kernelINS_13Kernel_traitsI13__nv_bfloat16S2_fS2_fjLj768ELj1ELj4ELj1ELj16ENS_18Kernel_traits_baseILj768ES2_S2_fS2_fjLj128EEEEELb0ELb1ELb0EEEvNS_9BwdParamsE,(.L_x_4960 - _ZN10layer_norm31ln_parallel_residual_bwd_kernelINS_13Kernel_traitsI13__nv_bfloat16S2_fS2_fjLj768ELj1ELj4ELj1ELj16ENS_18Kernel_traits_baseILj768ES2_S2_fS2_fjLj128EEEEELb0ELb1ELb0EEEvNS_9BwdParamsE)
        .other          _ZN10layer_norm31ln_parallel_residual_bwd_kernelINS_13Kernel_traitsI13__nv_bfloat16S2_fS2_fjLj768ELj1ELj4ELj1ELj16ENS_18Kernel_traits_baseILj768ES2_S2_fS2_fjLj128EEEEELb0ELb1ELb0EEEvNS_9BwdParamsE,@"STO_CUDA_ENTRY STV_DEFAULT"
_ZN10layer_norm31ln_parallel_residual_bwd_kernelINS_13Kernel_traitsI13__nv_bfloat16S2_fS2_fjLj768ELj1ELj4ELj1ELj16ENS_18Kernel_traits_baseILj768ES2_S2_fS2_fjLj128EEEEELb0ELb1ELb0EEEvNS_9BwdParamsE:
.text._ZN10layer_norm31ln_parallel_residual_bwd_kernelINS_13Kernel_traitsI13__nv_bfloat16S2_fS2_fjLj768ELj1ELj4ELj1ELj16ENS_18Kernel_traits_baseILj768ES2_S2_fS2_fjLj128EEEEELb0ELb1ELb0EEEvNS_9BwdParamsE:
[----:B------:R-:W-:Y:S01]  /*0000*/  LDC R1, c[0x0][0x37c] ;  /* 0x0000df00ff017b82 */ /* 0x000fe20000000800 */
[----:B------:R-:W0:Y:S01]  /*0010*/  S2R R108, SR_TID.X ;  /* 0x00000000006c7919 */ /* 0x000e220000002100 */
[----:B------:R-:W1:Y:S01]  /*0020*/  LDCU UR4, c[0x0][0x388] ;  /* 0x00007100ff0477ac */ /* 0x000e620008000800 */
[----:B------:R-:W2:Y:S01]  /*0030*/  LDCU.64 UR10, c[0x0][0x358] ;  /* 0x00006b00ff0a77ac */ /* 0x000ea20008000a00 */
[----:B------:R-:W3:Y:S01]  /*0040*/  LDCU UR5, c[0x0][0x384] ;  /* 0x00007080ff0577ac */ /* 0x000ee20008000800 */
[----:B------:R-:W4:Y:S01]  /*0050*/  LDCU UR20, c[0x0][0x388] ;  /* 0x00007100ff1477ac */ /* 0x000f220008000800 */
[----:B------:R-:W0:Y:S01]  /*0060*/  LDCU.U8 UR15, c[0x0][0x410] ;  /* 0x00008200ff0f77ac */ /* 0x000e220008000000 */
[----:B-1----:R-:W-:Y:S01]  /*0070*/  MOV R109, UR4 ;  /* 0x00000004006d7c02 */ /* 0x002fe20008000f00 */
[----:B------:R-:W1:Y:S03]  /*0080*/  LDCU UR14, c[0x0][0x400] ;  /* 0x00008000ff0e77ac */ /* 0x000e660008000800 */
        /* <DEDUP_REMOVED lines=12> */
[----:B------:R-:W2:Y:S08]  /*0150*/  @P4 LDC.64 R4, c[0x0][0x3d0] ;  /* 0x0000f400ff044b82 */ /* 0x000eb00000000a00 */
[----:B------:R-:W3:Y:S08]  /*0160*/  @P0 LDC.64 R6, c[0x0][0x3d0] ;  /* 0x0000f400ff060b82 */ /* 0x000ef00000000a00 */
[----:B------:R-:W4:Y:S01]  /*0170*/  @P1 LDC.64 R10, c[0x0][0x3d0] ;  /* 0x0000f400ff0a1b82 */ /* 0x000f220000000a00 */
[C---:B--2---:R-:W-:Y:S01]  /*0180*/  @P4 IMAD.WIDE.U32 R4, R3.reuse, 0x10, R4 ;  /* 0x0000001003044825 */ /* 0x044fe200078e0004 */
[----:B------:R-:W-:-:S04]  /*0190*/  @P4 LOP3.LUT R3, R3, 0x20, RZ, 0xfc, !PT ;  /* 0x0000002003034812 */ /* 0x000fc800078efcff */
[----:B------:R2:W5:Y:S01]  /*01a0*/  @P4 LDG.E.128 R132, desc[UR10][R4.64] ;  /* 0x0000000a04844981 */ /* 0x000562000c1e1d00 */
[C---:B---3--:R-:W-:Y:S01]  /*01b0*/  @P0 IMAD.WIDE.U32 R8, R3.reuse, 0x10, R6 ;  /* 0x0000001003080825 */ /* 0x048fe200078e0006 */
[----:B------:R-:W-:Y:S01]  /*01c0*/  @P0 IADD3 R3, PT, PT, R3, 0x20, RZ ;  /* 0x0000002003030810 */ /* 0x000fe20007ffe0ff */
[----:B------:R-:W3:Y:S01]  /*01d0*/  S2UR UR4, SR_CTAID.X ;  /* 0x00000000000479c3 */ /* 0x000ee20000002500 */
[----:B------:R-:W-:Y:S02]  /*01e0*/  SHF.R.U32.HI R108, RZ, 0x5, R108 ;  /* 0x00000005ff6c7819 */ /* 0x000fe4000001166c */
[----:B------:R2:W5:Y:S01]  /*01f0*/  @P0 LDG.E.128 R64, desc[UR10][R8.64] ;  /* 0x0000000a08400981 */ /* 0x000562000c1e1d00 */
[----:B----4-:R-:W-:-:S05]  /*0200*/  @P1 IMAD.WIDE.U32 R6, R3, 0x10, R10 ;  /* 0x0000001003061825 */ /* 0x010fca00078e000a */
[----:B------:R2:W5:Y:S01]  /*0210*/  @P1 LDG.E.128 R60, desc[UR10][R6.64] ;  /* 0x0000000a063c1981 */ /* 0x000562000c1e1d00 */
[----:B---3--:R-:W-:-:S06]  /*0220*/  USHF.L.U32 UR4, UR4, 0x2, URZ ;  /* 0x0000000204047899 */ /* 0x008fcc00080006ff */
        /* <DEDUP_REMOVED lines=26> */
[----:B012---:R-:W-:Y:S06]  /*03d0*/  @P0 BRA `(.L_x_1445) ;  /* 0x0000004c003c0947 */ /* 0x007fec0003800000 */
        /* <DEDUP_REMOVED lines=39> */
.L_x_1483:
        /* <DEDUP_REMOVED lines=9> */
[----:B------:R-:W-:Y:S02]  /*06e0*/  ISETP.GE.U32.AND P3, PT, R0, 0x40, PT ;  /* 0x000000400000780c */ /* 0x000fe40003f66070 */
        /* <DEDUP_REMOVED lines=11> */
[----:B0-----:R-:W-:-:S05]  /*07a0*/  IMAD.WIDE.U32 R130, R110, 0x20, R130 ;  /* 0x000000206e827825 */ /* 0x001fca00078e0082 */
[----:B------:R-:W2:Y:S01]  /*07b0*/  LDG.E.128 R96, desc[UR10][R130.64] ;  /* 0x0000000a82607981 */ /* 0x000ea2000c1e1d00 */
[----:B-1----:R-:W-:-:S03]  /*07c0*/  IMAD.WIDE.U32 R100, R110, 0x10, R100 ;  /* 0x000000106e647825 */ /* 0x002fc600078e0064 */
[----:B------:R0:W3:Y:S04]  /*07d0*/  LDG.E.128 R104, desc[UR10][R130.64+0x10] ;  /* 0x0000100a82687981 */ /* 0x0000e8000c1e1d00 */
[----:B------:R-:W4:Y:S01]  /*07e0*/  LDG.E.128 R100, desc[UR10][R100.64] ;  /* 0x0000000a64647981 */ /* 0x000f22000c1e1d00 */
[----:B------:R-:W-:-:S04]  /*07f0*/  ISETP.NE.U32.AND P0, PT, RZ, UR12, PT ;  /* 0x0000000cff007c0c */ /* 0x000fc8000bf05070 */
[----:B------:R-:W-:-:S13]  /*0800*/  ISETP.NE.AND.EX P0, PT, RZ, UR13, PT, P0 ;  /* 0x0000000dff007c0c */ /* 0x000fda000bf05300 */
[----:B------:R-:W1:Y:S01]  /*0810*/  @P0 LDC.64 R128, c[0x0][0x438] ;  /* 0x00010e00ff800b82 */ /* 0x000e620000000a00 */
[----:B0-----:R-:W-:Y:S02]  /*0820*/  SHF.L.U32 R130, R132, 0x10, RZ ;  /* 0x0000001084827819 */ /* 0x001fe400000006ff */
[----:B------:R-:W-:Y:S01]  /*0830*/  SHF.L.U32 R138, R133, 0x10, RZ ;  /* 0x00000010858a7819 */ /* 0x000fe200000006ff */
[----:B-1----:R-:W-:-:S05]  /*0840*/  @P0 IMAD.WIDE.U32 R128, R110, 0x20, R128 ;  /* 0x000000206e800825 */ /* 0x002fca00078e0080 */
[----:B------:R-:W5:Y:S04]  /*0850*/  @P0 LDG.E.128 R8, desc[UR10][R128.64] ;  /* 0x0000000a80080981 */ /* 0x000f68000c1e1d00 */
[----:B------:R0:W5:Y:S02]  /*0860*/  @P0 LDG.E.128 R4, desc[UR10][R128.64+0x10] ;  /* 0x0000100a80040981 */ /* 0x000164000c1e1d00 */
[----:B0-----:R-:W-:Y:S02]  /*0870*/  SHF.L.U32 R129, R170, 0x10, RZ ;  /* 0x00000010aa817819 */ /* 0x001fe400000006ff */
[----:B------:R-:W-:Y:S02]  /*0880*/  SHF.L.U32 R137, R169, 0x10, RZ ;  /* 0x00000010a9897819 */ /* 0x000fe400000006ff */
[----:B------:R-:W-:-:S02]  /*0890*/  SHF.L.U32 R147, R167, 0x10, RZ ;  /* 0x00000010a7937819 */ /* 0x000fc400000006ff */
[----:B------:R-:W-:Y:S01]  /*08a0*/  IADD3 R164, PT, PT, R110, 0x20, RZ ;  /* 0x000000206ea47810 */ /* 0x000fe20007ffe0ff */
[C---:B--2---:R-:W-:Y:S01]  /*08b0*/  FADD.FTZ R96, -R162.reuse, R96 ;  /* 0x00000060a2607221 */ /* 0x044fe20000010100 */
[C-C-:B------:R-:W-:Y:S01]  /*08c0*/  FADD.FTZ R136, -R162.reuse, R97.reuse ;  /* 0x00000061a2887221 */ /* 0x140fe20000010100 */
[----:B------:R-:W-:Y:S02]  /*08d0*/  FADD.FTZ R98, -R162, R98 ;  /* 0x00000062a2627221 */ /* 0x000fe40000010100 */
[C---:B-----5:R-:W-:Y:S01]  /*08e0*/  FMUL.FTZ R3, R113.reuse, R96 ;  /* 0x0000006071037220 */ /* 0x060fe20000410000 */
[----:B----4-:R-:W-:Y:S01]  /*08f0*/  PRMT R97, R100, 0x7632, R97 ;  /* 0x0000763264617816 */ /* 0x010fe20000000061 */
[----:B------:R-:W-:Y:S01]  /*0900*/  FMUL.FTZ R128, R113, R136 ;  /* 0x0000008871807220 */ /* 0x000fe20000410000 */
[----:B------:R-:W-:Y:S02]  /*0910*/  FADD.FTZ R140, -R162, R99 ;  /* 0x00000063a28c7221 */ /* 0x000fe40000010100 */
[----:B------:R-:W-:-:S02]  /*0920*/  SHF.L.U32 R96, R97, 0x10, RZ ;  /* 0x0000001061607819 */ /* 0x000fc400000006ff */
[----:B------:R-:W-:Y:S02]  /*0930*/  PRMT R141, R102, 0x7632, R141 ;  /* 0x00007632668d7816 */ /* 0x000fe4000000008d */
[----:B------:R-:W-:Y:S01]  /*0940*/  SHF.L.U32 R99, R100, 0x10, RZ ;  /* 0x0000001064637819 */ /* 0x000fe200000006ff */
[-C--:B------:R-:W-:Y:S01]  /*0950*/  FMUL.FTZ R129, R129, R96.reuse ;  /* 0x0000006081817220 */ /* 0x080fe20000410000 */
[----:B------:R-:W-:Y:S01]  /*0960*/  FFMA.FTZ R57, R128, R96, R57 ;  /* 0x0000006080397223 */ /* 0x000fe20000010039 */
[----:B------:R-:W-:Y:S01]  /*0970*/  FADD.FTZ R33, R33, R96 ;  /* 0x0000006021217221 */ /* 0x000fe20000010000 */
[----:B------:R-:W-:Y:S01]  /*0980*/  FMUL.FTZ R131, R113, R98 ;  /* 0x0000006271837220 */ /* 0x000fe20000410000 */
[----:B------:R-:W-:Y:S02]  /*0990*/  SHF.L.U32 R96, R168, 0x10, RZ ;  /* 0x00000010a8607819 */ /* 0x000fe400000006ff */
[----:B------:R-:W-:Y:S01]  /*09a0*/  SHF.L.U32 R98, R141, 0x10, RZ ;  /* 0x000000108d627819 */ /* 0x000fe200000006ff */
[-C--:B------:R-:W-:Y:S01]  /*09b0*/  FMUL.FTZ R130, R130, R99.reuse ;  /* 0x0000006382827220 */ /* 0x080fe20000410000 */
[C---:B------:R-:W-:Y:S01]  /*09c0*/  PRMT R100, R101.reuse, 0x7632, R100 ;  /* 0x0000763265647816 */ /* 0x040fe20000000064 */
[----:B---3--:R-:W-:Y:S01]  /*09d0*/  FADD.FTZ R142, -R162, R105 ;  /* 0x00000069a28e7221 */ /* 0x008fe20000010100 */
[----:B------:R-:W-:Y:S01]  /*09e0*/  SHF.L.U32 R101, R101, 0x10, RZ ;  /* 0x0000001065657819 */ /* 0x000fe200000006ff */
[----:B------:R-:W-:Y:S01]  /*09f0*/  FMUL.FTZ R141, R96, R98 ;  /* 0x00000062608d7220 */ /* 0x000fe20000410000 */
[----:B------:R-:W-:Y:S01]  /*0a00*/  FADD.FTZ R96, RZ, R130 ;  /* 0x00000082ff607221 */ /* 0x000fe20000010000 */
[C---:B------:R-:W-:Y:S01]  /*0a10*/  FFMA.FTZ R97, R3.reuse, R130, RZ ;  /* 0x0000008203617223 */ /* 0x040fe200000100ff */
[----:B------:R-:W-:Y:S01]  /*0a20*/  FADD.FTZ R32, R32, R99 ;  /* 0x0000006320207221 */ /* 0x000fe20000010000 */
[----:B------:R-:W-:Y:S01]  /*0a30*/  FFMA.FTZ R56, R3, R99, R56 ;  /* 0x0000006303387223 */ /* 0x000fe20000010038 */
[----:B------:R-:W-:Y:S01]  /*0a40*/  SHF.L.U32 R100, R100, 0x10, RZ ;  /* 0x0000001064647819 */ /* 0x000fe200000006ff */
[C---:B------:R-:W-:Y:S01]  /*0a50*/  FMUL.FTZ R142, R113.reuse, R142 ;  /* 0x0000008e718e7220 */ /* 0x040fe20000410000 */
[----:B------:R-:W-:Y:S01]  /*0a60*/  FADD.FTZ R99, R96, R129 ;  /* 0x0000008160637221 */ /* 0x000fe20000010000 */
[----:B------:R-:W-:Y:S01]  /*0a70*/  FMUL.FTZ R138, R138, R101 ;  /* 0x000000658a8a7220 */ /* 0x000fe20000410000 */
[----:B------:R-:W-:Y:S01]  /*0a80*/  FFMA.FTZ R96, R128, R129, R97 ;  /* 0x0000008180607223 */ /* 0x000fe20000010061 */
[----:B------:R-:W-:Y:S01]  /*0a90*/  FADD.FTZ R104, -R162, R104 ;  /* 0x00000068a2687221 */ /* 0x000fe20000010100 */
[----:B------:R-:W-:Y:S01]  /*0aa0*/  FMUL.FTZ R136, R113, R140 ;  /* 0x0000008c71887220 */ /* 0x000fe20000410000 */
[----:B------:R-:W-:Y:S01]  /*0ab0*/  SHF.L.U32 R143, R102, 0x10, RZ ;  /* 0x00000010668f7819 */ /* 0x000fe200000006ff */
[----:B------:R-:W-:Y:S01]  /*0ac0*/  FADD.FTZ R29, R29, R98 ;  /* 0x000000621d1d7221 */ /* 0x000fe20000010000 */
[----:B------:R-:W-:Y:S01]  /*0ad0*/  SHF.L.U32 R140, R134, 0x10, RZ ;  /* 0x00000010868c7819 */ /* 0x000fe200000006ff */
[----:B------:R-:W-:Y:S01]  /*0ae0*/  FFMA.FTZ R53, R142, R98, R53 ;  /* 0x000000628e357223 */ /* 0x000fe20000010035 */
[----:B------:R-:W-:Y:S01]  /*0af0*/  FMUL.FTZ R137, R137, R100 ;  /* 0x0000006489897220 */ /* 0x000fe20000410000 */
[----:B------:R-:W-:Y:S01]  /*0b00*/  FADD.FTZ R98, R99, R138 ;  /* 0x0000008a63627221 */ /* 0x000fe20000010000 */
[----:B------:R-:W-:Y:S01]  /*0b10*/  FFMA.FTZ R97, R131, R138, R96 ;  /* 0x0000008a83617223 */ /* 0x000fe20000010060 */
[----:B------:R-:W-:Y:S01]  /*0b20*/  FMUL.FTZ R139, R113, R104 ;  /* 0x00000068718b7220 */ /* 0x000fe20000410000 */
[----:B------:R-:W-:Y:S01]  /*0b30*/  FMUL.FTZ R140, R140, R143 ;  /* 0x0000008f8c8c7220 */ /* 0x000fe20000410000 */
[----:B------:R-:W-:Y:S01]  /*0b40*/  FADD.FTZ R99, R98, R137 ;  /* 0x0000008962637221 */ /* 0x000fe20000010000 */
[----:B------:R-:W-:Y:S01]  /*0b50*/  FFMA.FTZ R96, R136, R137, R97 ;  /* 0x0000008988607223 */ /* 0x000fe20000010061 */
[----:B------:R-:W-:Y:S01]  /*0b60*/  PRMT R102, R103, 0x7632, R102 ;  /* 0x0000763267667816 */ /* 0x000fe20000000066 */
        /* <DEDUP_REMOVED lines=8> */
[----:B------:R-:W-:Y:S01]  /*0bf0*/  FADD.FTZ R144, -R162, R107 ;  /* 0x0000006ba2907221 */ /* 0x000fe20000010100 */
        /* <DEDUP_REMOVED lines=17> */
[----:B------:R-:W-:-:S07]  /*0d10*/  FFMA.FTZ R166, R144, R147, R96 ;  /* 0x0000009390a67223 */ /* 0x000fce0000010060 */
.L_x_1447:
[----:B------:R-:W-:Y:S05]  /*0d20*/  BSYNC.RECONVERGENT B0 ;  /* 0x0000000000007941 */ /* 0x000fea0003800200 */
.L_x_1446:
[----:B------:R-:W-:Y:S04]  /*0d30*/  BSSY.RECONVERGENT B0, `(.L_x_1448) ;  /* 0x000005c000007945 */ /* 0x000fe80003800200 */
[----:B------:R-:W-:Y:S05]  /*0d40*/  @!P3 BRA `(.L_x_1449) ;  /* 0x000000040068b947 */ /* 0x000fea0003800000 */
        /* <DEDUP_REMOVED lines=11> */
[----:B------:R-:W-:Y:S02]  /*0e00*/  SHF.L.U32 R152, R65, 0x10, RZ ;  /* 0x0000001041987819 */ /* 0x000fe400000006ff */
        /* <DEDUP_REMOVED lines=9> */
[C---:B------:R-:W-:Y:S01]  /*0ea0*/  FADD.FTZ R146, -R162.reuse, R97 ;  /* 0x00000061a2927221 */ /* 0x040fe20000010100 */
[C---:B------:R-:W-:Y:S01]  /*0eb0*/  FADD.FTZ R154, -R162.reuse, R99 ;  /* 0x00000063a29a7221 */ /* 0x040fe20000010100 */
[C---:B------:R-:W-:Y:S01]  /*0ec0*/  FADD.FTZ R98, -R162.reuse, R98 ;  /* 0x00000062a2627221 */ /* 0x040fe20000010100 */
[C---:B-----5:R-:W-:Y:S01]  /*0ed0*/  FMUL.FTZ R149, R113.reuse, R96 ;  /* 0x0000006071957220 */ /* 0x060fe20000410000 */
[----:B---3--:R-:W-:Y:S01]  /*0ee0*/  FADD.FTZ R104, -R162, R104 ;  /* 0x00000068a2687221 */ /* 0x008fe20000010100 */
[C---:B----4-:R-:W-:Y:S02]  /*0ef0*/  PRMT R97, R100.reuse, 0x7632, R97 ;  /* 0x0000763264617816 */ /* 0x050fe40000000061 */
[----:B------:R-:W-:Y:S01]  /*0f00*/  SHF.L.U32 R99, R100, 0x10, RZ ;  /* 0x0000001064637819 */ /* 0x000fe200000006ff */
[----:B------:R-:W-:Y:S01]  /*0f10*/  FMUL.FTZ R146, R113, R146 ;  /* 0x0000009271927220 */ /* 0x000fe20000410000 */
[----:B------:R-:W-:-:S02]  /*0f20*/  PRMT R156, R102, 0x7632, R156 ;  /* 0x00007632669c7816 */ /* 0x000fc4000000009c */
[----:B------:R-:W-:Y:S01]  /*0f30*/  SHF.L.U32 R159, R102, 0x10, RZ ;  /* 0x00000010669f7819 */ /* 0x000fe200000006ff */
[----:B------:R-:W-:Y:S01]  /*0f40*/  FADD.FTZ R102, -R162, R105 ;  /* 0x00000069a2667221 */ /* 0x000fe20000010100 */
[----:B------:R-:W-:Y:S01]  /*0f50*/  SHF.L.U32 R96, R97, 0x10, RZ ;  /* 0x0000001061607819 */ /* 0x000fe200000006ff */
[-C--:B------:R-:W-:Y:S01]  /*0f60*/  FMUL.FTZ R148, R148, R99.reuse ;  /* 0x0000006394947220 */ /* 0x080fe20000410000 */
[----:B------:R-:W-:Y:S01]  /*0f70*/  FMUL.FTZ R150, R113, R154 ;  /* 0x0000009a71967220 */ /* 0x000fe20000410000 */
[----:B------:R-:W-:Y:S01]  /*0f80*/  FADD.FTZ R24, R24, R99 ;  /* 0x0000006318187221 */ /* 0x000fe20000010000 */
[----:B------:R-:W-:Y:S01]  /*0f90*/  FFMA.FTZ R48, R149, R99, R48 ;  /* 0x0000006395307223 */ /* 0x000fe20000010030 */
[C---:B------:R-:W-:Y:S01]  /*0fa0*/  FMUL.FTZ R153, R113.reuse, R98 ;  /* 0x0000006271997220 */ /* 0x040fe20000410000 */
[----:B------:R-:W-:Y:S01]  /*0fb0*/  SHF.L.U32 R154, R66, 0x10, RZ ;  /* 0x00000010429a7819 */ /* 0x000fe200000006ff */
[----:B------:R-:W-:Y:S01]  /*0fc0*/  FMUL.FTZ R157, R113, R104 ;  /* 0x00000068719d7220 */ /* 0x000fe20000410000 */
[----:B------:R-:W-:Y:S01]  /*0fd0*/  SHF.L.U32 R98, R172, 0x10, RZ ;  /* 0x00000010ac627819 */ /* 0x000fe200000006ff */
[-C--:B------:R-:W-:Y:S01]  /*0fe0*/  FMUL.FTZ R151, R151, R96.reuse ;  /* 0x0000006097977220 */ /* 0x080fe20000410000 */
[----:B------:R-:W-:Y:S01]  /*0ff0*/  SHF.L.U32 R99, R156, 0x10, RZ ;  /* 0x000000109c637819 */ /* 0x000fe200000006ff */
[----:B------:R-:W-:Y:S01]  /*1000*/  FFMA.FTZ R49, R146, R96, R49 ;  /* 0x0000006092317223 */ /* 0x000fe20000010031 */
[----:B------:R-:W-:Y:S01]  /*1010*/  PRMT R100, R101, 0x7632, R100 ;  /* 0x0000763265647816 */ /* 0x000fe20000000064 */
[----:B------:R-:W-:Y:S01]  /*1020*/  FADD.FTZ R25, R25, R96 ;  /* 0x0000006019197221 */ /* 0x000fe20000010000 */
[----:B------:R-:W-:Y:S01]  /*1030*/  FMUL.FTZ R156, R113, R102 ;  /* 0x00000066719c7220 */ /* 0x000fe20000410000 */
[----:B------:R-:W-:Y:S01]  /*1040*/  SHF.L.U32 R101, R101, 0x10, RZ ;  /* 0x0000001065657819 */ /* 0x000fe200000006ff */
[----:B------:R-:W-:Y:S01]  /*1050*/  FADD.FTZ R96, R165, R148 ;  /* 0x00000094a5607221 */ /* 0x000fe20000010000 */
[----:B------:R-:W-:Y:S01]  /*1060*/  FFMA.FTZ R97, R149, R148, R166 ;  /* 0x0000009495617223 */ /* 0x000fe200000100a6 */
[-C--:B------:R-:W-:Y:S01]  /*1070*/  FMUL.FTZ R154, R154, R159.reuse ;  /* 0x0000009f9a9a7220 */ /* 0x080fe20000410000 */
[----:B------:R-:W-:Y:S01]  /*1080*/  FADD.FTZ R20, R20, R159 ;  /* 0x0000009f14147221 */ /* 0x000fe20000010000 */
[----:B------:R-:W-:Y:S01]  /*1090*/  FFMA.FTZ R44, R157, R159, R44 ;  /* 0x0000009f9d2c7223 */ /* 0x000fe2000001002c */
[-C--:B------:R-:W-:Y:S01]  /*10a0*/  FMUL.FTZ R159, R98, R99.reuse ;  /* 0x00000063629f7220 */ /* 0x080fe20000410000 */
[----:B------:R-:W-:Y:S01]  /*10b0*/  FADD.FTZ R21, R21, R99 ;  /* 0x0000006315157221 */ /* 0x000fe20000010000 */
[----:B------:R-:W-:Y:S01]  /*10c0*/  FFMA.FTZ R45, R156, R99, R45 ;  /* 0x000000639c2d7223 */ /* 0x000fe2000001002d */
[----:B------:R-:W-:Y:S01]  /*10d0*/  SHF.L.U32 R100, R100, 0x10, RZ ;  /* 0x0000001064647819 */ /* 0x000fe200000006ff */
[----:B------:R-:W-:Y:S01]  /*10e0*/  FADD.FTZ R99, R96, R151 ;  /* 0x0000009760637221 */ /* 0x000fe20000010000 */
[----:B------:R-:W-:Y:S01]  /*10f0*/  FMUL.FTZ R152, R152, R101 ;  /* 0x0000006598987220 */ /* 0x000fe20000410000 */
[----:B------:R-:W-:-:S02]  /*1100*/  FFMA.FTZ R96, R146, R151, R97 ;  /* 0x0000009792607223 */ /* 0x000fc40000010061 */
[----:B------:R-:W-:Y:S01]  /*1110*/  FMUL.FTZ R155, R155, R100 ;  /* 0x000000649b9b7220 */ /* 0x000fe20000410000 */
[----:B------:R-:W-:Y:S01]  /*1120*/  FADD.FTZ R98, R99, R152 ;  /* 0x0000009863627221 */ /* 0x000fe20000010000 */
[----:B------:R-:W-:Y:S01]  /*1130*/  FFMA.FTZ R97, R153, R152, R96 ;  /* 0x0000009899617223 */ /* 0x000fe20000010060 */
[C---:B------:R-:W-:Y:S02]  /*1140*/  PRMT R160, R103.reuse, 0x7632, R160 ;  /* 0x0000763267a07816 */ /* 0x040fe400000000a0 */
[----:B------:R-:W-:Y:S01]  /*1150*/  FADD.FTZ R99, R98, R155 ;  /* 0x0000009b62637221 */ /* 0x000fe20000010000 */
[----:B------:R-:W-:Y:S01]  /*1160*/  FFMA.FTZ R96, R150, R155, R97 ;  /* 0x0000009b96607223 */ /* 0x000fe20000010061 */
[----:B------:R-:W-:Y:S01]  /*1170*/  SHF.L.U32 R103, R103, 0x10, RZ ;  /* 0x0000001067677819 */ /* 0x000fe200000006ff */
[----:B------:R-:W-:Y:S01]  /*1180*/  FADD.FTZ R106, -R162, R106 ;  /* 0x0000006aa26a7221 */ /* 0x000fe20000010100 */
[----:B------:R-:W-:Y:S01]  /*1190*/  FADD.FTZ R98, R99, R154 ;  /* 0x0000009a63627221 */ /* 0x000fe20000010000 */
[----:B------:R-:W-:Y:S01]  /*11a0*/  FFMA.FTZ R97, R157, R154, R96 ;  /* 0x0000009a9d617223 */ /* 0x000fe20000010060 */
[----:B------:R-:W-:Y:S01]  /*11b0*/  FFMA.FTZ R51, R150, R100, R51 ;  /* 0x0000006496337223 */ /* 0x000fe20000010033 */
[----:B------:R-:W-:Y:S01]  /*11c0*/  FADD.FTZ R27, R27, R100 ;  /* 0x000000641b1b7221 */ /* 0x000fe20000010000 */
        /* <DEDUP_REMOVED lines=18> */
.L_x_1449:
[----:B------:R-:W-:Y:S05]  /*12f0*/  BSYNC.RECONVERGENT B0 ;  /* 0x0000000000007941 */ /* 0x000fea0003800200 */
.L_x_1448:
        /* <DEDUP_REMOVED lines=17> */
[----:B------:R0:W5:Y:S01]  /*1410*/  @P0 LDG.E.128 R80, desc[UR10][R114.64+0x10] ;  /* 0x0000100a72500981 */ /* 0x000162000c1e1d00 */
[----:B------:R-:W-:Y:S02]  /*1420*/  SHF.L.U32 R125, R176, 0x10, RZ ;  /* 0x00000010b07d7819 */ /* 0x000fe400000006ff */
[----:B------:R-:W-:Y:S02]  /*1430*/  SHF.L.U32 R121, R177, 0x10, RZ ;  /* 0x00000010b1797819 */ /* 0x000fe400000006ff */
[----:B------:R-:W-:Y:S02]  /*1440*/  SHF.L.U32 R111, R175, 0x10, RZ ;  /* 0x00000010af6f7819 */ /* 0x000fe400000006ff */
[----:B0-----:R-:W-:Y:S01]  /*1450*/  SHF.L.U32 R114, R63, 0x10, RZ ;  /* 0x000000103f727819 */ /* 0x001fe200000006ff */
[C---:B--2---:R-:W-:Y:S01]  /*1460*/  FADD.FTZ R96, -R162.reuse, R96 ;  /* 0x00000060a2607221 */ /* 0x044fe20000010100 */
[C---:B------:R-:W-:Y:S01]  /*1470*/  FADD.FTZ R112, -R162.reuse, R97 ;  /* 0x00000061a2707221 */ /* 0x040fe20000010100 */
[C---:B------:R-:W-:Y:S01]  /*1480*/  FADD.FTZ R120, -R162.reuse, R99 ;  /* 0x00000063a2787221 */ /* 0x040fe20000010100 */
[C---:B------:R-:W-:Y:S01]  /*1490*/  FADD.FTZ R98, -R162.reuse, R98 ;  /* 0x00000062a2627221 */ /* 0x040fe20000010100 */
[C---:B-----5:R-:W-:Y:S01]  /*14a0*/  FMUL.FTZ R115, R113.reuse, R96 ;  /* 0x0000006071737220 */ /* 0x060fe20000410000 */
[C---:B------:R-:W-:Y:S01]  /*14b0*/  FMUL.FTZ R116, R113.reuse, R112 ;  /* 0x0000007071747220 */ /* 0x040fe20000410000 */
[C---:B---3--:R-:W-:Y:S01]  /*14c0*/  FADD.FTZ R124, -R162.reuse, R100 ;  /* 0x00000064a27c7221 */ /* 0x048fe20000010100 */
[C---:B------:R-:W-:Y:S01]  /*14d0*/  FADD.FTZ R126, -R162.reuse, R101 ;  /* 0x00000065a27e7221 */ /* 0x040fe20000010100 */
[----:B------:R-:W-:Y:S01]  /*14e0*/  FADD.FTZ R102, -R162, R102 ;  /* 0x00000066a2667221 */ /* 0x000fe20000010100 */
[----:B----4-:R-:W-:Y:S01]  /*14f0*/  PRMT R97, R104, 0x7632, R97 ;  /* 0x0000763268617816 */ /* 0x010fe20000000061 */
[----:B------:R-:W-:Y:S01]  /*1500*/  FADD.FTZ R162, -R162, R103 ;  /* 0x00000067a2a27221 */ /* 0x000fe20000010100 */
[----:B------:R-:W-:Y:S01]  /*1510*/  SHF.L.U32 R99, R104, 0x10, RZ ;  /* 0x0000001068637819 */ /* 0x000fe200000006ff */
[----:B------:R-:W-:Y:S01]  /*1520*/  FMUL.FTZ R123, R113, R124 ;  /* 0x0000007c717b7220 */ /* 0x000fe20000410000 */
[----:B------:R-:W-:Y:S01]  /*1530*/  SHF.L.U32 R96, R97, 0x10, RZ ;  /* 0x0000001061607819 */ /* 0x000fe200000006ff */
[----:B------:R-:W-:Y:S01]  /*1540*/  FMUL.FTZ R119, R113, R98 ;  /* 0x0000006271777220 */ /* 0x000fe20000410000 */
[----:B------:R-:W-:Y:S01]  /*1550*/  SHF.L.U32 R103, R106, 0x10, RZ ;  /* 0x000000106a677819 */ /* 0x000fe200000006ff */
[----:B------:R-:W-:Y:S01]  /*1560*/  FMUL.FTZ R118, R118, R99 ;  /* 0x0000006376767220 */ /* 0x000fe20000410000 */
[----:B------:R-:W-:Y:S01]  /*1570*/  PRMT R100, R105, 0x7632, R100 ;  /* 0x0000763269647816 */ /* 0x000fe20000000064 */
[-C--:B------:R-:W-:Y:S01]  /*1580*/  FMUL.FTZ R117, R117, R96.reuse ;  /* 0x0000006075757220 */ /* 0x080fe20000410000 */
[----:B------:R-:W-:Y:S01]  /*1590*/  FFMA.FTZ R41, R116, R96, R41 ;  /* 0x0000006074297223 */ /* 0x000fe20000010029 */
[----:B------:R-:W-:Y:S01]  /*15a0*/  FADD.FTZ R17, R17, R96 ;  /* 0x0000006011117221 */ /* 0x000fe20000010000 */
[----:B------:R-:W-:Y:S01]  /*15b0*/  SHF.L.U32 R96, R62, 0x10, RZ ;  /* 0x000000103e607819 */ /* 0x000fe200000006ff */
[----:B------:R-:W-:Y:S01]  /*15c0*/  FFMA.FTZ R97, R115, R118, R166 ;  /* 0x0000007673617223 */ /* 0x000fe200000100a6 */
[----:B------:R-:W-:Y:S01]  /*15d0*/  PRMT R101, R106, 0x7632, R101 ;  /* 0x000076326a657816 */ /* 0x000fe20000000065 */
[----:B------:R-:W-:Y:S01]  /*15e0*/  FADD.FTZ R16, R16, R99 ;  /* 0x0000006310107221 */ /* 0x000fe20000010000 */
[----:B------:R-:W-:Y:S01]  /*15f0*/  SHF.L.U32 R105, R105, 0x10, RZ ;  /* 0x0000001069697819 */ /* 0x000fe200000006ff */
[----:B------:R-:W-:Y:S01]  /*1600*/  FMUL.FTZ R124, R96, R103 ;  /* 0x00000067607c7220 */ /* 0x000fe20000410000 */
[----:B------:R-:W-:Y:S01]  /*1610*/  FADD.FTZ R96, R165, R118 ;  /* 0x00000076a5607221 */ /* 0x000fe20000010000 */
[----:B------:R-:W-:Y:S01]  /*1620*/  FFMA.FTZ R40, R115, R99, R40 ;  /* 0x0000006373287223 */ /* 0x000fe20000010028 */
[----:B------:R-:W-:Y:S01]  /*1630*/  SHF.L.U32 R98, R101, 0x10, RZ ;  /* 0x0000001065627819 */ /* 0x000fe200000006ff */
[----:B------:R-:W-:Y:S01]  /*1640*/  FMUL.FTZ R126, R113, R126 ;  /* 0x0000007e717e7220 */ /* 0x000fe20000410000 */
[----:B------:R-:W-:Y:S01]  /*1650*/  SHF.L.U32 R100, R100, 0x10, RZ ;  /* 0x0000001064647819 */ /* 0x000fe200000006ff */
[----:B------:R-:W-:Y:S01]  /*1660*/  FADD.FTZ R99, R96, R117 ;  /* 0x0000007560637221 */ /* 0x000fe20000010000 */
[----:B------:R-:W-:Y:S01]  /*1670*/  FMUL.FTZ R122, R122, R105 ;  /* 0x000000697a7a7220 */ /* 0x000fe20000410000 */
[----:B------:R-:W-:Y:S01]  /*1680*/  FFMA.FTZ R96, R116, R117, R97 ;  /* 0x0000007574607223 */ /* 0x000fe20000010061 */
[-C--:B------:R-:W-:Y:S01]  /*1690*/  FMUL.FTZ R125, R125, R98.reuse ;  /* 0x000000627d7d7220 */ /* 0x080fe20000410000 */
[----:B------:R-:W-:Y:S01]  /*16a0*/  FFMA.FTZ R37, R126, R98, R37 ;  /* 0x000000627e257223 */ /* 0x000fe20000010025 */
[----:B------:R-:W-:Y:S01]  /*16b0*/  FADD.FTZ R13, R13, R98 ;  /* 0x000000620d0d7221 */ /* 0x000fe20000010000 */
[----:B------:R-:W-:Y:S01]  /*16c0*/  FMUL.FTZ R120, R113, R120 ;  /* 0x0000007871787220 */ /* 0x000fe20000410000 */
[----:B------:R-:W-:Y:S01]  /*16d0*/  FMUL.FTZ R121, R121, R100 ;  /* 0x0000006479797220 */ /* 0x000fe20000410000 */
[----:B------:R-:W-:Y:S01]  /*16e0*/  FADD.FTZ R98, R99, R122 ;  /* 0x0000007a63627221 */ /* 0x000fe20000010000 */
[----:B------:R-:W-:Y:S01]  /*16f0*/  FFMA.FTZ R97, R119, R122, R96 ;  /* 0x0000007a77617223 */ /* 0x000fe20000010060 */
[----:B------:R-:W-:Y:S01]  /*1700*/  PRMT R104, R107, 0x7632, R104 ;  /* 0x000076326b687816 */ /* 0x000fe20000000068 */
[----:B------:R-:W-:Y:S01]  /*1710*/  FMUL.FTZ R127, R113, R102 ;  /* 0x00000066717f7220 */ /* 0x000fe20000410000 */
[----:B------:R-:W-:Y:S01]  /*1720*/  FADD.FTZ R99, R98, R121 ;  /* 0x0000007962637221 */ /* 0x000fe20000010000 */
        /* <DEDUP_REMOVED lines=9> */
[----:B------:R-:W-:Y:S01]  /*17c0*/  FADD.FTZ R18, R18, R105 ;  /* 0x0000006912127221 */ /* 0x000fe20000010000 */
[----:B------:R-:W-:Y:S01]  /*17d0*/  FMUL.FTZ R111, R111, R104 ;  /* 0x000000686f6f7220 */ /* 0x000fe20000410000 */
        /* <DEDUP_REMOVED lines=9> */
[----:B------:R-:W-:Y:S01]  /*1870*/  FFMA.FTZ R39, R112, R104, R39 ;  /* 0x0000006870277223 */ /* 0x000fe20000010027 */
[----:B------:R-:W-:Y:S01]  /*1880*/  FADD.FTZ R15, R15, R104 ;  /* 0x000000680f0f7221 */ /* 0x000fe20000010000 */
[----:B------:R-:W-:Y:S01]  /*1890*/  FADD.FTZ R165, R98, R111 ;  /* 0x0000006f62a57221 */ /* 0x000fe20000010000 */
[----:B------:R-:W-:-:S07]  /*18a0*/  FFMA.FTZ R166, R112, R111, R96 ;  /* 0x0000006f70a67223 */ /* 0x000fce0000010060 */
.L_x_1451:
[----:B------:R-:W-:Y:S05]  /*18b0*/  BSYNC.RECONVERGENT B0 ;  /* 0x0000000000007941 */ /* 0x000fea0003800200 */
.L_x_1450:
        /* <DEDUP_REMOVED lines=23> */
.L_x_1495:
        /* <DEDUP_REMOVED lines=47> */
.L_x_1457:
        /* <DEDUP_REMOVED lines=12> */
[----:B0-----:R-:W-:Y:S01]  /*1de0*/  FADD.FTZ R102, R140, -R97 ;  /* 0x800000618c667221 */ /* 0x001fe20000010000 */
        /* <DEDUP_REMOVED lines=20> */
.L_x_1456:
        /* <DEDUP_REMOVED lines=32> */
.L_x_1459:
        /* <DEDUP_REMOVED lines=33> */
.L_x_1455:
        /* <DEDUP_REMOVED lines=17> */
[----:B------:R-:W-:Y:S01]  /*2450*/  FFMA.FTZ R162, R144, R100, R101 ;  /* 0x0000006490a27223 */ /* 0x000fe20000010065 */
[----:B------:R-:W-:Y:S01]  /*2460*/  FADD.FTZ R102, R137, -R102 ;  /* 0x8000006689667221 */ /* 0x000fe20000010000 */
[----:B------:R-:W-:Y:S01]  /*2470*/  FADD.FTZ R96, R130, -R97 ;  /* 0x8000006182607221 */ /* 0x000fe20000010000 */
[----:B------:R-:W-:Y:S01]  /*2480*/  FADD.FTZ R103, R140, -R103 ;  /* 0x800000678c677221 */ /* 0x000fe20000010000 */
[----:B------:R-:W-:Y:S01]  /*2490*/  FADD.FTZ R104, R141, -R104 ;  /* 0x800000688d687221 */ /* 0x000fe20000010000 */
[----:B-----5:R-:W-:Y:S01]  /*24a0*/  FFMA.FTZ R97, R113, R98, R9 ;  /* 0x0000006271617223 */ /* 0x020fe20000010009 */
[----:B------:R-:W-:Y:S01]  /*24b0*/  FADD.FTZ R105, R143, -R106 ;  /* 0x8000006a8f697221 */ /* 0x000fe20000010000 */
[----:B------:R-:W-:Y:S01]  /*24c0*/  FFMA.FTZ R98, R113, R99, R10 ;  /* 0x0000006371627223 */ /* 0x000fe2000001000a */
        /* <DEDUP_REMOVED lines=12> */
.L_x_1461:
        /* <DEDUP_REMOVED lines=33> */
.L_x_1460:
        /* <DEDUP_REMOVED lines=32> */
.L_x_1462:
        /* <DEDUP_REMOVED lines=32> */
.L_x_1458:
[----:B------:R-:W-:Y:S01]  /*2ba0*/  ISETP.NE.U32.AND P0, PT, RZ, UR4, PT ;  /* 0x00000004ff007c0c */ /* 0x000fe2000bf05070 */
[----:B------:R-:W1:Y:S01]  /*2bb0*/  LDC.64 R104, c[0x0][0x468] ;  /* 0x00011a00ff687b82 */ /* 0x000e620000000a00 */
[----:B------:R-:W-:Y:S02]  /*2bc0*/  ISETP.NE.U32.AND P1, PT, RZ, UR6, PT ;  /* 0x00000006ff007c0c */ /* 0x000fe4000bf25070 */
[----:B------:R-:W-:Y:S02]  /*2bd0*/  ISETP.NE.AND.EX P0, PT, RZ, UR5, PT, P0 ;  /* 0x00000005ff007c0c */ /* 0x000fe4000bf05300 */
[----:B------:R-:W-:-:S11]  /*2be0*/  ISETP.NE.AND.EX P1, PT, RZ, UR7, PT, P1 ;  /* 0x00000007ff007c0c */ /* 0x000fd6000bf25310 */
[----:B0-----:R-:W0:Y:S08]  /*2bf0*/  @P0 LDC.64 R102, c[0x0][0x478] ;  /* 0x00011e00ff660b82 */ /* 0x001e300000000a00 */
[----:B------:R-:W2:Y:S01]  /*2c00*/  @P1 LDC.64 R106, c[0x0][0x470] ;  /* 0x00011c00ff6a1b82 */ /* 0x000ea20000000a00 */
[----:B-1----:R-:W-:-:S04]  /*2c10*/  IMAD.WIDE.U32 R104, R110, 0x10, R104 ;  /* 0x000000106e687825 */ /* 0x002fc800078e0068 */
[----:B0-----:R-:W-:-:S05]  /*2c20*/  @P0 IMAD.WIDE.U32 R102, R110, 0x20, R102 ;  /* 0x000000206e660825 */ /* 0x001fca00078e0066 */
[----:B------:R1:W-:Y:S01]  /*2c30*/  @P0 STG.E.128 desc[UR10][R102.64], R92 ;  /* 0x0000005c66000986 */ /* 0x0003e2000c101d0a */
[----:B--2---:R-:W-:-:S03]  /*2c40*/  @P1 IMAD.WIDE.U32 R106, R110, 0x10, R106 ;  /* 0x000000106e6a1825 */ /* 0x004fc600078e006a */
[----:B------:R1:W-:Y:S01]  /*2c50*/  @P0 STG.E.128 desc[UR10][R102.64+0x10], R88 ;  /* 0x0000105866000986 */ /* 0x0003e2000c101d0a */
[----:B------:R-:W-:-:S03]  /*2c60*/  IADD3 R110, PT, PT, R110, 0x20, RZ ;  /* 0x000000206e6e7810 */ /* 0x000fc60007ffe0ff */
[----:B------:R1:W-:Y:S04]  /*2c70*/  STG.E.128 desc[UR10][R104.64], R96 ;  /* 0x0000006068007986 */ /* 0x0003e8000c101d0a */
[----:B------:R1:W-:Y:S02]  /*2c80*/  @P1 STG.E.128 desc[UR10][R106.64], R84 ;  /* 0x000000546a001986 */ /* 0x0003e4000c101d0a */
.L_x_1454:
[----:B------:R-:W-:Y:S05]  /*2c90*/  BSYNC.RECONVERGENT B0 ;  /* 0x0000000000007941 */ /* 0x000fea0003800200 */
.L_x_1453:
        /* <DEDUP_REMOVED lines=46> */
.L_x_1467:
        /* <DEDUP_REMOVED lines=29> */
.L_x_1466:
[----:B-1----:R-:W1:Y:S02]  /*3150*/  LDC.64 R96, c[0x0][0x470] ;  /* 0x00011c00ff607b82 */ /* 0x002e640000000a00 */
        /* <DEDUP_REMOVED lines=36> */
.L_x_1469:
        /* <DEDUP_REMOVED lines=29> */
.L_x_1465:
        /* <DEDUP_REMOVED lines=41> */
.L_x_1471:
        /* <DEDUP_REMOVED lines=29> */
.L_x_1470:
        /* <DEDUP_REMOVED lines=37> */
.L_x_1472:
        /* <DEDUP_REMOVED lines=28> */
.L_x_1468:
[----:B0-----:R-:W0:Y:S08]  /*3de0*/  @P0 LDC.64 R102, c[0x0][0x478] ;  /* 0x00011e00ff660b82 */ /* 0x001e300000000a00 */
[----:B------:R-:W1:Y:S08]  /*3df0*/  LDC.64 R104, c[0x0][0x468] ;  /* 0x00011a00ff687b82 */ /* 0x000e700000000a00 */
[----:B------:R-:W2:Y:S01]  /*3e00*/  @P1 LDC.64 R106, c[0x0][0x470] ;  /* 0x00011c00ff6a1b82 */ /* 0x000ea20000000a00 */
[----:B0-----:R-:W-:-:S05]  /*3e10*/  @P0 IMAD.WIDE.U32 R102, R110, 0x20, R102 ;  /* 0x000000206e660825 */ /* 0x001fca00078e0066 */
[----:B------:R3:W-:Y:S01]  /*3e20*/  @P0 STG.E.128 desc[UR10][R102.64], R92 ;  /* 0x0000005c66000986 */ /* 0x0007e2000c101d0a */
[----:B-1----:R-:W-:-:S03]  /*3e30*/  IMAD.WIDE.U32 R104, R110, 0x10, R104 ;  /* 0x000000106e687825 */ /* 0x002fc600078e0068 */
[----:B------:R3:W-:Y:S04]  /*3e40*/  @P0 STG.E.128 desc[UR10][R102.64+0x10], R88 ;  /* 0x0000105866000986 */ /* 0x0007e8000c101d0a */
[----:B------:R3:W-:Y:S01]  /*3e50*/  STG.E.128 desc[UR10][R104.64], R96 ;  /* 0x0000006068007986 */ /* 0x0007e2000c101d0a */
[C---:B--2---:R-:W-:Y:S01]  /*3e60*/  @P1 IMAD.WIDE.U32 R106, R110.reuse, 0x10, R106 ;  /* 0x000000106e6a1825 */ /* 0x044fe200078e006a */
[----:B------:R-:W-:-:S04]  /*3e70*/  IADD3 R110, PT, PT, R110, 0x20, RZ ;  /* 0x000000206e6e7810 */ /* 0x000fc80007ffe0ff */
[----:B------:R3:W-:Y:S03]  /*3e80*/  @P1 STG.E.128 desc[UR10][R106.64], R84 ;  /* 0x000000546a001986 */ /* 0x0007e6000c101d0a */
.L_x_1464:
[----:B------:R-:W-:Y:S05]  /*3e90*/  BSYNC.RECONVERGENT B0 ;  /* 0x0000000000007941 */ /* 0x000fea0003800200 */
.L_x_1463:
        /* <DEDUP_REMOVED lines=46> */
.L_x_1477:
        /* <DEDUP_REMOVED lines=29> */
.L_x_1476:
        /* <DEDUP_REMOVED lines=37> */
.L_x_1479:
        /* <DEDUP_REMOVED lines=29> */
.L_x_1475:
        /* <DEDUP_REMOVED lines=41> */
.L_x_1481:
        /* <DEDUP_REMOVED lines=29> */
.L_x_1480:
        /* <DEDUP_REMOVED lines=37> */
.L_x_1482:
        /* <DEDUP_REMOVED lines=28> */
.L_x_1478:
[----:B------:R-:W1:Y:S08]  /*4fe0*/  @P0 LDC.64 R100, c[0x0][0x478] ;  /* 0x00011e00ff640b82 */ /* 0x000e700000000a00 */
[----:B0-----:R-:W0:Y:S08]  /*4ff0*/  LDC.64 R102, c[0x0][0x468] ;  /* 0x00011a00ff667b82 */ /* 0x001e300000000a00 */
[----:B------:R-:W2:Y:S01]  /*5000*/  @P1 LDC.64 R104, c[0x0][0x470] ;  /* 0x00011c00ff681b82 */ /* 0x000ea20000000a00 */
[----:B-1----:R-:W-:-:S05]  /*5010*/  @P0 IMAD.WIDE.U32 R100, R110, 0x20, R100 ;  /* 0x000000206e640825 */ /* 0x002fca00078e0064 */
[----:B------:R4:W-:Y:S01]  /*5020*/  @P0 STG.E.128 desc[UR10][R100.64], R92 ;  /* 0x0000005c64000986 */ /* 0x0009e2000c101d0a */
[----:B0-----:R-:W-:-:S03]  /*5030*/  IMAD.WIDE.U32 R102, R110, 0x10, R102 ;  /* 0x000000106e667825 */ /* 0x001fc600078e0066 */
[----:B------:R4:W-:Y:S04]  /*5040*/  @P0 STG.E.128 desc[UR10][R100.64+0x10], R88 ;  /* 0x0000105864000986 */ /* 0x0009e8000c101d0a */
[----:B------:R4:W-:Y:S01]  /*5050*/  STG.E.128 desc[UR10][R102.64], R96 ;  /* 0x0000006066007986 */ /* 0x0009e2000c101d0a */
[----:B--2---:R-:W-:-:S05]  /*5060*/  @P1 IMAD.WIDE.U32 R104, R110, 0x10, R104 ;  /* 0x000000106e681825 */ /* 0x004fca00078e0068 */
[----:B------:R4:W-:Y:S02]  /*5070*/  @P1 STG.E.128 desc[UR10][R104.64], R84 ;  /* 0x0000005468001986 */ /* 0x0009e4000c101d0a */
.L_x_1474:
[----:B------:R-:W-:Y:S05]  /*5080*/  BSYNC.RECONVERGENT B0 ;  /* 0x0000000000007941 */ /* 0x000fea0003800200 */
.L_x_1473:
[----:B-1-34-:R-:W1:Y:S02]  /*5090*/  LDC.64 R96, c[0x0][0x380] ;  /* 0x0000e000ff607b82 */ /* 0x01ae640000000a00 */
[----:B-1----:R-:W-:-:S04]  /*50a0*/  LEA R108, R96, R108, 0x2 ;  /* 0x0000006c606c7211 */ /* 0x002fc800078e10ff */
[----:B------:R-:W-:-:S13]  /*50b0*/  ISETP.GE.AND P0, PT, R108, R97, PT ;  /* 0x000000616c00720c */ /* 0x000fda0003f06270 */
[----:B------:R-:W-:Y:S05]  /*50c0*/  @!P0 BRA `(.L_x_1483) ;  /* 0xffffffb400608947 */ /* 0x000fea000383ffff */
.L_x_1445:
[----:B-----5:R-:W1:Y:S01]  /*50d0*/  S2R R60, SR_TID.X ;  /* 0x00000000003c7919 */ /* 0x020e620000002100 */
[----:B------:R-:W-:Y:S01]  /*50e0*/  MOV R2, 0x400 ;  /* 0x0000040000027802 */ /* 0x000fe20000000f00 */
[----:B------:R-:W-:Y:S05]  /*50f0*/  WARPSYNC.ALL ;  /* 0x0000000000007948 */ /* 0x000fea0003800000 */
[----:B------:R-:W2:Y:S01]  /*5100*/  S2R R3, SR_CgaCtaId ;  /* 0x0000000000037919 */ /* 0x000ea20000008800 */
[----:B------:R-:W3:Y:S01]  /*5110*/  S2UR UR4, SR_CTAID.X ;  /* 0x00000000000479c3 */ /* 0x000ee20000002500 */
[----:B------:R-:W4:Y:S01]  /*5120*/  LDCU.128 UR16, c[0x0][0x440] ;  /* 0x00008800ff1077ac */ /* 0x000f220008000c00 */
[----:B-1----:R-:W-:-:S02]  /*5130*/  SHF.R.U32.HI R0, RZ, 0x5, R60 ;  /* 0x00000005ff007819 */ /* 0x002fc4000001163c */
[----:B------:R-:W-:-:S05]  /*5140*/  LOP3.LUT R5, R60, 0x1f, RZ, 0xc0, !PT ;  /* 0x0000001f3c057812 */ /* 0x000fca00078ec0ff */
[----:B------:R-:W-:Y:S01]  /*5150*/  IMAD R0, R0, 0x60, R5 ;  /* 0x0000006000007824 */ /* 0x000fe200078e0205 */
[----:B--2---:R-:W-:Y:S01]  /*5160*/  LEA R3, R3, R2, 0x18 ;  /* 0x0000000203037211 */ /* 0x004fe200078ec0ff */
[----:B---3--:R-:W-:Y:S01]  /*5170*/  IMAD R5, R109, UR4, RZ ;  /* 0x000000046d057c24 */ /* 0x008fe2000f8e02ff */
[----:B------:R-:W-:Y:S02]  /*5180*/  LOP3.LUT R2, R60, 0x7f, RZ, 0x3c, !PT ;  /* 0x0000007f3c027812 */ /* 0x000fe400078e3cff */
[-C--:B------:R-:W-:Y:S02]  /*5190*/  LEA R0, R0, R3.reuse, 0x5 ;  /* 0x0000000300007211 */ /* 0x080fe400078e28ff */
[----:B------:R-:W-:Y:S02]  /*51a0*/  LEA R4, R60, R3, 0x2 ;  /* 0x000000033c047211 */ /* 0x000fe400078e10ff */
[----:B------:R-:W-:Y:S01]  /*51b0*/  IADD3 R109, PT, PT, R2, R109, RZ ;  /* 0x0000006d026d7210 */ /* 0x000fe20007ffe0ff */
[----:B------:R1:W-:Y:S01]  /*51c0*/  STS.128 [R0], R32 ;  /* 0x0000002000007388 */ /* 0x0003e20000000c00 */
[----:B------:R-:W-:-:S02]  /*51d0*/  IADD3 R60, P0, PT, R5, R60, RZ ;  /* 0x0000003c053c7210 */ /* 0x000fc40007f1e0ff */
        /* <DEDUP_REMOVED lines=8> */
[----:B------:R-:W-:Y:S01]  /*5260*/  STS.128 [R0+0x800], R16 ;  /* 0x0008001000007388 */ /* 0x000fe20000000c00 */
[----:B-1----:R-:W-:-:S02]  /*5270*/  IADD3.X R33, PT, PT, RZ, RZ, RZ, P0, !PT ;  /* 0x000000ffff217210 */ /* 0x002fc400007fe4ff */
[----:B------:R-:W-:Y:S01]  /*5280*/  ISETP.GE.U32.AND P0, PT, R109, 0x300, PT ;  /* 0x000003006d00780c */ /* 0x000fe20003f06070 */
[----:B------:R-:W-:Y:S01]  /*5290*/  STS.128 [R0+0x810], R12 ;  /* 0x0008100c00007388 */ /* 0x000fe20000000c00 */
[C---:B--2---:R-:W-:Y:S02]  /*52a0*/  SHF.L.U32 R31, R60.reuse, 0x2, RZ ;  /* 0x000000023c1f7819 */ /* 0x044fe400000006ff */
[----:B------:R-:W-:Y:S01]  /*52b0*/  SHF.L.U64.HI R33, R60, 0x2, R33 ;  /* 0x000000023c217819 */ /* 0x000fe20000010221 */
[----:B------:R-:W-:Y:S06]  /*52c0*/  BAR.SYNC.DEFER_BLOCKING 0x0 ;  /* 0x0000000000007b1d */ /* 0x000fec0000010000 */
[----:B------:R-:W1:Y:S04]  /*52d0*/  LDS R2, [R4] ;  /* 0x0000000004027984 */ /* 0x000e680000000800 */
[----:B------:R-:W2:Y:S04]  /*52e0*/  LDS R9, [R4+0xc00] ;  /* 0x000c000004097984 */ /* 0x000ea80000000800 */
[----:B------:R-:W3:Y:S04]  /*52f0*/  LDS R3, [R4+0x200] ;  /* 0x0002000004037984 */ /* 0x000ee80000000800 */
[----:B------:R-:W0:Y:S04]  /*5300*/  LDS R10, [R4+0xe00] ;  /* 0x000e0000040a7984 */ /* 0x000e280000000800 */
        /* <DEDUP_REMOVED lines=9> */
[----:B--2---:R-:W-:-:S03]  /*53a0*/  FADD.FTZ R2, R2, R9 ;  /* 0x0000000902027221 */ /* 0x004fc60000010000 */
[----:B------:R-:W2:Y:S01]  /*53b0*/  LDS R15, [R4+0x1800] ;  /* 0x00180000040f7984 */ /* 0x000ea20000000800 */
[----:B---3--:R-:W-:-:S03]  /*53c0*/  FADD.FTZ R3, RZ, R3 ;  /* 0x00000003ff037221 */ /* 0x008fc60000010000 */
[----:B------:R-:W3:Y:S01]  /*53d0*/  LDS R14, [R4+0x1a00] ;  /* 0x001a0000040e7984 */ /* 0x000ee20000000800 */
[----:B0-----:R-:W-:-:S03]  /*53e0*/  FADD.FTZ R3, R3, R10 ;  /* 0x0000000a03037221 */ /* 0x001fc60000010000 */
[----:B------:R-:W0:Y:S01]  /*53f0*/  LDS R16, [R4+0x1c00] ;  /* 0x001c000004107984 */ /* 0x000e220000000800 */
        /* <DEDUP_REMOVED lines=14> */
[----:B-1----:R-:W-:-:S03]  /*54e0*/  FADD.FTZ R8, R8, R13 ;  /* 0x0000000d08087221 */ /* 0x002fc60000010000 */
[----:B------:R-:W1:Y:S01]  /*54f0*/  LDS R26, [R4+0x2c00] ;  /* 0x002c0000041a7984 */ /* 0x000e620000000800 */
[----:B--2---:R-:W-:-:S03]  /*5500*/  FADD.FTZ R2, R2, R15 ;  /* 0x0000000f02027221 */ /* 0x004fc60000010000 */
[----:B------:R-:W2:Y:S01]  /*5510*/  LDS R25, [R4+0x2e00] ;  /* 0x002e000004197984 */ /* 0x000ea20000000800 */
[----:B---3--:R-:W-:Y:S01]  /*5520*/  FADD.FTZ R3, R3, R14 ;  /* 0x0000000e03037221 */ /* 0x008fe20000010000 */
[----:B------:R-:W-:Y:S01]  /*5530*/  BAR.SYNC.DEFER_BLOCKING 0x0 ;  /* 0x0000000000007b1d */ /* 0x000fe20000010000 */
[----:B0-----:R-:W-:Y:S01]  /*5540*/  FADD.FTZ R5, R5, R16 ;  /* 0x0000001005057221 */ /* 0x001fe20000010000 */
        /* <DEDUP_REMOVED lines=16> */
[----:B0-----:R-:W-:-:S04]  /*5650*/  IADD3 R39, P6, PT, R31, UR18, RZ ;  /* 0x000000121f277c10 */ /* 0x001fc8000ffde0ff */
[----:B------:R-:W-:Y:S02]  /*5660*/  IADD3.X R40, PT, PT, R33, UR19, RZ, P6, !PT ;  /* 0x0000001321287c10 */ /* 0x000fe4000b7fe4ff */
[----:B------:R-:W-:Y:S02]  /*5670*/  IADD3 R37, P6, PT, R31, UR16, RZ ;  /* 0x000000101f257c10 */ /* 0x000fe4000ffde0ff */
[----:B------:R-:W-:Y:S02]  /*5680*/  @P5 MOV R2, R39 ;  /* 0x0000002700025202 */ /* 0x000fe40000000f00 */
[----:B------:R-:W-:Y:S01]  /*5690*/  IADD3.X R38, PT, PT, R33, UR17, RZ, P6, !PT ;  /* 0x0000001121267c10 */ /* 0x000fe2000b7fe4ff */
[----:B------:R-:W0:Y:S01]  /*56a0*/  LDS R0, [R4+0x200] ;  /* 0x0002000004007984 */ /* 0x000e220000000800 */
[-C--:B------:R-:W-:Y:S02]  /*56b0*/  @P5 MOV R3, R40.reuse ;  /* 0x0000002800035202 */ /* 0x080fe40000000f00 */
[----:B------:R-:W-:Y:S01]  /*56c0*/  @P5 IADD3 R39, P6, PT, R39, 0x200, RZ ;  /* 0x0000020027275810 */ /* 0x000fe20007fde0ff */
[----:B------:R-:W1:Y:S03]  /*56d0*/  LDS R27, [R4] ;  /* 0x00000000041b7984 */ /* 0x000e660000000800 */
[----:B------:R-:W-:Y:S01]  /*56e0*/  @P5 IADD3.X R40, PT, PT, RZ, R40, RZ, P6, !PT ;  /* 0x00000028ff285210 */ /* 0x000fe200037fe4ff */
        /* <DEDUP_REMOVED lines=19> */
[----:B------:R-:W-:-:S03]  /*5820*/  FADD.FTZ R27, R27, R34 ;  /* 0x000000221b1b7221 */ /* 0x000fc60000010000 */
        /* <DEDUP_REMOVED lines=25> */
[----:B------:R-:W-:Y:S01]  /*59c0*/  FADD.FTZ R7, R7, R16 ;  /* 0x0000001007077221 */ /* 0x000fe20000010000 */
[----:B------:R-:W-:Y:S01]  /*59d0*/  FADD.FTZ R6, RZ, R6 ;  /* 0x00000006ff067221 */ /* 0x000fe20000010000 */
[----:B---3--:R-:W-:Y:S01]  /*59e0*/  @P4 MOV R2, R39 ;  /* 0x0000002700024202 */ /* 0x008fe20000000f00 */
[----:B------:R-:W-:Y:S01]  /*59f0*/  FADD.FTZ R0, R0, R19 ;  /* 0x0000001300007221 */ /* 0x000fe20000010000 */
[----:B------:R-:W-:-:S02]  /*5a00*/  @P4 MOV R3, R40 ;  /* 0x0000002800034202 */ /* 0x000fc40000000f00 */
[----:B------:R-:W-:Y:S01]  /*5a10*/  @P4 IADD3 R39, P5, PT, R39, 0x200, RZ ;  /* 0x0000020027274810 */ /* 0x000fe20007fbe0ff */
[----:B------:R-:W-:Y:S02]  /*5a20*/  FADD.FTZ R17, R6, R17 ;  /* 0x0000001106117221 */ /* 0x000fe40000010000 */
[----:B------:R3:W-:Y:S01]  /*5a30*/  @P4 STG.E desc[UR10][R2.64], R29 ;  /* 0x0000001d02004986 */ /* 0x0007e2000c10190a */
[----:B------:R-:W-:Y:S01]  /*5a40*/  @P4 IADD3.X R40, PT, PT, RZ, R40, RZ, P5, !PT ;  /* 0x00000028ff284210 */ /* 0x000fe20002ffe4ff */
[----:B0-----:R-:W-:Y:S01]  /*5a50*/  FADD.FTZ R35, R0, R35 ;  /* 0x0000002300237221 */ /* 0x001fe20000010000 */
        /* <DEDUP_REMOVED lines=29> */
[----:B0-----:R-:W-:Y:S02]  /*5c30*/  @P1 MOV R2, R39 ;  /* 0x0000002700021202 */ /* 0x001fe40000000f00 */
[----:B------:R-:W-:Y:S02]  /*5c40*/  @P1 MOV R3, R40 ;  /* 0x0000002800031202 */ /* 0x000fe40000000f00 */
[-C--:B------:R-:W-:Y:S02]  /*5c50*/  @P1 MOV R7, R38.reuse ;  /* 0x0000002600071202 */ /* 0x080fe40000000f00 */
[----:B------:R-:W-:Y:S01]  /*5c60*/  @P1 IADD3 R39, P3, PT, R39, 0x200, RZ ;  /* 0x0000020027271810 */ /* 0x000fe20007f7e0ff */
[----:B------:R0:W-:Y:S01]  /*5c70*/  @P1 STG.E desc[UR10][R2.64], R35 ;  /* 0x0000002302001986 */ /* 0x0001e2000c10190a */
[----:B------:R-:W-:-:S02]  /*5c80*/  @P1 IADD3.X R38, PT, PT, RZ, R38, RZ, P4, !PT ;  /* 0x00000026ff261210 */ /* 0x000fc400027fe4ff */
[----:B------:R-:W-:Y:S01]  /*5c90*/  @P1 IADD3.X R40, PT, PT, RZ, R40, RZ, P3, !PT ;  /* 0x00000028ff281210 */ /* 0x000fe20001ffe4ff */
[----:B------:R2:W-:Y:S01]  /*5ca0*/  @P1 STG.E desc[UR10][R6.64], R11 ;  /* 0x0000000b06001986 */ /* 0x0005e2000c10190a */
[----:B-1----:R-:W-:Y:S02]  /*5cb0*/  MOV R4, R37 ;  /* 0x0000002500047202 */ /* 0x002fe40000000f00 */
[----:B------:R-:W-:Y:S02]  /*5cc0*/  MOV R5, R38 ;  /* 0x0000002600057202 */ /* 0x000fe40000000f00 */
[----:B0-----:R-:W-:Y:S02]  /*5cd0*/  MOV R2, R39 ;  /* 0x0000002700027202 */ /* 0x001fe40000000f00 */
[----:B------:R-:W-:Y:S01]  /*5ce0*/  MOV R3, R40 ;  /* 0x0000002800037202 */ /* 0x000fe20000000f00 */
[----:B------:R-:W-:Y:S06]  /*5cf0*/  @!P0 EXIT ;  /* 0x000000000000894d */ /* 0x000fec0003800000 */
[----:B------:R-:W-:Y:S04]  /*5d00*/  STG.E desc[UR10][R2.64], R13 ;  /* 0x0000000d02007986 */ /* 0x000fe8000c10190a */
[----:B------:R-:W-:Y:S01]  /*5d10*/  STG.E desc[UR10][R4.64], R25 ;  /* 0x0000001904007986 */ /* 0x000fe2000c10190a */
[----:B------:R-:W-:Y:S05]  /*5d20*/  EXIT ;  /* 0x000000000000794d */ /* 0x000fea0003800000 */
.L_x_1452:
        /* <DEDUP_REMOVED lines=8> */
.L_x_1485:
[----:B------:R-:W-:Y:S05]  /*5db0*/  BSYNC B0 ;  /* 0x0000000000007941 */ /* 0x000fea0003800000 */
.L_x_1484:
        /* <DEDUP_REMOVED lines=8> */
.L_x_1486:
[----:B------:R-:W-:Y:S01]  /*5e40*/  FADD.FTZ R96, R96, R165 ;  /* 0x000000a560607221 */ /* 0x000fe20000010000 */
[----:B------:R-:W-:-:S04]  /*5e50*/  HFMA2 R106, -RZ, RZ, 0, 1.1920928955078125e-07 ;  /* 0x00000002ff6a7431 */ /* 0x000fc800000001ff */
[----:B------:R-:W-:Y:S02]  /*5e60*/  MOV R107, R96 ;  /* 0x00000060006b7202 */ /* 0x000fe40000000f00 */
[----:B------:R-:W-:-:S07]  /*5e70*/  MOV R97, R105 ;  /* 0x0000006900617202 */ /* 0x000fce0000000f00 */
[----:B------:R-:W-:Y:S05]  /*5e80*/  WARPSYNC.COLLECTIVE R104, `(.L_x_1487) ;  /* 0x0000000068087348 */ /* 0x000fea0003c00000 */
[----:B------:R0:W1:Y:S02]  /*5e90*/  SHFL.BFLY P0, R105, R107, R106, R179 ;  /* 0x0c00006a6b697389 */ /* 0x00006400000000b3 */
[----:B01----:R-:W-:Y:S05]  /*5ea0*/  ENDCOLLECTIVE ;  /* 0x000000000000791b */ /* 0x003fea0003800000 */
.L_x_1487:
[----:B------:R-:W-:-:S05]  /*5eb0*/  FADD.FTZ R97, R97, R166 ;  /* 0x000000a661617221 */ /* 0x000fca0000010000 */
[----:B------:R-:W-:Y:S02]  /*5ec0*/  MOV R107, R97 ;  /* 0x00000061006b7202 */ /* 0x000fe40000000f00 */
[----:B------:R-:W-:-:S07]  /*5ed0*/  MOV R99, R105 ;  /* 0x0000006900637202 */ /* 0x000fce0000000f00 */
[----:B------:R-:W-:Y:S05]  /*5ee0*/  WARPSYNC.COLLECTIVE R104, `(.L_x_1488) ;  /* 0x0000000068087348 */ /* 0x000fea0003c00000 */
[----:B------:R0:W1:Y:S02]  /*5ef0*/  SHFL.BFLY P0, R105, R107, R106, R179 ;  /* 0x0c00006a6b697389 */ /* 0x00006400000000b3 */
[----:B01----:R-:W-:Y:S05]  /*5f00*/  ENDCOLLECTIVE ;  /* 0x000000000000791b */ /* 0x003fea0003800000 */
.L_x_1488:
[----:B------:R-:W-:Y:S01]  /*5f10*/  FADD.FTZ R99, R96, R99 ;  /* 0x0000006360637221 */ /* 0x000fe20000010000 */
[----:B------:R-:W-:-:S04]  /*5f20*/  HFMA2 R106, -RZ, RZ, 0, 2.384185791015625e-07 ;  /* 0x00000004ff6a7431 */ /* 0x000fc800000001ff */
[----:B------:R-:W-:Y:S02]  /*5f30*/  MOV R107, R99 ;  /* 0x00000063006b7202 */ /* 0x000fe40000000f00 */
[----:B------:R-:W-:-:S07]  /*5f40*/  MOV R98, R105 ;  /* 0x0000006900627202 */ /* 0x000fce0000000f00 */
[----:B------:R-:W-:Y:S05]  /*5f50*/  WARPSYNC.COLLECTIVE R104, `(.L_x_1489) ;  /* 0x0000000068087348 */ /* 0x000fea0003c00000 */
[----:B------:R0:W1:Y:S02]  /*5f60*/  SHFL.BFLY P0, R105, R107, R106, R179 ;  /* 0x0c00006a6b697389 */ /* 0x00006400000000b3 */
[----:B01----:R-:W-:Y:S05]  /*5f70*/  ENDCOLLECTIVE ;  /* 0x000000000000791b */ /* 0x003fea0003800000 */
.L_x_1489:
[----:B------:R-:W-:-:S05]  /*5f80*/  FADD.FTZ R98, R97, R98 ;  /* 0x0000006261627221 */ /* 0x000fca0000010000 */
[----:B------:R-:W-:Y:S02]  /*5f90*/  MOV R107, R98 ;  /* 0x00000062006b7202 */ /* 0x000fe40000000f00 */
[----:B------:R-:W-:-:S07]  /*5fa0*/  MOV R100, R105 ;  /* 0x0000006900647202 */ /* 0x000fce0000000f00 */
[----:B------:R-:W-:Y:S05]  /*5fb0*/  WARPSYNC.COLLECTIVE R104, `(.L_x_1490) ;  /* 0x0000000068087348 */ /* 0x000fea0003c00000 */
[----:B------:R0:W1:Y:S02]  /*5fc0*/  SHFL.BFLY P0, R105, R107, R106, R179 ;  /* 0x0c00006a6b697389 */ /* 0x00006400000000b3 */
[----:B01----:R-:W-:Y:S05]  /*5fd0*/  ENDCOLLECTIVE ;  /* 0x000000000000791b */ /* 0x003fea0003800000 */
.L_x_1490:
[----:B------:R-:W-:Y:S01]  /*5fe0*/  FADD.FTZ R100, R99, R100 ;  /* 0x0000006463647221 */ /* 0x000fe20000010000 */
[----:B------:R-:W-:-:S04]  /*5ff0*/  HFMA2 R106, -RZ, RZ, 0, 4.76837158203125e-07 ;  /* 0x00000008ff6a7431 */ /* 0x000fc800000001ff */
[----:B------:R-:W-:Y:S02]  /*6000*/  MOV R107, R100 ;  /* 0x00000064006b7202 */ /* 0x000fe40000000f00 */
[----:B------:R-:W-:-:S07]  /*6010*/  MOV R101, R105 ;  /* 0x0000006900657202 */ /* 0x000fce0000000f00 */
[----:B------:R-:W-:Y:S05]  /*6020*/  WARPSYNC.COLLECTIVE R104, `(.L_x_1491) ;  /* 0x0000000068087348 */ /* 0x000fea0003c00000 */
[----:B------:R0:W1:Y:S02]  /*6030*/  SHFL.BFLY P0, R105, R107, R106, R179 ;  /* 0x0c00006a6b697389 */ /* 0x00006400000000b3 */
[----:B01----:R-:W-:Y:S05]  /*6040*/  ENDCOLLECTIVE ;  /* 0x000000000000791b */ /* 0x003fea0003800000 */
.L_x_1491:
[----:B------:R-:W-:-:S05]  /*6050*/  FADD.FTZ R101, R98, R101 ;  /* 0x0000006562657221 */ /* 0x000fca0000010000 */
[----:B------:R-:W-:Y:S02]  /*6060*/  MOV R107, R101 ;  /* 0x00000065006b7202 */ /* 0x000fe40000000f00 */
[----:B------:R-:W-:-:S07]  /*6070*/  MOV R103, R105 ;  /* 0x0000006900677202 */ /* 0x000fce0000000f00 */
[----:B------:R-:W-:Y:S05]  /*6080*/  WARPSYNC.COLLECTIVE R104, `(.L_x_1492) ;  /* 0x0000000068087348 */ /* 0x000fea0003c00000 */
[----:B------:R0:W1:Y:S02]  /*6090*/  SHFL.BFLY P0, R105, R107, R106, R179 ;  /* 0x0c00006a6b697389 */ /* 0x00006400000000b3 */
[----:B01----:R-:W-:Y:S05]  /*60a0*/  ENDCOLLECTIVE ;  /* 0x000000000000791b */ /* 0x003fea0003800000 */
.L_x_1492:
[----:B------:R-:W-:Y:S01]  /*60b0*/  FADD.FTZ R103, R100, R103 ;  /* 0x0000006764677221 */ /* 0x000fe20000010000 */
[----:B------:R-:W-:-:S04]  /*60c0*/  HFMA2 R106, -RZ, RZ, 0, 9.5367431640625e-07 ;  /* 0x00000010ff6a7431 */ /* 0x000fc800000001ff */
[----:B------:R-:W-:Y:S02]  /*60d0*/  MOV R107, R103 ;  /* 0x00000067006b7202 */ /* 0x000fe40000000f00 */
[----:B------:R-:W-:-:S07]  /*60e0*/  MOV R102, R105 ;  /* 0x0000006900667202 */ /* 0x000fce0000000f00 */
[----:B------:R-:W-:Y:S05]  /*60f0*/  WARPSYNC.COLLECTIVE R104, `(.L_x_1493) ;  /* 0x0000000068087348 */ /* 0x000fea0003c00000 */
[----:B------:R0:W1:Y:S02]  /*6100*/  SHFL.BFLY P0, R105, R107, R106, R179 ;  /* 0x0c00006a6b697389 */ /* 0x00006400000000b3 */
[----:B01----:R-:W-:Y:S05]  /*6110*/  ENDCOLLECTIVE ;  /* 0x000000000000791b */ /* 0x003fea0003800000 */
.L_x_1493:
[----:B------:R-:W-:-:S05]  /*6120*/  FADD.FTZ R102, R101, R102 ;  /* 0x0000006665667221 */ /* 0x000fca0000010000 */
[----:B------:R-:W-:Y:S02]  /*6130*/  MOV R107, R102 ;  /* 0x00000066006b7202 */ /* 0x000fe40000000f00 */
[----:B------:R-:W-:-:S07]  /*6140*/  MOV R96, R105 ;  /* 0x0000006900607202 */ /* 0x000fce0000000f00 */
[----:B------:R-:W-:Y:S05]  /*6150*/  WARPSYNC.COLLECTIVE R104, `(.L_x_1494) ;  /* 0x0000000068087348 */ /* 0x000fea0003c00000 */
[----:B------:R0:W1:Y:S02]  /*6160*/  SHFL.BFLY P0, R105, R107, R106, R179 ;  /* 0x0c00006a6b697389 */ /* 0x00006400000000b3 */
[----:B01----:R-:W-:Y:S05]  /*6170*/  ENDCOLLECTIVE ;  /* 0x000000000000791b */ /* 0x003fea0003800000 */
.L_x_1494:
[----:B------:R-:W-:Y:S01]  /*6180*/  MOV R97, R105 ;  /* 0x0000006900617202 */ /* 0x000fe20000000f00 */
[----:B------:R-:W-:Y:S06]  /*6190*/  BRA `(.L_x_1495) ;  /* 0xffffffb800247947 */ /* 0x000fec000383ffff */
.L_x_1496:
        /* <DEDUP_REMOVED lines=14> */
.L_x_4960:


//--------------------- .text._ZN10layer_norm31ln_parallel_residual_bwd_kernelINS_13Kernel_traitsI13__nv_bfloat16S2_fS2_fjLj768ELj1ELj4ELj1ELj16ENS_18Kernel_traits_baseILj768ES2_S2_fS2_fjLj128EEEEELb0ELb1ELb1EEEvNS_9BwdParamsE --------------------------
	.section	.text._ZN10layer_norm31ln_parallel_residual_bwd_kernelINS_13Kernel_traitsI13__nv_bfloat16S2_fS2_fjLj768ELj1ELj4ELj1ELj16ENS_18Kernel_traits_baseILj768ES2_S2_fS2_fjLj128EEEEELb0ELb1ELb1EEEvNS_9BwdParamsE,"ax",@progbits
	.align	128
        .global         _ZN10layer_norm31ln_parallel_residual_bwd_kernelINS_13Kernel_traitsI13__nv_bfloat16S2_fS2_fjLj768ELj1ELj4ELj1ELj16ENS_18Kernel_traits_baseILj768ES2_S2_fS2_fjLj128EEEEELb0ELb1ELb1EEEvNS_9BwdParamsE
        .type           _ZN10layer_norm31ln_parallel_residual_bwd_kernelINS_13Kernel_traitsI13__nv_bfloat16S2_fS2_fjLj768ELj1ELj4ELj1ELj16ENS_18Kernel_traits_baseILj768ES2_S2_fS2_fjLj128EEEEELb0ELb1ELb1EEEvNS_9BwdParamsE,@function
        .size           _ZN10layer_norm31ln_parallel_residual_bwd_kernelINS_13Kernel_traitsI13__nv_bfloat16S2_fS2_fjLj768ELj1ELj4ELj1ELj16ENS_18Kernel_traits_baseILj768ES2_S2_fS2_fjLj128EEEEELb0ELb1ELb1EEEvNS_9BwdParamsE,(.L_x_4961 - _ZN10layer_norm31ln_parallel_residual_bwd_kernelINS_13Kernel_traitsI13__nv_bfloat16S2_fS2_fjLj768ELj1ELj4ELj1ELj16ENS_18Kernel_traits_baseILj768ES2_S2_fS2_fjLj128EEEEELb0ELb1ELb1EEEvNS_9BwdParamsE)
        .other          _ZN10layer_norm31ln_parallel_residual_bwd_kernelINS_13Kernel_traitsI13__nv_bfloat16S2_fS2_fjLj768ELj1ELj4ELj1ELj16ENS_18Kernel_traits_baseILj768ES2_S2_fS2_fjLj128EEEEELb0ELb1ELb1EEEvNS_9BwdParamsE,@"STO_CUDA_ENTRY STV_DEFAULT"
_ZN10layer_norm31ln_parallel_residual_bwd_kernelINS_13Kernel_traitsI13__nv_bfloat16S2_fS2_fjLj768ELj1ELj4ELj1ELj16ENS_18Kernel_traits_baseILj768ES2_S2_fS2_fjLj128EEEEELb0ELb1ELb1EEEvNS_9BwdParamsE:
.text._ZN10layer_norm31ln_parallel_residual_bwd_kernelINS_13Kernel_traitsI13__nv_bfloat16S2_fS2_fjLj768ELj1ELj4ELj1ELj16ENS_18Kernel_traits_baseILj768ES2_S2_fS2_fjLj128EEEEELb0ELb1ELb1EEEvNS_9BwdParamsE:
        /* <DEDUP_REMOVED lines=39> */
[----:B--2---:R-:W-:-:S13]  /*0270*/  ISETP.GE.AND P0, PT, R135, UR5, PT ;  /* 0x0000000587007c0c */ /* 0x004fda000bf06270 */
[----:B01-34-:R-:W-:Y:S05]  /*0280*/  @P0 BRA `(.L_x_1498) ;  /* 0x0000004800e80947 */ /* 0x01bfea0003800000 */
[----:B------:R-:W0:Y:S01]  /*0290*/  LDC.64 R2, c[0x0][0x3d0] ;  /* 0x0000f400ff027b82 */ /* 0x000e220000000a00 */
[----:B------:R-:W-:-:S05]  /*02a0*/  LOP3.LUT R120, R40, 0x1f, RZ, 0xc0, !PT ;  /* 0x0000001f28787812 */ /* 0x000fca00078ec0ff */
[----:B0-----:R-:W-:-:S05]  /*02b0*/  IMAD.WIDE.U32 R2, R120, 0x10, R2 ;  /* 0x0000001078027825 */ /* 0x001fca00078e0002 */
[----:B------:R-:W2:Y:S04]  /*02c0*/  LDG.E.128 R12, desc[UR10][R2.64] ;  /* 0x0000000a020c7981 */ /* 0x000ea8000c1e1d00 */
[----:B------:R-:W3:Y:S04]  /*02d0*/  LDG.E.128 R8, desc[UR10][R2.64+0x200] ;  /* 0x0002000a02087981 */ /* 0x000ee8000c1e1d00 */
[----:B------:R-:W4:Y:S01]  /*02e0*/  LDG.E.128 R4, desc[UR10][R2.64+0x400] ;  /* 0x0004000a02047981 */ /* 0x000f22000c1e1d00 */
        /* <DEDUP_REMOVED lines=37> */
[----:B------:R-:W-:Y:S02]  /*0540*/  PRMT R149, R7, 0x7632, R149 ;  /* 0x0000763207957816 */ /* 0x000fe40000000095 */
        /* <DEDUP_REMOVED lines=24> */
.L_x_1525:
[----:B0-----:R-:W0:Y:S01]  /*06d0*/  LDC.64 R2, c[0x0][0x3c0] ;  /* 0x0000f000ff027b82 */ /* 0x001e220000000a00 */
[----:B------:R-:W-:-:S05]  /*06e0*/  IMAD R0, R135, UR13, RZ ;  /* 0x0000000d87007c24 */ /* 0x000fca000f8e02ff */
[----:B------:R-:W-:Y:S02]  /*06f0*/  SHF.R.S32.HI R41, RZ, 0x1f, R0 ;  /* 0x0000001fff297819 */ /* 0x000fe40000011400 */
[----:B------:R-:W1:Y:S02]  /*0700*/  LDC.64 R162, c[0x0][0x3a8] ;  /* 0x0000ea00ffa27b82 */ /* 0x000e640000000a00 */
[----:B------:R-:W-:-:S04]  /*0710*/  LEA.HI R41, R41, R0, RZ, 0x3 ;  /* 0x0000000029297211 */ /* 0x000fc800078f18ff */
[----:B------:R-:W-:Y:S02]  /*0720*/  LEA.HI.SX32 R155, R41, R120, 0x1d ;  /* 0x00000078299b7211 */ /* 0x000fe400078feaff */
[----:B------:R-:W2:Y:S01]  /*0730*/  LDC.64 R74, c[0x0][0x428] ;  /* 0x00010a00ff4a7b82 */ /* 0x000ea20000000a00 */
[----:B0-----:R-:W-:-:S05]  /*0740*/  IMAD.WIDE R2, R135, 0x4, R2 ;  /* 0x0000000487027825 */ /* 0x001fca00078e0202 */
[----:B------:R0:W3:Y:S01]  /*0750*/  LDG.E R0, desc[UR10][R2.64] ;  /* 0x0000000a02007981 */ /* 0x0000e2000c1e1900 */
[C---:B------:R-:W-:Y:S01]  /*0760*/  IADD3 R153, PT, PT, R155.reuse, 0x20, RZ ;  /* 0x000000209b997810 */ /* 0x040fe20007ffe0ff */
[C---:B-1----:R-:W-:Y:S01]  /*0770*/  IMAD.WIDE.U32 R72, R155.reuse, 0x20, R162 ;  /* 0x000000209b487825 */ /* 0x042fe200078e00a2 */
[----:B0-----:R-:W0:Y:S01]  /*0780*/  LDC.64 R2, c[0x0][0x3c8] ;  /* 0x0000f200ff027b82 */ /* 0x001e220000000a00 */
[C---:B------:R-:W-:Y:S02]  /*0790*/  IADD3 R151, PT, PT, R155.reuse, 0x40, RZ ;  /* 0x000000409b977810 */ /* 0x040fe40007ffe0ff */
[----:B--2---:R-:W-:Y:S01]  /*07a0*/  IMAD.WIDE.U32 R44, R155, 0x10, R74 ;  /* 0x000000109b2c7825 */ /* 0x004fe200078e004a */
[----:B------:R-:W2:Y:S03]  /*07b0*/  LDG.E.128 R40, desc[UR10][R72.64] ;  /* 0x0000000a48287981 */ /* 0x000ea6000c1e1d00 */
[--C-:B------:R-:W-:Y:S01]  /*07c0*/  IMAD.WIDE.U32 R158, R153, 0x20, R162.reuse ;  /* 0x00000020999e7825 */ /* 0x100fe200078e00a2 */
[----:B------:R-:W4:Y:S03]  /*07d0*/  LDG.E.128 R48, desc[UR10][R72.64+0x10] ;  /* 0x0000100a48307981 */ /* 0x000f26000c1e1d00 */
[----:B------:R-:W-:Y:S01]  /*07e0*/  IMAD.WIDE.U32 R162, R151, 0x20, R162 ;  /* 0x0000002097a27825 */ /* 0x000fe200078e00a2 */
[----:B------:R-:W4:Y:S03]  /*07f0*/  LDG.E.128 R44, desc[UR10][R44.64] ;  /* 0x0000000a2c2c7981 */ /* 0x000f26000c1e1d00 */
[----:B------:R-:W-:Y:S01]  /*0800*/  IMAD.WIDE.U32 R56, R153, 0x10, R74 ;  /* 0x0000001099387825 */ /* 0x000fe200078e004a */
[----:B------:R-:W4:Y:S04]  /*0810*/  LDG.E.128 R68, desc[UR10][R162.64+0x10] ;  /* 0x0000100aa2447981 */ /* 0x000f28000c1e1d00 */
[----:B------:R-:W4:Y:S01]  /*0820*/  LDG.E.128 R60, desc[UR10][R158.64+0x10] ;  /* 0x0000100a9e3c7981 */ /* 0x000f22000c1e1d00 */
[----:B0-----:R-:W-:-:S03]  /*0830*/  IMAD.WIDE R2, R135, 0x4, R2 ;  /* 0x0000000487027825 */ /* 0x001fc600078e0202 */
[----:B------:R-:W4:Y:S04]  /*0840*/  LDG.E.128 R56, desc[UR10][R56.64] ;  /* 0x0000000a38387981 */ /* 0x000f28000c1e1d00 */
[----:B------:R-:W4:Y:S01]  /*0850*/  LDG.E R157, desc[UR10][R2.64] ;  /* 0x0000000a029d7981 */ /* 0x000f22000c1e1900 */
[----:B------:R-:W-:-:S03]  /*0860*/  IMAD.WIDE.U32 R74, R151, 0x10, R74 ;  /* 0x00000010974a7825 */ /* 0x000fc600078e004a */
[----:B------:R-:W4:Y:S04]  /*0870*/  LDG.E.128 R64, desc[UR10][R162.64] ;  /* 0x0000000aa2407981 */ /* 0x000f28000c1e1d00 */
[----:B------:R0:W4:Y:S04]  /*0880*/  LDG.E.128 R52, desc[UR10][R158.64] ;  /* 0x0000000a9e347981 */ /* 0x000128000c1e1d00 */
[----:B------:R-:W4:Y:S01]  /*0890*/  LDG.E.128 R72, desc[UR10][R74.64] ;  /* 0x0000000a4a487981 */ /* 0x000f22000c1e1d00 */
[----:B------:R-:W-:-:S04]  /*08a0*/  ISETP.NE.U32.AND P0, PT, RZ, UR14, PT ;  /* 0x0000000eff007c0c */ /* 0x000fc8000bf05070 */
[----:B------:R-:W-:Y:S02]  /*08b0*/  ISETP.NE.AND.EX P0, PT, RZ, UR15, PT, P0 ;  /* 0x0000000fff007c0c */ /* 0x000fe4000bf05300 */
[----:B------:R-:W-:-:S11]  /*08c0*/  ISETP.NE.AND P2, PT, RZ, UR12, PT ;  /* 0x0000000cff007c0c */ /* 0x000fd6000bf45270 */
[----:B------:R-:W0:Y:S08]  /*08d0*/  @P0 LDC.64 R160, c[0x0][0x438] ;  /* 0x00010e00ffa00b82 */ /* 0x000e300000000a00 */
[----:B------:R-:W1:Y:S08]  /*08e0*/  @P0 LDC.64 R164, c[0x0][0x438] ;  /* 0x00010e00ffa40b82 */ /* 0x000e700000000a00 */
[----:B------:R-:W1:Y:S01]  /*08f0*/  @P0 LDC.64 R166, c[0x0][0x438] ;  /* 0x00010e00ffa60b82 */ /* 0x000e620000000a00 */
[----:B0-----:R-:W-:-:S05]  /*0900*/  @P0 IMAD.WIDE.U32 R158, R155, 0x20, R160 ;  /* 0x000000209b9e0825 */ /* 0x001fca00078e00a0 */
[----:B-----5:R-:W5:Y:S01]  /*0910*/  @P0 LDG.E.128 R4, desc[UR10][R158.64] ;  /* 0x0000000a9e040981 */ /* 0x020f62000c1e1d00 */
[----:B-1----:R-:W-:-:S03]  /*0920*/  @P0 IMAD.WIDE.U32 R160, R153, 0x20, R164 ;  /* 0x0000002099a00825 */ /* 0x002fc600078e00a4 */
[----:B------:R0:W5:Y:S04]  /*0930*/  @P0 LDG.E.128 R8, desc[UR10][R158.64+0x10] ;  /* 0x0000100a9e080981 */ /* 0x000168000c1e1d00 */
[----:B------:R-:W5:Y:S01]  /*0940*/  @P0 LDG.E.128 R12, desc[UR10][R160.64] ;  /* 0x0000000aa00c0981 */ /* 0x000f62000c1e1d00 */
[----:B------:R-:W-:-:S03]  /*0950*/  @P0 IMAD.WIDE.U32 R162, R151, 0x20, R166 ;  /* 0x0000002097a20825 */ /* 0x000fc600078e00a6 */
[----:B------:R1:W5:Y:S04]  /*0960*/  @P0 LDG.E.128 R16, desc[UR10][R160.64+0x10] ;  /* 0x0000100aa0100981 */ /* 0x000368000c1e1d00 */
[----:B------:R-:W5:Y:S04]  /*0970*/  @P0 LDG.E.128 R20, desc[UR10][R162.64] ;  /* 0x0000000aa2140981 */ /* 0x000f68000c1e1d00 */
[----:B------:R1:W5:Y:S01]  /*0980*/  @P0 LDG.E.128 R24, desc[UR10][R162.64+0x10] ;  /* 0x0000100aa2180981 */ /* 0x000362000c1e1d00 */
[----:B------:R-:W-:Y:S01]  /*0990*/  UMOV UR4, 0xffffffff ;  /* 0xffffffff00047882 */ /* 0x000fe20000000000 */
[----:B------:R-:W-:-:S04]  /*09a0*/  ISETP.NE.U32.AND P1, PT, RZ, UR14, PT ;  /* 0x0000000eff007c0c */ /* 0x000fc8000bf25070 */
[----:B------:R-:W-:Y:S02]  /*09b0*/  ISETP.NE.AND.EX P1, PT, RZ, UR15, PT, P1 ;  /* 0x0000000fff007c0c */ /* 0x000fe4000bf25310 */
[----:B---3--:R-:W-:-:S05]  /*09c0*/  FSEL R2, R0, RZ, !P2 ;  /* 0x000000ff00027208 */ /* 0x008fca0005000000 */
[C---:B--2---:R-:W-:Y:S01]  /*09d0*/  FADD.FTZ R0, -R2.reuse, R40 ;  /* 0x0000002802007221 */ /* 0x044fe20000010100 */
[C---:B------:R-:W-:Y:S01]  /*09e0*/  FADD.FTZ R40, -R2.reuse, R41 ;  /* 0x0000002902287221 */ /* 0x040fe20000010100 */
[C---:B------:R-:W-:Y:S01]  /*09f0*/  FADD.FTZ R42, -R2.reuse, R42 ;  /* 0x0000002a022a7221 */ /* 0x040fe20000010100 */
[----:B------:R-:W-:Y:S01]  /*0a00*/  FADD.FTZ R150, -R2, R43 ;  /* 0x0000002b02967221 */ /* 0x000fe20000010100 */
[C---:B----4-:R-:W-:Y:S02]  /*0a10*/  PRMT R41, R44.reuse, 0x7632, R41 ;  /* 0x000076322c297816 */ /* 0x050fe40000000029 */
[----:B------:R-:W-:Y:S02]  /*0a20*/  SHF.L.U32 R44, R44, 0x10, RZ ;  /* 0x000000102c2c7819 */ /* 0x000fe400000006ff */
[C---:B------:R-:W-:Y:S01]  /*0a30*/  PRMT R43, R45.reuse, 0x7632, R43 ;  /* 0x000076322d2b7816 */ /* 0x040fe2000000002b */
[C---:B------:R-:W-:Y:S01]  /*0a40*/  FADD.FTZ R184, -R2.reuse, R68 ;  /* 0x0000004402b87221 */ /* 0x040fe20000010100 */
[----:B------:R-:W-:Y:S01]  /*0a50*/  SHF.L.U32 R45, R45, 0x10, RZ ;  /* 0x000000102d2d7819 */ /* 0x000fe200000006ff */
[C---:B------:R-:W-:Y:S01]  /*0a60*/  FADD.FTZ R50, -R2.reuse, R50 ;  /* 0x0000003202327221 */ /* 0x040fe20000010100 */
[----:B------:R-:W-:Y:S01]  /*0a70*/  SHF.L.U32 R68, R41, 0x10, RZ ;  /* 0x0000001029447819 */ /* 0x000fe200000006ff */
[----:B------:R-:W-:Y:S01]  /*0a80*/  FADD.FTZ R156, -R2, R49 ;  /* 0x00000031029c7221 */ /* 0x000fe20000010100 */
[----:B------:R-:W-:Y:S01]  /*0a90*/  FMUL.FTZ R41, R123, R44 ;  /* 0x0000002c7b297220 */ /* 0x000fe20000410000 */
[C---:B------:R-:W-:Y:S01]  /*0aa0*/  PRMT R152, R46.reuse, 0x7632, R152 ;  /* 0x000076322e987816 */ /* 0x040fe20000000098 */
[----:B------:R-:W-:Y:S01]  /*0ab0*/  FADD.FTZ R118, R45, R118 ;  /* 0x000000762d767221 */ /* 0x000fe20000010000 */
[----:B------:R-:W-:Y:S01]  /*0ac0*/  SHF.L.U32 R154, R46, 0x10, RZ ;  /* 0x000000102e9a7819 */ /* 0x000fe200000006ff */
[C---:B------:R-:W-:Y:S01]  /*0ad0*/  FMUL.FTZ R3, R157.reuse, R40 ;  /* 0x000000289d037220 */ /* 0x040fe20000410000 */
[C---:B------:R-:W-:Y:S01]  /*0ae0*/  FMUL.FTZ R40, R157.reuse, R42 ;  /* 0x0000002a9d287220 */ /* 0x040fe20000410000 */
[----:B------:R-:W-:Y:S01]  /*0af0*/  FMUL.FTZ R0, R157, R0 ;  /* 0x000000009d007220 */ /* 0x000fe20000410000 */
[----:B------:R-:W-:Y:S01]  /*0b00*/  SHF.L.U32 R49, R43, 0x10, RZ ;  /* 0x000000102b317819 */ /* 0x000fe200000006ff */
[----:B------:R-:W-:Y:S01]  /*0b10*/  FADD.FTZ R46, -R2, R48 ;  /* 0x00000030022e7221 */ /* 0x000fe20000010100 */
[----:B0-----:R-:W-:Y:S01]  /*0b20*/  SHF.L.U32 R159, R47, 0x10, RZ ;  /* 0x000000102f9f7819 */ /* 0x001fe200000006ff */
[-C--:B------:R-:W-:Y:S01]  /*0b30*/  FFMA.FTZ R119, R40, R45.reuse, R119 ;  /* 0x0000002d28777223 */ /* 0x080fe20000010077 */
[----:B------:R-:W-:Y:S01]  /*0b40*/  FMUL.FTZ R43, R124, R45 ;  /* 0x0000002d7c2b7220 */ /* 0x000fe20000410000 */
[C---:B------:R-:W-:Y:S01]  /*0b50*/  PRMT R165, R58.reuse, 0x7632, R165 ;  /* 0x000076323aa57816 */ /* 0x040fe200000000a5 */
[----:B------:R-:W-:Y:S01]  /*0b60*/  FMUL.FTZ R45, R157, R50 ;  /* 0x000000329d2d7220 */ /* 0x000fe20000410000 */
[----:B------:R-:W-:Y:S01]  /*0b70*/  SHF.L.U32 R170, R58, 0x10, RZ ;  /* 0x000000103aaa7819 */ /* 0x000fe200000006ff */
[-C--:B------:R-:W-:Y:S01]  /*0b80*/  FFMA.FTZ R122, R3, R68.reuse, R122 ;  /* 0x00000044037a7223 */ /* 0x080fe2000001007a */
[----:B------:R-:W-:Y:S01]  /*0b90*/  FADD.FTZ R121, R68, R121 ;  /* 0x0000007944797221 */ /* 0x000fe20000010000 */
[----:B------:R-:W-:Y:S01]  /*0ba0*/  FADD.FTZ R62, -R2, R62 ;  /* 0x0000003e023e7221 */ /* 0x000fe20000010100 */
[----:B------:R-:W-:Y:S01]  /*0bb0*/  FMUL.FTZ R68, R138, R68 ;  /* 0x000000448a447220 */ /* 0x000fe20000410000 */
[----:B------:R-:W-:Y:S01]  /*0bc0*/  FFMA.FTZ R58, R0, R41, RZ ;  /* 0x00000029003a7223 */ /* 0x000fe200000100ff */
[----:B------:R-:W-:Y:S01]  /*0bd0*/  FADD.FTZ R136, R44, R136 ;  /* 0x000000882c887221 */ /* 0x000fe20000010000 */
[----:B------:R-:W-:Y:S01]  /*0be0*/  FFMA.FTZ R137, R0, R44, R137 ;  /* 0x0000002c00897223 */ /* 0x000fe20000010089 */
[----:B------:R-:W-:Y:S01]  /*0bf0*/  FADD.FTZ R173, RZ, R41 ;  /* 0x00000029ffad7221 */ /* 0x000fe20000010000 */
[C---:B------:R-:W-:Y:S01]  /*0c00*/  FMUL.FTZ R44, R157.reuse, R46 ;  /* 0x0000002e9d2c7220 */ /* 0x040fe20000410000 */
[----:B------:R-:W-:Y:S01]  /*0c10*/  FADD.FTZ R182, -R2, R67 ;  /* 0x0000004302b67221 */ /* 0x000fe20000010100 */
[----:B------:R-:W-:Y:S01]  /*0c20*/  FMUL.FTZ R42, R157, R150 ;  /* 0x000000969d2a7220 */ /* 0x000fe20000410000 */
[----:B------:R-:W-:Y:S01]  /*0c30*/  FADD.FTZ R111, R159, R111 ;  /* 0x0000006f9f6f7221 */ /* 0x000fe20000010000 */
[-C--:B------:R-:W-:Y:S01]  /*0c40*/  FFMA.FTZ R110, R45, R159.reuse, R110 ;  /* 0x0000009f2d6e7223 */ /* 0x080fe2000001006e */
[----:B------:R-:W-:Y:S01]  /*0c50*/  FMUL.FTZ R46, R126, R159 ;  /* 0x0000009f7e2e7220 */ /* 0x000fe20000410000 */
[----:B------:R-:W-:Y:S01]  /*0c60*/  FMUL.FTZ R67, R157, R62 ;  /* 0x0000003e9d437220 */ /* 0x000fe20000410000 */
[----:B------:R-:W-:Y:S01]  /*0c70*/  FFMA.FTZ R159, R3, R68, R58 ;  /* 0x00000044039f7223 */ /* 0x000fe2000001003a */
[----:B------:R-:W-:Y:S01]  /*0c80*/  FADD.FTZ R62, R68, R173 ;  /* 0x000000ad443e7221 */ /* 0x000fe20000010000 */
[-C--:B------:R-:W-:Y:S01]  /*0c90*/  FFMA.FTZ R117, R42, R49.reuse, R117 ;  /* 0x000000312a757223 */ /* 0x080fe20000010075 */
[----:B------:R-:W-:Y:S01]  /*0ca0*/  FADD.FTZ R116, R49, R116 ;  /* 0x0000007431747221 */ /* 0x000fe20000010000 */
[C---:B-1----:R-:W-:Y:S01]  /*0cb0*/  FADD.FTZ R160, -R2.reuse, R51 ;  /* 0x0000003302a07221 */ /* 0x042fe20000010100 */
        /* <DEDUP_REMOVED lines=12> */
[C---:B------:R-:W-:Y:S01]  /*0d80*/  PRMT R179, R74.reuse, 0x7632, R179 ;  /* 0x000076324ab37816 */ /* 0x040fe200000000b3 */
[----:B------:R-:W-:Y:S01]  /*0d90*/  FMUL.FTZ R49, R139, R49 ;  /* 0x000000318b317220 */ /* 0x000fe20000410000 */
[----:B------:R-:W-:Y:S01]  /*0da0*/  SHF.L.U32 R181, R74, 0x10, RZ ;  /* 0x000000104ab57819 */ /* 0x000fe200000006ff */
[----:B------:R-:W-:Y:S01]  /*0db0*/  FFMA.FTZ R159, R40, R43, R159 ;  /* 0x0000002b289f7223 */ /* 0x000fe2000001009f */
[----:B------:R-:W-:Y:S01]  /*0dc0*/  FADD.FTZ R2, -R2, R71 ;  /* 0x0000004702027221 */ /* 0x000fe20000010100 */
[----:B------:R-:W-:Y:S01]  /*0dd0*/  FADD.FTZ R74, R43, R62 ;  /* 0x0000003e2b4a7221 */ /* 0x000fe20000010000 */
[----:B------:R-:W-:Y:S01]  /*0de0*/  SHF.L.U32 R71, R152, 0x10, RZ ;  /* 0x0000001098477819 */ /* 0x000fe200000006ff */
[----:B------:R-:W-:Y:S01]  /*0df0*/  FMUL.FTZ R60, R157, R156 ;  /* 0x0000009c9d3c7220 */ /* 0x000fe20000410000 */
[----:B------:R-:W-:Y:S01]  /*0e00*/  PRMT R158, R47, 0x7632, R158 ;  /* 0x000076322f9e7816 */ /* 0x000fe2000000009e */
[----:B------:R-:W-:Y:S01]  /*0e10*/  FMUL.FTZ R47, R125, R154 ;  /* 0x0000009a7d2f7220 */ /* 0x000fe20000410000 */
[----:B------:R-:W-:Y:S01]  /*0e20*/  PRMT R161, R57, 0x7632, R161 ;  /* 0x0000763239a17816 */ /* 0x000fe200000000a1 */
[----:B------:R-:W-:Y:S01]  /*0e30*/  FFMA.FTZ R159, R42, R49, R159 ;  /* 0x000000312a9f7223 */ /* 0x000fe2000001009f */
[----:B------:R-:W-:Y:S01]  /*0e40*/  FADD.FTZ R74, R49, R74 ;  /* 0x0000004a314a7221 */ /* 0x000fe20000010000 */
[----:B------:R-:W-:Y:S01]  /*0e50*/  FADD.FTZ R112, R71, R112 ;  /* 0x0000007047707221 */ /* 0x000fe20000010000 */
[-C--:B------:R-:W-:Y:S01]  /*0e60*/  FFMA.FTZ R113, R60, R71.reuse, R113 ;  /* 0x000000473c717223 */ /* 0x080fe20000010071 */
[----:B------:R-:W-:Y:S01]  /*0e70*/  SHF.L.U32 R152, R161, 0x10, RZ ;  /* 0x00000010a1987819 */ /* 0x000fe200000006ff */
[----:B------:R-:W-:Y:S01]  /*0e80*/  FMUL.FTZ R71, R140, R71 ;  /* 0x000000478c477220 */ /* 0x000fe20000410000 */
[----:B------:R-:W-:Y:S01]  /*0e90*/  FFMA.FTZ R161, R44, R47, R159 ;  /* 0x0000002f2ca17223 */ /* 0x000fe2000001009f */
[----:B------:R-:W-:Y:S01]  /*0ea0*/  FADD.FTZ R156, R47, R74 ;  /* 0x0000004a2f9c7221 */ /* 0x000fe20000010000 */
[----:B------:R-:W-:-:S02]  /*0eb0*/  SHF.L.U32 R177, R73, 0x10, RZ ;  /* 0x0000001049b17819 */ /* 0x000fc400000006ff */
[----:B------:R-:W-:Y:S01]  /*0ec0*/  SHF.L.U32 R158, R158, 0x10, RZ ;  /* 0x000000109e9e7819 */ /* 0x000fe200000006ff */
[----:B------:R-:W-:Y:S01]  /*0ed0*/  FFMA.FTZ R74, R60, R71, R161 ;  /* 0x000000473c4a7223 */ /* 0x000fe200000100a1 */
[----:B------:R-:W-:Y:S01]  /*0ee0*/  FADD.FTZ R161, R71, R156 ;  /* 0x0000009c47a17221 */ /* 0x000fe20000010000 */
[C---:B------:R-:W-:Y:S01]  /*0ef0*/  PRMT R54, R56.reuse, 0x7632, R54 ;  /* 0x0000763238367816 */ /* 0x040fe20000000036 */
[C---:B------:R-:W-:Y:S01]  /*0f00*/  FMUL.FTZ R55, R157.reuse, R164 ;  /* 0x000000a49d377220 */ /* 0x040fe20000410000 */
[----:B------:R-:W-:Y:S01]  /*0f10*/  SHF.L.U32 R56, R56, 0x10, RZ ;  /* 0x0000001038387819 */ /* 0x000fe200000006ff */
[----:B------:R-:W-:Y:S01]  /*0f20*/  FMUL.FTZ R61, R157, R180 ;  /* 0x000000b49d3d7220 */ /* 0x000fe20000410000 */
[----:B------:R-:W-:Y:S01]  /*0f30*/  PRMT R175, R73, 0x7632, R175 ;  /* 0x0000763249af7816 */ /* 0x000fe200000000af */
[----:B------:R-:W-:Y:S01]  /*0f40*/  FADD.FTZ R164, R177, R87 ;  /* 0x00000057b1a47221 */ /* 0x000fe20000010000 */
[----:B------:R-:W-:Y:S01]  /*0f50*/  FMUL.FTZ R64, R157, R160 ;  /* 0x000000a09d407220 */ /* 0x000fe20000410000 */
[----:B------:R-:W-:Y:S01]  /*0f60*/  FMUL.FTZ R73, R141, R158 ;  /* 0x0000009e8d497220 */ /* 0x000fe20000410000 */
[----:B------:R-:W-:Y:S01]  /*0f70*/  FFMA.FTZ R87, R45, R46, R74 ;  /* 0x0000002e2d577223 */ /* 0x000fe2000001004a */
[----:B------:R-:W-:Y:S01]  /*0f80*/  FADD.FTZ R156, R46, R161 ;  /* 0x000000a12e9c7221 */ /* 0x000fe20000010000 */
[C---:B------:R-:W-:Y:S01]  /*0f90*/  FMUL.FTZ R53, R157.reuse, R162 ;  /* 0x000000a29d357220 */ /* 0x040fe20000410000 */
[----:B------:R-:W-:Y:S01]  /*0fa0*/  SHF.L.U32 R150, R54, 0x10, RZ ;  /* 0x0000001036967819 */ /* 0x000fe200000006ff */
[----:B------:R-:W-:Y:S01]  /*0fb0*/  FMUL.FTZ R51, R157, R52 ;  /* 0x000000349d337220 */ /* 0x000fe20000410000 */
[----:B------:R-:W-:Y:S01]  /*0fc0*/  FFMA.FTZ R162, R61, R177, R86 ;  /* 0x000000b13da27223 */ /* 0x000fe20000010056 */
[----:B------:R-:W-:Y:S01]  /*0fd0*/  FMUL.FTZ R52, R127, R56 ;  /* 0x000000387f347220 */ /* 0x000fe20000410000 */
[----:B------:R-:W-:Y:S01]  /*0fe0*/  FFMA.FTZ R86, R64, R73, R87 ;  /* 0x0000004940567223 */ /* 0x000fe20000010057 */
[----:B------:R-:W-:Y:S01]  /*0ff0*/  FADD.FTZ R87, R73, R156 ;  /* 0x0000009c49577221 */ /* 0x000fe20000010000 */
[----:B------:R-:W-:Y:S01]  /*1000*/  SHF.L.U32 R163, R57, 0x10, RZ ;  /* 0x0000001039a37819 */ /* 0x000fe200000006ff */
[-C--:B------:R-:W-:Y:S01]  /*1010*/  FFMA.FTZ R108, R53, R150.reuse, R108 ;  /* 0x00000096356c7223 */ /* 0x080fe2000001006c */
[----:B------:R-:W-:Y:S01]  /*1020*/  FADD.FTZ R103, R150, R103 ;  /* 0x0000006796677221 */ /* 0x000fe20000010000 */
[----:B------:R-:W-:Y:S01]  /*1030*/  FMUL.FTZ R150, R142, R150 ;  /* 0x000000968e967220 */ /* 0x000fe20000410000 */
[----:B------:R-:W-:Y:S01]  /*1040*/  FFMA.FTZ R86, R51, R52, R86 ;  /* 0x0000003433567223 */ /* 0x000fe20000010056 */
[----:B------:R-:W-:Y:S01]  /*1050*/  FADD.FTZ R87, R52, R87 ;  /* 0x0000005734577221 */ /* 0x000fe20000010000 */
[----:B------:R-:W-:Y:S01]  /*1060*/  FMUL.FTZ R57, R157, R166 ;  /* 0x000000a69d397220 */ /* 0x000fe20000410000 */
[----:B------:R-:W-:Y:S01]  /*1070*/  FMUL.FTZ R54, R128, R163 ;  /* 0x000000a380367220 */ /* 0x000fe20000410000 */
[----:B------:R-:W-:Y:S01]  /*1080*/  FFMA.FTZ R86, R53, R150, R86 ;  /* 0x0000009635567223 */ /* 0x000fe20000010056 */
[----:B------:R-:W-:Y:S01]  /*1090*/  FADD.FTZ R87, R150, R87 ;  /* 0x0000005796577221 */ /* 0x000fe20000010000 */
[-C--:B------:R-:W-:Y:S01]  /*10a0*/  FFMA.FTZ R104, R57, R152.reuse, R104 ;  /* 0x0000009839687223 */ /* 0x080fe20000010068 */
[----:B------:R-:W-:Y:S01]  /*10b0*/  FADD.FTZ R97, R152, R97 ;  /* 0x0000006198617221 */ /* 0x000fe20000010000 */
[----:B------:R-:W-:Y:S01]  /*10c0*/  FMUL.FTZ R152, R143, R152 ;  /* 0x000000988f987220 */ /* 0x000fe20000410000 */
[----:B------:R-:W-:Y:S01]  /*10d0*/  FFMA.FTZ R86, R55, R54, R86 ;  /* 0x0000003637567223 */ /* 0x000fe20000010056 */
[----:B------:R-:W-:Y:S01]  /*10e0*/  FADD.FTZ R87, R54, R87 ;  /* 0x0000005736577221 */ /* 0x000fe20000010000 */
[----:B------:R-:W-:Y:S01]  /*10f0*/  SHF.L.U32 R165, R165, 0x10, RZ ;  /* 0x00000010a5a57819 */ /* 0x000fe200000006ff */
[----:B------:R-:W-:Y:S01]  /*1100*/  FMUL.FTZ R65, R157, R168 ;  /* 0x000000a89d417220 */ /* 0x000fe20000410000 */
[----:B------:R-:W-:Y:S01]  /*1110*/  FMUL.FTZ R66, R129, R170 ;  /* 0x000000aa81427220 */ /* 0x000fe20000410000 */
[----:B------:R-:W-:Y:S01]  /*1120*/  FFMA.FTZ R86, R57, R152, R86 ;  /* 0x0000009839567223 */ /* 0x000fe20000010056 */
[----:B------:R-:W-:Y:S01]  /*1130*/  FADD.FTZ R87, R152, R87 ;  /* 0x0000005798577221 */ /* 0x000fe20000010000 */
[----:B------:R-:W-:Y:S01]  /*1140*/  PRMT R167, R59, 0x7632, R167 ;  /* 0x000076323ba77816 */ /* 0x000fe200000000a7 */
[----:B------:R-:W-:Y:S01]  /*1150*/  FMUL.FTZ R69, R157, R172 ;  /* 0x000000ac9d457220 */ /* 0x000fe20000410000 */
[----:B------:R-:W-:Y:S01]  /*1160*/  SHF.L.U32 R59, R59, 0x10, RZ ;  /* 0x000000103b3b7819 */ /* 0x000fe200000006ff */
[----:B------:R-:W-:Y:S01]  /*1170*/  FMUL.FTZ R156, R144, R165 ;  /* 0x000000a5909c7220 */ /* 0x000fe20000410000 */
[----:B------:R-:W-:Y:S01]  /*1180*/  FFMA.FTZ R86, R65, R66, R86 ;  /* 0x0000004241567223 */ /* 0x000fe20000010056 */
[----:B------:R-:W-:Y:S01]  /*1190*/  FADD.FTZ R87, R66, R87 ;  /* 0x0000005742577221 */ /* 0x000fe20000010000 */
[----:B------:R-:W-:Y:S01]  /*11a0*/  FADD.FTZ R114, R154, R114 ;  /* 0x000000729a727221 */ /* 0x000fe20000010000 */
[----:B------:R-:W-:Y:S01]  /*11b0*/  FFMA.FTZ R115, R44, R154, R115 ;  /* 0x0000009a2c737223 */ /* 0x000fe20000010073 */
[----:B------:R-:W-:Y:S01]  /*11c0*/  SHF.L.U32 R154, R167, 0x10, RZ ;  /* 0x00000010a79a7819 */ /* 0x000fe200000006ff */
[----:B------:R-:W-:Y:S01]  /*11d0*/  FMUL.FTZ R58, R157, R184 ;  /* 0x000000b89d3a7220 */ /* 0x000fe20000410000 */
[----:B------:R-:W-:Y:S01]  /*11e0*/  FMUL.FTZ R70, R130, R59 ;  /* 0x0000003b82467220 */ /* 0x000fe20000410000 */
[----:B------:R-:W-:Y:S01]  /*11f0*/  FFMA.FTZ R86, R69, R156, R86 ;  /* 0x0000009c45567223 */ /* 0x000fe20000010056 */
[----:B------:R-:W-:Y:S01]  /*1200*/  FADD.FTZ R87, R156, R87 ;  /* 0x000000579c577221 */ /* 0x000fe20000010000 */
[C---:B------:R-:W-:Y:S01]  /*1210*/  PRMT R169, R72.reuse, 0x7632, R169 ;  /* 0x0000763248a97816 */ /* 0x040fe200000000a9 */
[----:B------:R-:W-:Y:S01]  /*1220*/  FADD.FTZ R101, R163, R101 ;  /* 0x00000065a3657221 */ /* 0x000fe20000010000 */
[----:B------:R-:W-:Y:S01]  /*1230*/  SHF.L.U32 R171, R72, 0x10, RZ ;  /* 0x0000001048ab7819 */ /* 0x000fe200000006ff */
[----:B------:R-:W-:Y:S01]  /*1240*/  FFMA.FTZ R102, R55, R163, R102 ;  /* 0x000000a337667223 */ /* 0x000fe20000010066 */
[----:B------:R-:W-:Y:S01]  /*1250*/  FFMA.FTZ R166, R58, R181, R83 ;  /* 0x000000b53aa67223 */ /* 0x000fe20000010053 */
[----:B------:R-:W-:Y:S01]  /*1260*/  FMUL.FTZ R72, R157, R174 ;  /* 0x000000ae9d487220 */ /* 0x000fe20000410000 */
[----:B------:R-:W-:Y:S01]  /*1270*/  FADD.FTZ R168, R181, R82 ;  /* 0x00000052b5a87221 */ /* 0x000fe20000010000 */
[----:B------:R-:W-:Y:S01]  /*1280*/  FMUL.FTZ R163, R145, R154 ;  /* 0x0000009a91a37220 */ /* 0x000fe20000410000 */
[----:B------:R-:W-:Y:S01]  /*1290*/  FFMA.FTZ R83, R67, R70, R86 ;  /* 0x0000004643537223 */ /* 0x000fe20000010056 */
[----:B------:R-:W-:Y:S01]  /*12a0*/  FADD.FTZ R82, R70, R87 ;  /* 0x0000005746527221 */ /* 0x000fe20000010000 */
[----:B------:R-:W-:Y:S01]  /*12b0*/  FMUL.FTZ R50, R157, R176 ;  /* 0x000000b09d327220 */ /* 0x000fe20000410000 */
[----:B------:R-:W-:Y:S01]  /*12c0*/  SHF.L.U32 R169, R169, 0x10, RZ ;  /* 0x00000010a9a97819 */ /* 0x000fe200000006ff */
        /* <DEDUP_REMOVED lines=9> */
[----:B------:R-:W-:Y:S01]  /*1360*/  FMUL.FTZ R154, R146, R169 ;  /* 0x000000a9929a7220 */ /* 0x000fe20000410000 */
[----:B------:R-:W-:Y:S01]  /*1370*/  FADD.FTZ R83, R159, R82 ;  /* 0x000000529f537221 */ /* 0x000fe20000010000 */
[----:B------:R-:W-:Y:S01]  /*1380*/  SHF.L.U32 R175, R175, 0x10, RZ ;  /* 0x00000010afaf7819 */ /* 0x000fe200000006ff */
[----:B------:R-:W-:Y:S01]  /*1390*/  FMUL.FTZ R74, R132, R177 ;  /* 0x000000b1844a7220 */ /* 0x000fe20000410000 */
[----:B------:R-:W-:Y:S01]  /*13a0*/  PRMT R48, R75, 0x7632, R48 ;  /* 0x000076324b307816 */ /* 0x000fe20000000030 */
[----:B------:R-:W-:Y:S01]  /*13b0*/  FFMA.FTZ R86, R59, R154, R86 ;  /* 0x0000009a3b567223 */ /* 0x000fe20000010056 */
[----:B------:R-:W-:Y:S01]  /*13c0*/  FADD.FTZ R83, R83, R154 ;  /* 0x0000009a53537221 */ /* 0x000fe20000010000 */
[----:B------:R-:W-:Y:S01]  /*13d0*/  SHF.L.U32 R75, R75, 0x10, RZ ;  /* 0x000000104b4b7819 */ /* 0x000fe200000006ff */
[----:B------:R-:W-:Y:S01]  /*13e0*/  FADD.FTZ R105, R56, R105 ;  /* 0x0000006938697221 */ /* 0x000fe20000010000 */
[----:B------:R-:W-:Y:S01]  /*13f0*/  FFMA.FTZ R106, R51, R56, R106 ;  /* 0x00000038336a7223 */ /* 0x000fe2000001006a */
[----:B------:R-:W-:Y:S01]  /*1400*/  SHF.L.U32 R179, R179, 0x10, RZ ;  /* 0x00000010b3b37819 */ /* 0x000fe200000006ff */
[----:B------:R-:W-:Y:S01]  /*1410*/  FADD.FTZ R107, R158, R107 ;  /* 0x0000006b9e6b7221 */ /* 0x000fe20000010000 */
[----:B------:R-:W-:Y:S01]  /*1420*/  FFMA.FTZ R109, R64, R158, R109 ;  /* 0x0000009e406d7223 */ /* 0x000fe2000001006d */
[C---:B------:R-:W-:Y:S01]  /*1430*/  FMUL.FTZ R56, R157.reuse, R186 ;  /* 0x000000ba9d387220 */ /* 0x040fe20000410000 */
[----:B------:R-:W-:Y:S01]  /*1440*/  FMUL.FTZ R63, R157, R182 ;  /* 0x000000b69d3f7220 */ /* 0x000fe20000410000 */
[----:B------:R-:W-:Y:S01]  /*1450*/  FMUL.FTZ R158, R147, R175 ;  /* 0x000000af939e7220 */ /* 0x000fe20000410000 */
[----:B------:R-:W-:Y:S01]  /*1460*/  FFMA.FTZ R86, R61, R74, R86 ;  /* 0x0000004a3d567223 */ /* 0x000fe20000010056 */
[----:B------:R-:W-:Y:S01]  /*1470*/  FADD.FTZ R83, R83, R74 ;  /* 0x0000004a53537221 */ /* 0x000fe20000010000 */
[----:B------:R-:W-:Y:S01]  /*1480*/  FFMA.FTZ R90, R59, R169, R90 ;  /* 0x000000a93b5a7223 */ /* 0x000fe2000001005a */
[----:B------:R-:W-:Y:S01]  /*1490*/  FADD.FTZ R85, R169, R85 ;  /* 0x00000055a9557221 */ /* 0x000fe20000010000 */
[----:B------:R-:W-:Y:S01]  /*14a0*/  FADD.FTZ R169, R75, R78 ;  /* 0x0000004e4ba97221 */ /* 0x000fe20000010000 */
[----:B------:R-:W-:Y:S01]  /*14b0*/  SHF.L.U32 R82, R48, 0x10, RZ ;  /* 0x0000001030527819 */ /* 0x000fe200000006ff */
[----:B------:R-:W-:Y:S01]  /*14c0*/  FFMA.FTZ R78, R56, R179, R81 ;  /* 0x000000b3384e7223 */ /* 0x000fe20000010051 */
[----:B------:R-:W-:Y:S01]  /*14d0*/  FMUL.FTZ R161, R133, R181 ;  /* 0x000000b585a17220 */ /* 0x000fe20000410000 */
[----:B------:R-:W-:Y:S01]  /*14e0*/  FFMA.FTZ R81, R63, R158, R86 ;  /* 0x0000009e3f517223 */ /* 0x000fe20000010056 */
[----:B------:R-:W-:Y:S01]  /*14f0*/  FADD.FTZ R48, R83, R158 ;  /* 0x0000009e53307221 */ /* 0x000fe20000010000 */
[----:B------:R-:W-:Y:S01]  /*1500*/  FMUL.FTZ R62, R157, R188 ;  /* 0x000000bc9d3e7220 */ /* 0x000fe20000410000 */
[----:B------:R-:W-:Y:S01]  /*1510*/  FADD.FTZ R94, R165, R94 ;  /* 0x0000005ea55e7221 */ /* 0x000fe20000010000 */
[----:B------:R-:W-:Y:S01]  /*1520*/  FFMA.FTZ R98, R69, R165, R98 ;  /* 0x000000a545627223 */ /* 0x000fe20000010062 */
[----:B------:R-:W-:Y:S01]  /*1530*/  FMUL.FTZ R165, R148, R179 ;  /* 0x000000b394a57220 */ /* 0x000fe20000410000 */
[----:B------:R-:W-:Y:S01]  /*1540*/  FFMA.FTZ R81, R58, R161, R81 ;  /* 0x000000a13a517223 */ /* 0x000fe20000010051 */
[----:B------:R-:W-:Y:S01]  /*1550*/  FADD.FTZ R48, R48, R161 ;  /* 0x000000a130307221 */ /* 0x000fe20000010000 */
[-C--:B------:R-:W-:Y:S01]  /*1560*/  FFMA.FTZ R79, R62, R75.reuse, R79 ;  /* 0x0000004b3e4f7223 */ /* 0x080fe2000001004f */
[----:B------:R-:W-:Y:S01]  /*1570*/  FMUL.FTZ R75, R134, R75 ;  /* 0x0000004b864b7220 */ /* 0x000fe20000410000 */
        /* <DEDUP_REMOVED lines=25> */
[----:B------:R-:W-:Y:S02]  /*1710*/  MOV R81, R78 ;  /* 0x0000004e00517202 */ /* 0x000fe40000000f00 */
[----:B------:R-:W-:Y:S01]  /*1720*/  MOV R78, R169 ;  /* 0x000000a9004e7202 */ /* 0x000fe20000000f00 */
[----:B-1----:R-:W-:Y:S01]  /*1730*/  FADD.FTZ R86, R83, R86 ;  /* 0x0000005653567221 */ /* 0x002fe20000010000 */
[----:B------:R-:W0:Y:S01]  /*1740*/  SHFL.BFLY PT, R87, R82, 0x4, 0x1f ;  /* 0x0c801f0052577f89 */ /* 0x000e2200000e0000 */
[----:B------:R-:W-:-:S03]  /*1750*/  MOV R83, R166 ;  /* 0x000000a600537202 */ /* 0x000fc60000000f00 */
[----:B------:R-:W1:Y:S01]  /*1760*/  SHFL.BFLY PT, R171, R86, 0x4, 0x1f ;  /* 0x0c801f0056ab7f89 */ /* 0x000e6200000e0000 */
[----:B0-----:R-:W-:Y:S01]  /*1770*/  FADD.FTZ R87, R82, R87 ;  /* 0x0000005752577221 */ /* 0x001fe20000010000 */
[----:B------:R-:W-:Y:S01]  /*1780*/  MOV R82, R168 ;  /* 0x000000a800527202 */ /* 0x000fe20000000f00 */
[----:B-1----:R-:W-:-:S03]  /*1790*/  FADD.FTZ R171, R86, R171 ;  /* 0x000000ab56ab7221 */ /* 0x002fc60000010000 */
[----:B------:R-:W0:Y:S01]  /*17a0*/  SHFL.BFLY PT, R2, R87, 0x8, 0x1f ;  /* 0x0d001f0057027f89 */ /* 0x000e2200000e0000 */
[----:B------:R-:W-:-:S03]  /*17b0*/  MOV R86, R162 ;  /* 0x000000a200567202 */ /* 0x000fc60000000f00 */
[----:B------:R-:W1:Y:S01]  /*17c0*/  SHFL.BFLY PT, R48, R171, 0x8, 0x1f ;  /* 0x0d001f00ab307f89 */ /* 0x000e6200000e0000 */
[----:B0-----:R-:W-:Y:S01]  /*17d0*/  FADD.FTZ R2, R87, R2 ;  /* 0x0000000257027221 */ /* 0x001fe20000010000 */
[----:B------:R-:W-:Y:S01]  /*17e0*/  MOV R87, R164 ;  /* 0x000000a400577202 */ /* 0x000fe20000000f00 */
[----:B-1----:R-:W-:-:S03]  /*17f0*/  FADD.FTZ R48, R171, R48 ;  /* 0x00000030ab307221 */ /* 0x002fc60000010000 */
[----:B------:R0:W1:Y:S04]  /*1800*/  SHFL.BFLY PT, R173, R2, 0x10, 0x1f ;  /* 0x0e001f0002ad7f89 */ /* 0x00006800000e0000 */
[----:B------:R0:W2:Y:S02]  /*1810*/  SHFL.BFLY PT, R175, R48, 0x10, 0x1f ;  /* 0x0e001f0030af7f89 */ /* 0x0000a400000e0000 */
.L_x_1537:
        /* <DEDUP_REMOVED lines=43> */
.L_x_1503:
        /* <DEDUP_REMOVED lines=33> */
.L_x_1502:
        /* <DEDUP_REMOVED lines=32> */
.L_x_1505:
        /* <DEDUP_REMOVED lines=33> */
.L_x_1501:
        /* <DEDUP_REMOVED lines=37> */
.L_x_1507:
        /* <DEDUP_REMOVED lines=22> */
[C---:B0-----:R-:W-:Y:S01]  /*24a0*/  FFMA.FTZ R2, R157.reuse, R42, R7 ;  /* 0x0000002a9d027223 */ /* 0x041fe20000010007 */
        /* <DEDUP_REMOVED lines=10> */
.L_x_1506:
        /* <DEDUP_REMOVED lines=32> */
.L_x_1508:
        /* <DEDUP_REMOVED lines=32> */
.L_x_1504:
        /* <DEDUP_REMOVED lines=33> */
[C---:B0----5:R-:W-:Y:S01]  /*2b60*/  FFMA.FTZ R36, R157.reuse, R51, R12 ;  /* 0x000000339d247223 */ /* 0x061fe2000001000c */
        /* <DEDUP_REMOVED lines=16> */
.L_x_1511:
        /* <DEDUP_REMOVED lines=29> */
.L_x_1510:
        /* <DEDUP_REMOVED lines=34> */
.L_x_1513:
        /* <DEDUP_REMOVED lines=29> */
.L_x_1509:
        /* <DEDUP_REMOVED lines=35> */
.L_x_1515:
        /* <DEDUP_REMOVED lines=29> */
.L_x_1514:
        /* <DEDUP_REMOVED lines=34> */
.L_x_1516:
        /* <DEDUP_REMOVED lines=28> */
.L_x_1512:
        /* <DEDUP_REMOVED lines=45> */
.L_x_1519:
        /* <DEDUP_REMOVED lines=29> */
.L_x_1518:
        /* <DEDUP_REMOVED lines=34> */
.L_x_1521:
        /* <DEDUP_REMOVED lines=29> */
.L_x_1517:
        /* <DEDUP_REMOVED lines=35> */
.L_x_1523:
        /* <DEDUP_REMOVED lines=29> */
.L_x_1522:
        /* <DEDUP_REMOVED lines=34> */
.L_x_1524:
        /* <DEDUP_REMOVED lines=28> */
.L_x_1520:
        /* <DEDUP_REMOVED lines=14> */
.L_x_1499:
[----:B0-----:R-:W-:Y:S02]  /*4b60*/  MOV R34, R101 ;  /* 0x0000006500227202 */ /* 0x001fe40000000f00 */
[----:B-----5:R-:W-:Y:S02]  /*4b70*/  MOV R5, R122 ;  /* 0x0000007a00057202 */ /* 0x020fe40000000f00 */
        /* <DEDUP_REMOVED lines=43> */
.L_x_1498:
[----:B------:R-:W-:Y:S05]  /*4e30*/  BSYNC B0 ;  /* 0x0000000000007941 */ /* 0x000fea0003800000 */
.L_x_1497:
        /* <DEDUP_REMOVED lines=21> */
[----:B------:R-:W4:Y:S04]  /*4f90*/  LDS R2, [R3] ;  /* 0x0000000003027984 */ /* 0x000f280000000800 */
[----:B------:R-:W5:Y:S04]  /*4fa0*/  LDS R41, [R3+0xc00] ;  /* 0x000c000003297984 */ /* 0x000f680000000800 */
[----:B------:R-:W3:Y:S04]  /*4fb0*/  LDS R37, [R3+0xe00] ;  /* 0x000e000003257984 */ /* 0x000ee80000000800 */
        /* <DEDUP_REMOVED lines=9> */
[----:B----4-:R-:W-:-:S03]  /*5050*/  FADD.FTZ R2, RZ, R2 ;  /* 0x00000002ff027221 */ /* 0x010fc60000010000 */
[----:B------:R-:W4:Y:S01]  /*5060*/  LDS R33, [R3+0x1800] ;  /* 0x0018000003217984 */ /* 0x000f220000000800 */
[----:B-----5:R-:W-:-:S03]  /*5070*/  FADD.FTZ R2, R2, R41 ;  /* 0x0000002902027221 */ /* 0x020fc60000010000 */
[----:B------:R-:W5:Y:S01]  /*5080*/  LDS R30, [R3+0x1a00] ;  /* 0x001a0000031e7984 */ /* 0x000f620000000800 */
[----:B---3--:R-:W-:-:S03]  /*5090*/  FADD.FTZ R37, R40, R37 ;  /* 0x0000002528257221 */ /* 0x008fc60000010000 */
[----:B------:R-:W3:Y:S01]  /*50a0*/  LDS R34, [R3+0x1c00] ;  /* 0x001c000003227984 */ /* 0x000ee20000000800 */
[----:B--2---:R-:W-:-:S03]  /*50b0*/  FADD.FTZ R26, R29, R26 ;  /* 0x0000001a1d1a7221 */ /* 0x004fc60000010000 */
[----:B------:R-:W2:Y:S01]  /*50c0*/  LDS R36, [R3+0x1e00] ;  /* 0x001e000003247984 */ /* 0x000ea20000000800 */
[----:B------:R-:W-:-:S03]  /*50d0*/  FADD.FTZ R32, RZ, R32 ;  /* 0x00000020ff207221 */ /* 0x000fc60000010000 */
[----:B------:R-:W2:Y:S01]  /*50e0*/  LDS R35, [R3+0x2000] ;  /* 0x0020000003237984 */ /* 0x000ea20000000800 */
[----:B------:R-:W-:-:S03]  /*50f0*/  FADD.FTZ R28, RZ, R28 ;  /* 0x0000001cff1c7221 */ /* 0x000fc60000010000 */
[----:B------:R-:W2:Y:S01]  /*5100*/  LDS R39, [R3+0x2200] ;  /* 0x0022000003277984 */ /* 0x000ea20000000800 */
[----:B------:R-:W-:-:S03]  /*5110*/  FADD.FTZ R25, R32, R25 ;  /* 0x0000001920197221 */ /* 0x000fc60000010000 */
        /* <DEDUP_REMOVED lines=25> */
[----:B----4-:R-:W-:-:S03]  /*52b0*/  FADD.FTZ R45, R24, R45 ;  /* 0x0000002d182d7221 */ /* 0x010fc60000010000 */
[----:B------:R-:W-:Y:S04]  /*52c0*/  STS.128 [R0+0x800], R16 ;  /* 0x0008001000007388 */ /* 0x000fe80000000c00 */
[----:B------:R0:W-:Y:S01]  /*52d0*/  STS.128 [R0+0x810], R20 ;  /* 0x0008101400007388 */ /* 0x0001e20000000c00 */
[----:B------:R-:W-:Y:S08]  /*52e0*/  BAR.SYNC.DEFER_BLOCKING 0x0 ;  /* 0x0000000000007b1d */ /* 0x000ff00000010000 */
[----:B0-----:R-:W0:Y:S01]  /*52f0*/  LDC R20, c[0x0][0x388] ;  /* 0x0000e200ff147b82 */ /* 0x001e220000000800 */
[----:B------:R-:W1:Y:S04]  /*5300*/  LDS R28, [R3] ;  /* 0x00000000031c7984 */ /* 0x000e680000000800 */
[----:B------:R-:W2:Y:S04]  /*5310*/  LDS R31, [R3+0x200] ;  /* 0x00020000031f7984 */ /* 0x000ea80000000800 */
[----:B------:R-:W3:Y:S04]  /*5320*/  LDS R4, [R3+0x400] ;  /* 0x0004000003047984 */ /* 0x000ee80000000800 */
[----:B------:R-:W4:Y:S01]  /*5330*/  LDS R5, [R3+0xc00] ;  /* 0x000c000003057984 */ /* 0x000f220000000800 */
[----:B0-----:R-:W-:-:S03]  /*5340*/  IMAD R37, R20, UR4, RZ ;  /* 0x0000000414257c24 */ /* 0x001fc6000f8e02ff */
[----:B------:R-:W0:Y:S02]  /*5350*/  LDS R8, [R3+0xe00] ;  /* 0x000e000003087984 */ /* 0x000e240000000800 */
[----:B------:R-:W-:Y:S02]  /*5360*/  IADD3 R2, P0, PT, R37, R42, RZ ;  /* 0x0000002a25027210 */ /* 0x000fe40007f1e0ff */
[----:B------:R-:W5:Y:S02]  /*5370*/  LDS R9, [R3+0x1000] ;  /* 0x0010000003097984 */ /* 0x000f640000000800 */
[----:B------:R-:W-:Y:S02]  /*5380*/  SHF.L.U32 R22, R2, 0x2, RZ ;  /* 0x0000000202167819 */ /* 0x000fe400000006ff */
        /* <DEDUP_REMOVED lines=13> */
[----:B0-----:R-:W-:Y:S01]  /*5460*/  FADD.FTZ R8, R31, R8 ;  /* 0x000000081f087221 */ /* 0x001fe20000010000 */
[----:B------:R-:W-:Y:S02]  /*5470*/  IADD3.X R31, PT, PT, RZ, RZ, RZ, P0, !PT ;  /* 0x000000ffff1f7210 */ /* 0x000fe400007fe4ff */
[----:B------:R-:W0:Y:S01]  /*5480*/  LDS R23, [R3+0x2600] ;  /* 0x0026000003177984 */ /* 0x000e220000000800 */
[----:B-----5:R-:W-:-:S03]  /*5490*/  FADD.FTZ R4, R4, R9 ;  /* 0x0000000904047221 */ /* 0x020fc60000010000 */
[----:B------:R-:W5:Y:S01]  /*54a0*/  LDS R19, [R3+0x1e00] ;  /* 0x001e000003137984 */ /* 0x000f620000000800 */
[----:B------:R-:W-:Y:S01]  /*54b0*/  FADD.FTZ R5, R5, R12 ;  /* 0x0000000c05057221 */ /* 0x000fe20000010000 */
[----:B------:R-:W-:Y:S02]  /*54c0*/  SHF.L.U64.HI R12, R2, 0x2, R31 ;  /* 0x00000002020c7819 */ /* 0x000fe4000001021f */
[----:B------:R-:W5:Y:S01]  /*54d0*/  LDS R10, [R3+0x1600] ;  /* 0x00160000030a7984 */ /* 0x000f620000000800 */
[----:B------:R-:W-:Y:S01]  /*54e0*/  FADD.FTZ R0, RZ, R0 ;  /* 0x00000000ff007221 */ /* 0x000fe20000010000 */
[----:B------:R-:W-:Y:S02]  /*54f0*/  IADD3 R2, P0, PT, R22, UR22, RZ ;  /* 0x0000001616027c10 */ /* 0x000fe4000ff1e0ff */
[----:B------:R-:W5:Y:S01]  /*5500*/  LDS R18, [R3+0x2800] ;  /* 0x0028000003127984 */ /* 0x000f620000000800 */
[----:B------:R-:W-:Y:S01]  /*5510*/  FADD.FTZ R17, R4, R17 ;  /* 0x0000001104117221 */ /* 0x000fe20000010000 */
[----:B------:R-:W-:-:S02]  /*5520*/  IADD3 R4, P1, PT, R22, UR20, RZ ;  /* 0x0000001416047c10 */ /* 0x000fc4000ff3e0ff */
[----:B------:R-:W5:Y:S01]  /*5530*/  LDS R21, [R3+0x2000] ;  /* 0x0020000003157984 */ /* 0x000f620000000800 */
[----:B------:R-:W-:-:S03]  /*5540*/  FADD.FTZ R6, RZ, R6 ;  /* 0x00000006ff067221 */ /* 0x000fc60000010000 */
[----:B------:R-:W5:Y:S01]  /*5550*/  LDS R33, [R3+0x2a00] ;  /* 0x002a000003217984 */ /* 0x000f620000000800 */
[----:B------:R-:W-:-:S03]  /*5560*/  FADD.FTZ R8, R8, R15 ;  /* 0x0000000f08087221 */ /* 0x000fc60000010000 */
[----:B------:R-:W5:Y:S01]  /*5570*/  LDS R14, [R3+0x2200] ;  /* 0x00220000030e7984 */ /* 0x000f620000000800 */
[----:B-1----:R-:W-:-:S03]  /*5580*/  FADD.FTZ R0, R0, R11 ;  /* 0x0000000b00007221 */ /* 0x002fc60000010000 */
[----:B------:R-:W1:Y:S01]  /*5590*/  LDS R35, [R3+0x2c00] ;  /* 0x002c000003237984 */ /* 0x000e620000000800 */
[----:B--2---:R-:W-:-:S03]  /*55a0*/  FADD.FTZ R7, RZ, R7 ;  /* 0x00000007ff077221 */ /* 0x004fc60000010000 */
[----:B------:R2:W1:Y:S01]  /*55b0*/  LDS R20, [R3+0x2e00] ;  /* 0x002e000003147984 */ /* 0x0004620000000800 */
[----:B---3--:R-:W-:Y:S01]  /*55c0*/  FADD.FTZ R9, R5, R16 ;  /* 0x0000001005097221 */ /* 0x008fe20000010000 */
[----:B------:R-:W-:Y:S01]  /*55d0*/  IADD3.X R5, PT, PT, R12, UR21, RZ, P1, !PT ;  /* 0x000000150c057c10 */ /* 0x000fe20008ffe4ff */
[----:B----4-:R-:W-:Y:S01]  /*55e0*/  FADD.FTZ R6, R6, R13 ;  /* 0x0000000d06067221 */ /* 0x010fe20000010000 */
[----:B--2---:R-:W-:Y:S01]  /*55f0*/  IADD3.X R3, PT, PT, R12, UR23, RZ, P0, !PT ;  /* 0x000000170c037c10 */ /* 0x004fe200087fe4ff */
[----:B0-----:R-:W-:Y:S01]  /*5600*/  FADD.FTZ R23, R8, R23 ;  /* 0x0000001708177221 */ /* 0x001fe20000010000 */
        /* <DEDUP_REMOVED lines=21> */
.L_x_1500:
        /* <DEDUP_REMOVED lines=8> */
.L_x_1527:
[----:B------:R-:W-:Y:S05]  /*57e0*/  BSYNC B2 ;  /* 0x0000000000027941 */ /* 0x000fea0003800000 */
.L_x_1526:
        /* <DEDUP_REMOVED lines=8> */
.L_x_1528:
[----:B------:R-:W-:Y:S01]  /*5870*/  FADD.FTZ R81, R48, R81 ;  /* 0x0000005130517221 */ /* 0x000fe20000010000 */
[----:B------:R-:W-:-:S04]  /*5880*/  HFMA2 R172, -RZ, RZ, 0, 1.1920928955078125e-07 ;  /* 0x00000002ffac7431 */ /* 0x000fc800000001ff */
[----:B------:R-:W-:Y:S02]  /*5890*/  MOV R177, R81 ;  /* 0x0000005100b17202 */ /* 0x000fe40000000f00 */
[----:B------:R-:W-:-:S07]  /*58a0*/  MOV R83, R175 ;  /* 0x000000af00537202 */ /* 0x000fce0000000f00 */
[----:B------:R-:W-:Y:S05]  /*58b0*/  WARPSYNC.COLLECTIVE R170, `(.L_x_1529) ;  /* 0x00000000aa087348 */ /* 0x000fea0003c00000 */
[----:B------:R0:W1:Y:S02]  /*58c0*/  SHFL.BFLY P3, R175, R177, R172, R179 ;  /* 0x0c0000acb1af7389 */ /* 0x00006400000600b3 */
[----:B01----:R-:W-:Y:S05]  /*58d0*/  ENDCOLLECTIVE ;  /* 0x000000000000791b */ /* 0x003fea0003800000 */
.L_x_1529:
[----:B------:R-:W-:-:S05]  /*58e0*/  FADD.FTZ R83, R2, R83 ;  /* 0x0000005302537221 */ /* 0x000fca0000010000 */
[----:B------:R-:W-:Y:S02]  /*58f0*/  MOV R177, R83 ;  /* 0x0000005300b17202 */ /* 0x000fe40000000f00 */
[----:B------:R-:W-:-:S07]  /*5900*/  MOV R82, R175 ;  /* 0x000000af00527202 */ /* 0x000fce0000000f00 */
[----:B------:R-:W-:Y:S05]  /*5910*/  WARPSYNC.COLLECTIVE R170, `(.L_x_1530) ;  /* 0x00000000aa087348 */ /* 0x000fea0003c00000 */
[----:B------:R0:W1:Y:S02]  /*5920*/  SHFL.BFLY P3, R175, R177, R172, R179 ;  /* 0x0c0000acb1af7389 */ /* 0x00006400000600b3 */
[----:B01----:R-:W-:Y:S05]  /*5930*/  ENDCOLLECTIVE ;  /* 0x000000000000791b */ /* 0x003fea0003800000 */
.L_x_1530:
[----:B------:R-:W-:Y:S01]  /*5940*/  FADD.FTZ R82, R81, R82 ;  /* 0x0000005251527221 */ /* 0x000fe20000010000 */
[----:B------:R-:W-:Y:S02]  /*5950*/  MOV R81, R78 ;  /* 0x0000004e00517202 */ /* 0x000fe40000000f00 */
[----:B------:R-:W-:Y:S01]  /*5960*/  MOV R78, R169 ;  /* 0x000000a9004e7202 */ /* 0x000fe20000000f00 */
[----:B------:R-:W-:Y:S01]  /*5970*/  HFMA2 R172, -RZ, RZ, 0, 2.384185791015625e-07 ;  /* 0x00000004ffac7431 */ /* 0x000fe200000001ff */
[----:B------:R-:W-:Y:S02]  /*5980*/  MOV R177, R82 ;  /* 0x0000005200b17202 */ /* 0x000fe40000000f00 */
[----:B------:R-:W-:-:S07]  /*5990*/  MOV R86, R175 ;  /* 0x000000af00567202 */ /* 0x000fce0000000f00 */
[----:B------:R-:W-:Y:S05]  /*59a0*/  WARPSYNC.COLLECTIVE R170, `(.L_x_1531) ;  /* 0x00000000aa087348 */ /* 0x000fea0003c00000 */
[----:B------:R0:W1:Y:S02]  /*59b0*/  SHFL.BFLY P3, R175, R177, R172, R179 ;  /* 0x0c0000acb1af7389 */ /* 0x00006400000600b3 */
[----:B01----:R-:W-:Y:S05]  /*59c0*/  ENDCOLLECTIVE ;  /* 0x000000000000791b */ /* 0x003fea0003800000 */
.L_x_1531:
[----:B------:R-:W-:Y:S01]  /*59d0*/  FADD.FTZ R86, R83, R86 ;  /* 0x0000005653567221 */ /* 0x000fe20000010000 */
[----:B------:R-:W-:-:S04]  /*59e0*/  MOV R83, R166 ;  /* 0x000000a600537202 */ /* 0x000fc80000000f00 */
[----:B------:R-:W-:Y:S02]  /*59f0*/  MOV R177, R86 ;  /* 0x0000005600b17202 */ /* 0x000fe40000000f00 */
[----:B------:R-:W-:-:S07]  /*5a00*/  MOV R87, R175 ;  /* 0x000000af00577202 */ /* 0x000fce0000000f00 */
[----:B------:R-:W-:Y:S05]  /*5a10*/  WARPSYNC.COLLECTIVE R170, `(.L_x_1532) ;  /* 0x00000000aa087348 */ /* 0x000fea0003c00000 */
[----:B------:R0:W1:Y:S02]  /*5a20*/  SHFL.BFLY P3, R175, R177, R172, R179 ;  /* 0x0c0000acb1af7389 */ /* 0x00006400000600b3 */
[----:B01----:R-:W-:Y:S05]  /*5a30*/  ENDCOLLECTIVE ;  /* 0x000000000000791b */ /* 0x003fea0003800000 */
.L_x_1532:
[----:B------:R-:W-:Y:S01]  /*5a40*/  FADD.FTZ R87, R82, R87 ;  /* 0x0000005752577221 */ /* 0x000fe20000010000 */
[----:B------:R-:W-:Y:S01]  /*5a50*/  MOV R82, R168 ;  /* 0x000000a800527202 */ /* 0x000fe20000000f00 */
[----:B------:R-:W-:-:S03]  /*5a60*/  HFMA2 R172, -RZ, RZ, 0, 4.76837158203125e-07 ;  /* 0x00000008ffac7431 */ /* 0x000fc600000001ff */
[----:B------:R-:W-:Y:S02]  /*5a70*/  MOV R177, R87 ;  /* 0x0000005700b17202 */ /* 0x000fe40000000f00 */
[----:B------:R-:W-:-:S07]  /*5a80*/  MOV R171, R175 ;  /* 0x000000af00ab7202 */ /* 0x000fce0000000f00 */
[----:B------:R-:W-:Y:S05]  /*5a90*/  WARPSYNC.COLLECTIVE R170, `(.L_x_1533) ;  /* 0x00000000aa087348 */ /* 0x000fea0003c00000 */
[----:B------:R0:W1:Y:S02]  /*5aa0*/  SHFL.BFLY P3, R175, R177, R172, R179 ;  /* 0x0c0000acb1af7389 */ /* 0x00006400000600b3 */
[----:B01----:R-:W-:Y:S05]  /*5ab0*/  ENDCOLLECTIVE ;  /* 0x000000000000791b */ /* 0x003fea0003800000 */
.L_x_1533:
[----:B------:R-:W-:Y:S01]  /*5ac0*/  FADD.FTZ R171, R86, R171 ;  /* 0x000000ab56ab7221 */ /* 0x000fe20000010000 */
[----:B------:R-:W-:-:S04]  /*5ad0*/  MOV R86, R162 ;  /* 0x000000a200567202 */ /* 0x000fc80000000f00 */
[----:B------:R-:W-:Y:S02]  /*5ae0*/  MOV R177, R171 ;  /* 0x000000ab00b17202 */ /* 0x000fe40000000f00 */
[----:B------:R-:W-:-:S07]  /*5af0*/  MOV R2, R175 ;  /* 0x000000af00027202 */ /* 0x000fce0000000f00 */
[----:B------:R-:W-:Y:S05]  /*5b00*/  WARPSYNC.COLLECTIVE R170, `(.L_x_1534) ;  /* 0x00000000aa087348 */ /* 0x000fea0003c00000 */
[----:B------:R0:W1:Y:S02]  /*5b10*/  SHFL.BFLY P3, R175, R177, R172, R179 ;  /* 0x0c0000acb1af7389 */ /* 0x00006400000600b3 */
[----:B01----:R-:W-:Y:S05]  /*5b20*/  ENDCOLLECTIVE ;  /* 0x000000000000791b */ /* 0x003fea0003800000 */
.L_x_1534:
[----:B------:R-:W-:Y:S01]  /*5b30*/  FADD.FTZ R2, R87, R2 ;  /* 0x0000000257027221 */ /* 0x000fe20000010000 */
[----:B------:R-:W-:Y:S01]  /*5b40*/  MOV R87, R164 ;  /* 0x000000a400577202 */ /* 0x000fe20000000f00 */
[----:B------:R-:W-:-:S03]  /*5b50*/  HFMA2 R172, -RZ, RZ, 0, 9.5367431640625e-07 ;  /* 0x00000010ffac7431 */ /* 0x000fc600000001ff */
[----:B------:R-:W-:Y:S02]  /*5b60*/  MOV R177, R2 ;  /* 0x0000000200b17202 */ /* 0x000fe40000000f00 */
[----:B------:R-:W-:-:S07]  /*5b70*/  MOV R48, R175 ;  /* 0x000000af00307202 */ /* 0x000fce0000000f00 */
[----:B------:R-:W-:Y:S05]  /*5b80*/  WARPSYNC.COLLECTIVE R170, `(.L_x_1535) ;  /* 0x00000000aa087348 */ /* 0x000fea0003c00000 */
[----:B------:R0:W1:Y:S02]  /*5b90*/  SHFL.BFLY P3, R175, R177, R172, R179 ;  /* 0x0c0000acb1af7389 */ /* 0x00006400000600b3 */
[----:B01----:R-:W-:Y:S05]  /*5ba0*/  ENDCOLLECTIVE ;  /* 0x000000000000791b */ /* 0x003fea0003800000 */
.L_x_1535:
[----:B------:R-:W-:-:S05]  /*5bb0*/  FADD.FTZ R48, R171, R48 ;  /* 0x00000030ab307221 */ /* 0x000fca0000010000 */
[----:B------:R-:W-:Y:S02]  /*5bc0*/  MOV R177, R48 ;  /* 0x0000003000b17202 */ /* 0x000fe40000000f00 */
[----:B------:R-:W-:-:S07]  /*5bd0*/  MOV R173, R175 ;  /* 0x000000af00ad7202 */ /* 0x000fce0000000f00 */
[----:B------:R-:W-:Y:S05]  /*5be0*/  WARPSYNC.COLLECTIVE R170, `(.L_x_1536) ;  /* 0x00000000aa087348 */ /* 0x000fea0003c00000 */
[----:B------:R0:W1:Y:S02]  /*5bf0*/  SHFL.BFLY P3, R175, R177, R172, R179 ;  /* 0x0c0000acb1af7389 */ /* 0x00006400000600b3 */
[----:B01----:R-:W-:Y:S05]  /*5c00*/  ENDCOLLECTIVE ;  /* 0x000000000000791b */ /* 0x003fea0003800000 */
.L_x_1536:
[----:B------:R-:W-:Y:S05]  /*5c10*/  BRA `(.L_x_1537) ;  /* 0xffffffbc00007947 */ /* 0x000fea000383ffff */
.L_x_1538:
        /* <DEDUP_REMOVED lines=14> */
.L_x_4961:


//--------------------- .text._ZN10layer_norm31ln_parallel_residual_bwd_kernelINS_13Kernel_traitsI13__nv_bfloat16S2_fS2_fjLj768ELj1ELj4ELj1ELj16ENS_18Kernel_traits_baseILj768ES2_S2_fS2_fjLj128EEEEELb1ELb0ELb0EEEvNS_9BwdParamsE --------------------------
	.section	.text._ZN10layer_norm31ln_parallel_residual_bwd_kernelINS_13Kernel_traitsI13__nv_bfloat16S2_fS2_fjLj768ELj1ELj4ELj1ELj16ENS_18Kernel_traits_baseILj768ES2_S2_fS2_fjLj128EEEEELb1ELb0ELb0EEEvNS_9BwdParamsE,"ax",@progbits
	.align	128
        .global         _ZN10layer_norm31ln_parallel_residual_bwd_kernelINS_13Kernel_traitsI13__nv_bfloat16S2_fS2_fjLj768ELj1ELj4ELj1ELj16ENS_18Kernel_traits_baseILj768ES2_S2_fS2_fjLj128EEEEELb1ELb0ELb0EEEvNS_9BwdParamsE
        .type           _ZN10layer_norm31ln_parallel_residual_bwd_kernelINS_13Kernel_traitsI13__nv_bfloat16S2_fS2_fjLj768ELj1ELj4ELj1ELj16ENS_18Kernel_traits_baseILj768ES2_S2_fS2_fjLj128EEEEELb1ELb0ELb0EEEvNS_9BwdParamsE,@function
        .size           _ZN10layer_norm31ln_parallel_residual_bwd_kernelINS_13Kernel_traitsI13__nv_bfloat16S2_fS2_fjLj768ELj1ELj4ELj1ELj16ENS_18Kernel_traits_baseILj768ES2_S2_fS2_fjLj128EEEEELb1ELb0ELb0EEEvNS_9BwdParamsE,(.L_x_4962 - _ZN10layer_norm31ln_parallel_residual_bwd_kernelINS_13Kernel_traitsI13__nv_bfloat16S2_fS2_fjLj768ELj1ELj4ELj1ELj16ENS_18Kernel_traits_baseILj768ES2_S2_fS2_fjLj128EEEEELb1ELb0ELb0EEEvNS_9BwdParamsE)
        .other          _ZN10layer_norm31ln_parallel_residual_bwd_kernelINS_13Kernel_traitsI13__nv_bfloat16S2_fS2_fjLj768ELj1ELj4ELj1ELj16ENS_18Kernel_traits_baseILj768ES2_S2_fS2_fjLj128EEEEELb1ELb0ELb0EEEvNS_9BwdParamsE,@"STO_CUDA_ENTRY STV_DEFAULT"
_ZN10layer_norm31ln_parallel_residual_bwd_kernelINS_13Kernel_traitsI13__nv_bfloat16S2_fS2_fjLj768ELj1ELj4ELj1ELj16ENS_18Kernel_traits_baseILj768ES2_S2_fS2_fjLj128EEEEELb1ELb0ELb0EEEvNS_9BwdParamsE:
.text._ZN10layer_norm31ln_parallel_residual_bwd_kernelINS_13Kernel_traitsI13__nv_bfloat16S2_fS2_fjLj768ELj1ELj4ELj1ELj16ENS_18Kernel_traits_baseILj768ES2_S2_fS2_fjLj128EEEEELb1ELb0ELb0EEEvNS_9BwdParamsE:
        /* <DEDUP_REMOVED lines=9> */
[----:B------:R-:W0:Y:S06]  /*0090*/  LDCU UR15, c[0x0][0x388] ;  /* 0x00007100ff0f77ac */ /* 0x000e2c0008000800 */
[----:B------:R-:W4:Y:S01]  /*00a0*/  LDC.64 R8, c[0x0][0x3d8] ;  /* 0x0000f600ff087b82 */ /* 0x000f220000000a00 */
[----:B--2---:R-:W-:Y:S01]  /*00b0*/  MOV R241, UR4 ;  /* 0x0000000400f17c02 */ /* 0x004fe20008000f00 */
[----:B------:R-:W2:Y:S03]  /*00c0*/  LDCU.U8 UR14, c[0x0][0x410] ;  /* 0x00008200ff0e77ac */ /* 0x000ea60008000000 */
[----:B------:R-:W-:Y:S01]  /*00d0*/  SHF.R.S32.HI R0, RZ, 0x1f, R241 ;  /* 0x0000001fff007819 */ /* 0x000fe200000114f1 */
[----:B------:R-:W0:Y:S02]  /*00e0*/  LDCU UR12, c[0x0][0x400] ;  /* 0x00008000ff0c77ac */ /* 0x000e240008000800 */
[----:B------:R-:W2:Y:S01]  /*00f0*/  LDC.64 R14, c[0x0][0x3d0] ;  /* 0x0000f400ff0e7b82 */ /* 0x000ea20000000a00 */
[----:B------:R-:W-:Y:S01]  /*0100*/  LEA.HI R0, R0, R241, RZ, 0x3 ;  /* 0x000000f100007211 */ /* 0x000fe200078f18ff */
[----:B------:R-:W0:Y:S01]  /*0110*/  LDCU.64 UR6, c[0x0][0x478] ;  /* 0x00008f00ff0677ac */ /* 0x000e220008000a00 */
[C---:B-1----:R-:W-:Y:S01]  /*0120*/  LOP3.LUT R7, R228.reuse, 0x1f, RZ, 0xc, !PT ;  /* 0x0000001fe4077812 */ /* 0x042fe200078e0cff */
[----:B------:R-:W1:Y:S04]  /*0130*/  LDCU.64 UR24, c[0x0][0x438] ;  /* 0x00008700ff1877ac */ /* 0x000e680008000a00 */
[----:B------:R-:W1:Y:S01]  /*0140*/  LDC.64 R16, c[0x0][0x3d8] ;  /* 0x0000f600ff107b82 */ /* 0x000e620000000a00 */
[----:B------:R-:W-:-:S02]  /*0150*/  LOP3.LUT R10, R228, 0x1f, RZ, 0xc0, !PT ;  /* 0x0000001fe40a7812 */ /* 0x000fc400078ec0ff */
[----:B------:R-:W-:Y:S01]  /*0160*/  LEA.HI.SX32 R240, R0, R7, 0x1d ;  /* 0x0000000700f07211 */ /* 0x000fe200078feaff */
[----:B------:R-:W0:Y:S01]  /*0170*/  LDCU.64 UR10, c[0x0][0x470] ;  /* 0x00008e00ff0a77ac */ /* 0x000e220008000a00 */
[----:B------:R-:W-:Y:S02]  /*0180*/  MOV R19, R10 ;  /* 0x0000000a00137202 */ /* 0x000fe40000000f00 */
[C---:B------:R-:W-:Y:S01]  /*0190*/  ISETP.GE.U32.AND P3, PT, R240.reuse, 0x20, PT ;  /* 0x00000020f000780c */ /* 0x040fe20003f66070 */
[----:B------:R-:W2:Y:S01]  /*01a0*/  LDC.64 R6, c[0x0][0x3d0] ;  /* 0x0000f400ff067b82 */ /* 0x000ea20000000a00 */
[C---:B------:R-:W-:Y:S02]  /*01b0*/  ISETP.GE.U32.AND P0, PT, R240.reuse, 0x40, PT ;  /* 0x00000040f000780c */ /* 0x040fe40003f06070 */
[----:B------:R-:W-:-:S09]  /*01c0*/  ISETP.GE.U32.AND P1, PT, R240, 0x60, PT ;  /* 0x00000060f000780c */ /* 0x000fd20003f26070 */
[----:B---3--:R-:W-:-:S04]  /*01d0*/  @P3 IMAD.WIDE.U32 R2, R19, 0x10, R2 ;  /* 0x0000001013023825 */ /* 0x008fc800078e0002 */
[C---:B0-----:R-:W-:Y:S01]  /*01e0*/  @P3 IMAD.WIDE.U32 R4, R19.reuse, 0x10, R4 ;  /* 0x0000001013043825 */ /* 0x041fe200078e0004 */
[----:B------:R-:W-:Y:S01]  /*01f0*/  @P3 LOP3.LUT R19, R19, 0x20, RZ, 0xfc, !PT ;  /* 0x0000002013133812 */ /* 0x000fe200078efcff */
[----:B------:R0:W5:Y:S04]  /*0200*/  @P3 LDG.E.128 R52, desc[UR8][R2.64] ;  /* 0x0000000802343981 */ /* 0x000168000c1e1d00 */
[C---:B----4-:R-:W-:Y:S01]  /*0210*/  @P0 IMAD.WIDE.U32 R12, R19.reuse, 0x10, R8 ;  /* 0x00000010130c0825 */ /* 0x050fe200078e0008 */
[----:B------:R0:W5:Y:S03]  /*0220*/  @P3 LDG.E.128 R56, desc[UR8][R4.64] ;  /* 0x0000000804383981 */ /* 0x000166000c1e1d00 */
[C---:B--2---:R-:W-:Y:S01]  /*0230*/  @P0 IMAD.WIDE.U32 R10, R19.reuse, 0x10, R6 ;  /* 0x00000010130a0825 */ /* 0x044fe200078e0006 */
[----:B------:R-:W-:Y:S01]  /*0240*/  @P0 IADD3 R19, PT, PT, R19, 0x20, RZ ;  /* 0x0000002013130810 */ /* 0x000fe20007ffe0ff */
[----:B------:R-:W2:Y:S01]  /*0250*/  S2UR UR4, SR_CTAID.X ;  /* 0x00000000000479c3 */ /* 0x000ea20000002500 */
[----:B------:R-:W-:Y:S01]  /*0260*/  SHF.R.U32.HI R228, RZ, 0x5, R228 ;  /* 0x00000005ffe47819 */ /* 0x000fe200000116e4 */
[----:B------:R0:W5:Y:S02]  /*0270*/  @P0 LDG.E.128 R60, desc[UR8][R12.64] ;  /* 0x000000080c3c0981 */ /* 0x000164000c1e1d00 */
[----:B------:R-:W-:-:S02]  /*0280*/  @P1 IMAD.WIDE.U32 R6, R19, 0x10, R14 ;  /* 0x0000001013061825 */ /* 0x000fc400078e000e */
[----:B------:R0:W5:Y:S02]  /*0290*/  @P0 LDG.E.128 R224, desc[UR8][R10.64] ;  /* 0x000000080ae00981 */ /* 0x000164000c1e1d00 */
[----:B-1----:R-:W-:Y:S02]  /*02a0*/  @P1 IMAD.WIDE.U32 R8, R19, 0x10, R16 ;  /* 0x0000001013081825 */ /* 0x002fe400078e0010 */
[----:B------:R0:W5:Y:S04]  /*02b0*/  @P1 LDG.E.128 R236, desc[UR8][R6.64] ;  /* 0x0000000806ec1981 */ /* 0x000168000c1e1d00 */
[----:B------:R0:W5:Y:S01]  /*02c0*/  @P1 LDG.E.128 R232, desc[UR8][R8.64] ;  /* 0x0000000808e81981 */ /* 0x000162000c1e1d00 */
[----:B--2---:R-:W-:-:S06]  /*02d0*/  USHF.L.U32 UR4, UR4, 0x2, URZ ;  /* 0x0000000204047899 */ /* 0x004fcc00080006ff */
        /* <DEDUP_REMOVED lines=50> */
[----:B0-----:R-:W-:Y:S06]  /*0600*/  @P0 BRA `(.L_x_1539) ;  /* 0x0000008c00000947 */ /* 0x001fec0003800000 */
        /* <DEDUP_REMOVED lines=61> */
[----:B-1----:R-:W-:-:S07]  /*09e0*/  CS2R R142, SRZ ;  /* 0x00000000008e7805 */ /* 0x002fce000001ff00 */
.L_x_1577:
[----:B------:R-:W0:Y:S02]  /*09f0*/  LDC.64 R172, c[0x0][0x3c0] ;  /* 0x0000f000ffac7b82 */ /* 0x000e240000000a00 */
[----:B0-----:R-:W-:-:S05]  /*0a00*/  IMAD.WIDE R172, R228, 0x4, R172 ;  /* 0x00000004e4ac7825 */ /* 0x001fca00078e02ac */
[----:B------:R0:W2:Y:S02]  /*0a10*/  LDG.E R207, desc[UR8][R172.64] ;  /* 0x00000008accf7981 */ /* 0x0000a4000c1e1900 */
[----:B0-----:R-:W0:Y:S02]  /*0a20*/  LDC.64 R172, c[0x0][0x3c8] ;  /* 0x0000f200ffac7b82 */ /* 0x001e240000000a00 */
[----:B0-----:R-:W-:-:S05]  /*0a30*/  IMAD.WIDE R172, R228, 0x4, R172 ;  /* 0x00000004e4ac7825 */ /* 0x001fca00078e02ac */
[----:B-----5:R0:W5:Y:S01]  /*0a40*/  LDG.E R17, desc[UR8][R172.64] ;  /* 0x00000008ac117981 */ /* 0x020162000c1e1900 */
[----:B------:R-:W-:Y:S01]  /*0a50*/  MOV R241, UR15 ;  /* 0x0000000f00f17c02 */ /* 0x000fe20008000f00 */
[----:B------:R-:W-:Y:S01]  /*0a60*/  BSSY.RECONVERGENT B0, `(.L_x_1540) ;  /* 0x00000a7000007945 */ /* 0x000fe20003800200 */
[----:B------:R-:W-:Y:S01]  /*0a70*/  HFMA2 R229, -RZ, RZ, 0, 0 ;  /* 0x00000000ffe57431 */ /* 0x000fe200000001ff */
[----:B------:R-:W1:Y:S01]  /*0a80*/  S2R R175, SR_TID.X ;  /* 0x0000000000af7919 */ /* 0x000e620000002100 */
[----:B------:R-:W-:Y:S01]  /*0a90*/  ISETP.GE.U32.AND P2, PT, R240, 0x40, PT ;  /* 0x00000040f000780c */ /* 0x000fe20003f46070 */
[----:B------:R-:W-:Y:S01]  /*0aa0*/  IMAD R9, R228, R241, RZ ;  /* 0x000000f1e4097224 */ /* 0x000fe200078e02ff */
[----:B------:R-:W-:Y:S02]  /*0ab0*/  ISETP.GE.U32.AND P6, PT, R240, 0x60, PT ;  /* 0x00000060f000780c */ /* 0x000fe40003fc6070 */
[----:B------:R-:W-:Y:S02]  /*0ac0*/  MOV R231, RZ ;  /* 0x000000ff00e77202 */ /* 0x000fe40000000f00 */
[----:B------:R-:W-:-:S04]  /*0ad0*/  SHF.R.S32.HI R174, RZ, 0x1f, R9 ;  /* 0x0000001fffae7819 */ /* 0x000fc80000011409 */
[----:B------:R-:W-:Y:S02]  /*0ae0*/  LEA.HI R9, R174, R9, RZ, 0x3 ;  /* 0x00000009ae097211 */ /* 0x000fe400078f18ff */
[----:B-1----:R-:W-:-:S04]  /*0af0*/  LOP3.LUT R175, R175, 0x1f, RZ, 0xc0, !PT ;  /* 0x0000001fafaf7812 */ /* 0x002fc800078ec0ff */
        /* <DEDUP_REMOVED lines=13> */
[----:B--2---:R-:W-:-:S05]  /*0bd0*/  IMAD.WIDE.U32 R6, R9, 0x20, R6 ;  /* 0x0000002009067825 */ /* 0x004fca00078e0006 */
[----:B------:R-:W2:Y:S01]  /*0be0*/  LDG.E.128 R180, desc[UR8][R6.64] ;  /* 0x0000000806b47981 */ /* 0x000ea2000c1e1d00 */
[----:B------:R-:W-:Y:S02]  /*0bf0*/  ISETP.NE.AND.EX P1, PT, RZ, UR11, PT, P1 ;  /* 0x0000000bff007c0c */ /* 0x000fe4000bf25310 */
[----:B------:R-:W-:Y:S01]  /*0c00*/  ISETP.NE.U32.AND P0, PT, RZ, UR24, PT ;  /* 0x00000018ff007c0c */ /* 0x000fe2000bf05070 */
[----:B------:R1:W2:Y:S03]  /*0c10*/  LDG.E.128 R184, desc[UR8][R6.64+0x10] ;  /* 0x0000100806b87981 */ /* 0x0002a6000c1e1d00 */
[----:B------:R-:W-:-:S07]  /*0c20*/  ISETP.NE.AND.EX P0, PT, RZ, UR25, PT, P0 ;  /* 0x00000019ff007c0c */ /* 0x000fce000bf05300 */
[----:B-1----:R-:W1:Y:S08]  /*0c30*/  @P1 LDC.64 R6, c[0x0][0x3b8] ;  /* 0x0000ee00ff061b82 */ /* 0x002e700000000a00 */
[----:B------:R-:W0:Y:S01]  /*0c40*/  @P0 LDC.64 R24, c[0x0][0x438] ;  /* 0x00010e00ff180b82 */ /* 0x000e220000000a00 */
[----:B-1----:R-:W-:-:S05]  /*0c50*/  @P1 IMAD.WIDE.U32 R6, R9, 0x8, R6 ;  /* 0x0000000809061825 */ /* 0x002fca00078e0006 */
[----:B------:R0:W5:Y:S02]  /*0c60*/  @P1 LDG.E.64 R26, desc[UR8][R6.64] ;  /* 0x00000008061a1981 */ /* 0x000164000c1e1b00 */
[----:B0-----:R-:W-:-:S04]  /*0c70*/  @P0 IMAD.WIDE.U32 R6, R9, 0x20, R24 ;  /* 0x0000002009060825 */ /* 0x001fc800078e0018 */
[----:B------:R-:W-:Y:S01]  /*0c80*/  IMAD.WIDE.U32 R24, R9, 0x8, R216 ;  /* 0x0000000809187825 */ /* 0x000fe200078e00d8 */
[----:B------:R-:W-:Y:S01]  /*0c90*/  PRMT R15, R56, 0x7632, R15 ;  /* 0x00007632380f7816 */ /* 0x000fe2000000000f */
[----:B------:R-:W5:Y:S04]  /*0ca0*/  @P0 LDG.E.128 R148, desc[UR8][R6.64] ;  /* 0x0000000806940981 */ /* 0x000f68000c1e1d00 */
[----:B------:R-:W5:Y:S01]  /*0cb0*/  LDG.E.64 R24, desc[UR8][R24.64] ;  /* 0x0000000818187981 */ /* 0x000f62000c1e1b00 */
[----:B------:R-:W-:Y:S01]  /*0cc0*/  PRMT R193, R57, 0x7632, R193 ;  /* 0x0000763239c17816 */ /* 0x000fe200000000c1 */
[----:B------:R-:W-:Y:S01]  /*0cd0*/  IMAD.U32 R15, R15, 0x10000, RZ ;  /* 0x000100000f0f7824 */ /* 0x000fe200078e00ff */
[----:B------:R-:W-:Y:S01]  /*0ce0*/  PRMT R5, R52, 0x7632, R5 ;  /* 0x0000763234057816 */ /* 0x000fe20000000005 */
[----:B------:R0:W5:Y:S01]  /*0cf0*/  @P0 LDG.E.128 R152, desc[UR8][R6.64+0x10] ;  /* 0x0000100806980981 */ /* 0x000162000c1e1d00 */
[----:B------:R-:W-:-:S02]  /*0d00*/  SHF.L.U32 R193, R193, 0x10, RZ ;  /* 0x00000010c1c17819 */ /* 0x000fc400000006ff */
[----:B------:R-:W-:Y:S02]  /*0d10*/  SHF.L.U32 R5, R5, 0x10, RZ ;  /* 0x0000001005057819 */ /* 0x000fe400000006ff */
[----:B------:R-:W-:Y:S02]  /*0d20*/  PRMT R201, R55, 0x7632, R201 ;  /* 0x0000763237c97816 */ /* 0x000fe400000000c9 */
[----:B0-----:R-:W-:-:S04]  /*0d30*/  PRMT R7, R53, 0x7632, R7 ;  /* 0x0000763235077816 */ /* 0x001fc80000000007 */
[----:B------:R-:W-:Y:S02]  /*0d40*/  SHF.L.U32 R7, R7, 0x10, RZ ;  /* 0x0000001007077819 */ /* 0x000fe400000006ff */
[----:B------:R-:W-:Y:S02]  /*0d50*/  SHF.L.U32 R201, R201, 0x10, RZ ;  /* 0x00000010c9c97819 */ /* 0x000fe400000006ff */
[----:B------:R-:W-:Y:S02]  /*0d60*/  SHF.L.U32 R12, R56, 0x10, RZ ;  /* 0x00000010380c7819 */ /* 0x000fe400000006ff */
[----:B------:R-:W-:Y:S02]  /*0d70*/  SHF.L.U32 R217, R55, 0x10, RZ ;  /* 0x0000001037d97819 */ /* 0x000fe400000006ff */
[----:B---3--:R-:W-:Y:S02]  /*0d80*/  PRMT R16, R172, 0x7632, R16 ;  /* 0x00007632ac107816 */ /* 0x008fe40000000010 */
[----:B------:R-:W-:-:S02]  /*0d90*/  PRMT R202, R173, 0x7632, R202 ;  /* 0x00007632adca7816 */ /* 0x000fc400000000ca */
[----:B------:R-:W-:Y:S02]  /*0da0*/  SHF.L.U32 R16, R16, 0x10, RZ ;  /* 0x0000001010107819 */ /* 0x000fe400000006ff */
[----:B------:R-:W-:Y:S02]  /*0db0*/  SHF.L.U32 R202, R202, 0x10, RZ ;  /* 0x00000010caca7819 */ /* 0x000fe400000006ff */
[----:B----4-:R-:W-:Y:S01]  /*0dc0*/  PRMT R18, R176, 0x7632, R18 ;  /* 0x00007632b0127816 */ /* 0x010fe20000000012 */
[----:B------:R-:W-:Y:S01]  /*0dd0*/  FMUL.FTZ R8, R15, R16 ;  /* 0x000000100f087220 */ /* 0x000fe20000410000 */
[----:B------:R-:W-:Y:S01]  /*0de0*/  PRMT R206, R177, 0x7632, R206 ;  /* 0x00007632b1ce7816 */ /* 0x000fe200000000ce */
[----:B------:R-:W-:Y:S01]  /*0df0*/  FMUL.FTZ R0, R193, R202 ;  /* 0x000000cac1007220 */ /* 0x000fe20000410000 */
[----:B------:R-:W-:Y:S02]  /*0e00*/  SHF.L.U32 R18, R18, 0x10, RZ ;  /* 0x0000001012127819 */ /* 0x000fe400000006ff */
[----:B------:R-:W-:-:S02]  /*0e10*/  PRMT R193, R58, 0x7632, R193 ;  /* 0x000076323ac17816 */ /* 0x000fc400000000c1 */
[----:B------:R-:W-:Y:S02]  /*0e20*/  PRMT R216, R174, 0x7632, R216 ;  /* 0x00007632aed87816 */ /* 0x000fe400000000d8 */
[----:B------:R-:W-:Y:S02]  /*0e30*/  PRMT R15, R59, 0x7632, R15 ;  /* 0x000076323b0f7816 */ /* 0x000fe4000000000f */
[----:B------:R-:W-:Y:S01]  /*0e40*/  PRMT R230, R175, 0x7632, R230 ;  /* 0x00007632afe67816 */ /* 0x000fe200000000e6 */
[----:B------:R-:W-:Y:S01]  /*0e50*/  FFMA.FTZ R8, R5, R18, R8 ;  /* 0x0000001205087223 */ /* 0x000fe20000010008 */
[----:B------:R-:W-:Y:S02]  /*0e60*/  SHF.L.U32 R206, R206, 0x10, RZ ;  /* 0x00000010cece7819 */ /* 0x000fe400000006ff */
[----:B------:R-:W-:Y:S02]  /*0e70*/  PRMT R5, R54, 0x7632, R5 ;  /* 0x0000763236057816 */ /* 0x000fe40000000005 */
[----:B------:R-:W-:-:S02]  /*0e80*/  SHF.L.U32 R193, R193, 0x10, RZ ;  /* 0x00000010c1c17819 */ /* 0x000fc400000006ff */
[----:B------:R-:W-:Y:S02]  /*0e90*/  SHF.L.U32 R216, R216, 0x10, RZ ;  /* 0x00000010d8d87819 */ /* 0x000fe400000006ff */
[----:B------:R-:W-:Y:S02]  /*0ea0*/  PRMT R220, R178, 0x7632, R220 ;  /* 0x00007632b2dc7816 */ /* 0x000fe400000000dc */
[----:B------:R-:W-:Y:S02]  /*0eb0*/  SHF.L.U32 R15, R15, 0x10, RZ ;  /* 0x000000100f0f7819 */ /* 0x000fe400000006ff */
[----:B------:R-:W-:Y:S02]  /*0ec0*/  SHF.L.U32 R230, R230, 0x10, RZ ;  /* 0x00000010e6e67819 */ /* 0x000fe400000006ff */
[----:B------:R-:W-:Y:S01]  /*0ed0*/  PRMT R252, R179, 0x7632, R252 ;  /* 0x00007632b3fc7816 */ /* 0x000fe200000000fc */
[----:B------:R-:W-:Y:S01]  /*0ee0*/  FFMA.FTZ R7, R7, R206, R0 ;  /* 0x000000ce07077223 */ /* 0x000fe20000010000 */
[----:B------:R-:W-:Y:S01]  /*0ef0*/  SHF.L.U32 R220, R220, 0x10, RZ ;  /* 0x00000010dcdc7819 */ /* 0x000fe200000006ff */
[----:B------:R-:W-:Y:S01]  /*0f00*/  IMAD.U32 R5, R5, 0x10000, RZ ;  /* 0x0001000005057824 */ /* 0x000fe200078e00ff */
[----:B------:R-:W-:Y:S01]  /*0f10*/  SHF.L.U32 R252, R252, 0x10, RZ ;  /* 0x00000010fcfc7819 */ /* 0x000fe200000006ff */
[----:B------:R-:W-:Y:S01]  /*0f20*/  FMUL.FTZ R6, R193, R216 ;  /* 0x000000d8c1067220 */ /* 0x000fe20000410000 */
[----:B------:R-:W-:-:S03]  /*0f30*/  FMUL.FTZ R0, R15, R230 ;  /* 0x000000e60f007220 */ /* 0x000fc60000410000 */
[----:B------:R-:W-:Y:S01]  /*0f40*/  FFMA.FTZ R6, R5, R220, R6 ;  /* 0x000000dc05067223 */ /* 0x000fe20000010006 */
[----:B------:R-:W-:Y:S01]  /*0f50*/  FFMA.FTZ R5, R201, R252, R0 ;  /* 0x000000fcc9057223 */ /* 0x000fe20000010000 */
[C---:B--2---:R-:W-:Y:S01]  /*0f60*/  FADD.FTZ R0, -R207.reuse, R180 ;  /* 0x000000b4cf007221 */ /* 0x044fe20000010100 */
[----:B------:R-:W-:Y:S01]  /*0f70*/  SHF.L.U32 R15, R172, 0x10, RZ ;  /* 0x00000010ac0f7819 */ /* 0x000fe200000006ff */
[----:B------:R-:W-:Y:S02]  /*0f80*/  FADD.FTZ R172, -R207, R181 ;  /* 0x000000b5cfac7221 */ /* 0x000fe40000010100 */
[C---:B-----5:R-:W-:Y:S02]  /*0f90*/  FMUL.FTZ R0, R17.reuse, R0 ;  /* 0x0000000011007220 */ /* 0x060fe40000410000 */
[-C--:B------:R-:W-:Y:S01]  /*0fa0*/  FMUL.FTZ R201, R12, R15.reuse ;  /* 0x0000000f0cc97220 */ /* 0x080fe20000410000 */
[----:B------:R-:W-:Y:S01]  /*0fb0*/  FADD.FTZ R124, R124, R15 ;  /* 0x0000000f7c7c7221 */ /* 0x000fe20000010000 */
[----:B------:R-:W-:Y:S01]  /*0fc0*/  FFMA.FTZ R104, R0, R15, R104 ;  /* 0x0000000f00687223 */ /* 0x000fe20000010068 */
[----:B------:R-:W-:Y:S01]  /*0fd0*/  FMUL.FTZ R15, R17, R172 ;  /* 0x000000ac110f7220 */ /* 0x000fe20000410000 */
[----:B------:R-:W-:Y:S01]  /*0fe0*/  FADD.FTZ R125, R125, R16 ;  /* 0x000000107d7d7221 */ /* 0x000fe20000010000 */
[----:B------:R-:W-:-:S02]  /*0ff0*/  SHF.L.U32 R173, R173, 0x10, RZ ;  /* 0x00000010adad7819 */ /* 0x000fc400000006ff */
[----:B------:R-:W-:Y:S01]  /*1000*/  FFMA.FTZ R105, R15, R16, R105 ;  /* 0x000000100f697223 */ /* 0x000fe20000010069 */
[----:B------:R-:W-:Y:S01]  /*1010*/  SHF.L.U32 R16, R57, 0x10, RZ ;  /* 0x0000001039107819 */ /* 0x000fe200000006ff */
[----:B------:R-:W-:Y:S01]  /*1020*/  FADD.FTZ R85, R85, R18 ;  /* 0x0000001255557221 */ /* 0x000fe20000010000 */
[----:B------:R-:W-:Y:S01]  /*1030*/  FFMA.FTZ R65, R15, R18, R65 ;  /* 0x000000120f417223 */ /* 0x000fe20000010041 */
[----:B------:R-:W-:Y:S01]  /*1040*/  FADD.FTZ R18, -R207, R182 ;  /* 0x000000b6cf127221 */ /* 0x000fe20000010100 */
[----:B------:R-:W-:Y:S01]  /*1050*/  SHF.L.U32 R12, R52, 0x10, RZ ;  /* 0x00000010340c7819 */ /* 0x000fe200000006ff */
[----:B------:R-:W-:Y:S01]  /*1060*/  FMUL.FTZ R181, R16, R173 ;  /* 0x000000ad10b57220 */ /* 0x000fe20000410000 */
[----:B------:R-:W-:Y:S01]  /*1070*/  IMAD.U32 R193, R176, 0x10000, RZ ;  /* 0x00010000b0c17824 */ /* 0x000fe200078e00ff */
[----:B------:R-:W-:Y:S01]  /*1080*/  SHF.L.U32 R177, R177, 0x10, RZ ;  /* 0x00000010b1b17819 */ /* 0x000fe200000006ff */
[----:B------:R-:W-:Y:S01]  /*1090*/  FMUL.FTZ R18, R17, R18 ;  /* 0x0000001211127220 */ /* 0x000fe20000410000 */
[----:B------:R-:W-:Y:S01]  /*10a0*/  SHF.L.U32 R16, R53, 0x10, RZ ;  /* 0x0000001035107819 */ /* 0x000fe200000006ff */
[----:B------:R-:W-:Y:S01]  /*10b0*/  FADD.FTZ R172, -R207, R183 ;  /* 0x000000b7cfac7221 */ /* 0x000fe20000010100 */
[-C--:B------:R-:W-:Y:S01]  /*10c0*/  FFMA.FTZ R12, R12, R193.reuse, R201 ;  /* 0x000000c10c0c7223 */ /* 0x080fe200000100c9 */
[----:B------:R-:W-:Y:S01]  /*10d0*/  FADD.FTZ R84, R84, R193 ;  /* 0x000000c154547221 */ /* 0x000fe20000010000 */
[----:B------:R-:W-:Y:S01]  /*10e0*/  FFMA.FTZ R64, R0, R193, R64 ;  /* 0x000000c100407223 */ /* 0x000fe20000010040 */
[-C--:B------:R-:W-:Y:S01]  /*10f0*/  FFMA.FTZ R16, R16, R177.reuse, R181 ;  /* 0x000000b110107223 */ /* 0x080fe200000100b5 */
[----:B------:R-:W-:Y:S01]  /*1100*/  FADD.FTZ R86, R86, R177 ;  /* 0x000000b156567221 */ /* 0x000fe20000010000 */
[----:B------:R-:W-:Y:S01]  /*1110*/  FFMA.FTZ R66, R18, R177, R66 ;  /* 0x000000b112427223 */ /* 0x000fe20000010042 */
[----:B------:R-:W-:Y:S01]  /*1120*/  FMUL.FTZ R193, R17, R172 ;  /* 0x000000ac11c17220 */ /* 0x000fe20000410000 */
[----:B------:R-:W-:-:S02]  /*1130*/  SHF.L.U32 R177, R174, 0x10, RZ ;  /* 0x00000010aeb17819 */ /* 0x000fc400000006ff */
[----:B------:R-:W-:Y:S01]  /*1140*/  SHF.L.U32 R172, R58, 0x10, RZ ;  /* 0x000000103aac7819 */ /* 0x000fe200000006ff */
[----:B------:R-:W-:Y:S01]  /*1150*/  FADD.FTZ R126, R126, R173 ;  /* 0x000000ad7e7e7221 */ /* 0x000fe20000010000 */
[----:B------:R-:W-:Y:S01]  /*1160*/  FFMA.FTZ R106, R18, R173, R106 ;  /* 0x000000ad126a7223 */ /* 0x000fe2000001006a */
[----:B------:R-:W-:Y:S01]  /*1170*/  SHF.L.U32 R173, R178, 0x10, RZ ;  /* 0x00000010b2ad7819 */ /* 0x000fe200000006ff */
[----:B------:R-:W-:Y:S02]  /*1180*/  IMAD.U32 R201, R54, 0x10000, RZ ;  /* 0x0001000036c97824 */ /* 0x000fe400078e00ff */
[----:B------:R-:W-:Y:S01]  /*1190*/  FMUL.FTZ R172, R172, R177 ;  /* 0x000000b1acac7220 */ /* 0x000fe20000410000 */
[----:B------:R-:W-:Y:S01]  /*11a0*/  FADD.FTZ R87, R87, R206 ;  /* 0x000000ce57577221 */ /* 0x000fe20000010000 */
[----:B------:R-:W-:Y:S01]  /*11b0*/  FFMA.FTZ R67, R193, R206, R67 ;  /* 0x000000cec1437223 */ /* 0x000fe20000010043 */
[----:B------:R-:W-:Y:S01]  /*11c0*/  FADD.FTZ R206, -R207, R185 ;  /* 0x000000b9cfce7221 */ /* 0x000fe20000010100 */
[----:B------:R-:W-:Y:S01]  /*11d0*/  FFMA.FTZ R201, R201, R173, R172 ;  /* 0x000000adc9c97223 */ /* 0x000fe200000100ac */
[----:B------:R-:W-:Y:S01]  /*11e0*/  SHF.L.U32 R175, R175, 0x10, RZ ;  /* 0x00000010afaf7819 */ /* 0x000fe200000006ff */
[----:B------:R-:W-:Y:S01]  /*11f0*/  FADD.FTZ R184, -R207, R184 ;  /* 0x000000b8cfb87221 */ /* 0x000fe20000010100 */
[----:B------:R-:W-:Y:S01]  /*1200*/  SHF.L.U32 R172, R59, 0x10, RZ ;  /* 0x000000103bac7819 */ /* 0x000fe200000006ff */
[----:B------:R-:W-:Y:S01]  /*1210*/  FADD.FTZ R127, R127, R202 ;  /* 0x000000ca7f7f7221 */ /* 0x000fe20000010000 */
[----:B------:R-:W-:Y:S01]  /*1220*/  FFMA.FTZ R107, R193, R202, R107 ;  /* 0x000000cac16b7223 */ /* 0x000fe2000001006b */
[----:B------:R-:W-:Y:S01]  /*1230*/  FMUL.FTZ R206, R17, R206 ;  /* 0x000000ce11ce7220 */ /* 0x000fe20000410000 */
[----:B------:R-:W-:Y:S01]  /*1240*/  SHF.L.U32 R179, R179, 0x10, RZ ;  /* 0x00000010b3b37819 */ /* 0x000fe200000006ff */
[----:B------:R-:W-:Y:S01]  /*1250*/  FMUL.FTZ R202, R17, R184 ;  /* 0x000000b811ca7220 */ /* 0x000fe20000410000 */
[----:B------:R-:W-:Y:S01]  /*1260*/  FADD.FTZ R186, -R207, R186 ;  /* 0x000000bacfba7221 */ /* 0x000fe20000010100 */
[----:B------:R-:W-:Y:S01]  /*1270*/  FMUL.FTZ R172, R172, R175 ;  /* 0x000000afacac7220 */ /* 0x000fe20000410000 */
[----:B------:R-:W-:Y:S01]  /*1280*/  FADD.FTZ R129, R129, R216 ;  /* 0x000000d881817221 */ /* 0x000fe20000010000 */
[----:B------:R-:W-:Y:S01]  /*1290*/  FFMA.FTZ R109, R206, R216, R109 ;  /* 0x000000d8ce6d7223 */ /* 0x000fe2000001006d */
[----:B------:R-:W-:Y:S01]  /*12a0*/  FADD.FTZ R88, R88, R173 ;  /* 0x000000ad58587221 */ /* 0x000fe20000010000 */
[----:B------:R-:W-:Y:S01]  /*12b0*/  FFMA.FTZ R68, R202, R173, R68 ;  /* 0x000000adca447223 */ /* 0x000fe20000010044 */
[----:B------:R-:W-:Y:S01]  /*12c0*/  FMUL.FTZ R216, R17, R186 ;  /* 0x000000ba11d87220 */ /* 0x000fe20000410000 */
[----:B------:R-:W-:Y:S01]  /*12d0*/  FFMA.FTZ R217, R217, R179, R172 ;  /* 0x000000b3d9d97223 */ /* 0x000fe200000100ac */
[----:B------:R-:W-:Y:S01]  /*12e0*/  FADD.FTZ R173, RZ, R12 ;  /* 0x0000000cffad7221 */ /* 0x000fe20000010000 */
[----:B------:R-:W-:Y:S01]  /*12f0*/  FFMA.FTZ R172, R0, R12, RZ ;  /* 0x0000000c00ac7223 */ /* 0x000fe200000100ff */
        /* <DEDUP_REMOVED lines=11> */
[C---:B------:R-:W-:Y:S01]  /*13b0*/  FFMA.FTZ R69, R206.reuse, R220, R69 ;  /* 0x000000dcce457223 */ /* 0x040fe20000010045 */
[----:B------:R-:W-:Y:S01]  /*13c0*/  FADD.FTZ R220, -R207, R187 ;  /* 0x000000bbcfdc7221 */ /* 0x000fe20000010100 */
[----:B------:R-:W-:Y:S01]  /*13d0*/  FADD.FTZ R172, R175, R6 ;  /* 0x00000006afac7221 */ /* 0x000fe20000010000 */
[----:B------:R-:W-:Y:S02]  /*13e0*/  FFMA.FTZ R173, R206, R6, R173 ;  /* 0x00000006cead7223 */ /* 0x000fe400000100ad */
        /* <DEDUP_REMOVED lines=13> */
[----:B------:R-:W-:-:S07]  /*14c0*/  IADD3 R230, PT, PT, R9, 0x20, RZ ;  /* 0x0000002009e67810 */ /* 0x000fce0007ffe0ff */
.L_x_1541:
[----:B------:R-:W-:Y:S05]  /*14d0*/  BSYNC.RECONVERGENT B0 ;  /* 0x0000000000007941 */ /* 0x000fea0003800200 */
.L_x_1540:
[----:B------:R-:W-:Y:S04]  /*14e0*/  BSSY.RECONVERGENT B0, `(.L_x_1542) ;  /* 0x000009a000007945 */ /* 0x000fe80003800200 */
[----:B------:R-:W-:Y:S05]  /*14f0*/  @!P2 BRA `(.L_x_1543) ;  /* 0x000000080060a947 */ /* 0x000fea0003800000 */
[----:B------:R-:W0:Y:S01]  /*1500*/  LDC.64 R172, c[0x0][0x430] ;  /* 0x00010c00ffac7b82 */ /* 0x000e220000000a00 */
[----:B------:R-:W2:Y:S07]  /*1510*/  LDL R221, [R1] ;  /* 0x0000000001dd7983 */ /* 0x000eae0000100800 */
[----:B------:R-:W1:Y:S08]  /*1520*/  LDC.64 R176, c[0x0][0x428] ;  /* 0x00010a00ffb07b82 */ /* 0x000e700000000a00 */
[----:B------:R-:W3:Y:S01]  /*1530*/  LDC.64 R2, c[0x0][0x3a8] ;  /* 0x0000ea00ff027b82 */ /* 0x000ee20000000a00 */
[----:B0-----:R-:W-:-:S07]  /*1540*/  IMAD.WIDE.U32 R172, R230, 0x10, R172 ;  /* 0x00000010e6ac7825 */ /* 0x001fce00078e00ac */
[----:B------:R-:W0:Y:S01]  /*1550*/  LDC.64 R20, c[0x0][0x3b0] ;  /* 0x0000ec00ff147b82 */ /* 0x000e220000000a00 */
[----:B------:R-:W4:Y:S01]  /*1560*/  LDG.E.128 R172, desc[UR8][R172.64] ;  /* 0x00000008acac7981 */ /* 0x000f22000c1e1d00 */
[----:B-1----:R-:W-:-:S06]  /*1570*/  IMAD.WIDE.U32 R176, R230, 0x10, R176 ;  /* 0x00000010e6b07825 */ /* 0x002fcc00078e00b0 */
[----:B------:R-:W2:Y:S01]  /*1580*/  LDG.E.128 R176, desc[UR8][R176.64] ;  /* 0x00000008b0b07981 */ /* 0x000ea2000c1e1d00 */
[----:B---3--:R-:W-:-:S05]  /*1590*/  IMAD.WIDE.U32 R2, R230, 0x20, R2 ;  /* 0x00000020e6027825 */ /* 0x008fca00078e0002 */
[----:B------:R-:W3:Y:S04]  /*15a0*/  LDG.E.128 R180, desc[UR8][R2.64] ;  /* 0x0000000802b47981 */ /* 0x000ee8000c1e1d00 */
[----:B------:R1:W3:Y:S01]  /*15b0*/  LDG.E.128 R184, desc[UR8][R2.64+0x10] ;  /* 0x0000100802b87981 */ /* 0x0002e2000c1e1d00 */
[----:B0-----:R-:W-:Y:S01]  /*15c0*/  IMAD.WIDE.U32 R20, R230, 0x8, R20 ;  /* 0x00000008e6147825 */ /* 0x001fe200078e0014 */
[----:B------:R-:W-:-:S04]  /*15d0*/  ISETP.NE.U32.AND P0, PT, RZ, UR10, PT ;  /* 0x0000000aff007c0c */ /* 0x000fc8000bf05070 */
[----:B------:R-:W-:Y:S01]  /*15e0*/  ISETP.NE.AND.EX P1, PT, RZ, UR11, PT, P0 ;  /* 0x0000000bff007c0c */ /* 0x000fe2000bf25300 */
[----:B------:R-:W5:Y:S01]  /*15f0*/  LDG.E.64 R20, desc[UR8][R20.64] ;  /* 0x0000000814147981 */ /* 0x000f62000c1e1b00 */
[----:B------:R-:W-:-:S04]  /*1600*/  ISETP.NE.U32.AND P0, PT, RZ, UR24, PT ;  /* 0x00000018ff007c0c */ /* 0x000fc8000bf05070 */
[----:B------:R-:W-:-:S07]  /*1610*/  ISETP.NE.AND.EX P0, PT, RZ, UR25, PT, P0 ;  /* 0x00000019ff007c0c */ /* 0x000fce000bf05300 */
[----:B-1----:R-:W0:Y:S08]  /*1620*/  @P1 LDC.64 R2, c[0x0][0x3b8] ;  /* 0x0000ee00ff021b82 */ /* 0x002e300000000a00 */
[----:B------:R-:W1:Y:S01]  /*1630*/  @P0 LDC.64 R10, c[0x0][0x438] ;  /* 0x00010e00ff0a0b82 */ /* 0x000e620000000a00 */
[----:B------:R-:W-:Y:S01]  /*1640*/  PRMT R4, R225, 0x7632, R4 ;  /* 0x00007632e1047816 */ /* 0x000fe20000000004 */
[----:B0-----:R-:W-:-:S05]  /*1650*/  @P1 IMAD.WIDE.U32 R2, R230, 0x8, R2 ;  /* 0x00000008e6021825 */ /* 0x001fca00078e0002 */
[----:B------:R1:W5:Y:S01]  /*1660*/  @P1 LDG.E.64 R22, desc[UR8][R2.64] ;  /* 0x0000000802161981 */ /* 0x000362000c1e1b00 */
[----:B------:R-:W-:Y:S01]  /*1670*/  SHF.L.U32 R4, R4, 0x10, RZ ;  /* 0x0000001004047819 */ /* 0x000fe200000006ff */
[----:B-1----:R-:W-:Y:S01]  /*1680*/  @P0 IMAD.WIDE.U32 R2, R230, 0x20, R10 ;  /* 0x00000020e6020825 */ /* 0x002fe200078e000a */
[----:B------:R-:W-:-:S04]  /*1690*/  PRMT R11, R61, 0x7632, R11 ;  /* 0x000076323d0b7816 */ /* 0x000fc8000000000b */
[----:B------:R-:W-:Y:S01]  /*16a0*/  SHF.L.U32 R11, R11, 0x10, RZ ;  /* 0x000000100b0b7819 */ /* 0x000fe200000006ff */
[----:B------:R-:W5:Y:S01]  /*16b0*/  @P0 LDG.E.128 R48, desc[UR8][R2.64] ;  /* 0x0000000802300981 */ /* 0x000f62000c1e1d00 */
[----:B------:R-:W-:-:S03]  /*16c0*/  PRMT R10, R63, 0x7632, R10 ;  /* 0x000076323f0a7816 */ /* 0x000fc6000000000a */
[----:B------:R0:W5:Y:S01]  /*16d0*/  @P0 LDG.E.128 R44, desc[UR8][R2.64+0x10] ;  /* 0x00001008022c0981 */ /* 0x000162000c1e1d00 */
[----:B------:R-:W-:Y:S02]  /*16e0*/  SHF.L.U32 R10, R10, 0x10, RZ ;  /* 0x000000100a0a7819 */ /* 0x000fe400000006ff */
[----:B0-----:R-:W-:Y:S02]  /*16f0*/  PRMT R3, R62, 0x7632, R3 ;  /* 0x000076323e037816 */ /* 0x001fe40000000003 */
[----:B------:R-:W-:Y:S02]  /*1700*/  PRMT R2, R226, 0x7632, R2 ;  /* 0x00007632e2027816 */ /* 0x000fe40000000002 */
[----:B------:R-:W-:Y:S02]  /*1710*/  SHF.L.U32 R3, R3, 0x10, RZ ;  /* 0x0000001003037819 */ /* 0x000fe400000006ff */
[----:B------:R-:W-:Y:S02]  /*1720*/  SHF.L.U32 R2, R2, 0x10, RZ ;  /* 0x0000001002027819 */ /* 0x000fe400000006ff */
[----:B------:R-:W-:-:S02]  /*1730*/  SHF.L.U32 R192, R225, 0x10, RZ ;  /* 0x00000010e1c07819 */ /* 0x000fc400000006ff */
[----:B------:R-:W-:Y:S02]  /*1740*/  IADD3 R230, PT, PT, R230, 0x20, RZ ;  /* 0x00000020e6e67810 */ /* 0x000fe40007ffe0ff */
[----:B----4-:R-:W-:-:S04]  /*1750*/  PRMT R204, R173, 0x7632, R204 ;  /* 0x00007632adcc7816 */ /* 0x010fc800000000cc */
[----:B------:R-:W-:Y:S02]  /*1760*/  SHF.L.U32 R204, R204, 0x10, RZ ;  /* 0x00000010cccc7819 */ /* 0x000fe400000006ff */
[----:B--2---:R-:W-:-:S03]  /*1770*/  PRMT R203, R177, 0x7632, R203 ;  /* 0x00007632b1cb7816 */ /* 0x004fc600000000cb */
[----:B------:R-:W-:Y:S01]  /*1780*/  FMUL.FTZ R11, R11, R204 ;  /* 0x000000cc0b0b7220 */ /* 0x000fe20000410000 */
[----:B------:R-:W-:Y:S02]  /*1790*/  PRMT R218, R174, 0x7632, R218 ;  /* 0x00007632aeda7816 */ /* 0x000fe400000000da */
[----:B------:R-:W-:Y:S01]  /*17a0*/  PRMT R251, R175, 0x7632, R251 ;  /* 0x00007632affb7816 */ /* 0x000fe200000000fb */
[----:B------:R-:W-:Y:S01]  /*17b0*/  IMAD.U32 R203, R203, 0x10000, RZ ;  /* 0x00010000cbcb7824 */ /* 0x000fe200078e00ff */
[----:B------:R-:W-:Y:S02]  /*17c0*/  SHF.L.U32 R218, R218, 0x10, RZ ;  /* 0x00000010dada7819 */ /* 0x000fe400000006ff */
[----:B------:R-:W-:Y:S01]  /*17d0*/  PRMT R219, R178, 0x7632, R219 ;  /* 0x00007632b2db7816 */ /* 0x000fe200000000db */
[--C-:B------:R-:W-:Y:S01]  /*17e0*/  FFMA.FTZ R4, R4, R203, R11.reuse ;  /* 0x000000cb04047223 */ /* 0x100fe2000001000b */
[----:B------:R-:W-:Y:S02]  /*17f0*/  SHF.L.U32 R251, R251, 0x10, RZ ;  /* 0x00000010fbfb7819 */ /* 0x000fe400000006ff */
[----:B------:R-:W-:-:S02]  /*1800*/  PRMT R11, R227, 0x7632, R11 ;  /* 0x00007632e30b7816 */ /* 0x000fc4000000000b */
[----:B------:R-:W-:Y:S01]  /*1810*/  PRMT R252, R179, 0x7632, R252 ;  /* 0x00007632b3fc7816 */ /* 0x000fe200000000fc */
[----:B------:R-:W-:Y:S01]  /*1820*/  FMUL.FTZ R3, R3, R218 ;  /* 0x000000da03037220 */ /* 0x000fe20000410000 */
[----:B------:R-:W-:Y:S01]  /*1830*/  SHF.L.U32 R219, R219, 0x10, RZ ;  /* 0x00000010dbdb7819 */ /* 0x000fe200000006ff */
[----:B------:R-:W-:Y:S01]  /*1840*/  FMUL.FTZ R10, R10, R251 ;  /* 0x000000fb0a0a7220 */ /* 0x000fe20000410000 */
[----:B------:R-:W-:Y:S02]  /*1850*/  SHF.L.U32 R11, R11, 0x10, RZ ;  /* 0x000000100b0b7819 */ /* 0x000fe400000006ff */
[----:B------:R-:W-:Y:S01]  /*1860*/  SHF.L.U32 R252, R252, 0x10, RZ ;  /* 0x00000010fcfc7819 */ /* 0x000fe200000006ff */
[----:B---3--:R-:W-:Y:S01]  /*1870*/  FADD.FTZ R180, -R207, R180 ;  /* 0x000000b4cfb47221 */ /* 0x008fe20000010100 */
[----:B------:R-:W-:Y:S01]  /*1880*/  FFMA.FTZ R3, R2, R219, R3 ;  /* 0x000000db02037223 */ /* 0x000fe20000010003 */
[----:B------:R-:W-:Y:S02]  /*1890*/  SHF.L.U32 R13, R172, 0x10, RZ ;  /* 0x00000010ac0d7819 */ /* 0x000fe400000006ff */
[----:B------:R-:W-:Y:S01]  /*18a0*/  FFMA.FTZ R2, R11, R252, R10 ;  /* 0x000000fc0b027223 */ /* 0x000fe2000001000a */
[----:B------:R-:W-:-:S02]  /*18b0*/  IMAD.U32 R10, R60, 0x10000, RZ ;  /* 0x000100003c0a7824 */ /* 0x000fc400078e00ff */
[----:B-----5:R-:W-:Y:S01]  /*18c0*/  FMUL.FTZ R11, R17, R180 ;  /* 0x000000b4110b7220 */ /* 0x020fe20000410000 */
[----:B------:R-:W-:Y:S01]  /*18d0*/  PRMT R172, R172, 0x7632, R172 ;  /* 0x00007632acac7816 */ /* 0x000fe200000000ac */
[----:B------:R-:W-:Y:S01]  /*18e0*/  FADD.FTZ R14, -R207, R181 ;  /* 0x000000b5cf0e7221 */ /* 0x000fe20000010100 */
[-C--:B------:R-:W-:Y:S01]  /*18f0*/  FMUL.FTZ R205, R10, R13.reuse ;  /* 0x0000000d0acd7220 */ /* 0x080fe20000410000 */
[----:B------:R-:W-:Y:S01]  /*1900*/  FADD.FTZ R32, R32, R13 ;  /* 0x0000000d20207221 */ /* 0x000fe20000010000 */
[----:B------:R-:W-:Y:S01]  /*1910*/  FFMA.FTZ R28, R11, R13, R28 ;  /* 0x0000000d0b1c7223 */ /* 0x000fe2000001001c */
[----:B------:R-:W-:Y:S01]  /*1920*/  SHF.L.U32 R172, R172, 0x10, RZ ;  /* 0x00000010acac7819 */ /* 0x000fe200000006ff */
[----:B------:R-:W-:Y:S01]  /*1930*/  FMUL.FTZ R14, R17, R14 ;  /* 0x0000000e110e7220 */ /* 0x000fe20000410000 */
[----:B------:R-:W-:Y:S02]  /*1940*/  SHF.L.U32 R13, R221, 0x10, RZ ;  /* 0x00000010dd0d7819 */ /* 0x000fe400000006ff */
[----:B------:R-:W-:Y:S01]  /*1950*/  SHF.L.U32 R10, R224, 0x10, RZ ;  /* 0x00000010e00a7819 */ /* 0x000fe200000006ff */
[----:B------:R-:W-:Y:S01]  /*1960*/  FADD.FTZ R33, R33, R172 ;  /* 0x000000ac21217221 */ /* 0x000fe20000010000 */
[----:B------:R-:W-:Y:S01]  /*1970*/  SHF.L.U32 R19, R176, 0x10, RZ ;  /* 0x00000010b0137819 */ /* 0x000fe200000006ff */
[-C--:B------:R-:W-:Y:S01]  /*1980*/  FMUL.FTZ R180, R13, R172.reuse ;  /* 0x000000ac0db47220 */ /* 0x080fe20000410000 */
[----:B------:R-:W-:Y:S01]  /*1990*/  FFMA.FTZ R29, R14, R172, R29 ;  /* 0x000000ac0e1d7223 */ /* 0x000fe2000001001d */
[----:B------:R-:W-:Y:S01]  /*19a0*/  SHF.L.U32 R173, R173, 0x10, RZ ;  /* 0x00000010adad7819 */ /* 0x000fe200000006ff */
[----:B------:R-:W-:-:S02]  /*19b0*/  IMAD.U32 R172, R61, 0x10000, RZ ;  /* 0x000100003dac7824 */ /* 0x000fc400078e00ff */
[----:B------:R-:W-:Y:S01]  /*19c0*/  FADD.FTZ R182, -R207, R182 ;  /* 0x000000b6cfb67221 */ /* 0x000fe20000010100 */
[-C--:B------:R-:W-:Y:S01]  /*19d0*/  FFMA.FTZ R10, R10, R19.reuse, R205 ;  /* 0x000000130a0a7223 */ /* 0x080fe200000100cd */
[----:B------:R-:W-:Y:S01]  /*19e0*/  FADD.FTZ R40, R40, R19 ;  /* 0x0000001328287221 */ /* 0x000fe20000010000 */
[----:B------:R-:W-:Y:S01]  /*19f0*/  FFMA.FTZ R36, R11, R19, R36 ;  /* 0x000000130b247223 */ /* 0x000fe20000010024 */
[----:B------:R-:W-:Y:S01]  /*1a00*/  SHF.L.U32 R177, R177, 0x10, RZ ;  /* 0x00000010b1b17819 */ /* 0x000fe200000006ff */
[----:B------:R-:W-:Y:S01]  /*1a10*/  FMUL.FTZ R181, R172, R173 ;  /* 0x000000adacb57220 */ /* 0x000fe20000410000 */
[----:B------:R-:W-:Y:S01]  /*1a20*/  FMUL.FTZ R19, R17, R182 ;  /* 0x000000b611137220 */ /* 0x000fe20000410000 */
[----:B------:R-:W-:Y:S02]  /*1a30*/  SHF.L.U32 R172, R62, 0x10, RZ ;  /* 0x000000103eac7819 */ /* 0x000fe400000006ff */
[-C--:B------:R-:W-:Y:S01]  /*1a40*/  FFMA.FTZ R192, R192, R177.reuse, R181 ;  /* 0x000000b1c0c07223 */ /* 0x080fe200000100b5 */
[----:B------:R-:W-:Y:S01]  /*1a50*/  FADD.FTZ R42, R42, R177 ;  /* 0x000000b12a2a7221 */ /* 0x000fe20000010000 */
[----:B------:R-:W-:Y:S01]  /*1a60*/  FFMA.FTZ R38, R19, R177, R38 ;  /* 0x000000b113267223 */ /* 0x000fe20000010026 */
[----:B------:R-:W-:-:S05]  /*1a70*/  SHF.L.U32 R177, R174, 0x10, RZ ;  /* 0x00000010aeb17819 */ /* 0x000fca00000006ff */
[----:B------:R-:W-:Y:S01]  /*1a80*/  FMUL.FTZ R181, R172, R177 ;  /* 0x000000b1acb57220 */ /* 0x000fe20000410000 */
[----:B------:R-:W-:Y:S01]  /*1a90*/  FADD.FTZ R172, -R207, R185 ;  /* 0x000000b9cfac7221 */ /* 0x000fe20000010100 */
[----:B------:R-:W-:-:S03]  /*1aa0*/  SHF.L.U32 R175, R175, 0x10, RZ ;  /* 0x00000010afaf7819 */ /* 0x000fc600000006ff */
[----:B------:R-:W-:Y:S01]  /*1ab0*/  FMUL.FTZ R205, R17, R172 ;  /* 0x000000ac11cd7220 */ /* 0x000fe20000410000 */
[----:B------:R-:W-:Y:S01]  /*1ac0*/  SHF.L.U32 R172, R63, 0x10, RZ ;  /* 0x000000103fac7819 */ /* 0x000fe200000006ff */
[----:B------:R-:W-:Y:S01]  /*1ad0*/  FADD.FTZ R161, R161, R219 ;  /* 0x000000dba1a17221 */ /* 0x000fe20000010000 */
[----:B------:R-:W-:Y:S01]  /*1ae0*/  FADD.FTZ R194, -R207, R183 ;  /* 0x000000b7cfc27221 */ /* 0x000fe20000010100 */
[----:B------:R-:W-:Y:S01]  /*1af0*/  FFMA.FTZ R93, R205, R219, R93 ;  /* 0x000000dbcd5d7223 */ /* 0x000fe2000001005d */
[----:B------:R-:W-:Y:S01]  /*1b00*/  SHF.L.U32 R219, R227, 0x10, RZ ;  /* 0x00000010e3db7819 */ /* 0x000fe200000006ff */
[----:B------:R-:W-:Y:S02]  /*1b10*/  IMAD.U32 R179, R179, 0x10000, RZ ;  /* 0x00010000b3b37824 */ /* 0x000fe400078e00ff */
[----:B------:R-:W-:Y:S01]  /*1b20*/  FMUL.FTZ R172, R172, R175 ;  /* 0x000000afacac7220 */ /* 0x000fe20000410000 */
[----:B------:R-:W-:Y:S01]  /*1b30*/  PRMT R176, R176, 0x7632, R176 ;  /* 0x00007632b0b07816 */ /* 0x000fe200000000b0 */
[----:B------:R-:W-:Y:S01]  /*1b40*/  FMUL.FTZ R194, R17, R194 ;  /* 0x000000c211c27220 */ /* 0x000fe20000410000 */
[----:B------:R-:W-:Y:S01]  /*1b50*/  SHF.L.U32 R13, R250, 0x10, RZ ;  /* 0x00000010fa0d7819 */ /* 0x000fe200000006ff */
[----:B------:R-:W-:Y:S01]  /*1b60*/  FFMA.FTZ R219, R219, R179, R172 ;  /* 0x000000b3dbdb7223 */ /* 0x000fe200000100ac */
[----:B------:R-:W-:Y:S01]  /*1b70*/  SHF.L.U32 R176, R176, 0x10, RZ ;  /* 0x00000010b0b07819 */ /* 0x000fe200000006ff */
[C---:B------:R-:W-:Y:S01]  /*1b80*/  FADD.FTZ R184, -R207.reuse, R184 ;  /* 0x000000b8cfb87221 */ /* 0x040fe20000010100 */
[----:B------:R-:W-:Y:S01]  /*1b90*/  FADD.FTZ R172, -R207, R187 ;  /* 0x000000bbcfac7221 */ /* 0x000fe20000010100 */
[----:B------:R-:W-:Y:S01]  /*1ba0*/  FADD.FTZ R34, R34, R173 ;  /* 0x000000ad22227221 */ /* 0x000fe20000010000 */
[----:B------:R-:W-:Y:S01]  /*1bb0*/  FFMA.FTZ R30, R19, R173, R30 ;  /* 0x000000ad131e7223 */ /* 0x000fe2000001001e */
[----:B------:R-:W-:Y:S01]  /*1bc0*/  FADD.FTZ R35, R35, R204 ;  /* 0x000000cc23237221 */ /* 0x000fe20000010000 */
[C---:B------:R-:W-:Y:S01]  /*1bd0*/  FFMA.FTZ R31, R194.reuse, R204, R31 ;  /* 0x000000ccc21f7223 */ /* 0x040fe2000001001f */
[----:B------:R-:W-:Y:S01]  /*1be0*/  FADD.FTZ R43, R43, R203 ;  /* 0x000000cb2b2b7221 */ /* 0x000fe20000010000 */
[----:B------:R-:W-:Y:S01]  /*1bf0*/  FFMA.FTZ R39, R194, R203, R39 ;  /* 0x000000cbc2277223 */ /* 0x000fe20000010027 */
[----:B------:R-:W-:Y:S01]  /*1c00*/  SHF.L.U32 R173, R178, 0x10, RZ ;  /* 0x00000010b2ad7819 */ /* 0x000fe200000006ff */
[C---:B------:R-:W-:Y:S01]  /*1c10*/  FMUL.FTZ R203, R17.reuse, R184 ;  /* 0x000000b811cb7220 */ /* 0x040fe20000410000 */
[----:B------:R-:W-:Y:S01]  /*1c20*/  SHF.L.U32 R204, R226, 0x10, RZ ;  /* 0x00000010e2cc7819 */ /* 0x000fe200000006ff */
[----:B------:R-:W-:Y:S01]  /*1c30*/  FMUL.FTZ R221, R17, R172 ;  /* 0x000000ac11dd7220 */ /* 0x000fe20000410000 */
[----:B------:R-:W-:Y:S01]  /*1c40*/  FFMA.FTZ R13, R13, R176, R180 ;  /* 0x000000b00d0d7223 */ /* 0x000fe200000100b4 */
[----:B------:R-:W-:Y:S01]  /*1c50*/  FADD.FTZ R186, -R207, R186 ;  /* 0x000000bacfba7221 */ /* 0x000fe20000010100 */
[----:B------:R-:W-:Y:S01]  /*1c60*/  FADD.FTZ R172, R229, R10 ;  /* 0x0000000ae5ac7221 */ /* 0x000fe20000010000 */
[----:B------:R-:W-:Y:S01]  /*1c70*/  FFMA.FTZ R231, R11, R10, R231 ;  /* 0x0000000a0be77223 */ /* 0x000fe200000100e7 */
[-C--:B------:R-:W-:Y:S01]  /*1c80*/  FFMA.FTZ R204, R204, R173.reuse, R181 ;  /* 0x000000adcccc7223 */ /* 0x080fe200000100b5 */
        /* <DEDUP_REMOVED lines=31> */
.L_x_1543:
[----:B------:R-:W-:Y:S05]  /*1e80*/  BSYNC.RECONVERGENT B0 ;  /* 0x0000000000007941 */ /* 0x000fea0003800200 */
.L_x_1542:
        /* <DEDUP_REMOVED lines=11> */
[----:B--2---:R-:W-:-:S03]  /*1f40*/  IMAD.WIDE.U32 R184, R230, 0x10, R184 ;  /* 0x00000010e6b87825 */ /* 0x004fc600078e00b8 */
[----:B------:R-:W2:Y:S04]  /*1f50*/  LDG.E.128 R176, desc[UR8][R176.64+0x10] ;  /* 0x00001008b0b07981 */ /* 0x000ea8000c1e1d00 */
[----:B------:R-:W2:Y:S01]  /*1f60*/  LDG.E.128 R184, desc[UR8][R184.64] ;  /* 0x00000008b8b87981 */ /* 0x000ea2000c1e1d00 */
[----:B------:R-:W-:Y:S02]  /*1f70*/  ISETP.NE.AND.EX P1, PT, RZ, UR11, PT, P0 ;  /* 0x0000000bff007c0c */ /* 0x000fe4000bf25300 */
[----:B------:R-:W-:-:S04]  /*1f80*/  ISETP.NE.U32.AND P0, PT, RZ, UR24, PT ;  /* 0x00000018ff007c0c */ /* 0x000fc8000bf05070 */
[----:B------:R-:W-:-:S07]  /*1f90*/  ISETP.NE.AND.EX P0, PT, RZ, UR25, PT, P0 ;  /* 0x00000019ff007c0c */ /* 0x000fce000bf05300 */
[----:B------:R-:W1:Y:S08]  /*1fa0*/  @P1 LDC.64 R190, c[0x0][0x3b8] ;  /* 0x0000ee00ffbe1b82 */ /* 0x000e700000000a00 */
[----:B------:R-:W0:Y:S01]  /*1fb0*/  @P0 LDC.64 R196, c[0x0][0x438] ;  /* 0x00010e00ffc40b82 */ /* 0x000e220000000a00 */
[----:B-1----:R-:W-:-:S05]  /*1fc0*/  @P1 IMAD.WIDE.U32 R190, R230, 0x8, R190 ;  /* 0x00000008e6be1825 */ /* 0x002fca00078e00be */
[----:B------:R0:W5:Y:S02]  /*1fd0*/  @P1 LDG.E.64 R188, desc[UR8][R190.64] ;  /* 0x00000008bebc1981 */ /* 0x000164000c1e1b00 */
[----:B0-----:R-:W-:-:S04]  /*1fe0*/  @P0 IMAD.WIDE.U32 R190, R230, 0x20, R196 ;  /* 0x00000020e6be0825 */ /* 0x001fc800078e00c4 */
[----:B------:R-:W-:Y:S01]  /*1ff0*/  IMAD.WIDE.U32 R196, R230, 0x8, R198 ;  /* 0x00000008e6c47825 */ /* 0x000fe200078e00c6 */
[----:B------:R-:W5:Y:S04]  /*2000*/  @P0 LDG.E.128 R164, desc[UR8][R190.64] ;  /* 0x00000008bea40981 */ /* 0x000f68000c1e1d00 */
[----:B------:R-:W5:Y:S04]  /*2010*/  @P0 LDG.E.128 R168, desc[UR8][R190.64+0x10] ;  /* 0x00001008bea80981 */ /* 0x000f68000c1e1d00 */
[----:B------:R0:W5:Y:S02]  /*2020*/  LDG.E.64 R190, desc[UR8][R196.64] ;  /* 0x00000008c4be7981 */ /* 0x000164000c1e1b00 */
[----:B0-----:R-:W-:Y:S01]  /*2030*/  SHF.L.U32 R196, R236, 0x10, RZ ;  /* 0x00000010ecc47819 */ /* 0x001fe200000006ff */
[----:B------:R-:W-:Y:S01]  /*2040*/  IMAD.U32 R209, R244, 0x10000, RZ ;  /* 0x00010000f4d17824 */ /* 0x000fe200078e00ff */
[----:B------:R-:W-:-:S02]  /*2050*/  SHF.L.U32 R211, R238, 0x10, RZ ;  /* 0x00000010eed37819 */ /* 0x000fc400000006ff */
[----:B------:R-:W-:Y:S02]  /*2060*/  SHF.L.U32 R214, R246, 0x10, RZ ;  /* 0x00000010f6d67819 */ /* 0x000fe400000006ff */
[----:B------:R-:W-:Y:S02]  /*2070*/  SHF.L.U32 R212, R239, 0x10, RZ ;  /* 0x00000010efd47819 */ /* 0x000fe400000006ff */
[----:B------:R-:W-:Y:S01]  /*2080*/  SHF.L.U32 R223, R248, 0x10, RZ ;  /* 0x00000010f8df7819 */ /* 0x000fe200000006ff */
[C---:B---3--:R-:W-:Y:S01]  /*2090*/  FADD.FTZ R198, -R207.reuse, R173 ;  /* 0x000000adcfc67221 */ /* 0x048fe20000010100 */
[C---:B------:R-:W-:Y:S01]  /*20a0*/  FADD.FTZ R208, -R207.reuse, R175 ;  /* 0x000000afcfd07221 */ /* 0x040fe20000010100 */
[----:B------:R-:W-:Y:S01]  /*20b0*/  SHF.L.U32 R173, R232, 0x10, RZ ;  /* 0x00000010e8ad7819 */ /* 0x000fe200000006ff */
[----:B------:R-:W-:Y:S01]  /*20c0*/  FADD.FTZ R200, -R207, R172 ;  /* 0x000000accfc87221 */ /* 0x000fe20000010100 */
[----:B----4-:R-:W-:-:S03]  /*20d0*/  SHF.L.U32 R175, R180, 0x10, RZ ;  /* 0x00000010b4af7819 */ /* 0x010fc600000006ff */
[----:B-----5:R-:W-:Y:S01]  /*20e0*/  FMUL.FTZ R195, R17, R200 ;  /* 0x000000c811c37220 */ /* 0x020fe20000410000 */
[----:B--2---:R-:W-:Y:S01]  /*20f0*/  FADD.FTZ R172, -R207, R177 ;  /* 0x000000b1cfac7221 */ /* 0x004fe20000010100 */
[----:B------:R-:W-:Y:S01]  /*2100*/  FMUL.FTZ R177, R173, R175 ;  /* 0x000000afadb17220 */ /* 0x000fe20000410000 */
[----:B------:R-:W-:Y:S02]  /*2110*/  PRMT R180, R180, 0x7632, R180 ;  /* 0x00007632b4b47816 */ /* 0x000fe400000000b4 */
[----:B------:R-:W-:Y:S02]  /*2120*/  SHF.L.U32 R173, R184, 0x10, RZ ;  /* 0x00000010b8ad7819 */ /* 0x000fe400000006ff */
[----:B------:R-:W-:-:S03]  /*2130*/  SHF.L.U32 R180, R180, 0x10, RZ ;  /* 0x00000010b4b47819 */ /* 0x000fc600000006ff */
[-C--:B------:R-:W-:Y:S01]  /*2140*/  FFMA.FTZ R196, R196, R173.reuse, R177 ;  /* 0x000000adc4c47223 */ /* 0x080fe200000100b1 */
[----:B------:R-:W-:Y:S01]  /*2150*/  FADD.FTZ R96, R96, R173 ;  /* 0x000000ad60607221 */ /* 0x000fe20000010000 */
[----:B------:R-:W-:Y:S01]  /*2160*/  FFMA.FTZ R76, R195, R173, R76 ;  /* 0x000000adc34c7223 */ /* 0x000fe2000001004c */
[----:B------:R-:W-:Y:S02]  /*2170*/  SHF.L.U32 R173, R243, 0x10, RZ ;  /* 0x00000010f3ad7819 */ /* 0x000fe400000006ff */
[----:B------:R-:W-:-:S03]  /*2180*/  PRMT R184, R184, 0x7632, R184 ;  /* 0x00007632b8b87816 */ /* 0x000fc600000000b8 */
[----:B------:R-:W-:Y:S01]  /*2190*/  FMUL.FTZ R200, R173, R180 ;  /* 0x000000b4adc87220 */ /* 0x000fe20000410000 */
[----:B------:R-:W-:Y:S01]  /*21a0*/  SHF.L.U32 R173, R242, 0x10, RZ ;  /* 0x00000010f2ad7819 */ /* 0x000fe200000006ff */
[----:B------:R-:W-:Y:S02]  /*21b0*/  IMAD.U32 R184, R184, 0x10000, RZ ;  /* 0x00010000b8b87824 */ /* 0x000fe400078e00ff */
[----:B------:R-:W-:Y:S01]  /*21c0*/  FMUL.FTZ R197, R17, R198 ;  /* 0x000000c611c57220 */ /* 0x000fe20000410000 */
[----:B------:R-:W-:Y:S01]  /*21d0*/  FADD.FTZ R136, R136, R175 ;  /* 0x000000af88887221 */ /* 0x000fe20000010000 */
[----:B------:R-:W-:Y:S01]  /*21e0*/  FFMA.FTZ R116, R195, R175, R116 ;  /* 0x000000afc3747223 */ /* 0x000fe20000010074 */
[----:B------:R-:W-:Y:S01]  /*21f0*/  FFMA.FTZ R198, R173, R184, R200 ;  /* 0x000000b8adc67223 */ /* 0x000fe200000100c8 */
[----:B------:R-:W-:Y:S02]  /*2200*/  SHF.L.U32 R173, R233, 0x10, RZ ;  /* 0x00000010e9ad7819 */ /* 0x000fe400000006ff */
[----:B------:R-:W-:Y:S01]  /*2210*/  SHF.L.U32 R175, R181, 0x10, RZ ;  /* 0x00000010b5af7819 */ /* 0x000fe200000006ff */
[----:B------:R-:W-:Y:S01]  /*2220*/  FADD.FTZ R174, -R207, R174 ;  /* 0x000000aecfae7221 */ /* 0x000fe20000010100 */
[----:B------:R-:W-:-:S03]  /*2230*/  SHF.L.U32 R200, R237, 0x10, RZ ;  /* 0x00000010edc87819 */ /* 0x000fc600000006ff */
        /* <DEDUP_REMOVED lines=9> */
[----:B------:R-:W-:Y:S02]  /*22d0*/  SHF.L.U32 R180, R181, 0x10, RZ ;  /* 0x00000010b5b47819 */ /* 0x000fe400000006ff */
[----:B------:R-:W-:-:S02]  /*22e0*/  SHF.L.U32 R173, R245, 0x10, RZ ;  /* 0x00000010f5ad7819 */ /* 0x000fc400000006ff */
[----:B------:R-:W-:Y:S01]  /*22f0*/  PRMT R185, R185, 0x7632, R185 ;  /* 0x00007632b9b97816 */ /* 0x000fe200000000b9 */
        /* <DEDUP_REMOVED lines=8> */
[----:B------:R-:W-:Y:S01]  /*2380*/  SHF.L.U32 R175, R182, 0x10, RZ ;  /* 0x00000010b6af7819 */ /* 0x000fe200000006ff */
[----:B------:R-:W-:Y:S01]  /*2390*/  FADD.FTZ R176, -R207, R176 ;  /* 0x000000b0cfb07221 */ /* 0x000fe20000010100 */
[-C--:B------:R-:W-:Y:S01]  /*23a0*/  FFMA.FTZ R209, R209, R174.reuse, R184 ;  /* 0x000000aed1d17223 */ /* 0x080fe200000100b8 */
[----:B------:R-:W-:Y:S01]  /*23b0*/  FADD.FTZ R99, R99, R174 ;  /* 0x000000ae63637221 */ /* 0x000fe20000010000 */
[----:B------:R-:W-:Y:S01]  /*23c0*/  FFMA.FTZ R79, R208, R174, R79 ;  /* 0x000000aed04f7223 */ /* 0x000fe2000001004f */
[----:B------:R-:W-:Y:S01]  /*23d0*/  FMUL.FTZ R174, R173, R175 ;  /* 0x000000afadae7220 */ /* 0x000fe20000410000 */
[----:B------:R-:W-:Y:S01]  /*23e0*/  SHF.L.U32 R173, R186, 0x10, RZ ;  /* 0x00000010baad7819 */ /* 0x000fe200000006ff */
[----:B------:R-:W-:Y:S01]  /*23f0*/  FMUL.FTZ R210, R17, R176 ;  /* 0x000000b011d27220 */ /* 0x000fe20000410000 */
[----:B------:R-:W-:-:S02]  /*2400*/  PRMT R182, R182, 0x7632, R182 ;  /* 0x00007632b6b67816 */ /* 0x000fc400000000b6 */
[----:B------:R-:W-:Y:S01]  /*2410*/  PRMT R186, R186, 0x7632, R186 ;  /* 0x00007632baba7816 */ /* 0x000fe200000000ba */
[-C--:B------:R-:W-:Y:S01]  /*2420*/  FFMA.FTZ R211, R211, R173.reuse, R174 ;  /* 0x000000add3d37223 */ /* 0x080fe200000100ae */
[----:B------:R-:W-:Y:S01]  /*2430*/  FADD.FTZ R100, R100, R173 ;  /* 0x000000ad64647221 */ /* 0x000fe20000010000 */
[----:B------:R-:W-:Y:S01]  /*2440*/  FFMA.FTZ R80, R210, R173, R80 ;  /* 0x000000add2507223 */ /* 0x000fe20000010050 */
[----:B------:R-:W-:Y:S02]  /*2450*/  SHF.L.U32 R182, R182, 0x10, RZ ;  /* 0x00000010b6b67819 */ /* 0x000fe400000006ff */
        /* <DEDUP_REMOVED lines=8> */
[----:B------:R-:W-:-:S02]  /*24e0*/  IMAD.U32 R172, R235, 0x10000, RZ ;  /* 0x00010000ebac7824 */ /* 0x000fc400078e00ff */
[----:B------:R-:W-:Y:S01]  /*24f0*/  FFMA.FTZ R214, R214, R186, R173 ;  /* 0x000000bad6d67223 */ /* 0x000fe200000100ad */
[----:B------:R-:W-:Y:S01]  /*2500*/  SHF.L.U32 R173, R187, 0x10, RZ ;  /* 0x00000010bbad7819 */ /* 0x000fe200000006ff */
[----:B------:R-:W-:Y:S01]  /*2510*/  FMUL.FTZ R213, R17, R178 ;  /* 0x000000b211d57220 */ /* 0x000fe20000410000 */
[----:B------:R-:W-:Y:S01]  /*2520*/  FMUL.FTZ R177, R172, R175 ;  /* 0x000000afacb17220 */ /* 0x000fe20000410000 */
[----:B------:R-:W-:Y:S02]  /*2530*/  PRMT R183, R183, 0x7632, R183 ;  /* 0x00007632b7b77816 */ /* 0x000fe400000000b7 */
[----:B------:R-:W-:Y:S01]  /*2540*/  FADD.FTZ R102, R102, R173 ;  /* 0x000000ad66667221 */ /* 0x000fe20000010000 */
[-C--:B------:R-:W-:Y:S01]  /*2550*/  FFMA.FTZ R212, R212, R173.reuse, R177 ;  /* 0x000000add4d47223 */ /* 0x080fe200000100b1 */
[----:B------:R-:W-:Y:S01]  /*2560*/  FFMA.FTZ R82, R213, R173, R82 ;  /* 0x000000add5527223 */ /* 0x000fe20000010052 */
[----:B------:R-:W-:Y:S01]  /*2570*/  PRMT R187, R187, 0x7632, R187 ;  /* 0x00007632bbbb7816 */ /* 0x000fe200000000bb */
[----:B------:R-:W-:Y:S01]  /*2580*/  FADD.FTZ R222, -R207, R179 ;  /* 0x000000b3cfde7221 */ /* 0x000fe20000010100 */
[----:B------:R-:W-:-:S02]  /*2590*/  SHF.L.U32 R174, R183, 0x10, RZ ;  /* 0x00000010b7ae7819 */ /* 0x000fc400000006ff */
[----:B------:R-:W-:Y:S01]  /*25a0*/  SHF.L.U32 R173, R249, 0x10, RZ ;  /* 0x00000010f9ad7819 */ /* 0x000fe200000006ff */
[----:B------:R-:W-:Y:S01]  /*25b0*/  FMUL.FTZ R222, R17, R222 ;  /* 0x000000de11de7220 */ /* 0x000fe20000410000 */
[----:B------:R-:W-:-:S03]  /*25c0*/  SHF.L.U32 R172, R187, 0x10, RZ ;  /* 0x00000010bbac7819 */ /* 0x000fc600000006ff */
[----:B------:R-:W-:Y:S01]  /*25d0*/  FMUL.FTZ R176, R173, R174 ;  /* 0x000000aeadb07220 */ /* 0x000fe20000410000 */
        /* <DEDUP_REMOVED lines=29> */
.L_x_1545:
[----:B------:R-:W-:Y:S05]  /*27b0*/  BSYNC.RECONVERGENT B0 ;  /* 0x0000000000007941 */ /* 0x000fea0003800200 */
.L_x_1544:
        /* <DEDUP_REMOVED lines=23> */
.L_x_1599:
[----:B-1----:R-:W-:Y:S01]  /*2930*/  FADD.FTZ R172, R177, R172 ;  /* 0x000000acb1ac7221 */ /* 0x002fe20000010000 */
[----:B--2---:R-:W-:Y:S01]  /*2940*/  FADD.FTZ R174, R179, R174 ;  /* 0x000000aeb3ae7221 */ /* 0x004fe20000010000 */
[----:B------:R-:W-:Y:S02]  /*2950*/  BSSY.RECONVERGENT B0, `(.L_x_1547) ;  /* 0x0000234000007945 */ /* 0x000fe40003800200 */
[----:B------:R-:W-:Y:S01]  /*2960*/  FMUL.FTZ R172, R172, UR12 ;  /* 0x0000000cacac7c20 */ /* 0x000fe20008410000 */
[----:B------:R-:W-:-:S04]  /*2970*/  FMUL.FTZ R178, R174, UR12 ;  /* 0x0000000caeb27c20 */ /* 0x000fc80008410000 */
[----:B0-----:R-:W-:Y:S01]  /*2980*/  FSEL R179, R172, RZ, !P4 ;  /* 0x000000ffacb37208 */ /* 0x001fe20006000000 */
        /* <DEDUP_REMOVED lines=15> */
[----:B------:R-:W-:Y:S01]  /*2a80*/  LOP3.LUT P1, RZ, R25, 0xff0000, RZ, 0xc0, !PT ;  /* 0x00ff000019ff7812 */ /* 0x000fe2000782c0ff */
[----:B------:R-:W-:Y:S01]  /*2a90*/  FADD.FTZ R176, R217, -R172 ;  /* 0x800000acd9b07221 */ /* 0x000fe20000010000 */
[----:B------:R-:W-:Y:S01]  /*2aa0*/  FFMA.FTZ R172, R202, R178, R179 ;  /* 0x000000b2caac7223 */ /* 0x000fe200000100b3 */
[----:B------:R-:W-:Y:S01]  /*2ab0*/  FADD.FTZ R180, R5, -R174 ;  /* 0x800000ae05b47221 */ /* 0x000fe20000010000 */
[----:B------:R-:W-:Y:S01]  /*2ac0*/  FADD.FTZ R174, R6, -R173 ;  /* 0x800000ad06ae7221 */ /* 0x000fe20000010000 */
[----:B-----5:R-:W-:Y:S01]  /*2ad0*/  FMUL.FTZ R176, R17, R176 ;  /* 0x000000b011b07220 */ /* 0x020fe20000410000 */
        /* <DEDUP_REMOVED lines=11> */
[----:B------:R-:W-:Y:S01]  /*2b90*/  LOP3.LUT P1, RZ, R25, 0xff00, RZ, 0xc0, !PT ;  /* 0x0000ff0019ff7812 */ /* 0x000fe2000782c0ff */
[----:B------:R-:W-:Y:S01]  /*2ba0*/  FFMA.FTZ R177, R15, R178, R179 ;  /* 0x000000b20fb17223 */ /* 0x000fe200000100b3 */
[----:B------:R-:W-:-:S02]  /*2bb0*/  ISETP.GE.U32.AND.EX P0, PT, R25, 0x1000000, PT, P0 ;  /* 0x010000001900780c */ /* 0x000fc40003f06100 */
[----:B------:R-:W-:Y:S01]  /*2bc0*/  FSEL R172, R172, RZ, P5 ;  /* 0x000000ffacac7208 */ /* 0x000fe20002800000 */
[----:B------:R-:W-:Y:S01]  /*2bd0*/  FADD.FTZ R176, R8, -R177 ;  /* 0x800000b108b07221 */ /* 0x000fe20000010000 */
[----:B------:R-:W-:Y:S02]  /*2be0*/  FSEL R173, R174, RZ, P1 ;  /* 0x000000ffaead7208 */ /* 0x000fe40000800000 */
[----:B------:R-:W-:Y:S01]  /*2bf0*/  FSEL R180, R180, RZ, P0 ;  /* 0x000000ffb4b47208 */ /* 0x000fe20000000000 */
[----:B------:R-:W-:Y:S01]  /*2c00*/  FMUL.FTZ R176, R17, R176 ;  /* 0x000000b011b07220 */ /* 0x000fe20000410000 */
        /* <DEDUP_REMOVED lines=26> */
.L_x_1551:
[-CC-:B------:R-:W-:Y:S01]  /*2db0*/  FFMA.FTZ R74, R216, R178.reuse, R179.reuse ;  /* 0x000000b2d84a7223 */ /* 0x180fe200000100b3 */
[-CC-:B------:R-:W-:Y:S01]  /*2dc0*/  FFMA.FTZ R156, R220, R178.reuse, R179.reuse ;  /* 0x000000b2dc9c7223 */ /* 0x180fe200000100b3 */
[-CC-:B------:R-:W-:Y:S01]  /*2dd0*/  FFMA.FTZ R72, R202, R178.reuse, R179.reuse ;  /* 0x000000b2ca487223 */ /* 0x180fe200000100b3 */
[----:B------:R-:W-:Y:S01]  /*2de0*/  FFMA.FTZ R73, R206, R178, R179 ;  /* 0x000000b2ce497223 */ /* 0x000fe200000100b3 */
[----:B------:R-:W-:Y:S01]  /*2df0*/  FADD.FTZ R74, R217, -R74 ;  /* 0x8000004ad94a7221 */ /* 0x000fe20000010000 */
[----:B------:R-:W-:Y:S01]  /*2e00*/  FADD.FTZ R156, R5, -R156 ;  /* 0x8000009c059c7221 */ /* 0x000fe20000010000 */
[----:B------:R-:W-:Y:S01]  /*2e10*/  ISETP.GE.U32.AND P0, PT, R24, RZ, PT ;  /* 0x000000ff1800720c */ /* 0x000fe20003f06070 */
[----:B------:R-:W-:Y:S01]  /*2e20*/  FADD.FTZ R72, R201, -R72 ;  /* 0x80000048c9487221 */ /* 0x000fe20000010000 */
[C---:B-----5:R-:W-:Y:S01]  /*2e30*/  FMUL.FTZ R158, R17.reuse, R74 ;  /* 0x0000004a119e7220 */ /* 0x060fe20000410000 */
[----:B------:R-:W-:Y:S01]  /*2e40*/  FMUL.FTZ R159, R17, R156 ;  /* 0x0000009c119f7220 */ /* 0x000fe20000410000 */
[----:B------:R-:W-:Y:S01]  /*2e50*/  FADD.FTZ R74, R6, -R73 ;  /* 0x80000049064a7221 */ /* 0x000fe20000010000 */
[----:B------:R-:W-:Y:S01]  /*2e60*/  LOP3.LUT P5, RZ, R25, 0xff0000, RZ, 0xc0, !PT ;  /* 0x00ff000019ff7812 */ /* 0x000fe200078ac0ff */
[----:B------:R-:W-:Y:S01]  /*2e70*/  FMUL.FTZ R73, R158, UR13 ;  /* 0x0000000d9e497c20 */ /* 0x000fe20008410000 */
[----:B------:R-:W-:Y:S01]  /*2e80*/  FMUL.FTZ R75, R159, UR13 ;  /* 0x0000000d9f4b7c20 */ /* 0x000fe20008410000 */
[----:B------:R-:W-:Y:S01]  /*2e90*/  FMUL.FTZ R156, R17, R72 ;  /* 0x00000048119c7220 */ /* 0x000fe20000410000 */
[----:B------:R-:W-:Y:S01]  /*2ea0*/  ISETP.GE.U32.AND.EX P0, PT, R25, 0x1000000, PT, P0 ;  /* 0x010000001900780c */ /* 0x000fe20003f06100 */
[----:B------:R-:W-:Y:S01]  /*2eb0*/  FMUL.FTZ R157, R17, R74 ;  /* 0x0000004a119d7220 */ /* 0x000fe20000410000 */
[----:B------:R-:W-:Y:S01]  /*2ec0*/  FSEL R175, R73, RZ, P5 ;  /* 0x000000ff49af7208 */ /* 0x000fe20002800000 */
[----:B------:R-:W-:Y:S01]  /*2ed0*/  FMUL.FTZ R72, R156, UR13 ;  /* 0x0000000d9c487c20 */ /* 0x000fe20008410000 */
[----:B------:R-:W-:Y:S01]  /*2ee0*/  FSEL R74, R75, RZ, P0 ;  /* 0x000000ff4b4a7208 */ /* 0x000fe20000000000 */
[----:B------:R-:W-:Y:S01]  /*2ef0*/  FMUL.FTZ R73, R157, UR13 ;  /* 0x0000000d9d497c20 */ /* 0x000fe20008410000 */
[----:B------:R-:W-:Y:S01]  /*2f00*/  LOP3.LUT P1, RZ, R25, 0xff, RZ, 0xc0, !PT ;  /* 0x000000ff19ff7812 */ /* 0x000fe2000782c0ff */
[----:B------:R-:W-:Y:S01]  /*2f10*/  FFMA.FTZ R172, R193, R178, R179 ;  /* 0x000000b2c1ac7223 */ /* 0x000fe200000100b3 */
[----:B------:R-:W-:-:S02]  /*2f20*/  LOP3.LUT P0, RZ, R25, 0xff00, RZ, 0xc0, !PT ;  /* 0x0000ff0019ff7812 */ /* 0x000fc4000780c0ff */
[----:B------:R-:W-:Y:S01]  /*2f30*/  FSEL R72, R72, RZ, P1 ;  /* 0x000000ff48487208 */ /* 0x000fe20000800000 */
[----:B------:R-:W-:Y:S01]  /*2f40*/  FADD.FTZ R180, R7, -R172 ;  /* 0x800000ac07b47221 */ /* 0x000fe20000010000 */
[----:B------:R-:W-:Y:S01]  /*2f50*/  FSEL R75, R73, RZ, P0 ;  /* 0x000000ff494b7208 */ /* 0x000fe20000000000 */
[----:B------:R-:W-:Y:S01]  /*2f60*/  FFMA.FTZ R73, R0, R178, R179 ;  /* 0x000000b200497223 */ /* 0x000fe200000100b3 */
[----:B------:R-:W-:Y:S02]  /*2f70*/  F2FP.BF16.F32.PACK_AB R175, R74, R175 ;  /* 0x000000af4aaf723e */ /* 0x000fe400000010ff */
[----:B------:R-:W-:Y:S01]  /*2f80*/  F2FP.BF16.F32.PACK_AB R174, R75, R72 ;  /* 0x000000484bae723e */ /* 0x000fe200000010ff */
[----:B------:R-:W-:Y:S01]  /*2f90*/  FADD.FTZ R72, R12, -R73 ;  /* 0x800000490c487221 */ /* 0x000fe20000010000 */
[-CC-:B------:R-:W-:Y:S01]  /*2fa0*/  FFMA.FTZ R73, R15, R178.reuse, R179.reuse ;  /* 0x000000b20f497223 */ /* 0x180fe200000100b3 */
[----:B------:R-:W-:Y:S01]  /*2fb0*/  FFMA.FTZ R75, R18, R178, R179 ;  /* 0x000000b2124b7223 */ /* 0x000fe200000100b3 */
[----:B------:R-:W-:Y:S01]  /*2fc0*/  LOP3.LUT P5, RZ, R24, 0xff, RZ, 0xc0, !PT ;  /* 0x000000ff18ff7812 */ /* 0x000fe200078ac0ff */
[C---:B------:R-:W-:Y:S01]  /*2fd0*/  FMUL.FTZ R72, R17.reuse, R72 ;  /* 0x0000004811487220 */ /* 0x040fe20000410000 */
[----:B------:R-:W-:Y:S01]  /*2fe0*/  FADD.FTZ R74, R8, -R73 ;  /* 0x80000049084a7221 */ /* 0x000fe20000010000 */
[----:B------:R-:W-:Y:S01]  /*2ff0*/  FADD.FTZ R176, R16, -R75 ;  /* 0x8000004b10b07221 */ /* 0x000fe20000010000 */
[C---:B------:R-:W-:Y:S01]  /*3000*/  FMUL.FTZ R75, R17.reuse, R180 ;  /* 0x000000b4114b7220 */ /* 0x040fe20000410000 */
[----:B------:R-:W-:Y:S01]  /*3010*/  FMUL.FTZ R172, R72, UR13 ;  /* 0x0000000d48ac7c20 */ /* 0x000fe20008410000 */
[C---:B------:R-:W-:Y:S01]  /*3020*/  FMUL.FTZ R73, R17.reuse, R74 ;  /* 0x0000004a11497220 */ /* 0x040fe20000410000 */
[----:B------:R-:W-:Y:S01]  /*3030*/  FMUL.FTZ R74, R17, R176 ;  /* 0x000000b0114a7220 */ /* 0x000fe20000410000 */
[----:B------:R-:W-:Y:S01]  /*3040*/  FMUL.FTZ R177, R75, UR13 ;  /* 0x0000000d4bb17c20 */ /* 0x000fe20008410000 */
[----:B------:R-:W-:Y:S01]  /*3050*/  LOP3.LUT P0, RZ, R24, 0xff00, RZ, 0xc0, !PT ;  /* 0x0000ff0018ff7812 */ /* 0x000fe2000780c0ff */
[----:B------:R-:W-:Y:S01]  /*3060*/  FMUL.FTZ R173, R73, UR13 ;  /* 0x0000000d49ad7c20 */ /* 0x000fe20008410000 */
[----:B------:R-:W-:Y:S01]  /*3070*/  FSEL R172, R172, RZ, P5 ;  /* 0x000000ffacac7208 */ /* 0x000fe20002800000 */
[----:B------:R-:W-:Y:S01]  /*3080*/  FMUL.FTZ R176, R74, UR13 ;  /* 0x0000000d4ab07c20 */ /* 0x000fe20008410000 */
[----:B------:R-:W-:-:S02]  /*3090*/  LOP3.LUT P5, RZ, R24, 0xff000000, RZ, 0xc0, !PT ;  /* 0xff00000018ff7812 */ /* 0x000fc400078ac0ff */
[----:B------:R-:W-:Y:S02]  /*30a0*/  LOP3.LUT P1, RZ, R24, 0xff0000, RZ, 0xc0, !PT ;  /* 0x00ff000018ff7812 */ /* 0x000fe4000782c0ff */
[----:B------:R-:W-:Y:S02]  /*30b0*/  FSEL R181, R177, RZ, P5 ;  /* 0x000000ffb1b57208 */ /* 0x000fe40002800000 */
[----:B------:R-:W-:Y:S02]  /*30c0*/  FSEL R176, R176, RZ, P1 ;  /* 0x000000ffb0b07208 */ /* 0x000fe40000800000 */
[----:B------:R-:W-:Y:S02]  /*30d0*/  FSEL R177, R173, RZ, P0 ;  /* 0x000000ffadb17208 */ /* 0x000fe40000000000 */
[----:B------:R-:W-:Y:S02]  /*30e0*/  F2FP.BF16.F32.PACK_AB R173, R181, R176 ;  /* 0x000000b0b5ad723e */ /* 0x000fe400000010ff */
[----:B------:R-:W-:Y:S01]  /*30f0*/  F2FP.BF16.F32.PACK_AB R172, R177, R172 ;  /* 0x000000acb1ac723e */ /* 0x000fe200000010ff */
[----:B------:R-:W-:Y:S06]  /*3100*/  BRA `(.L_x_1552) ;  /* 0x0000001800a47947 */ /* 0x000fec0003800000 */
.L_x_1550:
        /* <DEDUP_REMOVED lines=13> */
[----:B-----5:R-:W-:Y:S01]  /*31e0*/  FFMA.FTZ R174, R17, R174, R154 ;  /* 0x000000ae11ae7223 */ /* 0x020fe2000001009a */
[----:B------:R-:W-:Y:S01]  /*31f0*/  FADD.FTZ R173, R201, -R172 ;  /* 0x800000acc9ad7221 */ /* 0x000fe20000010000 */
[C---:B------:R-:W-:Y:S01]  /*3200*/  FFMA.FTZ R175, R17.reuse, R180, R155 ;  /* 0x000000b411af7223 */ /* 0x040fe2000001009b */
[----:B------:R-:W-:Y:S01]  /*3210*/  ISETP.GE.U32.AND P0, PT, R24, RZ, PT ;  /* 0x000000ff1800720c */ /* 0x000fe20003f06070 */
[----:B------:R-:W-:Y:S01]  /*3220*/  FMUL.FTZ R174, R174, UR13 ;  /* 0x0000000daeae7c20 */ /* 0x000fe20008410000 */
[C---:B------:R-:W-:Y:S01]  /*3230*/  FFMA.FTZ R172, R17.reuse, R173, R152 ;  /* 0x000000ad11ac7223 */ /* 0x040fe20000010098 */
[----:B------:R-:W-:Y:S01]  /*3240*/  FFMA.FTZ R173, R17, R176, R153 ;  /* 0x000000b011ad7223 */ /* 0x000fe20000010099 */
[----:B------:R-:W-:Y:S01]  /*3250*/  FMUL.FTZ R175, R175, UR13 ;  /* 0x0000000dafaf7c20 */ /* 0x000fe20008410000 */
[----:B------:R-:W-:Y:S01]  /*3260*/  ISETP.GE.U32.AND.EX P0, PT, R25, 0x1000000, PT, P0 ;  /* 0x010000001900780c */ /* 0x000fe20003f06100 */
[----:B------:R-:W-:Y:S01]  /*3270*/  FMUL.FTZ R172, R172, UR13 ;  /* 0x0000000dacac7c20 */ /* 0x000fe20008410000 */
[----:B------:R-:W-:Y:S01]  /*3280*/  FMUL.FTZ R173, R173, UR13 ;  /* 0x0000000dadad7c20 */ /* 0x000fe20008410000 */
[----:B------:R-:W-:Y:S01]  /*3290*/  FSEL R174, R174, RZ, P1 ;  /* 0x000000ffaeae7208 */ /* 0x000fe20000800000 */
[----:B------:R-:W-:Y:S01]  /*32a0*/  FFMA.FTZ R177, R15, R178, R179 ;  /* 0x000000b20fb17223 */ /* 0x000fe200000100b3 */
[----:B------:R-:W-:-:S02]  /*32b0*/  LOP3.LUT P5, RZ, R25, 0xff, RZ, 0xc0, !PT ;  /* 0x000000ff19ff7812 */ /* 0x000fc400078ac0ff */
[----:B------:R-:W-:Y:S02]  /*32c0*/  LOP3.LUT P1, RZ, R25, 0xff00, RZ, 0xc0, !PT ;  /* 0x0000ff0019ff7812 */ /* 0x000fe4000782c0ff */
[----:B------:R-:W-:Y:S02]  /*32d0*/  FSEL R175, R175, RZ, P0 ;  /* 0x000000ffafaf7208 */ /* 0x000fe40000000000 */
[----:B------:R-:W-:Y:S02]  /*32e0*/  FSEL R172, R172, RZ, P5 ;  /* 0x000000ffacac7208 */ /* 0x000fe40002800000 */
[----:B------:R-:W-:Y:S02]  /*32f0*/  FSEL R173, R173, RZ, P1 ;  /* 0x000000ffadad7208 */ /* 0x000fe40000800000 */
[----:B------:R-:W-:Y:S02]  /*3300*/  F2FP.BF16.F32.PACK_AB R175, R175, R174 ;  /* 0x000000aeafaf723e */ /* 0x000fe400000010ff */
[----:B------:R-:W-:Y:S01]  /*3310*/  F2FP.BF16.F32.PACK_AB R174, R173, R172 ;  /* 0x000000acadae723e */ /* 0x000fe200000010ff */
[-CC-:B------:R-:W-:Y:S01]  /*3320*/  FFMA.FTZ R173, R18, R178.reuse, R179.reuse ;  /* 0x000000b212ad7223 */ /* 0x180fe200000100b3 */
[----:B------:R-:W-:Y:S01]  /*3330*/  FFMA.FTZ R172, R193, R178, R179 ;  /* 0x000000b2c1ac7223 */ /* 0x000fe200000100b3 */
[----:B------:R-:W-:-:S02]  /*3340*/  LOP3.LUT P5, RZ, R24, 0xff0000, RZ, 0xc0, !PT ;  /* 0x00ff000018ff7812 */ /* 0x000fc400078ac0ff */
[----:B------:R-:W-:Y:S01]  /*3350*/  FADD.FTZ R176, R16, -R173 ;  /* 0x800000ad10b07221 */ /* 0x000fe20000010000 */
[----:B------:R-:W-:Y:S01]  /*3360*/  FFMA.FTZ R173, R0, R178, R179 ;  /* 0x000000b200ad7223 */ /* 0x000fe200000100b3 */
[----:B------:R-:W-:Y:S01]  /*3370*/  FADD.FTZ R180, R7, -R172 ;  /* 0x800000ac07b47221 */ /* 0x000fe20000010000 */
[----:B------:R-:W-:Y:S01]  /*3380*/  FADD.FTZ R172, R8, -R177 ;  /* 0x800000b108ac7221 */ /* 0x000fe20000010000 */
[C---:B------:R-:W-:Y:S01]  /*3390*/  FFMA.FTZ R176, R17.reuse, R176, R150 ;  /* 0x000000b011b07223 */ /* 0x040fe20000010096 */
[----:B------:R-:W-:Y:S01]  /*33a0*/  FADD.FTZ R181, R12, -R173 ;  /* 0x800000ad0cb57221 */ /* 0x000fe20000010000 */
[C---:B------:R-:W-:Y:S01]  /*33b0*/  FFMA.FTZ R177, R17.reuse, R180, R151 ;  /* 0x000000b411b17223 */ /* 0x040fe20000010097 */
[C---:B------:R-:W-:Y:S01]  /*33c0*/  FFMA.FTZ R173, R17.reuse, R172, R149 ;  /* 0x000000ac11ad7223 */ /* 0x040fe20000010095 */
[----:B------:R-:W-:Y:S01]  /*33d0*/  FMUL.FTZ R176, R176, UR13 ;  /* 0x0000000db0b07c20 */ /* 0x000fe20008410000 */
[----:B------:R-:W-:Y:S01]  /*33e0*/  FFMA.FTZ R172, R17, R181, R148 ;  /* 0x000000b511ac7223 */ /* 0x000fe20000010094 */
[----:B------:R-:W-:Y:S01]  /*33f0*/  FMUL.FTZ R177, R177, UR13 ;  /* 0x0000000db1b17c20 */ /* 0x000fe20008410000 */
[----:B------:R-:W-:Y:S01]  /*3400*/  LOP3.LUT P0, RZ, R24, 0xff000000, RZ, 0xc0, !PT ;  /* 0xff00000018ff7812 */ /* 0x000fe2000780c0ff */
        /* <DEDUP_REMOVED lines=11> */
.L_x_1553:
        /* <DEDUP_REMOVED lines=8> */
[C---:B-----5:R-:W-:Y:S01]  /*3540*/  FFMA.FTZ R158, R17.reuse, R74, R154 ;  /* 0x0000004a119e7223 */ /* 0x060fe2000001009a */
[C---:B------:R-:W-:Y:S01]  /*3550*/  FFMA.FTZ R159, R17.reuse, R156, R155 ;  /* 0x0000009c119f7223 */ /* 0x040fe2000001009b */
[----:B------:R-:W-:Y:S01]  /*3560*/  FADD.FTZ R72, R6, -R75 ;  /* 0x8000004b06487221 */ /* 0x000fe20000010000 */
[----:B------:R-:W-:Y:S01]  /*3570*/  FFMA.FTZ R156, R17, R73, R152 ;  /* 0x00000049119c7223 */ /* 0x000fe20000010098 */
[----:B------:R-:W-:Y:S01]  /*3580*/  FMUL.FTZ R73, R158, UR13 ;  /* 0x0000000d9e497c20 */ /* 0x000fe20008410000 */
[----:B------:R-:W-:Y:S01]  /*3590*/  LOP3.LUT P5, RZ, R25, 0xff0000, RZ, 0xc0, !PT ;  /* 0x00ff000019ff7812 */ /* 0x000fe200078ac0ff */
[----:B------:R-:W-:Y:S01]  /*35a0*/  FMUL.FTZ R74, R159, UR13 ;  /* 0x0000000d9f4a7c20 */ /* 0x000fe20008410000 */
[----:B------:R-:W-:Y:S01]  /*35b0*/  ISETP.GE.U32.AND.EX P0, PT, R25, 0x1000000, PT, P0 ;  /* 0x010000001900780c */ /* 0x000fe20003f06100 */
[----:B------:R-:W-:Y:S01]  /*35c0*/  FFMA.FTZ R157, R17, R72, R153 ;  /* 0x00000048119d7223 */ /* 0x000fe20000010099 */
        /* <DEDUP_REMOVED lines=8> */
[----:B------:R-:W-:Y:S01]  /*3650*/  FFMA.FTZ R73, R0, R178, R179 ;  /* 0x000000b200497223 */ /* 0x000fe200000100b3 */
[----:B------:R-:W-:Y:S01]  /*3660*/  FSEL R72, R72, RZ, P1 ;  /* 0x000000ff48487208 */ /* 0x000fe20000800000 */
[----:B------:R-:W-:Y:S01]  /*3670*/  FADD.FTZ R176, R7, -R172 ;  /* 0x800000ac07b07221 */ /* 0x000fe20000010000 */
[----:B------:R-:W-:Y:S01]  /*3680*/  F2FP.BF16.F32.PACK_AB R175, R74, R175 ;  /* 0x000000af4aaf723e */ /* 0x000fe200000010ff */
[----:B------:R-:W-:Y:S01]  /*3690*/  FADD.FTZ R73, R12, -R73 ;  /* 0x800000490c497221 */ /* 0x000fe20000010000 */
[----:B------:R-:W-:Y:S01]  /*36a0*/  F2FP.BF16.F32.PACK_AB R174, R75, R72 ;  /* 0x000000484bae723e */ /* 0x000fe200000010ff */
[-CC-:B------:R-:W-:Y:S01]  /*36b0*/  FFMA.FTZ R75, R18, R178.reuse, R179.reuse ;  /* 0x000000b2124b7223 */ /* 0x180fe200000100b3 */
[----:B------:R-:W-:Y:S01]  /*36c0*/  LOP3.LUT P5, RZ, R24, 0xff, RZ, 0xc0, !PT ;  /* 0x000000ff18ff7812 */ /* 0x000fe200078ac0ff */
[----:B------:R-:W-:Y:S01]  /*36d0*/  FFMA.FTZ R72, R17, R73, R148 ;  /* 0x0000004911487223 */ /* 0x000fe20000010094 */
[----:B------:R-:W-:Y:S01]  /*36e0*/  FFMA.FTZ R73, R15, R178, R179 ;  /* 0x000000b20f497223 */ /* 0x000fe200000100b3 */
[----:B------:R-:W-:Y:S01]  /*36f0*/  FADD.FTZ R75, R16, -R75 ;  /* 0x8000004b104b7221 */ /* 0x000fe20000010000 */
[----:B------:R-:W-:Y:S01]  /*3700*/  LOP3.LUT P0, RZ, R24, 0xff00, RZ, 0xc0, !PT ;  /* 0x0000ff0018ff7812 */ /* 0x000fe2000780c0ff */
[----:B------:R-:W-:Y:S01]  /*3710*/  FMUL.FTZ R172, R72, UR13 ;  /* 0x0000000d48ac7c20 */ /* 0x000fe20008410000 */
[----:B------:R-:W-:Y:S01]  /*3720*/  FADD.FTZ R74, R8, -R73 ;  /* 0x80000049084a7221 */ /* 0x000fe20000010000 */
[----:B------:R-:W-:-:S03]  /*3730*/  LOP3.LUT P1, RZ, R24, 0xff0000, RZ, 0xc0, !PT ;  /* 0x00ff000018ff7812 */ /* 0x000fc6000782c0ff */
[C---:B------:R-:W-:Y:S01]  /*3740*/  FFMA.FTZ R73, R17.reuse, R74, R149 ;  /* 0x0000004a11497223 */ /* 0x040fe20000010095 */
[C---:B------:R-:W-:Y:S01]  /*3750*/  FFMA.FTZ R74, R17.reuse, R75, R150 ;  /* 0x0000004b114a7223 */ /* 0x040fe20000010096 */
[----:B------:R-:W-:Y:S01]  /*3760*/  FFMA.FTZ R75, R17, R176, R151 ;  /* 0x000000b0114b7223 */ /* 0x000fe20000010097 */
[----:B------:R-:W-:Y:S01]  /*3770*/  FSEL R172, R172, RZ, P5 ;  /* 0x000000ffacac7208 */ /* 0x000fe20002800000 */
[----:B------:R-:W-:Y:S01]  /*3780*/  FMUL.FTZ R173, R73, UR13 ;  /* 0x0000000d49ad7c20 */ /* 0x000fe20008410000 */
[----:B------:R-:W-:Y:S01]  /*3790*/  LOP3.LUT P5, RZ, R24, 0xff000000, RZ, 0xc0, !PT ;  /* 0xff00000018ff7812 */ /* 0x000fe200078ac0ff */
[----:B------:R-:W-:Y:S01]  /*37a0*/  FMUL.FTZ R177, R75, UR13 ;  /* 0x0000000d4bb17c20 */ /* 0x000fe20008410000 */
[----:B------:R-:W-:-:S04]  /*37b0*/  FMUL.FTZ R176, R74, UR13 ;  /* 0x0000000d4ab07c20 */ /* 0x000fc80008410000 */
[----:B------:R-:W-:Y:S02]  /*37c0*/  FSEL R181, R177, RZ, P5 ;  /* 0x000000ffb1b57208 */ /* 0x000fe40002800000 */
[----:B------:R-:W-:Y:S02]  /*37d0*/  FSEL R176, R176, RZ, P1 ;  /* 0x000000ffb0b07208 */ /* 0x000fe40000800000 */
[----:B------:R-:W-:Y:S02]  /*37e0*/  FSEL R177, R173, RZ, P0 ;  /* 0x000000ffadb17208 */ /* 0x000fe40000000000 */
[----:B------:R-:W-:Y:S02]  /*37f0*/  F2FP.BF16.F32.PACK_AB R173, R181, R176 ;  /* 0x000000b0b5ad723e */ /* 0x000fe400000010ff */
[----:B------:R-:W-:Y:S01]  /*3800*/  F2FP.BF16.F32.PACK_AB R172, R177, R172 ;  /* 0x000000acb1ac723e */ /* 0x000fe200000010ff */
[----:B------:R-:W-:Y:S06]  /*3810*/  BRA `(.L_x_1552) ;  /* 0x0000001000e07947 */ /* 0x000fec0003800000 */
.L_x_1549:
        /* <DEDUP_REMOVED lines=11> */
[----:B------:R-:W-:Y:S01]  /*38d0*/  FFMA.FTZ R177, R15, R178, R179 ;  /* 0x000000b20fb17223 */ /* 0x000fe200000100b3 */
[----:B------:R-:W-:Y:S01]  /*38e0*/  FADD.FTZ R146, R5, -R146 ;  /* 0x8000009205927221 */ /* 0x000fe20000010000 */
[----:B------:R-:W-:Y:S01]  /*38f0*/  FADD.FTZ R144, R217, -R144 ;  /* 0x80000090d9907221 */ /* 0x000fe20000010000 */
[----:B------:R-:W-:Y:S02]  /*3900*/  ISETP.GE.U32.AND.EX P1, PT, R27, 0x1000000, PT, P1 ;  /* 0x010000001b00780c */ /* 0x000fe40003f26110 */
[C---:B-----5:R-:W-:Y:S01]  /*3910*/  FMUL.FTZ R146, R17.reuse, R146 ;  /* 0x0000009211927220 */ /* 0x060fe20000410000 */
[----:B------:R-:W-:Y:S01]  /*3920*/  FMUL.FTZ R144, R17, R144 ;  /* 0x0000009011907220 */ /* 0x000fe20000410000 */
[----:B------:R-:W-:-:S02]  /*3930*/  LOP3.LUT P5, RZ, R27, 0xff0000, RZ, 0xc0, !PT ;  /* 0x00ff00001bff7812 */ /* 0x000fc400078ac0ff */
[----:B------:R-:W-:Y:S01]  /*3940*/  FMUL.FTZ R146, R146, UR13 ;  /* 0x0000000d92927c20 */ /* 0x000fe20008410000 */
[----:B------:R-:W-:Y:S01]  /*3950*/  FMUL.FTZ R145, R144, UR13 ;  /* 0x0000000d90917c20 */ /* 0x000fe20008410000 */
[----:B------:R-:W-:-:S03]  /*3960*/  ISETP.GE.U32.AND P0, PT, R24, RZ, PT ;  /* 0x000000ff1800720c */ /* 0x000fc60003f06070 */
[----:B------:R-:W-:Y:S02]  /*3970*/  FSEL R144, R146, RZ, P1 ;  /* 0x000000ff92907208 */ /* 0x000fe40000800000 */
[----:B------:R-:W-:Y:S02]  /*3980*/  FSEL R147, R145, RZ, P5 ;  /* 0x000000ff91937208 */ /* 0x000fe40002800000 */
[C---:B------:R-:W-:Y:S02]  /*3990*/  LOP3.LUT P1, RZ, R25.reuse, 0xff0000, RZ, 0xc0, !PT ;  /* 0x00ff000019ff7812 */ /* 0x040fe4000782c0ff */
[----:B------:R-:W-:Y:S02]  /*39a0*/  ISETP.GE.U32.AND.EX P0, PT, R25, 0x1000000, PT, P0 ;  /* 0x010000001900780c */ /* 0x000fe40003f06100 */
[----:B------:R-:W-:Y:S01]  /*39b0*/  F2FP.BF16.F32.PACK_AB R147, R144, R147 ;  /* 0x000000939093723e */ /* 0x000fe200000010ff */
[-CC-:B------:R-:W-:Y:S01]  /*39c0*/  FFMA.FTZ R144, R202, R178.reuse, R179.reuse ;  /* 0x000000b2ca907223 */ /* 0x180fe200000100b3 */
[----:B------:R-:W-:Y:S01]  /*39d0*/  FSEL R175, R145, RZ, P1 ;  /* 0x000000ff91af7208 */ /* 0x000fe20000800000 */
[----:B------:R-:W-:Y:S01]  /*39e0*/  FFMA.FTZ R145, R206, R178, R179 ;  /* 0x000000b2ce917223 */ /* 0x000fe200000100b3 */
[----:B------:R-:W-:Y:S01]  /*39f0*/  FSEL R146, R146, RZ, P0 ;  /* 0x000000ff92927208 */ /* 0x000fe20000000000 */
[----:B------:R-:W-:Y:S01]  /*3a00*/  FADD.FTZ R144, R201, -R144 ;  /* 0x80000090c9907221 */ /* 0x000fe20000010000 */
[----:B------:R-:W-:-:S02]  /*3a10*/  LOP3.LUT P1, RZ, R27, 0xff, RZ, 0xc0, !PT ;  /* 0x000000ff1bff7812 */ /* 0x000fc4000782c0ff */
[----:B------:R-:W-:Y:S01]  /*3a20*/  F2FP.BF16.F32.PACK_AB R175, R146, R175 ;  /* 0x000000af92af723e */ /* 0x000fe200000010ff */
[----:B------:R-:W-:Y:S01]  /*3a30*/  FADD.FTZ R146, R6, -R145 ;  /* 0x8000009106927221 */ /* 0x000fe20000010000 */
[----:B------:R-:W-:Y:S01]  /*3a40*/  FMUL.FTZ R144, R17, R144 ;  /* 0x0000009011907220 */ /* 0x000fe20000410000 */
[----:B------:R-:W-:Y:S02]  /*3a50*/  LOP3.LUT P0, RZ, R27, 0xff00, RZ, 0xc0, !PT ;  /* 0x0000ff001bff7812 */ /* 0x000fe4000780c0ff */
[----:B------:R-:W-:Y:S01]  /*3a60*/  FMUL.FTZ R146, R17, R146 ;  /* 0x0000009211927220 */ /* 0x000fe20000410000 */
[----:B------:R-:W-:Y:S01]  /*3a70*/  FMUL.FTZ R144, R144, UR13 ;  /* 0x0000000d90907c20 */ /* 0x000fe20008410000 */
[----:B------:R-:W-:Y:S02]  /*3a80*/  LOP3.LUT P5, RZ, R25, 0xff, RZ, 0xc0, !PT ;  /* 0x000000ff19ff7812 */ /* 0x000fe400078ac0ff */
[----:B------:R-:W-:Y:S02]  /*3a90*/  FMUL.FTZ R172, R146, UR13 ;  /* 0x0000000d92ac7c20 */ /* 0x000fe40008410000 */
[----:B------:R-:W-:-:S02]  /*3aa0*/  FSEL R146, R144, RZ, P1 ;  /* 0x000000ff90927208 */ /* 0x000fc40000800000 */
[----:B------:R-:W-:Y:S02]  /*3ab0*/  FSEL R174, R144, RZ, P5 ;  /* 0x000000ff90ae7208 */ /* 0x000fe40002800000 */
[----:B------:R-:W-:Y:S02]  /*3ac0*/  FSEL R145, R172, RZ, P0 ;  /* 0x000000ffac917208 */ /* 0x000fe40000000000 */
[----:B------:R-:W-:Y:S02]  /*3ad0*/  LOP3.LUT P5, RZ, R25, 0xff00, RZ, 0xc0, !PT ;  /* 0x0000ff0019ff7812 */ /* 0x000fe400078ac0ff */
[----:B------:R-:W-:Y:S01]  /*3ae0*/  F2FP.BF16.F32.PACK_AB R146, R145, R146 ;  /* 0x000000929192723e */ /* 0x000fe200000010ff */
[-CC-:B------:R-:W-:Y:S01]  /*3af0*/  FFMA.FTZ R145, R18, R178.reuse, R179.reuse ;  /* 0x000000b212917223 */ /* 0x180fe200000100b3 */
[----:B------:R-:W-:Y:S01]  /*3b00*/  FSEL R173, R172, RZ, P5 ;  /* 0x000000ffacad7208 */ /* 0x000fe20002800000 */
[----:B------:R-:W-:Y:S01]  /*3b10*/  FFMA.FTZ R172, R193, R178, R179 ;  /* 0x000000b2c1ac7223 */ /* 0x000fe200000100b3 */
[----:B------:R-:W-:Y:S01]  /*3b20*/  LOP3.LUT P5, RZ, R24, 0xff0000, RZ, 0xc0, !PT ;  /* 0x00ff000018ff7812 */ /* 0x000fe200078ac0ff */
[----:B------:R-:W-:Y:S01]  /*3b30*/  FADD.FTZ R144, R16, -R145 ;  /* 0x8000009110907221 */ /* 0x000fe20000010000 */
[----:B------:R-:W-:Y:S01]  /*3b40*/  F2FP.BF16.F32.PACK_AB R174, R173, R174 ;  /* 0x000000aeadae723e */ /* 0x000fe200000010ff */
[----:B------:R-:W-:Y:S01]  /*3b50*/  FADD.FTZ R172, R7, -R172 ;  /* 0x800000ac07ac7221 */ /* 0x000fe20000010000 */
[C---:B------:R-:W-:Y:S01]  /*3b60*/  LOP3.LUT P1, RZ, R26.reuse, 0xff0000, RZ, 0xc0, !PT ;  /* 0x00ff00001aff7812 */ /* 0x040fe2000782c0ff */
[C---:B------:R-:W-:Y:S01]  /*3b70*/  FMUL.FTZ R144, R17.reuse, R144 ;  /* 0x0000009011907220 */ /* 0x040fe20000410000 */
[----:B------:R-:W-:Y:S01]  /*3b80*/  LOP3.LUT P0, RZ, R26, 0xff000000, RZ, 0xc0, !PT ;  /* 0xff0000001aff7812 */ /* 0x000fe2000780c0ff */
[----:B------:R-:W-:-:S02]  /*3b90*/  FMUL.FTZ R172, R17, R172 ;  /* 0x000000ac11ac7220 */ /* 0x000fc40000410000 */
[----:B------:R-:W-:Y:S02]  /*3ba0*/  FMUL.FTZ R144, R144, UR13 ;  /* 0x0000000d90907c20 */ /* 0x000fe40008410000 */
        /* <DEDUP_REMOVED lines=8> */
[----:B------:R-:W-:Y:S01]  /*3c30*/  FADD.FTZ R172, R8, -R177 ;  /* 0x800000b108ac7221 */ /* 0x000fe20000010000 */
[----:B------:R-:W-:Y:S01]  /*3c40*/  FFMA.FTZ R177, R0, R178, R179 ;  /* 0x000000b200b17223 */ /* 0x000fe200000100b3 */
[----:B------:R-:W-:Y:S02]  /*3c50*/  LOP3.LUT P5, RZ, R24, 0xff00, RZ, 0xc0, !PT ;  /* 0x0000ff0018ff7812 */ /* 0x000fe400078ac0ff */
[C---:B------:R-:W-:Y:S01]  /*3c60*/  FMUL.FTZ R172, R17.reuse, R172 ;  /* 0x000000ac11ac7220 */ /* 0x040fe20000410000 */
[----:B------:R-:W-:Y:S01]  /*3c70*/  FADD.FTZ R144, R12, -R177 ;  /* 0x800000b10c907221 */ /* 0x000fe20000010000 */
[----:B------:R-:W-:Y:S02]  /*3c80*/  LOP3.LUT P1, RZ, R26, 0xff, RZ, 0xc0, !PT ;  /* 0x000000ff1aff7812 */ /* 0x000fe4000782c0ff */
[----:B------:R-:W-:Y:S01]  /*3c90*/  FMUL.FTZ R177, R172, UR13 ;  /* 0x0000000dacb17c20 */ /* 0x000fe20008410000 */
[----:B------:R-:W-:Y:S01]  /*3ca0*/  FMUL.FTZ R144, R17, R144 ;  /* 0x0000009011907220 */ /* 0x000fe20000410000 */
[----:B------:R-:W-:-:S03]  /*3cb0*/  LOP3.LUT P0, RZ, R26, 0xff00, RZ, 0xc0, !PT ;  /* 0x0000ff001aff7812 */ /* 0x000fc6000780c0ff */
[----:B------:R-:W-:Y:S01]  /*3cc0*/  FMUL.FTZ R172, R144, UR13 ;  /* 0x0000000d90ac7c20 */ /* 0x000fe20008410000 */
[C---:B------:R-:W-:Y:S02]  /*3cd0*/  FSEL R181, R177.reuse, RZ, P5 ;  /* 0x000000ffb1b57208 */ /* 0x040fe40002800000 */
[----:B------:R-:W-:Y:S02]  /*3ce0*/  LOP3.LUT P5, RZ, R24, 0xff, RZ, 0xc0, !PT ;  /* 0x000000ff18ff7812 */ /* 0x000fe400078ac0ff */
[C---:B------:R-:W-:Y:S02]  /*3cf0*/  FSEL R144, R172.reuse, RZ, P1 ;  /* 0x000000ffac907208 */ /* 0x040fe40000800000 */
[----:B------:R-:W-:Y:S02]  /*3d00*/  FSEL R177, R177, RZ, P0 ;  /* 0x000000ffb1b17208 */ /* 0x000fe40000000000 */
[----:B------:R-:W-:Y:S02]  /*3d10*/  FSEL R172, R172, RZ, P5 ;  /* 0x000000ffacac7208 */ /* 0x000fe40002800000 */
[----:B------:R-:W-:-:S02]  /*3d20*/  F2FP.BF16.F32.PACK_AB R144, R177, R144 ;  /* 0x00000090b190723e */ /* 0x000fc400000010ff */
[----:B------:R-:W-:Y:S01]  /*3d30*/  F2FP.BF16.F32.PACK_AB R172, R181, R172 ;  /* 0x000000acb5ac723e */ /* 0x000fe200000010ff */
[----:B------:R-:W-:Y:S06]  /*3d40*/  BRA `(.L_x_1552) ;  /* 0x0000000c00947947 */ /* 0x000fec0003800000 */
.L_x_1555:
        /* <DEDUP_REMOVED lines=9> */
[----:B------:R-:W-:Y:S01]  /*3de0*/  FFMA.FTZ R72, R202, R178, R179 ;  /* 0x000000b2ca487223 */ /* 0x000fe200000100b3 */
[----:B------:R-:W-:Y:S01]  /*3df0*/  FMUL.FTZ R159, R17, R144 ;  /* 0x00000090119f7220 */ /* 0x000fe20000410000 */
[----:B------:R-:W-:Y:S01]  /*3e00*/  LOP3.LUT P5, RZ, R27, 0xff0000, RZ, 0xc0, !PT ;  /* 0x00ff00001bff7812 */ /* 0x000fe200078ac0ff */
[----:B------:R-:W-:Y:S01]  /*3e10*/  FMUL.FTZ R75, R158, UR13 ;  /* 0x0000000d9e4b7c20 */ /* 0x000fe20008410000 */
[----:B------:R-:W-:Y:S01]  /*3e20*/  FADD.FTZ R72, R201, -R72 ;  /* 0x80000048c9487221 */ /* 0x000fe20000010000 */
[----:B------:R-:W-:Y:S01]  /*3e30*/  FMUL.FTZ R157, R17, R74 ;  /* 0x0000004a119d7220 */ /* 0x000fe20000410000 */
[----:B------:R-:W-:-:S02]  /*3e40*/  ISETP.GE.U32.AND.EX P1, PT, R25, 0x1000000, PT, P1 ;  /* 0x010000001900780c */ /* 0x000fc40003f26110 */
[----:B------:R-:W-:Y:S01]  /*3e50*/  FMUL.FTZ R156, R17, R72 ;  /* 0x00000048119c7220 */ /* 0x000fe20000410000 */
[----:B------:R-:W-:Y:S01]  /*3e60*/  FMUL.FTZ R72, R159, UR13 ;  /* 0x0000000d9f487c20 */ /* 0x000fe20008410000 */
[----:B------:R-:W-:Y:S01]  /*3e70*/  FSEL R175, R75, RZ, P0 ;  /* 0x000000ff4baf7208 */ /* 0x000fe20000000000 */
[----:B------:R-:W-:Y:S01]  /*3e80*/  FMUL.FTZ R144, R157, UR13 ;  /* 0x0000000d9d907c20 */ /* 0x000fe20008410000 */
[----:B------:R-:W-:Y:S01]  /*3e90*/  FSEL R147, R75, RZ, P5 ;  /* 0x000000ff4b937208 */ /* 0x000fe20002800000 */
[----:B------:R-:W-:Y:S01]  /*3ea0*/  FMUL.FTZ R75, R156, UR13 ;  /* 0x0000000d9c4b7c20 */ /* 0x000fe20008410000 */
[----:B------:R-:W-:Y:S02]  /*3eb0*/  ISETP.GE.U32.AND P0, PT, R26, RZ, PT ;  /* 0x000000ff1a00720c */ /* 0x000fe40003f06070 */
[----:B------:R-:W-:Y:S02]  /*3ec0*/  FSEL R74, R72, RZ, P1 ;  /* 0x000000ff484a7208 */ /* 0x000fe40000800000 */
[----:B------:R-:W-:-:S02]  /*3ed0*/  LOP3.LUT P5, RZ, R27, 0xff, RZ, 0xc0, !PT ;  /* 0x000000ff1bff7812 */ /* 0x000fc400078ac0ff */
[C---:B------:R-:W-:Y:S02]  /*3ee0*/  LOP3.LUT P1, RZ, R27.reuse, 0xff00, RZ, 0xc0, !PT ;  /* 0x0000ff001bff7812 */ /* 0x040fe4000782c0ff */
[----:B------:R-:W-:Y:S02]  /*3ef0*/  ISETP.GE.U32.AND.EX P0, PT, R27, 0x1000000, PT, P0 ;  /* 0x010000001b00780c */ /* 0x000fe40003f06100 */
[----:B------:R-:W-:Y:S02]  /*3f00*/  FSEL R146, R75, RZ, P5 ;  /* 0x000000ff4b927208 */ /* 0x000fe40002800000 */
[----:B------:R-:W-:Y:S02]  /*3f10*/  FSEL R73, R144, RZ, P1 ;  /* 0x000000ff90497208 */ /* 0x000fe40000800000 */
[----:B------:R-:W-:Y:S02]  /*3f20*/  FSEL R72, R72, RZ, P0 ;  /* 0x000000ff48487208 */ /* 0x000fe40000000000 */
[----:B------:R-:W-:Y:S01]  /*3f30*/  F2FP.BF16.F32.PACK_AB R146, R73, R146 ;  /* 0x000000924992723e */ /* 0x000fe200000010ff */
[-CC-:B------:R-:W-:Y:S01]  /*3f40*/  FFMA.FTZ R73, R18, R178.reuse, R179.reuse ;  /* 0x000000b212497223 */ /* 0x180fe200000100b3 */
[----:B------:R-:W-:Y:S01]  /*3f50*/  F2FP.BF16.F32.PACK_AB R147, R72, R147 ;  /* 0x000000934893723e */ /* 0x000fe200000010ff */
[----:B------:R-:W-:Y:S01]  /*3f60*/  FFMA.FTZ R72, R193, R178, R179 ;  /* 0x000000b2c1487223 */ /* 0x000fe200000100b3 */
[----:B------:R-:W-:Y:S01]  /*3f70*/  F2FP.BF16.F32.PACK_AB R175, R74, R175 ;  /* 0x000000af4aaf723e */ /* 0x000fe200000010ff */
[----:B------:R-:W-:Y:S01]  /*3f80*/  FADD.FTZ R74, R16, -R73 ;  /* 0x80000049104a7221 */ /* 0x000fe20000010000 */
[----:B------:R-:W-:Y:S01]  /*3f90*/  LOP3.LUT P0, RZ, R25, 0xff, RZ, 0xc0, !PT ;  /* 0x000000ff19ff7812 */ /* 0x000fe2000780c0ff */
[----:B------:R-:W-:Y:S01]  /*3fa0*/  FADD.FTZ R72, R7, -R72 ;  /* 0x8000004807487221 */ /* 0x000fe20000010000 */
[----:B------:R-:W-:Y:S01]  /*3fb0*/  LOP3.LUT P1, RZ, R25, 0xff00, RZ, 0xc0, !PT ;  /* 0x0000ff0019ff7812 */ /* 0x000fe2000782c0ff */
[----:B------:R-:W-:Y:S01]  /*3fc0*/  FMUL.FTZ R74, R17, R74 ;  /* 0x0000004a114a7220 */ /* 0x000fe20000410000 */
[----:B------:R-:W-:Y:S01]  /*3fd0*/  FSEL R174, R75, RZ, P0 ;  /* 0x000000ff4bae7208 */ /* 0x000fe20000000000 */
[----:B------:R-:W-:Y:S01]  /*3fe0*/  FMUL.FTZ R75, R17, R72 ;  /* 0x00000048114b7220 */ /* 0x000fe20000410000 */
[----:B------:R-:W-:Y:S01]  /*3ff0*/  FSEL R73, R144, RZ, P1 ;  /* 0x000000ff90497208 */ /* 0x000fe20000800000 */
[----:B------:R-:W-:Y:S01]  /*4000*/  FMUL.FTZ R72, R74, UR13 ;  /* 0x0000000d4a487c20 */ /* 0x000fe20008410000 */
[----:B------:R-:W-:-:S02]  /*4010*/  LOP3.LUT P5, RZ, R24, 0xff0000, RZ, 0xc0, !PT ;  /* 0x00ff000018ff7812 */ /* 0x000fc400078ac0ff */
[----:B------:R-:W-:Y:S01]  /*4020*/  F2FP.BF16.F32.PACK_AB R174, R73, R174 ;  /* 0x000000ae49ae723e */ /* 0x000fe200000010ff */
[----:B------:R-:W-:Y:S01]  /*4030*/  FMUL.FTZ R73, R75, UR13 ;  /* 0x0000000d4b497c20 */ /* 0x000fe20008410000 */
[----:B------:R-:W-:Y:S02]  /*4040*/  LOP3.LUT P1, RZ, R26, 0xff0000, RZ, 0xc0, !PT ;  /* 0x00ff00001aff7812 */ /* 0x000fe4000782c0ff */
[----:B------:R-:W-:Y:S02]  /*4050*/  FSEL R173, R72, RZ, P5 ;  /* 0x000000ff48ad7208 */ /* 0x000fe40002800000 */
[----:B------:R-:W-:Y:S02]  /*4060*/  LOP3.LUT P0, RZ, R26, 0xff000000, RZ, 0xc0, !PT ;  /* 0xff0000001aff7812 */ /* 0x000fe4000780c0ff */
[----:B------:R-:W-:Y:S02]  /*4070*/  LOP3.LUT P5, RZ, R24, 0xff000000, RZ, 0xc0, !PT ;  /* 0xff00000018ff7812 */ /* 0x000fe400078ac0ff */
[----:B------:R-:W-:-:S02]  /*4080*/  FSEL R145, R72, RZ, P1 ;  /* 0x000000ff48917208 */ /* 0x000fc40000800000 */
[C---:B------:R-:W-:Y:S02]  /*4090*/  FSEL R144, R73.reuse, RZ, P0 ;  /* 0x000000ff49907208 */ /* 0x040fe40000000000 */
[----:B------:R-:W-:Y:S01]  /*40a0*/  FSEL R72, R73, RZ, P5 ;  /* 0x000000ff49487208 */ /* 0x000fe20002800000 */
[-C--:B------:R-:W-:Y:S01]  /*40b0*/  FFMA.FTZ R73, R15, R178.reuse, R179 ;  /* 0x000000b20f497223 */ /* 0x080fe200000100b3 */
[----:B------:R-:W-:Y:S02]  /*40c0*/  F2FP.BF16.F32.PACK_AB R145, R144, R145 ;  /* 0x000000919091723e */ /* 0x000fe400000010ff */
[----:B------:R-:W-:Y:S01]  /*40d0*/  F2FP.BF16.F32.PACK_AB R173, R72, R173 ;  /* 0x000000ad48ad723e */ /* 0x000fe200000010ff */
[----:B------:R-:W-:Y:S01]  /*40e0*/  FADD.FTZ R144, R8, -R73 ;  /* 0x8000004908907221 */ /* 0x000fe20000010000 */
[----:B------:R-:W-:Y:S01]  /*40f0*/  FFMA.FTZ R73, R0, R178, R179 ;  /* 0x000000b200497223 */ /* 0x000fe200000100b3 */
[----:B------:R-:W-:Y:S02]  /*4100*/  LOP3.LUT P5, RZ, R24, 0xff00, RZ, 0xc0, !PT ;  /* 0x0000ff0018ff7812 */ /* 0x000fe400078ac0ff */
[----:B------:R-:W-:Y:S01]  /*4110*/  LOP3.LUT P0, RZ, R26, 0xff00, RZ, 0xc0, !PT ;  /* 0x0000ff001aff7812 */ /* 0x000fe2000780c0ff */
[----:B------:R-:W-:Y:S01]  /*4120*/  FADD.FTZ R72, R12, -R73 ;  /* 0x800000490c487221 */ /* 0x000fe20000010000 */
[----:B------:R-:W-:Y:S01]  /*4130*/  FMUL.FTZ R73, R17, R144 ;  /* 0x0000009011497220 */ /* 0x000fe20000410000 */
[----:B------:R-:W-:-:S02]  /*4140*/  LOP3.LUT P1, RZ, R26, 0xff, RZ, 0xc0, !PT ;  /* 0x000000ff1aff7812 */ /* 0x000fc4000782c0ff */
[----:B------:R-:W-:Y:S01]  /*4150*/  FMUL.FTZ R72, R17, R72 ;  /* 0x0000004811487220 */ /* 0x000fe20000410000 */
[----:B------:R-:W-:-:S03]  /*4160*/  FMUL.FTZ R172, R73, UR13 ;  /* 0x0000000d49ac7c20 */ /* 0x000fc60008410000 */
[----:B------:R-:W-:Y:S02]  /*4170*/  FMUL.FTZ R144, R72, UR13 ;  /* 0x0000000d48907c20 */ /* 0x000fe40008410000 */
        /* <DEDUP_REMOVED lines=8> */
.L_x_1554:
        /* <DEDUP_REMOVED lines=11> */
[----:B------:R-:W-:Y:S02]  /*42b0*/  LOP3.LUT P1, RZ, R27, 0xff0000, RZ, 0xc0, !PT ;  /* 0x00ff00001bff7812 */ /* 0x000fe4000782c0ff */
[C---:B-----5:R-:W-:Y:S01]  /*42c0*/  FFMA.FTZ R144, R17.reuse, R144, R154 ;  /* 0x0000009011907223 */ /* 0x060fe2000001009a */
[----:B------:R-:W-:Y:S01]  /*42d0*/  FFMA.FTZ R146, R17, R146, R155 ;  /* 0x0000009211927223 */ /* 0x000fe2000001009b */
[----:B------:R-:W-:-:S02]  /*42e0*/  ISETP.GE.U32.AND.EX P5, PT, R27, 0x1000000, PT, P0 ;  /* 0x010000001b00780c */ /* 0x000fc40003fa6100 */
        /* <DEDUP_REMOVED lines=16> */
[----:B------:R-:W-:Y:S01]  /*43f0*/  FFMA.FTZ R144, R17, R144, R152 ;  /* 0x0000009011907223 */ /* 0x000fe20000010098 */
[----:B------:R-:W-:Y:S02]  /*4400*/  LOP3.LUT P0, RZ, R27, 0xff00, RZ, 0xc0, !PT ;  /* 0x0000ff001bff7812 */ /* 0x000fe4000780c0ff */
[----:B------:R-:W-:Y:S01]  /*4410*/  FFMA.FTZ R146, R17, R146, R153 ;  /* 0x0000009211927223 */ /* 0x000fe20000010099 */
[----:B------:R-:W-:Y:S01]  /*4420*/  FMUL.FTZ R144, R144, UR13 ;  /* 0x0000000d90907c20 */ /* 0x000fe20008410000 */
[----:B------:R-:W-:Y:S02]  /*4430*/  LOP3.LUT P5, RZ, R25, 0xff, RZ, 0xc0, !PT ;  /* 0x000000ff19ff7812 */ /* 0x000fe400078ac0ff */
[----:B------:R-:W-:Y:S02]  /*4440*/  FMUL.FTZ R172, R146, UR13 ;  /* 0x0000000d92ac7c20 */ /* 0x000fe40008410000 */
[----:B------:R-:W-:-:S02]  /*4450*/  FSEL R146, R144, RZ, P1 ;  /* 0x000000ff90927208 */ /* 0x000fc40000800000 */
[----:B------:R-:W-:Y:S01]  /*4460*/  FSEL R174, R144, RZ, P5 ;  /* 0x000000ff90ae7208 */ /* 0x000fe20002800000 */
[--C-:B------:R-:W-:Y:S01]  /*4470*/  FFMA.FTZ R144, R193, R178, R179.reuse ;  /* 0x000000b2c1907223 */ /* 0x100fe200000100b3 */
[----:B------:R-:W-:Y:S02]  /*4480*/  FSEL R145, R172, RZ, P0 ;  /* 0x000000ffac917208 */ /* 0x000fe40000000000 */
[----:B------:R-:W-:Y:S01]  /*4490*/  LOP3.LUT P5, RZ, R25, 0xff00, RZ, 0xc0, !PT ;  /* 0x0000ff0019ff7812 */ /* 0x000fe200078ac0ff */
[----:B------:R-:W-:Y:S01]  /*44a0*/  FADD.FTZ R144, R7, -R144 ;  /* 0x8000009007907221 */ /* 0x000fe20000010000 */
[----:B------:R-:W-:Y:S01]  /*44b0*/  F2FP.BF16.F32.PACK_AB R146, R145, R146 ;  /* 0x000000929192723e */ /* 0x000fe200000010ff */
[----:B------:R-:W-:Y:S01]  /*44c0*/  FFMA.FTZ R145, R18, R178, R179 ;  /* 0x000000b212917223 */ /* 0x000fe200000100b3 */
[----:B------:R-:W-:Y:S01]  /*44d0*/  FSEL R173, R172, RZ, P5 ;  /* 0x000000ffacad7208 */ /* 0x000fe20002800000 */
[C---:B------:R-:W-:Y:S01]  /*44e0*/  FFMA.FTZ R144, R17.reuse, R144, R151 ;  /* 0x0000009011907223 */ /* 0x040fe20000010097 */
[----:B------:R-:W-:Y:S01]  /*44f0*/  LOP3.LUT P5, RZ, R24, 0xff0000, RZ, 0xc0, !PT ;  /* 0x00ff000018ff7812 */ /* 0x000fe200078ac0ff */
[----:B------:R-:W-:Y:S01]  /*4500*/  FADD.FTZ R145, R16, -R145 ;  /* 0x8000009110917221 */ /* 0x000fe20000010000 */
[----:B------:R-:W-:Y:S01]  /*4510*/  LOP3.LUT P1, RZ, R26, 0xff0000, RZ, 0xc0, !PT ;  /* 0x00ff00001aff7812 */ /* 0x000fe2000782c0ff */
[----:B------:R-:W-:Y:S01]  /*4520*/  FMUL.FTZ R172, R144, UR13 ;  /* 0x0000000d90ac7c20 */ /* 0x000fe20008410000 */
[----:B------:R-:W-:Y:S01]  /*4530*/  LOP3.LUT P0, RZ, R26, 0xff000000, RZ, 0xc0, !PT ;  /* 0xff0000001aff7812 */ /* 0x000fe2000780c0ff */
[----:B------:R-:W-:Y:S01]  /*4540*/  FFMA.FTZ R145, R17, R145, R150 ;  /* 0x0000009111917223 */ /* 0x000fe20000010096 */
[----:B------:R-:W-:-:S02]  /*4550*/  F2FP.BF16.F32.PACK_AB R174, R173, R174 ;  /* 0x000000aeadae723e */ /* 0x000fc400000010ff */
[----:B------:R-:W-:Y:S01]  /*4560*/  FSEL R144, R172, RZ, P0 ;  /* 0x000000ffac907208 */ /* 0x000fe20000000000 */
[----:B------:R-:W-:Y:S01]  /*4570*/  FMUL.FTZ R145, R145, UR13 ;  /* 0x0000000d91917c20 */ /* 0x000fe20008410000 */
[----:B------:R-:W-:-:S04]  /*4580*/  LOP3.LUT P0, RZ, R26, 0xff00, RZ, 0xc0, !PT ;  /* 0x0000ff001aff7812 */ /* 0x000fc8000780c0ff */
[C---:B------:R-:W-:Y:S02]  /*4590*/  FSEL R173, R145.reuse, RZ, P5 ;  /* 0x000000ff91ad7208 */ /* 0x040fe40002800000 */
[----:B------:R-:W-:Y:S02]  /*45a0*/  FSEL R145, R145, RZ, P1 ;  /* 0x000000ff91917208 */ /* 0x000fe40000800000 */
[----:B------:R-:W-:Y:S02]  /*45b0*/  LOP3.LUT P5, RZ, R24, 0xff000000, RZ, 0xc0, !PT ;  /* 0xff00000018ff7812 */ /* 0x000fe400078ac0ff */
[----:B------:R-:W-:Y:S01]  /*45c0*/  F2FP.BF16.F32.PACK_AB R145, R144, R145 ;  /* 0x000000919091723e */ /* 0x000fe200000010ff */
[----:B------:R-:W-:Y:S01]  /*45d0*/  FADD.FTZ R144, R8, -R177 ;  /* 0x800000b108907221 */ /* 0x000fe20000010000 */
[----:B------:R-:W-:Y:S01]  /*45e0*/  FFMA.FTZ R177, R0, R178, R179 ;  /* 0x000000b200b17223 */ /* 0x000fe200000100b3 */
[----:B------:R-:W-:Y:S02]  /*45f0*/  FSEL R172, R172, RZ, P5 ;  /* 0x000000ffacac7208 */ /* 0x000fe40002800000 */
[----:B------:R-:W-:Y:S01]  /*4600*/  FFMA.FTZ R144, R17, R144, R149 ;  /* 0x0000009011907223 */ /* 0x000fe20000010095 */
[----:B------:R-:W-:Y:S01]  /*4610*/  FADD.FTZ R177, R12, -R177 ;  /* 0x800000b10cb17221 */ /* 0x000fe20000010000 */
[----:B------:R-:W-:-:S02]  /*4620*/  LOP3.LUT P5, RZ, R24, 0xff00, RZ, 0xc0, !PT ;  /* 0x0000ff0018ff7812 */ /* 0x000fc400078ac0ff */
[----:B------:R-:W-:Y:S01]  /*4630*/  FMUL.FTZ R144, R144, UR13 ;  /* 0x0000000d90907c20 */ /* 0x000fe20008410000 */
[----:B------:R-:W-:Y:S01]  /*4640*/  FFMA.FTZ R177, R17, R177, R148 ;  /* 0x000000b111b17223 */ /* 0x000fe20000010094 */
[----:B------:R-:W-:Y:S02]  /*4650*/  F2FP.BF16.F32.PACK_AB R173, R172, R173 ;  /* 0x000000adacad723e */ /* 0x000fe400000010ff */
[----:B------:R-:W-:Y:S01]  /*4660*/  LOP3.LUT P1, RZ, R26, 0xff, RZ, 0xc0, !PT ;  /* 0x000000ff1aff7812 */ /* 0x000fe2000782c0ff */
[----:B------:R-:W-:Y:S01]  /*4670*/  FMUL.FTZ R172, R177, UR13 ;  /* 0x0000000db1ac7c20 */ /* 0x000fe20008410000 */
[----:B------:R-:W-:Y:S02]  /*4680*/  FSEL R181, R144, RZ, P5 ;  /* 0x000000ff90b57208 */ /* 0x000fe40002800000 */
[----:B------:R-:W-:Y:S02]  /*4690*/  LOP3.LUT P5, RZ, R24, 0xff, RZ, 0xc0, !PT ;  /* 0x000000ff18ff7812 */ /* 0x000fe400078ac0ff */
[----:B------:R-:W-:-:S02]  /*46a0*/  FSEL R177, R144, RZ, P0 ;  /* 0x000000ff90b17208 */ /* 0x000fc40000000000 */
[C---:B------:R-:W-:Y:S02]  /*46b0*/  FSEL R144, R172.reuse, RZ, P1 ;  /* 0x000000ffac907208 */ /* 0x040fe40000800000 */
[----:B------:R-:W-:Y:S02]  /*46c0*/  FSEL R172, R172, RZ, P5 ;  /* 0x000000ffacac7208 */ /* 0x000fe40002800000 */
[----:B------:R-:W-:Y:S02]  /*46d0*/  F2FP.BF16.F32.PACK_AB R144, R177, R144 ;  /* 0x00000090b190723e */ /* 0x000fe400000010ff */
[----:B------:R-:W-:Y:S01]  /*46e0*/  F2FP.BF16.F32.PACK_AB R172, R181, R172 ;  /* 0x000000acb5ac723e */ /* 0x000fe200000010ff */
[----:B------:R-:W-:Y:S06]  /*46f0*/  BRA `(.L_x_1552) ;  /* 0x0000000400287947 */ /* 0x000fec0003800000 */
.L_x_1556:
[-CC-:B------:R-:W-:Y:S01]  /*4700*/  FFMA.FTZ R72, R216, R178.reuse, R179.reuse ;  /* 0x000000b2d8487223 */ /* 0x180fe200000100b3 */
[-CC-:B------:R-:W-:Y:S01]  /*4710*/  FFMA.FTZ R144, R220, R178.reuse, R179.reuse ;  /* 0x000000b2dc907223 */ /* 0x180fe200000100b3 */
[--C-:B------:R-:W-:Y:S01]  /*4720*/  FFMA.FTZ R75, R206, R178, R179.reuse ;  /* 0x000000b2ce4b7223 */ /* 0x100fe200000100b3 */
[----:B------:R-:W-:Y:S01]  /*4730*/  ISETP.GE.U32.AND P1, PT, R24, RZ, PT ;  /* 0x000000ff1800720c */ /* 0x000fe20003f26070 */
[----:B------:R-:W-:Y:S01]  /*4740*/  FADD.FTZ R72, R217, -R72 ;  /* 0x80000048d9487221 */ /* 0x000fe20000010000 */
[----:B------:R-:W-:Y:S01]  /*4750*/  FADD.FTZ R144, R5, -R144 ;  /* 0x8000009005907221 */ /* 0x000fe20000010000 */
[----:B------:R-:W-:Y:S02]  /*4760*/  LOP3.LUT P0, RZ, R25, 0xff0000, RZ, 0xc0, !PT ;  /* 0x00ff000019ff7812 */ /* 0x000fe4000780c0ff */
[C---:B-----5:R-:W-:Y:S01]  /*4770*/  FFMA.FTZ R158, R17.reuse, R72, R154 ;  /* 0x00000048119e7223 */ /* 0x060fe2000001009a */
[----:B------:R-:W-:Y:S01]  /*4780*/  FFMA.FTZ R72, R202, R178, R179 ;  /* 0x000000b2ca487223 */ /* 0x000fe200000100b3 */
[----:B------:R-:W-:Y:S01]  /*4790*/  FFMA.FTZ R159, R17, R144, R155 ;  /* 0x00000090119f7223 */ /* 0x000fe2000001009b */
[----:B------:R-:W-:Y:S01]  /*47a0*/  LOP3.LUT P5, RZ, R27, 0xff0000, RZ, 0xc0, !PT ;  /* 0x00ff00001bff7812 */ /* 0x000fe200078ac0ff */
[----:B------:R-:W-:Y:S01]  /*47b0*/  FMUL.FTZ R74, R158, UR13 ;  /* 0x0000000d9e4a7c20 */ /* 0x000fe20008410000 */
[----:B------:R-:W-:Y:S01]  /*47c0*/  FADD.FTZ R73, R201, -R72 ;  /* 0x80000048c9497221 */ /* 0x000fe20000010000 */
[----:B------:R-:W-:Y:S01]  /*47d0*/  FADD.FTZ R72, R6, -R75 ;  /* 0x8000004b06487221 */ /* 0x000fe20000010000 */
[----:B------:R-:W-:-:S02]  /*47e0*/  ISETP.GE.U32.AND.EX P1, PT, R25, 0x1000000, PT, P1 ;  /* 0x010000001900780c */ /* 0x000fc40003f26110 */
[C---:B------:R-:W-:Y:S01]  /*47f0*/  FFMA.FTZ R156, R17.reuse, R73, R152 ;  /* 0x00000049119c7223 */ /* 0x040fe20000010098 */
[----:B------:R-:W-:Y:S01]  /*4800*/  FFMA.FTZ R157, R17, R72, R153 ;  /* 0x00000048119d7223 */ /* 0x000fe20000010099 */
[----:B------:R-:W-:Y:S01]  /*4810*/  FMUL.FTZ R72, R159, UR13 ;  /* 0x0000000d9f487c20 */ /* 0x000fe20008410000 */
[C---:B------:R-:W-:Y:S02]  /*4820*/  FSEL R175, R74.reuse, RZ, P0 ;  /* 0x000000ff4aaf7208 */ /* 0x040fe40000000000 */
[----:B------:R-:W-:Y:S01]  /*4830*/  FSEL R147, R74, RZ, P5 ;  /* 0x000000ff4a937208 */ /* 0x000fe20002800000 */
[----:B------:R-:W-:Y:S01]  /*4840*/  FMUL.FTZ R74, R156, UR13 ;  /* 0x0000000d9c4a7c20 */ /* 0x000fe20008410000 */
[----:B------:R-:W-:Y:S01]  /*4850*/  ISETP.GE.U32.AND P0, PT, R26, RZ, PT ;  /* 0x000000ff1a00720c */ /* 0x000fe20003f06070 */
[----:B------:R-:W-:Y:S01]  /*4860*/  FMUL.FTZ R75, R157, UR13 ;  /* 0x0000000d9d4b7c20 */ /* 0x000fe20008410000 */
        /* <DEDUP_REMOVED lines=11> */
[C---:B------:R-:W-:Y:S01]  /*4920*/  LOP3.LUT P0, RZ, R25.reuse, 0xff, RZ, 0xc0, !PT ;  /* 0x000000ff19ff7812 */ /* 0x040fe2000780c0ff */
[----:B------:R-:W-:Y:S01]  /*4930*/  FADD.FTZ R73, R16, -R73 ;  /* 0x8000004910497221 */ /* 0x000fe20000010000 */
[----:B------:R-:W-:Y:S01]  /*4940*/  LOP3.LUT P1, RZ, R25, 0xff00, RZ, 0xc0, !PT ;  /* 0x0000ff0019ff7812 */ /* 0x000fe2000782c0ff */
[----:B------:R-:W-:Y:S01]  /*4950*/  FADD.FTZ R72, R7, -R72 ;  /* 0x8000004807487221 */ /* 0x000fe20000010000 */
[----:B------:R-:W-:Y:S01]  /*4960*/  FSEL R174, R74, RZ, P0 ;  /* 0x000000ff4aae7208 */ /* 0x000fe20000000000 */
[----:B------:R-:W-:Y:S01]  /*4970*/  FFMA.FTZ R74, R17, R73, R150 ;  /* 0x00000049114a7223 */ /* 0x000fe20000010096 */
[----:B------:R-:W-:-:S02]  /*4980*/  FSEL R75, R75, RZ, P1 ;  /* 0x000000ff4b4b7208 */ /* 0x000fc40000800000 */
[----:B------:R-:W-:Y:S02]  /*4990*/  LOP3.LUT P5, RZ, R24, 0xff0000, RZ, 0xc0, !PT ;  /* 0x00ff000018ff7812 */ /* 0x000fe400078ac0ff */
[----:B------:R-:W-:Y:S01]  /*49a0*/  F2FP.BF16.F32.PACK_AB R174, R75, R174 ;  /* 0x000000ae4bae723e */ /* 0x000fe200000010ff */
[----:B------:R-:W-:Y:S01]  /*49b0*/  FFMA.FTZ R75, R17, R72, R151 ;  /* 0x00000048114b7223 */ /* 0x000fe20000010097 */
[----:B------:R-:W-:Y:S01]  /*49c0*/  FMUL.FTZ R72, R74, UR13 ;  /* 0x0000000d4a487c20 */ /* 0x000fe20008410000 */
[C---:B------:R-:W-:Y:S02]  /*49d0*/  LOP3.LUT P1, RZ, R26.reuse, 0xff0000, RZ, 0xc0, !PT ;  /* 0x00ff00001aff7812 */ /* 0x040fe4000782c0ff */
[----:B------:R-:W-:Y:S01]  /*49e0*/  FMUL.FTZ R73, R75, UR13 ;  /* 0x0000000d4b497c20 */ /* 0x000fe20008410000 */
[----:B------:R-:W-:Y:S02]  /*49f0*/  LOP3.LUT P0, RZ, R26, 0xff000000, RZ, 0xc0, !PT ;  /* 0xff0000001aff7812 */ /* 0x000fe4000780c0ff */
[----:B------:R-:W-:-:S02]  /*4a00*/  FSEL R173, R72, RZ, P5 ;  /* 0x000000ff48ad7208 */ /* 0x000fc40002800000 */
[----:B------:R-:W-:Y:S02]  /*4a10*/  LOP3.LUT P5, RZ, R24, 0xff000000, RZ, 0xc0, !PT ;  /* 0xff00000018ff7812 */ /* 0x000fe400078ac0ff */
[----:B------:R-:W-:Y:S02]  /*4a20*/  F2FP.BF16.F32.PACK_AB R175, R144, R175 ;  /* 0x000000af90af723e */ /* 0x000fe400000010ff */
[----:B------:R-:W-:Y:S02]  /*4a30*/  FSEL R145, R72, RZ, P1 ;  /* 0x000000ff48917208 */ /* 0x000fe40000800000 */
[C---:B------:R-:W-:Y:S02]  /*4a40*/  FSEL R144, R73.reuse, RZ, P0 ;  /* 0x000000ff49907208 */ /* 0x040fe40000000000 */
[----:B------:R-:W-:Y:S01]  /*4a50*/  FSEL R72, R73, RZ, P5 ;  /* 0x000000ff49487208 */ /* 0x000fe20002800000 */
[----:B------:R-:W-:Y:S01]  /*4a60*/  FFMA.FTZ R73, R15, R178, R179 ;  /* 0x000000b20f497223 */ /* 0x000fe200000100b3 */
[----:B------:R-:W-:-:S02]  /*4a70*/  LOP3.LUT P5, RZ, R24, 0xff00, RZ, 0xc0, !PT ;  /* 0x0000ff0018ff7812 */ /* 0x000fc400078ac0ff */
[----:B------:R-:W-:Y:S01]  /*4a80*/  F2FP.BF16.F32.PACK_AB R173, R72, R173 ;  /* 0x000000ad48ad723e */ /* 0x000fe200000010ff */
[----:B------:R-:W-:Y:S01]  /*4a90*/  FADD.FTZ R72, R8, -R73 ;  /* 0x8000004908487221 */ /* 0x000fe20000010000 */
[----:B------:R-:W-:Y:S01]  /*4aa0*/  FFMA.FTZ R73, R0, R178, R179 ;  /* 0x000000b200497223 */ /* 0x000fe200000100b3 */
[----:B------:R-:W-:Y:S02]  /*4ab0*/  F2FP.BF16.F32.PACK_AB R145, R144, R145 ;  /* 0x000000919091723e */ /* 0x000fe400000010ff */
[----:B------:R-:W-:Y:S01]  /*4ac0*/  LOP3.LUT P0, RZ, R26, 0xff00, RZ, 0xc0, !PT ;  /* 0x0000ff001aff7812 */ /* 0x000fe2000780c0ff */
[----:B------:R-:W-:Y:S01]  /*4ad0*/  FADD.FTZ R177, R12, -R73 ;  /* 0x800000490cb17221 */ /* 0x000fe20000010000 */
[C---:B------:R-:W-:Y:S01]  /*4ae0*/  FFMA.FTZ R73, R17.reuse, R72, R149 ;  /* 0x0000004811497223 */ /* 0x040fe20000010095 */
[----:B------:R-:W-:Y:S02]  /*4af0*/  LOP3.LUT P1, RZ, R26, 0xff, RZ, 0xc0, !PT ;  /* 0x000000ff1aff7812 */ /* 0x000fe4000782c0ff */
[----:B------:R-:W-:Y:S01]  /*4b00*/  FFMA.FTZ R72, R17, R177, R148 ;  /* 0x000000b111487223 */ /* 0x000fe20000010094 */
        /* <DEDUP_REMOVED lines=8> */
[----:B------:R-:W-:-:S07]  /*4b90*/  F2FP.BF16.F32.PACK_AB R172, R177, R172 ;  /* 0x000000acb1ac723e */ /* 0x000fce00000010ff */
.L_x_1552:
[----:B------:R-:W-:Y:S01]  /*4ba0*/  ISETP.NE.U32.AND P0, PT, RZ, UR4, PT ;  /* 0x00000004ff007c0c */ /* 0x000fe2000bf05070 */
[----:B------:R-:W0:Y:S01]  /*4bb0*/  LDC.64 R182, c[0x0][0x468] ;  /* 0x00011a00ffb67b82 */ /* 0x000e220000000a00 */
[----:B------:R-:W-:Y:S02]  /*4bc0*/  ISETP.NE.U32.AND P1, PT, RZ, UR10, PT ;  /* 0x0000000aff007c0c */ /* 0x000fe4000bf25070 */
[----:B------:R-:W-:Y:S02]  /*4bd0*/  ISETP.NE.AND.EX P0, PT, RZ, UR5, PT, P0 ;  /* 0x00000005ff007c0c */ /* 0x000fe4000bf05300 */
[----:B------:R-:W-:-:S11]  /*4be0*/  ISETP.NE.AND.EX P1, PT, RZ, UR11, PT, P1 ;  /* 0x0000000bff007c0c */ /* 0x000fd6000bf25310 */
[----:B------:R-:W1:Y:S08]  /*4bf0*/  @P0 LDC.64 R176, c[0x0][0x478] ;  /* 0x00011e00ffb00b82 */ /* 0x000e700000000a00 */
[----:B------:R-:W2:Y:S01]  /*4c00*/  @P1 LDC.64 R180, c[0x0][0x470] ;  /* 0x00011c00ffb41b82 */ /* 0x000ea20000000a00 */
[----:B-1----:R-:W-:-:S05]  /*4c10*/  @P0 IMAD.WIDE.U32 R176, R9, 0x20, R176 ;  /* 0x0000002009b00825 */ /* 0x002fca00078e00b0 */
[----:B------:R-:W-:Y:S04]  /*4c20*/  @P0 STG.E.128 desc[UR8][R176.64], R72 ;  /* 0x00000048b0000986 */ /* 0x000fe8000c101d08 */
[----:B------:R0:W-:Y:S02]  /*4c30*/  @P0 STG.E.128 desc[UR8][R176.64+0x10], R156 ;  /* 0x0000109cb0000986 */ /* 0x0001e4000c101d08 */
[----:B0-----:R-:W-:-:S05]  /*4c40*/  IMAD.WIDE.U32 R176, R9, 0x10, R182 ;  /* 0x0000001009b07825 */ /* 0x001fca00078e00b6 */
[----:B------:R2:W-:Y:S02]  /*4c50*/  STG.E.128 desc[UR8][R176.64], R172 ;  /* 0x000000acb0007986 */ /* 0x0005e4000c101d08 */
[C---:B--2---:R-:W-:Y:S01]  /*4c60*/  @P1 IMAD.WIDE.U32 R172, R9.reuse, 0x10, R180 ;  /* 0x0000001009ac1825 */ /* 0x044fe200078e00b4 */
[----:B------:R-:W-:-:S04]  /*4c70*/  IADD3 R9, PT, PT, R9, 0x20, RZ ;  /* 0x0000002009097810 */ /* 0x000fc80007ffe0ff */
[----:B------:R0:W-:Y:S03]  /*4c80*/  @P1 STG.E.128 desc[UR8][R172.64], R144 ;  /* 0x00000090ac001986 */ /* 0x0001e6000c101d08 */
.L_x_1548:
[----:B------:R-:W-:Y:S05]  /*4c90*/  BSYNC.RECONVERGENT B0 ;  /* 0x0000000000007941 */ /* 0x000fea0003800200 */
.L_x_1547:
        /* <DEDUP_REMOVED lines=12> */
[-CC-:B------:R-:W-:Y:S01]  /*4d60*/  FFMA.FTZ R72, R218, R178.reuse, R179.reuse ;  /* 0x000000b2da487223 */ /* 0x180fe200000100b3 */
[-CC-:B------:R-:W-:Y:S01]  /*4d70*/  FFMA.FTZ R73, R221, R178.reuse, R179.reuse ;  /* 0x000000b2dd497223 */ /* 0x180fe200000100b3 */
[----:B------:R-:W-:Y:S01]  /*4d80*/  LOP3.LUT P2, RZ, R21, 0xff0000, RZ, 0xc0, !PT ;  /* 0x00ff000015ff7812 */ /* 0x000fe2000784c0ff */
[-C--:B------:R-:W-:Y:S01]  /*4d90*/  FFMA.FTZ R177, R11, R178.reuse, R179 ;  /* 0x000000b20bb17223 */ /* 0x080fe200000100b3 */
[----:B------:R-:W-:Y:S01]  /*4da0*/  FADD.FTZ R72, R219, -R72 ;  /* 0x80000048db487221 */ /* 0x000fe20000010000 */
[----:B------:R-:W-:Y:S01]  /*4db0*/  LOP3.LUT P5, RZ, R23, 0xff0000, RZ, 0xc0, !PT ;  /* 0x00ff000017ff7812 */ /* 0x000fe200078ac0ff */
[----:B0-----:R-:W-:Y:S01]  /*4dc0*/  FADD.FTZ R144, R2, -R73 ;  /* 0x8000004902907221 */ /* 0x001fe20000010000 */
[--C-:B------:R-:W-:Y:S01]  /*4dd0*/  FFMA.FTZ R73, R203, R178, R179.reuse ;  /* 0x000000b2cb497223 */ /* 0x100fe200000100b3 */
[----:B-----5:R-:W-:Y:S01]  /*4de0*/  FFMA.FTZ R158, R17, R72, R46 ;  /* 0x00000048119e7223 */ /* 0x020fe2000001002e */
[----:B------:R-:W-:Y:S01]  /*4df0*/  FFMA.FTZ R72, R205, R178, R179 ;  /* 0x000000b2cd487223 */ /* 0x000fe200000100b3 */
[----:B------:R-:W-:Y:S01]  /*4e00*/  FFMA.FTZ R159, R17, R144, R47 ;  /* 0x00000090119f7223 */ /* 0x000fe2000001002f */
[----:B------:R-:W-:Y:S01]  /*4e10*/  FADD.FTZ R73, R204, -R73 ;  /* 0x80000049cc497221 */ /* 0x000fe20000010000 */
[----:B------:R-:W-:Y:S01]  /*4e20*/  FMUL.FTZ R74, R158, UR13 ;  /* 0x0000000d9e4a7c20 */ /* 0x000fe20008410000 */
[----:B------:R-:W-:Y:S01]  /*4e30*/  FADD.FTZ R72, R3, -R72 ;  /* 0x8000004803487221 */ /* 0x000fe20000010000 */
[----:B------:R-:W-:Y:S01]  /*4e40*/  FMUL.FTZ R75, R159, UR13 ;  /* 0x0000000d9f4b7c20 */ /* 0x000fe20008410000 */
[C---:B------:R-:W-:Y:S01]  /*4e50*/  FFMA.FTZ R156, R17.reuse, R73, R44 ;  /* 0x00000049119c7223 */ /* 0x040fe2000001002c */
[----:B------:R-:W-:Y:S01]  /*4e60*/  FADD.FTZ R177, R10, -R177 ;  /* 0x800000b10ab17221 */ /* 0x000fe20000010000 */
[C---:B------:R-:W-:Y:S01]  /*4e70*/  FSEL R175, R74.reuse, RZ, P2 ;  /* 0x000000ff4aaf7208 */ /* 0x040fe20001000000 */
[----:B------:R-:W-:Y:S01]  /*4e80*/  FFMA.FTZ R157, R17, R72, R45 ;  /* 0x00000048119d7223 */ /* 0x000fe2000001002d */
[----:B------:R-:W-:Y:S01]  /*4e90*/  FSEL R147, R74, RZ, P5 ;  /* 0x000000ff4a937208 */ /* 0x000fe20002800000 */
[----:B------:R-:W-:Y:S01]  /*4ea0*/  FMUL.FTZ R74, R156, UR13 ;  /* 0x0000000d9c4a7c20 */ /* 0x000fe20008410000 */
[----:B------:R-:W-:Y:S01]  /*4eb0*/  ISETP.GE.U32.AND P2, PT, R20, RZ, PT ;  /* 0x000000ff1400720c */ /* 0x000fe20003f46070 */
[----:B------:R-:W-:Y:S01]  /*4ec0*/  FMUL.FTZ R144, R157, UR13 ;  /* 0x0000000d9d907c20 */ /* 0x000fe20008410000 */
[----:B------:R-:W-:-:S02]  /*4ed0*/  ISETP.GE.U32.AND P5, PT, R22, RZ, PT ;  /* 0x000000ff1600720c */ /* 0x000fc40003fa6070 */
[----:B------:R-:W-:Y:S02]  /*4ee0*/  ISETP.GE.U32.AND.EX P2, PT, R21, 0x1000000, PT, P2 ;  /* 0x010000001500780c */ /* 0x000fe40003f46120 */
[----:B------:R-:W-:Y:S02]  /*4ef0*/  ISETP.GE.U32.AND.EX P5, PT, R23, 0x1000000, PT, P5 ;  /* 0x010000001700780c */ /* 0x000fe40003fa6150 */
[C---:B------:R-:W-:Y:S02]  /*4f00*/  FSEL R72, R75.reuse, RZ, P2 ;  /* 0x000000ff4b487208 */ /* 0x040fe40001000000 */
[----:B------:R-:W-:Y:S01]  /*4f10*/  FSEL R172, R75, RZ, P5 ;  /* 0x000000ff4bac7208 */ /* 0x000fe20002800000 */
[----:B------:R-:W-:Y:S01]  /*4f20*/  FFMA.FTZ R75, R194, R178, R179 ;  /* 0x000000b2c24b7223 */ /* 0x000fe200000100b3 */
[C---:B------:R-:W-:Y:S02]  /*4f30*/  LOP3.LUT P2, RZ, R23.reuse, 0xff, RZ, 0xc0, !PT ;  /* 0x000000ff17ff7812 */ /* 0x040fe4000784c0ff */
[----:B------:R-:W-:-:S02]  /*4f40*/  LOP3.LUT P5, RZ, R23, 0xff00, RZ, 0xc0, !PT ;  /* 0x0000ff0017ff7812 */ /* 0x000fc400078ac0ff */
[----:B------:R-:W-:Y:S02]  /*4f50*/  FSEL R146, R74, RZ, P2 ;  /* 0x000000ff4a927208 */ /* 0x000fe40001000000 */
[----:B------:R-:W-:Y:S02]  /*4f60*/  FSEL R73, R144, RZ, P5 ;  /* 0x000000ff90497208 */ /* 0x000fe40002800000 */
[----:B------:R-:W-:Y:S01]  /*4f70*/  F2FP.BF16.F32.PACK_AB R175, R72, R175 ;  /* 0x000000af48af723e */ /* 0x000fe200000010ff */
[----:B------:R-:W-:Y:S01]  /*4f80*/  FADD.FTZ R72, R4, -R75 ;  /* 0x8000004b04487221 */ /* 0x000fe20000010000 */
[----:B------:R-:W-:Y:S01]  /*4f90*/  F2FP.BF16.F32.PACK_AB R146, R73, R146 ;  /* 0x000000924992723e */ /* 0x000fe200000010ff */
[----:B------:R-:W-:Y:S01]  /*4fa0*/  FFMA.FTZ R73, R19, R178, R179 ;  /* 0x000000b213497223 */ /* 0x000fe200000100b3 */
[----:B------:R-:W-:Y:S01]  /*4fb0*/  LOP3.LUT P2, RZ, R21, 0xff, RZ, 0xc0, !PT ;  /* 0x000000ff15ff7812 */ /* 0x000fe2000784c0ff */
[----:B------:R-:W-:Y:S01]  /*4fc0*/  FFMA.FTZ R75, R17, R72, R51 ;  /* 0x00000048114b7223 */ /* 0x000fe20000010033 */
[----:B------:R-:W-:Y:S01]  /*4fd0*/  LOP3.LUT P5, RZ, R21, 0xff00, RZ, 0xc0, !PT ;  /* 0x0000ff0015ff7812 */ /* 0x000fe200078ac0ff */
[----:B------:R-:W-:Y:S01]  /*4fe0*/  FADD.FTZ R73, R192, -R73 ;  /* 0x80000049c0497221 */ /* 0x000fe20000010000 */
[----:B------:R-:W-:-:S02]  /*4ff0*/  FSEL R174, R74, RZ, P2 ;  /* 0x000000ff4aae7208 */ /* 0x000fc40001000000 */
[----:B------:R-:W-:Y:S01]  /*5000*/  FSEL R145, R144, RZ, P5 ;  /* 0x000000ff90917208 */ /* 0x000fe20002800000 */
[----:B------:R-:W-:Y:S01]  /*5010*/  FFMA.FTZ R74, R17, R73, R50 ;  /* 0x00000049114a7223 */ /* 0x000fe20000010032 */
[----:B------:R-:W-:Y:S01]  /*5020*/  FMUL.FTZ R144, R75, UR13 ;  /* 0x0000000d4b907c20 */ /* 0x000fe20008410000 */
[----:B------:R-:W-:Y:S02]  /*5030*/  LOP3.LUT P2, RZ, R22, 0xff0000, RZ, 0xc0, !PT ;  /* 0x00ff000016ff7812 */ /* 0x000fe4000784c0ff */
[----:B------:R-:W-:Y:S01]  /*5040*/  FMUL.FTZ R73, R74, UR13 ;  /* 0x0000000d4a497c20 */ /* 0x000fe20008410000 */
[----:B------:R-:W-:Y:S02]  /*5050*/  LOP3.LUT P5, RZ, R22, 0xff000000, RZ, 0xc0, !PT ;  /* 0xff00000016ff7812 */ /* 0x000fe400078ac0ff */
[----:B------:R-:W-:Y:S02]  /*5060*/  F2FP.BF16.F32.PACK_AB R174, R145, R174 ;  /* 0x000000ae91ae723e */ /* 0x000fe400000010ff */
[----:B------:R-:W-:-:S02]  /*5070*/  FSEL R145, R73, RZ, P2 ;  /* 0x000000ff49917208 */ /* 0x000fc40001000000 */
        /* <DEDUP_REMOVED lines=9> */
[C---:B------:R-:W-:Y:S01]  /*5110*/  FFMA.FTZ R73, R17.reuse, R72, R49 ;  /* 0x0000004811497223 */ /* 0x040fe20000010031 */
[----:B------:R-:W-:Y:S01]  /*5120*/  F2FP.BF16.F32.PACK_AB R173, R144, R173 ;  /* 0x000000ad90ad723e */ /* 0x000fe200000010ff */
[----:B------:R-:W-:Y:S01]  /*5130*/  FFMA.FTZ R72, R17, R177, R48 ;  /* 0x000000b111487223 */ /* 0x000fe20000010030 */
[----:B------:R-:W-:Y:S01]  /*5140*/  LOP3.LUT P5, RZ, R22, 0xff00, RZ, 0xc0, !PT ;  /* 0x0000ff0016ff7812 */ /* 0x000fe200078ac0ff */
[----:B------:R-:W-:Y:S01]  /*5150*/  FMUL.FTZ R144, R73, UR13 ;  /* 0x0000000d49907c20 */ /* 0x000fe20008410000 */
[----:B------:R-:W-:-:S04]  /*5160*/  F2FP.BF16.F32.PACK_AB R147, R172, R147 ;  /* 0x00000093ac93723e */ /* 0x000fc800000010ff */
        /* <DEDUP_REMOVED lines=10> */
.L_x_1561:
[-CC-:B0-----:R-:W-:Y:S01]  /*5210*/  FFMA.FTZ R145, R221, R178.reuse, R179.reuse ;  /* 0x000000b2dd917223 */ /* 0x181fe200000100b3 */
[-CC-:B------:R-:W-:Y:S01]  /*5220*/  FFMA.FTZ R144, R218, R178.reuse, R179.reuse ;  /* 0x000000b2da907223 */ /* 0x180fe200000100b3 */
[----:B------:R-:W-:Y:S01]  /*5230*/  ISETP.GE.U32.AND P5, PT, R22, RZ, PT ;  /* 0x000000ff1600720c */ /* 0x000fe20003fa6070 */
[-C--:B------:R-:W-:Y:S01]  /*5240*/  FFMA.FTZ R177, R11, R178.reuse, R179 ;  /* 0x000000b20bb17223 */ /* 0x080fe200000100b3 */
[----:B------:R-:W-:Y:S01]  /*5250*/  FADD.FTZ R146, R2, -R145 ;  /* 0x8000009102927221 */ /* 0x000fe20000010000 */
[----:B------:R-:W-:Y:S01]  /*5260*/  FADD.FTZ R144, R219, -R144 ;  /* 0x80000090db907221 */ /* 0x000fe20000010000 */
[----:B------:R-:W-:Y:S01]  /*5270*/  ISETP.GE.U32.AND.EX P5, PT, R23, 0x1000000, PT, P5 ;  /* 0x010000001700780c */ /* 0x000fe20003fa6150 */
[----:B------:R-:W-:Y:S01]  /*5280*/  FFMA.FTZ R145, R203, R178, R179 ;  /* 0x000000b2cb917223 */ /* 0x000fe200000100b3 */
[C---:B-----5:R-:W-:Y:S01]  /*5290*/  FFMA.FTZ R146, R17.reuse, R146, R47 ;  /* 0x0000009211927223 */ /* 0x060fe2000001002f */
[----:B------:R-:W-:Y:S01]  /*52a0*/  FFMA.FTZ R144, R17, R144, R46 ;  /* 0x0000009011907223 */ /* 0x000fe2000001002e */
[----:B------:R-:W-:Y:S01]  /*52b0*/  LOP3.LUT P2, RZ, R23, 0xff0000, RZ, 0xc0, !PT ;  /* 0x00ff000017ff7812 */ /* 0x000fe2000784c0ff */
[----:B------:R-:W-:Y:S01]  /*52c0*/  FADD.FTZ R145, R204, -R145 ;  /* 0x80000091cc917221 */ /* 0x000fe20000010000 */
[----:B------:R-:W-:Y:S01]  /*52d0*/  FMUL.FTZ R146, R146, UR13 ;  /* 0x0000000d92927c20 */ /* 0x000fe20008410000 */
[----:B------:R-:W-:Y:S01]  /*52e0*/  FMUL.FTZ R144, R144, UR13 ;  /* 0x0000000d90907c20 */ /* 0x000fe20008410000 */
[----:B------:R-:W-:Y:S01]  /*52f0*/  FADD.FTZ R177, R10, -R177 ;  /* 0x800000b10ab17221 */ /* 0x000fe20000010000 */
[----:B------:R-:W-:-:S02]  /*5300*/  FFMA.FTZ R145, R17, R145, R44 ;  /* 0x0000009111917223 */ /* 0x000fc4000001002c */
[----:B------:R-:W-:Y:S01]  /*5310*/  FSEL R172, R146, RZ, P5 ;  /* 0x000000ff92ac7208 */ /* 0x000fe20002800000 */
[----:B------:R-:W-:Y:S01]  /*5320*/  FFMA.FTZ R177, R17, R177, R48 ;  /* 0x000000b111b17223 */ /* 0x000fe20000010030 */
[----:B------:R-:W-:Y:S01]  /*5330*/  LOP3.LUT P5, RZ, R21, 0xff0000, RZ, 0xc0, !PT ;  /* 0x00ff000015ff7812 */ /* 0x000fe200078ac0ff */
[----:B------:R-:W-:Y:S01]  /*5340*/  FMUL.FTZ R145, R145, UR13 ;  /* 0x0000000d91917c20 */ /* 0x000fe20008410000 */
[----:B------:R-:W-:Y:S01]  /*5350*/  FSEL R147, R144, RZ, P2 ;  /* 0x000000ff90937208 */ /* 0x000fe20001000000 */
[----:B------:R-:W-:Y:S01]  /*5360*/  FMUL.FTZ R177, R177, UR13 ;  /* 0x0000000db1b17c20 */ /* 0x000fe20008410000 */
[----:B------:R-:W-:Y:S02]  /*5370*/  ISETP.GE.U32.AND P2, PT, R20, RZ, PT ;  /* 0x000000ff1400720c */ /* 0x000fe40003f46070 */
[----:B------:R-:W-:Y:S01]  /*5380*/  FSEL R175, R144, RZ, P5 ;  /* 0x000000ff90af7208 */ /* 0x000fe20002800000 */
[----:B------:R-:W-:Y:S01]  /*5390*/  FFMA.FTZ R144, R205, R178, R179 ;  /* 0x000000b2cd907223 */ /* 0x000fe200000100b3 */
[----:B------:R-:W-:-:S02]  /*53a0*/  ISETP.GE.U32.AND.EX P2, PT, R21, 0x1000000, PT, P2 ;  /* 0x010000001500780c */ /* 0x000fc40003f46120 */
[----:B------:R-:W-:Y:S01]  /*53b0*/  LOP3.LUT P5, RZ, R21, 0xff, RZ, 0xc0, !PT ;  /* 0x000000ff15ff7812 */ /* 0x000fe200078ac0ff */
[----:B------:R-:W-:Y:S01]  /*53c0*/  FADD.FTZ R144, R3, -R144 ;  /* 0x8000009003907221 */ /* 0x000fe20000010000 */
[----:B------:R-:W-:Y:S02]  /*53d0*/  FSEL R146, R146, RZ, P2 ;  /* 0x000000ff92927208 */ /* 0x000fe40001000000 */
[----:B------:R-:W-:Y:S01]  /*53e0*/  LOP3.LUT P2, RZ, R23, 0xff, RZ, 0xc0, !PT ;  /* 0x000000ff17ff7812 */ /* 0x000fe2000784c0ff */
[----:B------:R-:W-:Y:S01]  /*53f0*/  FFMA.FTZ R144, R17, R144, R45 ;  /* 0x0000009011907223 */ /* 0x000fe2000001002d */
[----:B------:R-:W-:Y:S02]  /*5400*/  F2FP.BF16.F32.PACK_AB R175, R146, R175 ;  /* 0x000000af92af723e */ /* 0x000fe400000010ff */
[C---:B------:R-:W-:Y:S01]  /*5410*/  FSEL R174, R145.reuse, RZ, P5 ;  /* 0x000000ff91ae7208 */ /* 0x040fe20002800000 */
[----:B------:R-:W-:Y:S01]  /*5420*/  FMUL.FTZ R144, R144, UR13 ;  /* 0x0000000d90907c20 */ /* 0x000fe20008410000 */
[----:B------:R-:W-:-:S02]  /*5430*/  FSEL R146, R145, RZ, P2 ;  /* 0x000000ff91927208 */ /* 0x000fc40001000000 */
[----:B------:R-:W-:Y:S02]  /*5440*/  LOP3.LUT P5, RZ, R23, 0xff00, RZ, 0xc0, !PT ;  /* 0x0000ff0017ff7812 */ /* 0x000fe400078ac0ff */
[----:B------:R-:W-:Y:S02]  /*5450*/  LOP3.LUT P2, RZ, R21, 0xff00, RZ, 0xc0, !PT ;  /* 0x0000ff0015ff7812 */ /* 0x000fe4000784c0ff */
[C---:B------:R-:W-:Y:S02]  /*5460*/  FSEL R173, R144.reuse, RZ, P5 ;  /* 0x000000ff90ad7208 */ /* 0x040fe40002800000 */
[----:B------:R-:W-:Y:S02]  /*5470*/  FSEL R145, R144, RZ, P2 ;  /* 0x000000ff90917208 */ /* 0x000fe40001000000 */
[----:B------:R-:W-:Y:S01]  /*5480*/  F2FP.BF16.F32.PACK_AB R146, R173, R146 ;  /* 0x00000092ad92723e */ /* 0x000fe200000010ff */
[--C-:B------:R-:W-:Y:S01]  /*5490*/  FFMA.FTZ R173, R194, R178, R179.reuse ;  /* 0x000000b2c2ad7223 */ /* 0x100fe200000100b3 */
[----:B------:R-:W-:Y:S01]  /*54a0*/  F2FP.BF16.F32.PACK_AB R174, R145, R174 ;  /* 0x000000ae91ae723e */ /* 0x000fe200000010ff */
[----:B------:R-:W-:Y:S01]  /*54b0*/  FFMA.FTZ R145, R19, R178, R179 ;  /* 0x000000b213917223 */ /* 0x000fe200000100b3 */
[----:B------:R-:W-:Y:S01]  /*54c0*/  F2FP.BF16.F32.PACK_AB R147, R172, R147 ;  /* 0x00000093ac93723e */ /* 0x000fe200000010ff */
[----:B------:R-:W-:Y:S01]  /*54d0*/  FADD.FTZ R144, R4, -R173 ;  /* 0x800000ad04907221 */ /* 0x000fe20000010000 */
[----:B------:R-:W-:Y:S01]  /*54e0*/  LOP3.LUT P2, RZ, R22, 0xff0000, RZ, 0xc0, !PT ;  /* 0x00ff000016ff7812 */ /* 0x000fe2000784c0ff */
[----:B------:R-:W-:Y:S01]  /*54f0*/  FADD.FTZ R145, R192, -R145 ;  /* 0x80000091c0917221 */ /* 0x000fe20000010000 */
[----:B------:R-:W-:Y:S01]  /*5500*/  LOP3.LUT P5, RZ, R22, 0xff000000, RZ, 0xc0, !PT ;  /* 0xff00000016ff7812 */ /* 0x000fe200078ac0ff */
[----:B------:R-:W-:-:S02]  /*5510*/  FFMA.FTZ R144, R17, R144, R51 ;  /* 0x0000009011907223 */ /* 0x000fc40000010033 */
[----:B------:R-:W-:Y:S02]  /*5520*/  FFMA.FTZ R145, R17, R145, R50 ;  /* 0x0000009111917223 */ /* 0x000fe40000010032 */
[----:B------:R-:W-:Y:S02]  /*5530*/  FMUL.FTZ R176, R144, UR13 ;  /* 0x0000000d90b07c20 */ /* 0x000fe40008410000 */
        /* <DEDUP_REMOVED lines=11> */
[----:B------:R-:W-:Y:S01]  /*55f0*/  FFMA.FTZ R144, R17, R144, R49 ;  /* 0x0000009011907223 */ /* 0x000fe20000010031 */
[----:B------:R-:W-:Y:S02]  /*5600*/  LOP3.LUT P5, RZ, R22, 0xff00, RZ, 0xc0, !PT ;  /* 0x0000ff0016ff7812 */ /* 0x000fe400078ac0ff */
[----:B------:R-:W-:Y:S01]  /*5610*/  F2FP.BF16.F32.PACK_AB R173, R176, R173 ;  /* 0x000000adb0ad723e */ /* 0x000fe200000010ff */
[----:B------:R-:W-:-:S05]  /*5620*/  FMUL.FTZ R144, R144, UR13 ;  /* 0x0000000d90907c20 */ /* 0x000fca0008410000 */
        /* <DEDUP_REMOVED lines=9> */
.L_x_1560:
        /* <DEDUP_REMOVED lines=11> */
[--C-:B------:R-:W-:Y:S01]  /*5770*/  FFMA.FTZ R73, R203, R178, R179.reuse ;  /* 0x000000b2cb497223 */ /* 0x100fe200000100b3 */
[C---:B-----5:R-:W-:Y:S01]  /*5780*/  FMUL.FTZ R158, R17.reuse, R72 ;  /* 0x00000048119e7220 */ /* 0x060fe20000410000 */
[----:B------:R-:W-:Y:S01]  /*5790*/  FMUL.FTZ R159, R17, R144 ;  /* 0x00000090119f7220 */ /* 0x000fe20000410000 */
[-C--:B------:R-:W-:Y:S01]  /*57a0*/  FFMA.FTZ R145, R194, R178.reuse, R179 ;  /* 0x000000b2c2917223 */ /* 0x080fe200000100b3 */
[----:B------:R-:W-:Y:S01]  /*57b0*/  FADD.FTZ R156, R204, -R73 ;  /* 0x80000049cc9c7221 */ /* 0x000fe20000010000 */
[----:B------:R-:W-:Y:S01]  /*57c0*/  FMUL.FTZ R72, R158, UR13 ;  /* 0x0000000d9e487c20 */ /* 0x000fe20008410000 */
[----:B------:R-:W-:-:S02]  /*57d0*/  FFMA.FTZ R177, R11, R178, R179 ;  /* 0x000000b20bb17223 */ /* 0x000fc400000100b3 */
[----:B------:R-:W-:Y:S02]  /*57e0*/  FMUL.FTZ R156, R17, R156 ;  /* 0x0000009c119c7220 */ /* 0x000fe40000410000 */
[----:B------:R-:W-:Y:S02]  /*57f0*/  FSEL R175, R72, RZ, P2 ;  /* 0x000000ff48af7208 */ /* 0x000fe40001000000 */
[----:B------:R-:W-:Y:S02]  /*5800*/  ISETP.GE.U32.AND P2, PT, R20, RZ, PT ;  /* 0x000000ff1400720c */ /* 0x000fe40003f46070 */
[----:B------:R-:W-:Y:S01]  /*5810*/  FSEL R147, R72, RZ, P5 ;  /* 0x000000ff48937208 */ /* 0x000fe20002800000 */
[----:B------:R-:W-:Y:S01]  /*5820*/  FADD.FTZ R72, R3, -R74 ;  /* 0x8000004a03487221 */ /* 0x000fe20000010000 */
[----:B------:R-:W-:Y:S01]  /*5830*/  ISETP.GE.U32.AND P5, PT, R22, RZ, PT ;  /* 0x000000ff1600720c */ /* 0x000fe20003fa6070 */
[----:B------:R-:W-:Y:S01]  /*5840*/  FMUL.FTZ R74, R159, UR13 ;  /* 0x0000000d9f4a7c20 */ /* 0x000fe20008410000 */
[----:B------:R-:W-:Y:S01]  /*5850*/  ISETP.GE.U32.AND.EX P2, PT, R21, 0x1000000, PT, P2 ;  /* 0x010000001500780c */ /* 0x000fe20003f46120 */
[----:B------:R-:W-:Y:S01]  /*5860*/  FMUL.FTZ R157, R17, R72 ;  /* 0x00000048119d7220 */ /* 0x000fe20000410000 */
[----:B------:R-:W-:Y:S01]  /*5870*/  ISETP.GE.U32.AND.EX P5, PT, R23, 0x1000000, PT, P5 ;  /* 0x010000001700780c */ /* 0x000fe20003fa6150 */
[----:B------:R-:W-:Y:S01]  /*5880*/  FMUL.FTZ R72, R156, UR13 ;  /* 0x0000000d9c487c20 */ /* 0x000fe20008410000 */
[C---:B------:R-:W-:Y:S01]  /*5890*/  FSEL R144, R74.reuse, RZ, P2 ;  /* 0x000000ff4a907208 */ /* 0x040fe20001000000 */
[----:B------:R-:W-:Y:S01]  /*58a0*/  FMUL.FTZ R73, R157, UR13 ;  /* 0x0000000d9d497c20 */ /* 0x000fe20008410000 */
[----:B------:R-:W-:-:S02]  /*58b0*/  FSEL R74, R74, RZ, P5 ;  /* 0x000000ff4a4a7208 */ /* 0x000fc40002800000 */
[C---:B------:R-:W-:Y:S02]  /*58c0*/  LOP3.LUT P2, RZ, R23.reuse, 0xff, RZ, 0xc0, !PT ;  /* 0x000000ff17ff7812 */ /* 0x040fe4000784c0ff */
[----:B------:R-:W-:Y:S02]  /*58d0*/  LOP3.LUT P5, RZ, R23, 0xff00, RZ, 0xc0, !PT ;  /* 0x0000ff0017ff7812 */ /* 0x000fe400078ac0ff */
[----:B------:R-:W-:Y:S02]  /*58e0*/  FSEL R146, R72, RZ, P2 ;  /* 0x000000ff48927208 */ /* 0x000fe40001000000 */
[----:B------:R-:W-:Y:S02]  /*58f0*/  FSEL R75, R73, RZ, P5 ;  /* 0x000000ff494b7208 */ /* 0x000fe40002800000 */
[----:B------:R-:W-:Y:S02]  /*5900*/  F2FP.BF16.F32.PACK_AB R147, R74, R147 ;  /* 0x000000934a93723e */ /* 0x000fe400000010ff */
[----:B------:R-:W-:Y:S01]  /*5910*/  F2FP.BF16.F32.PACK_AB R146, R75, R146 ;  /* 0x000000924b92723e */ /* 0x000fe200000010ff */
[----:B------:R-:W-:Y:S01]  /*5920*/  FFMA.FTZ R75, R19, R178, R179 ;  /* 0x000000b2134b7223 */ /* 0x000fe200000100b3 */
[----:B------:R-:W-:Y:S01]  /*5930*/  F2FP.BF16.F32.PACK_AB R175, R144, R175 ;  /* 0x000000af90af723e */ /* 0x000fe200000010ff */
[----:B------:R-:W-:Y:S01]  /*5940*/  FADD.FTZ R144, R4, -R145 ;  /* 0x8000009104907221 */ /* 0x000fe20000010000 */
[C---:B------:R-:W-:Y:S01]  /*5950*/  LOP3.LUT P2, RZ, R21.reuse, 0xff, RZ, 0xc0, !PT ;  /* 0x000000ff15ff7812 */ /* 0x040fe2000784c0ff */
[----:B------:R-:W-:Y:S01]  /*5960*/  FADD.FTZ R74, R192, -R75 ;  /* 0x8000004bc04a7221 */ /* 0x000fe20000010000 */
[----:B------:R-:W-:Y:S01]  /*5970*/  LOP3.LUT P5, RZ, R21, 0xff00, RZ, 0xc0, !PT ;  /* 0x0000ff0015ff7812 */ /* 0x000fe200078ac0ff */
[C---:B------:R-:W-:Y:S01]  /*5980*/  FMUL.FTZ R75, R17.reuse, R144 ;  /* 0x00000090114b7220 */ /* 0x040fe20000410000 */
[----:B------:R-:W-:Y:S01]  /*5990*/  FSEL R174, R72, RZ, P2 ;  /* 0x000000ff48ae7208 */ /* 0x000fe20001000000 */
[----:B------:R-:W-:Y:S01]  /*59a0*/  FMUL.FTZ R74, R17, R74 ;  /* 0x0000004a114a7220 */ /* 0x000fe20000410000 */
[----:B------:R-:W-:-:S02]  /*59b0*/  FSEL R73, R73, RZ, P5 ;  /* 0x000000ff49497208 */ /* 0x000fc40002800000 */
[----:B------:R-:W-:Y:S01]  /*59c0*/  LOP3.LUT P2, RZ, R22, 0xff0000, RZ, 0xc0, !PT ;  /* 0x00ff000016ff7812 */ /* 0x000fe2000784c0ff */
[----:B------:R-:W-:Y:S01]  /*59d0*/  FMUL.FTZ R72, R74, UR13 ;  /* 0x0000000d4a487c20 */ /* 0x000fe20008410000 */
[----:B------:R-:W-:Y:S01]  /*59e0*/  F2FP.BF16.F32.PACK_AB R174, R73, R174 ;  /* 0x000000ae49ae723e */ /* 0x000fe200000010ff */
[----:B------:R-:W-:Y:S01]  /*59f0*/  FMUL.FTZ R73, R75, UR13 ;  /* 0x0000000d4b497c20 */ /* 0x000fe20008410000 */
[----:B------:R-:W-:Y:S02]  /*5a00*/  LOP3.LUT P5, RZ, R22, 0xff000000, RZ, 0xc0, !PT ;  /* 0xff00000016ff7812 */ /* 0x000fe400078ac0ff */
[----:B------:R-:W-:Y:S02]  /*5a10*/  FSEL R145, R72, RZ, P2 ;  /* 0x000000ff48917208 */ /* 0x000fe40001000000 */
[----:B------:R-:W-:Y:S02]  /*5a20*/  FSEL R144, R73, RZ, P5 ;  /* 0x000000ff49907208 */ /* 0x000fe40002800000 */
[----:B------:R-:W-:-:S02]  /*5a30*/  LOP3.LUT P2, RZ, R20, 0xff0000, RZ, 0xc0, !PT ;  /* 0x00ff000014ff7812 */ /* 0x000fc4000784c0ff */
[----:B------:R-:W-:Y:S01]  /*5a40*/  F2FP.BF16.F32.PACK_AB R145, R144, R145 ;  /* 0x000000919091723e */ /* 0x000fe200000010ff */
[----:B------:R-:W-:Y:S01]  /*5a50*/  FFMA.FTZ R144, R14, R178, R179 ;  /* 0x000000b20e907223 */ /* 0x000fe200000100b3 */
[----:B------:R-:W-:Y:S02]  /*5a60*/  LOP3.LUT P5, RZ, R20, 0xff000000, RZ, 0xc0, !PT ;  /* 0xff00000014ff7812 */ /* 0x000fe400078ac0ff */
[----:B------:R-:W-:Y:S01]  /*5a70*/  FSEL R173, R72, RZ, P2 ;  /* 0x000000ff48ad7208 */ /* 0x000fe20001000000 */
[----:B------:R-:W-:Y:S01]  /*5a80*/  FADD.FTZ R144, R13, -R144 ;  /* 0x800000900d907221 */ /* 0x000fe20000010000 */
[----:B------:R-:W-:Y:S02]  /*5a90*/  FSEL R72, R73, RZ, P5 ;  /* 0x000000ff49487208 */ /* 0x000fe40002800000 */
[----:B------:R-:W-:Y:S01]  /*5aa0*/  LOP3.LUT P2, RZ, R20, 0xff00, RZ, 0xc0, !PT ;  /* 0x0000ff0014ff7812 */ /* 0x000fe2000784c0ff */
[----:B------:R-:W-:Y:S01]  /*5ab0*/  FMUL.FTZ R73, R17, R144 ;  /* 0x0000009011497220 */ /* 0x000fe20000410000 */
[----:B------:R-:W-:Y:S01]  /*5ac0*/  F2FP.BF16.F32.PACK_AB R173, R72, R173 ;  /* 0x000000ad48ad723e */ /* 0x000fe200000010ff */
[----:B------:R-:W-:Y:S01]  /*5ad0*/  FADD.FTZ R72, R10, -R177 ;  /* 0x800000b10a487221 */ /* 0x000fe20000010000 */
[----:B------:R-:W-:Y:S01]  /*5ae0*/  LOP3.LUT P5, RZ, R22, 0xff00, RZ, 0xc0, !PT ;  /* 0x0000ff0016ff7812 */ /* 0x000fe200078ac0ff */
[----:B------:R-:W-:-:S02]  /*5af0*/  FMUL.FTZ R144, R73, UR13 ;  /* 0x0000000d49907c20 */ /* 0x000fc40008410000 */
[----:B------:R-:W-:-:S03]  /*5b00*/  FMUL.FTZ R72, R17, R72 ;  /* 0x0000004811487220 */ /* 0x000fc60000410000 */
        /* <DEDUP_REMOVED lines=10> */
.L_x_1563:
[-CC-:B------:R-:W-:Y:S01]  /*5bb0*/  FFMA.FTZ R144, R218, R178.reuse, R179.reuse ;  /* 0x000000b2da907223 */ /* 0x180fe200000100b3 */
[-CC-:B------:R-:W-:Y:S01]  /*5bc0*/  FFMA.FTZ R145, R221, R178.reuse, R179.reuse ;  /* 0x000000b2dd917223 */ /* 0x180fe200000100b3 */
[----:B------:R-:W-:Y:S01]  /*5bd0*/  ISETP.GE.U32.AND P5, PT, R22, RZ, PT ;  /* 0x000000ff1600720c */ /* 0x000fe20003fa6070 */
[-C--:B------:R-:W-:Y:S01]  /*5be0*/  FFMA.FTZ R177, R11, R178.reuse, R179 ;  /* 0x000000b20bb17223 */ /* 0x080fe200000100b3 */
[----:B------:R-:W-:Y:S01]  /*5bf0*/  FADD.FTZ R144, R219, -R144 ;  /* 0x80000090db907221 */ /* 0x000fe20000010000 */
[----:B------:R-:W-:Y:S01]  /*5c00*/  FADD.FTZ R146, R2, -R145 ;  /* 0x8000009102927221 */ /* 0x000fe20000010000 */
[----:B------:R-:W-:Y:S01]  /*5c10*/  LOP3.LUT P2, RZ, R23, 0xff0000, RZ, 0xc0, !PT ;  /* 0x00ff000017ff7812 */ /* 0x000fe2000784c0ff */
[----:B------:R-:W-:Y:S01]  /*5c20*/  FFMA.FTZ R145, R203, R178, R179 ;  /* 0x000000b2cb917223 */ /* 0x000fe200000100b3 */
[C---:B-----5:R-:W-:Y:S01]  /*5c30*/  FMUL.FTZ R144, R17.reuse, R144 ;  /* 0x0000009011907220 */ /* 0x060fe20000410000 */
[----:B------:R-:W-:Y:S01]  /*5c40*/  FMUL.FTZ R146, R17, R146 ;  /* 0x0000009211927220 */ /* 0x000fe20000410000 */
[----:B------:R-:W-:-:S02]  /*5c50*/  ISETP.GE.U32.AND.EX P5, PT, R23, 0x1000000, PT, P5 ;  /* 0x010000001700780c */ /* 0x000fc40003fa6150 */
[----:B------:R-:W-:Y:S01]  /*5c60*/  FMUL.FTZ R144, R144, UR13 ;  /* 0x0000000d90907c20 */ /* 0x000fe20008410000 */
[----:B------:R-:W-:-:S04]  /*5c70*/  FMUL.FTZ R146, R146, UR13 ;  /* 0x0000000d92927c20 */ /* 0x000fc80008410000 */
[----:B------:R-:W-:Y:S02]  /*5c80*/  FSEL R147, R144, RZ, P2 ;  /* 0x000000ff90937208 */ /* 0x000fe40001000000 */
[----:B------:R-:W-:Y:S02]  /*5c90*/  ISETP.GE.U32.AND P2, PT, R20, RZ, PT ;  /* 0x000000ff1400720c */ /* 0x000fe40003f46070 */
[----:B------:R-:W-:Y:S02]  /*5ca0*/  FSEL R172, R146, RZ, P5 ;  /* 0x000000ff92ac7208 */ /* 0x000fe40002800000 */
[C---:B------:R-:W-:Y:S02]  /*5cb0*/  LOP3.LUT P5, RZ, R21.reuse, 0xff0000, RZ, 0xc0, !PT ;  /* 0x00ff000015ff7812 */ /* 0x040fe400078ac0ff */
[----:B------:R-:W-:Y:S02]  /*5cc0*/  ISETP.GE.U32.AND.EX P2, PT, R21, 0x1000000, PT, P2 ;  /* 0x010000001500780c */ /* 0x000fe40003f46120 */
[----:B------:R-:W-:Y:S01]  /*5cd0*/  FSEL R175, R144, RZ, P5 ;  /* 0x000000ff90af7208 */ /* 0x000fe20002800000 */
[----:B------:R-:W-:Y:S01]  /*5ce0*/  FADD.FTZ R144, R204, -R145 ;  /* 0x80000091cc907221 */ /* 0x000fe20000010000 */
[----:B------:R-:W-:-:S02]  /*5cf0*/  FSEL R146, R146, RZ, P2 ;  /* 0x000000ff92927208 */ /* 0x000fc40001000000 */
[----:B------:R-:W-:Y:S01]  /*5d00*/  LOP3.LUT P5, RZ, R21, 0xff, RZ, 0xc0, !PT ;  /* 0x000000ff15ff7812 */ /* 0x000fe200078ac0ff */
[----:B------:R-:W-:Y:S01]  /*5d10*/  FMUL.FTZ R144, R17, R144 ;  /* 0x0000009011907220 */ /* 0x000fe20000410000 */
[----:B------:R-:W-:Y:S01]  /*5d20*/  F2FP.BF16.F32.PACK_AB R175, R146, R175 ;  /* 0x000000af92af723e */ /* 0x000fe200000010ff */
[----:B------:R-:W-:Y:S01]  /*5d30*/  FFMA.FTZ R146, R205, R178, R179 ;  /* 0x000000b2cd927223 */ /* 0x000fe200000100b3 */
[----:B------:R-:W-:Y:S01]  /*5d40*/  LOP3.LUT P2, RZ, R23, 0xff, RZ, 0xc0, !PT ;  /* 0x000000ff17ff7812 */ /* 0x000fe2000784c0ff */
[----:B------:R-:W-:Y:S01]  /*5d50*/  FMUL.FTZ R144, R144, UR13 ;  /* 0x0000000d90907c20 */ /* 0x000fe20008410000 */
[----:B------:R-:W-:Y:S01]  /*5d60*/  F2FP.BF16.F32.PACK_AB R147, R172, R147 ;  /* 0x00000093ac93723e */ /* 0x000fe200000010ff */
[----:B------:R-:W-:-:S03]  /*5d70*/  FADD.FTZ R146, R3, -R146 ;  /* 0x8000009203927221 */ /* 0x000fc60000010000 */
[----:B------:R-:W-:Y:S01]  /*5d80*/  FSEL R174, R144, RZ, P5 ;  /* 0x000000ff90ae7208 */ /* 0x000fe20002800000 */
[----:B------:R-:W-:Y:S01]  /*5d90*/  FMUL.FTZ R146, R17, R146 ;  /* 0x0000009211927220 */ /* 0x000fe20000410000 */
[----:B------:R-:W-:-:S03]  /*5da0*/  LOP3.LUT P5, RZ, R23, 0xff00, RZ, 0xc0, !PT ;  /* 0x0000ff0017ff7812 */ /* 0x000fc600078ac0ff */
[----:B------:R-:W-:Y:S01]  /*5db0*/  FMUL.FTZ R145, R146, UR13 ;  /* 0x0000000d92917c20 */ /* 0x000fe20008410000 */
[----:B------:R-:W-:Y:S02]  /*5dc0*/  FSEL R146, R144, RZ, P2 ;  /* 0x000000ff90927208 */ /* 0x000fe40001000000 */
[----:B------:R-:W-:Y:S02]  /*5dd0*/  LOP3.LUT P2, RZ, R21, 0xff00, RZ, 0xc0, !PT ;  /* 0x0000ff0015ff7812 */ /* 0x000fe4000784c0ff */
[C---:B------:R-:W-:Y:S02]  /*5de0*/  FSEL R173, R145.reuse, RZ, P5 ;  /* 0x000000ff91ad7208 */ /* 0x040fe40002800000 */
[----:B------:R-:W-:Y:S02]  /*5df0*/  FSEL R145, R145, RZ, P2 ;  /* 0x000000ff91917208 */ /* 0x000fe40001000000 */
[----:B------:R-:W-:Y:S01]  /*5e00*/  F2FP.BF16.F32.PACK_AB R146, R173, R146 ;  /* 0x00000092ad92723e */ /* 0x000fe200000010ff */
[--C-:B------:R-:W-:Y:S01]  /*5e10*/  FFMA.FTZ R173, R194, R178, R179.reuse ;  /* 0x000000b2c2ad7223 */ /* 0x100fe200000100b3 */
[----:B------:R-:W-:Y:S01]  /*5e20*/  F2FP.BF16.F32.PACK_AB R174, R145, R174 ;  /* 0x000000ae91ae723e */ /* 0x000fe200000010ff */
[----:B------:R-:W-:Y:S01]  /*5e30*/  FFMA.FTZ R145, R19, R178, R179 ;  /* 0x000000b213917223 */ /* 0x000fe200000100b3 */
[----:B------:R-:W-:Y:S01]  /*5e40*/  LOP3.LUT P2, RZ, R22, 0xff0000, RZ, 0xc0, !PT ;  /* 0x00ff000016ff7812 */ /* 0x000fe2000784c0ff */
[----:B------:R-:W-:Y:S01]  /*5e50*/  FADD.FTZ R172, R4, -R173 ;  /* 0x800000ad04ac7221 */ /* 0x000fe20000010000 */
[----:B------:R-:W-:Y:S01]  /*5e60*/  LOP3.LUT P5, RZ, R22, 0xff000000, RZ, 0xc0, !PT ;  /* 0xff00000016ff7812 */ /* 0x000fe200078ac0ff */
[----:B------:R-:W-:-:S02]  /*5e70*/  FADD.FTZ R144, R192, -R145 ;  /* 0x80000091c0907221 */ /* 0x000fc40000010000 */
[C---:B------:R-:W-:Y:S02]  /*5e80*/  FMUL.FTZ R145, R17.reuse, R172 ;  /* 0x000000ac11917220 */ /* 0x040fe40000410000 */
[----:B------:R-:W-:Y:S02]  /*5e90*/  FMUL.FTZ R144, R17, R144 ;  /* 0x0000009011907220 */ /* 0x000fe40000410000 */
[----:B------:R-:W-:Y:S02]  /*5ea0*/  FMUL.FTZ R176, R145, UR13 ;  /* 0x0000000d91b07c20 */ /* 0x000fe40008410000 */
[----:B------:R-:W-:-:S03]  /*5eb0*/  FMUL.FTZ R172, R144, UR13 ;  /* 0x0000000d90ac7c20 */ /* 0x000fc60008410000 */
[----:B------:R-:W-:Y:S02]  /*5ec0*/  FSEL R144, R176, RZ, P5 ;  /* 0x000000ffb0907208 */ /* 0x000fe40002800000 */
[----:B------:R-:W-:Y:S02]  /*5ed0*/  FSEL R145, R172, RZ, P2 ;  /* 0x000000ffac917208 */ /* 0x000fe40001000000 */
[----:B------:R-:W-:Y:S02]  /*5ee0*/  LOP3.LUT P2, RZ, R20, 0xff0000, RZ, 0xc0, !PT ;  /* 0x00ff000014ff7812 */ /* 0x000fe4000784c0ff */
[----:B------:R-:W-:Y:S01]  /*5ef0*/  F2FP.BF16.F32.PACK_AB R145, R144, R145 ;  /* 0x000000919091723e */ /* 0x000fe200000010ff */
        /* <DEDUP_REMOVED lines=11> */
[----:B------:R-:W-:-:S03]  /*5fb0*/  F2FP.BF16.F32.PACK_AB R173, R176, R173 ;  /* 0x000000adb0ad723e */ /* 0x000fc600000010ff */
[----:B------:R-:W-:Y:S01]  /*5fc0*/  FSEL R177, R172, RZ, P2 ;  /* 0x000000ffacb17208 */ /* 0x000fe20001000000 */
[----:B------:R-:W-:Y:S01]  /*5fd0*/  FMUL.FTZ R144, R144, UR13 ;  /* 0x0000000d90907c20 */ /* 0x000fe20008410000 */
        /* <DEDUP_REMOVED lines=8> */
.L_x_1559:
        /* <DEDUP_REMOVED lines=15> */
[C---:B-----5:R-:W-:Y:S01]  /*6150*/  FFMA.FTZ R159, R17.reuse, R74, R47 ;  /* 0x0000004a119f7223 */ /* 0x060fe2000001002f */
[----:B------:R-:W-:Y:S01]  /*6160*/  FFMA.FTZ R158, R17, R158, R46 ;  /* 0x0000009e119e7223 */ /* 0x000fe2000001002e */
[----:B------:R-:W-:Y:S01]  /*6170*/  FADD.FTZ R72, R3, -R72 ;  /* 0x8000004803487221 */ /* 0x000fe20000010000 */
[----:B------:R-:W-:Y:S01]  /*6180*/  FFMA.FTZ R156, R17, R73, R44 ;  /* 0x00000049119c7223 */ /* 0x000fe2000001002c */
        /* <DEDUP_REMOVED lines=9> */
[-CC-:B------:R-:W-:Y:S01]  /*6220*/  FFMA.FTZ R173, R194, R178.reuse, R179.reuse ;  /* 0x000000b2c2ad7223 */ /* 0x180fe200000100b3 */
[C---:B------:R-:W-:Y:S01]  /*6230*/  LOP3.LUT P5, RZ, R21.reuse, 0xff, RZ, 0xc0, !PT ;  /* 0x000000ff15ff7812 */ /* 0x040fe200078ac0ff */
[-C--:B------:R-:W-:Y:S01]  /*6240*/  FFMA.FTZ R172, R14, R178.reuse, R179 ;  /* 0x000000b20eac7223 */ /* 0x080fe200000100b3 */
[----:B------:R-:W-:Y:S01]  /*6250*/  LOP3.LUT P2, RZ, R21, 0xff00, RZ, 0xc0, !PT ;  /* 0x0000ff0015ff7812 */ /* 0x000fe2000784c0ff */
[----:B------:R-:W-:Y:S01]  /*6260*/  FADD.FTZ R180, R4, -R173 ;  /* 0x800000ad04b47221 */ /* 0x000fe20000010000 */
[----:B------:R-:W-:Y:S01]  /*6270*/  FSEL R72, R72, RZ, P5 ;  /* 0x000000ff48487208 */ /* 0x000fe20002800000 */
[----:B------:R-:W-:Y:S01]  /*6280*/  FADD.FTZ R176, R13, -R172 ;  /* 0x800000ac0db07221 */ /* 0x000fe20000010000 */
[----:B------:R-:W-:Y:S01]  /*6290*/  FSEL R75, R73, RZ, P2 ;  /* 0x000000ff494b7208 */ /* 0x000fe20001000000 */
[----:B------:R-:W-:Y:S01]  /*62a0*/  FFMA.FTZ R73, R11, R178, R179 ;  /* 0x000000b20b497223 */ /* 0x000fe200000100b3 */
[----:B------:R-:W-:-:S02]  /*62b0*/  F2FP.BF16.F32.PACK_AB R175, R175, R74 ;  /* 0x0000004aafaf723e */ /* 0x000fc400000010ff */
[----:B------:R-:W-:Y:S01]  /*62c0*/  F2FP.BF16.F32.PACK_AB R174, R75, R72 ;  /* 0x000000484bae723e */ /* 0x000fe200000010ff */
[----:B------:R-:W-:Y:S01]  /*62d0*/  FADD.FTZ R73, R10, -R73 ;  /* 0x800000490a497221 */ /* 0x000fe20000010000 */
[----:B------:R-:W-:Y:S01]  /*62e0*/  FFMA.FTZ R75, R19, R178, R179 ;  /* 0x000000b2134b7223 */ /* 0x000fe200000100b3 */
[----:B------:R-:W-:Y:S02]  /*62f0*/  LOP3.LUT P5, RZ, R20, 0xff, RZ, 0xc0, !PT ;  /* 0x000000ff14ff7812 */ /* 0x000fe400078ac0ff */
[C---:B------:R-:W-:Y:S01]  /*6300*/  FFMA.FTZ R72, R17.reuse, R73, R48 ;  /* 0x0000004911487223 */ /* 0x040fe20000010030 */
[----:B------:R-:W-:Y:S01]  /*6310*/  FADD.FTZ R75, R192, -R75 ;  /* 0x8000004bc04b7221 */ /* 0x000fe20000010000 */
[----:B------:R-:W-:Y:S02]  /*6320*/  LOP3.LUT P2, RZ, R20, 0xff0000, RZ, 0xc0, !PT ;  /* 0x00ff000014ff7812 */ /* 0x000fe4000784c0ff */
[----:B------:R-:W-:Y:S01]  /*6330*/  FMUL.FTZ R73, R72, UR13 ;  /* 0x0000000d48497c20 */ /* 0x000fe20008410000 */
[C---:B------:R-:W-:Y:S01]  /*6340*/  FFMA.FTZ R74, R17.reuse, R75, R50 ;  /* 0x0000004b114a7223 */ /* 0x040fe20000010032 */
[----:B------:R-:W-:-:S03]  /*6350*/  FFMA.FTZ R75, R17, R180, R51 ;  /* 0x000000b4114b7223 */ /* 0x000fc60000010033 */
[----:B------:R-:W-:Y:S01]  /*6360*/  FMUL.FTZ R173, R74, UR13 ;  /* 0x0000000d4aad7c20 */ /* 0x000fe20008410000 */
[----:B------:R-:W-:Y:S01]  /*6370*/  FSEL R172, R73, RZ, P5 ;  /* 0x000000ff49ac7208 */ /* 0x000fe20002800000 */
[----:B------:R-:W-:Y:S01]  /*6380*/  FFMA.FTZ R73, R17, R176, R49 ;  /* 0x000000b011497223 */ /* 0x000fe20000010031 */
[----:B------:R-:W-:Y:S01]  /*6390*/  FMUL.FTZ R177, R75, UR13 ;  /* 0x0000000d4bb17c20 */ /* 0x000fe20008410000 */
[C---:B------:R-:W-:Y:S02]  /*63a0*/  LOP3.LUT P5, RZ, R20.reuse, 0xff00, RZ, 0xc0, !PT ;  /* 0x0000ff0014ff7812 */ /* 0x040fe400078ac0ff */
[----:B------:R-:W-:Y:S01]  /*63b0*/  FSEL R176, R173, RZ, P2 ;  /* 0x000000ffadb07208 */ /* 0x000fe20001000000 */
[----:B------:R-:W-:Y:S01]  /*63c0*/  FMUL.FTZ R173, R73, UR13 ;  /* 0x0000000d49ad7c20 */ /* 0x000fe20008410000 */
[----:B------:R-:W-:-:S04]  /*63d0*/  LOP3.LUT P2, RZ, R20, 0xff000000, RZ, 0xc0, !PT ;  /* 0xff00000014ff7812 */ /* 0x000fc8000784c0ff */
[----:B------:R-:W-:Y:S02]  /*63e0*/  FSEL R181, R177, RZ, P2 ;  /* 0x000000ffb1b57208 */ /* 0x000fe40001000000 */
[----:B------:R-:W-:Y:S02]  /*63f0*/  FSEL R177, R173, RZ, P5 ;  /* 0x000000ffadb17208 */ /* 0x000fe40002800000 */
[----:B------:R-:W-:Y:S02]  /*6400*/  F2FP.BF16.F32.PACK_AB R173, R181, R176 ;  /* 0x000000b0b5ad723e */ /* 0x000fe400000010ff */
[----:B------:R-:W-:Y:S01]  /*6410*/  F2FP.BF16.F32.PACK_AB R172, R177, R172 ;  /* 0x000000acb1ac723e */ /* 0x000fe200000010ff */
[----:B------:R-:W-:Y:S06]  /*6420*/  BRA `(.L_x_1562) ;  /* 0x0000000800947947 */ /* 0x000fec0003800000 */
.L_x_1565:
[-CC-:B------:R-:W-:Y:S01]  /*6430*/  FFMA.FTZ R172, R218, R178.reuse, R179.reuse ;  /* 0x000000b2daac7223 */ /* 0x180fe200000100b3 */
[-CC-:B------:R-:W-:Y:S01]  /*6440*/  FFMA.FTZ R173, R221, R178.reuse, R179.reuse ;  /* 0x000000b2ddad7223 */ /* 0x180fe200000100b3 */
[----:B------:R-:W-:Y:S01]  /*6450*/  ISETP.GE.U32.AND P2, PT, R20, RZ, PT ;  /* 0x000000ff1400720c */ /* 0x000fe20003f46070 */
[-C--:B------:R-:W-:Y:S01]  /*6460*/  FFMA.FTZ R177, R194, R178.reuse, R179 ;  /* 0x000000b2c2b17223 */ /* 0x080fe200000100b3 */
[----:B------:R-:W-:Y:S01]  /*6470*/  FADD.FTZ R174, R219, -R172 ;  /* 0x800000acdbae7221 */ /* 0x000fe20000010000 */
[----:B------:R-:W-:Y:S01]  /*6480*/  FADD.FTZ R176, R2, -R173 ;  /* 0x800000ad02b07221 */ /* 0x000fe20000010000 */
[-CC-:B------:R-:W-:Y:S01]  /*6490*/  FFMA.FTZ R173, R203, R178.reuse, R179.reuse ;  /* 0x000000b2cbad7223 */ /* 0x180fe200000100b3 */
[----:B------:R-:W-:Y:S01]  /*64a0*/  FFMA.FTZ R172, R205, R178, R179 ;  /* 0x000000b2cdac7223 */ /* 0x000fe200000100b3 */
[C---:B-----5:R-:W-:Y:S01]  /*64b0*/  FFMA.FTZ R174, R17.reuse, R174, R46 ;  /* 0x000000ae11ae7223 */ /* 0x060fe2000001002e */
[----:B------:R-:W-:Y:S01]  /*64c0*/  FFMA.FTZ R176, R17, R176, R47 ;  /* 0x000000b011b07223 */ /* 0x000fe2000001002f */
[----:B------:R-:W-:Y:S01]  /*64d0*/  FADD.FTZ R173, R204, -R173 ;  /* 0x800000adccad7221 */ /* 0x000fe20000010000 */
[----:B------:R-:W-:Y:S01]  /*64e0*/  FADD.FTZ R172, R3, -R172 ;  /* 0x800000ac03ac7221 */ /* 0x000fe20000010000 */
[----:B------:R-:W-:Y:S01]  /*64f0*/  FMUL.FTZ R174, R174, UR13 ;  /* 0x0000000daeae7c20 */ /* 0x000fe20008410000 */
[----:B------:R-:W-:Y:S01]  /*6500*/  FMUL.FTZ R176, R176, UR13 ;  /* 0x0000000db0b07c20 */ /* 0x000fe20008410000 */
[----:B------:R-:W-:Y:S01]  /*6510*/  LOP3.LUT P5, RZ, R21, 0xff0000, RZ, 0xc0, !PT ;  /* 0x00ff000015ff7812 */ /* 0x000fe200078ac0ff */
[----:B------:R-:W-:Y:S01]  /*6520*/  FFMA.FTZ R173, R17, R173, R44 ;  /* 0x000000ad11ad7223 */ /* 0x000fe2000001002c */
[----:B------:R-:W-:Y:S01]  /*6530*/  ISETP.GE.U32.AND.EX P2, PT, R21, 0x1000000, PT, P2 ;  /* 0x010000001500780c */ /* 0x000fe20003f46120 */
[----:B------:R-:W-:Y:S01]  /*6540*/  FFMA.FTZ R172, R17, R172, R45 ;  /* 0x000000ac11ac7223 */ /* 0x000fe2000001002d */
[----:B------:R-:W-:Y:S01]  /*6550*/  FSEL R174, R174, RZ, P5 ;  /* 0x000000ffaeae7208 */ /* 0x000fe20002800000 */
[----:B------:R-:W-:Y:S01]  /*6560*/  FMUL.FTZ R173, R173, UR13 ;  /* 0x0000000dadad7c20 */ /* 0x000fe20008410000 */
[----:B------:R-:W-:Y:S01]  /*6570*/  FSEL R175, R176, RZ, P2 ;  /* 0x000000ffb0af7208 */ /* 0x000fe20001000000 */
[----:B------:R-:W-:Y:S01]  /*6580*/  FMUL.FTZ R172, R172, UR13 ;  /* 0x0000000dacac7c20 */ /* 0x000fe20008410000 */
[C---:B------:R-:W-:Y:S01]  /*6590*/  LOP3.LUT P5, RZ, R21.reuse, 0xff, RZ, 0xc0, !PT ;  /* 0x000000ff15ff7812 */ /* 0x040fe200078ac0ff */
[----:B------:R-:W-:Y:S01]  /*65a0*/  FADD.FTZ R180, R4, -R177 ;  /* 0x800000b104b47221 */ /* 0x000fe20000010000 */
[----:B------:R-:W-:-:S02]  /*65b0*/  LOP3.LUT P2, RZ, R21, 0xff00, RZ, 0xc0, !PT ;  /* 0x0000ff0015ff7812 */ /* 0x000fc4000784c0ff */
[----:B------:R-:W-:Y:S01]  /*65c0*/  FSEL R173, R173, RZ, P5 ;  /* 0x000000ffadad7208 */ /* 0x000fe20002800000 */
[----:B------:R-:W-:Y:S01]  /*65d0*/  FFMA.FTZ R180, R17, R180, R51 ;  /* 0x000000b411b47223 */ /* 0x000fe20000010033 */
[----:B------:R-:W-:Y:S02]  /*65e0*/  FSEL R172, R172, RZ, P2 ;  /* 0x000000ffacac7208 */ /* 0x000fe40001000000 */
[----:B------:R-:W-:Y:S01]  /*65f0*/  F2FP.BF16.F32.PACK_AB R175, R175, R174 ;  /* 0x000000aeafaf723e */ /* 0x000fe200000010ff */
[----:B------:R-:W-:Y:S01]  /*6600*/  FMUL.FTZ R180, R180, UR13 ;  /* 0x0000000db4b47c20 */ /* 0x000fe20008410000 */
[----:B------:R-:W-:Y:S01]  /*6610*/  F2FP.BF16.F32.PACK_AB R174, R172, R173 ;  /* 0x000000adacae723e */ /* 0x000fe200000010ff */
[-CC-:B------:R-:W-:Y:S01]  /*6620*/  FFMA.FTZ R173, R19, R178.reuse, R179.reuse ;  /* 0x000000b213ad7223 */ /* 0x180fe200000100b3 */
[-C--:B------:R-:W-:Y:S01]  /*6630*/  FFMA.FTZ R172, R14, R178.reuse, R179 ;  /* 0x000000b20eac7223 */ /* 0x080fe200000100b3 */
[----:B------:R-:W-:Y:S02]  /*6640*/  LOP3.LUT P2, RZ, R20, 0xff0000, RZ, 0xc0, !PT ;  /* 0x00ff000014ff7812 */ /* 0x000fe4000784c0ff */
[----:B------:R-:W-:Y:S01]  /*6650*/  FADD.FTZ R176, R192, -R173 ;  /* 0x800000adc0b07221 */ /* 0x000fe20000010000 */
[----:B------:R-:W-:Y:S01]  /*6660*/  FFMA.FTZ R173, R11, R178, R179 ;  /* 0x000000b20bad7223 */ /* 0x000fe200000100b3 */
[----:B------:R-:W-:Y:S01]  /*6670*/  FADD.FTZ R172, R13, -R172 ;  /* 0x800000ac0dac7221 */ /* 0x000fe20000010000 */
[----:B------:R-:W-:Y:S01]  /*6680*/  LOP3.LUT P5, RZ, R20, 0xff000000, RZ, 0xc0, !PT ;  /* 0xff00000014ff7812 */ /* 0x000fe200078ac0ff */
[C---:B------:R-:W-:Y:S01]  /*6690*/  FFMA.FTZ R176, R17.reuse, R176, R50 ;  /* 0x000000b011b07223 */ /* 0x040fe20000010032 */
[----:B------:R-:W-:Y:S01]  /*66a0*/  FADD.FTZ R173, R10, -R173 ;  /* 0x800000ad0aad7221 */ /* 0x000fe20000010000 */
[C---:B------:R-:W-:Y:S01]  /*66b0*/  FFMA.FTZ R172, R17.reuse, R172, R49 ;  /* 0x000000ac11ac7223 */ /* 0x040fe20000010031 */
[----:B------:R-:W-:Y:S01]  /*66c0*/  FSEL R181, R180, RZ, P5 ;  /* 0x000000ffb4b57208 */ /* 0x000fe20002800000 */
[----:B------:R-:W-:Y:S01]  /*66d0*/  FMUL.FTZ R176, R176, UR13 ;  /* 0x0000000db0b07c20 */ /* 0x000fe20008410000 */
[----:B------:R-:W-:Y:S01]  /*66e0*/  FFMA.FTZ R173, R17, R173, R48 ;  /* 0x000000ad11ad7223 */ /* 0x000fe20000010030 */
[----:B------:R-:W-:Y:S01]  /*66f0*/  FMUL.FTZ R172, R172, UR13 ;  /* 0x0000000dacac7c20 */ /* 0x000fe20008410000 */
[----:B------:R-:W-:-:S02]  /*6700*/  LOP3.LUT P5, RZ, R20, 0xff, RZ, 0xc0, !PT ;  /* 0x000000ff14ff7812 */ /* 0x000fc400078ac0ff */
        /* <DEDUP_REMOVED lines=8> */
.L_x_1564:
        /* <DEDUP_REMOVED lines=21> */
[----:B------:R-:W-:Y:S01]  /*68e0*/  FSEL R175, R73, RZ, P5 ;  /* 0x000000ff49af7208 */ /* 0x000fe20002800000 */
[----:B------:R-:W-:Y:S01]  /*68f0*/  FFMA.FTZ R172, R14, R178, R179 ;  /* 0x000000b20eac7223 */ /* 0x000fe200000100b3 */
[----:B------:R-:W-:Y:S01]  /*6900*/  FMUL.FTZ R72, R156, UR13 ;  /* 0x0000000d9c487c20 */ /* 0x000fe20008410000 */
[----:B------:R-:W-:Y:S01]  /*6910*/  FSEL R74, R74, RZ, P2 ;  /* 0x000000ff4a4a7208 */ /* 0x000fe20001000000 */
[----:B------:R-:W-:Y:S01]  /*6920*/  FMUL.FTZ R73, R157, UR13 ;  /* 0x0000000d9d497c20 */ /* 0x000fe20008410000 */
[----:B------:R-:W-:Y:S01]  /*6930*/  LOP3.LUT P5, RZ, R21, 0xff, RZ, 0xc0, !PT ;  /* 0x000000ff15ff7812 */ /* 0x000fe200078ac0ff */
[----:B------:R-:W-:Y:S01]  /*6940*/  FADD.FTZ R176, R13, -R172 ;  /* 0x800000ac0db07221 */ /* 0x000fe20000010000 */
[----:B------:R-:W-:-:S02]  /*6950*/  LOP3.LUT P2, RZ, R21, 0xff00, RZ, 0xc0, !PT ;  /* 0x0000ff0015ff7812 */ /* 0x000fc4000784c0ff */
[----:B------:R-:W-:Y:S02]  /*6960*/  FSEL R72, R72, RZ, P5 ;  /* 0x000000ff48487208 */ /* 0x000fe40002800000 */
        /* <DEDUP_REMOVED lines=11> */
[----:B------:R-:W-:Y:S01]  /*6a20*/  LOP3.LUT P2, RZ, R20, 0xff0000, RZ, 0xc0, !PT ;  /* 0x00ff000014ff7812 */ /* 0x000fe2000784c0ff */
[----:B------:R-:W-:Y:S01]  /*6a30*/  FMUL.FTZ R73, R72, UR13 ;  /* 0x0000000d48497c20 */ /* 0x000fe20008410000 */
[C---:B------:R-:W-:Y:S01]  /*6a40*/  FMUL.FTZ R74, R17.reuse, R74 ;  /* 0x0000004a114a7220 */ /* 0x040fe20000410000 */
[----:B------:R-:W-:-:S03]  /*6a50*/  FMUL.FTZ R75, R17, R180 ;  /* 0x000000b4114b7220 */ /* 0x000fc60000410000 */
[----:B------:R-:W-:Y:S01]  /*6a60*/  FMUL.FTZ R173, R74, UR13 ;  /* 0x0000000d4aad7c20 */ /* 0x000fe20008410000 */
[----:B------:R-:W-:Y:S01]  /*6a70*/  FSEL R172, R73, RZ, P5 ;  /* 0x000000ff49ac7208 */ /* 0x000fe20002800000 */
[----:B------:R-:W-:Y:S01]  /*6a80*/  FMUL.FTZ R73, R17, R176 ;  /* 0x000000b011497220 */ /* 0x000fe20000410000 */
        /* <DEDUP_REMOVED lines=10> */
.L_x_1566:
        /* <DEDUP_REMOVED lines=20> */
[----:B------:R-:W-:Y:S01]  /*6c70*/  FMUL.FTZ R174, R174, UR13 ;  /* 0x0000000daeae7c20 */ /* 0x000fe20008410000 */
[----:B------:R-:W-:Y:S01]  /*6c80*/  FSEL R176, R176, RZ, P2 ;  /* 0x000000ffb0b07208 */ /* 0x000fe20001000000 */
[----:B------:R-:W-:Y:S01]  /*6c90*/  FADD.FTZ R180, R4, -R177 ;  /* 0x800000b104b47221 */ /* 0x000fe20000010000 */
[----:B------:R-:W-:-:S02]  /*6ca0*/  LOP3.LUT P5, RZ, R21, 0xff, RZ, 0xc0, !PT ;  /* 0x000000ff15ff7812 */ /* 0x000fc400078ac0ff */
[----:B------:R-:W-:Y:S01]  /*6cb0*/  LOP3.LUT P2, RZ, R21, 0xff00, RZ, 0xc0, !PT ;  /* 0x0000ff0015ff7812 */ /* 0x000fe2000784c0ff */
[----:B------:R-:W-:Y:S01]  /*6cc0*/  FMUL.FTZ R180, R17, R180 ;  /* 0x000000b411b47220 */ /* 0x000fe20000410000 */
[----:B------:R-:W-:Y:S02]  /*6cd0*/  FSEL R172, R172, RZ, P5 ;  /* 0x000000ffacac7208 */ /* 0x000fe40002800000 */
[----:B------:R-:W-:Y:S01]  /*6ce0*/  FSEL R173, R174, RZ, P2 ;  /* 0x000000ffaead7208 */ /* 0x000fe20001000000 */
[----:B------:R-:W-:Y:S01]  /*6cf0*/  FMUL.FTZ R180, R180, UR13 ;  /* 0x0000000db4b47c20 */ /* 0x000fe20008410000 */
[----:B------:R-:W-:Y:S02]  /*6d00*/  F2FP.BF16.F32.PACK_AB R175, R176, R175 ;  /* 0x000000afb0af723e */ /* 0x000fe400000010ff */
[----:B------:R-:W-:Y:S01]  /*6d10*/  F2FP.BF16.F32.PACK_AB R174, R173, R172 ;  /* 0x000000acadae723e */ /* 0x000fe200000010ff */
[-CC-:B------:R-:W-:Y:S01]  /*6d20*/  FFMA.FTZ R173, R19, R178.reuse, R179.reuse ;  /* 0x000000b213ad7223 */ /* 0x180fe200000100b3 */
[----:B------:R-:W-:Y:S01]  /*6d30*/  FFMA.FTZ R172, R14, R178, R179 ;  /* 0x000000b20eac7223 */ /* 0x000fe200000100b3 */
[----:B------:R-:W-:-:S02]  /*6d40*/  LOP3.LUT P2, RZ, R20, 0xff0000, RZ, 0xc0, !PT ;  /* 0x00ff000014ff7812 */ /* 0x000fc4000784c0ff */
[----:B------:R-:W-:Y:S01]  /*6d50*/  FADD.FTZ R176, R192, -R173 ;  /* 0x800000adc0b07221 */ /* 0x000fe20000010000 */
[----:B------:R-:W-:Y:S01]  /*6d60*/  FFMA.FTZ R173, R11, R178, R179 ;  /* 0x000000b20bad7223 */ /* 0x000fe200000100b3 */
[----:B------:R-:W-:Y:S02]  /*6d70*/  LOP3.LUT P5, RZ, R20, 0xff000000, RZ, 0xc0, !PT ;  /* 0xff00000014ff7812 */ /* 0x000fe400078ac0ff */
[----:B------:R-:W-:Y:S01]  /*6d80*/  FMUL.FTZ R177, R17, R176 ;  /* 0x000000b011b17220 */ /* 0x000fe20000410000 */
[----:B------:R-:W-:Y:S01]  /*6d90*/  FADD.FTZ R176, R13, -R172 ;  /* 0x800000ac0db07221 */ /* 0x000fe20000010000 */
[----:B------:R-:W-:Y:S01]  /*6da0*/  FADD.FTZ R172, R10, -R173 ;  /* 0x800000ad0aac7221 */ /* 0x000fe20000010000 */
[----:B------:R-:W-:Y:S01]  /*6db0*/  FSEL R180, R180, RZ, P5 ;  /* 0x000000ffb4b47208 */ /* 0x000fe20002800000 */
[----:B------:R-:W-:Y:S01]  /*6dc0*/  FMUL.FTZ R177, R177, UR13 ;  /* 0x0000000db1b17c20 */ /* 0x000fe20008410000 */
[C---:B------:R-:W-:Y:S01]  /*6dd0*/  FMUL.FTZ R176, R17.reuse, R176 ;  /* 0x000000b011b07220 */ /* 0x040fe20000410000 */
[----:B------:R-:W-:Y:S01]  /*6de0*/  FMUL.FTZ R172, R17, R172 ;  /* 0x000000ac11ac7220 */ /* 0x000fe20000410000 */
[----:B------:R-:W-:-:S02]  /*6df0*/  LOP3.LUT P5, RZ, R20, 0xff, RZ, 0xc0, !PT ;  /* 0x000000ff14ff7812 */ /* 0x000fc400078ac0ff */
[----:B------:R-:W-:Y:S01]  /*6e00*/  FSEL R173, R177, RZ, P2 ;  /* 0x000000ffb1ad7208 */ /* 0x000fe20001000000 */
[----:B------:R-:W-:Y:S01]  /*6e10*/  FMUL.FTZ R176, R176, UR13 ;  /* 0x0000000db0b07c20 */ /* 0x000fe20008410000 */
[----:B------:R-:W-:Y:S01]  /*6e20*/  FMUL.FTZ R172, R172, UR13 ;  /* 0x0000000dacac7c20 */ /* 0x000fe20008410000 */
[----:B------:R-:W-:Y:S02]  /*6e30*/  LOP3.LUT P2, RZ, R20, 0xff00, RZ, 0xc0, !PT ;  /* 0x0000ff0014ff7812 */ /* 0x000fe4000784c0ff */
[----:B------:R-:W-:Y:S02]  /*6e40*/  F2FP.BF16.F32.PACK_AB R173, R180, R173 ;  /* 0x000000adb4ad723e */ /* 0x000fe400000010ff */
[----:B------:R-:W-:Y:S02]  /*6e50*/  FSEL R177, R176, RZ, P2 ;  /* 0x000000ffb0b17208 */ /* 0x000fe40001000000 */
[----:B------:R-:W-:-:S04]  /*6e60*/  FSEL R172, R172, RZ, P5 ;  /* 0x000000ffacac7208 */ /* 0x000fc80002800000 */
[----:B------:R-:W-:-:S07]  /*6e70*/  F2FP.BF16.F32.PACK_AB R172, R177, R172 ;  /* 0x000000acb1ac723e */ /* 0x000fce00000010ff */
.L_x_1562:
[----:B------:R-:W0:Y:S08]  /*6e80*/  @P1 LDC.64 R176, c[0x0][0x478] ;  /* 0x00011e00ffb01b82 */ /* 0x000e300000000a00 */
[----:B------:R-:W1:Y:S08]  /*6e90*/  LDC.64 R182, c[0x0][0x468] ;  /* 0x00011a00ffb67b82 */ /* 0x000e700000000a00 */
[----:B------:R-:W2:Y:S01]  /*6ea0*/  @P0 LDC.64 R180, c[0x0][0x470] ;  /* 0x00011c00ffb40b82 */ /* 0x000ea20000000a00 */
[----:B0-----:R-:W-:-:S05]  /*6eb0*/  @P1 IMAD.WIDE.U32 R176, R9, 0x20, R176 ;  /* 0x0000002009b01825 */ /* 0x001fca00078e00b0 */
[----:B------:R-:W-:Y:S04]  /*6ec0*/  @P1 STG.E.128 desc[UR8][R176.64], R72 ;  /* 0x00000048b0001986 */ /* 0x000fe8000c101d08 */
[----:B------:R1:W-:Y:S02]  /*6ed0*/  @P1 STG.E.128 desc[UR8][R176.64+0x10], R156 ;  /* 0x0000109cb0001986 */ /* 0x0003e4000c101d08 */
[----:B-1----:R-:W-:-:S05]  /*6ee0*/  IMAD.WIDE.U32 R176, R9, 0x10, R182 ;  /* 0x0000001009b07825 */ /* 0x002fca00078e00b6 */
[----:B------:R2:W-:Y:S02]  /*6ef0*/  STG.E.128 desc[UR8][R176.64], R172 ;  /* 0x000000acb0007986 */ /* 0x0005e4000c101d08 */
[----:B--2---:R-:W-:-:S04]  /*6f00*/  @P0 IMAD.WIDE.U32 R172, R9, 0x10, R180 ;  /* 0x0000001009ac0825 */ /* 0x004fc800078e00b4 */
[----:B------:R-:W-:Y:S01]  /*6f10*/  VIADD R9, R9, 0x20 ;  /* 0x0000002009097836 */ /* 0x000fe20000000000 */
[----:B------:R1:W-:Y:S06]  /*6f20*/  @P0 STG.E.128 desc[UR8][R172.64], R144 ;  /* 0x00000090ac000986 */ /* 0x0003ec000c101d08 */
.L_x_1558:
[----:B------:R-:W-:Y:S05]  /*6f30*/  BSYNC.RECONVERGENT B0 ;  /* 0x0000000000007941 */ /* 0x000fea0003800200 */
.L_x_1557:
        /* <DEDUP_REMOVED lines=12> */
[-CC-:B01----:R-:W-:Y:S01]  /*7000*/  FFMA.FTZ R144, R222, R178.reuse, R179.reuse ;  /* 0x000000b2de907223 */ /* 0x183fe200000100b3 */
[-CC-:B------:R-:W-:Y:S01]  /*7010*/  FFMA.FTZ R147, R213, R178.reuse, R179.reuse ;  /* 0x000000b2d5937223 */ /* 0x180fe200000100b3 */
[-CC-:B------:R-:W-:Y:S01]  /*7020*/  FFMA.FTZ R74, R210, R178.reuse, R179.reuse ;  /* 0x000000b2d24a7223 */ /* 0x180fe200000100b3 */
[-CC-:B------:R-:W-:Y:S01]  /*7030*/  FFMA.FTZ R72, R208, R178.reuse, R179.reuse ;  /* 0x000000b2d0487223 */ /* 0x180fe200000100b3 */
[----:B------:R-:W-:Y:S01]  /*7040*/  FADD.FTZ R156, R223, -R144 ;  /* 0x80000090df9c7221 */ /* 0x000fe20000010000 */
[-CC-:B------:R-:W-:Y:S01]  /*7050*/  FFMA.FTZ R145, R215, R178.reuse, R179.reuse ;  /* 0x000000b2d7917223 */ /* 0x180fe200000100b3 */
[-CC-:B------:R-:W-:Y:S01]  /*7060*/  FFMA.FTZ R75, R199, R178.reuse, R179.reuse ;  /* 0x000000b2c74b7223 */ /* 0x180fe200000100b3 */
[-CC-:B------:R-:W-:Y:S01]  /*7070*/  FFMA.FTZ R73, R197, R178.reuse, R179.reuse ;  /* 0x000000b2c5497223 */ /* 0x180fe200000100b3 */
[----:B------:R-:W-:Y:S01]  /*7080*/  FFMA.FTZ R179, R195, R178, R179 ;  /* 0x000000b2c3b37223 */ /* 0x000fe200000100b3 */
[----:B------:R-:W-:Y:S01]  /*7090*/  FADD.FTZ R147, R212, -R147 ;  /* 0x80000093d4937221 */ /* 0x000fe20000010000 */
[----:B-----5:R-:W-:Y:S01]  /*70a0*/  FFMA.FTZ R159, R17, R156, R171 ;  /* 0x0000009c119f7223 */ /* 0x020fe200000100ab */
[----:B------:R-:W-:Y:S01]  /*70b0*/  ISETP.GE.U32.AND P5, PT, R188, RZ, PT ;  /* 0x000000ffbc00720c */ /* 0x000fe20003fa6070 */
[----:B------:R-:W-:Y:S01]  /*70c0*/  FADD.FTZ R74, R211, -R74 ;  /* 0x8000004ad34a7221 */ /* 0x000fe20000010000 */
[----:B------:R-:W-:Y:S01]  /*70d0*/  FADD.FTZ R144, R209, -R72 ;  /* 0x80000048d1907221 */ /* 0x000fe20000010000 */
[----:B------:R-:W-:Y:S01]  /*70e0*/  FADD.FTZ R75, R200, -R75 ;  /* 0x8000004bc84b7221 */ /* 0x000fe20000010000 */
[----:B------:R-:W-:Y:S01]  /*70f0*/  FADD.FTZ R72, R198, -R73 ;  /* 0x80000049c6487221 */ /* 0x000fe20000010000 */
[----:B------:R-:W-:Y:S01]  /*7100*/  FADD.FTZ R146, R214, -R145 ;  /* 0x80000091d6927221 */ /* 0x000fe20000010000 */
[----:B------:R-:W-:Y:S01]  /*7110*/  FFMA.FTZ R158, R17, R147, R170 ;  /* 0x00000093119e7223 */ /* 0x000fe200000100aa */
[----:B------:R-:W-:Y:S01]  /*7120*/  FADD.FTZ R179, R196, -R179 ;  /* 0x800000b3c4b37221 */ /* 0x000fe20000010000 */
[----:B------:R-:W-:Y:S01]  /*7130*/  FMUL.FTZ R172, R159, UR13 ;  /* 0x0000000d9fac7c20 */ /* 0x000fe20008410000 */
[----:B------:R-:W-:Y:S01]  /*7140*/  ISETP.GE.U32.AND P2, PT, R190, RZ, PT ;  /* 0x000000ffbe00720c */ /* 0x000fe20003f46070 */
[----:B------:R-:W-:Y:S01]  /*7150*/  FFMA.FTZ R156, R17, R74, R168 ;  /* 0x0000004a119c7223 */ /* 0x000fe200000100a8 */
[----:B------:R-:W-:Y:S01]  /*7160*/  ISETP.GE.U32.AND.EX P5, PT, R189, 0x1000000, PT, P5 ;  /* 0x01000000bd00780c */ /* 0x000fe20003fa6150 */
[C---:B------:R-:W-:Y:S01]  /*7170*/  FFMA.FTZ R74, R17.reuse, R75, R166 ;  /* 0x0000004b114a7223 */ /* 0x040fe200000100a6 */
[C---:B------:R-:W-:Y:S01]  /*7180*/  FFMA.FTZ R73, R17.reuse, R72, R165 ;  /* 0x0000004811497223 */ /* 0x040fe200000100a5 */
[----:B------:R-:W-:Y:S01]  /*7190*/  FMUL.FTZ R145, R158, UR13 ;  /* 0x0000000d9e917c20 */ /* 0x000fe20008410000 */
[C---:B------:R-:W-:Y:S01]  /*71a0*/  FFMA.FTZ R157, R17.reuse, R146, R169 ;  /* 0x00000092119d7223 */ /* 0x040fe200000100a9 */
[C---:B------:R-:W-:Y:S01]  /*71b0*/  FFMA.FTZ R75, R17.reuse, R144, R167 ;  /* 0x00000090114b7223 */ /* 0x040fe200000100a7 */
[----:B------:R-:W-:Y:S01]  /*71c0*/  FFMA.FTZ R72, R17, R179, R164 ;  /* 0x000000b311487223 */ /* 0x000fe200000100a4 */
[----:B------:R-:W-:Y:S01]  /*71d0*/  LOP3.LUT P6, RZ, R189, 0xff0000, RZ, 0xc0, !PT ;  /* 0x00ff0000bdff7812 */ /* 0x000fe200078cc0ff */
[----:B------:R-:W-:Y:S01]  /*71e0*/  FMUL.FTZ R17, R156, UR13 ;  /* 0x0000000d9c117c20 */ /* 0x000fe20008410000 */
[----:B------:R-:W-:Y:S01]  /*71f0*/  FSEL R146, R172, RZ, P5 ;  /* 0x000000ffac927208 */ /* 0x000fe20002800000 */
[----:B------:R-:W-:Y:S01]  /*7200*/  FMUL.FTZ R144, R157, UR13 ;  /* 0x0000000d9d907c20 */ /* 0x000fe20008410000 */
[----:B------:R-:W-:-:S02]  /*7210*/  ISETP.GE.U32.AND.EX P2, PT, R191, 0x1000000, PT, P2 ;  /* 0x01000000bf00780c */ /* 0x000fc40003f46120 */
[----:B------:R-:W-:Y:S02]  /*7220*/  LOP3.LUT P5, RZ, R191, 0xff, RZ, 0xc0, !PT ;  /* 0x000000ffbfff7812 */ /* 0x000fe400078ac0ff */
[----:B------:R-:W-:Y:S02]  /*7230*/  FSEL R147, R145, RZ, P6 ;  /* 0x000000ff91937208 */ /* 0x000fe40003000000 */
[----:B------:R-:W-:Y:S02]  /*7240*/  FSEL R172, R172, RZ, P2 ;  /* 0x000000ffacac7208 */ /* 0x000fe40001000000 */
[----:B------:R-:W-:Y:S02]  /*7250*/  LOP3.LUT P2, RZ, R189, 0xff, RZ, 0xc0, !PT ;  /* 0x000000ffbdff7812 */ /* 0x000fe4000784c0ff */
[----:B------:R-:W-:Y:S02]  /*7260*/  FSEL R174, R17, RZ, P5 ;  /* 0x000000ff11ae7208 */ /* 0x000fe40002800000 */
[----:B------:R-:W-:-:S02]  /*7270*/  LOP3.LUT P6, RZ, R191, 0xff0000, RZ, 0xc0, !PT ;  /* 0x00ff0000bfff7812 */ /* 0x000fc400078cc0ff */
[----:B------:R-:W-:Y:S02]  /*7280*/  LOP3.LUT P5, RZ, R191, 0xff00, RZ, 0xc0, !PT ;  /* 0x0000ff00bfff7812 */ /* 0x000fe400078ac0ff */
[----:B------:R-:W-:Y:S02]  /*7290*/  F2FP.BF16.F32.PACK_AB R147, R146, R147 ;  /* 0x000000939293723e */ /* 0x000fe400000010ff */
[----:B------:R-:W-:Y:S02]  /*72a0*/  FSEL R146, R17, RZ, P2 ;  /* 0x000000ff11927208 */ /* 0x000fe40001000000 */
[----:B------:R-:W-:Y:S02]  /*72b0*/  FSEL R175, R145, RZ, P6 ;  /* 0x000000ff91af7208 */ /* 0x000fe40003000000 */
[----:B------:R-:W-:Y:S02]  /*72c0*/  FSEL R17, R144, RZ, P5 ;  /* 0x000000ff90117208 */ /* 0x000fe40002800000 */
[----:B------:R-:W-:-:S02]  /*72d0*/  LOP3.LUT P6, RZ, R189, 0xff00, RZ, 0xc0, !PT ;  /* 0x0000ff00bdff7812 */ /* 0x000fc400078cc0ff */
[----:B------:R-:W-:Y:S01]  /*72e0*/  F2FP.BF16.F32.PACK_AB R174, R17, R174 ;  /* 0x000000ae11ae723e */ /* 0x000fe200000010ff */
[----:B------:R-:W-:Y:S01]  /*72f0*/  FMUL.FTZ R17, R74, UR13 ;  /* 0x0000000d4a117c20 */ /* 0x000fe20008410000 */
[----:B------:R-:W-:Y:S01]  /*7300*/  FSEL R145, R144, RZ, P6 ;  /* 0x000000ff90917208 */ /* 0x000fe20003000000 */
[----:B------:R-:W-:Y:S01]  /*7310*/  FMUL.FTZ R144, R75, UR13 ;  /* 0x0000000d4b907c20 */ /* 0x000fe20008410000 */
        /* <DEDUP_REMOVED lines=8> */
[----:B------:R-:W-:Y:S01]  /*73a0*/  F2FP.BF16.F32.PACK_AB R173, R144, R173 ;  /* 0x000000ad90ad723e */ /* 0x000fe200000010ff */
[----:B------:R-:W-:Y:S01]  /*73b0*/  FMUL.FTZ R144, R73, UR13 ;  /* 0x0000000d49907c20 */ /* 0x000fe20008410000 */
[----:B------:R-:W-:-:S02]  /*73c0*/  LOP3.LUT P6, RZ, R190, 0xff00, RZ, 0xc0, !PT ;  /* 0x0000ff00beff7812 */ /* 0x000fc400078cc0ff */
[----:B------:R-:W-:Y:S02]  /*73d0*/  F2FP.BF16.F32.PACK_AB R146, R145, R146 ;  /* 0x000000929192723e */ /* 0x000fe400000010ff */
[----:B------:R-:W-:Y:S01]  /*73e0*/  FSEL R145, R17, RZ, P5 ;  /* 0x000000ff11917208 */ /* 0x000fe20002800000 */
[----:B------:R-:W-:Y:S01]  /*73f0*/  FMUL.FTZ R17, R72, UR13 ;  /* 0x0000000d48117c20 */ /* 0x000fe20008410000 */
[----:B------:R-:W-:Y:S02]  /*7400*/  LOP3.LUT P2, RZ, R188, 0xff00, RZ, 0xc0, !PT ;  /* 0x0000ff00bcff7812 */ /* 0x000fe4000784c0ff */
[----:B------:R-:W-:Y:S02]  /*7410*/  FSEL R177, R144, RZ, P6 ;  /* 0x000000ff90b17208 */ /* 0x000fe40003000000 */
[----:B------:R-:W-:Y:S02]  /*7420*/  LOP3.LUT P5, RZ, R188, 0xff, RZ, 0xc0, !PT ;  /* 0x000000ffbcff7812 */ /* 0x000fe400078ac0ff */
[----:B------:R-:W-:-:S02]  /*7430*/  LOP3.LUT P6, RZ, R190, 0xff, RZ, 0xc0, !PT ;  /* 0x000000ffbeff7812 */ /* 0x000fc400078cc0ff */
[----:B------:R-:W-:Y:S02]  /*7440*/  F2FP.BF16.F32.PACK_AB R145, R172, R145 ;  /* 0x00000091ac91723e */ /* 0x000fe400000010ff */
[----:B------:R-:W-:Y:S02]  /*7450*/  FSEL R179, R144, RZ, P2 ;  /* 0x000000ff90b37208 */ /* 0x000fe40001000000 */
[C---:B------:R-:W-:Y:S02]  /*7460*/  FSEL R144, R17.reuse, RZ, P5 ;  /* 0x000000ff11907208 */ /* 0x040fe40002800000 */
[----:B------:R-:W-:Y:S02]  /*7470*/  FSEL R172, R17, RZ, P6 ;  /* 0x000000ff11ac7208 */ /* 0x000fe40003000000 */
[----:B------:R-:W-:Y:S02]  /*7480*/  F2FP.BF16.F32.PACK_AB R144, R179, R144 ;  /* 0x00000090b390723e */ /* 0x000fe400000010ff */
[----:B------:R-:W-:Y:S01]  /*7490*/  F2FP.BF16.F32.PACK_AB R172, R177, R172 ;  /* 0x000000acb1ac723e */ /* 0x000fe200000010ff */
[----:B------:R-:W-:Y:S06]  /*74a0*/  BRA `(.L_x_1572) ;  /* 0x0000001c001c7947 */ /* 0x000fec0003800000 */
.L_x_1571:
[-CC-:B01----:R-:W-:Y:S01]  /*74b0*/  FFMA.FTZ R173, R213, R178.reuse, R179.reuse ;  /* 0x000000b2d5ad7223 */ /* 0x183fe200000100b3 */
[-CC-:B------:R-:W-:Y:S01]  /*74c0*/  FFMA.FTZ R172, R222, R178.reuse, R179.reuse ;  /* 0x000000b2deac7223 */ /* 0x180fe200000100b3 */
[-CC-:B------:R-:W-:Y:S01]  /*74d0*/  FFMA.FTZ R146, R210, R178.reuse, R179.reuse ;  /* 0x000000b2d2927223 */ /* 0x180fe200000100b3 */
[-C--:B------:R-:W-:Y:S01]  /*74e0*/  FFMA.FTZ R144, R208, R178.reuse, R179 ;  /* 0x000000b2d0907223 */ /* 0x080fe200000100b3 */
[----:B------:R-:W-:Y:S01]  /*74f0*/  FADD.FTZ R177, R212, -R173 ;  /* 0x800000add4b17221 */ /* 0x000fe20000010000 */
[----:B------:R-:W-:Y:S01]  /*7500*/  FADD.FTZ R174, R223, -R172 ;  /* 0x800000acdfae7221 */ /* 0x000fe20000010000 */
[----:B------:R-:W-:Y:S01]  /*7510*/  FFMA.FTZ R175, R215, R178, R179 ;  /* 0x000000b2d7af7223 */ /* 0x000fe200000100b3 */
[----:B------:R-:W-:Y:S01]  /*7520*/  ISETP.GE.U32.AND P5, PT, R188, RZ, PT ;  /* 0x000000ffbc00720c */ /* 0x000fe20003fa6070 */
[C---:B-----5:R-:W-:Y:S01]  /*7530*/  FFMA.FTZ R177, R17.reuse, R177, R170 ;  /* 0x000000b111b17223 */ /* 0x060fe200000100aa */
[----:B------:R-:W-:Y:S01]  /*7540*/  FFMA.FTZ R176, R17, R174, R171 ;  /* 0x000000ae11b07223 */ /* 0x000fe200000100ab */
[-CC-:B------:R-:W-:Y:S01]  /*7550*/  FFMA.FTZ R147, R199, R178.reuse, R179.reuse ;  /* 0x000000b2c7937223 */ /* 0x180fe200000100b3 */
[----:B------:R-:W-:Y:S01]  /*7560*/  LOP3.LUT P6, RZ, R191, 0xff0000, RZ, 0xc0, !PT ;  /* 0x00ff0000bfff7812 */ /* 0x000fe200078cc0ff */
[----:B------:R-:W-:Y:S01]  /*7570*/  FMUL.FTZ R177, R177, UR13 ;  /* 0x0000000db1b17c20 */ /* 0x000fe20008410000 */
[----:B------:R-:W-:Y:S01]  /*7580*/  ISETP.GE.U32.AND P2, PT, R190, RZ, PT ;  /* 0x000000ffbe00720c */ /* 0x000fe20003f46070 */
[----:B------:R-:W-:Y:S01]  /*7590*/  FFMA.FTZ R145, R197, R178, R179 ;  /* 0x000000b2c5917223 */ /* 0x000fe200000100b3 */
[----:B------:R-:W-:Y:S01]  /*75a0*/  FADD.FTZ R173, R211, -R146 ;  /* 0x80000092d3ad7221 */ /* 0x000fe20000010000 */
[----:B------:R-:W-:Y:S01]  /*75b0*/  FADD.FTZ R146, R209, -R144 ;  /* 0x80000090d1927221 */ /* 0x000fe20000010000 */
[----:B------:R-:W-:Y:S01]  /*75c0*/  FMUL.FTZ R176, R176, UR13 ;  /* 0x0000000db0b07c20 */ /* 0x000fe20008410000 */
[----:B------:R-:W-:Y:S01]  /*75d0*/  FADD.FTZ R172, R214, -R175 ;  /* 0x800000afd6ac7221 */ /* 0x000fe20000010000 */
[----:B------:R-:W-:Y:S01]  /*75e0*/  ISETP.GE.U32.AND.EX P5, PT, R189, 0x1000000, PT, P5 ;  /* 0x01000000bd00780c */ /* 0x000fe20003fa6150 */
[----:B------:R-:W-:Y:S01]  /*75f0*/  FADD.FTZ R147, R200, -R147 ;  /* 0x80000093c8937221 */ /* 0x000fe20000010000 */
[----:B------:R-:W-:Y:S01]  /*7600*/  FSEL R175, R177, RZ, P6 ;  /* 0x000000ffb1af7208 */ /* 0x000fe20003000000 */
[----:B------:R-:W-:Y:S01]  /*7610*/  FADD.FTZ R144, R198, -R145 ;  /* 0x80000091c6907221 */ /* 0x000fe20000010000 */
[----:B------:R-:W-:Y:S01]  /*7620*/  ISETP.GE.U32.AND.EX P2, PT, R191, 0x1000000, PT, P2 ;  /* 0x01000000bf00780c */ /* 0x000fe20003f46120 */
[----:B------:R-:W-:Y:S01]  /*7630*/  FFMA.FTZ R173, R17, R173, R168 ;  /* 0x000000ad11ad7223 */ /* 0x000fe200000100a8 */
[----:B------:R-:W-:Y:S01]  /*7640*/  LOP3.LUT P6, RZ, R189, 0xff0000, RZ, 0xc0, !PT ;  /* 0x00ff0000bdff7812 */ /* 0x000fe200078cc0ff */
[C---:B------:R-:W-:Y:S01]  /*7650*/  FFMA.FTZ R145, R17.reuse, R146, R167 ;  /* 0x0000009211917223 */ /* 0x040fe200000100a7 */
[C---:B------:R-:W-:Y:S01]  /*7660*/  FFMA.FTZ R174, R17.reuse, R172, R169 ;  /* 0x000000ac11ae7223 */ /* 0x040fe200000100a9 */
[C---:B------:R-:W-:Y:S01]  /*7670*/  FSEL R146, R176.reuse, RZ, P5 ;  /* 0x000000ffb0927208 */ /* 0x040fe20002800000 */
[----:B------:R-:W-:Y:S01]  /*7680*/  FFMA.FTZ R172, R17, R147, R166 ;  /* 0x0000009311ac7223 */ /* 0x000fe200000100a6 */
[----:B------:R-:W-:Y:S01]  /*7690*/  FSEL R176, R176, RZ, P2 ;  /* 0x000000ffb0b07208 */ /* 0x000fe20001000000 */
[----:B------:R-:W-:Y:S01]  /*76a0*/  FMUL.FTZ R173, R173, UR13 ;  /* 0x0000000dadad7c20 */ /* 0x000fe20008410000 */
[----:B------:R-:W-:Y:S01]  /*76b0*/  FSEL R147, R177, RZ, P6 ;  /* 0x000000ffb1937208 */ /* 0x000fe20003000000 */
[----:B------:R-:W-:Y:S01]  /*76c0*/  FMUL.FTZ R172, R172, UR13 ;  /* 0x0000000dacac7c20 */ /* 0x000fe20008410000 */
[----:B------:R-:W-:Y:S01]  /*76d0*/  LOP3.LUT P6, RZ, R191, 0xff, RZ, 0xc0, !PT ;  /* 0x000000ffbfff7812 */ /* 0x000fe200078cc0ff */
[----:B------:R-:W-:Y:S01]  /*76e0*/  FFMA.FTZ R179, R195, R178, R179 ;  /* 0x000000b2c3b37223 */ /* 0x000fe200000100b3 */
[----:B------:R-:W-:Y:S01]  /*76f0*/  F2FP.BF16.F32.PACK_AB R175, R176, R175 ;  /* 0x000000afb0af723e */ /* 0x000fe200000010ff */
[----:B------:R-:W-:Y:S01]  /*7700*/  FMUL.FTZ R176, R174, UR13 ;  /* 0x0000000daeb07c20 */ /* 0x000fe20008410000 */
[----:B------:R-:W-:Y:S01]  /*7710*/  LOP3.LUT P5, RZ, R189, 0xff, RZ, 0xc0, !PT ;  /* 0x000000ffbdff7812 */ /* 0x000fe200078ac0ff */
[----:B------:R-:W-:Y:S01]  /*7720*/  FFMA.FTZ R144, R17, R144, R165 ;  /* 0x0000009011907223 */ /* 0x000fe200000100a5 */
[----:B------:R-:W-:Y:S01]  /*7730*/  FSEL R174, R173, RZ, P6 ;  /* 0x000000ffadae7208 */ /* 0x000fe20003000000 */
[----:B------:R-:W-:Y:S01]  /*7740*/  FADD.FTZ R179, R196, -R179 ;  /* 0x800000b3c4b37221 */ /* 0x000fe20000010000 */
[----:B------:R-:W-:Y:S01]  /*7750*/  LOP3.LUT P6, RZ, R191, 0xff00, RZ, 0xc0, !PT ;  /* 0x0000ff00bfff7812 */ /* 0x000fe200078cc0ff */
[----:B------:R-:W-:Y:S01]  /*7760*/  FMUL.FTZ R144, R144, UR13 ;  /* 0x0000000d90907c20 */ /* 0x000fe20008410000 */
[----:B------:R-:W-:Y:S01]  /*7770*/  F2FP.BF16.F32.PACK_AB R147, R146, R147 ;  /* 0x000000939293723e */ /* 0x000fe200000010ff */
[----:B------:R-:W-:Y:S01]  /*7780*/  FFMA.FTZ R17, R17, R179, R164 ;  /* 0x000000b311117223 */ /* 0x000fe200000100a4 */
[----:B------:R-:W-:-:S02]  /*7790*/  LOP3.LUT P2, RZ, R189, 0xff00, RZ, 0xc0, !PT ;  /* 0x0000ff00bdff7812 */ /* 0x000fc4000784c0ff */
[----:B------:R-:W-:Y:S01]  /*77a0*/  FSEL R146, R173, RZ, P5 ;  /* 0x000000ffad927208 */ /* 0x000fe20002800000 */
[----:B------:R-:W-:Y:S01]  /*77b0*/  FMUL.FTZ R17, R17, UR13 ;  /* 0x0000000d11117c20 */ /* 0x000fe20008410000 */
[----:B------:R-:W-:Y:S02]  /*77c0*/  FSEL R173, R176, RZ, P6 ;  /* 0x000000ffb0ad7208 */ /* 0x000fe40003000000 */
[----:B------:R-:W-:Y:S02]  /*77d0*/  LOP3.LUT P6, RZ, R190, 0xff0000, RZ, 0xc0, !PT ;  /* 0x00ff0000beff7812 */ /* 0x000fe400078cc0ff */
[----:B------:R-:W-:Y:S01]  /*77e0*/  FSEL R177, R176, RZ, P2 ;  /* 0x000000ffb0b17208 */ /* 0x000fe20001000000 */
        /* <DEDUP_REMOVED lines=10> */
[----:B------:R-:W-:Y:S02]  /*7890*/  F2FP.BF16.F32.PACK_AB R146, R177, R146 ;  /* 0x00000092b192723e */ /* 0x000fe400000010ff */
        /* <DEDUP_REMOVED lines=12> */
.L_x_1570:
[----:B01----:R-:W0:Y:S02]  /*7960*/  LDC.64 R144, c[0x0][0x478] ;  /* 0x00011e00ff907b82 */ /* 0x003e240000000a00 */
        /* <DEDUP_REMOVED lines=11> */
[--C-:B------:R-:W-:Y:S01]  /*7a20*/  FFMA.FTZ R73, R197, R178, R179.reuse ;  /* 0x000000b2c5497223 */ /* 0x100fe200000100b3 */
[----:B-----5:R-:W-:Y:S01]  /*7a30*/  FMUL.FTZ R158, R17, R158 ;  /* 0x0000009e119e7220 */ /* 0x020fe20000410000 */
[----:B------:R-:W-:Y:S01]  /*7a40*/  FFMA.FTZ R179, R195, R178, R179 ;  /* 0x000000b2c3b37223 */ /* 0x000fe200000100b3 */
[----:B------:R-:W-:Y:S01]  /*7a50*/  FMUL.FTZ R159, R17, R144 ;  /* 0x00000090119f7220 */ /* 0x000fe20000410000 */
[----:B------:R-:W-:Y:S01]  /*7a60*/  ISETP.GE.U32.AND P5, PT, R188, RZ, PT ;  /* 0x000000ffbc00720c */ /* 0x000fe20003fa6070 */
[----:B------:R-:W-:Y:S01]  /*7a70*/  FADD.FTZ R156, R211, -R74 ;  /* 0x8000004ad39c7221 */ /* 0x000fe20000010000 */
[----:B------:R-:W-:Y:S01]  /*7a80*/  FADD.FTZ R146, R214, -R145 ;  /* 0x80000091d6927221 */ /* 0x000fe20000010000 */
[----:B------:R-:W-:Y:S01]  /*7a90*/  FADD.FTZ R174, R209, -R72 ;  /* 0x80000048d1ae7221 */ /* 0x000fe20000010000 */
[----:B------:R-:W-:Y:S01]  /*7aa0*/  FMUL.FTZ R144, R158, UR13 ;  /* 0x0000000d9e907c20 */ /* 0x000fe20008410000 */
[----:B------:R-:W-:Y:S01]  /*7ab0*/  LOP3.LUT P6, RZ, R189, 0xff0000, RZ, 0xc0, !PT ;  /* 0x00ff0000bdff7812 */ /* 0x000fe200078cc0ff */
[----:B------:R-:W-:Y:S01]  /*7ac0*/  FADD.FTZ R74, R200, -R75 ;  /* 0x8000004bc84a7221 */ /* 0x000fe20000010000 */
[----:B------:R-:W-:Y:S01]  /*7ad0*/  FADD.FTZ R172, R198, -R73 ;  /* 0x80000049c6ac7221 */ /* 0x000fe20000010000 */
[----:B------:R-:W-:Y:S01]  /*7ae0*/  FADD.FTZ R72, R196, -R179 ;  /* 0x800000b3c4487221 */ /* 0x000fe20000010000 */
[----:B------:R-:W-:Y:S01]  /*7af0*/  FMUL.FTZ R145, R159, UR13 ;  /* 0x0000000d9f917c20 */ /* 0x000fe20008410000 */
[----:B------:R-:W-:Y:S01]  /*7b00*/  ISETP.GE.U32.AND P2, PT, R190, RZ, PT ;  /* 0x000000ffbe00720c */ /* 0x000fe20003f46070 */
[----:B------:R-:W-:Y:S01]  /*7b10*/  FMUL.FTZ R156, R17, R156 ;  /* 0x0000009c119c7220 */ /* 0x000fe20000410000 */
[----:B------:R-:W-:Y:S01]  /*7b20*/  ISETP.GE.U32.AND.EX P5, PT, R189, 0x1000000, PT, P5 ;  /* 0x01000000bd00780c */ /* 0x000fe20003fa6150 */
[C---:B------:R-:W-:Y:S01]  /*7b30*/  FMUL.FTZ R157, R17.reuse, R146 ;  /* 0x00000092119d7220 */ /* 0x040fe20000410000 */
[C---:B------:R-:W-:Y:S01]  /*7b40*/  FMUL.FTZ R74, R17.reuse, R74 ;  /* 0x0000004a114a7220 */ /* 0x040fe20000410000 */
[----:B------:R-:W-:Y:S01]  /*7b50*/  FSEL R147, R144, RZ, P6 ;  /* 0x000000ff90937208 */ /* 0x000fe20003000000 */
[C---:B------:R-:W-:Y:S01]  /*7b60*/  FMUL.FTZ R75, R17.reuse, R174 ;  /* 0x000000ae114b7220 */ /* 0x040fe20000410000 */
[C---:B------:R-:W-:Y:S01]  /*7b70*/  FMUL.FTZ R73, R17.reuse, R172 ;  /* 0x000000ac11497220 */ /* 0x040fe20000410000 */
[----:B------:R-:W-:Y:S01]  /*7b80*/  FMUL.FTZ R72, R17, R72 ;  /* 0x0000004811487220 */ /* 0x000fe20000410000 */
[----:B------:R-:W-:Y:S01]  /*7b90*/  FSEL R146, R145, RZ, P5 ;  /* 0x000000ff91927208 */ /* 0x000fe20002800000 */
[----:B------:R-:W-:Y:S01]  /*7ba0*/  FMUL.FTZ R17, R156, UR13 ;  /* 0x0000000d9c117c20 */ /* 0x000fe20008410000 */
[----:B------:R-:W-:-:S02]  /*7bb0*/  ISETP.GE.U32.AND.EX P2, PT, R191, 0x1000000, PT, P2 ;  /* 0x01000000bf00780c */ /* 0x000fc40003f46120 */
[C---:B------:R-:W-:Y:S02]  /*7bc0*/  LOP3.LUT P6, RZ, R191.reuse, 0xff0000, RZ, 0xc0, !PT ;  /* 0x00ff0000bfff7812 */ /* 0x040fe400078cc0ff */
[----:B------:R-:W-:Y:S02]  /*7bd0*/  LOP3.LUT P5, RZ, R191, 0xff, RZ, 0xc0, !PT ;  /* 0x000000ffbfff7812 */ /* 0x000fe400078ac0ff */
[----:B------:R-:W-:Y:S02]  /*7be0*/  FSEL R172, R145, RZ, P2 ;  /* 0x000000ff91ac7208 */ /* 0x000fe40001000000 */
[----:B------:R-:W-:Y:S01]  /*7bf0*/  FSEL R175, R144, RZ, P6 ;  /* 0x000000ff90af7208 */ /* 0x000fe20003000000 */
[----:B------:R-:W-:Y:S01]  /*7c00*/  FMUL.FTZ R144, R157, UR13 ;  /* 0x0000000d9d907c20 */ /* 0x000fe20008410000 */
[----:B------:R-:W-:Y:S02]  /*7c10*/  LOP3.LUT P2, RZ, R189, 0xff, RZ, 0xc0, !PT ;  /* 0x000000ffbdff7812 */ /* 0x000fe4000784c0ff */
[----:B------:R-:W-:-:S02]  /*7c20*/  FSEL R174, R17, RZ, P5 ;  /* 0x000000ff11ae7208 */ /* 0x000fc40002800000 */
[----:B------:R-:W-:Y:S02]  /*7c30*/  LOP3.LUT P5, RZ, R191, 0xff00, RZ, 0xc0, !PT ;  /* 0x0000ff00bfff7812 */ /* 0x000fe400078ac0ff */
[----:B------:R-:W-:Y:S02]  /*7c40*/  F2FP.BF16.F32.PACK_AB R147, R146, R147 ;  /* 0x000000939293723e */ /* 0x000fe400000010ff */
[----:B------:R-:W-:Y:S02]  /*7c50*/  FSEL R146, R17, RZ, P2 ;  /* 0x000000ff11927208 */ /* 0x000fe40001000000 */
[----:B------:R-:W-:Y:S02]  /*7c60*/  FSEL R17, R144, RZ, P5 ;  /* 0x000000ff90117208 */ /* 0x000fe40002800000 */
[----:B------:R-:W-:Y:S02]  /*7c70*/  LOP3.LUT P6, RZ, R189, 0xff00, RZ, 0xc0, !PT ;  /* 0x0000ff00bdff7812 */ /* 0x000fe400078cc0ff */
[----:B------:R-:W-:Y:S01]  /*7c80*/  F2FP.BF16.F32.PACK_AB R174, R17, R174 ;  /* 0x000000ae11ae723e */ /* 0x000fe200000010ff */
[----:B------:R-:W-:Y:S01]  /*7c90*/  FMUL.FTZ R17, R74, UR13 ;  /* 0x0000000d4a117c20 */ /* 0x000fe20008410000 */
[----:B------:R-:W-:Y:S01]  /*7ca0*/  FSEL R145, R144, RZ, P6 ;  /* 0x000000ff90917208 */ /* 0x000fe20003000000 */
[----:B------:R-:W-:Y:S01]  /*7cb0*/  FMUL.FTZ R144, R75, UR13 ;  /* 0x0000000d4b907c20 */ /* 0x000fe20008410000 */
[----:B------:R-:W-:-:S02]  /*7cc0*/  LOP3.LUT P6, RZ, R190, 0xff0000, RZ, 0xc0, !PT ;  /* 0x00ff0000beff7812 */ /* 0x000fc400078cc0ff */
[----:B------:R-:W-:Y:S02]  /*7cd0*/  LOP3.LUT P2, RZ, R188, 0xff000000, RZ, 0xc0, !PT ;  /* 0xff000000bcff7812 */ /* 0x000fe4000784c0ff */
[----:B------:R-:W-:Y:S02]  /*7ce0*/  FSEL R173, R17, RZ, P6 ;  /* 0x000000ff11ad7208 */ /* 0x000fe40003000000 */
[----:B------:R-:W-:Y:S02]  /*7cf0*/  LOP3.LUT P6, RZ, R190, 0xff000000, RZ, 0xc0, !PT ;  /* 0xff000000beff7812 */ /* 0x000fe400078cc0ff */
[----:B------:R-:W-:Y:S02]  /*7d00*/  F2FP.BF16.F32.PACK_AB R175, R172, R175 ;  /* 0x000000afacaf723e */ /* 0x000fe400000010ff */
[C---:B------:R-:W-:Y:S02]  /*7d10*/  FSEL R172, R144.reuse, RZ, P2 ;  /* 0x000000ff90ac7208 */ /* 0x040fe40001000000 */
[----:B------:R-:W-:-:S02]  /*7d20*/  FSEL R144, R144, RZ, P6 ;  /* 0x000000ff90907208 */ /* 0x000fc40003000000 */
[----:B------:R-:W-:Y:S02]  /*7d30*/  LOP3.LUT P5, RZ, R188, 0xff0000, RZ, 0xc0, !PT ;  /* 0x00ff0000bcff7812 */ /* 0x000fe400078ac0ff */
[----:B------:R-:W-:Y:S01]  /*7d40*/  F2FP.BF16.F32.PACK_AB R173, R144, R173 ;  /* 0x000000ad90ad723e */ /* 0x000fe200000010ff */
[----:B------:R-:W-:Y:S01]  /*7d50*/  FMUL.FTZ R144, R73, UR13 ;  /* 0x0000000d49907c20 */ /* 0x000fe20008410000 */
[----:B------:R-:W-:Y:S02]  /*7d60*/  LOP3.LUT P6, RZ, R190, 0xff00, RZ, 0xc0, !PT ;  /* 0x0000ff00beff7812 */ /* 0x000fe400078cc0ff */
[----:B------:R-:W-:Y:S02]  /*7d70*/  F2FP.BF16.F32.PACK_AB R146, R145, R146 ;  /* 0x000000929192723e */ /* 0x000fe400000010ff */
[----:B------:R-:W-:Y:S01]  /*7d80*/  FSEL R145, R17, RZ, P5 ;  /* 0x000000ff11917208 */ /* 0x000fe20002800000 */
        /* <DEDUP_REMOVED lines=12> */
.L_x_1573:
[-CC-:B------:R-:W-:Y:S01]  /*7e50*/  FFMA.FTZ R175, R213, R178.reuse, R179.reuse ;  /* 0x000000b2d5af7223 */ /* 0x180fe200000100b3 */
[-CC-:B------:R-:W-:Y:S01]  /*7e60*/  FFMA.FTZ R146, R210, R178.reuse, R179.reuse ;  /* 0x000000b2d2927223 */ /* 0x180fe200000100b3 */
[-C--:B------:R-:W-:Y:S01]  /*7e70*/  FFMA.FTZ R172, R222, R178.reuse, R179 ;  /* 0x000000b2deac7223 */ /* 0x080fe200000100b3 */
[----:B------:R-:W-:Y:S01]  /*7e80*/  LOP3.LUT P6, RZ, R191, 0xff0000, RZ, 0xc0, !PT ;  /* 0x00ff0000bfff7812 */ /* 0x000fe200078cc0ff */
[----:B------:R-:W-:Y:S01]  /*7e90*/  FADD.FTZ R180, R212, -R175 ;  /* 0x800000afd4b47221 */ /* 0x000fe20000010000 */
[----:B------:R-:W-:Y:S01]  /*7ea0*/  FADD.FTZ R176, R211, -R146 ;  /* 0x80000092d3b07221 */ /* 0x000fe20000010000 */
[-CC-:B------:R-:W-:Y:S01]  /*7eb0*/  FFMA.FTZ R173, R215, R178.reuse, R179.reuse ;  /* 0x000000b2d7ad7223 */ /* 0x180fe200000100b3 */
[--C-:B------:R-:W-:Y:S01]  /*7ec0*/  FFMA.FTZ R147, R199, R178, R179.reuse ;  /* 0x000000b2c7937223 */ /* 0x100fe200000100b3 */
[----:B-----5:R-:W-:Y:S01]  /*7ed0*/  FMUL.FTZ R180, R17, R180 ;  /* 0x000000b411b47220 */ /* 0x020fe20000410000 */
[-CC-:B------:R-:W-:Y:S01]  /*7ee0*/  FFMA.FTZ R144, R208, R178.reuse, R179.reuse ;  /* 0x000000b2d0907223 */ /* 0x180fe200000100b3 */
[-CC-:B------:R-:W-:Y:S01]  /*7ef0*/  FFMA.FTZ R145, R197, R178.reuse, R179.reuse ;  /* 0x000000b2c5917223 */ /* 0x180fe200000100b3 */
[----:B------:R-:W-:Y:S01]  /*7f00*/  FADD.FTZ R182, R223, -R172 ;  /* 0x800000acdfb67221 */ /* 0x000fe20000010000 */
[----:B------:R-:W-:Y:S01]  /*7f10*/  FMUL.FTZ R180, R180, UR13 ;  /* 0x0000000db4b47c20 */ /* 0x000fe20008410000 */
[----:B------:R-:W-:Y:S01]  /*7f20*/  FFMA.FTZ R179, R195, R178, R179 ;  /* 0x000000b2c3b37223 */ /* 0x000fe200000100b3 */
[C---:B------:R-:W-:Y:S01]  /*7f30*/  FMUL.FTZ R176, R17.reuse, R176 ;  /* 0x000000b011b07220 */ /* 0x040fe20000410000 */
[----:B------:R-:W-:Y:S01]  /*7f40*/  FADD.FTZ R178, R214, -R173 ;  /* 0x800000add6b27221 */ /* 0x000fe20000010000 */
[----:B------:R-:W-:Y:S01]  /*7f50*/  FADD.FTZ R172, R200, -R147 ;  /* 0x80000093c8ac7221 */ /* 0x000fe20000010000 */
[----:B------:R-:W-:Y:S01]  /*7f60*/  FSEL R175, R180, RZ, P6 ;  /* 0x000000ffb4af7208 */ /* 0x000fe20003000000 */
[----:B------:R-:W-:Y:S01]  /*7f70*/  FMUL.FTZ R182, R17, R182 ;  /* 0x000000b611b67220 */ /* 0x000fe20000410000 */
[----:B------:R-:W-:Y:S01]  /*7f80*/  LOP3.LUT P6, RZ, R189, 0xff0000, RZ, 0xc0, !PT ;  /* 0x00ff0000bdff7812 */ /* 0x000fe200078cc0ff */
[----:B------:R-:W-:Y:S01]  /*7f90*/  FADD.FTZ R174, R209, -R144 ;  /* 0x80000090d1ae7221 */ /* 0x000fe20000010000 */
[----:B------:R-:W-:Y:S01]  /*7fa0*/  ISETP.GE.U32.AND P5, PT, R188, RZ, PT ;  /* 0x000000ffbc00720c */ /* 0x000fe20003fa6070 */
[----:B------:R-:W-:Y:S01]  /*7fb0*/  FMUL.FTZ R176, R176, UR13 ;  /* 0x0000000db0b07c20 */ /* 0x000fe20008410000 */
[----:B------:R-:W-:Y:S01]  /*7fc0*/  FSEL R147, R180, RZ, P6 ;  /* 0x000000ffb4937208 */ /* 0x000fe20003000000 */
[----:B------:R-:W-:Y:S01]  /*7fd0*/  FMUL.FTZ R178, R17, R178 ;  /* 0x000000b211b27220 */ /* 0x000fe20000410000 */
        /* <DEDUP_REMOVED lines=23> */
[----:B------:R-:W-:Y:S02]  /*8150*/  F2FP.BF16.F32.PACK_AB R147, R146, R147 ;  /* 0x000000939293723e */ /* 0x000fe400000010ff */
[----:B------:R-:W-:Y:S01]  /*8160*/  FSEL R146, R176, RZ, P5 ;  /* 0x000000ffb0927208 */ /* 0x000fe20002800000 */
[----:B------:R-:W-:Y:S01]  /*8170*/  FMUL.FTZ R176, R145, UR13 ;  /* 0x0000000d91b07c20 */ /* 0x000fe20008410000 */
[----:B------:R-:W-:Y:S02]  /*8180*/  FSEL R177, R178, RZ, P2 ;  /* 0x000000ffb2b17208 */ /* 0x000fe40001000000 */
[----:B------:R-:W-:-:S02]  /*8190*/  F2FP.BF16.F32.PACK_AB R174, R173, R174 ;  /* 0x000000aeadae723e */ /* 0x000fc400000010ff */
        /* <DEDUP_REMOVED lines=8> */
[----:B------:R-:W-:Y:S02]  /*8220*/  F2FP.BF16.F32.PACK_AB R146, R177, R146 ;  /* 0x00000092b192723e */ /* 0x000fe400000010ff */
        /* <DEDUP_REMOVED lines=13> */
.L_x_1569:
[----:B------:R-:W-:-:S04]  /*8300*/  UISETP.NE.U32.AND UP0, UPT, UR24, URZ, UPT ;  /* 0x000000ff1800728c */ /* 0x000fc8000bf05070 */
[----:B------:R-:W-:-:S09]  /*8310*/  UISETP.NE.AND.EX UP0, UPT, UR25, URZ, UPT, UP0 ;  /* 0x000000ff1900728c */ /* 0x000fd2000bf05300 */
[----:B------:R-:W-:Y:S05]  /*8320*/  BRA.U !UP0, `(.L_x_1574) ;  /* 0x0000000508c07547 */ /* 0x000fea000b800000 */
[----:B01----:R-:W0:Y:S02]  /*8330*/  LDC.64 R172, c[0x0][0x478] ;  /* 0x00011e00ffac7b82 */ /* 0x003e240000000a00 */
        /* <DEDUP_REMOVED lines=14> */
[----:B------:R-:W-:Y:S01]  /*8420*/  FADD.FTZ R74, R198, -R75 ;  /* 0x8000004bc64a7221 */ /* 0x000fe20000010000 */
[----:B------:R-:W-:Y:S01]  /*8430*/  FADD.FTZ R157, R200, -R157 ;  /* 0x8000009dc89d7221 */ /* 0x000fe20000010000 */
[----:B------:R-:W-:Y:S01]  /*8440*/  FADD.FTZ R156, R209, -R72 ;  /* 0x80000048d19c7221 */ /* 0x000fe20000010000 */
[----:B-----5:R-:W-:Y:S01]  /*8450*/  FFMA.FTZ R159, R17, R174, R171 ;  /* 0x000000ae119f7223 */ /* 0x020fe200000100ab */
[----:B------:R-:W-:Y:S01]  /*8460*/  ISETP.GE.U32.AND P2, PT, R190, RZ, PT ;  /* 0x000000ffbe00720c */ /* 0x000fe20003f46070 */
[----:B------:R-:W-:Y:S01]  /*8470*/  FADD.FTZ R173, R211, -R158 ;  /* 0x8000009ed3ad7221 */ /* 0x000fe20000010000 */
[----:B------:R-:W-:Y:S01]  /*8480*/  FADD.FTZ R172, R214, -R179 ;  /* 0x800000b3d6ac7221 */ /* 0x000fe20000010000 */
[C---:B------:R-:W-:Y:S01]  /*8490*/  FFMA.FTZ R72, R17.reuse, R73, R164 ;  /* 0x0000004911487223 */ /* 0x040fe200000100a4 */
[C---:B------:R-:W-:Y:S01]  /*84a0*/  FFMA.FTZ R73, R17.reuse, R74, R165 ;  /* 0x0000004a11497223 */ /* 0x040fe200000100a5 */
[C---:B------:R-:W-:Y:S01]  /*84b0*/  FFMA.FTZ R158, R17.reuse, R175, R170 ;  /* 0x000000af119e7223 */ /* 0x040fe200000100aa */
[C---:B------:R-:W-:Y:S01]  /*84c0*/  FFMA.FTZ R74, R17.reuse, R157, R166 ;  /* 0x0000009d114a7223 */ /* 0x040fe200000100a6 */
[----:B------:R-:W-:Y:S01]  /*84d0*/  FFMA.FTZ R75, R17, R156, R167 ;  /* 0x0000009c114b7223 */ /* 0x000fe200000100a7 */
[----:B------:R-:W-:Y:S01]  /*84e0*/  FMUL.FTZ R174, R159, UR13 ;  /* 0x0000000d9fae7c20 */ /* 0x000fe20008410000 */
[----:B------:R-:W-:Y:S01]  /*84f0*/  ISETP.GE.U32.AND.EX P2, PT, R191, 0x1000000, PT, P2 ;  /* 0x01000000bf00780c */ /* 0x000fe20003f46120 */
[C---:B------:R-:W-:Y:S01]  /*8500*/  FFMA.FTZ R156, R17.reuse, R173, R168 ;  /* 0x000000ad119c7223 */ /* 0x040fe200000100a8 */
[----:B------:R-:W-:Y:S01]  /*8510*/  FFMA.FTZ R157, R17, R172, R169 ;  /* 0x000000ac119d7223 */ /* 0x000fe200000100a9 */
[----:B------:R-:W-:Y:S01]  /*8520*/  FMUL.FTZ R173, R158, UR13 ;  /* 0x0000000d9ead7c20 */ /* 0x000fe20008410000 */
[----:B------:R-:W-:Y:S01]  /*8530*/  LOP3.LUT P6, RZ, R191, 0xff0000, RZ, 0xc0, !PT ;  /* 0x00ff0000bfff7812 */ /* 0x000fe200078cc0ff */
[----:B------:R-:W-:Y:S01]  /*8540*/  FMUL.FTZ R17, R156, UR13 ;  /* 0x0000000d9c117c20 */ /* 0x000fe20008410000 */
[----:B------:R-:W-:Y:S01]  /*8550*/  FSEL R174, R174, RZ, P2 ;  /* 0x000000ffaeae7208 */ /* 0x000fe20001000000 */
[----:B------:R-:W-:Y:S01]  /*8560*/  FMUL.FTZ R172, R157, UR13 ;  /* 0x0000000d9dac7c20 */ /* 0x000fe20008410000 */
[----:B------:R-:W-:Y:S01]  /*8570*/  LOP3.LUT P5, RZ, R191, 0xff, RZ, 0xc0, !PT ;  /* 0x000000ffbfff7812 */ /* 0x000fe200078ac0ff */
[----:B------:R-:W-:Y:S01]  /*8580*/  FMUL.FTZ R176, R75, UR13 ;  /* 0x0000000d4bb07c20 */ /* 0x000fe20008410000 */
[----:B------:R-:W-:-:S02]  /*8590*/  LOP3.LUT P2, RZ, R191, 0xff00, RZ, 0xc0, !PT ;  /* 0x0000ff00bfff7812 */ /* 0x000fc4000784c0ff */
[----:B------:R-:W-:Y:S02]  /*85a0*/  FSEL R173, R173, RZ, P6 ;  /* 0x000000ffadad7208 */ /* 0x000fe40003000000 */
[----:B------:R-:W-:Y:S02]  /*85b0*/  FSEL R17, R17, RZ, P5 ;  /* 0x000000ff11117208 */ /* 0x000fe40002800000 */
[----:B------:R-:W-:Y:S02]  /*85c0*/  FSEL R172, R172, RZ, P2 ;  /* 0x000000ffacac7208 */ /* 0x000fe40001000000 */
[----:B------:R-:W-:Y:S01]  /*85d0*/  F2FP.BF16.F32.PACK_AB R175, R174, R173 ;  /* 0x000000adaeaf723e */ /* 0x000fe200000010ff */
[----:B------:R-:W-:Y:S01]  /*85e0*/  FMUL.FTZ R173, R74, UR13 ;  /* 0x0000000d4aad7c20 */ /* 0x000fe20008410000 */
[----:B------:R-:W-:Y:S01]  /*85f0*/  F2FP.BF16.F32.PACK_AB R174, R172, R17 ;  /* 0x00000011acae723e */ /* 0x000fe200000010ff */
[----:B------:R-:W-:Y:S01]  /*8600*/  FMUL.FTZ R17, R72, UR13 ;  /* 0x0000000d48117c20 */ /* 0x000fe20008410000 */
[C---:B------:R-:W-:Y:S01]  /*8610*/  LOP3.LUT P6, RZ, R190.reuse, 0xff, RZ, 0xc0, !PT ;  /* 0x000000ffbeff7812 */ /* 0x040fe200078cc0ff */
        /* <DEDUP_REMOVED lines=11> */
.L_x_1575:
        /* <DEDUP_REMOVED lines=9> */
[----:B-----5:R-:W-:Y:S01]  /*8760*/  FFMA.FTZ R183, R17, R183, R170 ;  /* 0x000000b711b77223 */ /* 0x020fe200000100aa */
[----:B------:R-:W-:Y:S01]  /*8770*/  FADD.FTZ R177, R211, -R174 ;  /* 0x800000aed3b17221 */ /* 0x000fe20000010000 */
[----:B------:R-:W-:Y:S01]  /*8780*/  FADD.FTZ R178, R214, -R181 ;  /* 0x800000b5d6b27221 */ /* 0x000fe20000010000 */
[----:B------:R-:W-:Y:S01]  /*8790*/  FADD.FTZ R175, R200, -R175 ;  /* 0x800000afc8af7221 */ /* 0x000fe20000010000 */
[----:B------:R-:W-:Y:S01]  /*87a0*/  FMUL.FTZ R183, R183, UR13 ;  /* 0x0000000db7b77c20 */ /* 0x000fe20008410000 */
[C---:B------:R-:W-:Y:S01]  /*87b0*/  FFMA.FTZ R177, R17.reuse, R177, R168 ;  /* 0x000000b111b17223 */ /* 0x040fe200000100a8 */
[----:B------:R-:W-:Y:S01]  /*87c0*/  FFMA.FTZ R178, R17, R178, R169 ;  /* 0x000000b211b27223 */ /* 0x000fe200000100a9 */
[----:B------:R-:W-:Y:S01]  /*87d0*/  LOP3.LUT P5, RZ, R191, 0xff0000, RZ, 0xc0, !PT ;  /* 0x00ff0000bfff7812 */ /* 0x000fe200078ac0ff */
[----:B------:R-:W-:Y:S01]  /*87e0*/  FADD.FTZ R180, R223, -R176 ;  /* 0x800000b0dfb47221 */ /* 0x000fe20000010000 */
[----:B------:R-:W-:Y:S01]  /*87f0*/  FADD.FTZ R174, R209, -R172 ;  /* 0x800000acd1ae7221 */ /* 0x000fe20000010000 */
[----:B------:R-:W-:Y:S01]  /*8800*/  FFMA.FTZ R172, R17, R175, R166 ;  /* 0x000000af11ac7223 */ /* 0x000fe200000100a6 */
[----:B------:R-:W-:Y:S01]  /*8810*/  FADD.FTZ R176, R198, -R173 ;  /* 0x800000adc6b07221 */ /* 0x000fe20000010000 */
[----:B------:R-:W-:Y:S01]  /*8820*/  FADD.FTZ R179, R196, -R179 ;  /* 0x800000b3c4b37221 */ /* 0x000fe20000010000 */
[----:B------:R-:W-:Y:S01]  /*8830*/  FMUL.FTZ R177, R177, UR13 ;  /* 0x0000000db1b17c20 */ /* 0x000fe20008410000 */
[----:B------:R-:W-:Y:S01]  /*8840*/  FMUL.FTZ R178, R178, UR13 ;  /* 0x0000000db2b27c20 */ /* 0x000fe20008410000 */
[----:B------:R-:W-:Y:S01]  /*8850*/  FSEL R175, R183, RZ, P5 ;  /* 0x000000ffb7af7208 */ /* 0x000fe20002800000 */
[----:B------:R-:W-:Y:S01]  /*8860*/  FFMA.FTZ R180, R17, R180, R171 ;  /* 0x000000b411b47223 */ /* 0x000fe200000100ab */
[----:B------:R-:W-:Y:S01]  /*8870*/  LOP3.LUT P6, RZ, R191, 0xff, RZ, 0xc0, !PT ;  /* 0x000000ffbfff7812 */ /* 0x000fe200078cc0ff */
[----:B------:R-:W-:Y:S01]  /*8880*/  FFMA.FTZ R173, R17, R174, R167 ;  /* 0x000000ae11ad7223 */ /* 0x000fe200000100a7 */
[----:B------:R-:W-:Y:S01]  /*8890*/  LOP3.LUT P5, RZ, R191, 0xff00, RZ, 0xc0, !PT ;  /* 0x0000ff00bfff7812 */ /* 0x000fe200078ac0ff */
[C---:B------:R-:W-:Y:S01]  /*88a0*/  FFMA.FTZ R176, R17.reuse, R176, R165 ;  /* 0x000000b011b07223 */ /* 0x040fe200000100a5 */
[----:B------:R-:W-:Y:S01]  /*88b0*/  ISETP.GE.U32.AND P2, PT, R190, RZ, PT ;  /* 0x000000ffbe00720c */ /* 0x000fe20003f46070 */
[----:B------:R-:W-:Y:S01]  /*88c0*/  FFMA.FTZ R179, R17, R179, R164 ;  /* 0x000000b311b37223 */ /* 0x000fe200000100a4 */
[----:B------:R-:W-:Y:S01]  /*88d0*/  FMUL.FTZ R180, R180, UR13 ;  /* 0x0000000db4b47c20 */ /* 0x000fe20008410000 */
[----:B------:R-:W-:Y:S01]  /*88e0*/  FSEL R174, R177, RZ, P6 ;  /* 0x000000ffb1ae7208 */ /* 0x000fe20003000000 */
[----:B------:R-:W-:Y:S01]  /*88f0*/  FMUL.FTZ R172, R172, UR13 ;  /* 0x0000000dacac7c20 */ /* 0x000fe20008410000 */
[----:B------:R-:W-:Y:S01]  /*8900*/  FSEL R17, R178, RZ, P5 ;  /* 0x000000ffb2117208 */ /* 0x000fe20002800000 */
[----:B------:R-:W-:Y:S01]  /*8910*/  FMUL.FTZ R176, R176, UR13 ;  /* 0x0000000db0b07c20 */ /* 0x000fe20008410000 */
[----:B------:R-:W-:Y:S01]  /*8920*/  ISETP.GE.U32.AND.EX P2, PT, R191, 0x1000000, PT, P2 ;  /* 0x01000000bf00780c */ /* 0x000fe20003f46120 */
[----:B------:R-:W-:Y:S01]  /*8930*/  FMUL.FTZ R179, R179, UR13 ;  /* 0x0000000db3b37c20 */ /* 0x000fe20008410000 */
[----:B------:R-:W-:-:S02]  /*8940*/  LOP3.LUT P6, RZ, R190, 0xff0000, RZ, 0xc0, !PT ;  /* 0x00ff0000beff7812 */ /* 0x000fc400078cc0ff */
[----:B------:R-:W-:Y:S01]  /*8950*/  F2FP.BF16.F32.PACK_AB R174, R17, R174 ;  /* 0x000000ae11ae723e */ /* 0x000fe200000010ff */
[----:B------:R-:W-:Y:S01]  /*8960*/  FMUL.FTZ R17, R173, UR13 ;  /* 0x0000000dad117c20 */ /* 0x000fe20008410000 */
[----:B------:R-:W-:Y:S02]  /*8970*/  FSEL R180, R180, RZ, P2 ;  /* 0x000000ffb4b47208 */ /* 0x000fe40001000000 */
        /* <DEDUP_REMOVED lines=9> */
[----:B------:R-:W-:Y:S01]  /*8a10*/  F2FP.BF16.F32.PACK_AB R172, R17, R172 ;  /* 0x000000ac11ac723e */ /* 0x000fe200000010ff */
[----:B------:R-:W-:Y:S06]  /*8a20*/  BRA `(.L_x_1572) ;  /* 0x0000000400bc7947 */ /* 0x000fec0003800000 */
.L_x_1574:
        /* <DEDUP_REMOVED lines=16> */
[----:B-----5:R-:W-:Y:S01]  /*8b30*/  FMUL.FTZ R159, R17, R180 ;  /* 0x000000b4119f7220 */ /* 0x020fe20000410000 */
[----:B------:R-:W-:Y:S01]  /*8b40*/  ISETP.GE.U32.AND P2, PT, R190, RZ, PT ;  /* 0x000000ffbe00720c */ /* 0x000fe20003f46070 */
[----:B------:R-:W-:Y:S01]  /*8b50*/  FADD.FTZ R156, R200, -R157 ;  /* 0x8000009dc89c7221 */ /* 0x000fe20000010000 */
[----:B------:R-:W-:Y:S01]  /*8b60*/  FADD.FTZ R174, R211, -R174 ;  /* 0x800000aed3ae7221 */ /* 0x000fe20000010000 */
[----:B------:R-:W-:Y:S01]  /*8b70*/  FADD.FTZ R176, R214, -R179 ;  /* 0x800000b3d6b07221 */ /* 0x000fe20000010000 */
[----:B------:R-:W-:Y:S01]  /*8b80*/  FADD.FTZ R72, R196, -R73 ;  /* 0x80000049c4487221 */ /* 0x000fe20000010000 */
[C---:B------:R-:W-:Y:S01]  /*8b90*/  FMUL.FTZ R75, R17.reuse, R172 ;  /* 0x000000ac114b7220 */ /* 0x040fe20000410000 */
[----:B------:R-:W-:Y:S01]  /*8ba0*/  FMUL.FTZ R73, R17, R74 ;  /* 0x0000004a11497220 */ /* 0x000fe20000410000 */
[----:B------:R-:W-:Y:S01]  /*8bb0*/  FMUL.FTZ R172, R159, UR13 ;  /* 0x0000000d9fac7c20 */ /* 0x000fe20008410000 */
        /* <DEDUP_REMOVED lines=8> */
[----:B------:R-:W-:Y:S01]  /*8c40*/  LOP3.LUT P6, RZ, R191, 0xff0000, RZ, 0xc0, !PT ;  /* 0x00ff0000bfff7812 */ /* 0x000fe200078cc0ff */
[----:B------:R-:W-:Y:S01]  /*8c50*/  FMUL.FTZ R17, R156, UR13 ;  /* 0x0000000d9c117c20 */ /* 0x000fe20008410000 */
        /* <DEDUP_REMOVED lines=23> */
.L_x_1576:
        /* <DEDUP_REMOVED lines=40> */
[----:B------:R-:W-:Y:S01]  /*9050*/  F2FP.BF16.F32.PACK_AB R174, R177, R174 ;  /* 0x000000aeb1ae723e */ /* 0x000fe200000010ff */
        /* <DEDUP_REMOVED lines=12> */
.L_x_1572:
        /* <DEDUP_REMOVED lines=8> */
[----:B--2---:R-:W-:-:S05]  /*91a0*/  @P0 IMAD.WIDE.U32 R172, R9, 0x10, R178 ;  /* 0x0000001009ac0825 */ /* 0x004fca00078e00b2 */
[----:B------:R2:W-:Y:S02]  /*91b0*/  @P0 STG.E.128 desc[UR8][R172.64], R144 ;  /* 0x00000090ac000986 */ /* 0x0005e4000c101d08 */
.L_x_1568:
[----:B------:R-:W-:Y:S05]  /*91c0*/  BSYNC.RECONVERGENT B0 ;  /* 0x0000000000007941 */ /* 0x000fea0003800200 */
.L_x_1567:
[----:B012---:R-:W0:Y:S02]  /*91d0*/  LDC.64 R172, c[0x0][0x380] ;  /* 0x0000e000ffac7b82 */ /* 0x007e240000000a00 */
[----:B0-----:R-:W-:-:S04]  /*91e0*/  LEA R228, R172, R228, 0x2 ;  /* 0x000000e4ace47211 */ /* 0x001fc800078e10ff */
[----:B------:R-:W-:-:S13]  /*91f0*/  ISETP.GE.AND P0, PT, R228, R173, PT ;  /* 0x000000ade400720c */ /* 0x000fda0003f06270 */
[----:B------:R-:W-:Y:S05]  /*9200*/  @!P0 BRA `(.L_x_1577) ;  /* 0xffffff7400f88947 */ /* 0x000fea000383ffff */
.L_x_1539:
        /* <DEDUP_REMOVED lines=8> */
[----:B0-----:R-:W-:-:S02]  /*9290*/  SHF.R.U32.HI R0, RZ, 0x5, R8 ;  /* 0x00000005ff007819 */ /* 0x001fc40000011608 */
[C---:B------:R-:W-:Y:S02]  /*92a0*/  LOP3.LUT R5, R8.reuse, 0x1f, RZ, 0xc0, !PT ;  /* 0x0000001f08057812 */ /* 0x040fe400078ec0ff */
[----:B------:R-:W-:-:S03]  /*92b0*/  LOP3.LUT R4, R8, 0x7f, RZ, 0x3c, !PT ;  /* 0x0000007f08047812 */ /* 0x000fc600078e3cff */
[----:B------:R-:W-:Y:S01]  /*92c0*/  IMAD R0, R0, 0x60, R5 ;  /* 0x0000006000007824 */ /* 0x000fe200078e0205 */
[----:B-1----:R-:W-:Y:S01]  /*92d0*/  LEA R3, R3, R2, 0x18 ;  /* 0x0000000203037211 */ /* 0x002fe200078ec0ff */
[----:B--2---:R-:W-:Y:S01]  /*92e0*/  IMAD R5, R241, UR4, RZ ;  /* 0x00000004f1057c24 */ /* 0x004fe2000f8e02ff */
[----:B------:R-:W-:Y:S02]  /*92f0*/  IADD3 R4, PT, PT, R4, R241, RZ ;  /* 0x000000f104047210 */ /* 0x000fe40007ffe0ff */
[-C--:B------:R-:W-:Y:S02]  /*9300*/  LEA R7, R0, R3.reuse, 0x5 ;  /* 0x0000000300077211 */ /* 0x080fe400078e28ff */
[----:B------:R-:W-:Y:S02]  /*9310*/  LEA R0, R8, R3, 0x2 ;  /* 0x0000000308007211 */ /* 0x000fe400078e10ff */
[----:B------:R-:W-:Y:S01]  /*9320*/  IADD3 R8, P6, PT, R5, R8, RZ ;  /* 0x0000000805087210 */ /* 0x000fe20007fde0ff */
[----:B------:R0:W-:Y:S01]  /*9330*/  STS.128 [R7], R84 ;  /* 0x0000005407007388 */ /* 0x0001e20000000c00 */
[----:B------:R-:W-:-:S02]  /*9340*/  ISETP.GE.U32.AND P5, PT, R4, 0x80, PT ;  /* 0x000000800400780c */ /* 0x000fc40003fa6070 */
[C---:B------:R-:W-:Y:S01]  /*9350*/  ISETP.GE.U32.AND P0, PT, R4.reuse, 0x100, PT ;  /* 0x000001000400780c */ /* 0x040fe20003f06070 */
[----:B------:R-:W-:Y:S01]  /*9360*/  STS.128 [R7+0x10], R88 ;  /* 0x0000105807007388 */ /* 0x000fe20000000c00 */
[C---:B------:R-:W-:Y:S02]  /*9370*/  ISETP.GE.U32.AND P1, PT, R4.reuse, 0x180, PT ;  /* 0x000001800400780c */ /* 0x040fe40003f26070 */
[C---:B------:R-:W-:Y:S01]  /*9380*/  ISETP.GE.U32.AND P2, PT, R4.reuse, 0x200, PT ;  /* 0x000002000400780c */ /* 0x040fe20003f46070 */
[----:B------:R-:W-:Y:S01]  /*9390*/  STS.128 [R7+0x400], R40 ;  /* 0x0004002807007388 */ /* 0x000fe20000000c00 */
[C---:B------:R-:W-:Y:S02]  /*93a0*/  ISETP.GE.U32.AND P3, PT, R4.reuse, 0x280, PT ;  /* 0x000002800400780c */ /* 0x040fe40003f66070 */
[----:B------:R-:W-:Y:S01]  /*93b0*/  ISETP.GE.U32.AND P4, PT, R4, 0x300, PT ;  /* 0x000003000400780c */ /* 0x000fe20003f86070 */
[----:B------:R-:W-:Y:S04]  /*93c0*/  STS.128 [R7+0x410], R160 ;  /* 0x000410a007007388 */ /* 0x000fe80000000c00 */
[----:B------:R-:W-:Y:S01]  /*93d0*/  STS.128 [R7+0x800], R96 ;  /* 0x0008006007007388 */ /* 0x000fe20000000c00 */
[----:B0-----:R-:W-:-:S03]  /*93e0*/  IADD3.X R85, PT, PT, RZ, RZ, RZ, P6, !PT ;  /* 0x000000ffff557210 */ /* 0x001fc600037fe4ff */
[----:B------:R-:W-:Y:S01]  /*93f0*/  STS.128 [R7+0x810], R100 ;  /* 0x0008106407007388 */ /* 0x000fe20000000c00 */
[C---:B------:R-:W-:Y:S02]  /*9400*/  SHF.L.U64.HI R85, R8.reuse, 0x2, R85 ;  /* 0x0000000208557819 */ /* 0x040fe40000010255 */
[----:B------:R-:W-:Y:S01]  /*9410*/  SHF.L.U32 R8, R8, 0x2, RZ ;  /* 0x0000000208087819 */ /* 0x000fe200000006ff */
[----:B------:R-:W-:Y:S03]  /*9420*/  BAR.SYNC.DEFER_BLOCKING 0x0 ;  /* 0x0000000000007b1d */ /* 0x000fe60000010000 */
[----:B---3--:R-:W-:-:S04]  /*9430*/  IADD3 R2, P6, PT, R8, UR18, RZ ;  /* 0x0000001208027c10 */ /* 0x008fc8000ffde0ff */
[----:B------:R-:W-:Y:S02]  /*9440*/  IADD3.X R3, PT, PT, R85, UR19, RZ, P6, !PT ;  /* 0x0000001355037c10 */ /* 0x000fe4000b7fe4ff */
[----:B------:R-:W-:-:S04]  /*9450*/  IADD3 R4, P6, PT, R8, UR16, RZ ;  /* 0x0000001008047c10 */ /* 0x000fc8000ffde0ff */
[----:B------:R-:W-:Y:S02]  /*9460*/  IADD3.X R5, PT, PT, R85, UR17, RZ, P6, !PT ;  /* 0x0000001155057c10 */ /* 0x000fe4000b7fe4ff */
[----:B----4-:R-:W-:-:S04]  /*9470*/  IADD3 R6, P6, PT, R8, UR22, RZ ;  /* 0x0000001608067c10 */ /* 0x010fc8000ffde0ff */
[C---:B------:R-:W-:Y:S02]  /*9480*/  IADD3.X R87, PT, PT, R85.reuse, UR23, RZ, P6, !PT ;  /* 0x0000001755577c10 */ /* 0x040fe4000b7fe4ff */
[----:B------:R-:W-:Y:S01]  /*9490*/  IADD3 R8, P6, PT, R8, UR20, RZ ;  /* 0x0000001408087c10 */ /* 0x000fe2000ffde0ff */
[----:B------:R-:W0:Y:S03]  /*94a0*/  LDS R9, [R0] ;  /* 0x0000000000097984 */ /* 0x000e260000000800 */
[----:B------:R-:W-:Y:S01]  /*94b0*/  IADD3.X R85, PT, PT, R85, UR21, RZ, P6, !PT ;  /* 0x0000001555557c10 */ /* 0x000fe2000b7fe4ff */
[----:B------:R-:W1:Y:S04]  /*94c0*/  LDS R16, [R0+0xc00] ;  /* 0x000c000000107984 */ /* 0x000e680000000800 */
[----:B------:R-:W2:Y:S04]  /*94d0*/  LDS R10, [R0+0x200] ;  /* 0x00020000000a7984 */ /* 0x000ea80000000800 */
[----:B------:R-:W3:Y:S04]  /*94e0*/  LDS R15, [R0+0xe00] ;  /* 0x000e0000000f7984 */ /* 0x000ee80000000800 */
[----:B------:R-:W4:Y:S04]  /*94f0*/  LDS R11, [R0+0x400] ;  /* 0x00040000000b7984 */ /* 0x000f280000000800 */
[----:B------:R-:W4:Y:S04]  /*9500*/  LDS R18, [R0+0x1000] ;  /* 0x0010000000127984 */ /* 0x000f280000000800 */
[----:B------:R-:W4:Y:S04]  /*9510*/  LDS R12, [R0+0x600] ;  /* 0x00060000000c7984 */ /* 0x000f280000000800 */
[----:B-----5:R-:W4:Y:S04]  /*9520*/  LDS R17, [R0+0x1200] ;  /* 0x0012000000117984 */ /* 0x020f280000000800 */
        /* <DEDUP_REMOVED lines=207> */
[----:B------:R-:W-:Y:S02]  /*a220*/  MOV R11, R3 ;  /* 0x00000003000b7202 */ /* 0x000fe40000000f00 */
[----:B------:R-:W-:Y:S02]  /*a230*/  MOV R13, R5 ;  /* 0x00000005000d7202 */ /* 0x000fe40000000f00 */
[----:B------:R-:W-:Y:S01]  /*a240*/  MOV R14, R6 ;  /* 0x00000006000e7202 */ /* 0x000fe20000000f00 */
[----:B------:R1:W-:Y:S01]  /*a250*/  STG.E desc[UR8][R10.64], R45 ;  /* 0x0000002d0a007986 */ /* 0x0003e2000c101908 */
[----:B------:R-:W-:Y:S02]  /*a260*/  MOV R15, R87 ;  /* 0x00000057000f7202 */ /* 0x000fe40000000f00 */
[----:B------:R-:W-:Y:S01]  /*a270*/  IADD3 R4, P5, PT, R4, 0x200, RZ ;  /* 0x0000020004047810 */ /* 0x000fe20007fbe0ff */
[----:B------:R2:W-:Y:S01]  /*a280*/  STG.E desc[UR8][R12.64], R9 ;  /* 0x000000090c007986 */ /* 0x0005e2000c101908 */
[----:B------:R-:W-:-:S02]  /*a290*/  IADD3 R2, P6, PT, R2, 0x200, RZ ;  /* 0x0000020002027810 */ /* 0x000fc40007fde0ff */
[----:B------:R-:W-:Y:S01]  /*a2a0*/  IADD3.X R5, PT, PT, RZ, R5, RZ, P5, !PT ;  /* 0x00000005ff057210 */ /* 0x000fe20002ffe4ff */
[----:B------:R2:W-:Y:S01]  /*a2b0*/  STG.E desc[UR8][R14.64], R47 ;  /* 0x0000002f0e007986 */ /* 0x0005e2000c101908 */
[----:B------:R-:W-:Y:S02]  /*a2c0*/  IADD3.X R3, PT, PT, RZ, R3, RZ, P6, !PT ;  /* 0x00000003ff037210 */ /* 0x000fe400037fe4ff */
[----:B------:R-:W-:Y:S02]  /*a2d0*/  IADD3 R6, P6, PT, R6, 0x200, RZ ;  /* 0x0000020006067810 */ /* 0x000fe40007fde0ff */
[----:B-1----:R-:W-:Y:S02]  /*a2e0*/  MOV R10, R8 ;  /* 0x00000008000a7202 */ /* 0x002fe40000000f00 */
[----:B------:R-:W-:Y:S02]  /*a2f0*/  MOV R11, R85 ;  /* 0x00000055000b7202 */ /* 0x000fe40000000f00 */
[----:B------:R-:W-:-:S02]  /*a300*/  IADD3 R8, P5, PT, R8, 0x200, RZ ;  /* 0x0000020008087810 */ /* 0x000fc40007fbe0ff */
[----:B------:R-:W-:Y:S01]  /*a310*/  IADD3.X R87, PT, PT, RZ, R87, RZ, P6, !PT ;  /* 0x00000057ff577210 */ /* 0x000fe200037fe4ff */
[----:B------:R2:W-:Y:S02]  /*a320*/  STG.E desc[UR8][R10.64], R65 ;  /* 0x000000410a007986 */ /* 0x0005e4000c101908 */
[----:B------:R-:W-:-:S08]  /*a330*/  IMAD.X R85, RZ, RZ, R85, P5 ;  /* 0x000000ffff557224 */ /* 0x000fd000028e0655 */
.L_x_1579:
[----:B------:R-:W-:Y:S05]  /*a340*/  BSYNC.RECONVERGENT B0 ;  /* 0x0000000000007941 */ /* 0x000fea0003800200 */
.L_x_1578:
        /* <DEDUP_REMOVED lines=15> */
[----:B------:R-:W-:Y:S01]  /*a440*/  IADD3 R6, P0, PT, R6, 0x200, RZ ;  /* 0x0000020006067810 */ /* 0x000fe20007f1e0ff */
[----:B------:R-:W-:Y:S01]  /*a450*/  IMAD.X R5, RZ, RZ, R5, P5 ;  /* 0x000000ffff057224 */ /* 0x000fe200028e0605 */
[----:B-1----:R-:W-:Y:S02]  /*a460*/  MOV R10, R8 ;  /* 0x00000008000a7202 */ /* 0x002fe40000000f00 */
[----:B------:R-:W-:Y:S02]  /*a470*/  MOV R11, R85 ;  /* 0x00000055000b7202 */ /* 0x000fe40000000f00 */
[----:B------:R-:W-:-:S02]  /*a480*/  IADD3 R8, P6, PT, R8, 0x200, RZ ;  /* 0x0000020008087810 */ /* 0x000fc40007fde0ff */
[----:B------:R-:W-:Y:S01]  /*a490*/  IADD3.X R87, PT, PT, RZ, R87, RZ, P0, !PT ;  /* 0x00000057ff577210 */ /* 0x000fe200007fe4ff */
[----:B------:R3:W-:Y:S01]  /*a4a0*/  STG.E desc[UR8][R10.64], R79 ;  /* 0x0000004f0a007986 */ /* 0x0007e2000c101908 */
[----:B------:R-:W-:-:S09]  /*a4b0*/  IADD3.X R85, PT, PT, RZ, R85, RZ, P6, !PT ;  /* 0x00000055ff557210 */ /* 0x000fd200037fe4ff */
.L_x_1581:
[----:B------:R-:W-:Y:S05]  /*a4c0*/  BSYNC.RECONVERGENT B0 ;  /* 0x0000000000007941 */ /* 0x000fea0003800200 */
.L_x_1580:
        /* <DEDUP_REMOVED lines=15> */
[----:B------:R-:W-:Y:S01]  /*a5c0*/  IADD3.X R3, PT, PT, RZ, R3, RZ, P0, !PT ;  /* 0x00000003ff037210 */ /* 0x000fe200007fe4ff */
[----:B-1----:R-:W-:Y:S01]  /*a5d0*/  IMAD.MOV.U32 R11, RZ, RZ, R85 ;  /* 0x000000ffff0b7224 */ /* 0x002fe200078e0055 */
[----:B------:R-:W-:Y:S02]  /*a5e0*/  MOV R10, R8 ;  /* 0x00000008000a7202 */ /* 0x000fe40000000f00 */
[----:B------:R-:W-:Y:S02]  /*a5f0*/  IADD3 R8, P6, PT, R8, 0x200, RZ ;  /* 0x0000020008087810 */ /* 0x000fe40007fde0ff */
[----:B------:R-:W-:Y:S01]  /*a600*/  IADD3.X R5, PT, PT, RZ, R5, RZ, P1, !PT ;  /* 0x00000005ff057210 */ /* 0x000fe20000ffe4ff */
[----:B------:R4:W-:Y:S01]  /*a610*/  STG.E desc[UR8][R10.64], R33 ;  /* 0x000000210a007986 */ /* 0x0009e2000c101908 */
[----:B------:R-:W-:-:S02]  /*a620*/  IADD3.X R87, PT, PT, RZ, R87, RZ, P5, !PT ;  /* 0x00000057ff577210 */ /* 0x000fc40002ffe4ff */
[----:B------:R-:W-:-:S07]  /*a630*/  IADD3.X R85, PT, PT, RZ, R85, RZ, P6, !PT ;  /* 0x00000055ff557210 */ /* 0x000fce00037fe4ff */
.L_x_1583:
[----:B------:R-:W-:Y:S05]  /*a640*/  BSYNC.RECONVERGENT B0 ;  /* 0x0000000000007941 */ /* 0x000fea0003800200 */
.L_x_1582:
[----:B------:R-:W-:Y:S01]  /*a650*/  BSSY.RECONVERGENT B0, `(.L_x_1584) ;  /* 0x0000017000007945 */ /* 0x000fe20003800200 */
[----:B0-----:R-:W-:-:S03]  /*a660*/  FADD.FTZ R51, R24, R51 ;  /* 0x0000003318337221 */ /* 0x001fc60000010000 */
[----:B------:R-:W-:Y:S05]  /*a670*/  @!P2 BRA `(.L_x_1585) ;  /* 0x000000000050a947 */ /* 0x000fea0003800000 */
[----:B--234-:R-:W-:Y:S01]  /*a680*/  MOV R10, R2 ;  /* 0x00000002000a7202 */ /* 0x01cfe20000000f00 */
        /* <DEDUP_REMOVED lines=9> */
[----:B------:R-:W-:Y:S01]  /*a720*/  IADD3 R6, P2, PT, R6, 0x200, RZ ;  /* 0x0000020006067810 */ /* 0x000fe20007f5e0ff */
[----:B------:R1:W-:Y:S01]  /*a730*/  STG.E desc[UR8][R14.64], R51 ;  /* 0x000000330e007986 */ /* 0x0003e2000c101908 */
[----:B------:R-:W-:Y:S02]  /*a740*/  IADD3.X R3, PT, PT, RZ, R3, RZ, P0, !PT ;  /* 0x00000003ff037210 */ /* 0x000fe400007fe4ff */
[----:B------:R-:W-:Y:S02]  /*a750*/  IADD3.X R5, PT, PT, RZ, R5, RZ, P1, !PT ;  /* 0x00000005ff057210 */ /* 0x000fe40000ffe4ff */
[----:B0-----:R-:W-:Y:S02]  /*a760*/  MOV R10, R8 ;  /* 0x00000008000a7202 */ /* 0x001fe40000000f00 */
[----:B------:R-:W-:Y:S02]  /*a770*/  MOV R11, R85 ;  /* 0x00000055000b7202 */ /* 0x000fe40000000f00 */
[----:B------:R-:W-:-:S02]  /*a780*/  IADD3 R8, P5, PT, R8, 0x200, RZ ;  /* 0x0000020008087810 */ /* 0x000fc40007fbe0ff */
[----:B------:R-:W-:Y:S01]  /*a790*/  IADD3.X R87, PT, PT, RZ, R87, RZ, P2, !PT ;  /* 0x00000057ff577210 */ /* 0x000fe200017fe4ff */
[----:B------:R1:W-:Y:S01]  /*a7a0*/  STG.E desc[UR8][R10.64], R81 ;  /* 0x000000510a007986 */ /* 0x0003e2000c101908 */
[----:B------:R-:W-:-:S09]  /*a7b0*/  IADD3.X R85, PT, PT, RZ, R85, RZ, P5, !PT ;  /* 0x00000055ff557210 */ /* 0x000fd20002ffe4ff */
.L_x_1585:
[----:B------:R-:W-:Y:S05]  /*a7c0*/  BSYNC.RECONVERGENT B0 ;  /* 0x0000000000007941 */ /* 0x000fea0003800200 */
.L_x_1584:
[----:B------:R-:W-:Y:S01]  /*a7d0*/  BSSY.RECONVERGENT B0, `(.L_x_1586) ;  /* 0x0000017000007945 */ /* 0x000fe20003800200 */
[----:B------:R-:W-:-:S03]  /*a7e0*/  FADD.FTZ R31, R31, R30 ;  /* 0x0000001e1f1f7221 */ /* 0x000fc60000010000 */
[----:B------:R-:W-:Y:S05]  /*a7f0*/  @!P3 BRA `(.L_x_1587) ;  /* 0x000000000050b947 */ /* 0x000fea0003800000 */
[----:B-1234-:R-:W-:Y:S01]  /*a800*/  MOV R10, R2 ;  /* 0x00000002000a7202 */ /* 0x01efe20000000f00 */
        /* <DEDUP_REMOVED lines=19> */
.L_x_1587:
[----:B------:R-:W-:Y:S05]  /*a940*/  BSYNC.RECONVERGENT B0 ;  /* 0x0000000000007941 */ /* 0x000fea0003800200 */
.L_x_1586:
        /* <DEDUP_REMOVED lines=8> */
.L_x_1546:
[----:B------:R-:W-:Y:S01]  /*a9d0*/  HFMA2 R182, -RZ, RZ, 0, 5.9604644775390625e-08 ;  /* 0x00000001ffb67431 */ /* 0x000fe200000001ff */
[----:B------:R-:W-:Y:S01]  /*a9e0*/  BSSY B0, `(.L_x_1588) ;  /* 0x0000006000007945 */ /* 0x000fe20003800000 */
[----:B------:R-:W-:Y:S02]  /*a9f0*/  MOV R183, 0x1f ;  /* 0x0000001f00b77802 */ /* 0x000fe40000000f00 */
[----:B------:R-:W-:-:S07]  /*aa00*/  MOV R180, 0xffffffff ;  /* 0xffffffff00b47802 */ /* 0x000fce0000000f00 */
[----:B-----5:R-:W-:Y:S05]  /*aa10*/  WARPSYNC.COLLECTIVE R180, `(.L_x_1589) ;  /* 0x00000000b4087348 */ /* 0x020fea0003c00000 */
[----:B------:R0:W1:Y:S02]  /*aa20*/  SHFL.BFLY P0, R181, R229, R182, R183 ;  /* 0x0c0000b6e5b57389 */ /* 0x00006400000000b7 */
[----:B01---5:R-:W-:Y:S05]  /*aa30*/  ENDCOLLECTIVE ;  /* 0x000000000000791b */ /* 0x023fea0003800000 */
.L_x_1589:
[----:B------:R-:W-:Y:S05]  /*aa40*/  BSYNC B0 ;  /* 0x0000000000007941 */ /* 0x000fea0003800000 */
.L_x_1588:
        /* <DEDUP_REMOVED lines=9> */
.L_x_1590:
[----:B------:R-:W-:Y:S02]  /*aae0*/  HFMA2 R182, -RZ, RZ, 0, 1.1920928955078125e-07 ;  /* 0x00000002ffb67431 */ /* 0x000fe400000001ff */
[----:B------:R-:W-:Y:S01]  /*aaf0*/  IMAD.MOV.U32 R229, RZ, RZ, R172 ;  /* 0x000000ffffe57224 */ /* 0x000fe200078e00ac */
[----:B------:R-:W-:-:S07]  /*ab00*/  MOV R174, R181 ;  /* 0x000000b500ae7202 */ /* 0x000fce0000000f00 */
[----:B------:R-:W-:Y:S05]  /*ab10*/  WARPSYNC.COLLECTIVE R180, `(.L_x_1591) ;  /* 0x00000000b4087348 */ /* 0x000fea0003c00000 */
[----:B------:R0:W1:Y:S02]  /*ab20*/  SHFL.BFLY P0, R181, R229, R182, R183 ;  /* 0x0c0000b6e5b57389 */ /* 0x00006400000000b7 */
[----:B01----:R-:W-:Y:S05]  /*ab30*/  ENDCOLLECTIVE ;  /* 0x000000000000791b */ /* 0x003fea0003800000 */
.L_x_1591:
[----:B------:R-:W-:-:S05]  /*ab40*/  FADD.FTZ R174, R174, R231 ;  /* 0x000000e7aeae7221 */ /* 0x000fca0000010000 */
[----:B------:R-:W-:Y:S02]  /*ab50*/  MOV R229, R174 ;  /* 0x000000ae00e57202 */ /* 0x000fe40000000f00 */
[----:B------:R-:W-:-:S07]  /*ab60*/  MOV R173, R181 ;  /* 0x000000b500ad7202 */ /* 0x000fce0000000f00 */
[----:B------:R-:W-:Y:S05]  /*ab70*/  WARPSYNC.COLLECTIVE R180, `(.L_x_1592) ;  /* 0x00000000b4087348 */ /* 0x000fea0003c00000 */
[----:B------:R0:W1:Y:S02]  /*ab80*/  SHFL.BFLY P0, R181, R229, R182, R183 ;  /* 0x0c0000b6e5b57389 */ /* 0x00006400000000b7 */
[----:B01----:R-:W-:Y:S05]  /*ab90*/  ENDCOLLECTIVE ;  /* 0x000000000000791b */ /* 0x003fea0003800000 */
.L_x_1592:
[----:B------:R-:W-:Y:S01]  /*aba0*/  FADD.FTZ R173, R172, R173 ;  /* 0x000000adacad7221 */ /* 0x000fe20000010000 */
[----:B------:R-:W-:-:S04]  /*abb0*/  HFMA2 R182, -RZ, RZ, 0, 2.384185791015625e-07 ;  /* 0x00000004ffb67431 */ /* 0x000fc800000001ff */
[----:B------:R-:W-:Y:S02]  /*abc0*/  MOV R229, R173 ;  /* 0x000000ad00e57202 */ /* 0x000fe40000000f00 */
[----:B------:R-:W-:-:S07]  /*abd0*/  MOV R175, R181 ;  /* 0x000000b500af7202 */ /* 0x000fce0000000f00 */
[----:B------:R-:W-:Y:S05]  /*abe0*/  WARPSYNC.COLLECTIVE R180, `(.L_x_1593) ;  /* 0x00000000b4087348 */ /* 0x000fea0003c00000 */
[----:B------:R0:W1:Y:S02]  /*abf0*/  SHFL.BFLY P0, R181, R229, R182, R183 ;  /* 0x0c0000b6e5b57389 */ /* 0x00006400000000b7 */
[----:B01----:R-:W-:Y:S05]  /*ac00*/  ENDCOLLECTIVE ;  /* 0x000000000000791b */ /* 0x003fea0003800000 */
.L_x_1593:
[----:B------:R-:W-:-:S05]  /*ac10*/  FADD.FTZ R175, R174, R175 ;  /* 0x000000afaeaf7221 */ /* 0x000fca0000010000 */
[----:B------:R-:W-:Y:S02]  /*ac20*/  MOV R229, R175 ;  /* 0x000000af00e57202 */ /* 0x000fe40000000f00 */
[----:B------:R-:W-:-:S07]  /*ac30*/  MOV R176, R181 ;  /* 0x000000b500b07202 */ /* 0x000fce0000000f00 */
[----:B------:R-:W-:Y:S05]  /*ac40*/  WARPSYNC.COLLECTIVE R180, `(.L_x_1594) ;  /* 0x00000000b4087348 */ /* 0x000fea0003c00000 */
[----:B------:R0:W1:Y:S02]  /*ac50*/  SHFL.BFLY P0, R181, R229, R182, R183 ;  /* 0x0c0000b6e5b57389 */ /* 0x00006400000000b7 */
[----:B01----:R-:W-:Y:S05]  /*ac60*/  ENDCOLLECTIVE ;  /* 0x000000000000791b */ /* 0x003fea0003800000 */
.L_x_1594:
[----:B------:R-:W-:Y:S01]  /*ac70*/  FADD.FTZ R176, R173, R176 ;  /* 0x000000b0adb07221 */ /* 0x000fe20000010000 */
[----:B------:R-:W-:-:S03]  /*ac80*/  HFMA2 R182, -RZ, RZ, 0, 4.76837158203125e-07 ;  /* 0x00000008ffb67431 */ /* 0x000fc600000001ff */
[----:B------:R-:W-:Y:S01]  /*ac90*/  IMAD.MOV.U32 R229, RZ, RZ, R176 ;  /* 0x000000ffffe57224 */ /* 0x000fe200078e00b0 */
[----:B------:R-:W-:-:S07]  /*aca0*/  MOV R178, R181 ;  /* 0x000000b500b27202 */ /* 0x000fce0000000f00 */
[----:B------:R-:W-:Y:S05]  /*acb0*/  WARPSYNC.COLLECTIVE R180, `(.L_x_1595) ;  /* 0x00000000b4087348 */ /* 0x000fea0003c00000 */
[----:B------:R0:W1:Y:S02]  /*acc0*/  SHFL.BFLY P0, R181, R229, R182, R183 ;  /* 0x0c0000b6e5b57389 */ /* 0x00006400000000b7 */
[----:B01----:R-:W-:Y:S05]  /*acd0*/  ENDCOLLECTIVE ;  /* 0x000000000000791b */ /* 0x003fea0003800000 */
.L_x_1595:
[----:B------:R-:W-:-:S05]  /*ace0*/  FADD.FTZ R178, R175, R178 ;  /* 0x000000b2afb27221 */ /* 0x000fca0000010000 */
[----:B------:R-:W-:Y:S02]  /*acf0*/  MOV R229, R178 ;  /* 0x000000b200e57202 */ /* 0x000fe40000000f00 */
[----:B------:R-:W-:-:S07]  /*ad00*/  MOV R177, R181 ;  /* 0x000000b500b17202 */ /* 0x000fce0000000f00 */
[----:B------:R-:W-:Y:S05]  /*ad10*/  WARPSYNC.COLLECTIVE R180, `(.L_x_1596) ;  /* 0x00000000b4087348 */ /* 0x000fea0003c00000 */
[----:B------:R0:W1:Y:S02]  /*ad20*/  SHFL.BFLY P0, R181, R229, R182, R183 ;  /* 0x0c0000b6e5b57389 */ /* 0x00006400000000b7 */
[----:B01----:R-:W-:Y:S05]  /*ad30*/  ENDCOLLECTIVE ;  /* 0x000000000000791b */ /* 0x003fea0003800000 */
.L_x_1596:
[----:B------:R-:W-:Y:S01]  /*ad40*/  FADD.FTZ R177, R176, R177 ;  /* 0x000000b1b0b17221 */ /* 0x000fe20000010000 */
[----:B------:R-:W-:-:S04]  /*ad50*/  HFMA2 R182, -RZ, RZ, 0, 9.5367431640625e-07 ;  /* 0x00000010ffb67431 */ /* 0x000fc800000001ff */
[----:B------:R-:W-:Y:S02]  /*ad60*/  MOV R229, R177 ;  /* 0x000000b100e57202 */ /* 0x000fe40000000f00 */
[----:B------:R-:W-:-:S07]  /*ad70*/  MOV R179, R181 ;  /* 0x000000b500b37202 */ /* 0x000fce0000000f00 */
[----:B------:R-:W-:Y:S05]  /*ad80*/  WARPSYNC.COLLECTIVE R180, `(.L_x_1597) ;  /* 0x00000000b4087348 */ /* 0x000fea0003c00000 */
[----:B------:R0:W1:Y:S02]  /*ad90*/  SHFL.BFLY P0, R181, R229, R182, R183 ;  /* 0x0c0000b6e5b57389 */ /* 0x00006400000000b7 */
[----:B01----:R-:W-:Y:S05]  /*ada0*/  ENDCOLLECTIVE ;  /* 0x000000000000791b */ /* 0x003fea0003800000 */
.L_x_1597:
[----:B------:R-:W-:-:S05]  /*adb0*/  FADD.FTZ R179, R178, R179 ;  /* 0x000000b3b2b37221 */ /* 0x000fca0000010000 */
[----:B------:R-:W-:Y:S02]  /*adc0*/  MOV R229, R179 ;  /* 0x000000b300e57202 */ /* 0x000fe40000000f00 */
[----:B------:R-:W-:-:S07]  /*add0*/  MOV R172, R181 ;  /* 0x000000b500ac7202 */ /* 0x000fce0000000f00 */
[----:B------:R-:W-:Y:S05]  /*ade0*/  WARPSYNC.COLLECTIVE R180, `(.L_x_1598) ;  /* 0x00000000b4087348 */ /* 0x000fea0003c00000 */
[----:B------:R0:W1:Y:S02]  /*adf0*/  SHFL.BFLY P0, R181, R229, R182, R183 ;  /* 0x0c0000b6e5b57389 */ /* 0x00006400000000b7 */
[----:B01----:R-:W-:Y:S05]  /*ae00*/  ENDCOLLECTIVE ;  /* 0x000000000000791b */ /* 0x003fea0003800000 */
.L_x_1598:
[----:B------:R-:W-:Y:S01]  /*ae10*/  MOV R174, R181 ;  /* 0x000000b500ae7202 */ /* 0x000fe20000000f00 */
[----:B------:R-:W-:Y:S06]  /*ae20*/  BRA `(.L_x_1599) ;  /* 0xffffff7800c07947 */ /* 0x000fec000383ffff */
.L_x_1600:
        /* <DEDUP_REMOVED lines=13> */
.L_x_4962:


//--------------------- .text._ZN10layer_norm31ln_parallel_residual_bwd_kernelINS_13Kernel_traitsI13__nv_bfloat16S2_fS2_fjLj768ELj1ELj4ELj1ELj16ENS_18Kernel_traits_baseILj768ES2_S2_fS2_fjLj128EEEEELb1ELb0ELb1EEEvNS_9BwdParamsE --------------------------
	.section	.text._ZN10layer_norm31ln_parallel_residual_bwd_kernelINS_13Kernel_traitsI13__nv_bfloat16S2_fS2_fjLj768ELj1ELj4ELj1ELj16ENS_18Kernel_traits_baseILj768ES2_S2_fS2_fjLj128EEEEELb1ELb0ELb1EEEvNS_9BwdParamsE,"ax",@progbits
	.align	128
        .global         _ZN10layer_norm31ln_parallel_residual_bwd_kernelINS_13Kernel_traitsI13__nv_bfloat16S2_fS2_fjLj768ELj1ELj4ELj1ELj16ENS_18Kernel_traits_baseILj768ES2_S2_fS2_fjLj128EEEEELb1ELb0ELb1EEEvNS_9BwdParamsE
        .type           _ZN10layer_norm31ln_parallel_residual_bwd_kernelINS_13Kernel_traitsI13__nv_bfloat16S2_fS2_fjLj768ELj1ELj4ELj1ELj16ENS_18Kernel_traits_baseILj768ES2_S2_fS2_fjLj128EEEEELb1ELb0ELb1EEEvNS_9BwdParamsE,@function
        .size           _ZN10layer_norm31ln_parallel_residual_bwd_kernelINS_13Kernel_traitsI13__nv_bfloat16S2_fS2_fjLj768ELj1ELj4ELj1ELj16ENS_18Kernel_traits_baseILj768ES2_S2_fS2_fjLj128EEEEELb1ELb0ELb1EEEvNS_9BwdParamsE,(.L_x_4963 - _ZN10layer_norm31ln_parallel_residual_bwd_kernelINS_13Kernel_traitsI13__nv_bfloat16S2_fS2_fjLj768ELj1ELj4ELj1ELj16ENS_18Kernel_traits_baseILj768ES2_S2_fS2_fjLj128EEEEELb1ELb0ELb1EEEvNS_9BwdParamsE)
        .other          _ZN10layer_norm31ln_parallel_residual_bwd_kernelINS_13Kernel_traitsI13__nv_bfloat16S2_fS2_fjLj768ELj1ELj4ELj1ELj16ENS_18Kernel_traits_baseILj768ES2_S2_fS2_fjLj128EEEEELb1ELb0ELb1EEEvNS_9BwdParamsE,@"STO_CUDA_ENTRY STV_DEFAULT"
_ZN10layer_norm31ln_parallel_residual_bwd_kernelINS_13Kernel_traitsI13__nv_bfloat16S2_fS2_fjLj768ELj1ELj4ELj1ELj16ENS_18Kernel_traits_baseILj768ES2_S2_fS2_fjLj128EEEEELb1ELb0ELb1EEEvNS_9BwdParamsE:
.text._ZN10layer_norm31ln_parallel_residual_bwd_kernelINS_13Kernel_traitsI13__nv_bfloat16S2_fS2_fjLj768ELj1ELj4ELj1ELj16ENS_18Kernel_traits_baseILj768ES2_S2_fS2_fjLj128EEEEELb1ELb0ELb1EEEvNS_9BwdParamsE:
[----:B------:R-:W0:Y:S01]  /*0000*/  LDC R1, c[0x0][0x37c] ;  /* 0x0000df00ff017b82 */ /* 0x000e220000000800 */
[----:B------:R-:W1:Y:S07]  /*0010*/  S2R R20, SR_TID.X ;  /* 0x0000000000147919 */ /* 0x000e6e0000002100 */
[----:B------:R-:W2:Y:S01]  /*0020*/  S2UR UR4, SR_CTAID.X ;  /* 0x00000000000479c3 */ /* 0x000ea20000002500 */
[----:B------:R-:W3:Y:S01]  /*0030*/  LDCU UR5, c[0x0][0x384] ;  /* 0x00007080ff0577ac */ /* 0x000ee20008000800 */
[----:B------:R-:W-:Y:S01]  /*0040*/  BSSY B0, `(.L_x_1601) ;  /* 0x000091f000007945 */ /* 0x000fe20003800000 */
[----:B0-----:R-:W-:-:S02]  /*0050*/  IADD3 R1, PT, PT, R1, -0x18, RZ ;  /* 0xffffffe801017810 */ /* 0x001fc40007ffe0ff */
[----:B------:R-:W-:Y:S01]  /*0060*/  CS2R R74, SRZ ;  /* 0x00000000004a7805 */ /* 0x000fe2000001ff00 */
[----:B------:R-:W0:Y:S01]  /*0070*/  LDCU.64 UR10, c[0x0][0x358] ;  /* 0x00006b00ff0a77ac */ /* 0x000e220008000a00 */
        /* <DEDUP_REMOVED lines=15> */
[----:B------:R-:W0:Y:S01]  /*0170*/  LDCU UR13, c[0x0][0x400] ;  /* 0x00008000ff0d77ac */ /* 0x000e220008000800 */
[----:B------:R-:W-:Y:S02]  /*0180*/  CS2R R16, SRZ ;  /* 0x0000000000107805 */ /* 0x000fe4000001ff00 */
[----:B------:R-:W-:Y:S02]  /*0190*/  CS2R R38, SRZ ;  /* 0x0000000000267805 */ /* 0x000fe4000001ff00 */
[----:B------:R-:W-:Y:S01]  /*01a0*/  CS2R R36, SRZ ;  /* 0x0000000000247805 */ /* 0x000fe2000001ff00 */
[----:B--2---:R-:W-:Y:S01]  /*01b0*/  USHF.L.U32 UR4, UR4, 0x2, URZ ;  /* 0x0000000204047899 */ /* 0x004fe200080006ff */
[----:B------:R-:W-:Y:S01]  /*01c0*/  CS2R R90, SRZ ;  /* 0x00000000005a7805 */ /* 0x000fe2000001ff00 */
[----:B------:R-:W2:Y:S01]  /*01d0*/  LDCU.64 UR8, c[0x0][0x478] ;  /* 0x00008f00ff0877ac */ /* 0x000ea20008000a00 */
[----:B------:R-:W-:-:S02]  /*01e0*/  CS2R R88, SRZ ;  /* 0x0000000000587805 */ /* 0x000fc4000001ff00 */
[----:B------:R-:W-:Y:S02]  /*01f0*/  CS2R R6, SRZ ;  /* 0x0000000000067805 */ /* 0x000fe4000001ff00 */
[----:B------:R-:W-:Y:S02]  /*0200*/  CS2R R4, SRZ ;  /* 0x0000000000047805 */ /* 0x000fe4000001ff00 */
[----:B-1----:R-:W-:Y:S01]  /*0210*/  SHF.R.U32.HI R0, RZ, 0x5, R20 ;  /* 0x00000005ff007819 */ /* 0x002fe20000011614 */
[----:B------:R-:W1:Y:S01]  /*0220*/  LDCU.64 UR14, c[0x0][0x470] ;  /* 0x00008e00ff0e77ac */ /* 0x000e620008000a00 */
[----:B------:R-:W-:Y:S02]  /*0230*/  CS2R R62, SRZ ;  /* 0x00000000003e7805 */ /* 0x000fe4000001ff00 */
[----:B------:R-:W-:Y:S02]  /*0240*/  CS2R R60, SRZ ;  /* 0x00000000003c7805 */ /* 0x000fe4000001ff00 */
[----:B------:R-:W-:-:S02]  /*0250*/  LOP3.LUT R0, R0, UR4, RZ, 0xfc, !PT ;  /* 0x0000000400007c12 */ /* 0x000fc4000f8efcff */
[----:B------:R-:W-:Y:S02]  /*0260*/  CS2R R78, SRZ ;  /* 0x00000000004e7805 */ /* 0x000fe4000001ff00 */
[----:B------:R-:W-:Y:S02]  /*0270*/  CS2R R76, SRZ ;  /* 0x00000000004c7805 */ /* 0x000fe4000001ff00 */
[----:B------:R-:W-:Y:S02]  /*0280*/  CS2R R110, SRZ ;  /* 0x00000000006e7805 */ /* 0x000fe4000001ff00 */
[----:B---3--:R-:W-:Y:S02]  /*0290*/  ISETP.GE.AND P0, PT, R0, UR5, PT ;  /* 0x0000000500007c0c */ /* 0x008fe4000bf06270 */
        /* <DEDUP_REMOVED lines=44> */
[----:B0-----:R-:W-:Y:S02]  /*0560*/  CS2R R4, SRZ ;  /* 0x0000000000047805 */ /* 0x001fe4000001ff00 */
        /* <DEDUP_REMOVED lines=34> */
[C---:B--2---:R-:W-:Y:S02]  /*0790*/  SHF.L.U32 R3, R248.reuse, 0x10, RZ ;  /* 0x00000010f8037819 */ /* 0x044fe400000006ff */
[----:B------:R-:W-:Y:S02]  /*07a0*/  SHF.L.U32 R2, R249, 0x10, RZ ;  /* 0x00000010f9027819 */ /* 0x000fe400000006ff */
[----:B------:R-:W-:Y:S01]  /*07b0*/  PRMT R44, R248, 0x7632, R44 ;  /* 0x00007632f82c7816 */ /* 0x000fe2000000002c */
[----:B------:R4:W-:Y:S04]  /*07c0*/  STL [R1+0x14], R3 ;  /* 0x0000140301007387 */ /* 0x0009e80000100800 */
[----:B------:R0:W-:Y:S01]  /*07d0*/  STL [R1+0x4], R2 ;  /* 0x0000040201007387 */ /* 0x0001e20000100800 */
[----:B------:R-:W-:-:S02]  /*07e0*/  SHF.L.U32 R44, R44, 0x10, RZ ;  /* 0x000000102c2c7819 */ /* 0x000fc400000006ff */
[----:B----4-:R-:W-:Y:S02]  /*07f0*/  SHF.L.U32 R3, R12, 0x10, RZ ;  /* 0x000000100c037819 */ /* 0x010fe400000006ff */
[----:B0-----:R-:W-:-:S03]  /*0800*/  SHF.L.U32 R2, R13, 0x10, RZ ;  /* 0x000000100d027819 */ /* 0x001fc600000006ff */
[----:B------:R-:W-:Y:S01]  /*0810*/  STL [R1+0x10], R3 ;  /* 0x0000100301007387 */ /* 0x000fe20000100800 */
[----:B------:R-:W-:-:S03]  /*0820*/  PRMT R45, R12, 0x7632, R45 ;  /* 0x000076320c2d7816 */ /* 0x000fc6000000002d */
[----:B------:R-:W-:Y:S04]  /*0830*/  STL [R1], R2 ;  /* 0x0000000201007387 */ /* 0x000fe80000100800 */
[----:B------:R0:W-:Y:S02]  /*0840*/  STL [R1+0xc], R44 ;  /* 0x00000c2c01007387 */ /* 0x0001e40000100800 */
[----:B0-----:R-:W-:-:S05]  /*0850*/  SHF.L.U32 R44, R45, 0x10, RZ ;  /* 0x000000102d2c7819 */ /* 0x001fca00000006ff */
[----:B------:R0:W-:Y:S01]  /*0860*/  STL [R1+0x8], R44 ;  /* 0x0000082c01007387 */ /* 0x0001e20000100800 */
[C---:B------:R-:W-:Y:S02]  /*0870*/  PRMT R244, R251.reuse, 0x7632, R244 ;  /* 0x00007632fbf47816 */ /* 0x040fe400000000f4 */
[----:B------:R-:W-:Y:S02]  /*0880*/  SHF.L.U32 R246, R251, 0x10, RZ ;  /* 0x00000010fbf67819 */ /* 0x000fe400000006ff */
[C---:B---3--:R-:W-:Y:S02]  /*0890*/  PRMT R240, R232.reuse, 0x7632, R240 ;  /* 0x00007632e8f07816 */ /* 0x048fe400000000f0 */
[----:B------:R-:W-:Y:S02]  /*08a0*/  SHF.L.U32 R242, R232, 0x10, RZ ;  /* 0x00000010e8f27819 */ /* 0x000fe400000006ff */
[C---:B------:R-:W-:Y:S02]  /*08b0*/  PRMT R46, R235.reuse, 0x7632, R46 ;  /* 0x00007632eb2e7816 */ /* 0x040fe4000000002e */
[----:B------:R-:W-:-:S02]  /*08c0*/  SHF.L.U32 R230, R235, 0x10, RZ ;  /* 0x00000010ebe67819 */ /* 0x000fc400000006ff */
[C---:B-----5:R-:W-:Y:S02]  /*08d0*/  PRMT R239, R216.reuse, 0x7632, R239 ;  /* 0x00007632d8ef7816 */ /* 0x060fe400000000ef */
[----:B------:R-:W-:Y:S02]  /*08e0*/  SHF.L.U32 R241, R216, 0x10, RZ ;  /* 0x00000010d8f17819 */ /* 0x000fe400000006ff */
[C---:B------:R-:W-:Y:S02]  /*08f0*/  PRMT R209, R201.reuse, 0x7632, R209 ;  /* 0x00007632c9d17816 */ /* 0x040fe400000000d1 */
[----:B------:R-:W-:Y:S02]  /*0900*/  SHF.L.U32 R211, R201, 0x10, RZ ;  /* 0x00000010c9d37819 */ /* 0x000fe400000006ff */
        /* <DEDUP_REMOVED lines=17> */
[----:B------:R-:W-:Y:S02]  /*0a20*/  SHF.L.U32 R207, R202, 0x10, RZ ;  /* 0x00000010cacf7819 */ /* 0x000fe400000006ff */
[----:B------:R-:W-:Y:S02]  /*0a30*/  CS2R R2, SRZ ;  /* 0x0000000000027805 */ /* 0x000fe4000001ff00 */
[----:B------:R-:W-:-:S02]  /*0a40*/  SHF.L.U32 R249, R14, 0x10, RZ ;  /* 0x000000100ef97819 */ /* 0x000fc400000006ff */
[----:B------:R-:W-:Y:S02]  /*0a50*/  CS2R R12, SRZ ;  /* 0x00000000000c7805 */ /* 0x000fe4000001ff00 */
[----:B------:R-:W-:Y:S02]  /*0a60*/  SHF.L.U32 R245, R15, 0x10, RZ ;  /* 0x000000100ff57819 */ /* 0x000fe400000006ff */
[----:B------:R-:W-:Y:S02]  /*0a70*/  CS2R R14, SRZ ;  /* 0x00000000000e7805 */ /* 0x000fe4000001ff00 */
[----:B------:R-:W-:Y:S02]  /*0a80*/  SHF.L.U32 R238, R233, 0x10, RZ ;  /* 0x00000010e9ee7819 */ /* 0x000fe400000006ff */
[----:B------:R-:W-:Y:S02]  /*0a90*/  SHF.L.U32 R237, R217, 0x10, RZ ;  /* 0x00000010d9ed7819 */ /* 0x000fe400000006ff */
        /* <DEDUP_REMOVED lines=33> */
[----:B0-----:R-:W-:-:S07]  /*0cb0*/  SHF.L.U32 R199, R199, 0x10, RZ ;  /* 0x00000010c7c77819 */ /* 0x001fce00000006ff */
.L_x_1629:
[----:B0-----:R-:W0:Y:S01]  /*0cc0*/  S2R R84, SR_TID.X ;  /* 0x0000000000547919 */ /* 0x001e220000002100 */
[----:B------:R-:W1:Y:S01]  /*0cd0*/  LDC.64 R80, c[0x0][0x3c0] ;  /* 0x0000f000ff507b82 */ /* 0x000e620000000a00 */
[C---:B------:R-:W-:Y:S01]  /*0ce0*/  IMAD R82, R0.reuse, UR12, RZ ;  /* 0x0000000c00527c24 */ /* 0x040fe2000f8e02ff */
[----:B------:R-:W2:Y:S04]  /*0cf0*/  LDL R226, [R1+0x10] ;  /* 0x0000100001e27983 */ /* 0x000ea80000100800 */
[----:B------:R-:W-:Y:S01]  /*0d00*/  SHF.R.S32.HI R83, RZ, 0x1f, R82 ;  /* 0x0000001fff537819 */ /* 0x000fe20000011452 */
[----:B------:R-:W3:Y:S01]  /*0d10*/  LDL R225, [R1+0x14] ;  /* 0x0000140001e17983 */ /* 0x000ee20000100800 */
[----:B------:R-:W4:Y:S02]  /*0d20*/  LDC.64 R116, c[0x0][0x430] ;  /* 0x00010c00ff747b82 */ /* 0x000f240000000a00 */
[----:B------:R-:W-:Y:S01]  /*0d30*/  LEA.HI R83, R83, R82, RZ, 0x3 ;  /* 0x0000005253537211 */ /* 0x000fe200078f18ff */
[----:B------:R-:W3:Y:S04]  /*0d40*/  LDL R224, [R1] ;  /* 0x0000000001e07983 */ /* 0x000ee80000100800 */
[----:B------:R-:W3:Y:S01]  /*0d50*/  LDL R223, [R1+0x4] ;  /* 0x0000040001df7983 */ /* 0x000ee20000100800 */
[----:B------:R-:W4:Y:S03]  /*0d60*/  LDC.64 R124, c[0x0][0x3a8] ;  /* 0x0000ea00ff7c7b82 */ /* 0x000f260000000a00 */
[----:B------:R-:W3:Y:S04]  /*0d70*/  LDL R222, [R1+0x8] ;  /* 0x0000080001de7983 */ /* 0x000ee80000100800 */
[----:B------:R-:W3:Y:S01]  /*0d80*/  LDL R221, [R1+0xc] ;  /* 0x00000c0001dd7983 */ /* 0x000ee20000100800 */
[----:B------:R-:W4:Y:S01]  /*0d90*/  LDC.64 R120, c[0x0][0x428] ;  /* 0x00010a00ff787b82 */ /* 0x000f220000000a00 */
[----:B-1----:R-:W-:-:S05]  /*0da0*/  IMAD.WIDE R80, R0, 0x4, R80 ;  /* 0x0000000400507825 */ /* 0x002fca00078e0250 */
[----:B------:R-:W2:Y:S01]  /*0db0*/  LDG.E R218, desc[UR10][R80.64] ;  /* 0x0000000a50da7981 */ /* 0x000ea2000c1e1900 */
[----:B0-----:R-:W-:Y:S01]  /*0dc0*/  LOP3.LUT R84, R84, 0x1f, RZ, 0xc0, !PT ;  /* 0x0000001f54547812 */ /* 0x001fe200078ec0ff */
[----:B------:R-:W0:Y:S03]  /*0dd0*/  LDC.64 R194, c[0x0][0x3c8] ;  /* 0x0000f200ffc27b82 */ /* 0x000e260000000a00 */
[----:B------:R-:W-:-:S05]  /*0de0*/  LEA.HI.SX32 R200, R83, R84, 0x1d ;  /* 0x0000005453c87211 */ /* 0x000fca00078feaff */
[C---:B----4-:R-:W-:Y:S01]  /*0df0*/  IMAD.WIDE.U32 R84, R200.reuse, 0x10, R116 ;  /* 0x00000010c8547825 */ /* 0x050fe200078e0074 */
[----:B------:R-:W-:Y:S01]  /*0e00*/  ISETP.NE.U32.AND P0, PT, RZ, UR14, PT ;  /* 0x0000000eff007c0c */ /* 0x000fe2000bf05070 */
[----:B------:R-:W1:Y:S02]  /*0e10*/  LDC.64 R168, c[0x0][0x438] ;  /* 0x00010e00ffa87b82 */ /* 0x000e640000000a00 */
[C---:B------:R-:W-:Y:S02]  /*0e20*/  IMAD.WIDE.U32 R92, R200.reuse, 0x20, R124 ;  /* 0x00000020c85c7825 */ /* 0x040fe400078e007c */
[----:B------:R-:W4:Y:S02]  /*0e30*/  LDG.E.128 R84, desc[UR10][R84.64] ;  /* 0x0000000a54547981 */ /* 0x000f24000c1e1d00 */
[----:B------:R-:W-:Y:S02]  /*0e40*/  IMAD.WIDE.U32 R88, R200, 0x10, R120 ;  /* 0x00000010c8587825 */ /* 0x000fe400078e0078 */
[----:B------:R-:W3:Y:S04]  /*0e50*/  LDG.E.128 R80, desc[UR10][R92.64] ;  /* 0x0000000a5c507981 */ /* 0x000ee8000c1e1d00 */
[----:B------:R-:W3:Y:S01]  /*0e60*/  LDG.E.128 R88, desc[UR10][R88.64] ;  /* 0x0000000a58587981 */ /* 0x000ee2000c1e1d00 */
[----:B0-----:R-:W-:-:S03]  /*0e70*/  IMAD.WIDE R194, R0, 0x4, R194 ;  /* 0x0000000400c27825 */ /* 0x001fc600078e02c2 */
[----:B------:R-:W3:Y:S04]  /*0e80*/  LDG.E.128 R92, desc[UR10][R92.64+0x10] ;  /* 0x0000100a5c5c7981 */ /* 0x000ee8000c1e1d00 */
[----:B------:R0:W3:Y:S02]  /*0e90*/  LDG.E R194, desc[UR10][R194.64] ;  /* 0x0000000ac2c27981 */ /* 0x0000e4000c1e1900 */
[----:B0-----:R-:W-:-:S05]  /*0ea0*/  IADD3 R195, PT, PT, R200, 0x20, RZ ;  /* 0x00000020c8c37810 */ /* 0x001fca0007ffe0ff */
[----:B------:R-:W-:-:S04]  /*0eb0*/  IMAD.WIDE.U32 R108, R195, 0x20, R124 ;  /* 0x00000020c36c7825 */ /* 0x000fc800078e007c */
[C---:B------:R-:W-:Y:S01]  /*0ec0*/  IMAD.WIDE.U32 R100, R195.reuse, 0x10, R116 ;  /* 0x00000010c3647825 */ /* 0x040fe200078e0074 */
[----:B------:R-:W3:Y:S03]  /*0ed0*/  LDG.E.128 R96, desc[UR10][R108.64] ;  /* 0x0000000a6c607981 */ /* 0x000ee6000c1e1d00 */
[----:B------:R-:W-:Y:S02]  /*0ee0*/  IMAD.WIDE.U32 R104, R195, 0x10, R120 ;  /* 0x00000010c3687825 */ /* 0x000fe400078e0078 */
[----:B------:R-:W3:Y:S04]  /*0ef0*/  LDG.E.128 R100, desc[UR10][R100.64] ;  /* 0x0000000a64647981 */ /* 0x000ee8000c1e1d00 */
[----:B------:R-:W3:Y:S01]  /*0f00*/  LDG.E.128 R104, desc[UR10][R104.64] ;  /* 0x0000000a68687981 */ /* 0x000ee2000c1e1d00 */
[----:B------:R-:W-:-:S03]  /*0f10*/  ISETP.NE.AND.EX P0, PT, RZ, UR15, PT, P0 ;  /* 0x0000000fff007c0c */ /* 0x000fc6000bf05300 */
[----:B------:R-:W3:Y:S10]  /*0f20*/  LDG.E.128 R108, desc[UR10][R108.64+0x10] ;  /* 0x0000100a6c6c7981 */ /* 0x000ef4000c1e1d00 */
[----:B------:R-:W0:Y:S01]  /*0f30*/  @P0 LDC.64 R112, c[0x0][0x3b8] ;  /* 0x0000ee00ff700b82 */ /* 0x000e220000000a00 */
[----:B-1----:R-:W-:-:S07]  /*0f40*/  ISETP.NE.U32.AND P1, PT, R168, RZ, PT ;  /* 0x000000ffa800720c */ /* 0x002fce0003f25070 */
[----:B------:R-:W1:Y:S01]  /*0f50*/  @P0 LDC.64 R114, c[0x0][0x3b8] ;  /* 0x0000ee00ff720b82 */ /* 0x000e620000000a00 */
[----:B------:R-:W-:Y:S02]  /*0f60*/  ISETP.NE.AND.EX P1, PT, R169, RZ, PT, P1 ;  /* 0x000000ffa900720c */ /* 0x000fe40003f25310 */
[----:B------:R-:W-:-:S05]  /*0f70*/  IADD3 R198, PT, PT, R200, 0x40, RZ ;  /* 0x00000040c8c67810 */ /* 0x000fca0007ffe0ff */
[----:B------:R-:W-:Y:S01]  /*0f80*/  IMAD.WIDE.U32 R124, R198, 0x20, R124 ;  /* 0x00000020c67c7825 */ /* 0x000fe200078e007c */
[----:B------:R-:W1:Y:S03]  /*0f90*/  @P0 LDC.64 R172, c[0x0][0x3b8] ;  /* 0x0000ee00ffac0b82 */ /* 0x000e660000000a00 */
[----:B0-----:R-:W-:-:S05]  /*0fa0*/  @P0 IMAD.WIDE.U32 R112, R195, 0x8, R112 ;  /* 0x00000008c3700825 */ /* 0x001fca00078e0070 */
[----:B------:R-:W0:Y:S01]  /*0fb0*/  @P1 LDC.64 R126, c[0x0][0x438] ;  /* 0x00010e00ff7e1b82 */ /* 0x000e220000000a00 */
[----:B------:R1:W5:Y:S02]  /*0fc0*/  @P0 LDG.E.64 R162, desc[UR10][R112.64] ;  /* 0x0000000a70a20981 */ /* 0x000364000c1e1b00 */
[----:B-1----:R-:W-:-:S05]  /*0fd0*/  @P0 IMAD.WIDE.U32 R114, R200, 0x8, R114 ;  /* 0x00000008c8720825 */ /* 0x002fca00078e0072 */
[----:B------:R-:W1:Y:S01]  /*0fe0*/  @P1 LDC.64 R196, c[0x0][0x438] ;  /* 0x00010e00ffc41b82 */ /* 0x000e620000000a00 */
[C---:B------:R-:W-:Y:S01]  /*0ff0*/  IMAD.WIDE.U32 R120, R198.reuse, 0x10, R120 ;  /* 0x00000010c6787825 */ /* 0x040fe200078e0078 */
[----:B------:R-:W5:Y:S03]  /*1000*/  @P0 LDG.E.64 R160, desc[UR10][R114.64] ;  /* 0x0000000a72a00981 */ /* 0x000f66000c1e1b00 */
[----:B------:R-:W-:-:S03]  /*1010*/  IMAD.WIDE.U32 R112, R198, 0x10, R116 ;  /* 0x00000010c6707825 */ /* 0x000fc600078e0074 */
[----:B------:R-:W1:Y:S01]  /*1020*/  @P1 LDC.64 R170, c[0x0][0x438] ;  /* 0x00010e00ffaa1b82 */ /* 0x000e620000000a00 */
[----:B------:R-:W3:Y:S04]  /*1030*/  LDG.E.128 R116, desc[UR10][R124.64] ;  /* 0x0000000a7c747981 */ /* 0x000ee8000c1e1d00 */
[----:B------:R-:W3:Y:S04]  /*1040*/  LDG.E.128 R120, desc[UR10][R120.64] ;  /* 0x0000000a78787981 */ /* 0x000ee8000c1e1d00 */
[----:B------:R-:W3:Y:S01]  /*1050*/  LDG.E.128 R112, desc[UR10][R112.64] ;  /* 0x0000000a70707981 */ /* 0x000ee2000c1e1d00 */
[----:B0-----:R-:W-:-:S05]  /*1060*/  @P1 IMAD.WIDE.U32 R126, R198, 0x20, R126 ;  /* 0x00000020c67e1825 */ /* 0x001fca00078e007e */
[----:B------:R-:W5:Y:S04]  /*1070*/  @P1 LDG.E.128 R60, desc[UR10][R126.64] ;  /* 0x0000000a7e3c1981 */ /* 0x000f68000c1e1d00 */
[----:B------:R-:W5:Y:S04]  /*1080*/  @P1 LDG.E.128 R64, desc[UR10][R126.64+0x10] ;  /* 0x0000100a7e401981 */ /* 0x000f68000c1e1d00 */
[----:B------:R-:W3:Y:S01]  /*1090*/  LDG.E.128 R124, desc[UR10][R124.64+0x10] ;  /* 0x0000100a7c7c7981 */ /* 0x000ee2000c1e1d00 */
[----:B------:R-:W-:Y:S01]  /*10a0*/  @P0 IMAD.WIDE.U32 R172, R198, 0x8, R172 ;  /* 0x00000008c6ac0825 */ /* 0x000fe200078e00ac */
[----:B------:R-:W-:-:S04]  /*10b0*/  ISETP.NE.AND P3, PT, RZ, UR7, PT ;  /* 0x00000007ff007c0c */ /* 0x000fc8000bf65270 */
[----:B------:R0:W5:Y:S01]  /*10c0*/  @P0 LDG.E.64 R164, desc[UR10][R172.64] ;  /* 0x0000000aaca40981 */ /* 0x000162000c1e1b00 */
[----:B-1----:R-:W-:-:S05]  /*10d0*/  @P1 IMAD.WIDE.U32 R170, R195, 0x20, R170 ;  /* 0x00000020c3aa1825 */ /* 0x002fca00078e00aa */
[----:B------:R-:W5:Y:S01]  /*10e0*/  @P1 LDG.E.128 R52, desc[UR10][R170.64] ;  /* 0x0000000aaa341981 */ /* 0x000f62000c1e1d00 */
[----:B0-----:R-:W-:-:S03]  /*10f0*/  @P1 IMAD.WIDE.U32 R172, R200, 0x20, R196 ;  /* 0x00000020c8ac1825 */ /* 0x001fc600078e00c4 */
[----:B------:R-:W5:Y:S04]  /*1100*/  @P1 LDG.E.128 R56, desc[UR10][R170.64+0x10] ;  /* 0x0000100aaa381981 */ /* 0x000f68000c1e1d00 */
[----:B------:R-:W5:Y:S04]  /*1110*/  @P1 LDG.E.128 R44, desc[UR10][R172.64] ;  /* 0x0000000aac2c1981 */ /* 0x000f68000c1e1d00 */
[----:B------:R4:W5:Y:S01]  /*1120*/  @P1 LDG.E.128 R48, desc[UR10][R172.64+0x10] ;  /* 0x0000100aac301981 */ /* 0x000962000c1e1d00 */
[----:B--2---:R-:W-:Y:S02]  /*1130*/  FSEL R220, R218, RZ, !P3 ;  /* 0x000000ffdadc7208 */ /* 0x004fe40005800000 */
[----:B----4-:R-:W-:-:S03]  /*1140*/  SHF.L.U32 R172, R84, 0x10, RZ ;  /* 0x0000001054ac7819 */ /* 0x010fc600000006ff */
[----:B---3--:R-:W-:Y:S02]  /*1150*/  FADD.FTZ R197, -R220, R80 ;  /* 0x00000050dcc57221 */ /* 0x008fe40000010100 */
[----:B------:R-:W-:Y:S01]  /*1160*/  FMUL.FTZ R171, R226, R172 ;  /* 0x000000ace2ab7220 */ /* 0x000fe20000410000 */
[----:B------:R-:W-:Y:S01]  /*1170*/  SHF.L.U32 R80, R88, 0x10, RZ ;  /* 0x0000001058507819 */ /* 0x000fe200000006ff */
[----:B------:R-:W-:-:S04]  /*1180*/  FADD.FTZ R173, -R220, R82 ;  /* 0x00000052dcad7221 */ /* 0x000fc80000010100 */
[----:B------:R-:W-:Y:S01]  /*1190*/  FADD.FTZ R157, R80, R157 ;  /* 0x0000009d509d7221 */ /* 0x000fe20000010000 */
[----:B------:R-:W-:Y:S01]  /*11a0*/  FFMA.FTZ R171, R225, R80, R171 ;  /* 0x00000050e1ab7223 */ /* 0x000fe200000100ab */
[----:B------:R-:W-:-:S04]  /*11b0*/  FMUL.FTZ R170, R194, R197 ;  /* 0x000000c5c2aa7220 */ /* 0x000fc80000410000 */
[----:B------:R-:W-:Y:S01]  /*11c0*/  FFMA.FTZ R193, R170, R80, R193 ;  /* 0x00000050aac17223 */ /* 0x000fe200000100c1 */
[----:B------:R-:W-:Y:S01]  /*11d0*/  SHF.L.U32 R80, R85, 0x10, RZ ;  /* 0x0000001055507819 */ /* 0x000fe200000006ff */
[----:B------:R-:W-:Y:S01]  /*11e0*/  FADD.FTZ R25, R172, R25 ;  /* 0x00000019ac197221 */ /* 0x000fe20000010000 */
[----:B------:R-:W-:Y:S01]  /*11f0*/  FFMA.FTZ R133, R170, R172, R133 ;  /* 0x000000acaa857223 */ /* 0x000fe20000010085 */
[----:B------:R-:W-:Y:S01]  /*1200*/  SHF.L.U32 R82, R89, 0x10, RZ ;  /* 0x0000001059527819 */ /* 0x000fe200000006ff */
[----:B------:R-:W-:Y:S01]  /*1210*/  FMUL.FTZ R172, R194, R173 ;  /* 0x000000adc2ac7220 */ /* 0x000fe20000410000 */
[----:B------:R-:W-:Y:S01]  /*1220*/  FMUL.FTZ R173, R224, R80 ;  /* 0x00000050e0ad7220 */ /* 0x000fe20000410000 */
[----:B------:R-:W-:Y:S01]  /*1230*/  PRMT R84, R84, 0x7632, R84 ;  /* 0x0000763254547816 */ /* 0x000fe20000000054 */
[C---:B------:R-:W-:Y:S01]  /*1240*/  FADD.FTZ R81, -R220.reuse, R81 ;  /* 0x00000051dc517221 */ /* 0x040fe20000010100 */
[----:B------:R-:W-:Y:S01]  /*1250*/  PRMT R85, R85, 0x7632, R85 ;  /* 0x0000763255557816 */ /* 0x000fe20000000055 */
[----:B------:R-:W-:Y:S01]  /*1260*/  FADD.FTZ R83, -R220, R83 ;  /* 0x00000053dc537221 */ /* 0x000fe20000010100 */
[----:B------:R-:W-:Y:S01]  /*1270*/  FADD.FTZ R155, R82, R155 ;  /* 0x0000009b529b7221 */ /* 0x000fe20000010000 */
[----:B------:R-:W-:Y:S01]  /*1280*/  FFMA.FTZ R191, R172, R82, R191 ;  /* 0x00000052acbf7223 */ /* 0x000fe200000100bf */
[----:B------:R-:W-:Y:S01]  /*1290*/  FADD.FTZ R23, R80, R23 ;  /* 0x0000001750177221 */ /* 0x000fe20000010000 */
[----:B------:R-:W-:Y:S01]  /*12a0*/  FFMA.FTZ R131, R172, R80, R131 ;  /* 0x00000050ac837223 */ /* 0x000fe20000010083 */
[----:B------:R-:W-:Y:S01]  /*12b0*/  FFMA.FTZ R82, R223, R82, R173 ;  /* 0x00000052df527223 */ /* 0x000fe200000100ad */
[----:B------:R-:W-:Y:S01]  /*12c0*/  PRMT R88, R88, 0x7632, R88 ;  /* 0x0000763258587816 */ /* 0x000fe20000000058 */
[----:B------:R-:W-:Y:S01]  /*12d0*/  FMUL.FTZ R173, R194, R81 ;  /* 0x00000051c2ad7220 */ /* 0x000fe20000410000 */
[----:B------:R-:W-:-:S02]  /*12e0*/  SHF.L.U32 R197, R84, 0x10, RZ ;  /* 0x0000001054c57819 */ /* 0x000fc400000006ff */
[----:B------:R-:W-:Y:S01]  /*12f0*/  PRMT R80, R89, 0x7632, R80 ;  /* 0x0000763259507816 */ /* 0x000fe20000000050 */
[----:B------:R-:W-:Y:S01]  /*1300*/  FMUL.FTZ R89, R194, R83 ;  /* 0x00000053c2597220 */ /* 0x000fe20000410000 */
[----:B------:R-:W-:Y:S01]  /*1310*/  SHF.L.U32 R85, R85, 0x10, RZ ;  /* 0x0000001055557819 */ /* 0x000fe200000006ff */
[-C--:B------:R-:W-:Y:S01]  /*1320*/  FFMA.FTZ R132, R173, R197.reuse, R132 ;  /* 0x000000c5ad847223 */ /* 0x080fe20000010084 */
[----:B------:R-:W-:Y:S01]  /*1330*/  SHF.L.U32 R81, R88, 0x10, RZ ;  /* 0x0000001058517819 */ /* 0x000fe200000006ff */
[----:B------:R-:W-:Y:S01]  /*1340*/  FADD.FTZ R24, R197, R24 ;  /* 0x00000018c5187221 */ /* 0x000fe20000010000 */
[----:B------:R-:W-:Y:S01]  /*1350*/  FMUL.FTZ R88, R222, R197 ;  /* 0x000000c5de587220 */ /* 0x000fe20000410000 */
[----:B------:R-:W-:Y:S01]  /*1360*/  SHF.L.U32 R83, R80, 0x10, RZ ;  /* 0x0000001050537819 */ /* 0x000fe200000006ff */
[-C--:B------:R-:W-:Y:S01]  /*1370*/  FFMA.FTZ R130, R89, R85.reuse, R130 ;  /* 0x0000005559827223 */ /* 0x080fe20000010082 */
[----:B------:R-:W-:Y:S01]  /*1380*/  FADD.FTZ R2, R85, R2 ;  /* 0x0000000255027221 */ /* 0x000fe20000010000 */
[----:B------:R-:W-:Y:S01]  /*1390*/  FADD.FTZ R197, -R220, R92 ;  /* 0x0000005cdcc57221 */ /* 0x000fe20000010100 */
[C---:B------:R-:W-:Y:S01]  /*13a0*/  SHF.L.U32 R80, R86.reuse, 0x10, RZ ;  /* 0x0000001056507819 */ /* 0x040fe200000006ff */
[----:B------:R-:W-:Y:S01]  /*13b0*/  FMUL.FTZ R85, R251, R85 ;  /* 0x00000055fb557220 */ /* 0x000fe20000410000 */
[----:B------:R-:W-:Y:S01]  /*13c0*/  PRMT R86, R86, 0x7632, R86 ;  /* 0x0000763256567816 */ /* 0x000fe20000000056 */
[-C--:B------:R-:W-:Y:S01]  /*13d0*/  FFMA.FTZ R192, R173, R81.reuse, R192 ;  /* 0x00000051adc07223 */ /* 0x080fe200000100c0 */
[----:B------:R-:W-:Y:S01]  /*13e0*/  SHF.L.U32 R196, R90, 0x10, RZ ;  /* 0x000000105ac47819 */ /* 0x000fe200000006ff */
[----:B------:R-:W-:Y:S01]  /*13f0*/  FADD.FTZ R156, R81, R156 ;  /* 0x0000009c519c7221 */ /* 0x000fe20000010000 */
[----:B------:R-:W-:Y:S01]  /*1400*/  FFMA.FTZ R88, R221, R81, R88 ;  /* 0x00000051dd587223 */ /* 0x000fe20000010058 */
[----:B------:R-:W-:Y:S01]  /*1410*/  FFMA.FTZ R190, R89, R83, R190 ;  /* 0x0000005359be7223 */ /* 0x000fe200000100be */
[----:B------:R-:W-:Y:S01]  /*1420*/  FADD.FTZ R154, R83, R154 ;  /* 0x0000009a539a7221 */ /* 0x000fe20000010000 */
[----:B------:R-:W-:Y:S01]  /*1430*/  FMUL.FTZ R197, R194, R197 ;  /* 0x000000c5c2c57220 */ /* 0x000fe20000410000 */
[----:B------:R-:W-:Y:S01]  /*1440*/  FFMA.FTZ R83, R252, R83, R85 ;  /* 0x00000053fc537223 */ /* 0x000fe20000010055 */
[----:B------:R-:W-:Y:S01]  /*1450*/  FMUL.FTZ R81, R249, R80 ;  /* 0x00000050f9517220 */ /* 0x000fe20000410000 */
        /* <DEDUP_REMOVED lines=15> */
[----:B------:R-:W-:-:S02]  /*1550*/  SHF.L.U32 R80, R87, 0x10, RZ ;  /* 0x0000001057507819 */ /* 0x000fc400000006ff */
[----:B------:R-:W-:Y:S01]  /*1560*/  PRMT R87, R87, 0x7632, R87 ;  /* 0x0000763257577816 */ /* 0x000fe20000000057 */
[----:B------:R-:W-:Y:S01]  /*1570*/  FMUL.FTZ R224, R194, R81 ;  /* 0x00000051c2e07220 */ /* 0x000fe20000410000 */
[----:B------:R-:W-:Y:S01]  /*1580*/  SHF.L.U32 R223, R91, 0x10, RZ ;  /* 0x000000105bdf7819 */ /* 0x000fe200000006ff */
[----:B------:R-:W-:Y:S01]  /*1590*/  FMUL.FTZ R81, R245, R80 ;  /* 0x00000050f5517220 */ /* 0x000fe20000410000 */
[----:B------:R-:W-:Y:S01]  /*15a0*/  PRMT R91, R91, 0x7632, R91 ;  /* 0x000076325b5b7816 */ /* 0x000fe2000000005b */
[----:B------:R-:W-:Y:S01]  /*15b0*/  FADD.FTZ R95, -R220, R95 ;  /* 0x0000005fdc5f7221 */ /* 0x000fe20000010100 */
[----:B------:R-:W-:Y:S01]  /*15c0*/  SHF.L.U32 R87, R87, 0x10, RZ ;  /* 0x0000001057577819 */ /* 0x000fe200000006ff */
[----:B------:R-:W-:Y:S01]  /*15d0*/  FADD.FTZ R151, R223, R151 ;  /* 0x00000097df977221 */ /* 0x000fe20000010000 */
[-C--:B------:R-:W-:Y:S01]  /*15e0*/  FFMA.FTZ R187, R224, R223.reuse, R187 ;  /* 0x000000dfe0bb7223 */ /* 0x080fe200000100bb */
[----:B------:R-:W-:Y:S01]  /*15f0*/  SHF.L.U32 R91, R91, 0x10, RZ ;  /* 0x000000105b5b7819 */ /* 0x000fe200000006ff */
[----:B------:R-:W-:Y:S01]  /*1600*/  FFMA.FTZ R223, R246, R223, R81 ;  /* 0x000000dff6df7223 */ /* 0x000fe20000010051 */
[----:B------:R-:W-:Y:S01]  /*1610*/  FMUL.FTZ R227, R194, R95 ;  /* 0x0000005fc2e37220 */ /* 0x000fe20000410000 */
[----:B------:R-:W-:-:S02]  /*1620*/  FMUL.FTZ R81, R243, R87 ;  /* 0x00000057f3517220 */ /* 0x000fc40000410000 */
[----:B------:R-:W-:Y:S01]  /*1630*/  FADD.FTZ R150, R91, R150 ;  /* 0x000000965b967221 */ /* 0x000fe20000010000 */
[-C--:B------:R-:W-:Y:S01]  /*1640*/  FFMA.FTZ R186, R227, R91.reuse, R186 ;  /* 0x0000005be3ba7223 */ /* 0x080fe200000100ba */
[----:B------:R-:W-:Y:S01]  /*1650*/  FFMA.FTZ R91, R244, R91, R81 ;  /* 0x0000005bf45b7223 */ /* 0x000fe20000010051 */
[----:B------:R-:W-:Y:S01]  /*1660*/  FADD.FTZ R81, -R220, R96 ;  /* 0x00000060dc517221 */ /* 0x000fe20000010100 */
[----:B------:R-:W-:Y:S01]  /*1670*/  SHF.L.U32 R84, R100, 0x10, RZ ;  /* 0x0000001064547819 */ /* 0x000fe200000006ff */
[----:B------:R-:W-:Y:S02]  /*1680*/  FADD.FTZ R5, R80, R5 ;  /* 0x0000000550057221 */ /* 0x000fe40000010000 */
[----:B------:R-:W-:Y:S01]  /*1690*/  FMUL.FTZ R92, R194, R81 ;  /* 0x00000051c25c7220 */ /* 0x000fe20000410000 */
[----:B------:R-:W-:Y:S01]  /*16a0*/  FFMA.FTZ R43, R224, R80, R43 ;  /* 0x00000050e02b7223 */ /* 0x000fe2000001002b */
[----:B------:R-:W-:Y:S01]  /*16b0*/  SHF.L.U32 R80, R104, 0x10, RZ ;  /* 0x0000001068507819 */ /* 0x000fe200000006ff */
[----:B------:R-:W-:Y:S01]  /*16c0*/  FADD.FTZ R7, R84, R7 ;  /* 0x0000000754077221 */ /* 0x000fe20000010000 */
[-C--:B------:R-:W-:Y:S01]  /*16d0*/  FFMA.FTZ R41, R92, R84.reuse, R41 ;  /* 0x000000545c297223 */ /* 0x080fe20000010029 */
        /* <DEDUP_REMOVED lines=9> */
[----:B------:R-:W-:Y:S01]  /*1770*/  PRMT R100, R100, 0x7632, R100 ;  /* 0x0000763264647816 */ /* 0x000fe20000000064 */
[----:B------:R-:W-:Y:S01]  /*1780*/  FADD.FTZ R97, -R220, R97 ;  /* 0x00000061dc617221 */ /* 0x000fe20000010100 */
[----:B------:R-:W-:Y:S01]  /*1790*/  FADD.FTZ R4, R85, R4 ;  /* 0x0000000455047221 */ /* 0x000fe20000010000 */
[----:B------:R-:W-:Y:S01]  /*17a0*/  FFMA.FTZ R128, R222, R85, R128 ;  /* 0x00000055de807223 */ /* 0x000fe20000010080 */
[----:B------:R-:W-:Y:S01]  /*17b0*/  FADD.FTZ R147, R80, R147 ;  /* 0x0000009350937221 */ /* 0x000fe20000010000 */
[-C--:B------:R-:W-:Y:S01]  /*17c0*/  FFMA.FTZ R183, R94, R80.reuse, R183 ;  /* 0x000000505eb77223 */ /* 0x080fe200000100b7 */
[----:B------:R-:W-:Y:S01]  /*17d0*/  FFMA.FTZ R95, R238, R80, R95 ;  /* 0x00000050ee5f7223 */ /* 0x000fe2000001005f */
[----:B------:R-:W-:Y:S01]  /*17e0*/  PRMT R80, R104, 0x7632, R80 ;  /* 0x0000763268507816 */ /* 0x000fe20000000050 */
[----:B------:R-:W-:Y:S01]  /*17f0*/  FMUL.FTZ R104, R194, R97 ;  /* 0x00000061c2687220 */ /* 0x000fe20000410000 */
[----:B------:R-:W-:Y:S01]  /*1800*/  SHF.L.U32 R85, R100, 0x10, RZ ;  /* 0x0000001064557819 */ /* 0x000fe200000006ff */
[----:B------:R-:W-:Y:S01]  /*1810*/  FADD.FTZ R99, -R220, R99 ;  /* 0x00000063dc637221 */ /* 0x000fe20000010100 */
[----:B------:R-:W-:-:S02]  /*1820*/  PRMT R101, R101, 0x7632, R101 ;  /* 0x0000763265657816 */ /* 0x000fc40000000065 */
[----:B------:R-:W-:Y:S01]  /*1830*/  SHF.L.U32 R81, R80, 0x10, RZ ;  /* 0x0000001050517819 */ /* 0x000fe200000006ff */
[-C--:B------:R-:W-:Y:S01]  /*1840*/  FFMA.FTZ R40, R104, R85.reuse, R40 ;  /* 0x0000005568287223 */ /* 0x080fe20000010028 */
[----:B------:R-:W-:Y:S01]  /*1850*/  FADD.FTZ R8, R85, R8 ;  /* 0x0000000855087221 */ /* 0x000fe20000010000 */
[----:B------:R-:W-:Y:S01]  /*1860*/  FMUL.FTZ R85, R239, R85 ;  /* 0x00000055ef557220 */ /* 0x000fe20000410000 */
[----:B------:R-:W-:Y:S01]  /*1870*/  PRMT R80, R105, 0x7632, R80 ;  /* 0x0000763269507816 */ /* 0x000fe20000000050 */
[----:B------:R-:W-:Y:S01]  /*1880*/  FMUL.FTZ R105, R194, R99 ;  /* 0x00000063c2697220 */ /* 0x000fe20000410000 */
[----:B------:R-:W-:Y:S01]  /*1890*/  SHF.L.U32 R101, R101, 0x10, RZ ;  /* 0x0000001065657819 */ /* 0x000fe200000006ff */
[-C--:B------:R-:W-:Y:S01]  /*18a0*/  FFMA.FTZ R184, R104, R81.reuse, R184 ;  /* 0x0000005168b87223 */ /* 0x080fe200000100b8 */
[----:B------:R-:W-:Y:S01]  /*18b0*/  FADD.FTZ R148, R81, R148 ;  /* 0x0000009451947221 */ /* 0x000fe20000010000 */
[----:B------:R-:W-:Y:S01]  /*18c0*/  FFMA.FTZ R100, R240, R81, R85 ;  /* 0x00000051f0647223 */ /* 0x000fe20000010055 */
[----:B------:R-:W-:Y:S01]  /*18d0*/  SHF.L.U32 R81, R80, 0x10, RZ ;  /* 0x0000001050517819 */ /* 0x000fe200000006ff */
[-C--:B------:R-:W-:Y:S01]  /*18e0*/  FFMA.FTZ R38, R105, R101.reuse, R38 ;  /* 0x0000006569267223 */ /* 0x080fe20000010026 */
[----:B------:R-:W-:Y:S01]  /*18f0*/  FADD.FTZ R10, R101, R10 ;  /* 0x0000000a650a7221 */ /* 0x000fe20000010000 */
[----:B------:R-:W-:Y:S01]  /*1900*/  FMUL.FTZ R101, R235, R101 ;  /* 0x00000065eb657220 */ /* 0x000fe20000410000 */
[----:B------:R-:W-:Y:S01]  /*1910*/  FADD.FTZ R221, -R220, R108 ;  /* 0x0000006cdcdd7221 */ /* 0x000fe20000010100 */
[----:B------:R-:W-:-:S02]  /*1920*/  SHF.L.U32 R80, R102, 0x10, RZ ;  /* 0x0000001066507819 */ /* 0x000fc400000006ff */
[----:B------:R-:W-:Y:S01]  /*1930*/  PRMT R102, R102, 0x7632, R102 ;  /* 0x0000763266667816 */ /* 0x000fe20000000066 */
[-C--:B------:R-:W-:Y:S01]  /*1940*/  FFMA.FTZ R182, R105, R81.reuse, R182 ;  /* 0x0000005169b67223 */ /* 0x080fe200000100b6 */
[----:B------:R-:W-:Y:S01]  /*1950*/  SHF.L.U32 R108, R106, 0x10, RZ ;  /* 0x000000106a6c7819 */ /* 0x000fe200000006ff */
[----:B------:R-:W-:Y:S01]  /*1960*/  FADD.FTZ R146, R81, R146 ;  /* 0x0000009251927221 */ /* 0x000fe20000010000 */
[----:B------:R-:W-:Y:S01]  /*1970*/  FFMA.FTZ R218, R236, R81, R101 ;  /* 0x00000051ecda7223 */ /* 0x000fe20000010065 */
[----:B------:R-:W-:Y:S01]  /*1980*/  FMUL.FTZ R221, R194, R221 ;  /* 0x000000ddc2dd7220 */ /* 0x000fe20000410000 */
        /* <DEDUP_REMOVED lines=17> */
[----:B------:R-:W-:Y:S01]  /*1aa0*/  SHF.L.U32 R110, R107, 0x10, RZ ;  /* 0x000000106b6e7819 */ /* 0x000fe200000006ff */
[----:B------:R-:W-:Y:S02]  /*1ab0*/  FMUL.FTZ R226, R194, R81 ;  /* 0x00000051c2e27220 */ /* 0x000fe40000410000 */
[----:B------:R-:W-:Y:S02]  /*1ac0*/  FMUL.FTZ R81, R219, R80 ;  /* 0x00000050db517220 */ /* 0x000fe40000410000 */
[----:B------:R-:W-:Y:S01]  /*1ad0*/  FADD.FTZ R143, R110, R143 ;  /* 0x0000008f6e8f7221 */ /* 0x000fe20000010000 */
[-C--:B------:R-:W-:Y:S01]  /*1ae0*/  FFMA.FTZ R179, R226, R110.reuse, R179 ;  /* 0x0000006ee2b37223 */ /* 0x080fe200000100b3 */
[----:B------:R-:W-:Y:S01]  /*1af0*/  FFMA.FTZ R110, R230, R110, R81 ;  /* 0x0000006ee66e7223 */ /* 0x000fe20000010051 */
[----:B------:R-:W-:Y:S01]  /*1b00*/  FADD.FTZ R81, -R220, R116 ;  /* 0x00000074dc517221 */ /* 0x000fe20000010100 */
[----:B------:R-:W-:Y:S01]  /*1b10*/  FADD.FTZ R9, R84, R9 ;  /* 0x0000000954097221 */ /* 0x000fe20000010000 */
[----:B------:R-:W-:Y:S01]  /*1b20*/  FFMA.FTZ R39, R94, R84, R39 ;  /* 0x000000545e277223 */ /* 0x000fe20000010027 */
[----:B------:R-:W-:Y:S01]  /*1b30*/  SHF.L.U32 R84, R112, 0x10, RZ ;  /* 0x0000001070547819 */ /* 0x000fe200000006ff */
[----:B------:R-:W-:Y:S01]  /*1b40*/  FMUL.FTZ R96, R194, R81 ;  /* 0x00000051c2607220 */ /* 0x000fe20000410000 */
[----:B------:R-:W-:Y:S01]  /*1b50*/  FADD.FTZ R13, R80, R13 ;  /* 0x0000000d500d7221 */ /* 0x000fe20000010000 */
[----:B------:R-:W-:Y:S01]  /*1b60*/  FFMA.FTZ R35, R226, R80, R35 ;  /* 0x00000050e2237223 */ /* 0x000fe20000010023 */
[----:B------:R-:W-:Y:S01]  /*1b70*/  SHF.L.U32 R80, R120, 0x10, RZ ;  /* 0x0000001078507819 */ /* 0x000fe200000006ff */
[----:B------:R-:W-:Y:S01]  /*1b80*/  FADD.FTZ R15, R84, R15 ;  /* 0x0000000f540f7221 */ /* 0x000fe20000010000 */
[-C--:B------:R-:W-:Y:S01]  /*1b90*/  FFMA.FTZ R33, R96, R84.reuse, R33 ;  /* 0x0000005460217223 */ /* 0x080fe20000010021 */
[----:B------:R-:W-:Y:S01]  /*1ba0*/  FMUL.FTZ R84, R214, R84 ;  /* 0x00000054d6547220 */ /* 0x000fe20000410000 */
[----:B------:R-:W-:-:S03]  /*1bb0*/  FADD.FTZ R81, -R220, R118 ;  /* 0x00000076dc517221 */ /* 0x000fc60000010100 */
[-C--:B------:R-:W-:Y:S01]  /*1bc0*/  FFMA.FTZ R97, R215, R80.reuse, R84 ;  /* 0x00000050d7617223 */ /* 0x080fe20000010054 */
        /* <DEDUP_REMOVED lines=9> */
[C---:B------:R-:W-:Y:S01]  /*1c60*/  FADD.FTZ R101, -R220.reuse, R117 ;  /* 0x00000075dc657221 */ /* 0x040fe20000010100 */
[----:B------:R-:W-:Y:S01]  /*1c70*/  FADD.FTZ R111, -R220, R111 ;  /* 0x0000006fdc6f7221 */ /* 0x000fe20000010100 */
[----:B------:R-:W-:Y:S01]  /*1c80*/  FADD.FTZ R12, R85, R12 ;  /* 0x0000000c550c7221 */ /* 0x000fe20000010000 */
[----:B------:R-:W-:Y:S01]  /*1c90*/  FFMA.FTZ R36, R225, R85, R36 ;  /* 0x00000055e1247223 */ /* 0x000fe20000010024 */
[----:B------:R-:W-:Y:S01]  /*1ca0*/  FFMA.FTZ R99, R211, R80, R84 ;  /* 0x00000050d3637223 */ /* 0x000fe20000010054 */
[----:B------:R-:W-:Y:S01]  /*1cb0*/  SHF.L.U32 R85, R112, 0x10, RZ ;  /* 0x0000001070557819 */ /* 0x000fe200000006ff */
[----:B------:R-:W-:Y:S01]  /*1cc0*/  FMUL.FTZ R101, R194, R101 ;  /* 0x00000065c2657220 */ /* 0x000fe20000410000 */
[----:B------:R-:W-:Y:S01]  /*1cd0*/  SHF.L.U32 R84, R114, 0x10, RZ ;  /* 0x0000001072547819 */ /* 0x000fe200000006ff */
[----:B------:R-:W-:Y:S01]  /*1ce0*/  FMUL.FTZ R229, R194, R111 ;  /* 0x0000006fc2e57220 */ /* 0x000fe20000410000 */
[----:B------:R-:W-:Y:S01]  /*1cf0*/  PRMT R114, R114, 0x7632, R114 ;  /* 0x0000763272727816 */ /* 0x000fe20000000072 */
[C---:B------:R-:W-:Y:S01]  /*1d00*/  FADD.FTZ R111, -R220.reuse, R124 ;  /* 0x0000007cdc6f7221 */ /* 0x040fe20000010100 */
[----:B------:R-:W-:Y:S01]  /*1d10*/  FADD.FTZ R125, -R220, R125 ;  /* 0x0000007ddc7d7221 */ /* 0x000fe20000010100 */
[-C--:B------:R-:W-:Y:S01]  /*1d20*/  FFMA.FTZ R32, R101, R85.reuse, R32 ;  /* 0x0000005565207223 */ /* 0x080fe20000010020 */
[----:B------:R-:W-:Y:S01]  /*1d30*/  FADD.FTZ R16, R85, R16 ;  /* 0x0000001055107221 */ /* 0x000fe20000010000 */
[----:B------:R-:W-:Y:S01]  /*1d40*/  FMUL.FTZ R102, R212, R85 ;  /* 0x00000055d4667220 */ /* 0x000fe20000410000 */
[----:B------:R-:W-:Y:S01]  /*1d50*/  PRMT R113, R113, 0x7632, R113 ;  /* 0x0000763271717816 */ /* 0x000fe20000000071 */
[----:B------:R-:W-:Y:S01]  /*1d60*/  FMUL.FTZ R111, R194, R111 ;  /* 0x0000006fc26f7220 */ /* 0x000fe20000410000 */
[----:B------:R-:W-:Y:S01]  /*1d70*/  SHF.L.U32 R85, R114, 0x10, RZ ;  /* 0x0000001072557819 */ /* 0x000fe200000006ff */
[----:B------:R-:W-:Y:S01]  /*1d80*/  FMUL.FTZ R116, R194, R125 ;  /* 0x0000007dc2747220 */ /* 0x000fe20000410000 */
[----:B------:R-:W-:-:S02]  /*1d90*/  PRMT R103, R103, 0x7632, R103 ;  /* 0x0000763267677816 */ /* 0x000fc40000000067 */
[----:B------:R-:W-:Y:S02]  /*1da0*/  PRMT R121, R121, 0x7632, R121 ;  /* 0x0000763279797816 */ /* 0x000fe40000000079 */
[----:B------:R-:W-:Y:S01]  /*1db0*/  SHF.L.U32 R113, R113, 0x10, RZ ;  /* 0x0000001071717819 */ /* 0x000fe200000006ff */
[-C--:B------:R-:W-:Y:S01]  /*1dc0*/  FMUL.FTZ R86, R206, R84.reuse ;  /* 0x00000054ce567220 */ /* 0x080fe20000410000 */
[----:B------:R-:W-:Y:S01]  /*1dd0*/  FADD.FTZ R19, R84, R19 ;  /* 0x0000001354137221 */ /* 0x000fe20000010000 */
[----:B------:R-:W-:Y:S01]  /*1de0*/  FFMA.FTZ R29, R111, R84, R29 ;  /* 0x000000546f1d7223 */ /* 0x000fe2000001001d */
[-C--:B------:R-:W-:Y:S01]  /*1df0*/  FMUL.FTZ R114, R204, R85.reuse ;  /* 0x00000055cc727220 */ /* 0x080fe20000410000 */
[----:B------:R-:W-:Y:S01]  /*1e00*/  FADD.FTZ R20, R85, R20 ;  /* 0x0000001455147221 */ /* 0x000fe20000010000 */
[----:B------:R-:W-:Y:S01]  /*1e10*/  FFMA.FTZ R28, R116, R85, R28 ;  /* 0x00000055741c7223 */ /* 0x000fe2000001001c */
[----:B------:R-:W-:Y:S01]  /*1e20*/  SHF.L.U32 R103, R103, 0x10, RZ ;  /* 0x0000001067677819 */ /* 0x000fe200000006ff */
[----:B------:R-:W0:Y:S01]  /*1e30*/  LDC.64 R84, c[0x0][0x3b0] ;  /* 0x0000ec00ff547b82 */ /* 0x000e220000000a00 */
[----:B------:R-:W-:Y:S01]  /*1e40*/  FADD.FTZ R139, R80, R139 ;  /* 0x0000008b508b7221 */ /* 0x000fe20000010000 */
[----:B------:R-:W-:Y:S01]  /*1e50*/  FFMA.FTZ R175, R98, R80, R175 ;  /* 0x0000005062af7223 */ /* 0x000fe200000100af */
[----:B------:R-:W-:Y:S01]  /*1e60*/  FADD.FTZ R119, -R220, R119 ;  /* 0x00000077dc777221 */ /* 0x000fe20000010100 */
[----:B------:R-:W-:Y:S01]  /*1e70*/  SHF.L.U32 R121, R121, 0x10, RZ ;  /* 0x0000001079797819 */ /* 0x000fe200000006ff */
[----:B------:R-:W-:Y:S01]  /*1e80*/  FMUL.FTZ R80, R208, R113 ;  /* 0x00000071d0507220 */ /* 0x000fe20000410000 */
[----:B------:R-:W-:Y:S01]  /*1e90*/  PRMT R107, R107, 0x7632, R107 ;  /* 0x000076326b6b7816 */ /* 0x000fe2000000006b */
[-C--:B------:R-:W-:Y:S01]  /*1ea0*/  FMUL.FTZ R228, R216, R103.reuse ;  /* 0x00000067d8e47220 */ /* 0x080fe20000410000 */
[----:B------:R-:W-:Y:S01]  /*1eb0*/  FADD.FTZ R14, R103, R14 ;  /* 0x0000000e670e7221 */ /* 0x000fe20000010000 */
[----:B------:R-:W-:Y:S01]  /*1ec0*/  FFMA.FTZ R34, R229, R103, R34 ;  /* 0x00000067e5227223 */ /* 0x000fe20000010022 */
[----:B------:R-:W-:Y:S01]  /*1ed0*/  FMUL.FTZ R106, R194, R119 ;  /* 0x00000077c26a7220 */ /* 0x000fe20000410000 */
[----:B------:R-:W-:Y:S01]  /*1ee0*/  SHF.L.U32 R107, R107, 0x10, RZ ;  /* 0x000000106b6b7819 */ /* 0x000fe200000006ff */
[----:B------:R-:W-:Y:S01]  /*1ef0*/  FFMA.FTZ R103, R209, R121, R80 ;  /* 0x00000079d1677223 */ /* 0x000fe20000010050 */
[----:B------:R-:W-:Y:S01]  /*1f00*/  SHF.L.U32 R80, R122, 0x10, RZ ;  /* 0x000000107a507819 */ /* 0x000fe200000006ff */
[----:B------:R-:W-:Y:S01]  /*1f10*/  FFMA.FTZ R30, R106, R113, R30 ;  /* 0x000000716a1e7223 */ /* 0x000fe2000001001e */
[----:B------:R-:W-:Y:S01]  /*1f20*/  PRMT R120, R120, 0x7632, R120 ;  /* 0x0000763278787816 */ /* 0x000fe20000000078 */
[----:B------:R-:W-:Y:S01]  /*1f30*/  FADD.FTZ R18, R113, R18 ;  /* 0x0000001271127221 */ /* 0x000fe20000010000 */
[----:B------:R-:W-:Y:S01]  /*1f40*/  FADD.FTZ R113, -R220, R126 ;  /* 0x0000007edc717221 */ /* 0x000fe20000010100 */
[----:B------:R-:W-:Y:S01]  /*1f50*/  PRMT R118, R115, 0x7632, R118 ;  /* 0x0000763273767816 */ /* 0x000fe20000000076 */
[----:B------:R-:W-:Y:S01]  /*1f60*/  FADD.FTZ R142, R107, R142 ;  /* 0x0000008e6b8e7221 */ /* 0x000fe20000010000 */
[-C--:B------:R-:W-:Y:S01]  /*1f70*/  FFMA.FTZ R178, R229, R107.reuse, R178 ;  /* 0x0000006be5b27223 */ /* 0x080fe200000100b2 */
[----:B------:R-:W-:Y:S01]  /*1f80*/  FFMA.FTZ R228, R217, R107, R228 ;  /* 0x0000006bd9e47223 */ /* 0x000fe200000100e4 */
[----:B------:R-:W-:Y:S01]  /*1f90*/  SHF.L.U32 R81, R120, 0x10, RZ ;  /* 0x0000001078517819 */ /* 0x000fe200000006ff */
[----:B------:R-:W-:Y:S01]  /*1fa0*/  FADD.FTZ R137, R80, R137 ;  /* 0x0000008950897221 */ /* 0x000fe20000010000 */
[-C--:B------:R-:W-:Y:S01]  /*1fb0*/  FFMA.FTZ R167, R111, R80.reuse, R167 ;  /* 0x000000506fa77223 */ /* 0x080fe200000100a7 */
[----:B------:R-:W-:Y:S01]  /*1fc0*/  FFMA.FTZ R107, R207, R80, R86 ;  /* 0x00000050cf6b7223 */ /* 0x000fe20000010056 */
[----:B------:R-:W-:Y:S01]  /*1fd0*/  SHF.L.U32 R80, R115, 0x10, RZ ;  /* 0x0000001073507819 */ /* 0x000fe200000006ff */
[----:B------:R-:W-:Y:S01]  /*1fe0*/  FMUL.FTZ R113, R194, R113 ;  /* 0x00000071c2717220 */ /* 0x000fe20000410000 */
[----:B------:R-:W-:-:S02]  /*1ff0*/  SHF.L.U32 R112, R123, 0x10, RZ ;  /* 0x000000107b707819 */ /* 0x000fc400000006ff */
[----:B------:R-:W-:Y:S02]  /*2000*/  PRMT R122, R122, 0x7632, R122 ;  /* 0x000076327a7a7816 */ /* 0x000fe4000000007a */
[----:B------:R-:W-:Y:S02]  /*2010*/  PRMT R123, R123, 0x7632, R123 ;  /* 0x000076327b7b7816 */ /* 0x000fe4000000007b */
[----:B------:R-:W-:Y:S01]  /*2020*/  SHF.L.U32 R118, R118, 0x10, RZ ;  /* 0x0000001076767819 */ /* 0x000fe200000006ff */
[-C--:B------:R-:W-:Y:S01]  /*2030*/  FFMA.FTZ R176, R101, R81.reuse, R176 ;  /* 0x0000005165b07223 */ /* 0x080fe200000100b0 */
[----:B------:R-:W-:Y:S01]  /*2040*/  FADD.FTZ R140, R81, R140 ;  /* 0x0000008c518c7221 */ /* 0x000fe20000010000 */
[----:B------:R-:W-:Y:S01]  /*2050*/  FFMA.FTZ R102, R213, R81, R102 ;  /* 0x00000051d5667223 */ /* 0x000fe20000010066 */
[----:B------:R-:W-:Y:S01]  /*2060*/  SHF.L.U32 R81, R122, 0x10, RZ ;  /* 0x000000107a517819 */ /* 0x000fe200000006ff */
[-C--:B------:R-:W-:Y:S01]  /*2070*/  FMUL.FTZ R86, R202, R80.reuse ;  /* 0x00000050ca567220 */ /* 0x080fe20000410000 */
[----:B------:R-:W-:Y:S01]  /*2080*/  FADD.FTZ R21, R80, R21 ;  /* 0x0000001550157221 */ /* 0x000fe20000010000 */
[----:B------:R-:W-:Y:S01]  /*2090*/  FFMA.FTZ R27, R113, R80, R27 ;  /* 0x00000050711b7223 */ /* 0x000fe2000001001b */
[----:B------:R-:W-:Y:S01]  /*20a0*/  SHF.L.U32 R123, R123, 0x10, RZ ;  /* 0x000000107b7b7819 */ /* 0x000fe200000006ff */
[----:B------:R-:W-:Y:S01]  /*20b0*/  FMUL.FTZ R80, R199, R118 ;  /* 0x00000076c7507220 */ /* 0x000fe20000410000 */
[----:B------:R-:W-:Y:S01]  /*20c0*/  FADD.FTZ R135, R112, R135 ;  /* 0x0000008770877221 */ /* 0x000fe20000010000 */
[-C--:B------:R-:W-:Y:S01]  /*20d0*/  FFMA.FTZ R159, R113, R112.reuse, R159 ;  /* 0x00000070719f7223 */ /* 0x080fe2000001009f */
[----:B------:R-:W-:Y:S01]  /*20e0*/  FADD.FTZ R6, R87, R6 ;  /* 0x0000000657067221 */ /* 0x000fe20000010000 */
[----:B------:R-:W-:Y:S01]  /*20f0*/  FFMA.FTZ R42, R227, R87, R42 ;  /* 0x00000057e32a7223 */ /* 0x000fe2000001002a */
[----:B------:R-:W-:Y:S01]  /*2100*/  FADD.FTZ R136, R81, R136 ;  /* 0x0000008851887221 */ /* 0x000fe20000010000 */
[-C--:B------:R-:W-:Y:S01]  /*2110*/  FFMA.FTZ R166, R116, R81.reuse, R166 ;  /* 0x0000005174a67223 */ /* 0x080fe200000100a6 */
[----:B------:R-:W-:Y:S01]  /*2120*/  FFMA.FTZ R114, R205, R81, R114 ;  /* 0x00000051cd727223 */ /* 0x000fe20000010072 */
        /* <DEDUP_REMOVED lines=8> */
[----:B------:R-:W-:-:S04]  /*21b0*/  FADD.FTZ R127, -R220, R127 ;  /* 0x0000007fdc7f7221 */ /* 0x000fc80000010100 */
[----:B------:R-:W-:Y:S01]  /*21c0*/  FMUL.FTZ R115, R194, R127 ;  /* 0x0000007fc2737220 */ /* 0x000fe20000410000 */
[----:B------:R-:W-:Y:S01]  /*21d0*/  FADD.FTZ R22, R118, R22 ;  /* 0x0000001676167221 */ /* 0x000fe20000010000 */
[----:B------:R-:W-:Y:S02]  /*21e0*/  FADD.FTZ R119, RZ, R171 ;  /* 0x000000abff777221 */ /* 0x000fe40000010000 */
[----:B------:R-:W-:Y:S01]  /*21f0*/  FFMA.FTZ R26, R115, R118, R26 ;  /* 0x00000076731a7223 */ /* 0x000fe2000001001a */
[----:B------:R-:W-:Y:S01]  /*2200*/  FFMA.FTZ R118, R170, R171, RZ ;  /* 0x000000abaa767223 */ /* 0x000fe200000100ff */
[----:B------:R-:W-:Y:S01]  /*2210*/  FFMA.FTZ R174, R106, R121, R174 ;  /* 0x000000796aae7223 */ /* 0x000fe200000100ae */
[----:B------:R-:W-:Y:S01]  /*2220*/  FADD.FTZ R138, R121, R138 ;  /* 0x0000008a798a7221 */ /* 0x000fe20000010000 */
        /* <DEDUP_REMOVED lines=47> */
[C---:B------:R-:W-:Y:S01]  /*2520*/  FFMA.FTZ R158, R115.reuse, R123, R158 ;  /* 0x0000007b739e7223 */ /* 0x040fe2000001009e */
[----:B------:R-:W-:Y:S01]  /*2530*/  ISETP.NE.AND.EX P2, PT, RZ, UR15, PT, P2 ;  /* 0x0000000fff007c0c */ /* 0x000fe2000bf45320 */
[----:B------:R-:W-:Y:S01]  /*2540*/  FADD.FTZ R118, R120, R117 ;  /* 0x0000007578767221 */ /* 0x000fe20000010000 */
[----:B------:R-:W-:Y:S01]  /*2550*/  FFMA.FTZ R119, R115, R117, R122 ;  /* 0x0000007573777223 */ /* 0x000fe2000001007a */
[----:B------:R-:W-:Y:S10]  /*2560*/  BRA.DIV UR4, `(.L_x_1604) ;  /* 0x0000007e04807947 */ /* 0x000ff4000b800000 */
[----:B------:R-:W0:Y:S02]  /*2570*/  SHFL.BFLY PT, R125, R118, 0x1, 0x1f ;  /* 0x0c201f00767d7f89 */ /* 0x000e2400000e0000 */
[----:B0-----:R-:W-:Y:S02]  /*2580*/  FADD.FTZ R118, R118, R125 ;  /* 0x0000007d76767221 */ /* 0x001fe40000010000 */
[----:B------:R-:W0:Y:S02]  /*2590*/  SHFL.BFLY PT, R125, R119, 0x1, 0x1f ;  /* 0x0c201f00777d7f89 */ /* 0x000e2400000e0000 */
[----:B0-----:R-:W-:Y:S02]  /*25a0*/  FADD.FTZ R119, R119, R125 ;  /* 0x0000007d77777221 */ /* 0x001fe40000010000 */
[----:B------:R-:W0:Y:S02]  /*25b0*/  SHFL.BFLY PT, R125, R118, 0x2, 0x1f ;  /* 0x0c401f00767d7f89 */ /* 0x000e2400000e0000 */
[----:B0-----:R-:W-:-:S02]  /*25c0*/  FADD.FTZ R118, R118, R125 ;  /* 0x0000007d76767221 */ /* 0x001fc40000010000 */
        /* <DEDUP_REMOVED lines=8> */
[----:B------:R-:W0:Y:S04]  /*2650*/  SHFL.BFLY PT, R125, R119, 0x8, 0x1f ;  /* 0x0d001f00777d7f89 */ /* 0x000e2800000e0000 */
[----:B------:R1:W2:Y:S01]  /*2660*/  SHFL.BFLY PT, R124, R118, 0x10, 0x1f ;  /* 0x0e001f00767c7f89 */ /* 0x0002a200000e0000 */
[----:B0-----:R-:W-:-:S05]  /*2670*/  FADD.FTZ R119, R119, R125 ;  /* 0x0000007d77777221 */ /* 0x001fca0000010000 */
[----:B--2---:R1:W0:Y:S02]  /*2680*/  SHFL.BFLY PT, R120, R119, 0x10, 0x1f ;  /* 0x0e001f0077787f89 */ /* 0x00422400000e0000 */
.L_x_1641:
[----:B------:R-:W-:Y:S01]  /*2690*/  FADD.FTZ R124, R118, R124 ;  /* 0x0000007c767c7221 */ /* 0x000fe20000010000 */
[----:B01----:R-:W-:-:S03]  /*26a0*/  FADD.FTZ R118, R119, R120 ;  /* 0x0000007877767221 */ /* 0x003fc60000010000 */
        /* <DEDUP_REMOVED lines=15> */
[----:B-----5:R-:W-:Y:S01]  /*27a0*/  ISETP.GE.U32.AND P2, PT, R80, RZ, PT ;  /* 0x000000ff5000720c */ /* 0x020fe20003f46070 */
[----:B------:R-:W-:Y:S01]  /*27b0*/  FADD.FTZ R121, R196, -R121 ;  /* 0x80000079c4797221 */ /* 0x000fe20000010000 */
[----:B------:R-:W-:Y:S01]  /*27c0*/  FADD.FTZ R223, R223, -R224 ;  /* 0x800000e0dfdf7221 */ /* 0x000fe20000010000 */
[----:B------:R-:W-:Y:S01]  /*27d0*/  FADD.FTZ R91, R91, -R120 ;  /* 0x800000785b5b7221 */ /* 0x000fe20000010000 */
[C---:B------:R-:W-:Y:S01]  /*27e0*/  LOP3.LUT P5, RZ, R81.reuse, 0xff0000, RZ, 0xc0, !PT ;  /* 0x00ff000051ff7812 */ /* 0x040fe200078ac0ff */
[C---:B------:R-:W-:Y:S01]  /*27f0*/  FMUL.FTZ R121, R194.reuse, R121 ;  /* 0x00000079c2797220 */ /* 0x040fe20000410000 */
[C---:B------:R-:W-:Y:S01]  /*2800*/  FMUL.FTZ R223, R194.reuse, R223 ;  /* 0x000000dfc2df7220 */ /* 0x040fe20000410000 */
[----:B------:R-:W-:Y:S01]  /*2810*/  FMUL.FTZ R91, R194, R91 ;  /* 0x0000005bc25b7220 */ /* 0x000fe20000410000 */
[C---:B------:R-:W-:Y:S01]  /*2820*/  LOP3.LUT P4, RZ, R81.reuse, 0xff, RZ, 0xc0, !PT ;  /* 0x000000ff51ff7812 */ /* 0x040fe2000788c0ff */
[-CC-:B------:R-:W-:Y:S01]  /*2830*/  FFMA.FTZ R123, R172, R118.reuse, R119.reuse ;  /* 0x00000076ac7b7223 */ /* 0x180fe20000010077 */
[----:B------:R-:W-:Y:S01]  /*2840*/  LOP3.LUT P3, RZ, R81, 0xff00, RZ, 0xc0, !PT ;  /* 0x0000ff0051ff7812 */ /* 0x000fe2000786c0ff */
[----:B------:R-:W-:Y:S01]  /*2850*/  FMUL.FTZ R91, R91, UR6 ;  /* 0x000000065b5b7c20 */ /* 0x000fe20008410000 */
[----:B------:R-:W-:Y:S01]  /*2860*/  ISETP.GE.U32.AND.EX P2, PT, R81, 0x1000000, PT, P2 ;  /* 0x010000005100780c */ /* 0x000fe20003f46120 */
[----:B------:R-:W-:Y:S01]  /*2870*/  FMUL.FTZ R120, R223, UR6 ;  /* 0x00000006df787c20 */ /* 0x000fe20008410000 */
[----:B------:R-:W-:Y:S01]  /*2880*/  FMUL.FTZ R81, R121, UR6 ;  /* 0x0000000679517c20 */ /* 0x000fe20008410000 */
[-CC-:B------:R-:W-:Y:S01]  /*2890*/  FFMA.FTZ R121, R222, R118.reuse, R119.reuse ;  /* 0x00000076de797223 */ /* 0x180fe20000010077 */
[----:B------:R-:W-:Y:S01]  /*28a0*/  FSEL R91, R91, RZ, P2 ;  /* 0x000000ff5b5b7208 */ /* 0x000fe20001000000 */
[-C--:B------:R-:W-:Y:S01]  /*28b0*/  FFMA.FTZ R170, R170, R118.reuse, R119 ;  /* 0x00000076aaaa7223 */ /* 0x080fe20000010077 */
[----:B------:R-:W-:Y:S01]  /*28c0*/  FSEL R120, R120, RZ, P5 ;  /* 0x000000ff78787208 */ /* 0x000fe20002800000 */
[----:B------:R-:W-:Y:S01]  /*28d0*/  FADD.FTZ R125, R90, -R121 ;  /* 0x800000795a7d7221 */ /* 0x000fe20000010000 */
[----:B------:R-:W-:Y:S01]  /*28e0*/  FSEL R81, R81, RZ, P4 ;  /* 0x000000ff51517208 */ /* 0x000fe20002000000 */
[-C--:B------:R-:W-:Y:S01]  /*28f0*/  FFMA.FTZ R121, R173, R118.reuse, R119 ;  /* 0x00000076ad797223 */ /* 0x080fe20000010077 */
[----:B------:R-:W-:Y:S01]  /*2900*/  LOP3.LUT P6, RZ, R80, 0xff0000, RZ, 0xc0, !PT ;  /* 0x00ff000050ff7812 */ /* 0x000fe200078cc0ff */
[----:B------:R-:W-:Y:S01]  /*2910*/  FMUL.FTZ R125, R194, R125 ;  /* 0x0000007dc27d7220 */ /* 0x000fe20000410000 */
[----:B------:R-:W-:Y:S01]  /*2920*/  LOP3.LUT P2, RZ, R80, 0xff000000, RZ, 0xc0, !PT ;  /* 0xff00000050ff7812 */ /* 0x000fe2000784c0ff */
[----:B------:R-:W-:Y:S01]  /*2930*/  FADD.FTZ R121, R88, -R121 ;  /* 0x8000007958797221 */ /* 0x000fe20000010000 */
[----:B------:R-:W-:Y:S01]  /*2940*/  LOP3.LUT P5, RZ, R80, 0xff, RZ, 0xc0, !PT ;  /* 0x000000ff50ff7812 */ /* 0x000fe200078ac0ff */
[----:B------:R-:W-:Y:S01]  /*2950*/  FADD.FTZ R123, R82, -R123 ;  /* 0x8000007b527b7221 */ /* 0x000fe20000010000 */
[----:B------:R-:W-:Y:S01]  /*2960*/  LOP3.LUT P4, RZ, R80, 0xff00, RZ, 0xc0, !PT ;  /* 0x0000ff0050ff7812 */ /* 0x000fe2000788c0ff */
[----:B------:R-:W-:Y:S01]  /*2970*/  FFMA.FTZ R80, R89, R118, R119 ;  /* 0x0000007659507223 */ /* 0x000fe20000010077 */
[----:B------:R-:W-:Y:S01]  /*2980*/  FADD.FTZ R171, R171, -R170 ;  /* 0x800000aaabab7221 */ /* 0x000fe20000010000 */
[----:B------:R-:W-:Y:S01]  /*2990*/  FMUL.FTZ R125, R125, UR6 ;  /* 0x000000067d7d7c20 */ /* 0x000fe20008410000 */
[C---:B------:R-:W-:Y:S01]  /*29a0*/  FMUL.FTZ R123, R194.reuse, R123 ;  /* 0x0000007bc27b7220 */ /* 0x040fe20000410000 */
[----:B------:R-:W-:Y:S01]  /*29b0*/  FADD.FTZ R89, R83, -R80 ;  /* 0x8000005053597221 */ /* 0x000fe20000010000 */
[C---:B------:R-:W-:Y:S01]  /*29c0*/  FMUL.FTZ R171, R194.reuse, R171 ;  /* 0x000000abc2ab7220 */ /* 0x040fe20000410000 */
[C---:B------:R-:W-:Y:S01]  /*29d0*/  FMUL.FTZ R121, R194.reuse, R121 ;  /* 0x00000079c2797220 */ /* 0x040fe20000410000 */
[----:B------:R-:W-:Y:S01]  /*29e0*/  FSEL R82, R125, RZ, P3 ;  /* 0x000000ff7d527208 */ /* 0x000fe20001800000 */
[----:B------:R-:W-:Y:S01]  /*29f0*/  FMUL.FTZ R89, R194, R89 ;  /* 0x00000059c2597220 */ /* 0x000fe20000410000 */
[----:B------:R-:W-:Y:S01]  /*2a00*/  FMUL.FTZ R123, R123, UR6 ;  /* 0x000000067b7b7c20 */ /* 0x000fe20008410000 */
[----:B------:R-:W-:Y:S01]  /*2a10*/  FMUL.FTZ R171, R171, UR6 ;  /* 0x00000006abab7c20 */ /* 0x000fe20008410000 */
[----:B------:R-:W-:Y:S01]  /*2a20*/  FMUL.FTZ R121, R121, UR6 ;  /* 0x0000000679797c20 */ /* 0x000fe20008410000 */
[----:B------:R-:W-:Y:S01]  /*2a30*/  FMUL.FTZ R89, R89, UR6 ;  /* 0x0000000659597c20 */ /* 0x000fe20008410000 */
[----:B------:R-:W-:-:S02]  /*2a40*/  F2FP.BF16.F32.PACK_AB R82, R82, R81 ;  /* 0x000000515252723e */ /* 0x000fc400000010ff */
[----:B------:R-:W-:Y:S02]  /*2a50*/  FSEL R81, R123, RZ, P6 ;  /* 0x000000ff7b517208 */ /* 0x000fe40003000000 */
[----:B------:R-:W-:Y:S02]  /*2a60*/  FSEL R88, R89, RZ, P2 ;  /* 0x000000ff59587208 */ /* 0x000fe40001000000 */
[----:B------:R-:W-:Y:S02]  /*2a70*/  FSEL R80, R171, RZ, P5 ;  /* 0x000000ffab507208 */ /* 0x000fe40002800000 */
[----:B------:R-:W-:Y:S02]  /*2a80*/  FSEL R121, R121, RZ, P4 ;  /* 0x000000ff79797208 */ /* 0x000fe40002000000 */
[----:B------:R-:W-:Y:S02]  /*2a90*/  F2FP.BF16.F32.PACK_AB R83, R91, R120 ;  /* 0x000000785b53723e */ /* 0x000fe400000010ff */
[----:B------:R-:W-:-:S02]  /*2aa0*/  F2FP.BF16.F32.PACK_AB R81, R88, R81 ;  /* 0x000000515851723e */ /* 0x000fc400000010ff */
[----:B------:R-:W-:Y:S01]  /*2ab0*/  F2FP.BF16.F32.PACK_AB R80, R121, R80 ;  /* 0x000000507950723e */ /* 0x000fe200000010ff */
[----:B------:R-:W-:Y:S06]  /*2ac0*/  BRA `(.L_x_1608) ;  /* 0x0000001c007c7947 */ /* 0x000fec0003800000 */
.L_x_1607:
        /* <DEDUP_REMOVED lines=8> */
[----:B------:R-:W-:Y:S01]  /*2b50*/  FMUL.FTZ R68, R194, R197 ;  /* 0x000000c5c2447220 */ /* 0x000fe20000410000 */
[----:B------:R-:W-:Y:S01]  /*2b60*/  ISETP.GE.U32.AND P2, PT, R80, RZ, PT ;  /* 0x000000ff5000720c */ /* 0x000fe20003f46070 */
[----:B------:R-:W-:Y:S01]  /*2b70*/  FADD.FTZ R223, R223, -R224 ;  /* 0x800000e0dfdf7221 */ /* 0x000fe20000010000 */
[-CC-:B------:R-:W-:Y:S01]  /*2b80*/  FFMA.FTZ R69, R172, R118.reuse, R119.reuse ;  /* 0x00000076ac457223 */ /* 0x180fe20000010077 */
[----:B------:R-:W-:Y:S01]  /*2b90*/  FMUL.FTZ R73, R68, UR6 ;  /* 0x0000000644497c20 */ /* 0x000fe20008410000 */
[C---:B------:R-:W-:Y:S01]  /*2ba0*/  LOP3.LUT P4, RZ, R81.reuse, 0xff0000, RZ, 0xc0, !PT ;  /* 0x00ff000051ff7812 */ /* 0x040fe2000788c0ff */
[C---:B------:R-:W-:Y:S01]  /*2bb0*/  FMUL.FTZ R71, R194.reuse, R71 ;  /* 0x00000047c2477220 */ /* 0x040fe20000410000 */
[----:B------:R-:W-:Y:S01]  /*2bc0*/  ISETP.GE.U32.AND.EX P2, PT, R81, 0x1000000, PT, P2 ;  /* 0x010000005100780c */ /* 0x000fe20003f46120 */
[----:B------:R-:W-:Y:S01]  /*2bd0*/  FMUL.FTZ R70, R194, R223 ;  /* 0x000000dfc2467220 */ /* 0x000fe20000410000 */
[----:B------:R-:W-:Y:S01]  /*2be0*/  FSEL R73, R73, RZ, P6 ;  /* 0x000000ff49497208 */ /* 0x000fe20003000000 */
[-C--:B------:R-:W-:Y:S01]  /*2bf0*/  FFMA.FTZ R74, R89, R118.reuse, R119 ;  /* 0x00000076594a7223 */ /* 0x080fe20000010077 */
[----:B------:R-:W-:Y:S01]  /*2c00*/  LOP3.LUT P6, RZ, R81, 0xff00, RZ, 0xc0, !PT ;  /* 0x0000ff0051ff7812 */ /* 0x000fe200078cc0ff */
[----:B------:R-:W-:Y:S01]  /*2c10*/  FADD.FTZ R81, R82, -R69 ;  /* 0x8000004552517221 */ /* 0x000fe20000010000 */
[----:B------:R-:W-:Y:S01]  /*2c20*/  FMUL.FTZ R69, R194, R91 ;  /* 0x0000005bc2457220 */ /* 0x000fe20000410000 */
[----:B------:R-:W-:Y:S01]  /*2c30*/  FMUL.FTZ R72, R71, UR6 ;  /* 0x0000000647487c20 */ /* 0x000fe20008410000 */
[----:B------:R-:W-:Y:S01]  /*2c40*/  FMUL.FTZ R75, R70, UR6 ;  /* 0x00000006464b7c20 */ /* 0x000fe20008410000 */
[----:B------:R-:W-:Y:S01]  /*2c50*/  FADD.FTZ R89, R83, -R74 ;  /* 0x8000004a53597221 */ /* 0x000fe20000010000 */
[----:B------:R-:W-:Y:S01]  /*2c60*/  FMUL.FTZ R74, R69, UR6 ;  /* 0x00000006454a7c20 */ /* 0x000fe20008410000 */
[-CC-:B------:R-:W-:Y:S01]  /*2c70*/  FFMA.FTZ R173, R173, R118.reuse, R119.reuse ;  /* 0x00000076adad7223 */ /* 0x180fe20000010077 */
[----:B------:R-:W-:Y:S01]  /*2c80*/  FFMA.FTZ R170, R170, R118, R119 ;  /* 0x00000076aaaa7223 */ /* 0x000fe20000010077 */
[----:B------:R-:W-:-:S02]  /*2c90*/  FSEL R72, R72, RZ, P2 ;  /* 0x000000ff48487208 */ /* 0x000fc40001000000 */
[----:B------:R-:W-:Y:S01]  /*2ca0*/  FSEL R75, R75, RZ, P4 ;  /* 0x000000ff4b4b7208 */ /* 0x000fe20002000000 */
[----:B------:R-:W-:Y:S01]  /*2cb0*/  FADD.FTZ R173, R88, -R173 ;  /* 0x800000ad58ad7221 */ /* 0x000fe20000010000 */
[----:B------:R-:W-:Y:S01]  /*2cc0*/  FSEL R74, R74, RZ, P6 ;  /* 0x000000ff4a4a7208 */ /* 0x000fe20003000000 */
[----:B------:R-:W-:Y:S01]  /*2cd0*/  FADD.FTZ R171, R171, -R170 ;  /* 0x800000aaabab7221 */ /* 0x000fe20000010000 */
[----:B------:R-:W-:Y:S01]  /*2ce0*/  F2FP.BF16.F32.PACK_AB R83, R72, R75 ;  /* 0x0000004b4853723e */ /* 0x000fe200000010ff */
[----:B------:R-:W-:Y:S01]  /*2cf0*/  FMUL.FTZ R75, R194, R89 ;  /* 0x00000059c24b7220 */ /* 0x000fe20000410000 */
[----:B------:R-:W-:Y:S01]  /*2d00*/  F2FP.BF16.F32.PACK_AB R82, R74, R73 ;  /* 0x000000494a52723e */ /* 0x000fe200000010ff */
[C---:B------:R-:W-:Y:S01]  /*2d10*/  FMUL.FTZ R72, R194.reuse, R171 ;  /* 0x000000abc2487220 */ /* 0x040fe20000410000 */
[C---:B------:R-:W-:Y:S01]  /*2d20*/  FMUL.FTZ R74, R194.reuse, R81 ;  /* 0x00000051c24a7220 */ /* 0x040fe20000410000 */
[----:B------:R-:W-:Y:S01]  /*2d30*/  FMUL.FTZ R73, R194, R173 ;  /* 0x000000adc2497220 */ /* 0x000fe20000410000 */
[C---:B------:R-:W-:Y:S01]  /*2d40*/  LOP3.LUT P5, RZ, R80.reuse, 0xff, RZ, 0xc0, !PT ;  /* 0x000000ff50ff7812 */ /* 0x040fe200078ac0ff */
[----:B------:R-:W-:Y:S01]  /*2d50*/  FMUL.FTZ R89, R75, UR6 ;  /* 0x000000064b597c20 */ /* 0x000fe20008410000 */
[----:B------:R-:W-:Y:S01]  /*2d60*/  LOP3.LUT P3, RZ, R80, 0xff00, RZ, 0xc0, !PT ;  /* 0x0000ff0050ff7812 */ /* 0x000fe2000786c0ff */
[----:B------:R-:W-:Y:S01]  /*2d70*/  FMUL.FTZ R88, R74, UR6 ;  /* 0x000000064a587c20 */ /* 0x000fe20008410000 */
[C---:B------:R-:W-:Y:S01]  /*2d80*/  LOP3.LUT P2, RZ, R80.reuse, 0xff0000, RZ, 0xc0, !PT ;  /* 0x00ff000050ff7812 */ /* 0x040fe2000784c0ff */
[----:B------:R-:W-:Y:S01]  /*2d90*/  FMUL.FTZ R81, R73, UR6 ;  /* 0x0000000649517c20 */ /* 0x000fe20008410000 */
[----:B------:R-:W-:Y:S01]  /*2da0*/  LOP3.LUT P4, RZ, R80, 0xff000000, RZ, 0xc0, !PT ;  /* 0xff00000050ff7812 */ /* 0x000fe2000788c0ff */
[----:B------:R-:W-:Y:S01]  /*2db0*/  FMUL.FTZ R80, R72, UR6 ;  /* 0x0000000648507c20 */ /* 0x000fe20008410000 */
[----:B------:R-:W-:-:S02]  /*2dc0*/  FSEL R88, R88, RZ, P2 ;  /* 0x000000ff58587208 */ /* 0x000fc40001000000 */
[----:B------:R-:W-:Y:S02]  /*2dd0*/  FSEL R91, R89, RZ, P4 ;  /* 0x000000ff595b7208 */ /* 0x000fe40002000000 */
[----:B------:R-:W-:Y:S02]  /*2de0*/  FSEL R80, R80, RZ, P5 ;  /* 0x000000ff50507208 */ /* 0x000fe40002800000 */
[----:B------:R-:W-:Y:S02]  /*2df0*/  FSEL R89, R81, RZ, P3 ;  /* 0x000000ff51597208 */ /* 0x000fe40001800000 */
[----:B------:R-:W-:Y:S02]  /*2e00*/  F2FP.BF16.F32.PACK_AB R81, R91, R88 ;  /* 0x000000585b51723e */ /* 0x000fe400000010ff */
[----:B------:R-:W-:Y:S01]  /*2e10*/  F2FP.BF16.F32.PACK_AB R80, R89, R80 ;  /* 0x000000505950723e */ /* 0x000fe200000010ff */
[----:B------:R-:W-:Y:S06]  /*2e20*/  BRA `(.L_x_1608) ;  /* 0x0000001800a47947 */ /* 0x000fec0003800000 */
.L_x_1606:
[----:B------:R-:W-:Y:S01]  /*2e30*/  UMOV UR4, UR8 ;  /* 0x0000000800047c82 */ /* 0x000fe20008000000 */
[----:B------:R-:W-:Y:S01]  /*2e40*/  UMOV UR5, UR9 ;  /* 0x0000000900057c82 */ /* 0x000fe20008000000 */
[----:B------:R-:W-:-:S04]  /*2e50*/  UISETP.NE.U32.AND UP0, UPT, UR4, URZ, UPT ;  /* 0x000000ff0400728c */ /* 0x000fc8000bf05070 */
[----:B------:R-:W-:-:S09]  /*2e60*/  UISETP.NE.AND.EX UP0, UPT, UR5, URZ, UPT, UP0 ;  /* 0x000000ff0500728c */ /* 0x000fd2000bf05300 */
[----:B------:R-:W-:Y:S05]  /*2e70*/  BRA.U UP0, `(.L_x_1609) ;  /* 0x0000000100d87547 */ /* 0x000fea000b800000 */
[-CC-:B------:R-:W-:Y:S01]  /*2e80*/  FFMA.FTZ R120, R227, R118.reuse, R119.reuse ;  /* 0x00000076e3787223 */ /* 0x180fe20000010077 */
[-CC-:B------:R-:W-:Y:S01]  /*2e90*/  FFMA.FTZ R224, R224, R118.reuse, R119.reuse ;  /* 0x00000076e0e07223 */ /* 0x180fe20000010077 */
[----:B------:R-:W-:Y:S01]  /*2ea0*/  FFMA.FTZ R121, R197, R118, R119 ;  /* 0x00000076c5797223 */ /* 0x000fe20000010077 */
[----:B-----5:R-:W-:Y:S01]  /*2eb0*/  ISETP.GE.U32.AND P2, PT, R80, RZ, PT ;  /* 0x000000ff5000720c */ /* 0x020fe20003f46070 */
[----:B------:R-:W-:Y:S01]  /*2ec0*/  FADD.FTZ R120, R91, -R120 ;  /* 0x800000785b787221 */ /* 0x000fe20000010000 */
[----:B------:R-:W-:Y:S01]  /*2ed0*/  FADD.FTZ R223, R223, -R224 ;  /* 0x800000e0dfdf7221 */ /* 0x000fe20000010000 */
[----:B------:R-:W-:Y:S01]  /*2ee0*/  FADD.FTZ R121, R196, -R121 ;  /* 0x80000079c4797221 */ /* 0x000fe20000010000 */
[C---:B------:R-:W-:Y:S01]  /*2ef0*/  LOP3.LUT P5, RZ, R81.reuse, 0xff0000, RZ, 0xc0, !PT ;  /* 0x00ff000051ff7812 */ /* 0x040fe200078ac0ff */
[C---:B------:R-:W-:Y:S01]  /*2f00*/  FFMA.FTZ R120, R194.reuse, R120, R51 ;  /* 0x00000078c2787223 */ /* 0x040fe20000010033 */
[C---:B------:R-:W-:Y:S01]  /*2f10*/  FFMA.FTZ R91, R194.reuse, R223, R50 ;  /* 0x000000dfc25b7223 */ /* 0x040fe20000010032 */
[----:B------:R-:W-:Y:S01]  /*2f20*/  FFMA.FTZ R121, R194, R121, R48 ;  /* 0x00000079c2797223 */ /* 0x000fe20000010030 */
[----:B------:R-:W-:Y:S01]  /*2f30*/  LOP3.LUT P4, RZ, R81, 0xff, RZ, 0xc0, !PT ;  /* 0x000000ff51ff7812 */ /* 0x000fe2000788c0ff */
[----:B------:R-:W-:Y:S01]  /*2f40*/  FMUL.FTZ R122, R120, UR6 ;  /* 0x00000006787a7c20 */ /* 0x000fe20008410000 */
[----:B------:R-:W-:Y:S01]  /*2f50*/  FMUL.FTZ R120, R91, UR6 ;  /* 0x000000065b787c20 */ /* 0x000fe20008410000 */
[----:B------:R-:W-:Y:S01]  /*2f60*/  FMUL.FTZ R91, R121, UR6 ;  /* 0x00000006795b7c20 */ /* 0x000fe20008410000 */
[C---:B------:R-:W-:Y:S01]  /*2f70*/  ISETP.GE.U32.AND.EX P2, PT, R81.reuse, 0x1000000, PT, P2 ;  /* 0x010000005100780c */ /* 0x040fe20003f46120 */
[-CC-:B------:R-:W-:Y:S01]  /*2f80*/  FFMA.FTZ R121, R222, R118.reuse, R119.reuse ;  /* 0x00000076de797223 */ /* 0x180fe20000010077 */
[----:B------:R-:W-:Y:S01]  /*2f90*/  LOP3.LUT P3, RZ, R81, 0xff00, RZ, 0xc0, !PT ;  /* 0x0000ff0051ff7812 */ /* 0x000fe2000786c0ff */
[-CC-:B------:R-:W-:Y:S01]  /*2fa0*/  FFMA.FTZ R173, R173, R118.reuse, R119.reuse ;  /* 0x00000076adad7223 */ /* 0x180fe20000010077 */
[----:B------:R-:W-:Y:S01]  /*2fb0*/  FSEL R81, R122, RZ, P2 ;  /* 0x000000ff7a517208 */ /* 0x000fe20001000000 */
[----:B------:R-:W-:Y:S01]  /*2fc0*/  FFMA.FTZ R170, R170, R118, R119 ;  /* 0x00000076aaaa7223 */ /* 0x000fe20000010077 */
[----:B------:R-:W-:Y:S01]  /*2fd0*/  FSEL R120, R120, RZ, P5 ;  /* 0x000000ff78787208 */ /* 0x000fe20002800000 */
[----:B------:R-:W-:Y:S01]  /*2fe0*/  FADD.FTZ R88, R88, -R173 ;  /* 0x800000ad58587221 */ /* 0x000fe20000010000 */
[----:B------:R-:W-:Y:S01]  /*2ff0*/  FSEL R91, R91, RZ, P4 ;  /* 0x000000ff5b5b7208 */ /* 0x000fe20002000000 */
[----:B------:R-:W-:Y:S01]  /*3000*/  FADD.FTZ R171, R171, -R170 ;  /* 0x800000aaabab7221 */ /* 0x000fe20000010000 */
[----:B------:R-:W-:Y:S01]  /*3010*/  LOP3.LUT P6, RZ, R80, 0xff0000, RZ, 0xc0, !PT ;  /* 0x00ff000050ff7812 */ /* 0x000fe200078cc0ff */
[----:B------:R-:W-:Y:S01]  /*3020*/  FFMA.FTZ R88, R194, R88, R45 ;  /* 0x00000058c2587223 */ /* 0x000fe2000001002d */
[----:B------:R-:W-:-:S02]  /*3030*/  LOP3.LUT P2, RZ, R80, 0xff000000, RZ, 0xc0, !PT ;  /* 0xff00000050ff7812 */ /* 0x000fc4000784c0ff */
[----:B------:R-:W-:Y:S01]  /*3040*/  LOP3.LUT P5, RZ, R80, 0xff, RZ, 0xc0, !PT ;  /* 0x000000ff50ff7812 */ /* 0x000fe200078ac0ff */
[----:B------:R-:W-:Y:S01]  /*3050*/  FMUL.FTZ R88, R88, UR6 ;  /* 0x0000000658587c20 */ /* 0x000fe20008410000 */
[----:B------:R-:W-:Y:S01]  /*3060*/  LOP3.LUT P4, RZ, R80, 0xff00, RZ, 0xc0, !PT ;  /* 0x0000ff0050ff7812 */ /* 0x000fe2000788c0ff */
[----:B------:R-:W-:Y:S01]  /*3070*/  FADD.FTZ R80, R90, -R121 ;  /* 0x800000795a507221 */ /* 0x000fe20000010000 */
[----:B------:R-:W-:-:S03]  /*3080*/  FFMA.FTZ R121, R172, R118, R119 ;  /* 0x00000076ac797223 */ /* 0x000fc60000010077 */
[----:B------:R-:W-:Y:S01]  /*3090*/  FFMA.FTZ R80, R194, R80, R49 ;  /* 0x00000050c2507223 */ /* 0x000fe20000010031 */
[----:B------:R-:W-:Y:S01]  /*30a0*/  FADD.FTZ R121, R82, -R121 ;  /* 0x8000007952797221 */ /* 0x000fe20000010000 */
[----:B------:R-:W-:Y:S02]  /*30b0*/  FFMA.FTZ R82, R89, R118, R119 ;  /* 0x0000007659527223 */ /* 0x000fe40000010077 */
[----:B------:R-:W-:Y:S02]  /*30c0*/  FMUL.FTZ R80, R80, UR6 ;  /* 0x0000000650507c20 */ /* 0x000fe40008410000 */
[----:B------:R-:W-:Y:S01]  /*30d0*/  FADD.FTZ R90, R83, -R82 ;  /* 0x80000052535a7221 */ /* 0x000fe20000010000 */
[----:B------:R-:W-:Y:S01]  /*30e0*/  F2FP.BF16.F32.PACK_AB R83, R81, R120 ;  /* 0x000000785153723e */ /* 0x000fe200000010ff */
[----:B------:R-:W-:Y:S01]  /*30f0*/  FFMA.FTZ R81, R194, R121, R46 ;  /* 0x00000079c2517223 */ /* 0x000fe2000001002e */
[----:B------:R-:W-:Y:S01]  /*3100*/  FSEL R80, R80, RZ, P3 ;  /* 0x000000ff50507208 */ /* 0x000fe20001800000 */
[----:B------:R-:W-:-:S02]  /*3110*/  FFMA.FTZ R89, R194, R90, R47 ;  /* 0x0000005ac2597223 */ /* 0x000fc4000001002f */
[----:B------:R-:W-:Y:S01]  /*3120*/  FMUL.FTZ R81, R81, UR6 ;  /* 0x0000000651517c20 */ /* 0x000fe20008410000 */
[----:B------:R-:W-:Y:S01]  /*3130*/  F2FP.BF16.F32.PACK_AB R82, R80, R91 ;  /* 0x0000005b5052723e */ /* 0x000fe200000010ff */
[----:B------:R-:W-:Y:S01]  /*3140*/  FFMA.FTZ R80, R194, R171, R44 ;  /* 0x000000abc2507223 */ /* 0x000fe2000001002c */
[----:B------:R-:W-:Y:S02]  /*3150*/  FMUL.FTZ R89, R89, UR6 ;  /* 0x0000000659597c20 */ /* 0x000fe40008410000 */
[----:B------:R-:W-:Y:S01]  /*3160*/  FSEL R81, R81, RZ, P6 ;  /* 0x000000ff51517208 */ /* 0x000fe20003000000 */
[----:B------:R-:W-:Y:S02]  /*3170*/  FMUL.FTZ R80, R80, UR6 ;  /* 0x0000000650507c20 */ /* 0x000fe40008410000 */
[----:B------:R-:W-:Y:S02]  /*3180*/  FSEL R90, R89, RZ, P2 ;  /* 0x000000ff595a7208 */ /* 0x000fe40001000000 */
[----:B------:R-:W-:-:S02]  /*3190*/  FSEL R89, R88, RZ, P4 ;  /* 0x000000ff58597208 */ /* 0x000fc40002000000 */
[----:B------:R-:W-:Y:S02]  /*31a0*/  FSEL R80, R80, RZ, P5 ;  /* 0x000000ff50507208 */ /* 0x000fe40002800000 */
[----:B------:R-:W-:Y:S02]  /*31b0*/  F2FP.BF16.F32.PACK_AB R81, R90, R81 ;  /* 0x000000515a51723e */ /* 0x000fe400000010ff */
[----:B------:R-:W-:Y:S01]  /*31c0*/  F2FP.BF16.F32.PACK_AB R80, R89, R80 ;  /* 0x000000505950723e */ /* 0x000fe200000010ff */
[----:B------:R-:W-:Y:S06]  /*31d0*/  BRA `(.L_x_1608) ;  /* 0x0000001400b87947 */ /* 0x000fec0003800000 */
.L_x_1609:
        /* <DEDUP_REMOVED lines=8> */
[C---:B------:R-:W-:Y:S01]  /*3260*/  FFMA.FTZ R71, R194.reuse, R68, R51 ;  /* 0x00000044c2477223 */ /* 0x040fe20000010033 */
[C---:B------:R-:W-:Y:S01]  /*3270*/  FFMA.FTZ R68, R194.reuse, R197, R48 ;  /* 0x000000c5c2447223 */ /* 0x040fe20000010030 */
[----:B------:R-:W-:Y:S01]  /*3280*/  FFMA.FTZ R70, R194, R223, R50 ;  /* 0x000000dfc2467223 */ /* 0x000fe20000010032 */
[----:B------:R-:W-:Y:S01]  /*3290*/  LOP3.LUT P6, RZ, R81, 0xff, RZ, 0xc0, !PT ;  /* 0x000000ff51ff7812 */ /* 0x000fe200078cc0ff */
[----:B------:R-:W-:Y:S01]  /*32a0*/  FADD.FTZ R90, R90, -R69 ;  /* 0x800000455a5a7221 */ /* 0x000fe20000010000 */
[----:B------:R-:W-:Y:S01]  /*32b0*/  FMUL.FTZ R73, R68, UR6 ;  /* 0x0000000644497c20 */ /* 0x000fe20008410000 */
[-CC-:B------:R-:W-:Y:S01]  /*32c0*/  FFMA.FTZ R69, R172, R118.reuse, R119.reuse ;  /* 0x00000076ac457223 */ /* 0x180fe20000010077 */
[----:B------:R-:W-:Y:S01]  /*32d0*/  FMUL.FTZ R72, R71, UR6 ;  /* 0x0000000647487c20 */ /* 0x000fe20008410000 */
[----:B------:R-:W-:Y:S01]  /*32e0*/  FMUL.FTZ R75, R70, UR6 ;  /* 0x00000006464b7c20 */ /* 0x000fe20008410000 */
[----:B------:R-:W-:Y:S01]  /*32f0*/  LOP3.LUT P4, RZ, R81, 0xff0000, RZ, 0xc0, !PT ;  /* 0x00ff000051ff7812 */ /* 0x000fe2000788c0ff */
[-CC-:B------:R-:W-:Y:S01]  /*3300*/  FFMA.FTZ R74, R89, R118.reuse, R119.reuse ;  /* 0x00000076594a7223 */ /* 0x180fe20000010077 */
[----:B------:R-:W-:Y:S01]  /*3310*/  ISETP.GE.U32.AND.EX P2, PT, R81, 0x1000000, PT, P2 ;  /* 0x010000005100780c */ /* 0x000fe20003f46120 */
[-CC-:B------:R-:W-:Y:S01]  /*3320*/  FFMA.FTZ R173, R173, R118.reuse, R119.reuse ;  /* 0x00000076adad7223 */ /* 0x180fe20000010077 */
[----:B------:R-:W-:Y:S01]  /*3330*/  FSEL R73, R73, RZ, P6 ;  /* 0x000000ff49497208 */ /* 0x000fe20003000000 */
[----:B------:R-:W-:Y:S01]  /*3340*/  FFMA.FTZ R170, R170, R118, R119 ;  /* 0x00000076aaaa7223 */ /* 0x000fe20000010077 */
[----:B------:R-:W-:Y:S01]  /*3350*/  LOP3.LUT P6, RZ, R81, 0xff00, RZ, 0xc0, !PT ;  /* 0x0000ff0051ff7812 */ /* 0x000fe200078cc0ff */
[----:B------:R-:W-:Y:S01]  /*3360*/  FADD.FTZ R81, R82, -R69 ;  /* 0x8000004552517221 */ /* 0x000fe20000010000 */
[----:B------:R-:W-:Y:S01]  /*3370*/  FFMA.FTZ R69, R194, R90, R49 ;  /* 0x0000005ac2457223 */ /* 0x000fe20000010031 */
[----:B------:R-:W-:Y:S01]  /*3380*/  FSEL R72, R72, RZ, P2 ;  /* 0x000000ff48487208 */ /* 0x000fe20001000000 */
[----:B------:R-:W-:Y:S01]  /*3390*/  FADD.FTZ R88, R88, -R173 ;  /* 0x800000ad58587221 */ /* 0x000fe20000010000 */
[----:B------:R-:W-:Y:S01]  /*33a0*/  FSEL R75, R75, RZ, P4 ;  /* 0x000000ff4b4b7208 */ /* 0x000fe20002000000 */
[----:B------:R-:W-:Y:S01]  /*33b0*/  FADD.FTZ R171, R171, -R170 ;  /* 0x800000aaabab7221 */ /* 0x000fe20000010000 */
[----:B------:R-:W-:-:S02]  /*33c0*/  LOP3.LUT P5, RZ, R80, 0xff, RZ, 0xc0, !PT ;  /* 0x000000ff50ff7812 */ /* 0x000fc400078ac0ff */
[C---:B------:R-:W-:Y:S02]  /*33d0*/  LOP3.LUT P3, RZ, R80.reuse, 0xff00, RZ, 0xc0, !PT ;  /* 0x0000ff0050ff7812 */ /* 0x040fe4000786c0ff */
[C---:B------:R-:W-:Y:S02]  /*33e0*/  LOP3.LUT P2, RZ, R80.reuse, 0xff0000, RZ, 0xc0, !PT ;  /* 0x00ff000050ff7812 */ /* 0x040fe4000784c0ff */
[----:B------:R-:W-:Y:S01]  /*33f0*/  LOP3.LUT P4, RZ, R80, 0xff000000, RZ, 0xc0, !PT ;  /* 0xff00000050ff7812 */ /* 0x000fe2000788c0ff */
[----:B------:R-:W-:Y:S01]  /*3400*/  FADD.FTZ R80, R83, -R74 ;  /* 0x8000004a53507221 */ /* 0x000fe20000010000 */
[----:B------:R-:W-:Y:S01]  /*3410*/  FMUL.FTZ R74, R69, UR6 ;  /* 0x00000006454a7c20 */ /* 0x000fe20008410000 */
[----:B------:R-:W-:Y:S01]  /*3420*/  F2FP.BF16.F32.PACK_AB R83, R72, R75 ;  /* 0x0000004b4853723e */ /* 0x000fe200000010ff */
[C---:B------:R-:W-:Y:S01]  /*3430*/  FFMA.FTZ R72, R194.reuse, R171, R44 ;  /* 0x000000abc2487223 */ /* 0x040fe2000001002c */
[----:B------:R-:W-:Y:S02]  /*3440*/  FFMA.FTZ R75, R194, R80, R47 ;  /* 0x00000050c24b7223 */ /* 0x000fe4000001002f */
[----:B------:R-:W-:Y:S01]  /*3450*/  FSEL R74, R74, RZ, P6 ;  /* 0x000000ff4a4a7208 */ /* 0x000fe20003000000 */
[----:B------:R-:W-:Y:S01]  /*3460*/  FMUL.FTZ R80, R72, UR6 ;  /* 0x0000000648507c20 */ /* 0x000fe20008410000 */
[----:B------:R-:W-:-:S02]  /*3470*/  FMUL.FTZ R89, R75, UR6 ;  /* 0x000000064b597c20 */ /* 0x000fc40008410000 */
[----:B------:R-:W-:Y:S01]  /*3480*/  F2FP.BF16.F32.PACK_AB R82, R74, R73 ;  /* 0x000000494a52723e */ /* 0x000fe200000010ff */
[C---:B------:R-:W-:Y:S01]  /*3490*/  FFMA.FTZ R74, R194.reuse, R81, R46 ;  /* 0x00000051c24a7223 */ /* 0x040fe2000001002e */
[----:B------:R-:W-:Y:S01]  /*34a0*/  FFMA.FTZ R73, R194, R88, R45 ;  /* 0x00000058c2497223 */ /* 0x000fe2000001002d */
[----:B------:R-:W-:Y:S02]  /*34b0*/  FSEL R91, R89, RZ, P4 ;  /* 0x000000ff595b7208 */ /* 0x000fe40002000000 */
[----:B------:R-:W-:Y:S01]  /*34c0*/  FMUL.FTZ R88, R74, UR6 ;  /* 0x000000064a587c20 */ /* 0x000fe20008410000 */
[----:B------:R-:W-:Y:S01]  /*34d0*/  FMUL.FTZ R81, R73, UR6 ;  /* 0x0000000649517c20 */ /* 0x000fe20008410000 */
[----:B------:R-:W-:-:S03]  /*34e0*/  FSEL R80, R80, RZ, P5 ;  /* 0x000000ff50507208 */ /* 0x000fc60002800000 */
[----:B------:R-:W-:Y:S02]  /*34f0*/  FSEL R88, R88, RZ, P2 ;  /* 0x000000ff58587208 */ /* 0x000fe40001000000 */
[----:B------:R-:W-:Y:S02]  /*3500*/  FSEL R89, R81, RZ, P3 ;  /* 0x000000ff51597208 */ /* 0x000fe40001800000 */
[----:B------:R-:W-:Y:S02]  /*3510*/  F2FP.BF16.F32.PACK_AB R81, R91, R88 ;  /* 0x000000585b51723e */ /* 0x000fe400000010ff */
[----:B------:R-:W-:Y:S01]  /*3520*/  F2FP.BF16.F32.PACK_AB R80, R89, R80 ;  /* 0x000000505950723e */ /* 0x000fe200000010ff */
[----:B------:R-:W-:Y:S06]  /*3530*/  BRA `(.L_x_1608) ;  /* 0x0000001000e07947 */ /* 0x000fec0003800000 */
.L_x_1605:
        /* <DEDUP_REMOVED lines=10> */
[----:B-----5:R-:W-:Y:S01]  /*35e0*/  LOP3.LUT P3, RZ, R81, 0xff0000, RZ, 0xc0, !PT ;  /* 0x00ff000051ff7812 */ /* 0x020fe2000786c0ff */
[-C--:B------:R-:W-:Y:S01]  /*35f0*/  FFMA.FTZ R197, R197, R118.reuse, R119 ;  /* 0x00000076c5c57223 */ /* 0x080fe20000010077 */
[----:B------:R-:W-:Y:S01]  /*3600*/  FADD.FTZ R223, R223, -R224 ;  /* 0x800000e0dfdf7221 */ /* 0x000fe20000010000 */
[----:B------:R-:W-:Y:S01]  /*3610*/  FADD.FTZ R91, R91, -R76 ;  /* 0x8000004c5b5b7221 */ /* 0x000fe20000010000 */
[----:B------:R-:W-:Y:S01]  /*3620*/  ISETP.GE.U32.AND P2, PT, R80, RZ, PT ;  /* 0x000000ff5000720c */ /* 0x000fe20003f46070 */
[----:B------:R-:W-:Y:S01]  /*3630*/  FADD.FTZ R197, R196, -R197 ;  /* 0x800000c5c4c57221 */ /* 0x000fe20000010000 */
[C---:B------:R-:W-:Y:S01]  /*3640*/  FMUL.FTZ R223, R194.reuse, R223 ;  /* 0x000000dfc2df7220 */ /* 0x040fe20000410000 */
[C---:B------:R-:W-:Y:S01]  /*3650*/  FMUL.FTZ R91, R194.reuse, R91 ;  /* 0x0000005bc25b7220 */ /* 0x040fe20000410000 */
[----:B------:R-:W-:Y:S01]  /*3660*/  ISETP.GE.U32.AND.EX P4, PT, R81, 0x1000000, PT, P2 ;  /* 0x010000005100780c */ /* 0x000fe20003f86120 */
[----:B------:R-:W-:Y:S01]  /*3670*/  FMUL.FTZ R197, R194, R197 ;  /* 0x000000c5c2c57220 */ /* 0x000fe20000410000 */
[----:B------:R-:W-:Y:S01]  /*3680*/  FMUL.FTZ R223, R223, UR6 ;  /* 0x00000006dfdf7c20 */ /* 0x000fe20008410000 */
[----:B------:R-:W-:Y:S01]  /*3690*/  LOP3.LUT P5, RZ, R81, 0xff, RZ, 0xc0, !PT ;  /* 0x000000ff51ff7812 */ /* 0x000fe200078ac0ff */
[----:B------:R-:W-:Y:S01]  /*36a0*/  FMUL.FTZ R91, R91, UR6 ;  /* 0x000000065b5b7c20 */ /* 0x000fe20008410000 */
[----:B------:R-:W-:Y:S01]  /*36b0*/  ISETP.GE.U32.AND P2, PT, R160, RZ, PT ;  /* 0x000000ffa000720c */ /* 0x000fe20003f46070 */
[----:B------:R-:W-:Y:S01]  /*36c0*/  FMUL.FTZ R197, R197, UR6 ;  /* 0x00000006c5c57c20 */ /* 0x000fe20008410000 */
[----:B------:R-:W-:Y:S01]  /*36d0*/  FSEL R120, R223, RZ, P3 ;  /* 0x000000ffdf787208 */ /* 0x000fe20001800000 */
[-CC-:B------:R-:W-:Y:S01]  /*36e0*/  FFMA.FTZ R170, R170, R118.reuse, R119.reuse ;  /* 0x00000076aaaa7223 */ /* 0x180fe20000010077 */
[----:B------:R-:W-:Y:S01]  /*36f0*/  LOP3.LUT P3, RZ, R81, 0xff00, RZ, 0xc0, !PT ;  /* 0x0000ff0051ff7812 */ /* 0x000fe2000786c0ff */
[-C--:B------:R-:W-:Y:S01]  /*3700*/  FFMA.FTZ R81, R222, R118.reuse, R119 ;  /* 0x00000076de517223 */ /* 0x080fe20000010077 */
[----:B------:R-:W-:Y:S01]  /*3710*/  FSEL R77, R91, RZ, P4 ;  /* 0x000000ff5b4d7208 */ /* 0x000fe20002000000 */
[----:B------:R-:W-:Y:S01]  /*3720*/  FADD.FTZ R171, R171, -R170 ;  /* 0x800000aaabab7221 */ /* 0x000fe20000010000 */
[C---:B------:R-:W-:Y:S01]  /*3730*/  LOP3.LUT P6, RZ, R161.reuse, 0xff0000, RZ, 0xc0, !PT ;  /* 0x00ff0000a1ff7812 */ /* 0x040fe200078cc0ff */
[----:B------:R-:W-:Y:S01]  /*3740*/  FADD.FTZ R123, R90, -R81 ;  /* 0x800000515a7b7221 */ /* 0x000fe20000010000 */
[C---:B------:R-:W-:Y:S01]  /*3750*/  LOP3.LUT P4, RZ, R161.reuse, 0xff, RZ, 0xc0, !PT ;  /* 0x000000ffa1ff7812 */ /* 0x040fe2000788c0ff */
[-C--:B------:R-:W-:Y:S01]  /*3760*/  FFMA.FTZ R81, R172, R118.reuse, R119 ;  /* 0x00000076ac517223 */ /* 0x080fe20000010077 */
[----:B------:R-:W-:Y:S01]  /*3770*/  ISETP.GE.U32.AND.EX P2, PT, R161, 0x1000000, PT, P2 ;  /* 0x01000000a100780c */ /* 0x000fe20003f46120 */
[----:B------:R-:W-:Y:S01]  /*3780*/  FMUL.FTZ R123, R194, R123 ;  /* 0x0000007bc27b7220 */ /* 0x000fe20000410000 */
[----:B------:R-:W-:Y:S01]  /*3790*/  FSEL R79, R223, RZ, P6 ;  /* 0x000000ffdf4f7208 */ /* 0x000fe20003000000 */
[----:B------:R-:W-:Y:S01]  /*37a0*/  FADD.FTZ R121, R82, -R81 ;  /* 0x8000005152797221 */ /* 0x000fe20000010000 */
[----:B------:R-:W-:Y:S01]  /*37b0*/  FSEL R122, R91, RZ, P2 ;  /* 0x000000ff5b7a7208 */ /* 0x000fe20001000000 */
[----:B------:R-:W-:Y:S01]  /*37c0*/  FMUL.FTZ R123, R123, UR6 ;  /* 0x000000067b7b7c20 */ /* 0x000fe20008410000 */
[C---:B------:R-:W-:Y:S01]  /*37d0*/  FSEL R76, R197.reuse, RZ, P5 ;  /* 0x000000ffc54c7208 */ /* 0x040fe20002800000 */
[----:B------:R-:W-:Y:S01]  /*37e0*/  FMUL.FTZ R121, R194, R121 ;  /* 0x00000079c2797220 */ /* 0x000fe20000410000 */
[----:B------:R-:W-:Y:S01]  /*37f0*/  FSEL R78, R197, RZ, P4 ;  /* 0x000000ffc54e7208 */ /* 0x000fe20002000000 */
[-C--:B------:R-:W-:Y:S01]  /*3800*/  FFMA.FTZ R91, R173, R118.reuse, R119 ;  /* 0x00000076ad5b7223 */ /* 0x080fe20000010077 */
[C---:B------:R-:W-:Y:S01]  /*3810*/  LOP3.LUT P6, RZ, R80.reuse, 0xff0000, RZ, 0xc0, !PT ;  /* 0x00ff000050ff7812 */ /* 0x040fe200078cc0ff */
[----:B------:R-:W-:Y:S01]  /*3820*/  FMUL.FTZ R121, R121, UR6 ;  /* 0x0000000679797c20 */ /* 0x000fe20008410000 */
[----:B------:R-:W-:Y:S01]  /*3830*/  LOP3.LUT P2, RZ, R80, 0xff000000, RZ, 0xc0, !PT ;  /* 0xff00000050ff7812 */ /* 0x000fe2000784c0ff */
[----:B------:R-:W-:Y:S01]  /*3840*/  FADD.FTZ R91, R88, -R91 ;  /* 0x8000005b585b7221 */ /* 0x000fe20000010000 */
[----:B------:R-:W-:Y:S01]  /*3850*/  LOP3.LUT P5, RZ, R80, 0xff00, RZ, 0xc0, !PT ;  /* 0x0000ff0050ff7812 */ /* 0x000fe200078ac0ff */
[----:B------:R-:W-:Y:S01]  /*3860*/  FMUL.FTZ R171, R194, R171 ;  /* 0x000000abc2ab7220 */ /* 0x000fe20000410000 */
[----:B------:R-:W-:Y:S01]  /*3870*/  LOP3.LUT P4, RZ, R80, 0xff, RZ, 0xc0, !PT ;  /* 0x000000ff50ff7812 */ /* 0x000fe2000788c0ff */
[----:B------:R-:W-:Y:S01]  /*3880*/  FFMA.FTZ R80, R89, R118, R119 ;  /* 0x0000007659507223 */ /* 0x000fe20000010077 */
[----:B------:R-:W-:Y:S01]  /*3890*/  FSEL R125, R123, RZ, P3 ;  /* 0x000000ff7b7d7208 */ /* 0x000fe20001800000 */
[C---:B------:R-:W-:Y:S01]  /*38a0*/  FMUL.FTZ R91, R194.reuse, R91 ;  /* 0x0000005bc25b7220 */ /* 0x040fe20000410000 */
[----:B------:R-:W-:Y:S01]  /*38b0*/  LOP3.LUT P3, RZ, R161, 0xff00, RZ, 0xc0, !PT ;  /* 0x0000ff00a1ff7812 */ /* 0x000fe2000786c0ff */
[----:B------:R-:W-:Y:S01]  /*38c0*/  FADD.FTZ R89, R83, -R80 ;  /* 0x8000005053597221 */ /* 0x000fe20000010000 */
[----:B------:R-:W-:Y:S01]  /*38d0*/  F2FP.BF16.F32.PACK_AB R83, R77, R120 ;  /* 0x000000784d53723e */ /* 0x000fe200000010ff */
[----:B------:R-:W-:Y:S01]  /*38e0*/  FMUL.FTZ R91, R91, UR6 ;  /* 0x000000065b5b7c20 */ /* 0x000fe20008410000 */
[----:B------:R-:W-:Y:S01]  /*38f0*/  FSEL R81, R123, RZ, P3 ;  /* 0x000000ff7b517208 */ /* 0x000fe20001800000 */
[----:B------:R-:W-:Y:S01]  /*3900*/  FMUL.FTZ R89, R194, R89 ;  /* 0x00000059c2597220 */ /* 0x000fe20000410000 */
[----:B------:R-:W-:Y:S01]  /*3910*/  LOP3.LUT P3, RZ, R160, 0xff0000, RZ, 0xc0, !PT ;  /* 0x00ff0000a0ff7812 */ /* 0x000fe2000786c0ff */
[----:B------:R-:W-:Y:S01]  /*3920*/  FMUL.FTZ R171, R171, UR6 ;  /* 0x00000006abab7c20 */ /* 0x000fe20008410000 */
[----:B------:R-:W-:Y:S01]  /*3930*/  F2FP.BF16.F32.PACK_AB R78, R81, R78 ;  /* 0x0000004e514e723e */ /* 0x000fe200000010ff */
[----:B------:R-:W-:Y:S01]  /*3940*/  FMUL.FTZ R89, R89, UR6 ;  /* 0x0000000659597c20 */ /* 0x000fe20008410000 */
[----:B------:R-:W-:-:S02]  /*3950*/  FSEL R81, R121, RZ, P6 ;  /* 0x000000ff79517208 */ /* 0x000fc40003000000 */
[C---:B------:R-:W-:Y:S02]  /*3960*/  LOP3.LUT P6, RZ, R160.reuse, 0xff000000, RZ, 0xc0, !PT ;  /* 0xff000000a0ff7812 */ /* 0x040fe400078cc0ff */
[----:B------:R-:W-:Y:S02]  /*3970*/  F2FP.BF16.F32.PACK_AB R82, R125, R76 ;  /* 0x0000004c7d52723e */ /* 0x000fe400000010ff */
[----:B------:R-:W-:Y:S02]  /*3980*/  FSEL R77, R121, RZ, P3 ;  /* 0x000000ff794d7208 */ /* 0x000fe40001800000 */
[C---:B------:R-:W-:Y:S02]  /*3990*/  FSEL R76, R89.reuse, RZ, P6 ;  /* 0x000000ff594c7208 */ /* 0x040fe40003000000 */
[----:B------:R-:W-:Y:S02]  /*39a0*/  FSEL R80, R89, RZ, P2 ;  /* 0x000000ff59507208 */ /* 0x000fe40001000000 */
[----:B------:R-:W-:-:S02]  /*39b0*/  LOP3.LUT P3, RZ, R160, 0xff00, RZ, 0xc0, !PT ;  /* 0x0000ff00a0ff7812 */ /* 0x000fc4000786c0ff */
[----:B------:R-:W-:Y:S02]  /*39c0*/  LOP3.LUT P2, RZ, R160, 0xff, RZ, 0xc0, !PT ;  /* 0x000000ffa0ff7812 */ /* 0x000fe4000784c0ff */
[----:B------:R-:W-:Y:S02]  /*39d0*/  F2FP.BF16.F32.PACK_AB R77, R76, R77 ;  /* 0x0000004d4c4d723e */ /* 0x000fe400000010ff */
[----:B------:R-:W-:Y:S02]  /*39e0*/  F2FP.BF16.F32.PACK_AB R81, R80, R81 ;  /* 0x000000515051723e */ /* 0x000fe400000010ff */
[C---:B------:R-:W-:Y:S02]  /*39f0*/  FSEL R121, R91.reuse, RZ, P5 ;  /* 0x000000ff5b797208 */ /* 0x040fe40002800000 */
[----:B------:R-:W-:Y:S02]  /*3a00*/  FSEL R89, R91, RZ, P3 ;  /* 0x000000ff5b597208 */ /* 0x000fe40001800000 */
[----:B------:R-:W-:-:S02]  /*3a10*/  FSEL R76, R171, RZ, P2 ;  /* 0x000000ffab4c7208 */ /* 0x000fc40001000000 */
[----:B------:R-:W-:Y:S02]  /*3a20*/  FSEL R80, R171, RZ, P4 ;  /* 0x000000ffab507208 */ /* 0x000fe40002000000 */
[----:B------:R-:W-:Y:S02]  /*3a30*/  F2FP.BF16.F32.PACK_AB R79, R122, R79 ;  /* 0x0000004f7a4f723e */ /* 0x000fe400000010ff */
[----:B------:R-:W-:Y:S02]  /*3a40*/  F2FP.BF16.F32.PACK_AB R76, R89, R76 ;  /* 0x0000004c594c723e */ /* 0x000fe400000010ff */
[----:B------:R-:W-:Y:S01]  /*3a50*/  F2FP.BF16.F32.PACK_AB R80, R121, R80 ;  /* 0x000000507950723e */ /* 0x000fe200000010ff */
[----:B------:R-:W-:Y:S06]  /*3a60*/  BRA `(.L_x_1608) ;  /* 0x0000000c00947947 */ /* 0x000fec0003800000 */
.L_x_1611:
[-CC-:B------:R-:W-:Y:S01]  /*3a70*/  FFMA.FTZ R224, R224, R118.reuse, R119.reuse ;  /* 0x00000076e0e07223 */ /* 0x180fe20000010077 */
[-CC-:B------:R-:W-:Y:S01]  /*3a80*/  FFMA.FTZ R68, R227, R118.reuse, R119.reuse ;  /* 0x00000076e3447223 */ /* 0x180fe20000010077 */
[-C--:B------:R-:W-:Y:S01]  /*3a90*/  FFMA.FTZ R197, R197, R118.reuse, R119 ;  /* 0x00000076c5c57223 */ /* 0x080fe20000010077 */
[----:B-----5:R-:W-:Y:S01]  /*3aa0*/  ISETP.GE.U32.AND P2, PT, R80, RZ, PT ;  /* 0x000000ff5000720c */ /* 0x020fe20003f46070 */
[----:B------:R-:W-:Y:S01]  /*3ab0*/  FADD.FTZ R223, R223, -R224 ;  /* 0x800000e0dfdf7221 */ /* 0x000fe20000010000 */
[----:B------:R-:W-:Y:S01]  /*3ac0*/  FADD.FTZ R71, R91, -R68 ;  /* 0x800000445b477221 */ /* 0x000fe20000010000 */
[----:B------:R-:W-:Y:S01]  /*3ad0*/  ISETP.GE.U32.AND P3, PT, R160, RZ, PT ;  /* 0x000000ffa000720c */ /* 0x000fe20003f66070 */
[----:B------:R-:W-:Y:S01]  /*3ae0*/  FADD.FTZ R197, R196, -R197 ;  /* 0x800000c5c4c57221 */ /* 0x000fe20000010000 */
[C---:B------:R-:W-:Y:S01]  /*3af0*/  FMUL.FTZ R70, R194.reuse, R223 ;  /* 0x000000dfc2467220 */ /* 0x040fe20000410000 */
[C---:B------:R-:W-:Y:S01]  /*3b00*/  FMUL.FTZ R71, R194.reuse, R71 ;  /* 0x00000047c2477220 */ /* 0x040fe20000410000 */
[----:B------:R-:W-:Y:S01]  /*3b10*/  LOP3.LUT P5, RZ, R81, 0xff0000, RZ, 0xc0, !PT ;  /* 0x00ff000051ff7812 */ /* 0x000fe200078ac0ff */
[----:B------:R-:W-:Y:S01]  /*3b20*/  FMUL.FTZ R68, R194, R197 ;  /* 0x000000c5c2447220 */ /* 0x000fe20000410000 */
[----:B------:R-:W-:Y:S01]  /*3b30*/  FMUL.FTZ R79, R70, UR6 ;  /* 0x00000006464f7c20 */ /* 0x000fe20008410000 */
[----:B------:R-:W-:Y:S01]  /*3b40*/  FMUL.FTZ R69, R71, UR6 ;  /* 0x0000000647457c20 */ /* 0x000fe20008410000 */
[----:B------:R-:W-:Y:S01]  /*3b50*/  LOP3.LUT P4, RZ, R161, 0xff0000, RZ, 0xc0, !PT ;  /* 0x00ff0000a1ff7812 */ /* 0x000fe2000788c0ff */
[-CC-:B------:R-:W-:Y:S01]  /*3b60*/  FFMA.FTZ R77, R222, R118.reuse, R119.reuse ;  /* 0x00000076de4d7223 */ /* 0x180fe20000010077 */
[----:B------:R-:W-:Y:S01]  /*3b70*/  ISETP.GE.U32.AND.EX P2, PT, R81, 0x1000000, PT, P2 ;  /* 0x010000005100780c */ /* 0x000fe20003f46120 */
[----:B------:R-:W-:Y:S01]  /*3b80*/  FMUL.FTZ R78, R68, UR6 ;  /* 0x00000006444e7c20 */ /* 0x000fe20008410000 */
[----:B------:R-:W-:Y:S01]  /*3b90*/  ISETP.GE.U32.AND.EX P3, PT, R161, 0x1000000, PT, P3 ;  /* 0x01000000a100780c */ /* 0x000fe20003f66130 */
[-CC-:B------:R-:W-:Y:S01]  /*3ba0*/  FFMA.FTZ R74, R89, R118.reuse, R119.reuse ;  /* 0x00000076594a7223 */ /* 0x180fe20000010077 */
[----:B------:R-:W-:Y:S01]  /*3bb0*/  FSEL R75, R79, RZ, P5 ;  /* 0x000000ff4f4b7208 */ /* 0x000fe20002800000 */
[-CC-:B------:R-:W-:Y:S01]  /*3bc0*/  FFMA.FTZ R73, R173, R118.reuse, R119.reuse ;  /* 0x00000076ad497223 */ /* 0x180fe20000010077 */
[----:B------:R-:W-:Y:S01]  /*3bd0*/  FSEL R79, R79, RZ, P4 ;  /* 0x000000ff4f4f7208 */ /* 0x000fe20002000000 */
[-C--:B------:R-:W-:Y:S01]  /*3be0*/  FFMA.FTZ R170, R170, R118.reuse, R119 ;  /* 0x00000076aaaa7223 */ /* 0x080fe20000010077 */
[C---:B------:R-:W-:Y:S01]  /*3bf0*/  FSEL R76, R69.reuse, RZ, P2 ;  /* 0x000000ff454c7208 */ /* 0x040fe20001000000 */
[----:B------:R-:W-:Y:S01]  /*3c00*/  FADD.FTZ R73, R88, -R73 ;  /* 0x8000004958497221 */ /* 0x000fe20000010000 */
[----:B------:R-:W-:Y:S01]  /*3c10*/  FSEL R120, R69, RZ, P3 ;  /* 0x000000ff45787208 */ /* 0x000fe20001800000 */
[----:B------:R-:W-:Y:S01]  /*3c20*/  FFMA.FTZ R69, R172, R118, R119 ;  /* 0x00000076ac457223 */ /* 0x000fe20000010077 */
[----:B------:R-:W-:Y:S01]  /*3c30*/  LOP3.LUT P6, RZ, R81, 0xff, RZ, 0xc0, !PT ;  /* 0x000000ff51ff7812 */ /* 0x000fe200078cc0ff */
[----:B------:R-:W-:Y:S01]  /*3c40*/  FADD.FTZ R171, R171, -R170 ;  /* 0x800000aaabab7221 */ /* 0x000fe20000010000 */
[----:B------:R-:W-:Y:S01]  /*3c50*/  LOP3.LUT P4, RZ, R81, 0xff00, RZ, 0xc0, !PT ;  /* 0x0000ff0051ff7812 */ /* 0x000fe2000788c0ff */
[----:B------:R-:W-:Y:S01]  /*3c60*/  FADD.FTZ R81, R90, -R77 ;  /* 0x8000004d5a517221 */ /* 0x000fe20000010000 */
[----:B------:R-:W-:Y:S01]  /*3c70*/  LOP3.LUT P5, RZ, R161, 0xff, RZ, 0xc0, !PT ;  /* 0x000000ffa1ff7812 */ /* 0x000fe200078ac0ff */
[----:B------:R-:W-:Y:S01]  /*3c80*/  FADD.FTZ R77, R82, -R69 ;  /* 0x80000045524d7221 */ /* 0x000fe20000010000 */
[----:B------:R-:W-:Y:S01]  /*3c90*/  FSEL R72, R78, RZ, P6 ;  /* 0x000000ff4e487208 */ /* 0x000fe20003000000 */
[----:B------:R-:W-:Y:S01]  /*3ca0*/  FMUL.FTZ R69, R194, R81 ;  /* 0x00000051c2457220 */ /* 0x000fe20000410000 */
[----:B------:R-:W-:Y:S01]  /*3cb0*/  FSEL R78, R78, RZ, P5 ;  /* 0x000000ff4e4e7208 */ /* 0x000fe20002800000 */
[----:B------:R-:W-:Y:S01]  /*3cc0*/  FADD.FTZ R81, R83, -R74 ;  /* 0x8000004a53517221 */ /* 0x000fe20000010000 */
[----:B------:R-:W-:Y:S01]  /*3cd0*/  LOP3.LUT P2, RZ, R80, 0xff0000, RZ, 0xc0, !PT ;  /* 0x00ff000050ff7812 */ /* 0x000fe2000784c0ff */
[----:B------:R-:W-:Y:S01]  /*3ce0*/  FMUL.FTZ R74, R194, R77 ;  /* 0x0000004dc24a7220 */ /* 0x000fe20000410000 */
[----:B------:R-:W-:Y:S01]  /*3cf0*/  LOP3.LUT P3, RZ, R80, 0xff000000, RZ, 0xc0, !PT ;  /* 0xff00000050ff7812 */ /* 0x000fe2000786c0ff */
[----:B------:R-:W-:Y:S01]  /*3d00*/  FMUL.FTZ R73, R194, R73 ;  /* 0x00000049c2497220 */ /* 0x000fe20000410000 */
[----:B------:R-:W-:-:S02]  /*3d10*/  LOP3.LUT P6, RZ, R80, 0xff00, RZ, 0xc0, !PT ;  /* 0x0000ff0050ff7812 */ /* 0x000fc400078cc0ff */
[----:B------:R-:W-:Y:S01]  /*3d20*/  LOP3.LUT P5, RZ, R80, 0xff, RZ, 0xc0, !PT ;  /* 0x000000ff50ff7812 */ /* 0x000fe200078ac0ff */
[----:B------:R-:W-:Y:S01]  /*3d30*/  FMUL.FTZ R80, R69, UR6 ;  /* 0x0000000645507c20 */ /* 0x000fe20008410000 */
[----:B------:R-:W-:Y:S01]  /*3d40*/  F2FP.BF16.F32.PACK_AB R83, R76, R75 ;  /* 0x0000004b4c53723e */ /* 0x000fe200000010ff */
[----:B------:R-:W-:Y:S01]  /*3d50*/  FMUL.FTZ R76, R74, UR6 ;  /* 0x000000064a4c7c20 */ /* 0x000fe20008410000 */
[----:B------:R-:W-:Y:S01]  /*3d60*/  FMUL.FTZ R75, R194, R81 ;  /* 0x00000051c24b7220 */ /* 0x000fe20000410000 */
[----:B------:R-:W-:Y:S02]  /*3d70*/  F2FP.BF16.F32.PACK_AB R79, R120, R79 ;  /* 0x0000004f784f723e */ /* 0x000fe400000010ff */
[----:B------:R-:W-:Y:S02]  /*3d80*/  FSEL R89, R80, RZ, P4 ;  /* 0x000000ff50597208 */ /* 0x000fe40002000000 */
[----:B------:R-:W-:Y:S02]  /*3d90*/  LOP3.LUT P4, RZ, R161, 0xff00, RZ, 0xc0, !PT ;  /* 0x0000ff00a1ff7812 */ /* 0x000fe4000788c0ff */
[----:B------:R-:W-:-:S02]  /*3da0*/  F2FP.BF16.F32.PACK_AB R82, R89, R72 ;  /* 0x000000485952723e */ /* 0x000fc400000010ff */
[----:B------:R-:W-:Y:S01]  /*3db0*/  FSEL R77, R80, RZ, P4 ;  /* 0x000000ff504d7208 */ /* 0x000fe20002000000 */
[----:B------:R-:W-:Y:S01]  /*3dc0*/  FMUL.FTZ R80, R75, UR6 ;  /* 0x000000064b507c20 */ /* 0x000fe20008410000 */
[----:B------:R-:W-:Y:S02]  /*3dd0*/  LOP3.LUT P4, RZ, R160, 0xff0000, RZ, 0xc0, !PT ;  /* 0x00ff0000a0ff7812 */ /* 0x000fe4000788c0ff */
[----:B------:R-:W-:Y:S02]  /*3de0*/  F2FP.BF16.F32.PACK_AB R78, R77, R78 ;  /* 0x0000004e4d4e723e */ /* 0x000fe400000010ff */
[----:B------:R-:W-:Y:S02]  /*3df0*/  FSEL R77, R76, RZ, P4 ;  /* 0x000000ff4c4d7208 */ /* 0x000fe40002000000 */
[----:B------:R-:W-:Y:S02]  /*3e00*/  LOP3.LUT P4, RZ, R160, 0xff000000, RZ, 0xc0, !PT ;  /* 0xff000000a0ff7812 */ /* 0x000fe4000788c0ff */
[----:B------:R-:W-:-:S02]  /*3e10*/  FSEL R81, R76, RZ, P2 ;  /* 0x000000ff4c517208 */ /* 0x000fc40001000000 */
[C---:B------:R-:W-:Y:S02]  /*3e20*/  FSEL R72, R80.reuse, RZ, P4 ;  /* 0x000000ff50487208 */ /* 0x040fe40002000000 */
[----:B------:R-:W-:Y:S02]  /*3e30*/  FSEL R80, R80, RZ, P3 ;  /* 0x000000ff50507208 */ /* 0x000fe40001800000 */
[----:B------:R-:W-:Y:S01]  /*3e40*/  F2FP.BF16.F32.PACK_AB R77, R72, R77 ;  /* 0x0000004d484d723e */ /* 0x000fe200000010ff */
[----:B------:R-:W-:Y:S01]  /*3e50*/  FMUL.FTZ R72, R194, R171 ;  /* 0x000000abc2487220 */ /* 0x000fe20000410000 */
[----:B------:R-:W-:Y:S01]  /*3e60*/  F2FP.BF16.F32.PACK_AB R81, R80, R81 ;  /* 0x000000515051723e */ /* 0x000fe200000010ff */
[----:B------:R-:W-:Y:S01]  /*3e70*/  FMUL.FTZ R80, R73, UR6 ;  /* 0x0000000649507c20 */ /* 0x000fe20008410000 */
[----:B------:R-:W-:Y:S01]  /*3e80*/  LOP3.LUT P3, RZ, R160, 0xff00, RZ, 0xc0, !PT ;  /* 0x0000ff00a0ff7812 */ /* 0x000fe2000786c0ff */
[----:B------:R-:W-:Y:S01]  /*3e90*/  FMUL.FTZ R76, R72, UR6 ;  /* 0x00000006484c7c20 */ /* 0x000fe20008410000 */
[----:B------:R-:W-:-:S02]  /*3ea0*/  LOP3.LUT P2, RZ, R160, 0xff, RZ, 0xc0, !PT ;  /* 0x000000ffa0ff7812 */ /* 0x000fc4000784c0ff */
[C---:B------:R-:W-:Y:S02]  /*3eb0*/  FSEL R89, R80.reuse, RZ, P6 ;  /* 0x000000ff50597208 */ /* 0x040fe40003000000 */
[----:B------:R-:W-:Y:S02]  /*3ec0*/  FSEL R91, R80, RZ, P3 ;  /* 0x000000ff505b7208 */ /* 0x000fe40001800000 */
[C---:B------:R-:W-:Y:S02]  /*3ed0*/  FSEL R88, R76.reuse, RZ, P2 ;  /* 0x000000ff4c587208 */ /* 0x040fe40001000000 */
[----:B------:R-:W-:Y:S02]  /*3ee0*/  FSEL R80, R76, RZ, P5 ;  /* 0x000000ff4c507208 */ /* 0x000fe40002800000 */
[----:B------:R-:W-:Y:S02]  /*3ef0*/  F2FP.BF16.F32.PACK_AB R76, R91, R88 ;  /* 0x000000585b4c723e */ /* 0x000fe400000010ff */
[----:B------:R-:W-:Y:S01]  /*3f00*/  F2FP.BF16.F32.PACK_AB R80, R89, R80 ;  /* 0x000000505950723e */ /* 0x000fe200000010ff */
[----:B------:R-:W-:Y:S06]  /*3f10*/  BRA `(.L_x_1608) ;  /* 0x0000000800687947 */ /* 0x000fec0003800000 */
.L_x_1610:
        /* <DEDUP_REMOVED lines=8> */
[----:B------:R-:W-:Y:S01]  /*3fa0*/  FFMA.FTZ R197, R197, R118, R119 ;  /* 0x00000076c5c57223 */ /* 0x000fe20000010077 */
[----:B------:R-:W-:Y:S01]  /*3fb0*/  FADD.FTZ R223, R223, -R224 ;  /* 0x800000e0dfdf7221 */ /* 0x000fe20000010000 */
[----:B------:R-:W-:Y:S01]  /*3fc0*/  FADD.FTZ R76, R91, -R76 ;  /* 0x8000004c5b4c7221 */ /* 0x000fe20000010000 */
[----:B------:R-:W-:Y:S01]  /*3fd0*/  ISETP.GE.U32.AND P2, PT, R80, RZ, PT ;  /* 0x000000ff5000720c */ /* 0x000fe20003f46070 */
[----:B------:R-:W-:Y:S01]  /*3fe0*/  FADD.FTZ R197, R196, -R197 ;  /* 0x800000c5c4c57221 */ /* 0x000fe20000010000 */
[C---:B------:R-:W-:Y:S01]  /*3ff0*/  FFMA.FTZ R223, R194.reuse, R223, R50 ;  /* 0x000000dfc2df7223 */ /* 0x040fe20000010032 */
[C---:B------:R-:W-:Y:S01]  /*4000*/  FFMA.FTZ R76, R194.reuse, R76, R51 ;  /* 0x0000004cc24c7223 */ /* 0x040fe20000010033 */
[----:B------:R-:W-:Y:S01]  /*4010*/  ISETP.GE.U32.AND.EX P4, PT, R81, 0x1000000, PT, P2 ;  /* 0x010000005100780c */ /* 0x000fe20003f86120 */
[----:B------:R-:W-:Y:S01]  /*4020*/  FFMA.FTZ R197, R194, R197, R48 ;  /* 0x000000c5c2c57223 */ /* 0x000fe20000010030 */
        /* <DEDUP_REMOVED lines=8> */
[-CC-:B------:R-:W-:Y:S01]  /*40b0*/  FFMA.FTZ R81, R222, R118.reuse, R119.reuse ;  /* 0x00000076de517223 */ /* 0x180fe20000010077 */
[----:B------:R-:W-:Y:S01]  /*40c0*/  FSEL R77, R76, RZ, P4 ;  /* 0x000000ff4c4d7208 */ /* 0x000fe20002000000 */
[-C--:B------:R-:W-:Y:S01]  /*40d0*/  FFMA.FTZ R170, R170, R118.reuse, R119 ;  /* 0x00000076aaaa7223 */ /* 0x080fe20000010077 */
[C---:B------:R-:W-:Y:S01]  /*40e0*/  ISETP.GE.U32.AND.EX P2, PT, R161.reuse, 0x1000000, PT, P2 ;  /* 0x01000000a100780c */ /* 0x040fe20003f46120 */
[----:B------:R-:W-:Y:S01]  /*40f0*/  FADD.FTZ R90, R90, -R81 ;  /* 0x800000515a5a7221 */ /* 0x000fe20000010000 */
[C---:B------:R-:W-:Y:S01]  /*4100*/  LOP3.LUT P6, RZ, R161.reuse, 0xff0000, RZ, 0xc0, !PT ;  /* 0x00ff0000a1ff7812 */ /* 0x040fe200078cc0ff */
[----:B------:R-:W-:Y:S01]  /*4110*/  FFMA.FTZ R81, R172, R118, R119 ;  /* 0x00000076ac517223 */ /* 0x000fe20000010077 */
[----:B------:R-:W-:Y:S01]  /*4120*/  LOP3.LUT P4, RZ, R161, 0xff, RZ, 0xc0, !PT ;  /* 0x000000ffa1ff7812 */ /* 0x000fe2000788c0ff */
[----:B------:R-:W-:Y:S01]  /*4130*/  FFMA.FTZ R90, R194, R90, R49 ;  /* 0x0000005ac25a7223 */ /* 0x000fe20000010031 */
[----:B------:R-:W-:Y:S01]  /*4140*/  FSEL R122, R76, RZ, P2 ;  /* 0x000000ff4c7a7208 */ /* 0x000fe20001000000 */
[----:B------:R-:W-:Y:S01]  /*4150*/  FADD.FTZ R91, R82, -R81 ;  /* 0x80000051525b7221 */ /* 0x000fe20000010000 */
[----:B------:R-:W-:Y:S01]  /*4160*/  FSEL R79, R223, RZ, P6 ;  /* 0x000000ffdf4f7208 */ /* 0x000fe20003000000 */
[----:B------:R-:W-:Y:S01]  /*4170*/  FMUL.FTZ R90, R90, UR6 ;  /* 0x000000065a5a7c20 */ /* 0x000fe20008410000 */
[C---:B------:R-:W-:Y:S01]  /*4180*/  FSEL R76, R197.reuse, RZ, P5 ;  /* 0x000000ffc54c7208 */ /* 0x040fe20002800000 */
[----:B------:R-:W-:Y:S01]  /*4190*/  FFMA.FTZ R91, R194, R91, R46 ;  /* 0x0000005bc25b7223 */ /* 0x000fe2000001002e */
[----:B------:R-:W-:Y:S01]  /*41a0*/  FSEL R78, R197, RZ, P4 ;  /* 0x000000ffc54e7208 */ /* 0x000fe20002000000 */
[----:B------:R-:W-:Y:S01]  /*41b0*/  FADD.FTZ R88, R88, -R173 ;  /* 0x800000ad58587221 */ /* 0x000fe20000010000 */
[C---:B------:R-:W-:Y:S01]  /*41c0*/  LOP3.LUT P6, RZ, R80.reuse, 0xff0000, RZ, 0xc0, !PT ;  /* 0x00ff000050ff7812 */ /* 0x040fe200078cc0ff */
[----:B------:R-:W-:Y:S01]  /*41d0*/  FMUL.FTZ R91, R91, UR6 ;  /* 0x000000065b5b7c20 */ /* 0x000fe20008410000 */
[C---:B------:R-:W-:Y:S01]  /*41e0*/  LOP3.LUT P2, RZ, R80.reuse, 0xff000000, RZ, 0xc0, !PT ;  /* 0xff00000050ff7812 */ /* 0x040fe2000784c0ff */
[----:B------:R-:W-:Y:S01]  /*41f0*/  FADD.FTZ R171, R171, -R170 ;  /* 0x800000aaabab7221 */ /* 0x000fe20000010000 */
[----:B------:R-:W-:Y:S01]  /*4200*/  LOP3.LUT P5, RZ, R80, 0xff00, RZ, 0xc0, !PT ;  /* 0x0000ff0050ff7812 */ /* 0x000fe200078ac0ff */
[----:B------:R-:W-:Y:S01]  /*4210*/  FFMA.FTZ R88, R194, R88, R45 ;  /* 0x00000058c2587223 */ /* 0x000fe2000001002d */
[----:B------:R-:W-:Y:S01]  /*4220*/  LOP3.LUT P4, RZ, R80, 0xff, RZ, 0xc0, !PT ;  /* 0x000000ff50ff7812 */ /* 0x000fe2000788c0ff */
[----:B------:R-:W-:Y:S01]  /*4230*/  FFMA.FTZ R80, R89, R118, R119 ;  /* 0x0000007659507223 */ /* 0x000fe20000010077 */
[----:B------:R-:W-:Y:S01]  /*4240*/  FSEL R89, R90, RZ, P3 ;  /* 0x000000ff5a597208 */ /* 0x000fe20001800000 */
[----:B------:R-:W-:Y:S01]  /*4250*/  FFMA.FTZ R171, R194, R171, R44 ;  /* 0x000000abc2ab7223 */ /* 0x000fe2000001002c */
[----:B------:R-:W-:Y:S01]  /*4260*/  LOP3.LUT P3, RZ, R161, 0xff00, RZ, 0xc0, !PT ;  /* 0x0000ff00a1ff7812 */ /* 0x000fe2000786c0ff */
[----:B------:R-:W-:Y:S01]  /*4270*/  FADD.FTZ R80, R83, -R80 ;  /* 0x8000005053507221 */ /* 0x000fe20000010000 */
[----:B------:R-:W-:Y:S01]  /*4280*/  F2FP.BF16.F32.PACK_AB R82, R89, R76 ;  /* 0x0000004c5952723e */ /* 0x000fe200000010ff */
[----:B------:R-:W-:Y:S01]  /*4290*/  FMUL.FTZ R88, R88, UR6 ;  /* 0x0000000658587c20 */ /* 0x000fe20008410000 */
[----:B------:R-:W-:Y:S01]  /*42a0*/  FSEL R81, R90, RZ, P3 ;  /* 0x000000ff5a517208 */ /* 0x000fe20001800000 */
[----:B------:R-:W-:Y:S01]  /*42b0*/  FFMA.FTZ R80, R194, R80, R47 ;  /* 0x00000050c2507223 */ /* 0x000fe2000001002f */
[----:B------:R-:W-:Y:S01]  /*42c0*/  LOP3.LUT P3, RZ, R160, 0xff0000, RZ, 0xc0, !PT ;  /* 0x00ff0000a0ff7812 */ /* 0x000fe2000786c0ff */
[----:B------:R-:W-:Y:S01]  /*42d0*/  FMUL.FTZ R171, R171, UR6 ;  /* 0x00000006abab7c20 */ /* 0x000fe20008410000 */
[----:B------:R-:W-:Y:S01]  /*42e0*/  F2FP.BF16.F32.PACK_AB R78, R81, R78 ;  /* 0x0000004e514e723e */ /* 0x000fe200000010ff */
[----:B------:R-:W-:Y:S01]  /*42f0*/  FMUL.FTZ R80, R80, UR6 ;  /* 0x0000000650507c20 */ /* 0x000fe20008410000 */
[----:B------:R-:W-:-:S02]  /*4300*/  FSEL R81, R91, RZ, P6 ;  /* 0x000000ff5b517208 */ /* 0x000fc40003000000 */
[----:B------:R-:W-:Y:S02]  /*4310*/  LOP3.LUT P6, RZ, R160, 0xff000000, RZ, 0xc0, !PT ;  /* 0xff000000a0ff7812 */ /* 0x000fe400078cc0ff */
[----:B------:R-:W-:Y:S02]  /*4320*/  F2FP.BF16.F32.PACK_AB R83, R77, R120 ;  /* 0x000000784d53723e */ /* 0x000fe400000010ff */
[C---:B------:R-:W-:Y:S02]  /*4330*/  FSEL R76, R80.reuse, RZ, P6 ;  /* 0x000000ff504c7208 */ /* 0x040fe40003000000 */
[----:B------:R-:W-:Y:S02]  /*4340*/  FSEL R77, R91, RZ, P3 ;  /* 0x000000ff5b4d7208 */ /* 0x000fe40001800000 */
        /* <DEDUP_REMOVED lines=13> */
.L_x_1612:
[-CC-:B------:R-:W-:Y:S01]  /*4420*/  FFMA.FTZ R68, R227, R118.reuse, R119.reuse ;  /* 0x00000076e3447223 */ /* 0x180fe20000010077 */
[-CC-:B------:R-:W-:Y:S01]  /*4430*/  FFMA.FTZ R224, R224, R118.reuse, R119.reuse ;  /* 0x00000076e0e07223 */ /* 0x180fe20000010077 */
[----:B-----5:R-:W-:Y:S01]  /*4440*/  ISETP.GE.U32.AND P2, PT, R80, RZ, PT ;  /* 0x000000ff5000720c */ /* 0x020fe20003f46070 */
[----:B------:R-:W-:Y:S01]  /*4450*/  FFMA.FTZ R197, R197, R118, R119 ;  /* 0x00000076c5c57223 */ /* 0x000fe20000010077 */
[----:B------:R-:W-:Y:S01]  /*4460*/  FADD.FTZ R68, R91, -R68 ;  /* 0x800000445b447221 */ /* 0x000fe20000010000 */
[----:B------:R-:W-:Y:S01]  /*4470*/  ISETP.GE.U32.AND P3, PT, R160, RZ, PT ;  /* 0x000000ffa000720c */ /* 0x000fe20003f66070 */
[----:B------:R-:W-:Y:S01]  /*4480*/  FADD.FTZ R223, R223, -R224 ;  /* 0x800000e0dfdf7221 */ /* 0x000fe20000010000 */
[----:B------:R-:W-:Y:S01]  /*4490*/  ISETP.GE.U32.AND.EX P2, PT, R81, 0x1000000, PT, P2 ;  /* 0x010000005100780c */ /* 0x000fe20003f46120 */
[C---:B------:R-:W-:Y:S01]  /*44a0*/  FFMA.FTZ R71, R194.reuse, R68, R51 ;  /* 0x00000044c2477223 */ /* 0x040fe20000010033 */
[----:B------:R-:W-:Y:S01]  /*44b0*/  ISETP.GE.U32.AND.EX P3, PT, R161, 0x1000000, PT, P3 ;  /* 0x01000000a100780c */ /* 0x000fe20003f66130 */
[----:B------:R-:W-:Y:S01]  /*44c0*/  FFMA.FTZ R70, R194, R223, R50 ;  /* 0x000000dfc2467223 */ /* 0x000fe20000010032 */
[-C--:B------:R-:W-:Y:S01]  /*44d0*/  FFMA.FTZ R77, R222, R118.reuse, R119 ;  /* 0x00000076de4d7223 */ /* 0x080fe20000010077 */
[----:B------:R-:W-:Y:S01]  /*44e0*/  FMUL.FTZ R69, R71, UR6 ;  /* 0x0000000647457c20 */ /* 0x000fe20008410000 */
[----:B------:R-:W-:Y:S01]  /*44f0*/  FADD.FTZ R197, R196, -R197 ;  /* 0x800000c5c4c57221 */ /* 0x000fe20000010000 */
[----:B------:R-:W-:Y:S01]  /*4500*/  FMUL.FTZ R79, R70, UR6 ;  /* 0x00000006464f7c20 */ /* 0x000fe20008410000 */
[----:B------:R-:W-:Y:S01]  /*4510*/  FADD.FTZ R90, R90, -R77 ;  /* 0x8000004d5a5a7221 */ /* 0x000fe20000010000 */
[----:B------:R-:W-:Y:S01]  /*4520*/  LOP3.LUT P5, RZ, R81, 0xff0000, RZ, 0xc0, !PT ;  /* 0x00ff000051ff7812 */ /* 0x000fe200078ac0ff */
[----:B------:R-:W-:Y:S01]  /*4530*/  FFMA.FTZ R68, R194, R197, R48 ;  /* 0x000000c5c2447223 */ /* 0x000fe20000010030 */
[----:B------:R-:W-:Y:S01]  /*4540*/  FSEL R76, R69, RZ, P2 ;  /* 0x000000ff454c7208 */ /* 0x000fe20001000000 */
[-CC-:B------:R-:W-:Y:S01]  /*4550*/  FFMA.FTZ R74, R89, R118.reuse, R119.reuse ;  /* 0x00000076594a7223 */ /* 0x180fe20000010077 */
[----:B------:R-:W-:Y:S01]  /*4560*/  FSEL R120, R69, RZ, P3 ;  /* 0x000000ff45787208 */ /* 0x000fe20001800000 */
[----:B------:R-:W-:Y:S01]  /*4570*/  FFMA.FTZ R69, R172, R118, R119 ;  /* 0x00000076ac457223 */ /* 0x000fe20000010077 */
[----:B------:R-:W-:Y:S01]  /*4580*/  LOP3.LUT P4, RZ, R161, 0xff0000, RZ, 0xc0, !PT ;  /* 0x00ff0000a1ff7812 */ /* 0x000fe2000788c0ff */
[----:B------:R-:W-:Y:S01]  /*4590*/  FMUL.FTZ R78, R68, UR6 ;  /* 0x00000006444e7c20 */ /* 0x000fe20008410000 */
[----:B------:R-:W-:Y:S01]  /*45a0*/  FSEL R75, R79, RZ, P5 ;  /* 0x000000ff4f4b7208 */ /* 0x000fe20002800000 */
[----:B------:R-:W-:Y:S01]  /*45b0*/  FADD.FTZ R77, R82, -R69 ;  /* 0x80000045524d7221 */ /* 0x000fe20000010000 */
[----:B------:R-:W-:Y:S01]  /*45c0*/  FFMA.FTZ R69, R194, R90, R49 ;  /* 0x0000005ac2457223 */ /* 0x000fe20000010031 */
[----:B------:R-:W-:Y:S01]  /*45d0*/  LOP3.LUT P6, RZ, R81, 0xff, RZ, 0xc0, !PT ;  /* 0x000000ff51ff7812 */ /* 0x000fe200078cc0ff */
[-CC-:B------:R-:W-:Y:S01]  /*45e0*/  FFMA.FTZ R73, R173, R118.reuse, R119.reuse ;  /* 0x00000076ad497223 */ /* 0x180fe20000010077 */
[----:B------:R-:W-:Y:S01]  /*45f0*/  FSEL R79, R79, RZ, P4 ;  /* 0x000000ff4f4f7208 */ /* 0x000fe20002000000 */
[----:B------:R-:W-:Y:S01]  /*4600*/  FFMA.FTZ R170, R170, R118, R119 ;  /* 0x00000076aaaa7223 */ /* 0x000fe20000010077 */
[----:B------:R-:W-:Y:S01]  /*4610*/  LOP3.LUT P5, RZ, R161, 0xff, RZ, 0xc0, !PT ;  /* 0x000000ffa1ff7812 */ /* 0x000fe200078ac0ff */
[----:B------:R-:W-:Y:S01]  /*4620*/  FADD.FTZ R73, R88, -R73 ;  /* 0x8000004958497221 */ /* 0x000fe20000010000 */
[----:B------:R-:W-:Y:S01]  /*4630*/  LOP3.LUT P4, RZ, R81, 0xff00, RZ, 0xc0, !PT ;  /* 0x0000ff0051ff7812 */ /* 0x000fe2000788c0ff */
[----:B------:R-:W-:Y:S01]  /*4640*/  FMUL.FTZ R81, R69, UR6 ;  /* 0x0000000645517c20 */ /* 0x000fe20008410000 */
[C---:B------:R-:W-:Y:S01]  /*4650*/  FSEL R72, R78.reuse, RZ, P6 ;  /* 0x000000ff4e487208 */ /* 0x040fe20003000000 */
[----:B------:R-:W-:Y:S01]  /*4660*/  FADD.FTZ R171, R171, -R170 ;  /* 0x800000aaabab7221 */ /* 0x000fe20000010000 */
[----:B------:R-:W-:Y:S01]  /*4670*/  FSEL R78, R78, RZ, P5 ;  /* 0x000000ff4e4e7208 */ /* 0x000fe20002800000 */
[----:B------:R-:W-:Y:S01]  /*4680*/  FFMA.FTZ R73, R194, R73, R45 ;  /* 0x00000049c2497223 */ /* 0x000fe2000001002d */
[----:B------:R-:W-:-:S02]  /*4690*/  LOP3.LUT P2, RZ, R80, 0xff0000, RZ, 0xc0, !PT ;  /* 0x00ff000050ff7812 */ /* 0x000fc4000784c0ff */
[C---:B------:R-:W-:Y:S02]  /*46a0*/  LOP3.LUT P3, RZ, R80.reuse, 0xff000000, RZ, 0xc0, !PT ;  /* 0xff00000050ff7812 */ /* 0x040fe4000786c0ff */
[C---:B------:R-:W-:Y:S02]  /*46b0*/  LOP3.LUT P6, RZ, R80.reuse, 0xff00, RZ, 0xc0, !PT ;  /* 0x0000ff0050ff7812 */ /* 0x040fe400078cc0ff */
[----:B------:R-:W-:Y:S01]  /*46c0*/  LOP3.LUT P5, RZ, R80, 0xff, RZ, 0xc0, !PT ;  /* 0x000000ff50ff7812 */ /* 0x000fe200078ac0ff */
[----:B------:R-:W-:Y:S01]  /*46d0*/  FADD.FTZ R80, R83, -R74 ;  /* 0x8000004a53507221 */ /* 0x000fe20000010000 */
[----:B------:R-:W-:Y:S01]  /*46e0*/  FSEL R89, R81, RZ, P4 ;  /* 0x000000ff51597208 */ /* 0x000fe20002000000 */
[----:B------:R-:W-:Y:S01]  /*46f0*/  FFMA.FTZ R74, R194, R77, R46 ;  /* 0x0000004dc24a7223 */ /* 0x000fe2000001002e */
[----:B------:R-:W-:Y:S02]  /*4700*/  LOP3.LUT P4, RZ, R161, 0xff00, RZ, 0xc0, !PT ;  /* 0x0000ff00a1ff7812 */ /* 0x000fe4000788c0ff */
[----:B------:R-:W-:Y:S01]  /*4710*/  F2FP.BF16.F32.PACK_AB R83, R76, R75 ;  /* 0x0000004b4c53723e */ /* 0x000fe200000010ff */
[----:B------:R-:W-:Y:S01]  /*4720*/  FMUL.FTZ R76, R74, UR6 ;  /* 0x000000064a4c7c20 */ /* 0x000fe20008410000 */
[----:B------:R-:W-:Y:S01]  /*4730*/  FSEL R81, R81, RZ, P4 ;  /* 0x000000ff51517208 */ /* 0x000fe20002000000 */
[----:B------:R-:W-:Y:S01]  /*4740*/  FFMA.FTZ R75, R194, R80, R47 ;  /* 0x00000050c24b7223 */ /* 0x000fe2000001002f */
[----:B------:R-:W-:-:S02]  /*4750*/  LOP3.LUT P4, RZ, R160, 0xff0000, RZ, 0xc0, !PT ;  /* 0x00ff0000a0ff7812 */ /* 0x000fc4000788c0ff */
[----:B------:R-:W-:Y:S01]  /*4760*/  F2FP.BF16.F32.PACK_AB R82, R89, R72 ;  /* 0x000000485952723e */ /* 0x000fe200000010ff */
[----:B------:R-:W-:Y:S01]  /*4770*/  FMUL.FTZ R80, R75, UR6 ;  /* 0x000000064b507c20 */ /* 0x000fe20008410000 */
[----:B------:R-:W-:Y:S02]  /*4780*/  FSEL R77, R76, RZ, P4 ;  /* 0x000000ff4c4d7208 */ /* 0x000fe40002000000 */
[----:B------:R-:W-:Y:S02]  /*4790*/  LOP3.LUT P4, RZ, R160, 0xff000000, RZ, 0xc0, !PT ;  /* 0xff000000a0ff7812 */ /* 0x000fe4000788c0ff */
[----:B------:R-:W-:Y:S02]  /*47a0*/  F2FP.BF16.F32.PACK_AB R78, R81, R78 ;  /* 0x0000004e514e723e */ /* 0x000fe400000010ff */
[----:B------:R-:W-:Y:S02]  /*47b0*/  FSEL R72, R80, RZ, P4 ;  /* 0x000000ff50487208 */ /* 0x000fe40002000000 */
[----:B------:R-:W-:-:S02]  /*47c0*/  FSEL R81, R76, RZ, P2 ;  /* 0x000000ff4c517208 */ /* 0x000fc40001000000 */
[----:B------:R-:W-:Y:S02]  /*47d0*/  FSEL R80, R80, RZ, P3 ;  /* 0x000000ff50507208 */ /* 0x000fe40001800000 */
[----:B------:R-:W-:Y:S01]  /*47e0*/  F2FP.BF16.F32.PACK_AB R77, R72, R77 ;  /* 0x0000004d484d723e */ /* 0x000fe200000010ff */
[----:B------:R-:W-:Y:S01]  /*47f0*/  FFMA.FTZ R72, R194, R171, R44 ;  /* 0x000000abc2487223 */ /* 0x000fe2000001002c */
[----:B------:R-:W-:Y:S01]  /*4800*/  F2FP.BF16.F32.PACK_AB R81, R80, R81 ;  /* 0x000000515051723e */ /* 0x000fe200000010ff */
[----:B------:R-:W-:Y:S01]  /*4810*/  FMUL.FTZ R80, R73, UR6 ;  /* 0x0000000649507c20 */ /* 0x000fe20008410000 */
[----:B------:R-:W-:Y:S01]  /*4820*/  LOP3.LUT P3, RZ, R160, 0xff00, RZ, 0xc0, !PT ;  /* 0x0000ff00a0ff7812 */ /* 0x000fe2000786c0ff */
[----:B------:R-:W-:Y:S01]  /*4830*/  FMUL.FTZ R76, R72, UR6 ;  /* 0x00000006484c7c20 */ /* 0x000fe20008410000 */
[----:B------:R-:W-:Y:S02]  /*4840*/  LOP3.LUT P2, RZ, R160, 0xff, RZ, 0xc0, !PT ;  /* 0x000000ffa0ff7812 */ /* 0x000fe4000784c0ff */
[----:B------:R-:W-:-:S02]  /*4850*/  FSEL R89, R80, RZ, P6 ;  /* 0x000000ff50597208 */ /* 0x000fc40003000000 */
[----:B------:R-:W-:Y:S02]  /*4860*/  FSEL R91, R80, RZ, P3 ;  /* 0x000000ff505b7208 */ /* 0x000fe40001800000 */
[C---:B------:R-:W-:Y:S02]  /*4870*/  FSEL R88, R76.reuse, RZ, P2 ;  /* 0x000000ff4c587208 */ /* 0x040fe40001000000 */
[----:B------:R-:W-:Y:S02]  /*4880*/  FSEL R80, R76, RZ, P5 ;  /* 0x000000ff4c507208 */ /* 0x000fe40002800000 */
[----:B------:R-:W-:Y:S02]  /*4890*/  F2FP.BF16.F32.PACK_AB R79, R120, R79 ;  /* 0x0000004f784f723e */ /* 0x000fe400000010ff */
[----:B------:R-:W-:Y:S02]  /*48a0*/  F2FP.BF16.F32.PACK_AB R76, R91, R88 ;  /* 0x000000585b4c723e */ /* 0x000fe400000010ff */
[----:B------:R-:W-:-:S07]  /*48b0*/  F2FP.BF16.F32.PACK_AB R80, R89, R80 ;  /* 0x000000505950723e */ /* 0x000fce00000010ff */
.L_x_1608:
[----:B------:R-:W-:Y:S01]  /*48c0*/  ISETP.NE.U32.AND P2, PT, RZ, UR4, PT ;  /* 0x00000004ff007c0c */ /* 0x000fe2000bf45070 */
[----:B------:R-:W0:Y:S03]  /*48d0*/  LDC.64 R120, c[0x0][0x468] ;  /* 0x00011a00ff787b82 */ /* 0x000e260000000a00 */
[----:B------:R-:W-:-:S05]  /*48e0*/  ISETP.NE.AND.EX P2, PT, RZ, UR5, PT, P2 ;  /* 0x00000005ff007c0c */ /* 0x000fca000bf45320 */
[----:B------:R-:W1:Y:S08]  /*48f0*/  @P0 LDC.64 R88, c[0x0][0x470] ;  /* 0x00011c00ff580b82 */ /* 0x000e700000000a00 */
[----:B------:R-:W2:Y:S01]  /*4900*/  @P2 LDC.64 R90, c[0x0][0x478] ;  /* 0x00011e00ff5a2b82 */ /* 0x000ea20000000a00 */
[----:B-1----:R-:W-:-:S04]  /*4910*/  @P0 IMAD.WIDE.U32 R88, R200, 0x10, R88 ;  /* 0x00000010c8580825 */ /* 0x002fc800078e0058 */
[----:B--2---:R-:W-:-:S05]  /*4920*/  @P2 IMAD.WIDE.U32 R90, R200, 0x20, R90 ;  /* 0x00000020c85a2825 */ /* 0x004fca00078e005a */
[----:B------:R-:W-:Y:S04]  /*4930*/  @P2 STG.E.128 desc[UR10][R90.64], R72 ;  /* 0x000000485a002986 */ /* 0x000fe8000c101d0a */
[----:B------:R0:W-:Y:S02]  /*4940*/  @P2 STG.E.128 desc[UR10][R90.64+0x10], R68 ;  /* 0x000010445a002986 */ /* 0x0001e4000c101d0a */
[----:B0-----:R-:W-:-:S05]  /*4950*/  IMAD.WIDE.U32 R90, R200, 0x10, R120 ;  /* 0x00000010c85a7825 */ /* 0x001fca00078e0078 */
        /* <DEDUP_REMOVED lines=8> */
[-C--:B------:R-:W-:Y:S01]  /*49e0*/  FFMA.FTZ R221, R221, R118.reuse, R119 ;  /* 0x00000076dddd7223 */ /* 0x080fe20000010077 */
[----:B------:R-:W-:Y:S01]  /*49f0*/  FADD.FTZ R69, R110, -R69 ;  /* 0x800000456e457221 */ /* 0x000fe20000010000 */
[----:B------:R-:W-:Y:S01]  /*4a00*/  LOP3.LUT P6, RZ, R87, 0xff0000, RZ, 0xc0, !PT ;  /* 0x00ff000057ff7812 */ /* 0x000fe200078cc0ff */
[----:B------:R-:W-:Y:S01]  /*4a10*/  FADD.FTZ R229, R228, -R229 ;  /* 0x800000e5e4e57221 */ /* 0x000fe20000010000 */
[----:B------:R-:W-:Y:S01]  /*4a20*/  LOP3.LUT P5, RZ, R163, 0xff0000, RZ, 0xc0, !PT ;  /* 0x00ff0000a3ff7812 */ /* 0x000fe200078ac0ff */
[----:B------:R-:W-:Y:S01]  /*4a30*/  FFMA.FTZ R70, R194, R69, R58 ;  /* 0x00000045c2467223 */ /* 0x000fe2000001003a */
[----:B------:R-:W-:Y:S01]  /*4a40*/  FADD.FTZ R69, R109, -R68 ;  /* 0x800000446d457221 */ /* 0x000fe20000010000 */
[----:B------:R-:W-:Y:S01]  /*4a50*/  FADD.FTZ R221, R108, -R221 ;  /* 0x800000dd6cdd7221 */ /* 0x000fe20000010000 */
[----:B------:R-:W-:Y:S01]  /*4a60*/  FFMA.FTZ R71, R194, R229, R59 ;  /* 0x000000e5c2477223 */ /* 0x000fe2000001003b */
[----:B------:R-:W-:Y:S01]  /*4a70*/  FMUL.FTZ R68, R70, UR6 ;  /* 0x0000000646447c20 */ /* 0x000fe20008410000 */
[-C--:B------:R-:W-:Y:S01]  /*4a80*/  FFMA.FTZ R94, R94, R118.reuse, R119 ;  /* 0x000000765e5e7223 */ /* 0x080fe20000010077 */
[----:B------:R-:W-:Y:S01]  /*4a90*/  ISETP.GE.U32.AND P3, PT, R86, RZ, PT ;  /* 0x000000ff5600720c */ /* 0x000fe20003f66070 */
[----:B------:R-:W-:Y:S01]  /*4aa0*/  FMUL.FTZ R73, R71, UR6 ;  /* 0x0000000647497c20 */ /* 0x000fe20008410000 */
[----:B------:R-:W-:Y:S01]  /*4ab0*/  ISETP.GE.U32.AND P4, PT, R162, RZ, PT ;  /* 0x000000ffa200720c */ /* 0x000fe20003f86070 */
[----:B------:R-:W-:Y:S01]  /*4ac0*/  FADD.FTZ R95, R95, -R94 ;  /* 0x8000005e5f5f7221 */ /* 0x000fe20000010000 */
[----:B0-----:R-:W-:Y:S01]  /*4ad0*/  FSEL R83, R68, RZ, P6 ;  /* 0x000000ff44537208 */ /* 0x001fe20003000000 */
[----:B------:R-:W-:Y:S01]  /*4ae0*/  FFMA.FTZ R69, R194, R69, R57 ;  /* 0x00000045c2457223 */ /* 0x000fe20000010039 */
[----:B------:R-:W-:Y:S01]  /*4af0*/  FSEL R79, R68, RZ, P5 ;  /* 0x000000ff444f7208 */ /* 0x000fe20002800000 */
[C---:B------:R-:W-:Y:S01]  /*4b00*/  FFMA.FTZ R68, R194.reuse, R221, R56 ;  /* 0x000000ddc2447223 */ /* 0x040fe20000010038 */
[----:B------:R-:W-:Y:S01]  /*4b10*/  ISETP.GE.U32.AND.EX P3, PT, R87, 0x1000000, PT, P3 ;  /* 0x010000005700780c */ /* 0x000fe20003f66130 */
[----:B------:R-:W-:Y:S01]  /*4b20*/  FFMA.FTZ R74, R194, R95, R54 ;  /* 0x0000005fc24a7223 */ /* 0x000fe20000010036 */
[----:B------:R-:W-:Y:S01]  /*4b30*/  ISETP.GE.U32.AND.EX P4, PT, R163, 0x1000000, PT, P4 ;  /* 0x01000000a300780c */ /* 0x000fe20003f86140 */
[----:B------:R-:W-:Y:S01]  /*4b40*/  FMUL.FTZ R72, R68, UR6 ;  /* 0x0000000644487c20 */ /* 0x000fe20008410000 */
[----:B------:R-:W-:Y:S01]  /*4b50*/  LOP3.LUT P6, RZ, R87, 0xff, RZ, 0xc0, !PT ;  /* 0x000000ff57ff7812 */ /* 0x000fe200078cc0ff */
[-CC-:B------:R-:W-:Y:S01]  /*4b60*/  FFMA.FTZ R105, R105, R118.reuse, R119.reuse ;  /* 0x0000007669697223 */ /* 0x180fe20000010077 */
[----:B------:R-:W-:Y:S01]  /*4b70*/  LOP3.LUT P5, RZ, R163, 0xff, RZ, 0xc0, !PT ;  /* 0x000000ffa3ff7812 */ /* 0x000fe200078ac0ff */
[----:B------:R-:W-:Y:S01]  /*4b80*/  FFMA.FTZ R92, R92, R118, R119 ;  /* 0x000000765c5c7223 */ /* 0x000fe20000010077 */
[C---:B------:R-:W-:Y:S01]  /*4b90*/  FSEL R76, R73.reuse, RZ, P3 ;  /* 0x000000ff494c7208 */ /* 0x040fe20001800000 */
[----:B------:R-:W-:Y:S01]  /*4ba0*/  FADD.FTZ R105, R218, -R105 ;  /* 0x80000069da697221 */ /* 0x000fe20000010000 */
[----:B------:R-:W-:Y:S01]  /*4bb0*/  FSEL R80, R73, RZ, P4 ;  /* 0x000000ff49507208 */ /* 0x000fe20002000000 */
[----:B------:R-:W-:Y:S01]  /*4bc0*/  FMUL.FTZ R73, R69, UR6 ;  /* 0x0000000645497c20 */ /* 0x000fe20008410000 */
[----:B------:R-:W-:Y:S01]  /*4bd0*/  LOP3.LUT P3, RZ, R87, 0xff00, RZ, 0xc0, !PT ;  /* 0x0000ff0057ff7812 */ /* 0x000fe2000786c0ff */
[----:B------:R-:W-:Y:S01]  /*4be0*/  FFMA.FTZ R75, R194, R105, R55 ;  /* 0x00000069c24b7223 */ /* 0x000fe20000010037 */
[----:B------:R-:W-:Y:S01]  /*4bf0*/  LOP3.LUT P4, RZ, R163, 0xff00, RZ, 0xc0, !PT ;  /* 0x0000ff00a3ff7812 */ /* 0x000fe2000788c0ff */
[----:B------:R-:W-:Y:S01]  /*4c00*/  FADD.FTZ R93, R93, -R92 ;  /* 0x8000005c5d5d7221 */ /* 0x000fe20000010000 */
[----:B------:R-:W-:-:S02]  /*4c10*/  FSEL R82, R72, RZ, P6 ;  /* 0x000000ff48527208 */ /* 0x000fc40003000000 */
[----:B------:R-:W-:Y:S01]  /*4c20*/  FSEL R78, R72, RZ, P5 ;  /* 0x000000ff484e7208 */ /* 0x000fe20002800000 */
[----:B------:R-:W-:Y:S01]  /*4c30*/  FMUL.FTZ R72, R74, UR6 ;  /* 0x000000064a487c20 */ /* 0x000fe20008410000 */
[----:B------:R-:W-:Y:S02]  /*4c40*/  LOP3.LUT P6, RZ, R86, 0xff0000, RZ, 0xc0, !PT ;  /* 0x00ff000056ff7812 */ /* 0x000fe400078cc0ff */
[C---:B------:R-:W-:Y:S02]  /*4c50*/  FSEL R87, R73.reuse, RZ, P3 ;  /* 0x000000ff49577208 */ /* 0x040fe40001800000 */
[----:B------:R-:W-:Y:S01]  /*4c60*/  FSEL R77, R73, RZ, P4 ;  /* 0x000000ff494d7208 */ /* 0x000fe20002000000 */
[----:B------:R-:W-:Y:S01]  /*4c70*/  FFMA.FTZ R73, R104, R118, R119 ;  /* 0x0000007668497223 */ /* 0x000fe20000010077 */
[----:B------:R-:W-:Y:S02]  /*4c80*/  FSEL R81, R72, RZ, P6 ;  /* 0x000000ff48517208 */ /* 0x000fe40003000000 */
[----:B------:R-:W-:Y:S01]  /*4c90*/  LOP3.LUT P6, RZ, R162, 0xff0000, RZ, 0xc0, !PT ;  /* 0x00ff0000a2ff7812 */ /* 0x000fe200078cc0ff */
[----:B------:R-:W-:Y:S01]  /*4ca0*/  FADD.FTZ R73, R100, -R73 ;  /* 0x8000004964497221 */ /* 0x000fe20000010000 */
[----:B------:R-:W-:Y:S01]  /*4cb0*/  F2FP.BF16.F32.PACK_AB R79, R80, R79 ;  /* 0x0000004f504f723e */ /* 0x000fe200000010ff */
[----:B------:R-:W-:Y:S01]  /*4cc0*/  FMUL.FTZ R80, R75, UR6 ;  /* 0x000000064b507c20 */ /* 0x000fe20008410000 */
[----:B------:R-:W-:Y:S01]  /*4cd0*/  FSEL R88, R72, RZ, P6 ;  /* 0x000000ff48587208 */ /* 0x000fe20003000000 */
[----:B------:R-:W-:Y:S01]  /*4ce0*/  FFMA.FTZ R73, R194, R73, R53 ;  /* 0x00000049c2497223 */ /* 0x000fe20000010035 */
[----:B------:R-:W-:Y:S01]  /*4cf0*/  LOP3.LUT P5, RZ, R86, 0xff000000, RZ, 0xc0, !PT ;  /* 0xff00000056ff7812 */ /* 0x000fe200078ac0ff */
[----:B------:R-:W-:Y:S01]  /*4d00*/  FFMA.FTZ R72, R194, R93, R52 ;  /* 0x0000005dc2487223 */ /* 0x000fe20000010034 */
[----:B------:R-:W-:-:S02]  /*4d10*/  LOP3.LUT P6, RZ, R162, 0xff000000, RZ, 0xc0, !PT ;  /* 0xff000000a2ff7812 */ /* 0x000fc400078cc0ff */
[----:B------:R-:W-:Y:S01]  /*4d20*/  F2FP.BF16.F32.PACK_AB R83, R76, R83 ;  /* 0x000000534c53723e */ /* 0x000fe200000010ff */
[----:B------:R-:W-:Y:S01]  /*4d30*/  FMUL.FTZ R76, R72, UR6 ;  /* 0x00000006484c7c20 */ /* 0x000fe20008410000 */
[----:B------:R-:W-:Y:S01]  /*4d40*/  F2FP.BF16.F32.PACK_AB R78, R77, R78 ;  /* 0x0000004e4d4e723e */ /* 0x000fe200000010ff */
[----:B------:R-:W-:Y:S01]  /*4d50*/  FMUL.FTZ R77, R73, UR6 ;  /* 0x00000006494d7c20 */ /* 0x000fe20008410000 */
[C---:B------:R-:W-:Y:S02]  /*4d60*/  FSEL R90, R80.reuse, RZ, P5 ;  /* 0x000000ff505a7208 */ /* 0x040fe40002800000 */
[----:B------:R-:W-:Y:S02]  /*4d70*/  FSEL R91, R80, RZ, P6 ;  /* 0x000000ff505b7208 */ /* 0x000fe40003000000 */
[C---:B------:R-:W-:Y:S02]  /*4d80*/  LOP3.LUT P3, RZ, R86.reuse, 0xff00, RZ, 0xc0, !PT ;  /* 0x0000ff0056ff7812 */ /* 0x040fe4000786c0ff */
[----:B------:R-:W-:-:S02]  /*4d90*/  LOP3.LUT P4, RZ, R86, 0xff, RZ, 0xc0, !PT ;  /* 0x000000ff56ff7812 */ /* 0x000fc4000788c0ff */
[C---:B------:R-:W-:Y:S02]  /*4da0*/  LOP3.LUT P5, RZ, R162.reuse, 0xff00, RZ, 0xc0, !PT ;  /* 0x0000ff00a2ff7812 */ /* 0x040fe400078ac0ff */
[----:B------:R-:W-:Y:S02]  /*4db0*/  LOP3.LUT P6, RZ, R162, 0xff, RZ, 0xc0, !PT ;  /* 0x000000ffa2ff7812 */ /* 0x000fe400078cc0ff */
[----:B------:R-:W-:Y:S02]  /*4dc0*/  F2FP.BF16.F32.PACK_AB R82, R87, R82 ;  /* 0x000000525752723e */ /* 0x000fe400000010ff */
[C---:B------:R-:W-:Y:S02]  /*4dd0*/  FSEL R87, R77.reuse, RZ, P3 ;  /* 0x000000ff4d577208 */ /* 0x040fe40001800000 */
        /* <DEDUP_REMOVED lines=8> */
.L_x_1615:
[-CC-:B------:R-:W-:Y:S01]  /*4e60*/  FFMA.FTZ R229, R229, R118.reuse, R119.reuse ;  /* 0x00000076e5e57223 */ /* 0x180fe20000010077 */
[-CC-:B------:R-:W-:Y:S01]  /*4e70*/  FFMA.FTZ R221, R221, R118.reuse, R119.reuse ;  /* 0x00000076dddd7223 */ /* 0x180fe20000010077 */
[-C--:B0-----:R-:W-:Y:S01]  /*4e80*/  FFMA.FTZ R77, R226, R118.reuse, R119 ;  /* 0x00000076e24d7223 */ /* 0x081fe20000010077 */
[----:B------:R-:W-:Y:S01]  /*4e90*/  ISETP.GE.U32.AND P3, PT, R86, RZ, PT ;  /* 0x000000ff5600720c */ /* 0x000fe20003f66070 */
[----:B------:R-:W-:Y:S01]  /*4ea0*/  FADD.FTZ R229, R228, -R229 ;  /* 0x800000e5e4e57221 */ /* 0x000fe20000010000 */
[----:B------:R-:W-:Y:S01]  /*4eb0*/  FADD.FTZ R221, R108, -R221 ;  /* 0x800000dd6cdd7221 */ /* 0x000fe20000010000 */
[-C--:B------:R-:W-:Y:S01]  /*4ec0*/  FFMA.FTZ R94, R94, R118.reuse, R119 ;  /* 0x000000765e5e7223 */ /* 0x080fe20000010077 */
[----:B------:R-:W-:Y:S01]  /*4ed0*/  FADD.FTZ R77, R110, -R77 ;  /* 0x8000004d6e4d7221 */ /* 0x000fe20000010000 */
[C---:B------:R-:W-:Y:S01]  /*4ee0*/  FFMA.FTZ R229, R194.reuse, R229, R59 ;  /* 0x000000e5c2e57223 */ /* 0x040fe2000001003b */
[----:B------:R-:W-:Y:S01]  /*4ef0*/  ISETP.GE.U32.AND.EX P5, PT, R87, 0x1000000, PT, P3 ;  /* 0x010000005700780c */ /* 0x000fe20003fa6130 */
[C---:B------:R-:W-:Y:S01]  /*4f00*/  FFMA.FTZ R221, R194.reuse, R221, R56 ;  /* 0x000000ddc2dd7223 */ /* 0x040fe20000010038 */
[----:B------:R-:W-:Y:S01]  /*4f10*/  FADD.FTZ R95, R95, -R94 ;  /* 0x8000005e5f5f7221 */ /* 0x000fe20000010000 */
[----:B------:R-:W-:Y:S01]  /*4f20*/  FMUL.FTZ R229, R229, UR6 ;  /* 0x00000006e5e57c20 */ /* 0x000fe20008410000 */
[C---:B------:R-:W-:Y:S01]  /*4f30*/  FFMA.FTZ R77, R194.reuse, R77, R58 ;  /* 0x0000004dc24d7223 */ /* 0x040fe2000001003a */
[----:B------:R-:W-:Y:S01]  /*4f40*/  FMUL.FTZ R221, R221, UR6 ;  /* 0x00000006dddd7c20 */ /* 0x000fe20008410000 */
[-CC-:B------:R-:W-:Y:S01]  /*4f50*/  FFMA.FTZ R76, R225, R118.reuse, R119.reuse ;  /* 0x00000076e14c7223 */ /* 0x180fe20000010077 */
[----:B------:R-:W-:Y:S01]  /*4f60*/  FFMA.FTZ R95, R194, R95, R54 ;  /* 0x0000005fc25f7223 */ /* 0x000fe20000010036 */
[----:B------:R-:W-:Y:S01]  /*4f70*/  FSEL R80, R229, RZ, P5 ;  /* 0x000000ffe5507208 */ /* 0x000fe20002800000 */
[----:B------:R-:W-:Y:S01]  /*4f80*/  FMUL.FTZ R77, R77, UR6 ;  /* 0x000000064d4d7c20 */ /* 0x000fe20008410000 */
[----:B------:R-:W-:Y:S01]  /*4f90*/  LOP3.LUT P5, RZ, R87, 0xff, RZ, 0xc0, !PT ;  /* 0x000000ff57ff7812 */ /* 0x000fe200078ac0ff */
[-C--:B------:R-:W-:Y:S01]  /*4fa0*/  FFMA.FTZ R105, R105, R118.reuse, R119 ;  /* 0x0000007669697223 */ /* 0x080fe20000010077 */
[----:B------:R-:W-:Y:S01]  /*4fb0*/  LOP3.LUT P4, RZ, R87, 0xff0000, RZ, 0xc0, !PT ;  /* 0x00ff000057ff7812 */ /* 0x000fe2000788c0ff */
[----:B------:R-:W-:Y:S01]  /*4fc0*/  FADD.FTZ R76, R109, -R76 ;  /* 0x8000004c6d4c7221 */ /* 0x000fe20000010000 */
[----:B------:R-:W-:Y:S01]  /*4fd0*/  LOP3.LUT P6, RZ, R163, 0xff0000, RZ, 0xc0, !PT ;  /* 0x00ff0000a3ff7812 */ /* 0x000fe200078cc0ff */
[----:B------:R-:W-:Y:S01]  /*4fe0*/  FMUL.FTZ R95, R95, UR6 ;  /* 0x000000065f5f7c20 */ /* 0x000fe20008410000 */
[----:B------:R-:W-:Y:S01]  /*4ff0*/  ISETP.GE.U32.AND P3, PT, R162, RZ, PT ;  /* 0x000000ffa200720c */ /* 0x000fe20003f66070 */
[----:B------:R-:W-:Y:S01]  /*5000*/  FADD.FTZ R105, R218, -R105 ;  /* 0x80000069da697221 */ /* 0x000fe20000010000 */
[----:B------:R-:W-:Y:S01]  /*5010*/  FSEL R82, R221, RZ, P5 ;  /* 0x000000ffdd527208 */ /* 0x000fe20002800000 */
[----:B------:R-:W-:Y:S01]  /*5020*/  FFMA.FTZ R92, R92, R118, R119 ;  /* 0x000000765c5c7223 */ /* 0x000fe20000010077 */
[----:B------:R-:W-:Y:S01]  /*5030*/  LOP3.LUT P5, RZ, R86, 0xff0000, RZ, 0xc0, !PT ;  /* 0x00ff000056ff7812 */ /* 0x000fe200078ac0ff */
[C---:B------:R-:W-:Y:S01]  /*5040*/  FFMA.FTZ R76, R194.reuse, R76, R57 ;  /* 0x0000004cc24c7223 */ /* 0x040fe20000010039 */
[C---:B------:R-:W-:Y:S01]  /*5050*/  FSEL R83, R77.reuse, RZ, P4 ;  /* 0x000000ff4d537208 */ /* 0x040fe20002000000 */
[----:B------:R-:W-:Y:S01]  /*5060*/  FFMA.FTZ R105, R194, R105, R55 ;  /* 0x00000069c2697223 */ /* 0x000fe20000010037 */
[----:B------:R-:W-:Y:S01]  /*5070*/  FSEL R79, R77, RZ, P6 ;  /* 0x000000ff4d4f7208 */ /* 0x000fe20003000000 */
[----:B------:R-:W-:Y:S01]  /*5080*/  FFMA.FTZ R77, R104, R118, R119 ;  /* 0x00000076684d7223 */ /* 0x000fe20000010077 */
[----:B------:R-:W-:Y:S01]  /*5090*/  ISETP.GE.U32.AND.EX P3, PT, R163, 0x1000000, PT, P3 ;  /* 0x01000000a300780c */ /* 0x000fe20003f66130 */
[----:B------:R-:W-:Y:S01]  /*50a0*/  FADD.FTZ R93, R93, -R92 ;  /* 0x8000005c5d5d7221 */ /* 0x000fe20000010000 */
[----:B------:R-:W-:Y:S01]  /*50b0*/  FSEL R81, R95, RZ, P5 ;  /* 0x000000ff5f517208 */ /* 0x000fe20002800000 */
[----:B------:R-:W-:Y:S01]  /*50c0*/  FADD.FTZ R77, R100, -R77 ;  /* 0x8000004d644d7221 */ /* 0x000fe20000010000 */
[----:B------:R-:W-:Y:S01]  /*50d0*/  LOP3.LUT P4, RZ, R163, 0xff, RZ, 0xc0, !PT ;  /* 0x000000ffa3ff7812 */ /* 0x000fe2000788c0ff */
[----:B------:R-:W-:Y:S01]  /*50e0*/  FMUL.FTZ R76, R76, UR6 ;  /* 0x000000064c4c7c20 */ /* 0x000fe20008410000 */
[----:B------:R-:W-:Y:S01]  /*50f0*/  LOP3.LUT P5, RZ, R162, 0xff0000, RZ, 0xc0, !PT ;  /* 0x00ff0000a2ff7812 */ /* 0x000fe200078ac0ff */
        /* <DEDUP_REMOVED lines=9> */
[----:B------:R-:W-:-:S02]  /*5190*/  FSEL R95, R95, RZ, P5 ;  /* 0x000000ff5f5f7208 */ /* 0x000fc40002800000 */
[----:B------:R-:W-:Y:S02]  /*51a0*/  LOP3.LUT P4, RZ, R86, 0xff000000, RZ, 0xc0, !PT ;  /* 0xff00000056ff7812 */ /* 0x000fe4000788c0ff */
[----:B------:R-:W-:Y:S02]  /*51b0*/  LOP3.LUT P5, RZ, R162, 0xff000000, RZ, 0xc0, !PT ;  /* 0xff000000a2ff7812 */ /* 0x000fe400078ac0ff */
[C---:B------:R-:W-:Y:S02]  /*51c0*/  FSEL R87, R76.reuse, RZ, P6 ;  /* 0x000000ff4c577208 */ /* 0x040fe40003000000 */
[----:B------:R-:W-:Y:S02]  /*51d0*/  FSEL R89, R76, RZ, P3 ;  /* 0x000000ff4c597208 */ /* 0x000fe40001800000 */
[C---:B------:R-:W-:Y:S02]  /*51e0*/  LOP3.LUT P6, RZ, R86.reuse, 0xff00, RZ, 0xc0, !PT ;  /* 0x0000ff0056ff7812 */ /* 0x040fe400078cc0ff */
[----:B------:R-:W-:-:S02]  /*51f0*/  LOP3.LUT P3, RZ, R86, 0xff, RZ, 0xc0, !PT ;  /* 0x000000ff56ff7812 */ /* 0x000fc4000786c0ff */
[----:B------:R-:W-:Y:S02]  /*5200*/  F2FP.BF16.F32.PACK_AB R79, R88, R79 ;  /* 0x0000004f584f723e */ /* 0x000fe400000010ff */
[C---:B------:R-:W-:Y:S02]  /*5210*/  FSEL R86, R105.reuse, RZ, P4 ;  /* 0x000000ff69567208 */ /* 0x040fe40002000000 */
[----:B------:R-:W-:Y:S02]  /*5220*/  FSEL R88, R105, RZ, P5 ;  /* 0x000000ff69587208 */ /* 0x000fe40002800000 */
[C---:B------:R-:W-:Y:S02]  /*5230*/  LOP3.LUT P4, RZ, R162.reuse, 0xff00, RZ, 0xc0, !PT ;  /* 0x0000ff00a2ff7812 */ /* 0x040fe4000788c0ff */
[----:B------:R-:W-:Y:S02]  /*5240*/  LOP3.LUT P5, RZ, R162, 0xff, RZ, 0xc0, !PT ;  /* 0x000000ffa2ff7812 */ /* 0x000fe400078ac0ff */
[----:B------:R-:W-:-:S02]  /*5250*/  F2FP.BF16.F32.PACK_AB R83, R80, R83 ;  /* 0x000000535053723e */ /* 0x000fc400000010ff */
[----:B------:R-:W-:Y:S02]  /*5260*/  F2FP.BF16.F32.PACK_AB R78, R89, R78 ;  /* 0x0000004e594e723e */ /* 0x000fe400000010ff */
[----:B------:R-:W-:Y:S02]  /*5270*/  F2FP.BF16.F32.PACK_AB R82, R87, R82 ;  /* 0x000000525752723e */ /* 0x000fe400000010ff */
        /* <DEDUP_REMOVED lines=9> */
.L_x_1614:
        /* <DEDUP_REMOVED lines=9> */
[----:B------:R-:W-:Y:S01]  /*53a0*/  FMUL.FTZ R70, R194, R69 ;  /* 0x00000045c2467220 */ /* 0x000fe20000410000 */
[----:B------:R-:W-:Y:S01]  /*53b0*/  FADD.FTZ R69, R109, -R68 ;  /* 0x800000446d457221 */ /* 0x000fe20000010000 */
[----:B------:R-:W-:Y:S01]  /*53c0*/  FADD.FTZ R229, R228, -R229 ;  /* 0x800000e5e4e57221 */ /* 0x000fe20000010000 */
[-CC-:B------:R-:W-:Y:S01]  /*53d0*/  FFMA.FTZ R94, R94, R118.reuse, R119.reuse ;  /* 0x000000765e5e7223 */ /* 0x180fe20000010077 */
[----:B------:R-:W-:Y:S01]  /*53e0*/  FMUL.FTZ R68, R70, UR6 ;  /* 0x0000000646447c20 */ /* 0x000fe20008410000 */
[----:B------:R-:W-:Y:S01]  /*53f0*/  ISETP.GE.U32.AND P3, PT, R86, RZ, PT ;  /* 0x000000ff5600720c */ /* 0x000fe20003f66070 */
[----:B------:R-:W-:Y:S01]  /*5400*/  FMUL.FTZ R71, R194, R229 ;  /* 0x000000e5c2477220 */ /* 0x000fe20000410000 */
[----:B------:R-:W-:Y:S01]  /*5410*/  ISETP.GE.U32.AND P4, PT, R162, RZ, PT ;  /* 0x000000ffa200720c */ /* 0x000fe20003f86070 */
[----:B------:R-:W-:Y:S01]  /*5420*/  FADD.FTZ R95, R95, -R94 ;  /* 0x8000005e5f5f7221 */ /* 0x000fe20000010000 */
[C---:B0-----:R-:W-:Y:S01]  /*5430*/  FSEL R83, R68.reuse, RZ, P6 ;  /* 0x000000ff44537208 */ /* 0x041fe20003000000 */
[----:B------:R-:W-:Y:S01]  /*5440*/  FMUL.FTZ R73, R71, UR6 ;  /* 0x0000000647497c20 */ /* 0x000fe20008410000 */
[----:B------:R-:W-:Y:S01]  /*5450*/  FSEL R79, R68, RZ, P5 ;  /* 0x000000ff444f7208 */ /* 0x000fe20002800000 */
[C---:B------:R-:W-:Y:S01]  /*5460*/  FMUL.FTZ R68, R194.reuse, R221 ;  /* 0x000000ddc2447220 */ /* 0x040fe20000410000 */
[----:B------:R-:W-:Y:S01]  /*5470*/  LOP3.LUT P6, RZ, R87, 0xff, RZ, 0xc0, !PT ;  /* 0x000000ff57ff7812 */ /* 0x000fe200078cc0ff */
[----:B------:R-:W-:Y:S01]  /*5480*/  FMUL.FTZ R69, R194, R69 ;  /* 0x00000045c2457220 */ /* 0x000fe20000410000 */
[----:B------:R-:W-:Y:S01]  /*5490*/  LOP3.LUT P5, RZ, R163, 0xff, RZ, 0xc0, !PT ;  /* 0x000000ffa3ff7812 */ /* 0x000fe200078ac0ff */
[----:B------:R-:W-:Y:S01]  /*54a0*/  FMUL.FTZ R72, R68, UR6 ;  /* 0x0000000644487c20 */ /* 0x000fe20008410000 */
[----:B------:R-:W-:Y:S01]  /*54b0*/  ISETP.GE.U32.AND.EX P3, PT, R87, 0x1000000, PT, P3 ;  /* 0x010000005700780c */ /* 0x000fe20003f66130 */
[----:B------:R-:W-:Y:S01]  /*54c0*/  FMUL.FTZ R74, R194, R95 ;  /* 0x0000005fc24a7220 */ /* 0x000fe20000410000 */
[----:B------:R-:W-:Y:S01]  /*54d0*/  ISETP.GE.U32.AND.EX P4, PT, R163, 0x1000000, PT, P4 ;  /* 0x01000000a300780c */ /* 0x000fe20003f86140 */
[-CC-:B------:R-:W-:Y:S01]  /*54e0*/  FFMA.FTZ R105, R105, R118.reuse, R119.reuse ;  /* 0x0000007669697223 */ /* 0x180fe20000010077 */
[C---:B------:R-:W-:Y:S01]  /*54f0*/  FSEL R76, R73.reuse, RZ, P3 ;  /* 0x000000ff494c7208 */ /* 0x040fe20001800000 */
[-C--:B------:R-:W-:Y:S01]  /*5500*/  FFMA.FTZ R75, R104, R118.reuse, R119 ;  /* 0x00000076684b7223 */ /* 0x080fe20000010077 */
[----:B------:R-:W-:Y:S01]  /*5510*/  FSEL R80, R73, RZ, P4 ;  /* 0x000000ff49507208 */ /* 0x000fe20002000000 */
[----:B------:R-:W-:Y:S01]  /*5520*/  FMUL.FTZ R73, R69, UR6 ;  /* 0x0000000645497c20 */ /* 0x000fe20008410000 */
[----:B------:R-:W-:Y:S01]  /*5530*/  FSEL R82, R72, RZ, P6 ;  /* 0x000000ff48527208 */ /* 0x000fe20003000000 */
[----:B------:R-:W-:Y:S01]  /*5540*/  FADD.FTZ R105, R218, -R105 ;  /* 0x80000069da697221 */ /* 0x000fe20000010000 */
[----:B------:R-:W-:Y:S01]  /*5550*/  FSEL R78, R72, RZ, P5 ;  /* 0x000000ff484e7208 */ /* 0x000fe20002800000 */
[----:B------:R-:W-:Y:S01]  /*5560*/  FMUL.FTZ R72, R74, UR6 ;  /* 0x000000064a487c20 */ /* 0x000fe20008410000 */
[----:B------:R-:W-:Y:S01]  /*5570*/  LOP3.LUT P3, RZ, R87, 0xff00, RZ, 0xc0, !PT ;  /* 0x0000ff0057ff7812 */ /* 0x000fe2000786c0ff */
[----:B------:R-:W-:Y:S01]  /*5580*/  FFMA.FTZ R92, R92, R118, R119 ;  /* 0x000000765c5c7223 */ /* 0x000fe20000010077 */
[----:B------:R-:W-:Y:S01]  /*5590*/  LOP3.LUT P6, RZ, R86, 0xff0000, RZ, 0xc0, !PT ;  /* 0x00ff000056ff7812 */ /* 0x000fe200078cc0ff */
[----:B------:R-:W-:Y:S01]  /*55a0*/  FADD.FTZ R77, R100, -R75 ;  /* 0x8000004b644d7221 */ /* 0x000fe20000010000 */
[----:B------:R-:W-:Y:S01]  /*55b0*/  LOP3.LUT P4, RZ, R163, 0xff00, RZ, 0xc0, !PT ;  /* 0x0000ff00a3ff7812 */ /* 0x000fe2000788c0ff */
[----:B------:R-:W-:Y:S01]  /*55c0*/  FMUL.FTZ R75, R194, R105 ;  /* 0x00000069c24b7220 */ /* 0x000fe20000410000 */
[----:B------:R-:W-:Y:S01]  /*55d0*/  FSEL R87, R73, RZ, P3 ;  /* 0x000000ff49577208 */ /* 0x000fe20001800000 */
[----:B------:R-:W-:Y:S01]  /*55e0*/  FADD.FTZ R93, R93, -R92 ;  /* 0x8000005c5d5d7221 */ /* 0x000fe20000010000 */
[----:B------:R-:W-:-:S02]  /*55f0*/  FSEL R81, R72, RZ, P6 ;  /* 0x000000ff48517208 */ /* 0x000fc40003000000 */
[----:B------:R-:W-:Y:S02]  /*5600*/  FSEL R73, R73, RZ, P4 ;  /* 0x000000ff49497208 */ /* 0x000fe40002000000 */
[----:B------:R-:W-:Y:S02]  /*5610*/  LOP3.LUT P6, RZ, R162, 0xff0000, RZ, 0xc0, !PT ;  /* 0x00ff0000a2ff7812 */ /* 0x000fe400078cc0ff */
[----:B------:R-:W-:Y:S01]  /*5620*/  F2FP.BF16.F32.PACK_AB R79, R80, R79 ;  /* 0x0000004f504f723e */ /* 0x000fe200000010ff */
[----:B------:R-:W-:Y:S01]  /*5630*/  FMUL.FTZ R80, R75, UR6 ;  /* 0x000000064b507c20 */ /* 0x000fe20008410000 */
[----:B------:R-:W-:Y:S01]  /*5640*/  F2FP.BF16.F32.PACK_AB R78, R73, R78 ;  /* 0x0000004e494e723e */ /* 0x000fe200000010ff */
[----:B------:R-:W-:Y:S01]  /*5650*/  FMUL.FTZ R73, R194, R77 ;  /* 0x0000004dc2497220 */ /* 0x000fe20000410000 */
[----:B------:R-:W-:Y:S01]  /*5660*/  FSEL R88, R72, RZ, P6 ;  /* 0x000000ff48587208 */ /* 0x000fe20003000000 */
[----:B------:R-:W-:Y:S01]  /*5670*/  FMUL.FTZ R72, R194, R93 ;  /* 0x0000005dc2487220 */ /* 0x000fe20000410000 */
[----:B------:R-:W-:Y:S01]  /*5680*/  LOP3.LUT P5, RZ, R86, 0xff000000, RZ, 0xc0, !PT ;  /* 0xff00000056ff7812 */ /* 0x000fe200078ac0ff */
[----:B------:R-:W-:Y:S01]  /*5690*/  FMUL.FTZ R77, R73, UR6 ;  /* 0x00000006494d7c20 */ /* 0x000fe20008410000 */
[----:B------:R-:W-:-:S02]  /*56a0*/  LOP3.LUT P6, RZ, R162, 0xff000000, RZ, 0xc0, !PT ;  /* 0xff000000a2ff7812 */ /* 0x000fc400078cc0ff */
[----:B------:R-:W-:Y:S01]  /*56b0*/  F2FP.BF16.F32.PACK_AB R83, R76, R83 ;  /* 0x000000534c53723e */ /* 0x000fe200000010ff */
[----:B------:R-:W-:Y:S01]  /*56c0*/  FMUL.FTZ R76, R72, UR6 ;  /* 0x00000006484c7c20 */ /* 0x000fe20008410000 */
[C---:B------:R-:W-:Y:S02]  /*56d0*/  FSEL R90, R80.reuse, RZ, P5 ;  /* 0x000000ff505a7208 */ /* 0x040fe40002800000 */
[----:B------:R-:W-:Y:S02]  /*56e0*/  FSEL R91, R80, RZ, P6 ;  /* 0x000000ff505b7208 */ /* 0x000fe40003000000 */
[C---:B------:R-:W-:Y:S02]  /*56f0*/  LOP3.LUT P3, RZ, R86.reuse, 0xff00, RZ, 0xc0, !PT ;  /* 0x0000ff0056ff7812 */ /* 0x040fe4000786c0ff */
[----:B------:R-:W-:Y:S02]  /*5700*/  LOP3.LUT P4, RZ, R86, 0xff, RZ, 0xc0, !PT ;  /* 0x000000ff56ff7812 */ /* 0x000fe4000788c0ff */
[----:B------:R-:W-:-:S02]  /*5710*/  LOP3.LUT P5, RZ, R162, 0xff00, RZ, 0xc0, !PT ;  /* 0x0000ff00a2ff7812 */ /* 0x000fc400078ac0ff */
[----:B------:R-:W-:Y:S02]  /*5720*/  LOP3.LUT P6, RZ, R162, 0xff, RZ, 0xc0, !PT ;  /* 0x000000ffa2ff7812 */ /* 0x000fe400078cc0ff */
        /* <DEDUP_REMOVED lines=10> */
.L_x_1617:
        /* <DEDUP_REMOVED lines=8> */
[C---:B------:R-:W-:Y:S01]  /*5850*/  FMUL.FTZ R229, R194.reuse, R229 ;  /* 0x000000e5c2e57220 */ /* 0x040fe20000410000 */
[-CC-:B------:R-:W-:Y:S01]  /*5860*/  FFMA.FTZ R76, R225, R118.reuse, R119.reuse ;  /* 0x00000076e14c7223 */ /* 0x180fe20000010077 */
[----:B------:R-:W-:Y:S01]  /*5870*/  ISETP.GE.U32.AND.EX P5, PT, R87, 0x1000000, PT, P3 ;  /* 0x010000005700780c */ /* 0x000fe20003fa6130 */
[C---:B------:R-:W-:Y:S01]  /*5880*/  FMUL.FTZ R221, R194.reuse, R221 ;  /* 0x000000ddc2dd7220 */ /* 0x040fe20000410000 */
[----:B------:R-:W-:Y:S01]  /*5890*/  FMUL.FTZ R229, R229, UR6 ;  /* 0x00000006e5e57c20 */ /* 0x000fe20008410000 */
[----:B------:R-:W-:Y:S01]  /*58a0*/  FADD.FTZ R95, R95, -R94 ;  /* 0x8000005e5f5f7221 */ /* 0x000fe20000010000 */
[C---:B------:R-:W-:Y:S01]  /*58b0*/  FMUL.FTZ R77, R194.reuse, R77 ;  /* 0x0000004dc24d7220 */ /* 0x040fe20000410000 */
[----:B------:R-:W-:Y:S01]  /*58c0*/  FADD.FTZ R109, R109, -R76 ;  /* 0x8000004c6d6d7221 */ /* 0x000fe20000010000 */
[----:B------:R-:W-:Y:S01]  /*58d0*/  FMUL.FTZ R221, R221, UR6 ;  /* 0x00000006dddd7c20 */ /* 0x000fe20008410000 */
[----:B------:R-:W-:Y:S01]  /*58e0*/  FSEL R76, R229, RZ, P5 ;  /* 0x000000ffe54c7208 */ /* 0x000fe20002800000 */
[----:B------:R-:W-:Y:S01]  /*58f0*/  FMUL.FTZ R95, R194, R95 ;  /* 0x0000005fc25f7220 */ /* 0x000fe20000410000 */
[----:B------:R-:W-:Y:S01]  /*5900*/  LOP3.LUT P5, RZ, R87, 0xff, RZ, 0xc0, !PT ;  /* 0x000000ff57ff7812 */ /* 0x000fe200078ac0ff */
        /* <DEDUP_REMOVED lines=8> */
[----:B------:R-:W-:Y:S01]  /*5990*/  FMUL.FTZ R109, R194, R109 ;  /* 0x0000006dc26d7220 */ /* 0x000fe20000410000 */
[----:B------:R-:W-:Y:S01]  /*59a0*/  LOP3.LUT P5, RZ, R86, 0xff0000, RZ, 0xc0, !PT ;  /* 0x00ff000056ff7812 */ /* 0x000fe200078ac0ff */
[-CC-:B------:R-:W-:Y:S01]  /*59b0*/  FFMA.FTZ R92, R92, R118.reuse, R119.reuse ;  /* 0x000000765c5c7223 */ /* 0x180fe20000010077 */
[C---:B------:R-:W-:Y:S01]  /*59c0*/  FSEL R83, R77.reuse, RZ, P4 ;  /* 0x000000ff4d537208 */ /* 0x040fe20002000000 */
[----:B------:R-:W-:Y:S01]  /*59d0*/  FMUL.FTZ R105, R194, R105 ;  /* 0x00000069c2697220 */ /* 0x000fe20000410000 */
[----:B------:R-:W-:Y:S01]  /*59e0*/  FSEL R79, R77, RZ, P6 ;  /* 0x000000ff4d4f7208 */ /* 0x000fe20003000000 */
[----:B------:R-:W-:Y:S01]  /*59f0*/  FFMA.FTZ R77, R104, R118, R119 ;  /* 0x00000076684d7223 */ /* 0x000fe20000010077 */
[----:B------:R-:W-:Y:S01]  /*5a00*/  ISETP.GE.U32.AND.EX P3, PT, R163, 0x1000000, PT, P3 ;  /* 0x01000000a300780c */ /* 0x000fe20003f66130 */
[----:B------:R-:W-:Y:S01]  /*5a10*/  FMUL.FTZ R109, R109, UR6 ;  /* 0x000000066d6d7c20 */ /* 0x000fe20008410000 */
[----:B------:R-:W-:Y:S01]  /*5a20*/  FSEL R81, R95, RZ, P5 ;  /* 0x000000ff5f517208 */ /* 0x000fe20002800000 */
[----:B------:R-:W-:Y:S01]  /*5a30*/  FADD.FTZ R77, R100, -R77 ;  /* 0x8000004d644d7221 */ /* 0x000fe20000010000 */
[----:B------:R-:W-:Y:S01]  /*5a40*/  LOP3.LUT P4, RZ, R163, 0xff, RZ, 0xc0, !PT ;  /* 0x000000ffa3ff7812 */ /* 0x000fe2000788c0ff */
[----:B------:R-:W-:Y:S01]  /*5a50*/  FADD.FTZ R93, R93, -R92 ;  /* 0x8000005c5d5d7221 */ /* 0x000fe20000010000 */
[----:B------:R-:W-:Y:S01]  /*5a60*/  LOP3.LUT P5, RZ, R162, 0xff0000, RZ, 0xc0, !PT ;  /* 0x00ff0000a2ff7812 */ /* 0x000fe200078ac0ff */
[----:B------:R-:W-:Y:S01]  /*5a70*/  FMUL.FTZ R105, R105, UR6 ;  /* 0x0000000669697c20 */ /* 0x000fe20008410000 */
[----:B------:R-:W-:Y:S01]  /*5a80*/  LOP3.LUT P6, RZ, R87, 0xff00, RZ, 0xc0, !PT ;  /* 0x0000ff0057ff7812 */ /* 0x000fe200078cc0ff */
        /* <DEDUP_REMOVED lines=14> */
[C---:B------:R-:W-:Y:S02]  /*5b70*/  FSEL R86, R105.reuse, RZ, P4 ;  /* 0x000000ff69567208 */ /* 0x040fe40002000000 */
[----:B------:R-:W-:Y:S02]  /*5b80*/  FSEL R88, R105, RZ, P5 ;  /* 0x000000ff69587208 */ /* 0x000fe40002800000 */
[C---:B------:R-:W-:Y:S02]  /*5b90*/  LOP3.LUT P4, RZ, R162.reuse, 0xff00, RZ, 0xc0, !PT ;  /* 0x0000ff00a2ff7812 */ /* 0x040fe4000788c0ff */
[----:B------:R-:W-:Y:S02]  /*5ba0*/  LOP3.LUT P5, RZ, R162, 0xff, RZ, 0xc0, !PT ;  /* 0x000000ffa2ff7812 */ /* 0x000fe400078ac0ff */
[----:B------:R-:W-:Y:S02]  /*5bb0*/  F2FP.BF16.F32.PACK_AB R79, R80, R79 ;  /* 0x0000004f504f723e */ /* 0x000fe400000010ff */
[----:B------:R-:W-:-:S02]  /*5bc0*/  F2FP.BF16.F32.PACK_AB R83, R76, R83 ;  /* 0x000000534c53723e */ /* 0x000fc400000010ff */
        /* <DEDUP_REMOVED lines=11> */
.L_x_1613:
[----:B------:R-:W-:Y:S05]  /*5c80*/  @!P1 BRA `(.L_x_1618) ;  /* 0x0000000400b49947 */ /* 0x000fea0003800000 */
        /* <DEDUP_REMOVED lines=8> */
[-C--:B------:R-:W-:Y:S01]  /*5d10*/  FFMA.FTZ R94, R94, R118.reuse, R119 ;  /* 0x000000765e5e7223 */ /* 0x080fe20000010077 */
[C---:B------:R-:W-:Y:S01]  /*5d20*/  FFMA.FTZ R71, R194.reuse, R229, R59 ;  /* 0x000000e5c2477223 */ /* 0x040fe2000001003b */
[----:B------:R-:W-:Y:S01]  /*5d30*/  FFMA.FTZ R70, R194, R73, R58 ;  /* 0x00000049c2467223 */ /* 0x000fe2000001003a */
[-CC-:B------:R-:W-:Y:S01]  /*5d40*/  FFMA.FTZ R68, R225, R118.reuse, R119.reuse ;  /* 0x00000076e1447223 */ /* 0x180fe20000010077 */
[-CC-:B------:R-:W-:Y:S01]  /*5d50*/  FFMA.FTZ R69, R104, R118.reuse, R119.reuse ;  /* 0x0000007668457223 */ /* 0x180fe20000010077 */
[----:B------:R-:W-:Y:S01]  /*5d60*/  FFMA.FTZ R72, R194, R93, R52 ;  /* 0x0000005dc2487223 */ /* 0x000fe20000010034 */
[----:B------:R-:W-:Y:S01]  /*5d70*/  FMUL.FTZ R74, R71, UR6 ;  /* 0x00000006474a7c20 */ /* 0x000fe20008410000 */
[----:B------:R-:W-:Y:S01]  /*5d80*/  ISETP.GE.U32.AND.EX P3, PT, R87, 0x1000000, PT, P3 ;  /* 0x010000005700780c */ /* 0x000fe20003f66130 */
[-CC-:B------:R-:W-:Y:S01]  /*5d90*/  FFMA.FTZ R221, R221, R118.reuse, R119.reuse ;  /* 0x00000076dddd7223 */ /* 0x180fe20000010077 */
[----:B------:R-:W-:Y:S01]  /*5da0*/  FADD.FTZ R95, R95, -R94 ;  /* 0x8000005e5f5f7221 */ /* 0x000fe20000010000 */
[----:B------:R-:W-:Y:S01]  /*5db0*/  FMUL.FTZ R73, R70, UR6 ;  /* 0x0000000646497c20 */ /* 0x000fe20008410000 */
[----:B------:R-:W-:Y:S01]  /*5dc0*/  FFMA.FTZ R105, R105, R118, R119 ;  /* 0x0000007669697223 */ /* 0x000fe20000010077 */
[----:B0-----:R-:W-:Y:S01]  /*5dd0*/  FADD.FTZ R82, R109, -R68 ;  /* 0x800000446d527221 */ /* 0x001fe20000010000 */
[----:B------:R-:W-:Y:S01]  /*5de0*/  LOP3.LUT P5, RZ, R87, 0xff0000, RZ, 0xc0, !PT ;  /* 0x00ff000057ff7812 */ /* 0x000fe200078ac0ff */
[----:B------:R-:W-:Y:S01]  /*5df0*/  FADD.FTZ R69, R100, -R69 ;  /* 0x8000004564457221 */ /* 0x000fe20000010000 */
[----:B------:R-:W-:Y:S01]  /*5e00*/  FMUL.FTZ R68, R72, UR6 ;  /* 0x0000000648447c20 */ /* 0x000fe20008410000 */
[----:B------:R-:W-:Y:S01]  /*5e10*/  LOP3.LUT P4, RZ, R86, 0xff, RZ, 0xc0, !PT ;  /* 0x000000ff56ff7812 */ /* 0x000fe2000788c0ff */
[----:B------:R-:W-:Y:S01]  /*5e20*/  FADD.FTZ R221, R108, -R221 ;  /* 0x800000dd6cdd7221 */ /* 0x000fe20000010000 */
[----:B------:R-:W-:Y:S01]  /*5e30*/  FSEL R93, R74, RZ, P3 ;  /* 0x000000ff4a5d7208 */ /* 0x000fe20001800000 */
[----:B------:R-:W-:Y:S01]  /*5e40*/  FFMA.FTZ R74, R194, R95, R54 ;  /* 0x0000005fc24a7223 */ /* 0x000fe20000010036 */
[----:B------:R-:W-:Y:S01]  /*5e50*/  FADD.FTZ R218, R218, -R105 ;  /* 0x80000069dada7221 */ /* 0x000fe20000010000 */
[----:B------:R-:W-:Y:S01]  /*5e60*/  FSEL R90, R73, RZ, P5 ;  /* 0x000000ff495a7208 */ /* 0x000fe20002800000 */
[----:B------:R-:W-:Y:S01]  /*5e70*/  FFMA.FTZ R73, R194, R69, R53 ;  /* 0x00000045c2497223 */ /* 0x000fe20000010035 */
[----:B------:R-:W-:Y:S01]  /*5e80*/  FSEL R80, R68, RZ, P4 ;  /* 0x000000ff44507208 */ /* 0x000fe20002000000 */
[C---:B------:R-:W-:Y:S01]  /*5e90*/  FFMA.FTZ R69, R194.reuse, R82, R57 ;  /* 0x00000052c2457223 */ /* 0x040fe20000010039 */
[----:B------:R-:W-:Y:S01]  /*5ea0*/  FFMA.FTZ R68, R194, R221, R56 ;  /* 0x000000ddc2447223 */ /* 0x000fe20000010038 */
[----:B------:R-:W-:Y:S01]  /*5eb0*/  FMUL.FTZ R82, R74, UR6 ;  /* 0x000000064a527c20 */ /* 0x000fe20008410000 */
[----:B------:R-:W-:Y:S01]  /*5ec0*/  LOP3.LUT P6, RZ, R86, 0xff0000, RZ, 0xc0, !PT ;  /* 0x00ff000056ff7812 */ /* 0x000fe200078cc0ff */
[----:B------:R-:W-:Y:S01]  /*5ed0*/  FFMA.FTZ R75, R194, R218, R55 ;  /* 0x000000dac24b7223 */ /* 0x000fe20000010037 */
[----:B------:R-:W-:Y:S01]  /*5ee0*/  LOP3.LUT P5, RZ, R87, 0xff, RZ, 0xc0, !PT ;  /* 0x000000ff57ff7812 */ /* 0x000fe200078ac0ff */
[----:B------:R-:W-:Y:S01]  /*5ef0*/  FMUL.FTZ R89, R69, UR6 ;  /* 0x0000000645597c20 */ /* 0x000fe20008410000 */
[----:B------:R-:W-:Y:S01]  /*5f00*/  LOP3.LUT P4, RZ, R87, 0xff00, RZ, 0xc0, !PT ;  /* 0x0000ff0057ff7812 */ /* 0x000fe2000788c0ff */
[----:B------:R-:W-:Y:S01]  /*5f10*/  FMUL.FTZ R87, R68, UR6 ;  /* 0x0000000644577c20 */ /* 0x000fe20008410000 */
        /* <DEDUP_REMOVED lines=14> */
.L_x_1619:
[-CC-:B------:R-:W-:Y:S01]  /*6000*/  FFMA.FTZ R221, R221, R118.reuse, R119.reuse ;  /* 0x00000076dddd7223 */ /* 0x180fe20000010077 */
[-CC-:B0-----:R-:W-:Y:S01]  /*6010*/  FFMA.FTZ R80, R225, R118.reuse, R119.reuse ;  /* 0x00000076e1507223 */ /* 0x181fe20000010077 */
[-CC-:B------:R-:W-:Y:S01]  /*6020*/  FFMA.FTZ R83, R226, R118.reuse, R119.reuse ;  /* 0x00000076e2537223 */ /* 0x180fe20000010077 */
        /* <DEDUP_REMOVED lines=9> */
[C---:B------:R-:W-:Y:S01]  /*60c0*/  FFMA.FTZ R229, R194.reuse, R229, R59 ;  /* 0x000000e5c2e57223 */ /* 0x040fe2000001003b */
[C---:B------:R-:W-:Y:S01]  /*60d0*/  FFMA.FTZ R83, R194.reuse, R83, R58 ;  /* 0x00000053c2537223 */ /* 0x040fe2000001003a */
[C---:B------:R-:W-:Y:S01]  /*60e0*/  FFMA.FTZ R221, R194.reuse, R221, R56 ;  /* 0x000000ddc2dd7223 */ /* 0x040fe20000010038 */
[----:B------:R-:W-:Y:S01]  /*60f0*/  FFMA.FTZ R80, R194, R80, R57 ;  /* 0x00000050c2507223 */ /* 0x000fe20000010039 */
        /* <DEDUP_REMOVED lines=10> */
[C---:B------:R-:W-:Y:S01]  /*61a0*/  FFMA.FTZ R81, R194.reuse, R81, R53 ;  /* 0x00000051c2517223 */ /* 0x040fe20000010035 */
[C---:B------:R-:W-:Y:S01]  /*61b0*/  LOP3.LUT P5, RZ, R87.reuse, 0xff, RZ, 0xc0, !PT ;  /* 0x000000ff57ff7812 */ /* 0x040fe200078ac0ff */
[C---:B------:R-:W-:Y:S01]  /*61c0*/  FFMA.FTZ R95, R194.reuse, R95, R54 ;  /* 0x0000005fc25f7223 */ /* 0x040fe20000010036 */
[C---:B------:R-:W-:Y:S01]  /*61d0*/  ISETP.GE.U32.AND.EX P3, PT, R87.reuse, 0x1000000, PT, P3 ;  /* 0x010000005700780c */ /* 0x040fe20003f66130 */
[C---:B------:R-:W-:Y:S01]  /*61e0*/  FFMA.FTZ R218, R194.reuse, R218, R55 ;  /* 0x000000dac2da7223 */ /* 0x040fe20000010037 */
[----:B------:R-:W-:Y:S01]  /*61f0*/  LOP3.LUT P6, RZ, R87, 0xff00, RZ, 0xc0, !PT ;  /* 0x0000ff0057ff7812 */ /* 0x000fe200078cc0ff */
        /* <DEDUP_REMOVED lines=22> */
.L_x_1618:
        /* <DEDUP_REMOVED lines=8> */
[-CC-:B------:R-:W-:Y:S01]  /*63e0*/  FFMA.FTZ R94, R94, R118.reuse, R119.reuse ;  /* 0x000000765e5e7223 */ /* 0x180fe20000010077 */
[C---:B------:R-:W-:Y:S01]  /*63f0*/  FMUL.FTZ R71, R194.reuse, R229 ;  /* 0x000000e5c2477220 */ /* 0x040fe20000410000 */
[-CC-:B------:R-:W-:Y:S01]  /*6400*/  FFMA.FTZ R68, R225, R118.reuse, R119.reuse ;  /* 0x00000076e1447223 */ /* 0x180fe20000010077 */
[C---:B------:R-:W-:Y:S01]  /*6410*/  FMUL.FTZ R70, R194.reuse, R73 ;  /* 0x00000049c2467220 */ /* 0x040fe20000410000 */
[----:B------:R-:W-:Y:S01]  /*6420*/  FMUL.FTZ R72, R194, R93 ;  /* 0x0000005dc2487220 */ /* 0x000fe20000410000 */
[----:B------:R-:W-:Y:S01]  /*6430*/  FMUL.FTZ R74, R71, UR6 ;  /* 0x00000006474a7c20 */ /* 0x000fe20008410000 */
[-CC-:B------:R-:W-:Y:S01]  /*6440*/  FFMA.FTZ R69, R104, R118.reuse, R119.reuse ;  /* 0x0000007668457223 */ /* 0x180fe20000010077 */
[----:B------:R-:W-:Y:S01]  /*6450*/  ISETP.GE.U32.AND.EX P3, PT, R87, 0x1000000, PT, P3 ;  /* 0x010000005700780c */ /* 0x000fe20003f66130 */
[-CC-:B------:R-:W-:Y:S01]  /*6460*/  FFMA.FTZ R221, R221, R118.reuse, R119.reuse ;  /* 0x00000076dddd7223 */ /* 0x180fe20000010077 */
[----:B------:R-:W-:Y:S01]  /*6470*/  FADD.FTZ R95, R95, -R94 ;  /* 0x8000005e5f5f7221 */ /* 0x000fe20000010000 */
[----:B------:R-:W-:Y:S01]  /*6480*/  FFMA.FTZ R105, R105, R118, R119 ;  /* 0x0000007669697223 */ /* 0x000fe20000010077 */
[----:B------:R-:W-:Y:S01]  /*6490*/  FADD.FTZ R109, R109, -R68 ;  /* 0x800000446d6d7221 */ /* 0x000fe20000010000 */
[----:B------:R-:W-:Y:S01]  /*64a0*/  FMUL.FTZ R73, R70, UR6 ;  /* 0x0000000646497c20 */ /* 0x000fe20008410000 */
[----:B------:R-:W-:Y:S01]  /*64b0*/  LOP3.LUT P5, RZ, R87, 0xff0000, RZ, 0xc0, !PT ;  /* 0x00ff000057ff7812 */ /* 0x000fe200078ac0ff */
[----:B------:R-:W-:Y:S01]  /*64c0*/  FMUL.FTZ R68, R72, UR6 ;  /* 0x0000000648447c20 */ /* 0x000fe20008410000 */
[----:B------:R-:W-:Y:S01]  /*64d0*/  FADD.FTZ R69, R100, -R69 ;  /* 0x8000004564457221 */ /* 0x000fe20000010000 */
[----:B------:R-:W-:Y:S01]  /*64e0*/  LOP3.LUT P4, RZ, R86, 0xff, RZ, 0xc0, !PT ;  /* 0x000000ff56ff7812 */ /* 0x000fe2000788c0ff */
[----:B------:R-:W-:Y:S01]  /*64f0*/  FADD.FTZ R221, R108, -R221 ;  /* 0x800000dd6cdd7221 */ /* 0x000fe20000010000 */
[----:B------:R-:W-:Y:S01]  /*6500*/  FSEL R93, R74, RZ, P3 ;  /* 0x000000ff4a5d7208 */ /* 0x000fe20001800000 */
[----:B------:R-:W-:Y:S01]  /*6510*/  FMUL.FTZ R74, R194, R95 ;  /* 0x0000005fc24a7220 */ /* 0x000fe20000410000 */
[----:B------:R-:W-:Y:S01]  /*6520*/  FADD.FTZ R105, R218, -R105 ;  /* 0x80000069da697221 */ /* 0x000fe20000010000 */
[----:B0-----:R-:W-:Y:S01]  /*6530*/  FSEL R90, R73, RZ, P5 ;  /* 0x000000ff495a7208 */ /* 0x001fe20002800000 */
[----:B------:R-:W-:Y:S01]  /*6540*/  FMUL.FTZ R73, R194, R69 ;  /* 0x00000045c2497220 */ /* 0x000fe20000410000 */
[----:B------:R-:W-:Y:S01]  /*6550*/  FSEL R80, R68, RZ, P4 ;  /* 0x000000ff44507208 */ /* 0x000fe20002000000 */
[C---:B------:R-:W-:Y:S01]  /*6560*/  FMUL.FTZ R68, R194.reuse, R221 ;  /* 0x000000ddc2447220 */ /* 0x040fe20000410000 */
[----:B------:R-:W-:Y:S01]  /*6570*/  FMUL.FTZ R69, R194, R109 ;  /* 0x0000006dc2457220 */ /* 0x000fe20000410000 */
[----:B------:R-:W-:Y:S01]  /*6580*/  FMUL.FTZ R82, R74, UR6 ;  /* 0x000000064a527c20 */ /* 0x000fe20008410000 */
[----:B------:R-:W-:Y:S01]  /*6590*/  LOP3.LUT P6, RZ, R86, 0xff0000, RZ, 0xc0, !PT ;  /* 0x00ff000056ff7812 */ /* 0x000fe200078cc0ff */
[----:B------:R-:W-:Y:S01]  /*65a0*/  FMUL.FTZ R75, R194, R105 ;  /* 0x00000069c24b7220 */ /* 0x000fe20000410000 */
        /* <DEDUP_REMOVED lines=18> */
.L_x_1620:
        /* <DEDUP_REMOVED lines=53> */
.L_x_1616:
        /* <DEDUP_REMOVED lines=13> */
[-CC-:B0-----:R-:W-:Y:S01]  /*6af0*/  FFMA.FTZ R69, R116, R118.reuse, R119.reuse ;  /* 0x0000007674457223 */ /* 0x181fe20000010077 */
[-CC-:B------:R-:W-:Y:S01]  /*6b00*/  FFMA.FTZ R72, R115, R118.reuse, R119.reuse ;  /* 0x0000007673487223 */ /* 0x180fe20000010077 */
[-C--:B------:R-:W-:Y:S01]  /*6b10*/  FFMA.FTZ R68, R111, R118.reuse, R119 ;  /* 0x000000766f447223 */ /* 0x080fe20000010077 */
[----:B------:R-:W-:Y:S01]  /*6b20*/  FADD.FTZ R113, R112, -R113 ;  /* 0x8000007170717221 */ /* 0x000fe20000010000 */
[----:B------:R-:W-:Y:S01]  /*6b30*/  FADD.FTZ R69, R114, -R69 ;  /* 0x8000004572457221 */ /* 0x000fe20000010000 */
[----:B------:R-:W-:Y:S01]  /*6b40*/  FADD.FTZ R71, R117, -R72 ;  /* 0x8000004875477221 */ /* 0x000fe20000010000 */
[----:B------:R-:W-:Y:S01]  /*6b50*/  LOP3.LUT P4, RZ, R165, 0xff0000, RZ, 0xc0, !PT ;  /* 0x00ff0000a5ff7812 */ /* 0x000fe2000788c0ff */
[C---:B------:R-:W-:Y:S01]  /*6b60*/  FFMA.FTZ R70, R194.reuse, R113, R66 ;  /* 0x00000071c2467223 */ /* 0x040fe20000010042 */
[C---:B------:R-:W-:Y:S01]  /*6b70*/  FFMA.FTZ R69, R194.reuse, R69, R65 ;  /* 0x00000045c2457223 */ /* 0x040fe20000010041 */
[----:B------:R-:W-:Y:S01]  /*6b80*/  FADD.FTZ R107, R107, -R68 ;  /* 0x800000446b6b7221 */ /* 0x000fe20000010000 */
[----:B------:R-:W-:Y:S01]  /*6b90*/  FFMA.FTZ R71, R194, R71, R67 ;  /* 0x00000047c2477223 */ /* 0x000fe20000010043 */
[----:B------:R-:W-:Y:S01]  /*6ba0*/  FMUL.FTZ R72, R70, UR6 ;  /* 0x0000000646487c20 */ /* 0x000fe20008410000 */
[-CC-:B------:R-:W-:Y:S01]  /*6bb0*/  FFMA.FTZ R98, R98, R118.reuse, R119.reuse ;  /* 0x0000007662627223 */ /* 0x180fe20000010077 */
[----:B------:R-:W-:Y:S01]  /*6bc0*/  ISETP.GE.U32.AND P1, PT, R84, RZ, PT ;  /* 0x000000ff5400720c */ /* 0x000fe20003f26070 */
[-CC-:B------:R-:W-:Y:S01]  /*6bd0*/  FFMA.FTZ R106, R106, R118.reuse, R119.reuse ;  /* 0x000000766a6a7223 */ /* 0x180fe20000010077 */
[----:B------:R-:W-:Y:S01]  /*6be0*/  FMUL.FTZ R76, R69, UR6 ;  /* 0x00000006454c7c20 */ /* 0x000fe20008410000 */
[----:B------:R-:W-:Y:S01]  /*6bf0*/  FSEL R79, R72, RZ, P4 ;  /* 0x000000ff484f7208 */ /* 0x000fe20002000000 */
[----:B------:R-:W-:Y:S01]  /*6c00*/  FFMA.FTZ R68, R194, R107, R64 ;  /* 0x0000006bc2447223 */ /* 0x000fe20000010040 */
[----:B------:R-:W-:Y:S01]  /*6c10*/  LOP3.LUT P6, RZ, R85, 0xff0000, RZ, 0xc0, !PT ;  /* 0x00ff000055ff7812 */ /* 0x000fe200078cc0ff */
[----:B------:R-:W-:Y:S01]  /*6c20*/  FMUL.FTZ R73, R71, UR6 ;  /* 0x0000000647497c20 */ /* 0x000fe20008410000 */
[----:B------:R-:W-:Y:S01]  /*6c30*/  LOP3.LUT P4, RZ, R85, 0xff00, RZ, 0xc0, !PT ;  /* 0x0000ff0055ff7812 */ /* 0x000fe2000788c0ff */
[----:B------:R-:W-:Y:S01]  /*6c40*/  FADD.FTZ R99, R99, -R98 ;  /* 0x8000006263637221 */ /* 0x000fe20000010000 */
[----:B------:R-:W-:Y:S01]  /*6c50*/  ISETP.GE.U32.AND P3, PT, R164, RZ, PT ;  /* 0x000000ffa400720c */ /* 0x000fe20003f66070 */
[----:B------:R-:W-:Y:S01]  /*6c60*/  FADD.FTZ R106, R103, -R106 ;  /* 0x8000006a676a7221 */ /* 0x000fe20000010000 */
[----:B------:R-:W-:Y:S01]  /*6c70*/  ISETP.GE.U32.AND.EX P1, PT, R85, 0x1000000, PT, P1 ;  /* 0x010000005500780c */ /* 0x000fe20003f26110 */
[-CC-:B------:R-:W-:Y:S01]  /*6c80*/  FFMA.FTZ R101, R101, R118.reuse, R119.reuse ;  /* 0x0000007665657223 */ /* 0x180fe20000010077 */
[----:B------:R-:W-:Y:S01]  /*6c90*/  FFMA.FTZ R96, R96, R118, R119 ;  /* 0x0000007660607223 */ /* 0x000fe20000010077 */
[----:B------:R-:W-:Y:S01]  /*6ca0*/  FSEL R83, R72, RZ, P6 ;  /* 0x000000ff48537208 */ /* 0x000fe20003000000 */
[----:B------:R-:W-:Y:S01]  /*6cb0*/  FMUL.FTZ R72, R68, UR6 ;  /* 0x0000000644487c20 */ /* 0x000fe20008410000 */
[----:B------:R-:W-:Y:S01]  /*6cc0*/  FSEL R77, R76, RZ, P4 ;  /* 0x000000ff4c4d7208 */ /* 0x000fe20002000000 */
[C---:B------:R-:W-:Y:S01]  /*6cd0*/  FFMA.FTZ R74, R194.reuse, R99, R62 ;  /* 0x00000063c24a7223 */ /* 0x040fe2000001003e */
[C---:B------:R-:W-:Y:S01]  /*6ce0*/  LOP3.LUT P4, RZ, R165.reuse, 0xff00, RZ, 0xc0, !PT ;  /* 0x0000ff00a5ff7812 */ /* 0x040fe2000788c0ff */
[----:B------:R-:W-:Y:S01]  /*6cf0*/  FFMA.FTZ R75, R194, R106, R63 ;  /* 0x0000006ac24b7223 */ /* 0x000fe2000001003f */
[C---:B------:R-:W-:Y:S01]  /*6d00*/  LOP3.LUT P6, RZ, R165.reuse, 0xff, RZ, 0xc0, !PT ;  /* 0x000000ffa5ff7812 */ /* 0x040fe200078cc0ff */
[----:B------:R-:W-:Y:S01]  /*6d10*/  FADD.FTZ R101, R102, -R101 ;  /* 0x8000006566657221 */ /* 0x000fe20000010000 */
[----:B------:R-:W-:Y:S01]  /*6d20*/  ISETP.GE.U32.AND.EX P3, PT, R165, 0x1000000, PT, P3 ;  /* 0x01000000a500780c */ /* 0x000fe20003f66130 */
[----:B------:R-:W-:Y:S01]  /*6d30*/  FADD.FTZ R97, R97, -R96 ;  /* 0x8000006061617221 */ /* 0x000fe20000010000 */
[----:B------:R-:W-:-:S02]  /*6d40*/  FSEL R80, R73, RZ, P1 ;  /* 0x000000ff49507208 */ /* 0x000fc40000800000 */
[----:B------:R-:W-:Y:S02]  /*6d50*/  LOP3.LUT P5, RZ, R85, 0xff, RZ, 0xc0, !PT ;  /* 0x000000ff55ff7812 */ /* 0x000fe400078ac0ff */
[----:B------:R-:W-:Y:S01]  /*6d60*/  FSEL R81, R76, RZ, P4 ;  /* 0x000000ff4c517208 */ /* 0x000fe20002000000 */
[----:B------:R-:W-:Y:S01]  /*6d70*/  FMUL.FTZ R76, R74, UR6 ;  /* 0x000000064a4c7c20 */ /* 0x000fe20008410000 */
[----:B------:R-:W-:Y:S01]  /*6d80*/  FSEL R86, R73, RZ, P3 ;  /* 0x000000ff49567208 */ /* 0x000fe20001800000 */
[----:B------:R-:W-:Y:S01]  /*6d90*/  FFMA.FTZ R73, R194, R101, R61 ;  /* 0x00000065c2497223 */ /* 0x000fe2000001003d */
[----:B------:R-:W-:Y:S02]  /*6da0*/  FSEL R78, R72, RZ, P6 ;  /* 0x000000ff484e7208 */ /* 0x000fe40003000000 */
[----:B------:R-:W-:Y:S01]  /*6db0*/  F2FP.BF16.F32.PACK_AB R83, R80, R83 ;  /* 0x000000535053723e */ /* 0x000fe200000010ff */
[----:B------:R-:W-:Y:S01]  /*6dc0*/  FMUL.FTZ R80, R75, UR6 ;  /* 0x000000064b507c20 */ /* 0x000fe20008410000 */
[----:B------:R-:W-:-:S02]  /*6dd0*/  LOP3.LUT P1, RZ, R84, 0xff0000, RZ, 0xc0, !PT ;  /* 0x00ff000054ff7812 */ /* 0x000fc4000782c0ff */
[----:B------:R-:W-:Y:S01]  /*6de0*/  FSEL R82, R72, RZ, P5 ;  /* 0x000000ff48527208 */ /* 0x000fe20002800000 */
[----:B------:R-:W-:Y:S01]  /*6df0*/  FFMA.FTZ R72, R194, R97, R60 ;  /* 0x00000061c2487223 */ /* 0x000fe2000001003c */
[----:B------:R-:W-:Y:S02]  /*6e00*/  LOP3.LUT P4, RZ, R164, 0xff0000, RZ, 0xc0, !PT ;  /* 0x00ff0000a4ff7812 */ /* 0x000fe4000788c0ff */
[----:B------:R-:W-:Y:S02]  /*6e10*/  LOP3.LUT P3, RZ, R84, 0xff000000, RZ, 0xc0, !PT ;  /* 0xff00000054ff7812 */ /* 0x000fe4000786c0ff */
[----:B------:R-:W-:Y:S02]  /*6e20*/  F2FP.BF16.F32.PACK_AB R79, R86, R79 ;  /* 0x0000004f564f723e */ /* 0x000fe400000010ff */
[----:B------:R-:W-:Y:S02]  /*6e30*/  F2FP.BF16.F32.PACK_AB R78, R81, R78 ;  /* 0x0000004e514e723e */ /* 0x000fe400000010ff */
[----:B------:R-:W-:Y:S01]  /*6e40*/  F2FP.BF16.F32.PACK_AB R82, R77, R82 ;  /* 0x000000524d52723e */ /* 0x000fe200000010ff */
[----:B------:R-:W-:Y:S01]  /*6e50*/  FMUL.FTZ R77, R73, UR6 ;  /* 0x00000006494d7c20 */ /* 0x000fe20008410000 */
[----:B------:R-:W-:-:S02]  /*6e60*/  FSEL R81, R76, RZ, P1 ;  /* 0x000000ff4c517208 */ /* 0x000fc40000800000 */
[----:B------:R-:W-:Y:S01]  /*6e70*/  FSEL R86, R76, RZ, P4 ;  /* 0x000000ff4c567208 */ /* 0x000fe20002000000 */
[----:B------:R-:W-:Y:S01]  /*6e80*/  FMUL.FTZ R76, R72, UR6 ;  /* 0x00000006484c7c20 */ /* 0x000fe20008410000 */
[----:B------:R-:W-:Y:S02]  /*6e90*/  LOP3.LUT P1, RZ, R164, 0xff000000, RZ, 0xc0, !PT ;  /* 0xff000000a4ff7812 */ /* 0x000fe4000782c0ff */
[----:B------:R-:W-:Y:S02]  /*6ea0*/  FSEL R88, R80, RZ, P3 ;  /* 0x000000ff50587208 */ /* 0x000fe40001800000 */
[C---:B------:R-:W-:Y:S02]  /*6eb0*/  LOP3.LUT P5, RZ, R84.reuse, 0xff00, RZ, 0xc0, !PT ;  /* 0x0000ff0054ff7812 */ /* 0x040fe400078ac0ff */
[----:B------:R-:W-:Y:S02]  /*6ec0*/  LOP3.LUT P6, RZ, R84, 0xff, RZ, 0xc0, !PT ;  /* 0x000000ff54ff7812 */ /* 0x000fe400078cc0ff */
[----:B------:R-:W-:-:S02]  /*6ed0*/  LOP3.LUT P4, RZ, R164, 0xff00, RZ, 0xc0, !PT ;  /* 0x0000ff00a4ff7812 */ /* 0x000fc4000788c0ff */
[----:B------:R-:W-:Y:S02]  /*6ee0*/  LOP3.LUT P3, RZ, R164, 0xff, RZ, 0xc0, !PT ;  /* 0x000000ffa4ff7812 */ /* 0x000fe4000786c0ff */
        /* <DEDUP_REMOVED lines=10> */
.L_x_1623:
[-CC-:B------:R-:W-:Y:S01]  /*6f90*/  FFMA.FTZ R113, R113, R118.reuse, R119.reuse ;  /* 0x0000007671717223 */ /* 0x180fe20000010077 */
[-CC-:B0-----:R-:W-:Y:S01]  /*6fa0*/  FFMA.FTZ R77, R116, R118.reuse, R119.reuse ;  /* 0x00000076744d7223 */ /* 0x181fe20000010077 */
[-CC-:B------:R-:W-:Y:S01]  /*6fb0*/  FFMA.FTZ R78, R115, R118.reuse, R119.reuse ;  /* 0x00000076734e7223 */ /* 0x180fe20000010077 */
[----:B------:R-:W-:Y:S01]  /*6fc0*/  FFMA.FTZ R76, R111, R118, R119 ;  /* 0x000000766f4c7223 */ /* 0x000fe20000010077 */
[----:B------:R-:W-:Y:S01]  /*6fd0*/  FADD.FTZ R113, R112, -R113 ;  /* 0x8000007170717221 */ /* 0x000fe20000010000 */
[----:B------:R-:W-:Y:S01]  /*6fe0*/  FADD.FTZ R77, R114, -R77 ;  /* 0x8000004d724d7221 */ /* 0x000fe20000010000 */
[----:B------:R-:W-:Y:S01]  /*6ff0*/  FADD.FTZ R78, R117, -R78 ;  /* 0x8000004e754e7221 */ /* 0x000fe20000010000 */
[----:B------:R-:W-:Y:S01]  /*7000*/  ISETP.GE.U32.AND P1, PT, R84, RZ, PT ;  /* 0x000000ff5400720c */ /* 0x000fe20003f26070 */
[C---:B------:R-:W-:Y:S01]  /*7010*/  FFMA.FTZ R113, R194.reuse, R113, R66 ;  /* 0x00000071c2717223 */ /* 0x040fe20000010042 */
[----:B------:R-:W-:Y:S01]  /*7020*/  LOP3.LUT P3, RZ, R85, 0xff0000, RZ, 0xc0, !PT ;  /* 0x00ff000055ff7812 */ /* 0x000fe2000786c0ff */
[C---:B------:R-:W-:Y:S01]  /*7030*/  FFMA.FTZ R78, R194.reuse, R78, R67 ;  /* 0x0000004ec24e7223 */ /* 0x040fe20000010043 */
[----:B------:R-:W-:Y:S01]  /*7040*/  FFMA.FTZ R77, R194, R77, R65 ;  /* 0x0000004dc24d7223 */ /* 0x000fe20000010041 */
[----:B------:R-:W-:Y:S01]  /*7050*/  FMUL.FTZ R113, R113, UR6 ;  /* 0x0000000671717c20 */ /* 0x000fe20008410000 */
[----:B------:R-:W-:Y:S01]  /*7060*/  FADD.FTZ R107, R107, -R76 ;  /* 0x8000004c6b6b7221 */ /* 0x000fe20000010000 */
[-CC-:B------:R-:W-:Y:S01]  /*7070*/  FFMA.FTZ R98, R98, R118.reuse, R119.reuse ;  /* 0x0000007662627223 */ /* 0x180fe20000010077 */
[-CC-:B------:R-:W-:Y:S01]  /*7080*/  FFMA.FTZ R106, R106, R118.reuse, R119.reuse ;  /* 0x000000766a6a7223 */ /* 0x180fe20000010077 */
[----:B------:R-:W-:Y:S01]  /*7090*/  FMUL.FTZ R78, R78, UR6 ;  /* 0x000000064e4e7c20 */ /* 0x000fe20008410000 */
[----:B------:R-:W-:Y:S01]  /*70a0*/  ISETP.GE.U32.AND.EX P5, PT, R85, 0x1000000, PT, P1 ;  /* 0x010000005500780c */ /* 0x000fe20003fa6110 */
[----:B------:R-:W-:Y:S01]  /*70b0*/  FMUL.FTZ R77, R77, UR6 ;  /* 0x000000064d4d7c20 */ /* 0x000fe20008410000 */
[----:B------:R-:W-:Y:S01]  /*70c0*/  FSEL R83, R113, RZ, P3 ;  /* 0x000000ff71537208 */ /* 0x000fe20001800000 */
[----:B------:R-:W-:Y:S01]  /*70d0*/  FFMA.FTZ R107, R194, R107, R64 ;  /* 0x0000006bc26b7223 */ /* 0x000fe20000010040 */
[----:B------:R-:W-:Y:S01]  /*70e0*/  ISETP.GE.U32.AND P1, PT, R164, RZ, PT ;  /* 0x000000ffa400720c */ /* 0x000fe20003f26070 */
[-CC-:B------:R-:W-:Y:S01]  /*70f0*/  FFMA.FTZ R101, R101, R118.reuse, R119.reuse ;  /* 0x0000007665657223 */ /* 0x180fe20000010077 */
[----:B------:R-:W-:Y:S01]  /*7100*/  LOP3.LUT P3, RZ, R85, 0xff00, RZ, 0xc0, !PT ;  /* 0x0000ff0055ff7812 */ /* 0x000fe2000786c0ff */
[----:B------:R-:W-:Y:S01]  /*7110*/  FADD.FTZ R99, R99, -R98 ;  /* 0x8000006263637221 */ /* 0x000fe20000010000 */
[----:B------:R-:W-:Y:S01]  /*7120*/  FADD.FTZ R106, R103, -R106 ;  /* 0x8000006a676a7221 */ /* 0x000fe20000010000 */
[----:B------:R-:W-:Y:S01]  /*7130*/  FFMA.FTZ R96, R96, R118, R119 ;  /* 0x0000007660607223 */ /* 0x000fe20000010077 */
[----:B------:R-:W-:Y:S01]  /*7140*/  FSEL R76, R78, RZ, P5 ;  /* 0x000000ff4e4c7208 */ /* 0x000fe20002800000 */
[----:B------:R-:W-:Y:S01]  /*7150*/  FMUL.FTZ R107, R107, UR6 ;  /* 0x000000066b6b7c20 */ /* 0x000fe20008410000 */
[----:B------:R-:W-:Y:S01]  /*7160*/  ISETP.GE.U32.AND.EX P1, PT, R165, 0x1000000, PT, P1 ;  /* 0x01000000a500780c */ /* 0x000fe20003f26110 */
[----:B------:R-:W-:Y:S01]  /*7170*/  FADD.FTZ R101, R102, -R101 ;  /* 0x8000006566657221 */ /* 0x000fe20000010000 */
[----:B------:R-:W-:Y:S01]  /*7180*/  FSEL R81, R77, RZ, P3 ;  /* 0x000000ff4d517208 */ /* 0x000fe20001800000 */
[C---:B------:R-:W-:Y:S01]  /*7190*/  FFMA.FTZ R99, R194.reuse, R99, R62 ;  /* 0x00000063c2637223 */ /* 0x040fe2000001003e */
[----:B------:R-:W-:Y:S01]  /*71a0*/  LOP3.LUT P6, RZ, R165, 0xff0000, RZ, 0xc0, !PT ;  /* 0x00ff0000a5ff7812 */ /* 0x000fe200078cc0ff */
[C---:B------:R-:W-:Y:S01]  /*71b0*/  FFMA.FTZ R106, R194.reuse, R106, R63 ;  /* 0x0000006ac26a7223 */ /* 0x040fe2000001003f */
[----:B------:R-:W-:Y:S01]  /*71c0*/  LOP3.LUT P4, RZ, R85, 0xff, RZ, 0xc0, !PT ;  /* 0x000000ff55ff7812 */ /* 0x000fe2000788c0ff */
[----:B------:R-:W-:Y:S01]  /*71d0*/  FADD.FTZ R97, R97, -R96 ;  /* 0x8000006061617221 */ /* 0x000fe20000010000 */
[C---:B------:R-:W-:Y:S01]  /*71e0*/  LOP3.LUT P5, RZ, R165.reuse, 0xff, RZ, 0xc0, !PT ;  /* 0x000000ffa5ff7812 */ /* 0x040fe200078ac0ff */
        /* <DEDUP_REMOVED lines=22> */
[C---:B------:R-:W-:Y:S02]  /*7350*/  LOP3.LUT P6, RZ, R164.reuse, 0xff000000, RZ, 0xc0, !PT ;  /* 0xff000000a4ff7812 */ /* 0x040fe400078cc0ff */
[----:B------:R-:W-:-:S02]  /*7360*/  LOP3.LUT P3, RZ, R164, 0xff00, RZ, 0xc0, !PT ;  /* 0x0000ff00a4ff7812 */ /* 0x000fc4000786c0ff */
[----:B------:R-:W-:Y:S02]  /*7370*/  LOP3.LUT P1, RZ, R164, 0xff, RZ, 0xc0, !PT ;  /* 0x000000ffa4ff7812 */ /* 0x000fe4000782c0ff */
[----:B------:R-:W-:Y:S02]  /*7380*/  F2FP.BF16.F32.PACK_AB R79, R80, R79 ;  /* 0x0000004f504f723e */ /* 0x000fe400000010ff */
[----:B------:R-:W-:Y:S02]  /*7390*/  F2FP.BF16.F32.PACK_AB R83, R76, R83 ;  /* 0x000000534c53723e */ /* 0x000fe400000010ff */
[C---:B------:R-:W-:Y:S02]  /*73a0*/  FSEL R85, R101.reuse, RZ, P4 ;  /* 0x000000ff65557208 */ /* 0x040fe40002000000 */
        /* <DEDUP_REMOVED lines=9> */
.L_x_1622:
[----:B------:R-:W-:Y:S05]  /*7440*/  @!P2 BRA `(.L_x_1625) ;  /* 0x00000004002ca947 */ /* 0x000fea0003800000 */
[-CC-:B------:R-:W-:Y:S01]  /*7450*/  FFMA.FTZ R113, R113, R118.reuse, R119.reuse ;  /* 0x0000007671717223 */ /* 0x180fe20000010077 */
[-CC-:B0-----:R-:W-:Y:S01]  /*7460*/  FFMA.FTZ R69, R116, R118.reuse, R119.reuse ;  /* 0x0000007674457223 */ /* 0x181fe20000010077 */
[-C--:B------:R-:W-:Y:S01]  /*7470*/  FFMA.FTZ R72, R115, R118.reuse, R119 ;  /* 0x0000007673487223 */ /* 0x080fe20000010077 */
[----:B------:R-:W-:Y:S01]  /*7480*/  LOP3.LUT P6, RZ, R85, 0xff0000, RZ, 0xc0, !PT ;  /* 0x00ff000055ff7812 */ /* 0x000fe200078cc0ff */
[----:B------:R-:W-:Y:S01]  /*7490*/  FADD.FTZ R113, R112, -R113 ;  /* 0x8000007170717221 */ /* 0x000fe20000010000 */
[----:B------:R-:W-:Y:S01]  /*74a0*/  FADD.FTZ R75, R114, -R69 ;  /* 0x80000045724b7221 */ /* 0x000fe20000010000 */
[----:B------:R-:W-:Y:S01]  /*74b0*/  LOP3.LUT P4, RZ, R165, 0xff0000, RZ, 0xc0, !PT ;  /* 0x00ff0000a5ff7812 */ /* 0x000fe2000788c0ff */
[-CC-:B------:R-:W-:Y:S01]  /*74c0*/  FFMA.FTZ R68, R111, R118.reuse, R119.reuse ;  /* 0x000000766f447223 */ /* 0x180fe20000010077 */
[----:B------:R-:W-:Y:S01]  /*74d0*/  FMUL.FTZ R70, R194, R113 ;  /* 0x00000071c2467220 */ /* 0x000fe20000410000 */
[----:B------:R-:W-:Y:S01]  /*74e0*/  FADD.FTZ R71, R117, -R72 ;  /* 0x8000004875477221 */ /* 0x000fe20000010000 */
[-CC-:B------:R-:W-:Y:S01]  /*74f0*/  FFMA.FTZ R98, R98, R118.reuse, R119.reuse ;  /* 0x0000007662627223 */ /* 0x180fe20000010077 */
[----:B------:R-:W-:Y:S01]  /*7500*/  FADD.FTZ R107, R107, -R68 ;  /* 0x800000446b6b7221 */ /* 0x000fe20000010000 */
[----:B------:R-:W-:Y:S01]  /*7510*/  FMUL.FTZ R69, R70, UR6 ;  /* 0x0000000646457c20 */ /* 0x000fe20008410000 */
[----:B------:R-:W-:Y:S01]  /*7520*/  FMUL.FTZ R71, R194, R71 ;  /* 0x00000047c2477220 */ /* 0x000fe20000410000 */
[----:B------:R-:W-:Y:S01]  /*7530*/  ISETP.GE.U32.AND P1, PT, R84, RZ, PT ;  /* 0x000000ff5400720c */ /* 0x000fe20003f26070 */
[-CC-:B------:R-:W-:Y:S01]  /*7540*/  FFMA.FTZ R106, R106, R118.reuse, R119.reuse ;  /* 0x000000766a6a7223 */ /* 0x180fe20000010077 */
[C---:B------:R-:W-:Y:S01]  /*7550*/  FMUL.FTZ R68, R194.reuse, R107 ;  /* 0x0000006bc2447220 */ /* 0x040fe20000410000 */
[----:B------:R-:W-:Y:S01]  /*7560*/  FSEL R83, R69, RZ, P6 ;  /* 0x000000ff45537208 */ /* 0x000fe20003000000 */
[----:B------:R-:W-:Y:S01]  /*7570*/  FMUL.FTZ R73, R71, UR6 ;  /* 0x0000000647497c20 */ /* 0x000fe20008410000 */
[----:B------:R-:W-:Y:S01]  /*7580*/  FSEL R79, R69, RZ, P4 ;  /* 0x000000ff454f7208 */ /* 0x000fe20002000000 */
[----:B------:R-:W-:Y:S01]  /*7590*/  FMUL.FTZ R69, R194, R75 ;  /* 0x0000004bc2457220 */ /* 0x000fe20000410000 */
[----:B------:R-:W-:Y:S01]  /*75a0*/  LOP3.LUT P4, RZ, R85, 0xff00, RZ, 0xc0, !PT ;  /* 0x0000ff0055ff7812 */ /* 0x000fe2000788c0ff */
[----:B------:R-:W-:Y:S01]  /*75b0*/  FADD.FTZ R99, R99, -R98 ;  /* 0x8000006263637221 */ /* 0x000fe20000010000 */
[----:B------:R-:W-:Y:S01]  /*75c0*/  ISETP.GE.U32.AND P3, PT, R164, RZ, PT ;  /* 0x000000ffa400720c */ /* 0x000fe20003f66070 */
[----:B------:R-:W-:Y:S01]  /*75d0*/  FMUL.FTZ R76, R69, UR6 ;  /* 0x00000006454c7c20 */ /* 0x000fe20008410000 */
[----:B------:R-:W-:Y:S01]  /*75e0*/  ISETP.GE.U32.AND.EX P1, PT, R85, 0x1000000, PT, P1 ;  /* 0x010000005500780c */ /* 0x000fe20003f26110 */
[----:B------:R-:W-:Y:S01]  /*75f0*/  FADD.FTZ R75, R103, -R106 ;  /* 0x8000006a674b7221 */ /* 0x000fe20000010000 */
[-CC-:B------:R-:W-:Y:S01]  /*7600*/  FFMA.FTZ R101, R101, R118.reuse, R119.reuse ;  /* 0x0000007665657223 */ /* 0x180fe20000010077 */
[----:B------:R-:W-:Y:S01]  /*7610*/  FFMA.FTZ R96, R96, R118, R119 ;  /* 0x0000007660607223 */ /* 0x000fe20000010077 */
[----:B------:R-:W-:Y:S01]  /*7620*/  FSEL R77, R76, RZ, P4 ;  /* 0x000000ff4c4d7208 */ /* 0x000fe20002000000 */
[----:B------:R-:W-:Y:S01]  /*7630*/  FMUL.FTZ R72, R68, UR6 ;  /* 0x0000000644487c20 */ /* 0x000fe20008410000 */
[C---:B------:R-:W-:Y:S01]  /*7640*/  LOP3.LUT P4, RZ, R165.reuse, 0xff00, RZ, 0xc0, !PT ;  /* 0x0000ff00a5ff7812 */ /* 0x040fe2000788c0ff */
[C---:B------:R-:W-:Y:S01]  /*7650*/  FMUL.FTZ R74, R194.reuse, R99 ;  /* 0x00000063c24a7220 */ /* 0x040fe20000410000 */
[C---:B------:R-:W-:Y:S01]  /*7660*/  LOP3.LUT P6, RZ, R165.reuse, 0xff, RZ, 0xc0, !PT ;  /* 0x000000ffa5ff7812 */ /* 0x040fe200078cc0ff */
[----:B------:R-:W-:Y:S01]  /*7670*/  FMUL.FTZ R75, R194, R75 ;  /* 0x0000004bc24b7220 */ /* 0x000fe20000410000 */
[----:B------:R-:W-:Y:S01]  /*7680*/  ISETP.GE.U32.AND.EX P3, PT, R165, 0x1000000, PT, P3 ;  /* 0x01000000a500780c */ /* 0x000fe20003f66130 */
[----:B------:R-:W-:Y:S01]  /*7690*/  FADD.FTZ R101, R102, -R101 ;  /* 0x8000006566657221 */ /* 0x000fe20000010000 */
[----:B------:R-:W-:Y:S01]  /*76a0*/  FSEL R80, R73, RZ, P1 ;  /* 0x000000ff49507208 */ /* 0x000fe20000800000 */
[----:B------:R-:W-:Y:S01]  /*76b0*/  FADD.FTZ R97, R97, -R96 ;  /* 0x8000006061617221 */ /* 0x000fe20000010000 */
[----:B------:R-:W-:-:S02]  /*76c0*/  LOP3.LUT P5, RZ, R85, 0xff, RZ, 0xc0, !PT ;  /* 0x000000ff55ff7812 */ /* 0x000fc400078ac0ff */
[----:B------:R-:W-:Y:S01]  /*76d0*/  FSEL R81, R76, RZ, P4 ;  /* 0x000000ff4c517208 */ /* 0x000fe20002000000 */
[----:B------:R-:W-:Y:S01]  /*76e0*/  FMUL.FTZ R76, R74, UR6 ;  /* 0x000000064a4c7c20 */ /* 0x000fe20008410000 */
[----:B------:R-:W-:Y:S01]  /*76f0*/  FSEL R86, R73, RZ, P3 ;  /* 0x000000ff49567208 */ /* 0x000fe20001800000 */
[----:B------:R-:W-:Y:S01]  /*7700*/  FMUL.FTZ R73, R194, R101 ;  /* 0x00000065c2497220 */ /* 0x000fe20000410000 */
[----:B------:R-:W-:Y:S02]  /*7710*/  FSEL R78, R72, RZ, P6 ;  /* 0x000000ff484e7208 */ /* 0x000fe40003000000 */
[----:B------:R-:W-:Y:S01]  /*7720*/  F2FP.BF16.F32.PACK_AB R83, R80, R83 ;  /* 0x000000535053723e */ /* 0x000fe200000010ff */
[----:B------:R-:W-:Y:S01]  /*7730*/  FMUL.FTZ R80, R75, UR6 ;  /* 0x000000064b507c20 */ /* 0x000fe20008410000 */
[----:B------:R-:W-:Y:S02]  /*7740*/  LOP3.LUT P1, RZ, R84, 0xff0000, RZ, 0xc0, !PT ;  /* 0x00ff000054ff7812 */ /* 0x000fe4000782c0ff */
[----:B------:R-:W-:Y:S01]  /*7750*/  FSEL R82, R72, RZ, P5 ;  /* 0x000000ff48527208 */ /* 0x000fe20002800000 */
[----:B------:R-:W-:Y:S01]  /*7760*/  FMUL.FTZ R72, R194, R97 ;  /* 0x00000061c2487220 */ /* 0x000fe20000410000 */
[----:B------:R-:W-:-:S02]  /*7770*/  LOP3.LUT P4, RZ, R164, 0xff0000, RZ, 0xc0, !PT ;  /* 0x00ff0000a4ff7812 */ /* 0x000fc4000788c0ff */
[----:B------:R-:W-:Y:S02]  /*7780*/  LOP3.LUT P3, RZ, R84, 0xff000000, RZ, 0xc0, !PT ;  /* 0xff00000054ff7812 */ /* 0x000fe4000786c0ff */
[----:B------:R-:W-:Y:S02]  /*7790*/  F2FP.BF16.F32.PACK_AB R79, R86, R79 ;  /* 0x0000004f564f723e */ /* 0x000fe400000010ff */
[----:B------:R-:W-:Y:S02]  /*77a0*/  F2FP.BF16.F32.PACK_AB R78, R81, R78 ;  /* 0x0000004e514e723e */ /* 0x000fe400000010ff */
[----:B------:R-:W-:Y:S01]  /*77b0*/  F2FP.BF16.F32.PACK_AB R82, R77, R82 ;  /* 0x000000524d52723e */ /* 0x000fe200000010ff */
[----:B------:R-:W-:Y:S01]  /*77c0*/  FMUL.FTZ R77, R73, UR6 ;  /* 0x00000006494d7c20 */ /* 0x000fe20008410000 */
[C---:B------:R-:W-:Y:S02]  /*77d0*/  FSEL R81, R76.reuse, RZ, P1 ;  /* 0x000000ff4c517208 */ /* 0x040fe40000800000 */
[----:B------:R-:W-:Y:S01]  /*77e0*/  FSEL R86, R76, RZ, P4 ;  /* 0x000000ff4c567208 */ /* 0x000fe20002000000 */
[----:B------:R-:W-:Y:S01]  /*77f0*/  FMUL.FTZ R76, R72, UR6 ;  /* 0x00000006484c7c20 */ /* 0x000fe20008410000 */
[----:B------:R-:W-:-:S02]  /*7800*/  LOP3.LUT P1, RZ, R164, 0xff000000, RZ, 0xc0, !PT ;  /* 0xff000000a4ff7812 */ /* 0x000fc4000782c0ff */
[----:B------:R-:W-:Y:S02]  /*7810*/  FSEL R88, R80, RZ, P3 ;  /* 0x000000ff50587208 */ /* 0x000fe40001800000 */
[C---:B------:R-:W-:Y:S02]  /*7820*/  LOP3.LUT P5, RZ, R84.reuse, 0xff00, RZ, 0xc0, !PT ;  /* 0x0000ff0054ff7812 */ /* 0x040fe400078ac0ff */
[----:B------:R-:W-:Y:S02]  /*7830*/  LOP3.LUT P6, RZ, R84, 0xff, RZ, 0xc0, !PT ;  /* 0x000000ff54ff7812 */ /* 0x000fe400078cc0ff */
[C---:B------:R-:W-:Y:S02]  /*7840*/  LOP3.LUT P4, RZ, R164.reuse, 0xff00, RZ, 0xc0, !PT ;  /* 0x0000ff00a4ff7812 */ /* 0x040fe4000788c0ff */
[----:B------:R-:W-:Y:S02]  /*7850*/  LOP3.LUT P3, RZ, R164, 0xff, RZ, 0xc0, !PT ;  /* 0x000000ffa4ff7812 */ /* 0x000fe4000786c0ff */
[----:B------:R-:W-:-:S02]  /*7860*/  FSEL R89, R80, RZ, P1 ;  /* 0x000000ff50597208 */ /* 0x000fc40000800000 */
[C---:B------:R-:W-:Y:S02]  /*7870*/  FSEL R85, R77.reuse, RZ, P5 ;  /* 0x000000ff4d557208 */ /* 0x040fe40002800000 */
[----:B------:R-:W-:Y:S02]  /*7880*/  FSEL R87, R77, RZ, P4 ;  /* 0x000000ff4d577208 */ /* 0x000fe40002000000 */
[C---:B------:R-:W-:Y:S02]  /*7890*/  FSEL R84, R76.reuse, RZ, P3 ;  /* 0x000000ff4c547208 */ /* 0x040fe40001800000 */
[----:B------:R-:W-:Y:S02]  /*78a0*/  FSEL R80, R76, RZ, P6 ;  /* 0x000000ff4c507208 */ /* 0x000fe40003000000 */
[----:B------:R-:W-:Y:S02]  /*78b0*/  F2FP.BF16.F32.PACK_AB R77, R89, R86 ;  /* 0x00000056594d723e */ /* 0x000fe400000010ff */
[----:B------:R-:W-:-:S02]  /*78c0*/  F2FP.BF16.F32.PACK_AB R81, R88, R81 ;  /* 0x000000515851723e */ /* 0x000fc400000010ff */
[----:B------:R-:W-:Y:S02]  /*78d0*/  F2FP.BF16.F32.PACK_AB R76, R87, R84 ;  /* 0x00000054574c723e */ /* 0x000fe400000010ff */
[----:B------:R-:W-:Y:S01]  /*78e0*/  F2FP.BF16.F32.PACK_AB R80, R85, R80 ;  /* 0x000000505550723e */ /* 0x000fe200000010ff */
[----:B------:R-:W-:Y:S06]  /*78f0*/  BRA `(.L_x_1624) ;  /* 0x0000001000947947 */ /* 0x000fec0003800000 */
.L_x_1625:
        /* <DEDUP_REMOVED lines=8> */
[C---:B------:R-:W-:Y:S01]  /*7980*/  FMUL.FTZ R113, R194.reuse, R113 ;  /* 0x00000071c2717220 */ /* 0x040fe20000410000 */
[C---:B------:R-:W-:Y:S01]  /*7990*/  FMUL.FTZ R77, R194.reuse, R77 ;  /* 0x0000004dc24d7220 */ /* 0x040fe20000410000 */
[----:B------:R-:W-:Y:S01]  /*79a0*/  FMUL.FTZ R117, R194, R117 ;  /* 0x00000075c2757220 */ /* 0x000fe20000410000 */
[----:B------:R-:W-:Y:S01]  /*79b0*/  FADD.FTZ R107, R107, -R76 ;  /* 0x8000004c6b6b7221 */ /* 0x000fe20000010000 */
[----:B------:R-:W-:Y:S01]  /*79c0*/  FMUL.FTZ R113, R113, UR6 ;  /* 0x0000000671717c20 */ /* 0x000fe20008410000 */
[----:B------:R-:W-:Y:S01]  /*79d0*/  ISETP.GE.U32.AND P1, PT, R84, RZ, PT ;  /* 0x000000ff5400720c */ /* 0x000fe20003f26070 */
[-CC-:B------:R-:W-:Y:S01]  /*79e0*/  FFMA.FTZ R98, R98, R118.reuse, R119.reuse ;  /* 0x0000007662627223 */ /* 0x180fe20000010077 */
[-CC-:B------:R-:W-:Y:S01]  /*79f0*/  FFMA.FTZ R106, R106, R118.reuse, R119.reuse ;  /* 0x000000766a6a7223 */ /* 0x180fe20000010077 */
[----:B------:R-:W-:Y:S01]  /*7a00*/  FMUL.FTZ R117, R117, UR6 ;  /* 0x0000000675757c20 */ /* 0x000fe20008410000 */
[----:B------:R-:W-:Y:S01]  /*7a10*/  FSEL R83, R113, RZ, P3 ;  /* 0x000000ff71537208 */ /* 0x000fe20001800000 */
[----:B------:R-:W-:Y:S01]  /*7a20*/  FMUL.FTZ R77, R77, UR6 ;  /* 0x000000064d4d7c20 */ /* 0x000fe20008410000 */
[C---:B------:R-:W-:Y:S01]  /*7a30*/  ISETP.GE.U32.AND.EX P5, PT, R85.reuse, 0x1000000, PT, P1 ;  /* 0x010000005500780c */ /* 0x040fe20003fa6110 */
[----:B------:R-:W-:Y:S01]  /*7a40*/  FMUL.FTZ R107, R194, R107 ;  /* 0x0000006bc26b7220 */ /* 0x000fe20000410000 */
[----:B------:R-:W-:Y:S01]  /*7a50*/  LOP3.LUT P3, RZ, R85, 0xff00, RZ, 0xc0, !PT ;  /* 0x0000ff0055ff7812 */ /* 0x000fe2000786c0ff */
[-CC-:B------:R-:W-:Y:S01]  /*7a60*/  FFMA.FTZ R101, R101, R118.reuse, R119.reuse ;  /* 0x0000007665657223 */ /* 0x180fe20000010077 */
[----:B------:R-:W-:Y:S01]  /*7a70*/  ISETP.GE.U32.AND P1, PT, R164, RZ, PT ;  /* 0x000000ffa400720c */ /* 0x000fe20003f26070 */
[----:B------:R-:W-:Y:S01]  /*7a80*/  FADD.FTZ R99, R99, -R98 ;  /* 0x8000006263637221 */ /* 0x000fe20000010000 */
[----:B------:R-:W-:Y:S01]  /*7a90*/  FADD.FTZ R103, R103, -R106 ;  /* 0x8000006a67677221 */ /* 0x000fe20000010000 */
[----:B------:R-:W-:Y:S01]  /*7aa0*/  FFMA.FTZ R96, R96, R118, R119 ;  /* 0x0000007660607223 */ /* 0x000fe20000010077 */
[----:B------:R-:W-:Y:S01]  /*7ab0*/  FSEL R76, R117, RZ, P5 ;  /* 0x000000ff754c7208 */ /* 0x000fe20002800000 */
[----:B------:R-:W-:Y:S01]  /*7ac0*/  FMUL.FTZ R107, R107, UR6 ;  /* 0x000000066b6b7c20 */ /* 0x000fe20008410000 */
[----:B------:R-:W-:Y:S01]  /*7ad0*/  FSEL R81, R77, RZ, P3 ;  /* 0x000000ff4d517208 */ /* 0x000fe20001800000 */
[----:B------:R-:W-:Y:S01]  /*7ae0*/  FADD.FTZ R101, R102, -R101 ;  /* 0x8000006566657221 */ /* 0x000fe20000010000 */
[----:B------:R-:W-:Y:S01]  /*7af0*/  LOP3.LUT P6, RZ, R165, 0xff0000, RZ, 0xc0, !PT ;  /* 0x00ff0000a5ff7812 */ /* 0x000fe200078cc0ff */
[C---:B------:R-:W-:Y:S01]  /*7b00*/  FMUL.FTZ R99, R194.reuse, R99 ;  /* 0x00000063c2637220 */ /* 0x040fe20000410000 */
[----:B------:R-:W-:Y:S01]  /*7b10*/  LOP3.LUT P4, RZ, R85, 0xff, RZ, 0xc0, !PT ;  /* 0x000000ff55ff7812 */ /* 0x000fe2000788c0ff */
[C---:B------:R-:W-:Y:S01]  /*7b20*/  FMUL.FTZ R103, R194.reuse, R103 ;  /* 0x00000067c2677220 */ /* 0x040fe20000410000 */
[----:B------:R-:W-:Y:S01]  /*7b30*/  LOP3.LUT P5, RZ, R165, 0xff, RZ, 0xc0, !PT ;  /* 0x000000ffa5ff7812 */ /* 0x000fe200078ac0ff */
[----:B------:R-:W-:Y:S01]  /*7b40*/  FADD.FTZ R97, R97, -R96 ;  /* 0x8000006061617221 */ /* 0x000fe20000010000 */
[C---:B------:R-:W-:Y:S01]  /*7b50*/  ISETP.GE.U32.AND.EX P1, PT, R165.reuse, 0x1000000, PT, P1 ;  /* 0x01000000a500780c */ /* 0x040fe20003f26110 */
[C---:B------:R-:W-:Y:S01]  /*7b60*/  FMUL.FTZ R101, R194.reuse, R101 ;  /* 0x00000065c2657220 */ /* 0x040fe20000410000 */
[----:B------:R-:W-:Y:S01]  /*7b70*/  LOP3.LUT P3, RZ, R165, 0xff00, RZ, 0xc0, !PT ;  /* 0x0000ff00a5ff7812 */ /* 0x000fe2000786c0ff */
        /* <DEDUP_REMOVED lines=35> */
.L_x_1621:
[----:B------:R-:W-:Y:S05]  /*7db0*/  @!P1 BRA `(.L_x_1626) ;  /* 0x0000000400b49947 */ /* 0x000fea0003800000 */
[----:B------:R-:W-:Y:S05]  /*7dc0*/  @!P2 BRA `(.L_x_1627) ;  /* 0x0000000000d8a947 */ /* 0x000fea0003800000 */
[-CC-:B------:R-:W-:Y:S01]  /*7dd0*/  FFMA.FTZ R96, R96, R118.reuse, R119.reuse ;  /* 0x0000007660607223 */ /* 0x180fe20000010077 */
[-CC-:B------:R-:W-:Y:S01]  /*7de0*/  FFMA.FTZ R113, R113, R118.reuse, R119.reuse ;  /* 0x0000007671717223 */ /* 0x180fe20000010077 */
[-CC-:B0-----:R-:W-:Y:S01]  /*7df0*/  FFMA.FTZ R68, R115, R118.reuse, R119.reuse ;  /* 0x0000007673447223 */ /* 0x181fe20000010077 */
[-C--:B------:R-:W-:Y:S01]  /*7e00*/  FFMA.FTZ R98, R98, R118.reuse, R119 ;  /* 0x0000007662627223 */ /* 0x080fe20000010077 */
[----:B------:R-:W-:Y:S01]  /*7e10*/  FADD.FTZ R97, R97, -R96 ;  /* 0x8000006061617221 */ /* 0x000fe20000010000 */
[----:B------:R-:W-:Y:S01]  /*7e20*/  FADD.FTZ R113, R112, -R113 ;  /* 0x8000007170717221 */ /* 0x000fe20000010000 */
[----:B------:R-:W-:Y:S01]  /*7e30*/  FADD.FTZ R68, R117, -R68 ;  /* 0x8000004475447221 */ /* 0x000fe20000010000 */
[----:B------:R-:W-:Y:S01]  /*7e40*/  FFMA.FTZ R101, R101, R118, R119 ;  /* 0x0000007665657223 */ /* 0x000fe20000010077 */
[C---:B------:R-:W-:Y:S01]  /*7e50*/  FFMA.FTZ R72, R194.reuse, R97, R60 ;  /* 0x00000061c2487223 */ /* 0x040fe2000001003c */
[C---:B------:R-:W-:Y:S01]  /*7e60*/  FFMA.FTZ R70, R194.reuse, R113, R66 ;  /* 0x00000071c2467223 */ /* 0x040fe20000010042 */
[----:B------:R-:W-:Y:S01]  /*7e70*/  FFMA.FTZ R71, R194, R68, R67 ;  /* 0x00000044c2477223 */ /* 0x000fe20000010043 */
[-CC-:B------:R-:W-:Y:S01]  /*7e80*/  FFMA.FTZ R106, R106, R118.reuse, R119.reuse ;  /* 0x000000766a6a7223 */ /* 0x180fe20000010077 */
[-CC-:B------:R-:W-:Y:S01]  /*7e90*/  FFMA.FTZ R74, R111, R118.reuse, R119.reuse ;  /* 0x000000766f4a7223 */ /* 0x180fe20000010077 */
[----:B------:R-:W-:Y:S01]  /*7ea0*/  ISETP.GE.U32.AND P1, PT, R84, RZ, PT ;  /* 0x000000ff5400720c */ /* 0x000fe20003f26070 */
[----:B------:R-:W-:Y:S01]  /*7eb0*/  FFMA.FTZ R119, R116, R118, R119 ;  /* 0x0000007674777223 */ /* 0x000fe20000010077 */
[----:B------:R-:W-:Y:S01]  /*7ec0*/  FMUL.FTZ R68, R72, UR6 ;  /* 0x0000000648447c20 */ /* 0x000fe20008410000 */
[----:B------:R-:W-:Y:S01]  /*7ed0*/  LOP3.LUT P5, RZ, R84, 0xff, RZ, 0xc0, !PT ;  /* 0x000000ff54ff7812 */ /* 0x000fe200078ac0ff */
[----:B------:R-:W-:Y:S01]  /*7ee0*/  FMUL.FTZ R73, R71, UR6 ;  /* 0x0000000647497c20 */ /* 0x000fe20008410000 */
[----:B------:R-:W-:Y:S01]  /*7ef0*/  FMUL.FTZ R69, R70, UR6 ;  /* 0x0000000646457c20 */ /* 0x000fe20008410000 */
[----:B------:R-:W-:Y:S01]  /*7f00*/  FADD.FTZ R99, R99, -R98 ;  /* 0x8000006263637221 */ /* 0x000fe20000010000 */
[----:B------:R-:W-:Y:S01]  /*7f10*/  LOP3.LUT P4, RZ, R85, 0xff0000, RZ, 0xc0, !PT ;  /* 0x00ff000055ff7812 */ /* 0x000fe2000788c0ff */
[----:B------:R-:W-:Y:S01]  /*7f20*/  FADD.FTZ R107, R107, -R74 ;  /* 0x8000004a6b6b7221 */ /* 0x000fe20000010000 */
[----:B------:R-:W-:Y:S01]  /*7f30*/  ISETP.GE.U32.AND.EX P1, PT, R85, 0x1000000, PT, P1 ;  /* 0x010000005500780c */ /* 0x000fe20003f26110 */
[----:B------:R-:W-:Y:S01]  /*7f40*/  FADD.FTZ R101, R102, -R101 ;  /* 0x8000006566657221 */ /* 0x000fe20000010000 */
[----:B------:R-:W-:Y:S01]  /*7f50*/  FADD.FTZ R106, R103, -R106 ;  /* 0x8000006a676a7221 */ /* 0x000fe20000010000 */
[----:B------:R-:W-:Y:S01]  /*7f60*/  FADD.FTZ R114, R114, -R119 ;  /* 0x8000007772727221 */ /* 0x000fe20000010000 */
[----:B------:R-:W-:Y:S01]  /*7f70*/  FSEL R80, R68, RZ, P5 ;  /* 0x000000ff44507208 */ /* 0x000fe20002800000 */
[C---:B------:R-:W-:Y:S01]  /*7f80*/  FFMA.FTZ R74, R194.reuse, R99, R62 ;  /* 0x00000063c24a7223 */ /* 0x040fe2000001003e */
[----:B------:R-:W-:Y:S01]  /*7f90*/  FSEL R91, R73, RZ, P1 ;  /* 0x000000ff495b7208 */ /* 0x000fe20000800000 */
[C---:B------:R-:W-:Y:S01]  /*7fa0*/  FFMA.FTZ R68, R194.reuse, R107, R64 ;  /* 0x0000006bc2447223 */ /* 0x040fe20000010040 */
[----:B------:R-:W-:Y:S01]  /*7fb0*/  FSEL R88, R69, RZ, P4 ;  /* 0x000000ff45587208 */ /* 0x000fe20002000000 */
[C---:B------:R-:W-:Y:S01]  /*7fc0*/  FFMA.FTZ R73, R194.reuse, R101, R61 ;  /* 0x00000065c2497223 */ /* 0x040fe2000001003d */
[C---:B------:R-:W-:Y:S01]  /*7fd0*/  FFMA.FTZ R69, R194.reuse, R114, R65 ;  /* 0x00000072c2457223 */ /* 0x040fe20000010041 */
[----:B------:R-:W-:Y:S01]  /*7fe0*/  FFMA.FTZ R75, R194, R106, R63 ;  /* 0x0000006ac24b7223 */ /* 0x000fe2000001003f */
[C---:B------:R-:W-:Y:S01]  /*7ff0*/  LOP3.LUT P4, RZ, R85.reuse, 0xff, RZ, 0xc0, !PT ;  /* 0x000000ff55ff7812 */ /* 0x040fe2000788c0ff */
[----:B------:R-:W-:Y:S01]  /*8000*/  FMUL.FTZ R82, R74, UR6 ;  /* 0x000000064a527c20 */ /* 0x000fe20008410000 */
[----:B------:R-:W-:Y:S01]  /*8010*/  LOP3.LUT P5, RZ, R85, 0xff00, RZ, 0xc0, !PT ;  /* 0x0000ff0055ff7812 */ /* 0x000fe200078ac0ff */
[----:B------:R-:W-:Y:S01]  /*8020*/  FMUL.FTZ R85, R68, UR6 ;  /* 0x0000000644557c20 */ /* 0x000fe20008410000 */
[C---:B------:R-:W-:Y:S01]  /*8030*/  LOP3.LUT P6, RZ, R84.reuse, 0xff0000, RZ, 0xc0, !PT ;  /* 0x00ff000054ff7812 */ /* 0x040fe200078cc0ff */
[----:B------:R-:W-:Y:S01]  /*8040*/  FMUL.FTZ R86, R69, UR6 ;  /* 0x0000000645567c20 */ /* 0x000fe20008410000 */
[----:B------:R-:W-:Y:S01]  /*8050*/  FMUL.FTZ R83, R75, UR6 ;  /* 0x000000064b537c20 */ /* 0x000fe20008410000 */
[----:B------:R-:W-:Y:S01]  /*8060*/  FMUL.FTZ R81, R73, UR6 ;  /* 0x0000000649517c20 */ /* 0x000fe20008410000 */
[----:B------:R-:W-:-:S02]  /*8070*/  LOP3.LUT P3, RZ, R84, 0xff00, RZ, 0xc0, !PT ;  /* 0x0000ff0054ff7812 */ /* 0x000fc4000786c0ff */
[----:B------:R-:W-:Y:S02]  /*8080*/  LOP3.LUT P1, RZ, R84, 0xff000000, RZ, 0xc0, !PT ;  /* 0xff00000054ff7812 */ /* 0x000fe4000782c0ff */
[----:B------:R-:W-:Y:S02]  /*8090*/  FSEL R84, R82, RZ, P6 ;  /* 0x000000ff52547208 */ /* 0x000fe40003000000 */
        /* <DEDUP_REMOVED lines=9> */
.L_x_1627:
[-CC-:B0-----:R-:W-:Y:S01]  /*8130*/  FFMA.FTZ R82, R115, R118.reuse, R119.reuse ;  /* 0x0000007673527223 */ /* 0x181fe20000010077 */
        /* <DEDUP_REMOVED lines=10> */
[----:B------:R-:W-:Y:S01]  /*81e0*/  FFMA.FTZ R82, R194, R82, R67 ;  /* 0x00000052c2527223 */ /* 0x000fe20000010043 */
[----:B------:R-:W-:Y:S01]  /*81f0*/  ISETP.GE.U32.AND P1, PT, R84, RZ, PT ;  /* 0x000000ff5400720c */ /* 0x000fe20003f26070 */
[C---:B------:R-:W-:Y:S01]  /*8200*/  FFMA.FTZ R113, R194.reuse, R113, R66 ;  /* 0x00000071c2717223 */ /* 0x040fe20000010042 */
[----:B------:R-:W-:Y:S01]  /*8210*/  FFMA.FTZ R107, R194, R107, R64 ;  /* 0x0000006bc26b7223 */ /* 0x000fe20000010040 */
[----:B------:R-:W-:Y:S01]  /*8220*/  FADD.FTZ R101, R102, -R101 ;  /* 0x8000006566657221 */ /* 0x000fe20000010000 */
[----:B------:R-:W-:Y:S01]  /*8230*/  FADD.FTZ R99, R99, -R98 ;  /* 0x8000006263637221 */ /* 0x000fe20000010000 */
[----:B------:R-:W-:Y:S01]  /*8240*/  FADD.FTZ R114, R114, -R81 ;  /* 0x8000005172727221 */ /* 0x000fe20000010000 */
[----:B------:R-:W-:Y:S01]  /*8250*/  FADD.FTZ R106, R103, -R106 ;  /* 0x8000006a676a7221 */ /* 0x000fe20000010000 */
[----:B------:R-:W-:Y:S01]  /*8260*/  FADD.FTZ R97, R97, -R96 ;  /* 0x8000006061617221 */ /* 0x000fe20000010000 */
[----:B------:R-:W-:Y:S01]  /*8270*/  FMUL.FTZ R82, R82, UR6 ;  /* 0x0000000652527c20 */ /* 0x000fe20008410000 */
[----:B------:R-:W-:Y:S01]  /*8280*/  ISETP.GE.U32.AND.EX P1, PT, R85, 0x1000000, PT, P1 ;  /* 0x010000005500780c */ /* 0x000fe20003f26110 */
[----:B------:R-:W-:Y:S01]  /*8290*/  FMUL.FTZ R113, R113, UR6 ;  /* 0x0000000671717c20 */ /* 0x000fe20008410000 */
[----:B------:R-:W-:Y:S01]  /*82a0*/  FMUL.FTZ R107, R107, UR6 ;  /* 0x000000066b6b7c20 */ /* 0x000fe20008410000 */
[C---:B------:R-:W-:Y:S01]  /*82b0*/  LOP3.LUT P5, RZ, R85.reuse, 0xff0000, RZ, 0xc0, !PT ;  /* 0x00ff000055ff7812 */ /* 0x040fe200078ac0ff */
        /* <DEDUP_REMOVED lines=29> */
.L_x_1626:
        /* <DEDUP_REMOVED lines=8> */
[-CC-:B------:R-:W-:Y:S01]  /*8510*/  FFMA.FTZ R101, R101, R118.reuse, R119.reuse ;  /* 0x0000007665657223 */ /* 0x180fe20000010077 */
[C---:B------:R-:W-:Y:S01]  /*8520*/  FMUL.FTZ R72, R194.reuse, R97 ;  /* 0x00000061c2487220 */ /* 0x040fe20000410000 */
[C---:B------:R-:W-:Y:S01]  /*8530*/  FMUL.FTZ R70, R194.reuse, R113 ;  /* 0x00000071c2467220 */ /* 0x040fe20000410000 */
[----:B------:R-:W-:Y:S01]  /*8540*/  FMUL.FTZ R71, R194, R71 ;  /* 0x00000047c2477220 */ /* 0x000fe20000410000 */
        /* <DEDUP_REMOVED lines=16> */
[C---:B------:R-:W-:Y:S01]  /*8650*/  FMUL.FTZ R74, R194.reuse, R99 ;  /* 0x00000063c24a7220 */ /* 0x040fe20000410000 */
[----:B------:R-:W-:Y:S01]  /*8660*/  FSEL R91, R73, RZ, P1 ;  /* 0x000000ff495b7208 */ /* 0x000fe20000800000 */
[C---:B------:R-:W-:Y:S01]  /*8670*/  FMUL.FTZ R68, R194.reuse, R107 ;  /* 0x0000006bc2447220 */ /* 0x040fe20000410000 */
[----:B------:R-:W-:Y:S01]  /*8680*/  FSEL R88, R69, RZ, P4 ;  /* 0x000000ff45587208 */ /* 0x000fe20002000000 */
        /* <DEDUP_REMOVED lines=23> */
.L_x_1628:
        /* <DEDUP_REMOVED lines=14> */
[----:B------:R-:W-:Y:S01]  /*88e0*/  FADD.FTZ R81, R114, -R81 ;  /* 0x8000005172517221 */ /* 0x000fe20000010000 */
[----:B------:R-:W-:Y:S01]  /*88f0*/  ISETP.GE.U32.AND P1, PT, R84, RZ, PT ;  /* 0x000000ff5400720c */ /* 0x000fe20003f26070 */
[----:B------:R-:W-:Y:S01]  /*8900*/  FADD.FTZ R101, R102, -R101 ;  /* 0x8000006566657221 */ /* 0x000fe20000010000 */
[----:B------:R-:W-:Y:S01]  /*8910*/  FADD.FTZ R99, R99, -R98 ;  /* 0x8000006263637221 */ /* 0x000fe20000010000 */
[----:B------:R-:W-:Y:S01]  /*8920*/  FADD.FTZ R103, R103, -R106 ;  /* 0x8000006a67677221 */ /* 0x000fe20000010000 */
[----:B------:R-:W-:Y:S01]  /*8930*/  FADD.FTZ R97, R97, -R96 ;  /* 0x8000006061617221 */ /* 0x000fe20000010000 */
[----:B------:R-:W-:Y:S01]  /*8940*/  FMUL.FTZ R117, R117, UR6 ;  /* 0x0000000675757c20 */ /* 0x000fe20008410000 */
[----:B------:R-:W-:Y:S01]  /*8950*/  FMUL.FTZ R113, R113, UR6 ;  /* 0x0000000671717c20 */ /* 0x000fe20008410000 */
[----:B------:R-:W-:Y:S01]  /*8960*/  FMUL.FTZ R107, R107, UR6 ;  /* 0x000000066b6b7c20 */ /* 0x000fe20008410000 */
[C---:B------:R-:W-:Y:S01]  /*8970*/  FMUL.FTZ R81, R194.reuse, R81 ;  /* 0x00000051c2517220 */ /* 0x040fe20000410000 */
[C---:B------:R-:W-:Y:S01]  /*8980*/  LOP3.LUT P5, RZ, R85.reuse, 0xff0000, RZ, 0xc0, !PT ;  /* 0x00ff000055ff7812 */ /* 0x040fe200078ac0ff */
[C---:B------:R-:W-:Y:S01]  /*8990*/  FMUL.FTZ R101, R194.reuse, R101 ;  /* 0x00000065c2657220 */ /* 0x040fe20000410000 */
[C---:B------:R-:W-:Y:S01]  /*89a0*/  LOP3.LUT P4, RZ, R85.reuse, 0xff, RZ, 0xc0, !PT ;  /* 0x000000ff55ff7812 */ /* 0x040fe2000788c0ff */
[C---:B------:R-:W-:Y:S01]  /*89b0*/  FMUL.FTZ R99, R194.reuse, R99 ;  /* 0x00000063c2637220 */ /* 0x040fe20000410000 */
[----:B------:R-:W-:Y:S01]  /*89c0*/  ISETP.GE.U32.AND.EX P1, PT, R85, 0x1000000, PT, P1 ;  /* 0x010000005500780c */ /* 0x000fe20003f26110 */
[C---:B------:R-:W-:Y:S01]  /*89d0*/  FMUL.FTZ R103, R194.reuse, R103 ;  /* 0x00000067c2677220 */ /* 0x040fe20000410000 */
[----:B------:R-:W-:Y:S01]  /*89e0*/  FMUL.FTZ R97, R194, R97 ;  /* 0x00000061c2617220 */ /* 0x000fe20000410000 */
[----:B------:R-:W-:Y:S01]  /*89f0*/  FMUL.FTZ R81, R81, UR6 ;  /* 0x0000000651517c20 */ /* 0x000fe20008410000 */
[----:B------:R-:W-:Y:S01]  /*8a00*/  LOP3.LUT P3, RZ, R85, 0xff00, RZ, 0xc0, !PT ;  /* 0x0000ff0055ff7812 */ /* 0x000fe2000786c0ff */
        /* <DEDUP_REMOVED lines=20> */
.L_x_1624:
        /* <DEDUP_REMOVED lines=14> */
.L_x_1603:
[----:B0-----:R-:W-:Y:S02]  /*8c30*/  MOV R88, R37 ;  /* 0x0000002500587202 */ /* 0x001fe40000000f00 */
        /* <DEDUP_REMOVED lines=95> */
.L_x_1602:
[----:B------:R-:W-:Y:S05]  /*9230*/  BSYNC B0 ;  /* 0x0000000000007941 */ /* 0x000fea0003800000 */
.L_x_1601:
        /* <DEDUP_REMOVED lines=78> */
[----:B------:R-:W2:Y:S04]  /*9720*/  LDS R10, [R2+0xa00] ;  /* 0x000a0000020a7984 */ /* 0x000ea80000000800 */
[----:B------:R-:W3:Y:S04]  /*9730*/  LDS R13, [R2+0x1200] ;  /* 0x00120000020d7984 */ /* 0x000ee80000000800 */
[----:B------:R-:W4:Y:S04]  /*9740*/  LDS R12, [R2+0x1400] ;  /* 0x00140000020c7984 */ /* 0x000f280000000800 */
[----:B------:R-:W5:Y:S04]  /*9750*/  LDS R15, [R2+0x1600] ;  /* 0x00160000020f7984 */ /* 0x000f680000000800 */
[----:B------:R-:W5:Y:S04]  /*9760*/  LDS R51, [R2] ;  /* 0x0000000002337984 */ /* 0x000f680000000800 */
        /* <DEDUP_REMOVED lines=22> */
[----:B------:R-:W5:Y:S04]  /*98d0*/  LDS R27, [R2+0x2600] ;  /* 0x00260000021b7984 */ /* 0x000f680000000800 */
[----:B------:R-:W5:Y:S01]  /*98e0*/  LDS R12, [R2+0x2800] ;  /* 0x00280000020c7984 */ /* 0x000f620000000800 */
[----:B0-----:R-:W-:-:S03]  /*98f0*/  FADD.FTZ R52, RZ, R52 ;  /* 0x00000034ff347221 */ /* 0x001fc60000010000 */
[----:B------:R-:W0:Y:S01]  /*9900*/  LDS R29, [R2+0x2a00] ;  /* 0x002a0000021d7984 */ /* 0x000e220000000800 */
[----:B-1----:R-:W-:-:S03]  /*9910*/  FADD.FTZ R11, R52, R11 ;  /* 0x0000000b340b7221 */ /* 0x002fc60000010000 */
[----:B------:R-:W-:Y:S01]  /*9920*/  LDS R22, [R2+0x2c00] ;  /* 0x002c000002167984 */ /* 0x000fe20000000800 */
[----:B--2---:R-:W-:-:S03]  /*9930*/  FADD.FTZ R14, R51, R14 ;  /* 0x0000000e330e7221 */ /* 0x004fc60000010000 */
[----:B------:R-:W1:Y:S01]  /*9940*/  LDS R31, [R2+0x2e00] ;  /* 0x002e0000021f7984 */ /* 0x000e620000000800 */
        /* <DEDUP_REMOVED lines=11> */
[----:B0-----:R-:W-:Y:S02]  /*9a00*/  FADD.FTZ R29, R8, R29 ;  /* 0x0000001d081d7221 */ /* 0x001fe40000010000 */
[----:B------:R-:W0:Y:S01]  /*9a10*/  LDC R8, c[0x0][0x388] ;  /* 0x0000e200ff087b82 */ /* 0x000e220000000800 */
[----:B------:R-:W-:Y:S04]  /*9a20*/  STS.128 [R20+0x400], R44 ;  /* 0x0004002c14007388 */ /* 0x000fe80000000c00 */
[----:B------:R-:W-:Y:S01]  /*9a30*/  STS.128 [R20+0x410], R92 ;  /* 0x0004105c14007388 */ /* 0x000fe20000000c00 */
[----:B-1----:R-:W-:-:S03]  /*9a40*/  FADD.FTZ R31, R10, R31 ;  /* 0x0000001f0a1f7221 */ /* 0x002fc60000010000 */
[----:B------:R-:W-:Y:S04]  /*9a50*/  STS.128 [R20+0x800], R96 ;  /* 0x0008006014007388 */ /* 0x000fe80000000c00 */
[----:B------:R-:W-:Y:S01]  /*9a60*/  STS.128 [R20+0x810], R32 ;  /* 0x0008102014007388 */ /* 0x000fe20000000c00 */
[----:B------:R-:W-:Y:S06]  /*9a70*/  BAR.SYNC.DEFER_BLOCKING 0x0 ;  /* 0x0000000000007b1d */ /* 0x000fec0000010000 */
[----:B------:R-:W1:Y:S04]  /*9a80*/  LDS R24, [R2] ;  /* 0x0000000002187984 */ /* 0x000e680000000800 */
[----:B------:R-:W2:Y:S04]  /*9a90*/  LDS R41, [R2+0xc00] ;  /* 0x000c000002297984 */ /* 0x000ea80000000800 */
[----:B------:R-:W3:Y:S04]  /*9aa0*/  LDS R26, [R2+0x200] ;  /* 0x00020000021a7984 */ /* 0x000ee80000000800 */
[----:B------:R-:W4:Y:S04]  /*9ab0*/  LDS R51, [R2+0xe00] ;  /* 0x000e000002337984 */ /* 0x000f280000000800 */
[----:B------:R-:W5:Y:S04]  /*9ac0*/  LDS R28, [R2+0x400] ;  /* 0x00040000021c7984 */ /* 0x000f680000000800 */
        /* <DEDUP_REMOVED lines=16> */
[----:B0-----:R-:W-:-:S03]  /*9bd0*/  FADD.FTZ R28, R28, R53 ;  /* 0x000000351c1c7221 */ /* 0x001fc60000010000 */
        /* <DEDUP_REMOVED lines=19> */
[----:B0-----:R-:W-:Y:S01]  /*9d10*/  FADD.FTZ R33, R33, R34 ;  /* 0x0000002221217221 */ /* 0x001fe20000010000 */
        /* <DEDUP_REMOVED lines=15> */
[----:B------:R-:W-:-:S05]  /*9e10*/  IMAD R9, R8, UR4, RZ ;  /* 0x0000000408097c24 */ /* 0x000fca000f8e02ff */
[----:B------:R-:W-:-:S04]  /*9e20*/  IADD3 R10, P0, PT, R9, R0, RZ ;  /* 0x00000000090a7210 */ /* 0x000fc80007f1e0ff */
[----:B------:R-:W-:Y:S01]  /*9e30*/  IADD3.X R11, PT, PT, RZ, RZ, RZ, P0, !PT ;  /* 0x000000ffff0b7210 */ /* 0x000fe200007fe4ff */
[----:B------:R-:W0:Y:S03]  /*9e40*/  LDS R46, [R2+0x200] ;  /* 0x00020000022e7984 */ /* 0x000e260000000800 */
[C---:B------:R-:W-:Y:S01]  /*9e50*/  SHF.L.U64.HI R11, R10.reuse, 0x2, R11 ;  /* 0x000000020a0b7819 */ /* 0x040fe2000001020b */
[----:B------:R-:W1:Y:S01]  /*9e60*/  LDS R61, [R2+0xe00] ;  /* 0x000e0000023d7984 */ /* 0x000e620000000800 */
[----:B------:R-:W-:-:S03]  /*9e70*/  SHF.L.U32 R10, R10, 0x2, RZ ;  /* 0x000000020a0a7819 */ /* 0x000fc600000006ff */
[----:B------:R-:W2:Y:S01]  /*9e80*/  LDS R44, [R2] ;  /* 0x00000000022c7984 */ /* 0x000ea20000000800 */
[----:B------:R-:W-:-:S03]  /*9e90*/  IADD3 R8, P2, PT, R10, UR22, RZ ;  /* 0x000000160a087c10 */ /* 0x000fc6000ff5e0ff */
[----:B------:R-:W3:Y:S01]  /*9ea0*/  LDS R77, [R2+0xc00] ;  /* 0x000c0000024d7984 */ /* 0x000ee20000000800 */
[----:B------:R-:W-:-:S03]  /*9eb0*/  IADD3.X R9, PT, PT, R11, UR23, RZ, P2, !PT ;  /* 0x000000170b097c10 */ /* 0x000fc600097fe4ff */
        /* <DEDUP_REMOVED lines=32> */
[----:B------:R-:W-:Y:S01]  /*a0c0*/  FADD.FTZ R0, RZ, R0 ;  /* 0x00000000ff007221 */ /* 0x000fe20000010000 */
[----:B------:R-:W-:Y:S02]  /*a0d0*/  IADD3.X R11, PT, PT, R11, UR21, RZ, P3, !PT ;  /* 0x000000150b0b7c10 */ /* 0x000fe40009ffe4ff */
        /* <DEDUP_REMOVED lines=41> */
.L_x_1604:
        /* <DEDUP_REMOVED lines=8> */
.L_x_1631:
[----:B------:R-:W-:Y:S05]  /*a3f0*/  BSYNC B2 ;  /* 0x0000000000027941 */ /* 0x000fea0003800000 */
.L_x_1630:
[----:B------:R-:W-:Y:S01]  /*a400*/  HFMA2 R121, -RZ, RZ, 0, 5.9604644775390625e-08 ;  /* 0x00000001ff797431 */ /* 0x000fe200000001ff */
[----:B------:R-:W-:Y:S01]  /*a410*/  MOV R120, R119 ;  /* 0x0000007700787202 */ /* 0x000fe20000000f00 */
[----:B------:R-:W-:Y:S01]  /*a420*/  FADD.FTZ R118, R118, R125 ;  /* 0x0000007d76767221 */ /* 0x000fe20000010000 */
[----:B------:R-:W-:Y:S02]  /*a430*/  MOV R122, 0x1f ;  /* 0x0000001f007a7802 */ /* 0x000fe40000000f00 */
[----:B------:R-:W-:-:S07]  /*a440*/  MOV R123, 0xffffffff ;  /* 0xffffffff007b7802 */ /* 0x000fce0000000f00 */
[----:B------:R-:W-:Y:S05]  /*a450*/  WARPSYNC.COLLECTIVE R123, `(.L_x_1632) ;  /* 0x000000007b087348 */ /* 0x000fea0003c00000 */
[----:B------:R0:W1:Y:S02]  /*a460*/  SHFL.BFLY P4, R125, R120, R121, R122 ;  /* 0x0c000079787d7389 */ /* 0x000064000008007a */
[----:B01----:R-:W-:Y:S05]  /*a470*/  ENDCOLLECTIVE ;  /* 0x000000000000791b */ /* 0x003fea0003800000 */
.L_x_1632:
[----:B------:R-:W-:Y:S01]  /*a480*/  HFMA2 R121, -RZ, RZ, 0, 1.1920928955078125e-07 ;  /* 0x00000002ff797431 */ /* 0x000fe200000001ff */
[----:B------:R-:W-:Y:S01]  /*a490*/  MOV R120, R118 ;  /* 0x0000007600787202 */ /* 0x000fe20000000f00 */
[----:B------:R-:W-:-:S07]  /*a4a0*/  FADD.FTZ R119, R119, R125 ;  /* 0x0000007d77777221 */ /* 0x000fce0000010000 */
[----:B------:R-:W-:Y:S05]  /*a4b0*/  WARPSYNC.COLLECTIVE R123, `(.L_x_1633) ;  /* 0x000000007b087348 */ /* 0x000fea0003c00000 */
[----:B------:R0:W1:Y:S02]  /*a4c0*/  SHFL.BFLY P4, R125, R120, R121, R122 ;  /* 0x0c000079787d7389 */ /* 0x000064000008007a */
[----:B01----:R-:W-:Y:S05]  /*a4d0*/  ENDCOLLECTIVE ;  /* 0x000000000000791b */ /* 0x003fea0003800000 */
.L_x_1633:
[----:B------:R-:W-:Y:S01]  /*a4e0*/  MOV R120, R119 ;  /* 0x0000007700787202 */ /* 0x000fe20000000f00 */
[----:B------:R-:W-:-:S07]  /*a4f0*/  FADD.FTZ R118, R118, R125 ;  /* 0x0000007d76767221 */ /* 0x000fce0000010000 */
[----:B------:R-:W-:Y:S05]  /*a500*/  WARPSYNC.COLLECTIVE R123, `(.L_x_1634) ;  /* 0x000000007b087348 */ /* 0x000fea0003c00000 */
[----:B------:R0:W1:Y:S02]  /*a510*/  SHFL.BFLY P4, R125, R120, R121, R122 ;  /* 0x0c000079787d7389 */ /* 0x000064000008007a */
[----:B01----:R-:W-:Y:S05]  /*a520*/  ENDCOLLECTIVE ;  /* 0x000000000000791b */ /* 0x003fea0003800000 */
.L_x_1634:
[----:B------:R-:W-:Y:S01]  /*a530*/  HFMA2 R121, -RZ, RZ, 0, 2.384185791015625e-07 ;  /* 0x00000004ff797431 */ /* 0x000fe200000001ff */
[----:B------:R-:W-:Y:S01]  /*a540*/  MOV R120, R118 ;  /* 0x0000007600787202 */ /* 0x000fe20000000f00 */
[----:B------:R-:W-:-:S07]  /*a550*/  FADD.FTZ R119, R119, R125 ;  /* 0x0000007d77777221 */ /* 0x000fce0000010000 */
[----:B------:R-:W-:Y:S05]  /*a560*/  WARPSYNC.COLLECTIVE R123, `(.L_x_1635) ;  /* 0x000000007b087348 */ /* 0x000fea0003c00000 */
[----:B------:R0:W1:Y:S02]  /*a570*/  SHFL.BFLY P4, R125, R120, R121, R122 ;  /* 0x0c000079787d7389 */ /* 0x000064000008007a */
[----:B01----:R-:W-:Y:S05]  /*a580*/  ENDCOLLECTIVE ;  /* 0x000000000000791b */ /* 0x003fea0003800000 */
.L_x_1635:
[----:B------:R-:W-:Y:S01]  /*a590*/  MOV R120, R119 ;  /* 0x0000007700787202 */ /* 0x000fe20000000f00 */
[----:B------:R-:W-:-:S07]  /*a5a0*/  FADD.FTZ R118, R118, R125 ;  /* 0x0000007d76767221 */ /* 0x000fce0000010000 */
[----:B------:R-:W-:Y:S05]  /*a5b0*/  WARPSYNC.COLLECTIVE R123, `(.L_x_1636) ;  /* 0x000000007b087348 */ /* 0x000fea0003c00000 */
[----:B------:R0:W1:Y:S02]  /*a5c0*/  SHFL.BFLY P4, R125, R120, R121, R122 ;  /* 0x0c000079787d7389 */ /* 0x000064000008007a */
[----:B01----:R-:W-:Y:S05]  /*a5d0*/  ENDCOLLECTIVE ;  /* 0x000000000000791b */ /* 0x003fea0003800000 */
.L_x_1636:
[----:B------:R-:W-:Y:S01]  /*a5e0*/  HFMA2 R121, -RZ, RZ, 0, 4.76837158203125e-07 ;  /* 0x00000008ff797431 */ /* 0x000fe200000001ff */
[----:B------:R-:W-:Y:S01]  /*a5f0*/  MOV R120, R118 ;  /* 0x0000007600787202 */ /* 0x000fe20000000f00 */
[----:B------:R-:W-:-:S07]  /*a600*/  FADD.FTZ R119, R119, R125 ;  /* 0x0000007d77777221 */ /* 0x000fce0000010000 */
[----:B------:R-:W-:Y:S05]  /*a610*/  WARPSYNC.COLLECTIVE R123, `(.L_x_1637) ;  /* 0x000000007b087348 */ /* 0x000fea0003c00000 */
[----:B------:R0:W1:Y:S02]  /*a620*/  SHFL.BFLY P4, R125, R120, R121, R122 ;  /* 0x0c000079787d7389 */ /* 0x000064000008007a */
[----:B01----:R-:W-:Y:S05]  /*a630*/  ENDCOLLECTIVE ;  /* 0x000000000000791b */ /* 0x003fea0003800000 */
.L_x_1637:
[----:B------:R-:W-:Y:S01]  /*a640*/  MOV R120, R119 ;  /* 0x0000007700787202 */ /* 0x000fe20000000f00 */
[----:B------:R-:W-:-:S07]  /*a650*/  FADD.FTZ R118, R118, R125 ;  /* 0x0000007d76767221 */ /* 0x000fce0000010000 */
[----:B------:R-:W-:Y:S05]  /*a660*/  WARPSYNC.COLLECTIVE R123, `(.L_x_1638) ;  /* 0x000000007b087348 */ /* 0x000fea0003c00000 */
[----:B------:R0:W1:Y:S02]  /*a670*/  SHFL.BFLY P4, R125, R120, R121, R122 ;  /* 0x0c000079787d7389 */ /* 0x000064000008007a */
[----:B01----:R-:W-:Y:S05]  /*a680*/  ENDCOLLECTIVE ;  /* 0x000000000000791b */ /* 0x003fea0003800000 */
.L_x_1638:
[----:B------:R-:W-:Y:S01]  /*a690*/  HFMA2 R121, -RZ, RZ, 0, 9.5367431640625e-07 ;  /* 0x00000010ff797431 */ /* 0x000fe200000001ff */
[----:B------:R-:W-:Y:S01]  /*a6a0*/  MOV R120, R118 ;  /* 0x0000007600787202 */ /* 0x000fe20000000f00 */
[----:B------:R-:W-:-:S07]  /*a6b0*/  FADD.FTZ R119, R119, R125 ;  /* 0x0000007d77777221 */ /* 0x000fce0000010000 */
[----:B------:R-:W-:Y:S05]  /*a6c0*/  WARPSYNC.COLLECTIVE R123, `(.L_x_1639) ;  /* 0x000000007b087348 */ /* 0x000fea0003c00000 */
[----:B------:R0:W1:Y:S02]  /*a6d0*/  SHFL.BFLY P4, R125, R120, R121, R122 ;  /* 0x0c000079787d7389 */ /* 0x000064000008007a */
[----:B01----:R-:W-:Y:S05]  /*a6e0*/  ENDCOLLECTIVE ;  /* 0x000000000000791b */ /* 0x003fea0003800000 */
.L_x_1639:
[----:B------:R-:W-:Y:S02]  /*a6f0*/  MOV R120, R119 ;  /* 0x0000007700787202 */ /* 0x000fe40000000f00 */
[----:B------:R-:W-:-:S07]  /*a700*/  MOV R124, R125 ;  /* 0x0000007d007c7202 */ /* 0x000fce0000000f00 */
[----:B------:R-:W-:Y:S05]  /*a710*/  WARPSYNC.COLLECTIVE R123, `(.L_x_1640) ;  /* 0x000000007b087348 */ /* 0x000fea0003c00000 */
[----:B------:R0:W1:Y:S02]  /*a720*/  SHFL.BFLY P4, R125, R120, R121, R122 ;  /* 0x0c000079787d7389 */ /* 0x000064000008007a */
[----:B01----:R-:W-:Y:S05]  /*a730*/  ENDCOLLECTIVE ;  /* 0x000000000000791b */ /* 0x003fea0003800000 */
.L_x_1640:
[----:B------:R-:W-:Y:S01]  /*a740*/  MOV R120, R125 ;  /* 0x0000007d00787202 */ /* 0x000fe20000000f00 */
[----:B------:R-:W-:Y:S06]  /*a750*/  BRA `(.L_x_1641) ;  /* 0xffffff7c00cc7947 */ /* 0x000fec000383ffff */
.L_x_1642:
        /* <DEDUP_REMOVED lines=10> */
.L_x_4963:


//--------------------- .text._ZN10layer_norm22ln_bwd_finalize_kernelINS_22Kernel_traits_finalizeILj768E13__nv_bfloat16S2_fS2_fjLb0ELj1024ELj4ENS_18Kernel_traits_baseILj768ES2_S2_fS2_fjLj1024EEEEELb0ELb0EEEvNS_9BwdParamsE --------------------------
	.section	.text._ZN10layer_norm22ln_bwd_finalize_kernelINS_22Kernel_traits_finalizeILj768E13__nv_bfloat16S2_fS2_fjLb0ELj1024ELj4ENS_18Kernel_traits_baseILj768ES2_S2_fS2_fjLj1024EEEEELb0ELb0EEEvNS_9BwdParamsE,"ax",@progbits
	.align	128
        .global         _ZN10layer_norm22ln_bwd_finalize_kernelINS_22Kernel_traits_finalizeILj768E13__nv_bfloat16S2_fS2_fjLb0ELj1024ELj4ENS_18Kernel_traits_baseILj768ES2_S2_fS2_fjLj1024EEEEELb0ELb0EEEvNS_9BwdParamsE
        .type           _ZN10layer_norm22ln_bwd_finalize_kernelINS_22Kernel_traits_finalizeILj768E13__nv_bfloat16S2_fS2_fjLb0ELj1024ELj4ENS_18Kernel_traits_baseILj768ES2_S2_fS2_fjLj1024EEEEELb0ELb0EEEvNS_9BwdParamsE,@function
        .size           _ZN10layer_norm22ln_bwd_finalize_kernelINS_22Kernel_traits_finalizeILj768E13__nv_bfloat16S2_fS2_fjLb0ELj1024ELj4ENS_18Kernel_traits_baseILj768ES2_S2_fS2_fjLj1024EEEEELb0ELb0EEEvNS_9BwdParamsE,(.L_x_4964 - _ZN10layer_norm22ln_bwd_finalize_kernelINS_22Kernel_traits_finalizeILj768E13__nv_bfloat16S2_fS2_fjLb0ELj1024ELj4ENS_18Kernel_traits_baseILj768ES2_S2_fS2_fjLj1024EEEEELb0ELb0EEEvNS_9BwdParamsE)
        .other          _ZN10layer_norm22ln_bwd_finalize_kernelINS_22Kernel_traits_finalizeILj768E13__nv_bfloat16S2_fS2_fjLb0ELj1024ELj4ENS_18Kernel_traits_baseILj768ES2_S2_fS2_fjLj1024EEEEELb0ELb0EEEvNS_9BwdParamsE,@"STO_CUDA_ENTRY STV_DEFAULT"
_ZN10layer_norm22ln_bwd_finalize_kernelINS_22Kernel_traits_finalizeILj768E13__nv_bfloat16S2_fS2_fjLb0ELj1024ELj4ENS_18Kernel_traits_baseILj768ES2_S2_fS2_fjLj1024EEEEELb0ELb0EEEvNS_9BwdParamsE:
.text._ZN10layer_norm22ln_bwd_finalize_kernelINS_22Kernel_traits_finalizeILj768E13__nv_bfloat16S2_fS2_fjLb0ELj1024ELj4ENS_18Kernel_traits_baseILj768ES2_S2_fS2_fjLj1024EEEEELb0ELb0EEEvNS_9BwdParamsE:
        /* <DEDUP_REMOVED lines=78> */
.L_x_1647:
        /* <DEDUP_REMOVED lines=118> */
.L_x_1646:
[----:B------:R-:W-:Y:S05]  /*0c40*/  BSYNC.RECONVERGENT B1 ;  /* 0x0000000000017941 */ /* 0x000fea0003800200 */
.L_x_1645:
        /* <DEDUP_REMOVED lines=68> */
.L_x_1649:
[----:B------:R-:W-:Y:S05]  /*1090*/  BSYNC.RECONVERGENT B1 ;  /* 0x0000000000017941 */ /* 0x000fea0003800200 */
.L_x_1648:
        /* <DEDUP_REMOVED lines=37> */
.L_x_1651:
[----:B------:R-:W-:Y:S05]  /*12f0*/  BSYNC.RECONVERGENT B1 ;  /* 0x0000000000017941 */ /* 0x000fea0003800200 */
.L_x_1650:
[----:B------:R-:W-:Y:S05]  /*1300*/  @!P1 BRA `(.L_x_1644) ;  /* 0x00000000003c9947 */ /* 0x000fea0003800000 */
[----:B------:R-:W0:Y:S01]  /*1310*/  LDC.64 R8, c[0x0][0x440] ;  /* 0x00011000ff087b82 */ /* 0x000e220000000a00 */
[----:B------:R-:W-:Y:S01]  /*1320*/  IMAD R2, R2, R54, R7 ;  /* 0x0000003602027224 */ /* 0x000fe200078e0207 */
[----:B------:R-:W-:-:S04]  /*1330*/  IADD3 R0, PT, PT, -R0, RZ, RZ ;  /* 0x000000ff00007210 */ /* 0x000fc80007ffe1ff */
[----:B------:R-:W-:Y:S02]  /*1340*/  IADD3 R13, PT, PT, R57, R2, RZ ;  /* 0x00000002390d7210 */ /* 0x000fe40007ffe0ff */
[----:B------:R-:W1:Y:S05]  /*1350*/  LDC.64 R10, c[0x0][0x448] ;  /* 0x00011200ff0a7b82 */ /* 0x000e6a0000000a00 */
.L_x_1652:
        /* <DEDUP_REMOVED lines=10> */
.L_x_1644:
[----:B------:R-:W-:Y:S05]  /*1400*/  BSYNC.RECONVERGENT B0 ;  /* 0x0000000000007941 */ /* 0x000fea0003800200 */
.L_x_1643:
        /* <DEDUP_REMOVED lines=62> */
.L_x_1653:
        /* <DEDUP_REMOVED lines=9> */
.L_x_4964:


//--------------------- .text._ZN10layer_norm40ln_parallel_residual_bwd_finalize_kernelINS_22Kernel_traits_finalizeILj768E13__nv_bfloat16S2_fS2_fjLb0ELj1024ELj4ENS_18Kernel_traits_baseILj768ES2_S2_fS2_fjLj1024EEEEELb0EEEvNS_9BwdParamsE --------------------------
	.section	.text._ZN10layer_norm40ln_parallel_residual_bwd_finalize_kernelINS_22Kernel_traits_finalizeILj768E13__nv_bfloat16S2_fS2_fjLb0ELj1024ELj4ENS_18Kernel_traits_baseILj768ES2_S2_fS2_fjLj1024EEEEELb0EEEvNS_9BwdParamsE,"ax",@progbits
	.align	128
        .global         _ZN10layer_norm40ln_parallel_residual_bwd_finalize_kernelINS_22Kernel_traits_finalizeILj768E13__nv_bfloat16S2_fS2_fjLb0ELj1024ELj4ENS_18Kernel_traits_baseILj768ES2_S2_fS2_fjLj1024EEEEELb0EEEvNS_9BwdParamsE
        .type           _ZN10layer_norm40ln_parallel_residual_bwd_finalize_kernelINS_22Kernel_traits_finalizeILj768E13__nv_bfloat16S2_fS2_fjLb0ELj1024ELj4ENS_18Kernel_traits_baseILj768ES2_S2_fS2_fjLj1024EEEEELb0EEEvNS_9BwdParamsE,@function
        .size           _ZN10layer_norm40ln_parallel_residual_bwd_finalize_kernelINS_22Kernel_traits_finalizeILj768E13__nv_bfloat16S2_fS2_fjLb0ELj1024ELj4ENS_18Kernel_traits_baseILj768ES2_S2_fS2_fjLj1024EEEEELb0EEEvNS_9BwdParamsE,(.L_x_4965 - _ZN10layer_norm40ln_parallel_residual_bwd_finalize_kernelINS_22Kernel_traits_finalizeILj768E13__nv_bfloat16S2_fS2_fjLb0ELj1024ELj4ENS_18Kernel_traits_baseILj768ES2_S2_fS2_fjLj1024EEEEELb0EEEvNS_9BwdParamsE)
        .other          _ZN10layer_norm40ln_parallel_residual_bwd_finalize_kernelINS_22Kernel_traits_finalizeILj768E13__nv_bfloat16S2_fS2_fjLb0ELj1024ELj4ENS_18Kernel_traits_baseILj768ES2_S2_fS2_fjLj1024EEEEELb0EEEvNS_9BwdParamsE,@"STO_CUDA_ENTRY STV_DEFAULT"
_ZN10layer_norm40ln_parallel_residual_bwd_finalize_kernelINS_22Kernel_traits_finalizeILj768E13__nv_bfloat16S2_fS2_fjLb0ELj1024ELj4ENS_18Kernel_traits_baseILj768ES2_S2_fS2_fjLj1024EEEEELb0EEEvNS_9BwdParamsE:
.text._ZN10layer_norm40ln_parallel_residual_bwd_finalize_kernelINS_22Kernel_traits_finalizeILj768E13__nv_bfloat16S2_fS2_fjLb0ELj1024ELj4ENS_18Kernel_traits_baseILj768ES2_S2_fS2_fjLj1024EEEEELb0EEEvNS_9BwdParamsE:
        /* <DEDUP_REMOVED lines=58> */
.L_x_1658:
        /* <DEDUP_REMOVED lines=112> */
.L_x_1657:
[----:B------:R-:W-:Y:S05]  /*0aa0*/  BSYNC.RECONVERGENT B1 ;  /* 0x0000000000017941 */ /* 0x000fea0003800200 */
.L_x_1656:
        /* <DEDUP_REMOVED lines=66> */
.L_x_1660:
[----:B------:R-:W-:Y:S05]  /*0ed0*/  BSYNC.RECONVERGENT B1 ;  /* 0x0000000000017941 */ /* 0x000fea0003800200 */
.L_x_1659:
        /* <DEDUP_REMOVED lines=36> */
.L_x_1662:
[----:B------:R-:W-:Y:S05]  /*1120*/  BSYNC.RECONVERGENT B1 ;  /* 0x0000000000017941 */ /* 0x000fea0003800200 */
.L_x_1661:
        /* <DEDUP_REMOVED lines=18> */
.L_x_1655:
[----:B------:R-:W-:Y:S05]  /*1250*/  BSYNC.RECONVERGENT B0 ;  /* 0x0000000000007941 */ /* 0x000fea0003800200 */
.L_x_1654:
        /* <DEDUP_REMOVED lines=96> */
.L_x_1663:
        /* <DEDUP_REMOVED lines=10> */
.L_x_4965:


//--------------------- .text._ZN10layer_norm31ln_parallel_residual_bwd_kernelINS_13Kernel_traitsI13__nv_bfloat16S2_fS2_fjLj768ELj1ELj4ELj1ELj16ENS_18Kernel_traits_baseILj768ES2_S2_fS2_fjLj128EEEEELb1ELb1ELb0EEEvNS_9BwdParamsE --------------------------
	.section	.text._ZN10layer_norm31ln_parallel_residual_bwd_kernelINS_13Kernel_traitsI13__nv_bfloat16S2_fS2_fjLj768ELj1ELj4ELj1ELj16ENS_18Kernel_traits_baseILj768ES2_S2_fS2_fjLj128EEEEELb1ELb1ELb0EEEvNS_9BwdParamsE,"ax",@progbits
	.align	128
        .global         _ZN10layer_norm31ln_parallel_residual_bwd_kernelINS_13Kernel_traitsI13__nv_bfloat16S2_fS2_fjLj768ELj1ELj4ELj1ELj16ENS_18Kernel_traits_baseILj768ES2_S2_fS2_fjLj128EEEEELb1ELb1ELb0EEEvNS_9BwdParamsE
        .type           _ZN10layer_norm31ln_parallel_residual_bwd_kernelINS_13Kernel_traitsI13__nv_bfloat16S2_fS2_fjLj768ELj1ELj4ELj1ELj16ENS_18Kernel_traits_baseILj768ES2_S2_fS2_fjLj128EEEEELb1ELb1ELb0EEEvNS_9BwdParamsE,@function
        .size           _ZN10layer_norm31ln_parallel_residual_bwd_kernelINS_13Kernel_traitsI13__nv_bfloat16S2_fS2_fjLj768ELj1ELj4ELj1ELj16ENS_18Kernel_traits_baseILj768ES2_S2_fS2_fjLj128EEEEELb1ELb1ELb0EEEvNS_9BwdParamsE,(.L_x_4966 - _ZN10layer_norm31ln_parallel_residual_bwd_kernelINS_13Kernel_traitsI13__nv_bfloat16S2_fS2_fjLj768ELj1ELj4ELj1ELj16ENS_18Kernel_traits_baseILj768ES2_S2_fS2_fjLj128EEEEELb1ELb1ELb0EEEvNS_9BwdParamsE)
        .other          _ZN10layer_norm31ln_parallel_residual_bwd_kernelINS_13Kernel_traitsI13__nv_bfloat16S2_fS2_fjLj768ELj1ELj4ELj1ELj16ENS_18Kernel_traits_baseILj768ES2_S2_fS2_fjLj128EEEEELb1ELb1ELb0EEEvNS_9BwdParamsE,@"STO_CUDA_ENTRY STV_DEFAULT"
_ZN10layer_norm31ln_parallel_residual_bwd_kernelINS_13Kernel_traitsI13__nv_bfloat16S2_fS2_fjLj768ELj1ELj4ELj1ELj16ENS_18Kernel_traits_baseILj768ES2_S2_fS2_fjLj128EEEEELb1ELb1ELb0EEEvNS_9BwdParamsE:
.text._ZN10layer_norm31ln_parallel_residual_bwd_kernelINS_13Kernel_traitsI13__nv_bfloat16S2_fS2_fjLj768ELj1ELj4ELj1ELj16ENS_18Kernel_traits_baseILj768ES2_S2_fS2_fjLj128EEEEELb1ELb1ELb0EEEvNS_9BwdParamsE:
[----:B------:R-:W-:Y:S01]  /*0000*/  LDC R1, c[0x0][0x37c] ;  /* 0x0000df00ff017b82 */ /* 0x000fe20000000800 */
[----:B------:R-:W0:Y:S01]  /*0010*/  S2R R12, SR_TID.X ;  /* 0x00000000000c7919 */ /* 0x000e220000002100 */
[----:B------:R-:W1:Y:S01]  /*0020*/  LDCU UR4, c[0x0][0x388] ;  /* 0x00007100ff0477ac */ /* 0x000e620008000800 */
[----:B------:R-:W2:Y:S01]  /*0030*/  LDCU.64 UR8, c[0x0][0x358] ;  /* 0x00006b00ff0877ac */ /* 0x000ea20008000a00 */
[----:B------:R-:W3:Y:S01]  /*0040*/  LDCU UR5, c[0x0][0x384] ;  /* 0x00007080ff0577ac */ /* 0x000ee20008000800 */
[----:B------:R-:W4:Y:S01]  /*0050*/  LDCU UR13, c[0x0][0x408] ;  /* 0x00008100ff0d77ac */ /* 0x000f220008000800 */
[----:B------:R-:W0:Y:S01]  /*0060*/  LDCU UR15, c[0x0][0x388] ;  /* 0x00007100ff0f77ac */ /* 0x000e220008000800 */
[----:B-1----:R-:W-:Y:S01]  /*0070*/  MOV R117, UR4 ;  /* 0x0000000400757c02 */ /* 0x002fe20008000f00 */
[----:B------:R-:W1:Y:S03]  /*0080*/  LDCU.U8 UR14, c[0x0][0x410] ;  /* 0x00008200ff0e77ac */ /* 0x000e660008000000 */
[----:B------:R-:W-:Y:S01]  /*0090*/  SHF.R.S32.HI R0, RZ, 0x1f, R117 ;  /* 0x0000001fff007819 */ /* 0x000fe20000011475 */
[----:B------:R-:W1:Y:S03]  /*00a0*/  LDCU UR12, c[0x0][0x400] ;  /* 0x00008000ff0c77ac */ /* 0x000e660008000800 */
[----:B------:R-:W-:Y:S01]  /*00b0*/  LEA.HI R0, R0, R117, RZ, 0x3 ;  /* 0x0000007500007211 */ /* 0x000fe200078f18ff */
[----:B------:R-:W1:Y:S01]  /*00c0*/  LDCU.64 UR6, c[0x0][0x478] ;  /* 0x00008f00ff0677ac */ /* 0x000e620008000a00 */
[C---:B0-----:R-:W-:Y:S01]  /*00d0*/  LOP3.LUT R3, R12.reuse, 0x1f, RZ, 0xc, !PT ;  /* 0x0000001f0c037812 */ /* 0x041fe200078e0cff */
[----:B------:R-:W0:Y:S01]  /*00e0*/  LDCU.64 UR20, c[0x0][0x438] ;  /* 0x00008700ff1477ac */ /* 0x000e220008000a00 */
[----:B------:R-:W-:-:S02]  /*00f0*/  LOP3.LUT R2, R12, 0x1f, RZ, 0xc0, !PT ;  /* 0x0000001f0c027812 */ /* 0x000fc400078ec0ff */
[----:B------:R-:W-:Y:S01]  /*0100*/  LEA.HI.SX32 R114, R0, R3, 0x1d ;  /* 0x0000000300727211 */ /* 0x000fe200078feaff */
[----:B------:R-:W0:Y:S01]  /*0110*/  LDCU.64 UR10, c[0x0][0x470] ;  /* 0x00008e00ff0a77ac */ /* 0x000e220008000a00 */
        /* <DEDUP_REMOVED lines=84> */
.L_x_1702:
        /* <DEDUP_REMOVED lines=21> */
[----:B------:R-:W-:Y:S02]  /*07b0*/  ISETP.NE.U32.AND P0, PT, RZ, UR20, PT ;  /* 0x00000014ff007c0c */ /* 0x000fe4000bf05070 */
[----:B------:R-:W-:-:S05]  /*07c0*/  ISETP.NE.U32.AND P2, PT, RZ, UR10, PT ;  /* 0x0000000aff007c0c */ /* 0x000fca000bf45070 */
[----:B------:R-:W2:Y:S01]  /*07d0*/  LDC.64 R164, c[0x0][0x3b0] ;  /* 0x0000ec00ffa47b82 */ /* 0x000ea20000000a00 */
[----:B0-----:R-:W-:-:S05]  /*07e0*/  IMAD.WIDE.U32 R112, R115, 0x20, R112 ;  /* 0x0000002073707825 */ /* 0x001fca00078e0070 */
[----:B------:R-:W3:Y:S01]  /*07f0*/  LDG.E.128 R96, desc[UR8][R112.64] ;  /* 0x0000000870607981 */ /* 0x000ee2000c1e1d00 */
[----:B-1----:R-:W-:-:S03]  /*0800*/  IMAD.WIDE.U32 R100, R115, 0x10, R100 ;  /* 0x0000001073647825 */ /* 0x002fc600078e0064 */
[----:B------:R-:W4:Y:S04]  /*0810*/  LDG.E.128 R104, desc[UR8][R112.64+0x10] ;  /* 0x0000100870687981 */ /* 0x000f28000c1e1d00 */
[----:B------:R-:W4:Y:S01]  /*0820*/  LDG.E.128 R100, desc[UR8][R100.64] ;  /* 0x0000000864647981 */ /* 0x000f22000c1e1d00 */
[----:B------:R-:W-:Y:S02]  /*0830*/  ISETP.NE.AND.EX P0, PT, RZ, UR21, PT, P0 ;  /* 0x00000015ff007c0c */ /* 0x000fe4000bf05300 */
[----:B------:R-:W-:-:S11]  /*0840*/  ISETP.NE.AND.EX P2, PT, RZ, UR11, PT, P2 ;  /* 0x0000000bff007c0c */ /* 0x000fd6000bf45320 */
[----:B------:R-:W0:Y:S08]  /*0850*/  @P0 LDC.64 R162, c[0x0][0x438] ;  /* 0x00010e00ffa20b82 */ /* 0x000e300000000a00 */
[----:B------:R-:W1:Y:S01]  /*0860*/  @P2 LDC.64 R166, c[0x0][0x3b8] ;  /* 0x0000ee00ffa62b82 */ /* 0x000e620000000a00 */
[----:B------:R-:W-:Y:S01]  /*0870*/  SHF.L.U32 R160, R124, 0x10, RZ ;  /* 0x000000107ca07819 */ /* 0x000fe200000006ff */
[----:B--2---:R-:W-:-:S05]  /*0880*/  IMAD.WIDE.U32 R164, R115, 0x8, R164 ;  /* 0x0000000873a47825 */ /* 0x004fca00078e00a4 */
[----:B------:R-:W5:Y:S01]  /*0890*/  LDG.E.64 R112, desc[UR8][R164.64] ;  /* 0x00000008a4707981 */ /* 0x000f62000c1e1b00 */
[----:B0-----:R-:W-:-:S05]  /*08a0*/  @P0 IMAD.WIDE.U32 R162, R115, 0x20, R162 ;  /* 0x0000002073a20825 */ /* 0x001fca00078e00a2 */
[----:B------:R-:W5:Y:S01]  /*08b0*/  @P0 LDG.E.128 R24, desc[UR8][R162.64] ;  /* 0x00000008a2180981 */ /* 0x000f62000c1e1d00 */
[----:B-1----:R-:W-:-:S03]  /*08c0*/  @P2 IMAD.WIDE.U32 R166, R115, 0x8, R166 ;  /* 0x0000000873a62825 */ /* 0x002fc600078e00a6 */
[----:B------:R0:W5:Y:S04]  /*08d0*/  @P0 LDG.E.128 R20, desc[UR8][R162.64+0x10] ;  /* 0x00001008a2140981 */ /* 0x000168000c1e1d00 */
[----:B------:R1:W5:Y:S01]  /*08e0*/  @P2 LDG.E.64 R156, desc[UR8][R166.64] ;  /* 0x00000008a69c2981 */ /* 0x000362000c1e1b00 */
[----:B0-----:R-:W-:Y:S02]  /*08f0*/  SHF.L.U32 R163, R185, 0x10, RZ ;  /* 0x00000010b9a37819 */ /* 0x001fe400000006ff */
[----:B-1----:R-:W-:Y:S02]  /*0900*/  SHF.L.U32 R166, R126, 0x10, RZ ;  /* 0x000000107ea67819 */ /* 0x002fe400000006ff */
[----:B------:R-:W-:Y:S02]  /*0910*/  SHF.L.U32 R164, R125, 0x10, RZ ;  /* 0x000000107da47819 */ /* 0x000fe400000006ff */
[----:B------:R-:W-:-:S02]  /*0920*/  SHF.L.U32 R167, R186, 0x10, RZ ;  /* 0x00000010baa77819 */ /* 0x000fc400000006ff */
[----:B------:R-:W-:Y:S01]  /*0930*/  SHF.L.U32 R175, R188, 0x10, RZ ;  /* 0x00000010bcaf7819 */ /* 0x000fe200000006ff */
[C---:B---3--:R-:W-:Y:S01]  /*0940*/  FADD.FTZ R96, -R174.reuse, R96 ;  /* 0x00000060ae607221 */ /* 0x048fe20000010100 */
[----:B------:R-:W-:-:S03]  /*0950*/  FADD.FTZ R158, -R174, R97 ;  /* 0x00000061ae9e7221 */ /* 0x000fc60000010100 */
[C---:B-----5:R-:W-:Y:S01]  /*0960*/  FMUL.FTZ R3, R121.reuse, R96 ;  /* 0x0000006079037220 */ /* 0x060fe20000410000 */
[----:B----4-:R-:W-:Y:S01]  /*0970*/  PRMT R97, R100, 0x7632, R97 ;  /* 0x0000763264617816 */ /* 0x010fe20000000061 */
[----:B------:R-:W-:Y:S01]  /*0980*/  FMUL.FTZ R158, R121, R158 ;  /* 0x0000009e799e7220 */ /* 0x000fe20000410000 */
[C---:B------:R-:W-:Y:S02]  /*0990*/  FADD.FTZ R168, -R174.reuse, R99 ;  /* 0x00000063aea87221 */ /* 0x040fe40000010100 */
[----:B------:R-:W-:Y:S01]  /*09a0*/  SHF.L.U32 R96, R97, 0x10, RZ ;  /* 0x0000001061607819 */ /* 0x000fe200000006ff */
[----:B------:R-:W-:Y:S01]  /*09b0*/  FADD.FTZ R104, -R174, R104 ;  /* 0x00000068ae687221 */ /* 0x000fe20000010100 */
[----:B------:R-:W-:Y:S02]  /*09c0*/  PRMT R170, R102, 0x7632, R170 ;  /* 0x0000763266aa7816 */ /* 0x000fe400000000aa */
[----:B------:R-:W-:Y:S01]  /*09d0*/  SHF.L.U32 R99, R100, 0x10, RZ ;  /* 0x0000001064637819 */ /* 0x000fe200000006ff */
[-C--:B------:R-:W-:Y:S01]  /*09e0*/  FMUL.FTZ R163, R163, R96.reuse ;  /* 0x00000060a3a37220 */ /* 0x080fe20000410000 */
[----:B------:R-:W-:Y:S01]  /*09f0*/  SHF.L.U32 R171, R102, 0x10, RZ ;  /* 0x0000001066ab7819 */ /* 0x000fe200000006ff */
[----:B------:R-:W-:Y:S01]  /*0a00*/  FFMA.FTZ R73, R158, R96, R73 ;  /* 0x000000609e497223 */ /* 0x000fe20000010049 */
[----:B------:R-:W-:Y:S01]  /*0a10*/  FADD.FTZ R49, R49, R96 ;  /* 0x0000006031317221 */ /* 0x000fe20000010000 */
[----:B------:R-:W-:Y:S01]  /*0a20*/  SHF.L.U32 R96, R187, 0x10, RZ ;  /* 0x00000010bb607819 */ /* 0x000fe200000006ff */
[----:B------:R-:W-:Y:S01]  /*0a30*/  FMUL.FTZ R169, R121, R104 ;  /* 0x0000006879a97220 */ /* 0x000fe20000410000 */
[----:B------:R-:W-:Y:S01]  /*0a40*/  SHF.L.U32 R170, R170, 0x10, RZ ;  /* 0x00000010aaaa7819 */ /* 0x000fe200000006ff */
[----:B------:R-:W-:Y:S01]  /*0a50*/  FMUL.FTZ R160, R160, R99 ;  /* 0x00000063a0a07220 */ /* 0x000fe20000410000 */
[-C--:B------:R-:W-:Y:S01]  /*0a60*/  FMUL.FTZ R166, R166, R171.reuse ;  /* 0x000000aba6a67220 */ /* 0x080fe20000410000 */
[----:B------:R-:W-:Y:S01]  /*0a70*/  FADD.FTZ R44, R44, R171 ;  /* 0x000000ab2c2c7221 */ /* 0x000fe20000010000 */
[----:B------:R-:W-:Y:S01]  /*0a80*/  FFMA.FTZ R68, R169, R171, R68 ;  /* 0x000000aba9447223 */ /* 0x000fe20000010044 */
[C---:B------:R-:W-:Y:S01]  /*0a90*/  PRMT R100, R101.reuse, 0x7632, R100 ;  /* 0x0000763265647816 */ /* 0x040fe20000000064 */
[----:B------:R-:W-:Y:S01]  /*0aa0*/  FMUL.FTZ R171, R96, R170 ;  /* 0x000000aa60ab7220 */ /* 0x000fe20000410000 */
[----:B------:R-:W-:Y:S01]  /*0ab0*/  SHF.L.U32 R101, R101, 0x10, RZ ;  /* 0x0000001065657819 */ /* 0x000fe200000006ff */
[----:B------:R-:W-:Y:S01]  /*0ac0*/  FADD.FTZ R96, RZ, R160 ;  /* 0x000000a0ff607221 */ /* 0x000fe20000010000 */
[----:B------:R-:W-:Y:S01]  /*0ad0*/  FADD.FTZ R98, -R174, R98 ;  /* 0x00000062ae627221 */ /* 0x000fe20000010100 */
[C---:B------:R-:W-:Y:S01]  /*0ae0*/  FFMA.FTZ R97, R3.reuse, R160, RZ ;  /* 0x000000a003617223 */ /* 0x040fe200000100ff */
[----:B------:R-:W-:Y:S01]  /*0af0*/  FADD.FTZ R48, R48, R99 ;  /* 0x0000006330307221 */ /* 0x000fe20000010000 */
[----:B------:R-:W-:Y:S01]  /*0b00*/  FFMA.FTZ R72, R3, R99, R72 ;  /* 0x0000006303487223 */ /* 0x000fe20000010048 */
[----:B------:R-:W-:Y:S01]  /*0b10*/  SHF.L.U32 R100, R100, 0x10, RZ ;  /* 0x0000001064647819 */ /* 0x000fe200000006ff */
[----:B------:R-:W-:Y:S01]  /*0b20*/  FADD.FTZ R99, R96, R163 ;  /* 0x000000a360637221 */ /* 0x000fe20000010000 */
[C---:B------:R-:W-:Y:S01]  /*0b30*/  FMUL.FTZ R165, R121.reuse, R98 ;  /* 0x0000006279a57220 */ /* 0x040fe20000410000 */
[----:B------:R-:W-:Y:S01]  /*0b40*/  FMUL.FTZ R164, R164, R101 ;  /* 0x00000065a4a47220 */ /* 0x000fe20000410000 */
[----:B------:R-:W-:Y:S01]  /*0b50*/  FFMA.FTZ R96, R158, R163, R97 ;  /* 0x000000a39e607223 */ /* 0x000fe20000010061 */
[----:B------:R-:W-:Y:S01]  /*0b60*/  FADD.FTZ R102, -R174, R105 ;  /* 0x00000069ae667221 */ /* 0x000fe20000010100 */
[----:B------:R-:W-:Y:S01]  /*0b70*/  FMUL.FTZ R162, R121, R168 ;  /* 0x000000a879a27220 */ /* 0x000fe20000410000 */
[----:B------:R-:W-:Y:S01]  /*0b80*/  FMUL.FTZ R167, R167, R100 ;  /* 0x00000064a7a77220 */ /* 0x000fe20000410000 */
[----:B------:R-:W-:Y:S01]  /*0b90*/  FADD.FTZ R98, R99, R164 ;  /* 0x000000a463627221 */ /* 0x000fe20000010000 */
[----:B------:R-:W-:Y:S01]  /*0ba0*/  FFMA.FTZ R97, R165, R164, R96 ;  /* 0x000000a4a5617223 */ /* 0x000fe20000010060 */
[----:B------:R-:W-:-:S02]  /*0bb0*/  FMUL.FTZ R168, R121, R102 ;  /* 0x0000006679a87220 */ /* 0x000fc40000410000 */
        /* <DEDUP_REMOVED lines=31> */
.L_x_1666:
[----:B------:R-:W-:Y:S05]  /*0db0*/  BSYNC.RECONVERGENT B0 ;  /* 0x0000000000007941 */ /* 0x000fea0003800200 */
.L_x_1665:
[----:B------:R-:W-:Y:S04]  /*0dc0*/  BSSY.RECONVERGENT B0, `(.L_x_1667) ;  /* 0x0000064000007945 */ /* 0x000fe80003800200 */
[----:B------:R-:W-:Y:S05]  /*0dd0*/  @!P1 BRA `(.L_x_1668) ;  /* 0x0000000400889947 */ /* 0x000fea0003800000 */
        /* <DEDUP_REMOVED lines=14> */
[----:B--2---:R-:W-:-:S05]  /*0ec0*/  IMAD.WIDE.U32 R132, R176, 0x8, R132 ;  /* 0x00000008b0847825 */ /* 0x004fca00078e0084 */
[----:B------:R2:W5:Y:S01]  /*0ed0*/  LDG.E.64 R110, desc[UR8][R132.64] ;  /* 0x00000008846e7981 */ /* 0x000562000c1e1b00 */
[----:B0-----:R-:W-:Y:S01]  /*0ee0*/  @P0 IMAD.WIDE.U32 R130, R176, 0x20, R130 ;  /* 0x00000020b0820825 */ /* 0x001fe200078e0082 */
[----:B--2---:R-:W-:-:S04]  /*0ef0*/  SHF.L.U32 R132, R80, 0x10, RZ ;  /* 0x0000001050847819 */ /* 0x004fc800000006ff */
[----:B------:R-:W5:Y:S04]  /*0f00*/  @P0 LDG.E.128 R16, desc[UR8][R130.64] ;  /* 0x0000000882100981 */ /* 0x000f68000c1e1d00 */
[----:B------:R0:W5:Y:S01]  /*0f10*/  @P0 LDG.E.128 R12, desc[UR8][R130.64+0x10] ;  /* 0x00001008820c0981 */ /* 0x000162000c1e1d00 */
[----:B-1----:R-:W-:-:S05]  /*0f20*/  @P2 IMAD.WIDE.U32 R134, R176, 0x8, R134 ;  /* 0x00000008b0862825 */ /* 0x002fca00078e0086 */
[----:B------:R1:W5:Y:S01]  /*0f30*/  @P2 LDG.E.64 R154, desc[UR8][R134.64] ;  /* 0x00000008869a2981 */ /* 0x000362000c1e1b00 */
[----:B0-----:R-:W-:Y:S02]  /*0f40*/  SHF.L.U32 R131, R181, 0x10, RZ ;  /* 0x00000010b5837819 */ /* 0x001fe400000006ff */
[----:B-1----:R-:W-:Y:S02]  /*0f50*/  SHF.L.U32 R135, R182, 0x10, RZ ;  /* 0x00000010b6877819 */ /* 0x002fe400000006ff */
[----:B------:R-:W-:Y:S02]  /*0f60*/  SHF.L.U32 R145, R184, 0x10, RZ ;  /* 0x00000010b8917819 */ /* 0x000fe400000006ff */
[----:B------:R-:W-:Y:S01]  /*0f70*/  IADD3 R176, PT, PT, R176, 0x20, RZ ;  /* 0x00000020b0b07810 */ /* 0x000fe20007ffe0ff */
[C---:B---3--:R-:W-:Y:S01]  /*0f80*/  FADD.FTZ R96, -R174.reuse, R96 ;  /* 0x00000060ae607221 */ /* 0x048fe20000010100 */
[C---:B------:R-:W-:Y:S01]  /*0f90*/  FADD.FTZ R136, -R174.reuse, R97 ;  /* 0x00000061ae887221 */ /* 0x040fe20000010100 */
[C---:B------:R-:W-:Y:S01]  /*0fa0*/  FADD.FTZ R138, -R174.reuse, R99 ;  /* 0x00000063ae8a7221 */ /* 0x040fe20000010100 */
[----:B------:R-:W-:Y:S01]  /*0fb0*/  FADD.FTZ R98, -R174, R98 ;  /* 0x00000062ae627221 */ /* 0x000fe20000010100 */
[----:B-----5:R-:W-:Y:S01]  /*0fc0*/  FMUL.FTZ R129, R121, R96 ;  /* 0x0000006079817220 */ /* 0x020fe20000410000 */
[----:B----4-:R-:W-:-:S02]  /*0fd0*/  PRMT R97, R100, 0x7632, R97 ;  /* 0x0000763264617816 */ /* 0x010fc40000000061 */
[----:B------:R-:W-:Y:S01]  /*0fe0*/  SHF.L.U32 R99, R100, 0x10, RZ ;  /* 0x0000001064637819 */ /* 0x000fe200000006ff */
[----:B------:R-:W-:Y:S01]  /*0ff0*/  FADD.FTZ R140, -R174, R105 ;  /* 0x00000069ae8c7221 */ /* 0x000fe20000010100 */
[----:B------:R-:W-:Y:S01]  /*1000*/  PRMT R139, R102, 0x7632, R139 ;  /* 0x00007632668b7816 */ /* 0x000fe2000000008b */
[----:B------:R-:W-:Y:S01]  /*1010*/  FMUL.FTZ R130, R121, R136 ;  /* 0x0000008879827220 */ /* 0x000fe20000410000 */
[----:B------:R-:W-:Y:S01]  /*1020*/  SHF.L.U32 R96, R97, 0x10, RZ ;  /* 0x0000001061607819 */ /* 0x000fe200000006ff */
[-C--:B------:R-:W-:Y:S01]  /*1030*/  FMUL.FTZ R132, R132, R99.reuse ;  /* 0x0000006384847220 */ /* 0x080fe20000410000 */
[----:B------:R-:W-:Y:S01]  /*1040*/  FADD.FTZ R40, R40, R99 ;  /* 0x0000006328287221 */ /* 0x000fe20000010000 */
[----:B------:R-:W-:Y:S01]  /*1050*/  FFMA.FTZ R64, R129, R99, R64 ;  /* 0x0000006381407223 */ /* 0x000fe20000010040 */
        /* <DEDUP_REMOVED lines=10> */
[----:B------:R-:W-:Y:S01]  /*1100*/  SHF.L.U32 R136, R81, 0x10, RZ ;  /* 0x0000001051887819 */ /* 0x000fe200000006ff */
[----:B------:R-:W-:Y:S01]  /*1110*/  FFMA.FTZ R97, R129, R132, R190 ;  /* 0x0000008481617223 */ /* 0x000fe200000100be */
[-C--:B------:R-:W-:Y:S01]  /*1120*/  FMUL.FTZ R139, R98, R99.reuse ;  /* 0x00000063628b7220 */ /* 0x080fe20000410000 */
[----:B------:R-:W-:Y:S01]  /*1130*/  FADD.FTZ R37, R37, R99 ;  /* 0x0000006325257221 */ /* 0x000fe20000010000 */
[----:B------:R-:W-:Y:S01]  /*1140*/  FFMA.FTZ R61, R140, R99, R61 ;  /* 0x000000638c3d7223 */ /* 0x000fe2000001003d */
[----:B------:R-:W-:Y:S01]  /*1150*/  SHF.L.U32 R100, R100, 0x10, RZ ;  /* 0x0000001064647819 */ /* 0x000fe200000006ff */
[----:B------:R-:W-:Y:S01]  /*1160*/  FADD.FTZ R99, R96, R131 ;  /* 0x0000008360637221 */ /* 0x000fe20000010000 */
[----:B------:R-:W-:Y:S01]  /*1170*/  FMUL.FTZ R136, R136, R101 ;  /* 0x0000006588887220 */ /* 0x000fe20000410000 */
[----:B------:R-:W-:Y:S01]  /*1180*/  FFMA.FTZ R96, R130, R131, R97 ;  /* 0x0000008382607223 */ /* 0x000fe20000010061 */
[----:B------:R-:W-:Y:S01]  /*1190*/  FADD.FTZ R104, -R174, R104 ;  /* 0x00000068ae687221 */ /* 0x000fe20000010100 */
[----:B------:R-:W-:Y:S01]  /*11a0*/  FMUL.FTZ R134, R121, R138 ;  /* 0x0000008a79867220 */ /* 0x000fe20000410000 */
[----:B------:R-:W-:Y:S01]  /*11b0*/  SHF.L.U32 R141, R102, 0x10, RZ ;  /* 0x00000010668d7819 */ /* 0x000fe200000006ff */
[----:B------:R-:W-:Y:S01]  /*11c0*/  FMUL.FTZ R135, R135, R100 ;  /* 0x0000006487877220 */ /* 0x000fe20000410000 */
[----:B------:R-:W-:Y:S01]  /*11d0*/  SHF.L.U32 R138, R82, 0x10, RZ ;  /* 0x00000010528a7819 */ /* 0x000fe200000006ff */
[----:B------:R-:W-:Y:S01]  /*11e0*/  FADD.FTZ R98, R99, R136 ;  /* 0x0000008863627221 */ /* 0x000fe20000010000 */
[----:B------:R-:W-:Y:S01]  /*11f0*/  FFMA.FTZ R97, R133, R136, R96 ;  /* 0x0000008885617223 */ /* 0x000fe20000010060 */
[----:B------:R-:W-:-:S02]  /*1200*/  FMUL.FTZ R137, R121, R104 ;  /* 0x0000006879897220 */ /* 0x000fc40000410000 */
        /* <DEDUP_REMOVED lines=31> */
.L_x_1668:
[----:B------:R-:W-:Y:S05]  /*1400*/  BSYNC.RECONVERGENT B0 ;  /* 0x0000000000007941 */ /* 0x000fea0003800200 */
.L_x_1667:
[----:B------:R-:W-:Y:S04]  /*1410*/  BSSY.RECONVERGENT B0, `(.L_x_1669) ;  /* 0x0000063000007945 */ /* 0x000fe80003800200 */
[----:B------:R-:W-:Y:S05]  /*1420*/  @!P5 BRA `(.L_x_1670) ;  /* 0x000000040084d947 */ /* 0x000fea0003800000 */
[----:B------:R-:W0:Y:S08]  /*1430*/  LDC.64 R108, c[0x0][0x3a8] ;  /* 0x0000ea00ff6c7b82 */ /* 0x000e300000000a00 */
[----:B------:R-:W1:Y:S08]  /*1440*/  LDC.64 R104, c[0x0][0x428] ;  /* 0x00010a00ff687b82 */ /* 0x000e700000000a00 */
[----:B------:R-:W2:Y:S01]  /*1450*/  LDC.64 R146, c[0x0][0x3b0] ;  /* 0x0000ec00ff927b82 */ /* 0x000ea20000000a00 */
[----:B0-----:R-:W-:-:S05]  /*1460*/  IMAD.WIDE.U32 R108, R176, 0x20, R108 ;  /* 0x00000020b06c7825 */ /* 0x001fca00078e006c */
[----:B------:R-:W3:Y:S01]  /*1470*/  LDG.E.128 R96, desc[UR8][R108.64] ;  /* 0x000000086c607981 */ /* 0x000ee2000c1e1d00 */
[----:B-1----:R-:W-:-:S03]  /*1480*/  IMAD.WIDE.U32 R104, R176, 0x10, R104 ;  /* 0x00000010b0687825 */ /* 0x002fc600078e0068 */
[----:B------:R2:W4:Y:S04]  /*1490*/  LDG.E.128 R100, desc[UR8][R108.64+0x10] ;  /* 0x000010086c647981 */ /* 0x000528000c1e1d00 */
[----:B------:R-:W4:Y:S01]  /*14a0*/  LDG.E.128 R104, desc[UR8][R104.64] ;  /* 0x0000000868687981 */ /* 0x000f22000c1e1d00 */
[----:B------:R-:W-:Y:S02]  /*14b0*/  ISETP.NE.U32.AND P2, PT, RZ, UR10, PT ;  /* 0x0000000aff007c0c */ /* 0x000fe4000bf45070 */
[----:B------:R-:W-:Y:S01]  /*14c0*/  ISETP.NE.U32.AND P0, PT, RZ, UR20, PT ;  /* 0x00000014ff007c0c */ /* 0x000fe2000bf05070 */
[----:B--2---:R-:W-:Y:S01]  /*14d0*/  IMAD.WIDE.U32 R108, R176, 0x8, R146 ;  /* 0x00000008b06c7825 */ /* 0x004fe200078e0092 */
[----:B------:R-:W-:Y:S02]  /*14e0*/  ISETP.NE.AND.EX P2, PT, RZ, UR11, PT, P2 ;  /* 0x0000000bff007c0c */ /* 0x000fe4000bf45320 */
[----:B------:R-:W-:-:S03]  /*14f0*/  ISETP.NE.AND.EX P0, PT, RZ, UR21, PT, P0 ;  /* 0x00000015ff007c0c */ /* 0x000fc6000bf05300 */
[----:B------:R-:W5:Y:S08]  /*1500*/  LDG.E.64 R108, desc[UR8][R108.64] ;  /* 0x000000086c6c7981 */ /* 0x000f70000c1e1b00 */
[----:B------:R-:W0:Y:S01]  /*1510*/  @P2 LDC.64 R122, c[0x0][0x3b8] ;  /* 0x0000ee00ff7a2b82 */ /* 0x000e220000000a00 */
[----:B------:R-:W-:-:S07]  /*1520*/  SHF.L.U32 R146, R76, 0x10, RZ ;  /* 0x000000104c927819 */ /* 0x000fce00000006ff */
[----:B------:R-:W1:Y:S01]  /*1530*/  @P0 LDC.64 R118, c[0x0][0x438] ;  /* 0x00010e00ff760b82 */ /* 0x000e620000000a00 */
[----:B------:R-:W-:Y:S02]  /*1540*/  SHF.L.U32 R149, R177, 0x10, RZ ;  /* 0x00000010b1957819 */ /* 0x000fe400000006ff */
[----:B------:R-:W-:Y:S02]  /*1550*/  SHF.L.U32 R150, R77, 0x10, RZ ;  /* 0x000000104d967819 */ /* 0x000fe400000006ff */
[----:B------:R-:W-:Y:S01]  /*1560*/  SHF.L.U32 R159, R178, 0x10, RZ ;  /* 0x00000010b29f7819 */ /* 0x000fe200000006ff */
[----:B0-----:R-:W-:-:S05]  /*1570*/  @P2 IMAD.WIDE.U32 R122, R176, 0x8, R122 ;  /* 0x00000008b07a2825 */ /* 0x001fca00078e007a */
[----:B------:R0:W5:Y:S01]  /*1580*/  @P2 LDG.E.64 R152, desc[UR8][R122.64] ;  /* 0x000000087a982981 */ /* 0x000162000c1e1b00 */
[----:B-1----:R-:W-:-:S05]  /*1590*/  @P0 IMAD.WIDE.U32 R118, R176, 0x20, R118 ;  /* 0x00000020b0760825 */ /* 0x002fca00078e0076 */
[----:B------:R-:W5:Y:S01]  /*15a0*/  @P0 LDG.E.128 R8, desc[UR8][R118.64] ;  /* 0x0000000876080981 */ /* 0x000f62000c1e1d00 */
[----:B0-----:R-:W-:-:S03]  /*15b0*/  SHF.L.U32 R122, R78, 0x10, RZ ;  /* 0x000000104e7a7819 */ /* 0x001fc600000006ff */
[----:B------:R0:W5:Y:S01]  /*15c0*/  @P0 LDG.E.128 R4, desc[UR8][R118.64+0x10] ;  /* 0x0000100876040981 */ /* 0x000162000c1e1d00 */
[----:B------:R-:W-:Y:S01]  /*15d0*/  SHF.L.U32 R123, R180, 0x10, RZ ;  /* 0x00000010b47b7819 */ /* 0x000fe200000006ff */
[C---:B---3--:R-:W-:Y:S01]  /*15e0*/  FADD.FTZ R96, -R174.reuse, R96 ;  /* 0x00000060ae607221 */ /* 0x048fe20000010100 */
[C---:B------:R-:W-:Y:S01]  /*15f0*/  FADD.FTZ R144, -R174.reuse, R97 ;  /* 0x00000061ae907221 */ /* 0x040fe20000010100 */
[----:B------:R-:W-:Y:S02]  /*1600*/  FADD.FTZ R148, -R174, R99 ;  /* 0x00000063ae947221 */ /* 0x000fe40000010100 */
[C---:B-----5:R-:W-:Y:S01]  /*1610*/  FMUL.FTZ R147, R121.reuse, R96 ;  /* 0x0000006079937220 */ /* 0x060fe20000410000 */
[C---:B----4-:R-:W-:Y:S02]  /*1620*/  PRMT R97, R104.reuse, 0x7632, R97 ;  /* 0x0000763268617816 */ /* 0x050fe40000000061 */
[----:B------:R-:W-:Y:S01]  /*1630*/  SHF.L.U32 R99, R104, 0x10, RZ ;  /* 0x0000001068637819 */ /* 0x000fe200000006ff */
[----:B------:R-:W-:Y:S01]  /*1640*/  FMUL.FTZ R144, R121, R144 ;  /* 0x0000009079907220 */ /* 0x000fe20000410000 */
[----:B------:R-:W-:Y:S01]  /*1650*/  SHF.L.U32 R96, R97, 0x10, RZ ;  /* 0x0000001061607819 */ /* 0x000fe200000006ff */
[----:B------:R-:W-:-:S02]  /*1660*/  FADD.FTZ R98, -R174, R98 ;  /* 0x00000062ae627221 */ /* 0x000fc40000010100 */
[-C--:B------:R-:W-:Y:S01]  /*1670*/  FMUL.FTZ R146, R146, R99.reuse ;  /* 0x0000006392927220 */ /* 0x080fe20000410000 */
[C-C-:B------:R-:W-:Y:S01]  /*1680*/  FADD.FTZ R116, -R174.reuse, R100.reuse ;  /* 0x00000064ae747221 */ /* 0x140fe20000010100 */
[--C-:B------:R-:W-:Y:S01]  /*1690*/  FADD.FTZ R120, -R174, R101.reuse ;  /* 0x00000065ae787221 */ /* 0x100fe20000010100 */
[----:B------:R-:W-:Y:S01]  /*16a0*/  PRMT R100, R105, 0x7632, R100 ;  /* 0x0000763269647816 */ /* 0x000fe20000000064 */
[-C--:B------:R-:W-:Y:S01]  /*16b0*/  FMUL.FTZ R149, R149, R96.reuse ;  /* 0x0000006095957220 */ /* 0x080fe20000410000 */
[----:B------:R-:W-:Y:S01]  /*16c0*/  PRMT R101, R106, 0x7632, R101 ;  /* 0x000076326a657816 */ /* 0x000fe20000000065 */
[----:B------:R-:W-:Y:S01]  /*16d0*/  FFMA.FTZ R57, R144, R96, R57 ;  /* 0x0000006090397223 */ /* 0x000fe20000010039 */
[----:B------:R-:W-:Y:S01]  /*16e0*/  FADD.FTZ R33, R33, R96 ;  /* 0x0000006021217221 */ /* 0x000fe20000010000 */
[----:B------:R-:W-:Y:S01]  /*16f0*/  SHF.L.U32 R105, R105, 0x10, RZ ;  /* 0x0000001069697819 */ /* 0x000fe200000006ff */
[----:B------:R-:W-:Y:S01]  /*1700*/  FADD.FTZ R96, R189, R146 ;  /* 0x00000092bd607221 */ /* 0x000fe20000010000 */
[----:B------:R-:W-:Y:S01]  /*1710*/  FFMA.FTZ R97, R147, R146, R190 ;  /* 0x0000009293617223 */ /* 0x000fe200000100be */
[----:B------:R-:W-:Y:S01]  /*1720*/  FMUL.FTZ R151, R121, R98 ;  /* 0x0000006279977220 */ /* 0x000fe20000410000 */
[----:B------:R-:W-:Y:S01]  /*1730*/  FADD.FTZ R32, R32, R99 ;  /* 0x0000006320207221 */ /* 0x000fe20000010000 */
[----:B------:R-:W-:Y:S01]  /*1740*/  FFMA.FTZ R56, R147, R99, R56 ;  /* 0x0000006393387223 */ /* 0x000fe20000010038 */
[----:B------:R-:W-:Y:S01]  /*1750*/  SHF.L.U32 R98, R179, 0x10, RZ ;  /* 0x00000010b3627819 */ /* 0x000fe200000006ff */
[----:B------:R-:W-:Y:S01]  /*1760*/  FADD.FTZ R99, R96, R149 ;  /* 0x0000009560637221 */ /* 0x000fe20000010000 */
[----:B------:R-:W-:Y:S01]  /*1770*/  SHF.L.U32 R101, R101, 0x10, RZ ;  /* 0x0000001065657819 */ /* 0x000fe200000006ff */
[----:B------:R-:W-:Y:S01]  /*1780*/  FMUL.FTZ R150, R150, R105 ;  /* 0x0000006996967220 */ /* 0x000fe20000410000 */
[----:B------:R-:W-:Y:S01]  /*1790*/  SHF.L.U32 R100, R100, 0x10, RZ ;  /* 0x0000001064647819 */ /* 0x000fe200000006ff */
[----:B------:R-:W-:Y:S01]  /*17a0*/  FFMA.FTZ R96, R144, R149, R97 ;  /* 0x0000009590607223 */ /* 0x000fe20000010061 */
[----:B------:R-:W-:Y:S01]  /*17b0*/  FADD.FTZ R128, -R174, R103 ;  /* 0x00000067ae807221 */ /* 0x000fe20000010100 */
[C---:B------:R-:W-:Y:S01]  /*17c0*/  FMUL.FTZ R161, R121.reuse, R116 ;  /* 0x0000007479a17220 */ /* 0x040fe20000410000 */
[----:B------:R-:W-:Y:S01]  /*17d0*/  SHF.L.U32 R103, R106, 0x10, RZ ;  /* 0x000000106a677819 */ /* 0x000fe200000006ff */
[----:B------:R-:W-:Y:S01]  /*17e0*/  FMUL.FTZ R116, R98, R101 ;  /* 0x0000006562747220 */ /* 0x000fe20000410000 */
        /* <DEDUP_REMOVED lines=8> */
[----:B0-----:R-:W-:Y:S01]  /*1870*/  FMUL.FTZ R118, R121, R120 ;  /* 0x0000007879767220 */ /* 0x001fe20000410000 */
[----:B------:R-:W-:Y:S01]  /*1880*/  SHF.L.U32 R107, R107, 0x10, RZ ;  /* 0x000000106b6b7819 */ /* 0x000fe200000006ff */
[----:B------:R-:W-:Y:S01]  /*1890*/  FADD.FTZ R102, -R174, R102 ;  /* 0x00000066ae667221 */ /* 0x000fe20000010100 */
[----:B------:R-:W-:Y:S01]  /*18a0*/  SHF.L.U32 R120, R79, 0x10, RZ ;  /* 0x000000104f787819 */ /* 0x000fe200000006ff */
        /* <DEDUP_REMOVED lines=24> */
[----:B------:R-:W-:-:S07]  /*1a30*/  FFMA.FTZ R190, R128, R123, R96 ;  /* 0x0000007b80be7223 */ /* 0x000fce0000010060 */
.L_x_1670:
[----:B------:R-:W-:Y:S05]  /*1a40*/  BSYNC.RECONVERGENT B0 ;  /* 0x0000000000007941 */ /* 0x000fea0003800200 */
.L_x_1669:
        /* <DEDUP_REMOVED lines=23> */
.L_x_1714:
        /* <DEDUP_REMOVED lines=21> */
[----:B------:R-:W-:Y:S01]  /*1d10*/  ISETP.GE.U32.AND P0, PT, R112, RZ, PT ;  /* 0x000000ff7000720c */ /* 0x000fe20003f06070 */
[----:B------:R-:W-:Y:S01]  /*1d20*/  FADD.FTZ R100, R175, -R96 ;  /* 0x80000060af647221 */ /* 0x000fe20000010000 */
        /* <DEDUP_REMOVED lines=16> */
[----:B0-----:R-:W-:Y:S01]  /*1e30*/  FSEL R103, R96, RZ, P6 ;  /* 0x000000ff60677208 */ /* 0x001fe20003000000 */
        /* <DEDUP_REMOVED lines=32> */
.L_x_1676:
        /* <DEDUP_REMOVED lines=22> */
[-C--:B------:R-:W-:Y:S01]  /*21a0*/  FFMA.FTZ R86, R158, R106.reuse, R107 ;  /* 0x0000006a9e567223 */ /* 0x080fe2000001006b */
[----:B0-----:R-:W-:Y:S01]  /*21b0*/  FADD.FTZ R102, R166, -R87 ;  /* 0x80000057a6667221 */ /* 0x001fe20000010000 */
[----:B------:R-:W-:Y:S01]  /*21c0*/  FADD.FTZ R88, R164, -R85 ;  /* 0x80000055a4587221 */ /* 0x000fe20000010000 */
[----:B------:R-:W-:Y:S01]  /*21d0*/  FFMA.FTZ R100, R162, R106, R107 ;  /* 0x0000006aa2647223 */ /* 0x000fe2000001006b */
[----:B------:R-:W-:Y:S01]  /*21e0*/  FADD.FTZ R98, R163, -R86 ;  /* 0x80000056a3627221 */ /* 0x000fe20000010000 */
[----:B------:R-:W-:Y:S01]  /*21f0*/  FADD.FTZ R104, R171, -R104 ;  /* 0x80000068ab687221 */ /* 0x000fe20000010000 */
[C---:B------:R-:W-:Y:S01]  /*2200*/  FMUL.FTZ R86, R121.reuse, R88 ;  /* 0x0000005879567220 */ /* 0x040fe20000410000 */
[----:B------:R-:W-:Y:S01]  /*2210*/  FMUL.FTZ R88, R121, R102 ;  /* 0x0000006679587220 */ /* 0x000fe20000410000 */
[----:B------:R-:W-:Y:S01]  /*2220*/  FADD.FTZ R100, R167, -R100 ;  /* 0x80000064a7647221 */ /* 0x000fe20000010000 */
[----:B------:R-:W-:Y:S01]  /*2230*/  LOP3.LUT P2, RZ, R112, 0xff0000, RZ, 0xc0, !PT ;  /* 0x00ff000070ff7812 */ /* 0x000fe2000784c0ff */
[----:B------:R-:W-:Y:S01]  /*2240*/  FMUL.FTZ R97, R86, UR13 ;  /* 0x0000000d56617c20 */ /* 0x000fe20008410000 */
[----:B------:R-:W-:Y:S01]  /*2250*/  FMUL.FTZ R89, R121, R104 ;  /* 0x0000006879597220 */ /* 0x000fe20000410000 */
[----:B------:R-:W-:Y:S01]  /*2260*/  FMUL.FTZ R99, R88, UR13 ;  /* 0x0000000d58637c20 */ /* 0x000fe20008410000 */
[----:B------:R-:W-:Y:S01]  /*2270*/  LOP3.LUT P6, RZ, R113, 0xff, RZ, 0xc0, !PT ;  /* 0x000000ff71ff7812 */ /* 0x000fe200078cc0ff */
[C---:B------:R-:W-:Y:S01]  /*2280*/  FMUL.FTZ R85, R121.reuse, R98 ;  /* 0x0000006279557220 */ /* 0x040fe20000410000 */
[----:B------:R-:W-:Y:S01]  /*2290*/  FMUL.FTZ R87, R121, R100 ;  /* 0x0000006479577220 */ /* 0x000fe20000410000 */
[----:B------:R-:W-:Y:S01]  /*22a0*/  FSEL R100, R97, RZ, P2 ;  /* 0x000000ff61647208 */ /* 0x000fe20001000000 */
        /* <DEDUP_REMOVED lines=15> */
.L_x_1675:
        /* <DEDUP_REMOVED lines=13> */
[C---:B-----5:R-:W-:Y:S01]  /*2470*/  FFMA.FTZ R97, R121.reuse, R96, R22 ;  /* 0x0000006079617223 */ /* 0x060fe20000010016 */
[C---:B------:R-:W-:Y:S01]  /*2480*/  FFMA.FTZ R96, R121.reuse, R99, R20 ;  /* 0x0000006379607223 */ /* 0x040fe20000010014 */
[----:B------:R-:W-:Y:S01]  /*2490*/  FFMA.FTZ R98, R121, R98, R23 ;  /* 0x0000006279627223 */ /* 0x000fe20000010017 */
[----:B------:R-:W-:Y:S01]  /*24a0*/  ISETP.GE.U32.AND.EX P0, PT, R113, 0x1000000, PT, P0 ;  /* 0x010000007100780c */ /* 0x000fe20003f06100 */
[----:B------:R-:W-:Y:S01]  /*24b0*/  FMUL.FTZ R97, R97, UR13 ;  /* 0x0000000d61617c20 */ /* 0x000fe20008410000 */
[----:B------:R-:W-:Y:S01]  /*24c0*/  FMUL.FTZ R96, R96, UR13 ;  /* 0x0000000d60607c20 */ /* 0x000fe20008410000 */
[----:B------:R-:W-:Y:S01]  /*24d0*/  FMUL.FTZ R98, R98, UR13 ;  /* 0x0000000d62627c20 */ /* 0x000fe20008410000 */
[-CC-:B------:R-:W-:Y:S01]  /*24e0*/  FFMA.FTZ R100, R168, R106.reuse, R107.reuse ;  /* 0x0000006aa8647223 */ /* 0x180fe2000001006b */
[----:B------:R-:W-:Y:S01]  /*24f0*/  LOP3.LUT P2, RZ, R113, 0xff0000, RZ, 0xc0, !PT ;  /* 0x00ff000071ff7812 */ /* 0x000fe2000784c0ff */
[-CC-:B------:R-:W-:Y:S01]  /*2500*/  FFMA.FTZ R99, R165, R106.reuse, R107.reuse ;  /* 0x0000006aa5637223 */ /* 0x180fe2000001006b */
[----:B0-----:R-:W-:Y:S01]  /*2510*/  FSEL R102, R96, RZ, P6 ;  /* 0x000000ff60667208 */ /* 0x001fe20003000000 */
[-CC-:B------:R-:W-:Y:S01]  /*2520*/  FFMA.FTZ R96, R162, R106.reuse, R107.reuse ;  /* 0x0000006aa2607223 */ /* 0x180fe2000001006b */
[----:B------:R-:W-:Y:S01]  /*2530*/  FSEL R189, R98, RZ, P0 ;  /* 0x000000ff62bd7208 */ /* 0x000fe20000000000 */
[-C--:B------:R-:W-:Y:S01]  /*2540*/  FFMA.FTZ R98, R158, R106.reuse, R107 ;  /* 0x0000006a9e627223 */ /* 0x080fe2000001006b */
[----:B------:R-:W-:Y:S01]  /*2550*/  FADD.FTZ R100, R171, -R100 ;  /* 0x80000064ab647221 */ /* 0x000fe20000010000 */
[----:B------:R-:W-:Y:S01]  /*2560*/  FSEL R104, R97, RZ, P2 ;  /* 0x000000ff61687208 */ /* 0x000fe20001000000 */
[----:B------:R-:W-:Y:S01]  /*2570*/  FADD.FTZ R99, R164, -R99 ;  /* 0x80000063a4637221 */ /* 0x000fe20000010000 */
[----:B------:R-:W-:Y:S01]  /*2580*/  FFMA.FTZ R97, R3, R106, R107 ;  /* 0x0000006a03617223 */ /* 0x000fe2000001006b */
[----:B------:R-:W-:Y:S01]  /*2590*/  FADD.FTZ R176, R167, -R96 ;  /* 0x80000060a7b07221 */ /* 0x000fe20000010000 */
[----:B------:R-:W-:Y:S01]  /*25a0*/  FFMA.FTZ R96, R121, R100, R21 ;  /* 0x0000006479607223 */ /* 0x000fe20000010015 */
[----:B------:R-:W-:Y:S01]  /*25b0*/  FADD.FTZ R174, R163, -R98 ;  /* 0x80000062a3ae7221 */ /* 0x000fe20000010000 */
[----:B------:R-:W-:Y:S01]  /*25c0*/  FFMA.FTZ R98, R121, R99, R26 ;  /* 0x0000006379627223 */ /* 0x000fe2000001001a */
[----:B------:R-:W-:Y:S01]  /*25d0*/  FADD.FTZ R101, R160, -R97 ;  /* 0x80000061a0657221 */ /* 0x000fe20000010000 */
[----:B------:R-:W-:Y:S01]  /*25e0*/  FMUL.FTZ R100, R96, UR13 ;  /* 0x0000000d60647c20 */ /* 0x000fe20008410000 */
[----:B------:R-:W-:Y:S01]  /*25f0*/  LOP3.LUT P2, RZ, R113, 0xff00, RZ, 0xc0, !PT ;  /* 0x0000ff0071ff7812 */ /* 0x000fe2000784c0ff */
[----:B------:R-:W-:Y:S01]  /*2600*/  FMUL.FTZ R98, R98, UR13 ;  /* 0x0000000d62627c20 */ /* 0x000fe20008410000 */
        /* <DEDUP_REMOVED lines=20> */
.L_x_1678:
        /* <DEDUP_REMOVED lines=22> */
[-CC-:B------:R-:W-:Y:S01]  /*28b0*/  FFMA.FTZ R86, R158, R106.reuse, R107.reuse ;  /* 0x0000006a9e567223 */ /* 0x180fe2000001006b */
[----:B0-----:R-:W-:Y:S01]  /*28c0*/  FFMA.FTZ R102, R168, R106, R107 ;  /* 0x0000006aa8667223 */ /* 0x001fe2000001006b */
[----:B------:R-:W-:Y:S01]  /*28d0*/  FADD.FTZ R85, R164, -R85 ;  /* 0x80000055a4557221 */ /* 0x000fe20000010000 */
[----:B------:R-:W-:Y:S01]  /*28e0*/  FADD.FTZ R87, R166, -R87 ;  /* 0x80000057a6577221 */ /* 0x000fe20000010000 */
[----:B------:R-:W-:Y:S01]  /*28f0*/  FADD.FTZ R98, R163, -R86 ;  /* 0x80000056a3627221 */ /* 0x000fe20000010000 */
[----:B------:R-:W-:Y:S01]  /*2900*/  FADD.FTZ R100, R167, -R88 ;  /* 0x80000058a7647221 */ /* 0x000fe20000010000 */
[----:B------:R-:W-:Y:S01]  /*2910*/  FFMA.FTZ R86, R121, R85, R26 ;  /* 0x0000005579567223 */ /* 0x000fe2000001001a */
[----:B------:R-:W-:Y:S01]  /*2920*/  FADD.FTZ R102, R171, -R102 ;  /* 0x80000066ab667221 */ /* 0x000fe20000010000 */
[C---:B------:R-:W-:Y:S01]  /*2930*/  FFMA.FTZ R88, R121.reuse, R87, R20 ;  /* 0x0000005779587223 */ /* 0x040fe20000010014 */
[----:B------:R-:W-:Y:S01]  /*2940*/  LOP3.LUT P2, RZ, R112, 0xff0000, RZ, 0xc0, !PT ;  /* 0x00ff000070ff7812 */ /* 0x000fe2000784c0ff */
[----:B------:R-:W-:Y:S01]  /*2950*/  FMUL.FTZ R97, R86, UR13 ;  /* 0x0000000d56617c20 */ /* 0x000fe20008410000 */
[----:B------:R-:W-:Y:S01]  /*2960*/  FFMA.FTZ R89, R121, R102, R21 ;  /* 0x0000006679597223 */ /* 0x000fe20000010015 */
[----:B------:R-:W-:Y:S01]  /*2970*/  FMUL.FTZ R99, R88, UR13 ;  /* 0x0000000d58637c20 */ /* 0x000fe20008410000 */
[----:B------:R-:W-:Y:S01]  /*2980*/  LOP3.LUT P6, RZ, R113, 0xff, RZ, 0xc0, !PT ;  /* 0x000000ff71ff7812 */ /* 0x000fe200078cc0ff */
[C---:B------:R-:W-:Y:S01]  /*2990*/  FFMA.FTZ R85, R121.reuse, R98, R25 ;  /* 0x0000006279557223 */ /* 0x040fe20000010019 */
[----:B------:R-:W-:Y:S01]  /*29a0*/  FFMA.FTZ R87, R121, R100, R27 ;  /* 0x0000006479577223 */ /* 0x000fe2000001001b */
        /* <DEDUP_REMOVED lines=16> */
.L_x_1674:
        /* <DEDUP_REMOVED lines=33> */
[C---:B------:R-:W-:Y:S02]  /*2cc0*/  FSEL R100, R96.reuse, RZ, P2 ;  /* 0x000000ff60647208 */ /* 0x040fe40001000000 */
        /* <DEDUP_REMOVED lines=26> */
[C---:B0-----:R-:W-:Y:S01]  /*2e70*/  FSEL R102, R97.reuse, RZ, P2 ;  /* 0x000000ff61667208 */ /* 0x041fe20001000000 */
        /* <DEDUP_REMOVED lines=22> */
.L_x_1680:
[-CC-:B------:R-:W-:Y:S01]  /*2fe0*/  FFMA.FTZ R85, R173, R106.reuse, R107.reuse ;  /* 0x0000006aad557223 */ /* 0x180fe2000001006b */
[-CC-:B------:R-:W-:Y:S01]  /*2ff0*/  FFMA.FTZ R88, R172, R106.reuse, R107.reuse ;  /* 0x0000006aac587223 */ /* 0x180fe2000001006b */
[----:B------:R-:W-:Y:S01]  /*3000*/  LOP3.LUT P0, RZ, R113, 0xff0000, RZ, 0xc0, !PT ;  /* 0x00ff000071ff7812 */ /* 0x000fe2000780c0ff */
[-C--:B------:R-:W-:Y:S01]  /*3010*/  FFMA.FTZ R84, R168, R106.reuse, R107 ;  /* 0x0000006aa8547223 */ /* 0x080fe2000001006b */
[----:B------:R-:W-:Y:S01]  /*3020*/  FADD.FTZ R90, R170, -R85 ;  /* 0x80000055aa5a7221 */ /* 0x000fe20000010000 */
[----:B------:R-:W-:Y:S01]  /*3030*/  FFMA.FTZ R85, R169, R106, R107 ;  /* 0x0000006aa9557223 */ /* 0x000fe2000001006b */
[----:B------:R-:W-:Y:S01]  /*3040*/  FADD.FTZ R92, R175, -R88 ;  /* 0x80000058af5c7221 */ /* 0x000fe20000010000 */
[----:B------:R-:W-:Y:S01]  /*3050*/  FADD.FTZ R84, R171, -R84 ;  /* 0x80000054ab547221 */ /* 0x000fe20000010000 */
[C---:B-----5:R-:W-:Y:S01]  /*3060*/  FMUL.FTZ R90, R121.reuse, R90 ;  /* 0x0000005a795a7220 */ /* 0x060fe20000410000 */
[----:B------:R-:W-:Y:S01]  /*3070*/  FADD.FTZ R88, R166, -R85 ;  /* 0x80000055a6587221 */ /* 0x000fe20000010000 */
[----:B------:R-:W-:Y:S01]  /*3080*/  FMUL.FTZ R91, R121, R92 ;  /* 0x0000005c795b7220 */ /* 0x000fe20000410000 */
[----:B------:R-:W-:Y:S01]  /*3090*/  LOP3.LUT P6, RZ, R157, 0xff0000, RZ, 0xc0, !PT ;  /* 0x00ff00009dff7812 */ /* 0x000fe200078cc0ff */
[----:B------:R-:W-:Y:S01]  /*30a0*/  FMUL.FTZ R86, R90, UR13 ;  /* 0x0000000d5a567c20 */ /* 0x000fe20008410000 */
[----:B------:R-:W-:Y:S01]  /*30b0*/  ISETP.GE.U32.AND P2, PT, R112, RZ, PT ;  /* 0x000000ff7000720c */ /* 0x000fe20003f46070 */
[C---:B------:R-:W-:Y:S01]  /*30c0*/  FMUL.FTZ R88, R121.reuse, R88 ;  /* 0x0000005879587220 */ /* 0x040fe20000410000 */
[----:B------:R-:W-:Y:S01]  /*30d0*/  FMUL.FTZ R89, R121, R84 ;  /* 0x0000005479597220 */ /* 0x000fe20000410000 */
[----:B------:R-:W-:Y:S01]  /*30e0*/  FMUL.FTZ R85, R91, UR13 ;  /* 0x0000000d5b557c20 */ /* 0x000fe20008410000 */
[----:B------:R-:W-:Y:S01]  /*30f0*/  FSEL R99, R86, RZ, P0 ;  /* 0x000000ff56637208 */ /* 0x000fe20000000000 */
[----:B------:R-:W-:Y:S01]  /*3100*/  FMUL.FTZ R84, R88, UR13 ;  /* 0x0000000d58547c20 */ /* 0x000fe20008410000 */
[----:B------:R-:W-:Y:S01]  /*3110*/  ISETP.GE.U32.AND P0, PT, R156, RZ, PT ;  /* 0x000000ff9c00720c */ /* 0x000fe20003f06070 */
[----:B------:R-:W-:Y:S01]  /*3120*/  FMUL.FTZ R87, R89, UR13 ;  /* 0x0000000d59577c20 */ /* 0x000fe20008410000 */
[----:B------:R-:W-:-:S02]  /*3130*/  FSEL R95, R86, RZ, P6 ;  /* 0x000000ff565f7208 */ /* 0x000fc40003000000 */
[----:B------:R-:W-:Y:S02]  /*3140*/  ISETP.GE.U32.AND.EX P2, PT, R113, 0x1000000, PT, P2 ;  /* 0x010000007100780c */ /* 0x000fe40003f46120 */
[C---:B------:R-:W-:Y:S02]  /*3150*/  ISETP.GE.U32.AND.EX P0, PT, R157.reuse, 0x1000000, PT, P0 ;  /* 0x010000009d00780c */ /* 0x040fe40003f06100 */
[----:B------:R-:W-:Y:S02]  /*3160*/  LOP3.LUT P6, RZ, R157, 0xff, RZ, 0xc0, !PT ;  /* 0x000000ff9dff7812 */ /* 0x000fe400078cc0ff */
[C---:B------:R-:W-:Y:S02]  /*3170*/  FSEL R86, R85.reuse, RZ, P2 ;  /* 0x000000ff55567208 */ /* 0x040fe40001000000 */
[----:B------:R-:W-:Y:S01]  /*3180*/  FSEL R92, R85, RZ, P0 ;  /* 0x000000ff555c7208 */ /* 0x000fe20000000000 */
[----:B------:R-:W-:Y:S01]  /*3190*/  FFMA.FTZ R85, R165, R106, R107 ;  /* 0x0000006aa5557223 */ /* 0x000fe2000001006b */
[----:B------:R-:W-:-:S02]  /*31a0*/  FSEL R94, R84, RZ, P6 ;  /* 0x000000ff545e7208 */ /* 0x000fc40003000000 */
[----:B------:R-:W-:Y:S02]  /*31b0*/  LOP3.LUT P6, RZ, R113, 0xff, RZ, 0xc0, !PT ;  /* 0x000000ff71ff7812 */ /* 0x000fe400078cc0ff */
[----:B------:R-:W-:Y:S02]  /*31c0*/  LOP3.LUT P2, RZ, R157, 0xff00, RZ, 0xc0, !PT ;  /* 0x0000ff009dff7812 */ /* 0x000fe4000784c0ff */
[----:B------:R-:W-:Y:S01]  /*31d0*/  F2FP.BF16.F32.PACK_AB R99, R86, R99 ;  /* 0x000000635663723e */ /* 0x000fe200000010ff */
[----:B------:R-:W-:Y:S01]  /*31e0*/  FADD.FTZ R86, R164, -R85 ;  /* 0x80000055a4567221 */ /* 0x000fe20000010000 */
[----:B------:R-:W-:Y:S01]  /*31f0*/  F2FP.BF16.F32.PACK_AB R95, R92, R95 ;  /* 0x0000005f5c5f723e */ /* 0x000fe200000010ff */
[-CC-:B------:R-:W-:Y:S01]  /*3200*/  FFMA.FTZ R92, R162, R106.reuse, R107.reuse ;  /* 0x0000006aa25c7223 */ /* 0x180fe2000001006b */
[----:B------:R-:W-:Y:S01]  /*3210*/  FSEL R98, R84, RZ, P6 ;  /* 0x000000ff54627208 */ /* 0x000fe20003000000 */
[--C-:B------:R-:W-:Y:S01]  /*3220*/  FFMA.FTZ R84, R158, R106, R107.reuse ;  /* 0x0000006a9e547223 */ /* 0x100fe2000001006b */
[----:B------:R-:W-:Y:S01]  /*3230*/  FSEL R93, R87, RZ, P2 ;  /* 0x000000ff575d7208 */ /* 0x000fe20001000000 */
[----:B------:R-:W-:Y:S01]  /*3240*/  FMUL.FTZ R86, R121, R86 ;  /* 0x0000005679567220 */ /* 0x000fe20000410000 */
[----:B------:R-:W-:Y:S01]  /*3250*/  LOP3.LUT P0, RZ, R113, 0xff00, RZ, 0xc0, !PT ;  /* 0x0000ff0071ff7812 */ /* 0x000fe2000780c0ff */
[----:B------:R-:W-:Y:S01]  /*3260*/  FADD.FTZ R96, R167, -R92 ;  /* 0x8000005ca7607221 */ /* 0x000fe20000010000 */
[----:B------:R-:W-:Y:S01]  /*3270*/  FFMA.FTZ R85, R3, R106, R107 ;  /* 0x0000006a03557223 */ /* 0x000fe2000001006b */
[----:B------:R-:W-:Y:S01]  /*3280*/  FADD.FTZ R92, R163, -R84 ;  /* 0x80000054a35c7221 */ /* 0x000fe20000010000 */
[----:B------:R-:W-:Y:S01]  /*3290*/  F2FP.BF16.F32.PACK_AB R94, R93, R94 ;  /* 0x0000005e5d5e723e */ /* 0x000fe200000010ff */
[----:B------:R-:W-:Y:S01]  /*32a0*/  FMUL.FTZ R93, R86, UR13 ;  /* 0x0000000d565d7c20 */ /* 0x000fe20008410000 */
[----:B0-----:R-:W-:Y:S01]  /*32b0*/  FSEL R103, R87, RZ, P0 ;  /* 0x000000ff57677208 */ /* 0x001fe20000000000 */
[C---:B------:R-:W-:Y:S01]  /*32c0*/  FMUL.FTZ R87, R121.reuse, R96 ;  /* 0x0000006079577220 */ /* 0x040fe20000410000 */
[----:B------:R-:W-:Y:S01]  /*32d0*/  LOP3.LUT P2, RZ, R112, 0xff0000, RZ, 0xc0, !PT ;  /* 0x00ff000070ff7812 */ /* 0x000fe2000784c0ff */
[----:B------:R-:W-:Y:S01]  /*32e0*/  FADD.FTZ R84, R160, -R85 ;  /* 0x80000055a0547221 */ /* 0x000fe20000010000 */
[----:B------:R-:W-:Y:S01]  /*32f0*/  LOP3.LUT P6, RZ, R156, 0xff0000, RZ, 0xc0, !PT ;  /* 0x00ff00009cff7812 */ /* 0x000fe200078cc0ff */
[----:B------:R-:W-:Y:S01]  /*3300*/  FMUL.FTZ R85, R121, R92 ;  /* 0x0000005c79557220 */ /* 0x000fe20000410000 */
[----:B------:R-:W-:Y:S01]  /*3310*/  FSEL R97, R93, RZ, P2 ;  /* 0x000000ff5d617208 */ /* 0x000fe20001000000 */
[----:B------:R-:W-:Y:S01]  /*3320*/  FMUL.FTZ R92, R87, UR13 ;  /* 0x0000000d575c7c20 */ /* 0x000fe20008410000 */
[----:B------:R-:W-:Y:S01]  /*3330*/  FSEL R102, R93, RZ, P6 ;  /* 0x000000ff5d667208 */ /* 0x000fe20003000000 */
[----:B------:R-:W-:Y:S01]  /*3340*/  FMUL.FTZ R93, R85, UR13 ;  /* 0x0000000d555d7c20 */ /* 0x000fe20008410000 */
[----:B------:R-:W-:Y:S01]  /*3350*/  LOP3.LUT P0, RZ, R112, 0xff000000, RZ, 0xc0, !PT ;  /* 0xff00000070ff7812 */ /* 0x000fe2000780c0ff */
[----:B------:R-:W-:Y:S01]  /*3360*/  FMUL.FTZ R84, R121, R84 ;  /* 0x0000005479547220 */ /* 0x000fe20000410000 */
[----:B------:R-:W-:-:S02]  /*3370*/  LOP3.LUT P2, RZ, R156, 0xff000000, RZ, 0xc0, !PT ;  /* 0xff0000009cff7812 */ /* 0x000fc4000784c0ff */
[----:B------:R-:W-:Y:S02]  /*3380*/  LOP3.LUT P6, RZ, R112, 0xff00, RZ, 0xc0, !PT ;  /* 0x0000ff0070ff7812 */ /* 0x000fe400078cc0ff */
[C---:B------:R-:W-:Y:S02]  /*3390*/  FSEL R104, R92.reuse, RZ, P0 ;  /* 0x000000ff5c687208 */ /* 0x040fe40000000000 */
[----:B------:R-:W-:Y:S01]  /*33a0*/  FSEL R105, R92, RZ, P2 ;  /* 0x000000ff5c697208 */ /* 0x000fe20001000000 */
[----:B------:R-:W-:Y:S01]  /*33b0*/  FMUL.FTZ R92, R84, UR13 ;  /* 0x0000000d545c7c20 */ /* 0x000fe20008410000 */
[----:B------:R-:W-:Y:S02]  /*33c0*/  FSEL R101, R93, RZ, P6 ;  /* 0x000000ff5d657208 */ /* 0x000fe40003000000 */
[C---:B------:R-:W-:Y:S02]  /*33d0*/  LOP3.LUT P0, RZ, R156.reuse, 0xff00, RZ, 0xc0, !PT ;  /* 0x0000ff009cff7812 */ /* 0x040fe4000780c0ff */
        /* <DEDUP_REMOVED lines=11> */
.L_x_1679:
        /* <DEDUP_REMOVED lines=8> */
[----:B------:R-:W-:Y:S01]  /*3510*/  FFMA.FTZ R92, R168, R106, R107 ;  /* 0x0000006aa85c7223 */ /* 0x000fe2000001006b */
[----:B------:R-:W-:Y:S01]  /*3520*/  FADD.FTZ R93, R170, -R93 ;  /* 0x8000005daa5d7221 */ /* 0x000fe20000010000 */
[----:B------:R-:W-:Y:S01]  /*3530*/  FADD.FTZ R94, R175, -R94 ;  /* 0x8000005eaf5e7221 */ /* 0x000fe20000010000 */
[----:B------:R-:W-:Y:S01]  /*3540*/  ISETP.GE.U32.AND P2, PT, R112, RZ, PT ;  /* 0x000000ff7000720c */ /* 0x000fe20003f46070 */
[----:B------:R-:W-:Y:S01]  /*3550*/  FADD.FTZ R92, R171, -R92 ;  /* 0x8000005cab5c7221 */ /* 0x000fe20000010000 */
[C---:B-----5:R-:W-:Y:S01]  /*3560*/  FFMA.FTZ R93, R121.reuse, R93, R22 ;  /* 0x0000005d795d7223 */ /* 0x060fe20000010016 */
[----:B------:R-:W-:Y:S01]  /*3570*/  FFMA.FTZ R94, R121, R94, R23 ;  /* 0x0000005e795e7223 */ /* 0x000fe20000010017 */
[----:B------:R-:W-:Y:S01]  /*3580*/  LOP3.LUT P6, RZ, R157, 0xff0000, RZ, 0xc0, !PT ;  /* 0x00ff00009dff7812 */ /* 0x000fe200078cc0ff */
[----:B------:R-:W-:Y:S01]  /*3590*/  FFMA.FTZ R92, R121, R92, R21 ;  /* 0x0000005c795c7223 */ /* 0x000fe20000010015 */
[----:B------:R-:W-:Y:S01]  /*35a0*/  FMUL.FTZ R95, R93, UR13 ;  /* 0x0000000d5d5f7c20 */ /* 0x000fe20008410000 */
[-C--:B------:R-:W-:Y:S01]  /*35b0*/  FFMA.FTZ R93, R169, R106.reuse, R107 ;  /* 0x0000006aa95d7223 */ /* 0x080fe2000001006b */
[----:B------:R-:W-:Y:S01]  /*35c0*/  FMUL.FTZ R94, R94, UR13 ;  /* 0x0000000d5e5e7c20 */ /* 0x000fe20008410000 */
[----:B------:R-:W-:Y:S01]  /*35d0*/  ISETP.GE.U32.AND.EX P2, PT, R113, 0x1000000, PT, P2 ;  /* 0x010000007100780c */ /* 0x000fe20003f46120 */
[----:B------:R-:W-:Y:S01]  /*35e0*/  FMUL.FTZ R101, R92, UR13 ;  /* 0x0000000d5c657c20 */ /* 0x000fe20008410000 */
[----:B------:R-:W-:Y:S01]  /*35f0*/  FADD.FTZ R93, R166, -R93 ;  /* 0x8000005da65d7221 */ /* 0x000fe20000010000 */
[----:B------:R-:W-:Y:S01]  /*3600*/  FSEL R99, R95, RZ, P0 ;  /* 0x000000ff5f637208 */ /* 0x000fe20000000000 */
[----:B------:R-:W-:Y:S01]  /*3610*/  FFMA.FTZ R97, R165, R106, R107 ;  /* 0x0000006aa5617223 */ /* 0x000fe2000001006b */
[----:B------:R-:W-:Y:S01]  /*3620*/  ISETP.GE.U32.AND P0, PT, R156, RZ, PT ;  /* 0x000000ff9c00720c */ /* 0x000fe20003f06070 */
[----:B------:R-:W-:Y:S01]  /*3630*/  FFMA.FTZ R93, R121, R93, R20 ;  /* 0x0000005d795d7223 */ /* 0x000fe20000010014 */
[----:B------:R-:W-:Y:S01]  /*3640*/  FSEL R95, R95, RZ, P6 ;  /* 0x000000ff5f5f7208 */ /* 0x000fe20003000000 */
[----:B------:R-:W-:Y:S01]  /*3650*/  FADD.FTZ R97, R164, -R97 ;  /* 0x80000061a4617221 */ /* 0x000fe20000010000 */
[----:B------:R-:W-:Y:S01]  /*3660*/  ISETP.GE.U32.AND.EX P0, PT, R157, 0x1000000, PT, P0 ;  /* 0x010000009d00780c */ /* 0x000fe20003f06100 */
[----:B------:R-:W-:Y:S01]  /*3670*/  FMUL.FTZ R98, R93, UR13 ;  /* 0x0000000d5d627c20 */ /* 0x000fe20008410000 */
[----:B------:R-:W-:Y:S01]  /*3680*/  LOP3.LUT P6, RZ, R157, 0xff, RZ, 0xc0, !PT ;  /* 0x000000ff9dff7812 */ /* 0x000fe200078cc0ff */
[----:B------:R-:W-:Y:S01]  /*3690*/  FFMA.FTZ R97, R121, R97, R26 ;  /* 0x0000006179617223 */ /* 0x000fe2000001001a */
[----:B------:R-:W-:-:S02]  /*36a0*/  FSEL R96, R94, RZ, P2 ;  /* 0x000000ff5e607208 */ /* 0x000fc40001000000 */
[----:B------:R-:W-:Y:S01]  /*36b0*/  FSEL R92, R94, RZ, P0 ;  /* 0x000000ff5e5c7208 */ /* 0x000fe20000000000 */
[----:B------:R-:W-:Y:S01]  /*36c0*/  FMUL.FTZ R97, R97, UR13 ;  /* 0x0000000d61617c20 */ /* 0x000fe20008410000 */
[----:B------:R-:W-:Y:S02]  /*36d0*/  LOP3.LUT P2, RZ, R157, 0xff00, RZ, 0xc0, !PT ;  /* 0x0000ff009dff7812 */ /* 0x000fe4000784c0ff */
[----:B------:R-:W-:Y:S02]  /*36e0*/  FSEL R94, R98, RZ, P6 ;  /* 0x000000ff625e7208 */ /* 0x000fe40003000000 */
[----:B------:R-:W-:Y:S01]  /*36f0*/  F2FP.BF16.F32.PACK_AB R99, R96, R99 ;  /* 0x000000636063723e */ /* 0x000fe200000010ff */
[-CC-:B------:R-:W-:Y:S01]  /*3700*/  FFMA.FTZ R96, R162, R106.reuse, R107.reuse ;  /* 0x0000006aa2607223 */ /* 0x180fe2000001006b */
[----:B------:R-:W-:Y:S02]  /*3710*/  LOP3.LUT P6, RZ, R113, 0xff, RZ, 0xc0, !PT ;  /* 0x000000ff71ff7812 */ /* 0x000fe400078cc0ff */
[----:B------:R-:W-:Y:S01]  /*3720*/  F2FP.BF16.F32.PACK_AB R95, R92, R95 ;  /* 0x0000005f5c5f723e */ /* 0x000fe200000010ff */
[----:B------:R-:W-:Y:S01]  /*3730*/  FFMA.FTZ R92, R158, R106, R107 ;  /* 0x0000006a9e5c7223 */ /* 0x000fe2000001006b */
[----:B------:R-:W-:-:S02]  /*3740*/  FSEL R93, R101, RZ, P2 ;  /* 0x000000ff655d7208 */ /* 0x000fc40001000000 */
[----:B------:R-:W-:Y:S01]  /*3750*/  FSEL R100, R98, RZ, P6 ;  /* 0x000000ff62647208 */ /* 0x000fe20003000000 */
[----:B------:R-:W-:Y:S01]  /*3760*/  FADD.FTZ R98, R167, -R96 ;  /* 0x80000060a7627221 */ /* 0x000fe20000010000 */
[----:B------:R-:W-:Y:S01]  /*3770*/  F2FP.BF16.F32.PACK_AB R94, R93, R94 ;  /* 0x0000005e5d5e723e */ /* 0x000fe200000010ff */
[----:B------:R-:W-:Y:S01]  /*3780*/  FADD.FTZ R96, R163, -R92 ;  /* 0x8000005ca3607221 */ /* 0x000fe20000010000 */
[----:B------:R-:W-:Y:S01]  /*3790*/  FFMA.FTZ R93, R3, R106, R107 ;  /* 0x0000006a035d7223 */ /* 0x000fe2000001006b */
[----:B------:R-:W-:Y:S01]  /*37a0*/  LOP3.LUT P0, RZ, R113, 0xff00, RZ, 0xc0, !PT ;  /* 0x0000ff0071ff7812 */ /* 0x000fe2000780c0ff */
[C---:B------:R-:W-:Y:S01]  /*37b0*/  FFMA.FTZ R98, R121.reuse, R98, R27 ;  /* 0x0000006279627223 */ /* 0x040fe2000001001b */
[----:B------:R-:W-:Y:S01]  /*37c0*/  LOP3.LUT P2, RZ, R112, 0xff0000, RZ, 0xc0, !PT ;  /* 0x00ff000070ff7812 */ /* 0x000fe2000784c0ff */
[----:B------:R-:W-:Y:S01]  /*37d0*/  FFMA.FTZ R96, R121, R96, R25 ;  /* 0x0000006079607223 */ /* 0x000fe20000010019 */
[----:B------:R-:W-:Y:S01]  /*37e0*/  LOP3.LUT P6, RZ, R156, 0xff0000, RZ, 0xc0, !PT ;  /* 0x00ff00009cff7812 */ /* 0x000fe200078cc0ff */
[----:B------:R-:W-:Y:S01]  /*37f0*/  FADD.FTZ R92, R160, -R93 ;  /* 0x8000005da05c7221 */ /* 0x000fe20000010000 */
[----:B------:R-:W-:Y:S01]  /*3800*/  FSEL R189, R101, RZ, P0 ;  /* 0x000000ff65bd7208 */ /* 0x000fe20000000000 */
[----:B------:R-:W-:Y:S01]  /*3810*/  FMUL.FTZ R98, R98, UR13 ;  /* 0x0000000d62627c20 */ /* 0x000fe20008410000 */
[C---:B0-----:R-:W-:Y:S01]  /*3820*/  FSEL R102, R97.reuse, RZ, P2 ;  /* 0x000000ff61667208 */ /* 0x041fe20001000000 */
[----:B------:R-:W-:Y:S01]  /*3830*/  FMUL.FTZ R101, R96, UR13 ;  /* 0x0000000d60657c20 */ /* 0x000fe20008410000 */
[----:B------:R-:W-:Y:S01]  /*3840*/  FSEL R93, R97, RZ, P6 ;  /* 0x000000ff615d7208 */ /* 0x000fe20003000000 */
[----:B------:R-:W-:Y:S01]  /*3850*/  FFMA.FTZ R92, R121, R92, R24 ;  /* 0x0000005c795c7223 */ /* 0x000fe20000010018 */
        /* <DEDUP_REMOVED lines=19> */
.L_x_1681:
        /* <DEDUP_REMOVED lines=8> */
[----:B-----5:R-:W-:Y:S01]  /*3a10*/  FFMA.FTZ R90, R121, R85, R22 ;  /* 0x00000055795a7223 */ /* 0x020fe20000010016 */
[----:B------:R-:W-:Y:S01]  /*3a20*/  FFMA.FTZ R85, R169, R106, R107 ;  /* 0x0000006aa9557223 */ /* 0x000fe2000001006b */
[C---:B------:R-:W-:Y:S01]  /*3a30*/  FFMA.FTZ R91, R121.reuse, R88, R23 ;  /* 0x00000058795b7223 */ /* 0x040fe20000010017 */
[----:B------:R-:W-:Y:S01]  /*3a40*/  ISETP.GE.U32.AND P2, PT, R112, RZ, PT ;  /* 0x000000ff7000720c */ /* 0x000fe20003f46070 */
[----:B------:R-:W-:Y:S01]  /*3a50*/  FMUL.FTZ R86, R90, UR13 ;  /* 0x0000000d5a567c20 */ /* 0x000fe20008410000 */
[----:B------:R-:W-:Y:S01]  /*3a60*/  FADD.FTZ R85, R166, -R85 ;  /* 0x80000055a6557221 */ /* 0x000fe20000010000 */
[----:B------:R-:W-:Y:S01]  /*3a70*/  FFMA.FTZ R89, R121, R84, R21 ;  /* 0x0000005479597223 */ /* 0x000fe20000010015 */
[----:B------:R-:W-:-:S02]  /*3a80*/  ISETP.GE.U32.AND.EX P2, PT, R113, 0x1000000, PT, P2 ;  /* 0x010000007100780c */ /* 0x000fc40003f46120 */
[----:B------:R-:W-:Y:S01]  /*3a90*/  FSEL R99, R86, RZ, P0 ;  /* 0x000000ff56637208 */ /* 0x000fe20000000000 */
[----:B------:R-:W-:Y:S01]  /*3aa0*/  FFMA.FTZ R88, R121, R85, R20 ;  /* 0x0000005579587223 */ /* 0x000fe20000010014 */
[----:B------:R-:W-:Y:S01]  /*3ab0*/  ISETP.GE.U32.AND P0, PT, R156, RZ, PT ;  /* 0x000000ff9c00720c */ /* 0x000fe20003f06070 */
[----:B------:R-:W-:Y:S01]  /*3ac0*/  FMUL.FTZ R85, R91, UR13 ;  /* 0x0000000d5b557c20 */ /* 0x000fe20008410000 */
[----:B------:R-:W-:Y:S01]  /*3ad0*/  FSEL R95, R86, RZ, P6 ;  /* 0x000000ff565f7208 */ /* 0x000fe20003000000 */
[----:B------:R-:W-:Y:S01]  /*3ae0*/  FMUL.FTZ R84, R88, UR13 ;  /* 0x0000000d58547c20 */ /* 0x000fe20008410000 */
[----:B------:R-:W-:Y:S01]  /*3af0*/  ISETP.GE.U32.AND.EX P0, PT, R157, 0x1000000, PT, P0 ;  /* 0x010000009d00780c */ /* 0x000fe20003f06100 */
[----:B------:R-:W-:Y:S01]  /*3b00*/  FMUL.FTZ R87, R89, UR13 ;  /* 0x0000000d59577c20 */ /* 0x000fe20008410000 */
[----:B------:R-:W-:Y:S02]  /*3b10*/  LOP3.LUT P6, RZ, R157, 0xff, RZ, 0xc0, !PT ;  /* 0x000000ff9dff7812 */ /* 0x000fe400078cc0ff */
[----:B------:R-:W-:-:S02]  /*3b20*/  FSEL R86, R85, RZ, P2 ;  /* 0x000000ff55567208 */ /* 0x000fc40001000000 */
[----:B------:R-:W-:Y:S01]  /*3b30*/  FSEL R92, R85, RZ, P0 ;  /* 0x000000ff555c7208 */ /* 0x000fe20000000000 */
[-C--:B------:R-:W-:Y:S01]  /*3b40*/  FFMA.FTZ R85, R165, R106.reuse, R107 ;  /* 0x0000006aa5557223 */ /* 0x080fe2000001006b */
[----:B------:R-:W-:Y:S02]  /*3b50*/  FSEL R94, R84, RZ, P6 ;  /* 0x000000ff545e7208 */ /* 0x000fe40003000000 */
[----:B------:R-:W-:Y:S01]  /*3b60*/  LOP3.LUT P6, RZ, R113, 0xff, RZ, 0xc0, !PT ;  /* 0x000000ff71ff7812 */ /* 0x000fe200078cc0ff */
[----:B------:R-:W-:Y:S01]  /*3b70*/  FADD.FTZ R85, R164, -R85 ;  /* 0x80000055a4557221 */ /* 0x000fe20000010000 */
[----:B------:R-:W-:Y:S02]  /*3b80*/  LOP3.LUT P2, RZ, R157, 0xff00, RZ, 0xc0, !PT ;  /* 0x0000ff009dff7812 */ /* 0x000fe4000784c0ff */
[----:B------:R-:W-:Y:S01]  /*3b90*/  F2FP.BF16.F32.PACK_AB R95, R92, R95 ;  /* 0x0000005f5c5f723e */ /* 0x000fe200000010ff */
[-CC-:B------:R-:W-:Y:S01]  /*3ba0*/  FFMA.FTZ R92, R162, R106.reuse, R107.reuse ;  /* 0x0000006aa25c7223 */ /* 0x180fe2000001006b */
[----:B------:R-:W-:Y:S01]  /*3bb0*/  FSEL R98, R84, RZ, P6 ;  /* 0x000000ff54627208 */ /* 0x000fe20003000000 */
[-CC-:B------:R-:W-:Y:S01]  /*3bc0*/  FFMA.FTZ R84, R158, R106.reuse, R107.reuse ;  /* 0x0000006a9e547223 */ /* 0x180fe2000001006b */
[----:B------:R-:W-:Y:S01]  /*3bd0*/  FSEL R93, R87, RZ, P2 ;  /* 0x000000ff575d7208 */ /* 0x000fe20001000000 */
[----:B------:R-:W-:Y:S01]  /*3be0*/  FADD.FTZ R96, R167, -R92 ;  /* 0x8000005ca7607221 */ /* 0x000fe20000010000 */
[----:B------:R-:W-:Y:S01]  /*3bf0*/  F2FP.BF16.F32.PACK_AB R99, R86, R99 ;  /* 0x000000635663723e */ /* 0x000fe200000010ff */
[----:B------:R-:W-:Y:S01]  /*3c00*/  FFMA.FTZ R86, R121, R85, R26 ;  /* 0x0000005579567223 */ /* 0x000fe2000001001a */
[----:B------:R-:W-:Y:S01]  /*3c10*/  LOP3.LUT P0, RZ, R113, 0xff00, RZ, 0xc0, !PT ;  /* 0x0000ff0071ff7812 */ /* 0x000fe2000780c0ff */
[----:B------:R-:W-:Y:S01]  /*3c20*/  FFMA.FTZ R85, R3, R106, R107 ;  /* 0x0000006a03557223 */ /* 0x000fe2000001006b */
[----:B------:R-:W-:Y:S01]  /*3c30*/  FADD.FTZ R92, R163, -R84 ;  /* 0x80000054a35c7221 */ /* 0x000fe20000010000 */
[----:B------:R-:W-:Y:S01]  /*3c40*/  F2FP.BF16.F32.PACK_AB R94, R93, R94 ;  /* 0x0000005e5d5e723e */ /* 0x000fe200000010ff */
[----:B------:R-:W-:Y:S01]  /*3c50*/  FMUL.FTZ R93, R86, UR13 ;  /* 0x0000000d565d7c20 */ /* 0x000fe20008410000 */
[----:B0-----:R-:W-:Y:S01]  /*3c60*/  FSEL R103, R87, RZ, P0 ;  /* 0x000000ff57677208 */ /* 0x001fe20000000000 */
[C---:B------:R-:W-:Y:S01]  /*3c70*/  FFMA.FTZ R87, R121.reuse, R96, R27 ;  /* 0x0000006079577223 */ /* 0x040fe2000001001b */
        /* <DEDUP_REMOVED lines=26> */
[----:B------:R-:W-:-:S07]  /*3e20*/  F2FP.BF16.F32.PACK_AB R96, R101, R96 ;  /* 0x000000606560723e */ /* 0x000fce00000010ff */
.L_x_1677:
        /* <DEDUP_REMOVED lines=11> */
[----:B------:R1:W-:Y:S01]  /*3ee0*/  @P0 STG.E.128 desc[UR8][R102.64+0x10], R88 ;  /* 0x0000105866000986 */ /* 0x0003e2000c101d08 */
[----:B------:R-:W-:-:S03]  /*3ef0*/  IADD3 R115, PT, PT, R115, 0x20, RZ ;  /* 0x0000002073737810 */ /* 0x000fc60007ffe0ff */
[----:B------:R1:W-:Y:S04]  /*3f00*/  STG.E.128 desc[UR8][R104.64], R96 ;  /* 0x0000006068007986 */ /* 0x0003e8000c101d08 */
[----:B------:R1:W-:Y:S02]  /*3f10*/  @P2 STG.E.128 desc[UR8][R100.64], R92 ;  /* 0x0000005c64002986 */ /* 0x0003e4000c101d08 */
.L_x_1673:
[----:B------:R-:W-:Y:S05]  /*3f20*/  BSYNC.RECONVERGENT B0 ;  /* 0x0000000000007941 */ /* 0x000fea0003800200 */
.L_x_1672:
        /* <DEDUP_REMOVED lines=13> */
[-CC-:B------:R-:W-:Y:S01]  /*4000*/  FFMA.FTZ R86, R142, R106.reuse, R107.reuse ;  /* 0x0000006a8e567223 */ /* 0x180fe2000001006b */
[----:B------:R-:W-:Y:S01]  /*4010*/  LOP3.LUT P6, RZ, R111, 0xff0000, RZ, 0xc0, !PT ;  /* 0x00ff00006fff7812 */ /* 0x000fe200078cc0ff */
[----:B------:R-:W-:Y:S01]  /*4020*/  FFMA.FTZ R85, R137, R106, R107 ;  /* 0x0000006a89557223 */ /* 0x000fe2000001006b */
[----:B------:R-:W-:Y:S01]  /*4030*/  FADD.FTZ R84, R141, -R84 ;  /* 0x800000548d547221 */ /* 0x000fe20000010000 */
[----:B------:R-:W-:Y:S01]  /*4040*/  FADD.FTZ R86, R145, -R86 ;  /* 0x8000005691567221 */ /* 0x000fe20000010000 */
[----:B------:R-:W-:Y:S01]  /*4050*/  LOP3.LUT P2, RZ, R155, 0xff0000, RZ, 0xc0, !PT ;  /* 0x00ff00009bff7812 */ /* 0x000fe2000784c0ff */
[----:B------:R-:W-:Y:S01]  /*4060*/  FADD.FTZ R85, R138, -R85 ;  /* 0x800000558a557221 */ /* 0x000fe20000010000 */
[C---:B-----5:R-:W-:Y:S01]  /*4070*/  FFMA.FTZ R90, R121.reuse, R84, R14 ;  /* 0x00000054795a7223 */ /* 0x060fe2000001000e */
[----:B------:R-:W-:Y:S01]  /*4080*/  FFMA.FTZ R91, R121, R86, R15 ;  /* 0x00000056795b7223 */ /* 0x000fe2000001000f */
[-CC-:B------:R-:W-:Y:S01]  /*4090*/  FFMA.FTZ R93, R129, R106.reuse, R107.reuse ;  /* 0x0000006a815d7223 */ /* 0x180fe2000001006b */
[----:B------:R-:W-:Y:S01]  /*40a0*/  FFMA.FTZ R88, R121, R85, R12 ;  /* 0x0000005579587223 */ /* 0x000fe2000001000c */
[----:B------:R-:W-:Y:S01]  /*40b0*/  FMUL.FTZ R84, R90, UR13 ;  /* 0x0000000d5a547c20 */ /* 0x000fe20008410000 */
[----:B------:R-:W-:Y:S01]  /*40c0*/  FFMA.FTZ R85, R133, R106, R107 ;  /* 0x0000006a85557223 */ /* 0x000fe2000001006b */
[----:B------:R-:W-:-:S03]  /*40d0*/  FADD.FTZ R93, R132, -R93 ;  /* 0x8000005d845d7221 */ /* 0x000fc60000010000 */
[----:B------:R-:W-:Y:S01]  /*40e0*/  FSEL R99, R84, RZ, P6 ;  /* 0x000000ff54637208 */ /* 0x000fe20003000000 */
[----:B------:R-:W-:Y:S01]  /*40f0*/  FADD.FTZ R85, R136, -R85 ;  /* 0x8000005588557221 */ /* 0x000fe20000010000 */
[----:B------:R-:W-:Y:S01]  /*4100*/  FSEL R95, R84, RZ, P2 ;  /* 0x000000ff545f7208 */ /* 0x000fe20001000000 */
[----:B------:R-:W-:Y:S01]  /*4110*/  FMUL.FTZ R84, R91, UR13 ;  /* 0x0000000d5b547c20 */ /* 0x000fe20008410000 */
[----:B------:R-:W-:Y:S02]  /*4120*/  ISETP.GE.U32.AND P6, PT, R154, RZ, PT ;  /* 0x000000ff9a00720c */ /* 0x000fe40003fc6070 */
[----:B------:R-:W-:Y:S02]  /*4130*/  ISETP.GE.U32.AND P2, PT, R110, RZ, PT ;  /* 0x000000ff6e00720c */ /* 0x000fe40003f46070 */
        /* <DEDUP_REMOVED lines=9> */
[----:B------:R-:W-:Y:S02]  /*41d0*/  LOP3.LUT P6, RZ, R155, 0xff, RZ, 0xc0, !PT ;  /* 0x000000ff9bff7812 */ /* 0x000fe400078cc0ff */
[----:B------:R-:W-:Y:S01]  /*41e0*/  FFMA.FTZ R89, R121, R86, R13 ;  /* 0x0000005679597223 */ /* 0x000fe2000001000d */
[----:B------:R-:W-:Y:S01]  /*41f0*/  F2FP.BF16.F32.PACK_AB R95, R92, R95 ;  /* 0x0000005f5c5f723e */ /* 0x000fe200000010ff */
[-CC-:B------:R-:W-:Y:S01]  /*4200*/  FFMA.FTZ R92, R134, R106.reuse, R107.reuse ;  /* 0x0000006a865c7223 */ /* 0x180fe2000001006b */
[C---:B------:R-:W-:Y:S01]  /*4210*/  FSEL R98, R84.reuse, RZ, P2 ;  /* 0x000000ff54627208 */ /* 0x040fe20001000000 */
[----:B------:R-:W-:Y:S01]  /*4220*/  FMUL.FTZ R87, R89, UR13 ;  /* 0x0000000d59577c20 */ /* 0x000fe20008410000 */
[----:B------:R-:W-:Y:S01]  /*4230*/  FSEL R100, R84, RZ, P6 ;  /* 0x000000ff54647208 */ /* 0x000fe20003000000 */
[----:B------:R-:W-:Y:S01]  /*4240*/  FFMA.FTZ R86, R121, R85, R18 ;  /* 0x0000005579567223 */ /* 0x000fe20000010012 */
[----:B------:R-:W-:Y:S01]  /*4250*/  LOP3.LUT P2, RZ, R111, 0xff00, RZ, 0xc0, !PT ;  /* 0x0000ff006fff7812 */ /* 0x000fe2000784c0ff */
[----:B------:R-:W-:Y:S01]  /*4260*/  FADD.FTZ R94, R135, -R92 ;  /* 0x8000005c875e7221 */ /* 0x000fe20000010000 */
[----:B------:R-:W-:Y:S01]  /*4270*/  LOP3.LUT P6, RZ, R155, 0xff00, RZ, 0xc0, !PT ;  /* 0x0000ff009bff7812 */ /* 0x000fe200078cc0ff */
[----:B------:R-:W-:Y:S01]  /*4280*/  FFMA.FTZ R84, R130, R106, R107 ;  /* 0x0000006a82547223 */ /* 0x000fe2000001006b */
[C---:B------:R-:W-:Y:S01]  /*4290*/  FSEL R105, R87.reuse, RZ, P2 ;  /* 0x000000ff57697208 */ /* 0x040fe20001000000 */
[----:B------:R-:W-:Y:S01]  /*42a0*/  FMUL.FTZ R92, R86, UR13 ;  /* 0x0000000d565c7c20 */ /* 0x000fe20008410000 */
[----:B------:R-:W-:Y:S01]  /*42b0*/  FSEL R189, R87, RZ, P6 ;  /* 0x000000ff57bd7208 */ /* 0x000fe20003000000 */
[----:B------:R-:W-:Y:S01]  /*42c0*/  FFMA.FTZ R87, R121, R94, R19 ;  /* 0x0000005e79577223 */ /* 0x000fe20000010013 */
[----:B------:R-:W-:Y:S01]  /*42d0*/  LOP3.LUT P2, RZ, R110, 0xff0000, RZ, 0xc0, !PT ;  /* 0x00ff00006eff7812 */ /* 0x000fe2000784c0ff */
[----:B------:R-:W-:Y:S01]  /*42e0*/  FADD.FTZ R84, R131, -R84 ;  /* 0x8000005483547221 */ /* 0x000fe20000010000 */
[----:B------:R-:W-:Y:S01]  /*42f0*/  LOP3.LUT P6, RZ, R154, 0xff0000, RZ, 0xc0, !PT ;  /* 0x00ff00009aff7812 */ /* 0x000fe200078cc0ff */
[----:B------:R-:W-:Y:S01]  /*4300*/  FMUL.FTZ R96, R87, UR13 ;  /* 0x0000000d57607c20 */ /* 0x000fe20008410000 */
[C---:B------:R-:W-:Y:S01]  /*4310*/  FSEL R97, R92.reuse, RZ, P2 ;  /* 0x000000ff5c617208 */ /* 0x040fe20001000000 */
[C---:B------:R-:W-:Y:S01]  /*4320*/  FFMA.FTZ R85, R121.reuse, R84, R17 ;  /* 0x0000005479557223 */ /* 0x040fe20000010011 */
[----:B0-----:R-:W-:Y:S01]  /*4330*/  FSEL R102, R92, RZ, P6 ;  /* 0x000000ff5c667208 */ /* 0x001fe20003000000 */
[----:B------:R-:W-:Y:S01]  /*4340*/  FFMA.FTZ R84, R121, R93, R16 ;  /* 0x0000005d79547223 */ /* 0x000fe20000010010 */
        /* <DEDUP_REMOVED lines=21> */
.L_x_1686:
        /* <DEDUP_REMOVED lines=9> */
[C---:B------:R-:W-:Y:S02]  /*4530*/  FFMA.FTZ R94, R121.reuse, R94, R15 ;  /* 0x0000005e795e7223 */ /* 0x040fe4000001000f */
[----:B------:R-:W-:Y:S01]  /*4540*/  FFMA.FTZ R93, R121, R93, R12 ;  /* 0x0000005d795d7223 */ /* 0x000fe2000001000c */
[----:B------:R-:W-:Y:S01]  /*4550*/  FMUL.FTZ R92, R92, UR13 ;  /* 0x0000000d5c5c7c20 */ /* 0x000fe20008410000 */
[----:B------:R-:W-:-:S04]  /*4560*/  FMUL.FTZ R94, R94, UR13 ;  /* 0x0000000d5e5e7c20 */ /* 0x000fc80008410000 */
[----:B------:R-:W-:Y:S02]  /*4570*/  FSEL R99, R92, RZ, P6 ;  /* 0x000000ff5c637208 */ /* 0x000fe40003000000 */
[----:B------:R-:W-:Y:S02]  /*4580*/  ISETP.GE.U32.AND P6, PT, R154, RZ, PT ;  /* 0x000000ff9a00720c */ /* 0x000fe40003fc6070 */
[----:B------:R-:W-:Y:S01]  /*4590*/  FSEL R95, R92, RZ, P2 ;  /* 0x000000ff5c5f7208 */ /* 0x000fe20001000000 */
[----:B------:R-:W-:Y:S01]  /*45a0*/  FFMA.FTZ R92, R140, R106, R107 ;  /* 0x0000006a8c5c7223 */ /* 0x000fe2000001006b */
[----:B------:R-:W-:Y:S02]  /*45b0*/  ISETP.GE.U32.AND P2, PT, R110, RZ, PT ;  /* 0x000000ff6e00720c */ /* 0x000fe40003f46070 */
[----:B------:R-:W-:Y:S02]  /*45c0*/  ISETP.GE.U32.AND.EX P6, PT, R155, 0x1000000, PT, P6 ;  /* 0x010000009b00780c */ /* 0x000fe40003fc6160 */
[----:B------:R-:W-:-:S02]  /*45d0*/  ISETP.GE.U32.AND.EX P2, PT, R111, 0x1000000, PT, P2 ;  /* 0x010000006f00780c */ /* 0x000fc40003f46120 */
[C---:B------:R-:W-:Y:S02]  /*45e0*/  FSEL R96, R94.reuse, RZ, P6 ;  /* 0x000000ff5e607208 */ /* 0x040fe40003000000 */
[----:B------:R-:W-:Y:S02]  /*45f0*/  FSEL R94, R94, RZ, P2 ;  /* 0x000000ff5e5e7208 */ /* 0x000fe40001000000 */
[----:B------:R-:W-:Y:S02]  /*4600*/  LOP3.LUT P2, RZ, R111, 0xff, RZ, 0xc0, !PT ;  /* 0x000000ff6fff7812 */ /* 0x000fe4000784c0ff */
[----:B------:R-:W-:Y:S01]  /*4610*/  F2FP.BF16.F32.PACK_AB R99, R94, R99 ;  /* 0x000000635e63723e */ /* 0x000fe200000010ff */
[----:B------:R-:W-:Y:S01]  /*4620*/  FADD.FTZ R94, R139, -R92 ;  /* 0x8000005c8b5e7221 */ /* 0x000fe20000010000 */
[----:B------:R-:W-:Y:S01]  /*4630*/  FMUL.FTZ R92, R93, UR13 ;  /* 0x0000000d5d5c7c20 */ /* 0x000fe20008410000 */
[----:B------:R-:W-:Y:S01]  /*4640*/  FFMA.FTZ R93, R133, R106, R107 ;  /* 0x0000006a855d7223 */ /* 0x000fe2000001006b */
[----:B------:R-:W-:Y:S01]  /*4650*/  LOP3.LUT P6, RZ, R155, 0xff, RZ, 0xc0, !PT ;  /* 0x000000ff9bff7812 */ /* 0x000fe200078cc0ff */
[C---:B------:R-:W-:Y:S01]  /*4660*/  FFMA.FTZ R94, R121.reuse, R94, R13 ;  /* 0x0000005e795e7223 */ /* 0x040fe2000001000d */
[----:B------:R-:W-:Y:S01]  /*4670*/  F2FP.BF16.F32.PACK_AB R95, R96, R95 ;  /* 0x0000005f605f723e */ /* 0x000fe200000010ff */
[----:B------:R-:W-:Y:S01]  /*4680*/  FADD.FTZ R93, R136, -R93 ;  /* 0x8000005d885d7221 */ /* 0x000fe20000010000 */
[----:B------:R-:W-:Y:S01]  /*4690*/  FSEL R98, R92, RZ, P2 ;  /* 0x000000ff5c627208 */ /* 0x000fe20001000000 */
[----:B------:R-:W-:Y:S01]  /*46a0*/  FMUL.FTZ R97, R94, UR13 ;  /* 0x0000000d5e617c20 */ /* 0x000fe20008410000 */
[-CC-:B------:R-:W-:Y:S01]  /*46b0*/  FFMA.FTZ R94, R134, R106.reuse, R107.reuse ;  /* 0x0000006a865e7223 */ /* 0x180fe2000001006b */
[----:B------:R-:W-:Y:S01]  /*46c0*/  FSEL R104, R92, RZ, P6 ;  /* 0x000000ff5c687208 */ /* 0x000fe20003000000 */
[----:B------:R-:W-:Y:S01]  /*46d0*/  FFMA.FTZ R93, R121, R93, R18 ;  /* 0x0000005d795d7223 */ /* 0x000fe20000010012 */
[----:B------:R-:W-:Y:S01]  /*46e0*/  LOP3.LUT P2, RZ, R111, 0xff00, RZ, 0xc0, !PT ;  /* 0x0000ff006fff7812 */ /* 0x000fe2000784c0ff */
[----:B------:R-:W-:Y:S01]  /*46f0*/  FADD.FTZ R96, R135, -R94 ;  /* 0x8000005e87607221 */ /* 0x000fe20000010000 */
[----:B------:R-:W-:Y:S01]  /*4700*/  LOP3.LUT P6, RZ, R155, 0xff00, RZ, 0xc0, !PT ;  /* 0x0000ff009bff7812 */ /* 0x000fe200078cc0ff */
        /* <DEDUP_REMOVED lines=12> */
[C---:B------:R-:W-:Y:S01]  /*47d0*/  FFMA.FTZ R92, R121.reuse, R92, R17 ;  /* 0x0000005c795c7223 */ /* 0x040fe20000010011 */
[----:B------:R-:W-:Y:S01]  /*47e0*/  LOP3.LUT P2, RZ, R110, 0xff000000, RZ, 0xc0, !PT ;  /* 0xff0000006eff7812 */ /* 0x000fe2000784c0ff */
[----:B------:R-:W-:Y:S01]  /*47f0*/  FADD.FTZ R93, R132, -R93 ;  /* 0x8000005d845d7221 */ /* 0x000fe20000010000 */
[----:B------:R-:W-:Y:S01]  /*4800*/  LOP3.LUT P6, RZ, R154, 0xff000000, RZ, 0xc0, !PT ;  /* 0xff0000009aff7812 */ /* 0x000fe200078cc0ff */
[----:B------:R-:W-:Y:S01]  /*4810*/  FMUL.FTZ R92, R92, UR13 ;  /* 0x0000000d5c5c7c20 */ /* 0x000fe20008410000 */
[C---:B0-----:R-:W-:Y:S01]  /*4820*/  FSEL R102, R96.reuse, RZ, P2 ;  /* 0x000000ff60667208 */ /* 0x041fe20001000000 */
[----:B------:R-:W-:Y:S01]  /*4830*/  FFMA.FTZ R93, R121, R93, R16 ;  /* 0x0000005d795d7223 */ /* 0x000fe20000010010 */
        /* <DEDUP_REMOVED lines=8> */
[C---:B------:R-:W-:Y:S02]  /*48c0*/  FSEL R92, R93.reuse, RZ, P2 ;  /* 0x000000ff5d5c7208 */ /* 0x040fe40001000000 */
        /* <DEDUP_REMOVED lines=8> */
.L_x_1685:
[----:B-1----:R-:W1:Y:S02]  /*4950*/  LDC.64 R92, c[0x0][0x478] ;  /* 0x00011e00ff5c7b82 */ /* 0x002e640000000a00 */
[----:B-1----:R-:W-:-:S04]  /*4960*/  ISETP.NE.U32.AND P1, PT, R92, RZ, PT ;  /* 0x000000ff5c00720c */ /* 0x002fc80003f25070 */
[----:B------:R-:W-:-:S13]  /*4970*/  ISETP.NE.AND.EX P1, PT, R93, RZ, PT, P1 ;  /* 0x000000ff5d00720c */ /* 0x000fda0003f25310 */
[----:B------:R-:W-:Y:S05]  /*4980*/  @!P1 BRA `(.L_x_1688) ;  /* 0x00000004002c9947 */ /* 0x000fea0003800000 */
[-CC-:B------:R-:W-:Y:S01]  /*4990*/  FFMA.FTZ R84, R143, R106.reuse, R107.reuse ;  /* 0x0000006a8f547223 */ /* 0x180fe2000001006b */
[-CC-:B------:R-:W-:Y:S01]  /*49a0*/  FFMA.FTZ R86, R142, R106.reuse, R107.reuse ;  /* 0x0000006a8e567223 */ /* 0x180fe2000001006b */
[----:B------:R-:W-:Y:S01]  /*49b0*/  LOP3.LUT P6, RZ, R111, 0xff0000, RZ, 0xc0, !PT ;  /* 0x00ff00006fff7812 */ /* 0x000fe200078cc0ff */
[----:B------:R-:W-:Y:S01]  /*49c0*/  FFMA.FTZ R85, R137, R106, R107 ;  /* 0x0000006a89557223 */ /* 0x000fe2000001006b */
[----:B------:R-:W-:Y:S01]  /*49d0*/  FADD.FTZ R84, R141, -R84 ;  /* 0x800000548d547221 */ /* 0x000fe20000010000 */
[----:B------:R-:W-:Y:S01]  /*49e0*/  FADD.FTZ R86, R145, -R86 ;  /* 0x8000005691567221 */ /* 0x000fe20000010000 */
[----:B------:R-:W-:Y:S01]  /*49f0*/  LOP3.LUT P2, RZ, R155, 0xff0000, RZ, 0xc0, !PT ;  /* 0x00ff00009bff7812 */ /* 0x000fe2000784c0ff */
[----:B------:R-:W-:Y:S01]  /*4a00*/  FADD.FTZ R88, R138, -R85 ;  /* 0x800000558a587221 */ /* 0x000fe20000010000 */
[C---:B-----5:R-:W-:Y:S01]  /*4a10*/  FMUL.FTZ R90, R121.reuse, R84 ;  /* 0x00000054795a7220 */ /* 0x060fe20000410000 */
[C---:B------:R-:W-:Y:S01]  /*4a20*/  FMUL.FTZ R91, R121.reuse, R86 ;  /* 0x00000056795b7220 */ /* 0x040fe20000410000 */
[--C-:B------:R-:W-:Y:S01]  /*4a30*/  FFMA.FTZ R92, R140, R106, R107.reuse ;  /* 0x0000006a8c5c7223 */ /* 0x100fe2000001006b */
[----:B------:R-:W-:Y:S01]  /*4a40*/  FMUL.FTZ R88, R121, R88 ;  /* 0x0000005879587220 */ /* 0x000fe20000410000 */
[----:B------:R-:W-:Y:S01]  /*4a50*/  FMUL.FTZ R84, R90, UR13 ;  /* 0x0000000d5a547c20 */ /* 0x000fe20008410000 */
[-CC-:B------:R-:W-:Y:S01]  /*4a60*/  FFMA.FTZ R85, R133, R106.reuse, R107.reuse ;  /* 0x0000006a85557223 */ /* 0x180fe2000001006b */
[----:B------:R-:W-:Y:S01]  /*4a70*/  FADD.FTZ R92, R139, -R92 ;  /* 0x8000005c8b5c7221 */ /* 0x000fe20000010000 */
[----:B------:R-:W-:-:S02]  /*4a80*/  FFMA.FTZ R93, R129, R106, R107 ;  /* 0x0000006a815d7223 */ /* 0x000fc4000001006b */
[----:B------:R-:W-:Y:S01]  /*4a90*/  FSEL R99, R84, RZ, P6 ;  /* 0x000000ff54637208 */ /* 0x000fe20003000000 */
[----:B------:R-:W-:Y:S01]  /*4aa0*/  FMUL.FTZ R89, R121, R92 ;  /* 0x0000005c79597220 */ /* 0x000fe20000410000 */
[----:B------:R-:W-:Y:S01]  /*4ab0*/  ISETP.GE.U32.AND P6, PT, R154, RZ, PT ;  /* 0x000000ff9a00720c */ /* 0x000fe20003fc6070 */
[----:B------:R-:W-:Y:S01]  /*4ac0*/  FFMA.FTZ R92, R130, R106, R107 ;  /* 0x0000006a825c7223 */ /* 0x000fe2000001006b */
[----:B------:R-:W-:Y:S01]  /*4ad0*/  FSEL R95, R84, RZ, P2 ;  /* 0x000000ff545f7208 */ /* 0x000fe20001000000 */
[----:B------:R-:W-:Y:S01]  /*4ae0*/  FMUL.FTZ R84, R91, UR13 ;  /* 0x0000000d5b547c20 */ /* 0x000fe20008410000 */
[----:B------:R-:W-:Y:S01]  /*4af0*/  ISETP.GE.U32.AND P2, PT, R110, RZ, PT ;  /* 0x000000ff6e00720c */ /* 0x000fe20003f46070 */
[----:B------:R-:W-:Y:S01]  /*4b00*/  FADD.FTZ R92, R131, -R92 ;  /* 0x8000005c835c7221 */ /* 0x000fe20000010000 */
[----:B------:R-:W-:Y:S02]  /*4b10*/  ISETP.GE.U32.AND.EX P6, PT, R155, 0x1000000, PT, P6 ;  /* 0x010000009b00780c */ /* 0x000fe40003fc6160 */
[----:B------:R-:W-:-:S02]  /*4b20*/  ISETP.GE.U32.AND.EX P2, PT, R111, 0x1000000, PT, P2 ;  /* 0x010000006f00780c */ /* 0x000fc40003f46120 */
[C---:B------:R-:W-:Y:S02]  /*4b30*/  FSEL R86, R84.reuse, RZ, P6 ;  /* 0x000000ff54567208 */ /* 0x040fe40003000000 */
[----:B------:R-:W-:Y:S02]  /*4b40*/  FSEL R84, R84, RZ, P2 ;  /* 0x000000ff54547208 */ /* 0x000fe40001000000 */
[----:B------:R-:W-:Y:S02]  /*4b50*/  LOP3.LUT P2, RZ, R111, 0xff, RZ, 0xc0, !PT ;  /* 0x000000ff6fff7812 */ /* 0x000fe4000784c0ff */
[----:B------:R-:W-:Y:S01]  /*4b60*/  F2FP.BF16.F32.PACK_AB R99, R84, R99 ;  /* 0x000000635463723e */ /* 0x000fe200000010ff */
[----:B------:R-:W-:Y:S01]  /*4b70*/  FMUL.FTZ R84, R88, UR13 ;  /* 0x0000000d58547c20 */ /* 0x000fe20008410000 */
[----:B------:R-:W-:Y:S02]  /*4b80*/  LOP3.LUT P6, RZ, R155, 0xff, RZ, 0xc0, !PT ;  /* 0x000000ff9bff7812 */ /* 0x000fe400078cc0ff */
[----:B------:R-:W-:Y:S01]  /*4b90*/  F2FP.BF16.F32.PACK_AB R95, R86, R95 ;  /* 0x0000005f565f723e */ /* 0x000fe200000010ff */
[----:B------:R-:W-:Y:S01]  /*4ba0*/  FADD.FTZ R86, R136, -R85 ;  /* 0x8000005588567221 */ /* 0x000fe20000010000 */
[C---:B------:R-:W-:Y:S01]  /*4bb0*/  FSEL R98, R84.reuse, RZ, P2 ;  /* 0x000000ff54627208 */ /* 0x040fe20001000000 */
[----:B------:R-:W-:Y:S01]  /*4bc0*/  FMUL.FTZ R85, R89, UR13 ;  /* 0x0000000d59557c20 */ /* 0x000fe20008410000 */
[----:B------:R-:W-:Y:S01]  /*4bd0*/  FSEL R94, R84, RZ, P6 ;  /* 0x000000ff545e7208 */ /* 0x000fe20003000000 */
[----:B------:R-:W-:Y:S01]  /*4be0*/  FFMA.FTZ R84, R134, R106, R107 ;  /* 0x0000006a86547223 */ /* 0x000fe2000001006b */
[----:B------:R-:W-:Y:S01]  /*4bf0*/  LOP3.LUT P2, RZ, R111, 0xff00, RZ, 0xc0, !PT ;  /* 0x0000ff006fff7812 */ /* 0x000fe2000784c0ff */
[----:B------:R-:W-:Y:S01]  /*4c00*/  FMUL.FTZ R86, R121, R86 ;  /* 0x0000005679567220 */ /* 0x000fe20000410000 */
[----:B------:R-:W-:Y:S01]  /*4c10*/  LOP3.LUT P6, RZ, R155, 0xff00, RZ, 0xc0, !PT ;  /* 0x0000ff009bff7812 */ /* 0x000fe200078cc0ff */
[----:B------:R-:W-:Y:S01]  /*4c20*/  FADD.FTZ R96, R135, -R84 ;  /* 0x8000005487607221 */ /* 0x000fe20000010000 */
[C---:B------:R-:W-:Y:S01]  /*4c30*/  FSEL R189, R85.reuse, RZ, P2 ;  /* 0x000000ff55bd7208 */ /* 0x040fe20001000000 */
[----:B------:R-:W-:Y:S01]  /*4c40*/  FMUL.FTZ R84, R86, UR13 ;  /* 0x0000000d56547c20 */ /* 0x000fe20008410000 */
[----:B------:R-:W-:Y:S01]  /*4c50*/  FSEL R191, R85, RZ, P6 ;  /* 0x000000ff55bf7208 */ /* 0x000fe20003000000 */
[C---:B------:R-:W-:Y:S01]  /*4c60*/  FMUL.FTZ R87, R121.reuse, R96 ;  /* 0x0000006079577220 */ /* 0x040fe20000410000 */
[----:B------:R-:W-:Y:S01]  /*4c70*/  LOP3.LUT P2, RZ, R110, 0xff0000, RZ, 0xc0, !PT ;  /* 0x00ff00006eff7812 */ /* 0x000fe2000784c0ff */
[----:B------:R-:W-:Y:S01]  /*4c80*/  FMUL.FTZ R85, R121, R92 ;  /* 0x0000005c79557220 */ /* 0x000fe20000410000 */
[----:B------:R-:W-:Y:S01]  /*4c90*/  LOP3.LUT P6, RZ, R154, 0xff0000, RZ, 0xc0, !PT ;  /* 0x00ff00009aff7812 */ /* 0x000fe200078cc0ff */
[----:B------:R-:W-:Y:S01]  /*4ca0*/  FMUL.FTZ R92, R87, UR13 ;  /* 0x0000000d575c7c20 */ /* 0x000fe20008410000 */
[----:B------:R-:W-:-:S02]  /*4cb0*/  FSEL R97, R84, RZ, P2 ;  /* 0x000000ff54617208 */ /* 0x000fc40001000000 */
[----:B0-----:R-:W-:Y:S01]  /*4cc0*/  FSEL R102, R84, RZ, P6 ;  /* 0x000000ff54667208 */ /* 0x001fe20003000000 */
[----:B------:R-:W-:Y:S01]  /*4cd0*/  FADD.FTZ R84, R132, -R93 ;  /* 0x8000005d84547221 */ /* 0x000fe20000010000 */
[----:B------:R-:W-:Y:S01]  /*4ce0*/  LOP3.LUT P2, RZ, R110, 0xff000000, RZ, 0xc0, !PT ;  /* 0xff0000006eff7812 */ /* 0x000fe2000784c0ff */
[----:B------:R-:W-:Y:S01]  /*4cf0*/  FMUL.FTZ R93, R85, UR13 ;  /* 0x0000000d555d7c20 */ /* 0x000fe20008410000 */
[----:B------:R-:W-:Y:S01]  /*4d00*/  LOP3.LUT P6, RZ, R154, 0xff000000, RZ, 0xc0, !PT ;  /* 0xff0000009aff7812 */ /* 0x000fe200078cc0ff */
[----:B------:R-:W-:Y:S01]  /*4d10*/  FMUL.FTZ R84, R121, R84 ;  /* 0x0000005479547220 */ /* 0x000fe20000410000 */
[C---:B------:R-:W-:Y:S02]  /*4d20*/  FSEL R104, R92.reuse, RZ, P2 ;  /* 0x000000ff5c687208 */ /* 0x040fe40001000000 */
[----:B------:R-:W-:Y:S01]  /*4d30*/  FSEL R105, R92, RZ, P6 ;  /* 0x000000ff5c697208 */ /* 0x000fe20003000000 */
[----:B------:R-:W-:Y:S01]  /*4d40*/  FMUL.FTZ R92, R84, UR13 ;  /* 0x0000000d545c7c20 */ /* 0x000fe20008410000 */
[----:B------:R-:W-:-:S02]  /*4d50*/  LOP3.LUT P2, RZ, R110, 0xff00, RZ, 0xc0, !PT ;  /* 0x0000ff006eff7812 */ /* 0x000fc4000784c0ff */
[C---:B------:R-:W-:Y:S02]  /*4d60*/  LOP3.LUT P6, RZ, R154.reuse, 0xff00, RZ, 0xc0, !PT ;  /* 0x0000ff009aff7812 */ /* 0x040fe400078cc0ff */
        /* <DEDUP_REMOVED lines=13> */
.L_x_1688:
[-CC-:B------:R-:W-:Y:S01]  /*4e40*/  FFMA.FTZ R92, R143, R106.reuse, R107.reuse ;  /* 0x0000006a8f5c7223 */ /* 0x180fe2000001006b */
[-CC-:B------:R-:W-:Y:S01]  /*4e50*/  FFMA.FTZ R94, R142, R106.reuse, R107.reuse ;  /* 0x0000006a8e5e7223 */ /* 0x180fe2000001006b */
[----:B------:R-:W-:Y:S01]  /*4e60*/  LOP3.LUT P6, RZ, R111, 0xff0000, RZ, 0xc0, !PT ;  /* 0x00ff00006fff7812 */ /* 0x000fe200078cc0ff */
[----:B------:R-:W-:Y:S01]  /*4e70*/  FFMA.FTZ R93, R137, R106, R107 ;  /* 0x0000006a895d7223 */ /* 0x000fe2000001006b */
[----:B------:R-:W-:Y:S01]  /*4e80*/  FADD.FTZ R92, R141, -R92 ;  /* 0x8000005c8d5c7221 */ /* 0x000fe20000010000 */
[----:B------:R-:W-:Y:S01]  /*4e90*/  FADD.FTZ R94, R145, -R94 ;  /* 0x8000005e915e7221 */ /* 0x000fe20000010000 */
[----:B------:R-:W-:Y:S02]  /*4ea0*/  LOP3.LUT P2, RZ, R155, 0xff0000, RZ, 0xc0, !PT ;  /* 0x00ff00009bff7812 */ /* 0x000fe4000784c0ff */
        /* <DEDUP_REMOVED lines=43> */
[----:B0-----:R-:W-:Y:S01]  /*5160*/  FSEL R102, R96, RZ, P6 ;  /* 0x000000ff60667208 */ /* 0x001fe20003000000 */
        /* <DEDUP_REMOVED lines=24> */
.L_x_1684:
        /* <DEDUP_REMOVED lines=15> */
[C---:B-----5:R-:W-:Y:S01]  /*53e0*/  FFMA.FTZ R91, R121.reuse, R86, R15 ;  /* 0x00000056795b7223 */ /* 0x060fe2000001000f */
[C---:B------:R-:W-:Y:S01]  /*53f0*/  FFMA.FTZ R90, R121.reuse, R84, R14 ;  /* 0x00000054795a7223 */ /* 0x040fe2000001000e */
[----:B------:R-:W-:Y:S01]  /*5400*/  FFMA.FTZ R84, R121, R85, R16 ;  /* 0x0000005579547223 */ /* 0x000fe20000010010 */
[----:B------:R-:W-:Y:S01]  /*5410*/  LOP3.LUT P6, RZ, R111, 0xff0000, RZ, 0xc0, !PT ;  /* 0x00ff00006fff7812 */ /* 0x000fe200078cc0ff */
[----:B------:R-:W-:Y:S01]  /*5420*/  FMUL.FTZ R87, R91, UR13 ;  /* 0x0000000d5b577c20 */ /* 0x000fe20008410000 */
[----:B------:R-:W-:Y:S01]  /*5430*/  FMUL.FTZ R86, R90, UR13 ;  /* 0x0000000d5a567c20 */ /* 0x000fe20008410000 */
[----:B------:R-:W-:Y:S01]  /*5440*/  FMUL.FTZ R85, R84, UR13 ;  /* 0x0000000d54557c20 */ /* 0x000fe20008410000 */
[-CC-:B------:R-:W-:Y:S01]  /*5450*/  FFMA.FTZ R88, R130, R106.reuse, R107.reuse ;  /* 0x0000006a82587223 */ /* 0x180fe2000001006b */
[-CC-:B------:R-:W-:Y:S01]  /*5460*/  FFMA.FTZ R100, R140, R106.reuse, R107.reuse ;  /* 0x0000006a8c647223 */ /* 0x180fe2000001006b */
[----:B------:R-:W-:Y:S01]  /*5470*/  FSEL R189, R87, RZ, P2 ;  /* 0x000000ff57bd7208 */ /* 0x000fe20001000000 */
[-CC-:B------:R-:W-:Y:S01]  /*5480*/  FFMA.FTZ R87, R133, R106.reuse, R107.reuse ;  /* 0x0000006a85577223 */ /* 0x180fe2000001006b */
[----:B------:R-:W-:Y:S01]  /*5490*/  FSEL R104, R86, RZ, P6 ;  /* 0x000000ff56687208 */ /* 0x000fe20003000000 */
[-C--:B------:R-:W-:Y:S01]  /*54a0*/  FFMA.FTZ R86, R134, R106.reuse, R107 ;  /* 0x0000006a86567223 */ /* 0x080fe2000001006b */
[----:B------:R-:W-:Y:S01]  /*54b0*/  LOP3.LUT P6, RZ, R110, 0xff, RZ, 0xc0, !PT ;  /* 0x000000ff6eff7812 */ /* 0x000fe200078cc0ff */
[----:B------:R-:W-:Y:S01]  /*54c0*/  FADD.FTZ R87, R136, -R87 ;  /* 0x8000005788577221 */ /* 0x000fe20000010000 */
[----:B------:R-:W-:Y:S01]  /*54d0*/  LOP3.LUT P2, RZ, R110, 0xff0000, RZ, 0xc0, !PT ;  /* 0x00ff00006eff7812 */ /* 0x000fe2000784c0ff */
[----:B------:R-:W-:Y:S01]  /*54e0*/  FADD.FTZ R98, R135, -R86 ;  /* 0x8000005687627221 */ /* 0x000fe20000010000 */
[----:B------:R-:W-:Y:S01]  /*54f0*/  FSEL R96, R85, RZ, P6 ;  /* 0x000000ff55607208 */ /* 0x000fe20003000000 */
[----:B------:R-:W-:Y:S01]  /*5500*/  FFMA.FTZ R85, R137, R106, R107 ;  /* 0x0000006a89557223 */ /* 0x000fe2000001006b */
[C---:B------:R-:W-:Y:S01]  /*5510*/  FFMA.FTZ R86, R121.reuse, R87, R18 ;  /* 0x0000005779567223 */ /* 0x040fe20000010012 */
[----:B------:R-:W-:Y:S01]  /*5520*/  FFMA.FTZ R87, R121, R98, R19 ;  /* 0x0000006279577223 */ /* 0x000fe20000010013 */
[----:B------:R-:W-:Y:S01]  /*5530*/  FADD.FTZ R98, R131, -R88 ;  /* 0x8000005883627221 */ /* 0x000fe20000010000 */
[----:B------:R-:W-:Y:S01]  /*5540*/  FADD.FTZ R89, R138, -R85 ;  /* 0x800000558a597221 */ /* 0x000fe20000010000 */
[----:B------:R-:W-:Y:S01]  /*5550*/  FMUL.FTZ R85, R86, UR13 ;  /* 0x0000000d56557c20 */ /* 0x000fe20008410000 */
[----:B0-----:R-:W-:Y:S01]  /*5560*/  FADD.FTZ R102, R139, -R100 ;  /* 0x800000648b667221 */ /* 0x001fe20000010000 */
[----:B------:R-:W-:Y:S01]  /*5570*/  FMUL.FTZ R97, R87, UR13 ;  /* 0x0000000d57617c20 */ /* 0x000fe20008410000 */
[C---:B------:R-:W-:Y:S01]  /*5580*/  FFMA.FTZ R88, R121.reuse, R89, R12 ;  /* 0x0000005979587223 */ /* 0x040fe2000001000c */
[----:B------:R-:W-:Y:S01]  /*5590*/  LOP3.LUT P6, RZ, R110, 0xff000000, RZ, 0xc0, !PT ;  /* 0xff0000006eff7812 */ /* 0x000fe200078cc0ff */
[----:B------:R-:W-:Y:S01]  /*55a0*/  FFMA.FTZ R89, R121, R102, R13 ;  /* 0x0000006679597223 */ /* 0x000fe2000001000d */
[----:B------:R-:W-:Y:S01]  /*55b0*/  FSEL R100, R85, RZ, P2 ;  /* 0x000000ff55647208 */ /* 0x000fe20001000000 */
[----:B------:R-:W-:Y:S01]  /*55c0*/  FFMA.FTZ R85, R121, R98, R17 ;  /* 0x0000006279557223 */ /* 0x000fe20000010011 */
[----:B------:R-:W-:Y:S01]  /*55d0*/  FMUL.FTZ R98, R88, UR13 ;  /* 0x0000000d58627c20 */ /* 0x000fe20008410000 */
[----:B------:R-:W-:Y:S01]  /*55e0*/  LOP3.LUT P2, RZ, R111, 0xff, RZ, 0xc0, !PT ;  /* 0x000000ff6fff7812 */ /* 0x000fe2000784c0ff */
[----:B------:R-:W-:Y:S01]  /*55f0*/  FMUL.FTZ R99, R89, UR13 ;  /* 0x0000000d59637c20 */ /* 0x000fe20008410000 */
[----:B------:R-:W-:Y:S01]  /*5600*/  FSEL R103, R97, RZ, P6 ;  /* 0x000000ff61677208 */ /* 0x000fe20003000000 */
[----:B------:R-:W-:Y:S01]  /*5610*/  FMUL.FTZ R97, R85, UR13 ;  /* 0x0000000d55617c20 */ /* 0x000fe20008410000 */
[----:B------:R-:W-:-:S02]  /*5620*/  FSEL R98, R98, RZ, P2 ;  /* 0x000000ff62627208 */ /* 0x000fc40001000000 */
[----:B------:R-:W-:Y:S02]  /*5630*/  LOP3.LUT P6, RZ, R111, 0xff00, RZ, 0xc0, !PT ;  /* 0x0000ff006fff7812 */ /* 0x000fe400078cc0ff */
[----:B------:R-:W-:Y:S02]  /*5640*/  LOP3.LUT P2, RZ, R110, 0xff00, RZ, 0xc0, !PT ;  /* 0x0000ff006eff7812 */ /* 0x000fe4000784c0ff */
[----:B------:R-:W-:Y:S02]  /*5650*/  FSEL R105, R99, RZ, P6 ;  /* 0x000000ff63697208 */ /* 0x000fe40003000000 */
[----:B------:R-:W-:Y:S02]  /*5660*/  FSEL R101, R97, RZ, P2 ;  /* 0x000000ff61657208 */ /* 0x000fe40001000000 */
[----:B------:R-:W-:Y:S02]  /*5670*/  F2FP.BF16.F32.PACK_AB R99, R189, R104 ;  /* 0x00000068bd63723e */ /* 0x000fe400000010ff */
[----:B------:R-:W-:-:S02]  /*5680*/  F2FP.BF16.F32.PACK_AB R98, R105, R98 ;  /* 0x000000626962723e */ /* 0x000fc400000010ff */
[----:B------:R-:W-:Y:S02]  /*5690*/  F2FP.BF16.F32.PACK_AB R97, R103, R100 ;  /* 0x000000646761723e */ /* 0x000fe400000010ff */
[----:B------:R-:W-:Y:S01]  /*56a0*/  F2FP.BF16.F32.PACK_AB R96, R101, R96 ;  /* 0x000000606560723e */ /* 0x000fe200000010ff */
[----:B------:R-:W-:Y:S06]  /*56b0*/  BRA `(.L_x_1687) ;  /* 0x0000000800947947 */ /* 0x000fec0003800000 */
.L_x_1690:
[-CC-:B------:R-:W-:Y:S01]  /*56c0*/  FFMA.FTZ R96, R143, R106.reuse, R107.reuse ;  /* 0x0000006a8f607223 */ /* 0x180fe2000001006b */
[-CC-:B------:R-:W-:Y:S01]  /*56d0*/  FFMA.FTZ R97, R137, R106.reuse, R107.reuse ;  /* 0x0000006a89617223 */ /* 0x180fe2000001006b */
[----:B------:R-:W-:Y:S01]  /*56e0*/  FFMA.FTZ R98, R142, R106, R107 ;  /* 0x0000006a8e627223 */ /* 0x000fe2000001006b */
[----:B------:R-:W-:Y:S01]  /*56f0*/  LOP3.LUT P6, RZ, R111, 0xff0000, RZ, 0xc0, !PT ;  /* 0x00ff00006fff7812 */ /* 0x000fe200078cc0ff */
[----:B------:R-:W-:Y:S01]  /*5700*/  FADD.FTZ R96, R141, -R96 ;  /* 0x800000608d607221 */ /* 0x000fe20000010000 */
[----:B------:R-:W-:Y:S01]  /*5710*/  FADD.FTZ R97, R138, -R97 ;  /* 0x800000618a617221 */ /* 0x000fe20000010000 */
[----:B------:R-:W-:Y:S01]  /*5720*/  FADD.FTZ R98, R145, -R98 ;  /* 0x8000006291627221 */ /* 0x000fe20000010000 */
[----:B------:R-:W-:Y:S01]  /*5730*/  ISETP.GE.U32.AND P2, PT, R110, RZ, PT ;  /* 0x000000ff6e00720c */ /* 0x000fe20003f46070 */
[C---:B-----5:R-:W-:Y:S01]  /*5740*/  FFMA.FTZ R96, R121.reuse, R96, R14 ;  /* 0x0000006079607223 */ /* 0x060fe2000001000e */
[C---:B------:R-:W-:Y:S01]  /*5750*/  FFMA.FTZ R97, R121.reuse, R97, R12 ;  /* 0x0000006179617223 */ /* 0x040fe2000001000c */
[----:B------:R-:W-:Y:S01]  /*5760*/  FFMA.FTZ R98, R121, R98, R15 ;  /* 0x0000006279627223 */ /* 0x000fe2000001000f */
[----:B------:R-:W-:Y:S01]  /*5770*/  ISETP.GE.U32.AND.EX P2, PT, R111, 0x1000000, PT, P2 ;  /* 0x010000006f00780c */ /* 0x000fe20003f46120 */
[----:B------:R-:W-:Y:S01]  /*5780*/  FMUL.FTZ R96, R96, UR13 ;  /* 0x0000000d60607c20 */ /* 0x000fe20008410000 */
[----:B------:R-:W-:Y:S01]  /*5790*/  FMUL.FTZ R97, R97, UR13 ;  /* 0x0000000d61617c20 */ /* 0x000fe20008410000 */
[----:B------:R-:W-:-:S03]  /*57a0*/  FMUL.FTZ R98, R98, UR13 ;  /* 0x0000000d62627c20 */ /* 0x000fc60008410000 */
[----:B------:R-:W-:Y:S01]  /*57b0*/  FSEL R104, R96, RZ, P6 ;  /* 0x000000ff60687208 */ /* 0x000fe20003000000 */
[-CC-:B------:R-:W-:Y:S01]  /*57c0*/  FFMA.FTZ R96, R140, R106.reuse, R107.reuse ;  /* 0x0000006a8c607223 */ /* 0x180fe2000001006b */
[----:B------:R-:W-:Y:S02]  /*57d0*/  LOP3.LUT P6, RZ, R111, 0xff, RZ, 0xc0, !PT ;  /* 0x000000ff6fff7812 */ /* 0x000fe400078cc0ff */
[----:B------:R-:W-:Y:S01]  /*57e0*/  FSEL R189, R98, RZ, P2 ;  /* 0x000000ff62bd7208 */ /* 0x000fe20001000000 */
[----:B------:R-:W-:Y:S01]  /*57f0*/  FADD.FTZ R100, R139, -R96 ;  /* 0x800000608b647221 */ /* 0x000fe20000010000 */
[----:B0-----:R-:W-:Y:S01]  /*5800*/  FSEL R102, R97, RZ, P6 ;  /* 0x000000ff61667208 */ /* 0x001fe20003000000 */
[-CC-:B------:R-:W-:Y:S01]  /*5810*/  FFMA.FTZ R97, R133, R106.reuse, R107.reuse ;  /* 0x0000006a85617223 */ /* 0x180fe2000001006b */
[----:B------:R-:W-:Y:S01]  /*5820*/  FFMA.FTZ R98, R134, R106, R107 ;  /* 0x0000006a86627223 */ /* 0x000fe2000001006b */
[----:B------:R-:W-:Y:S01]  /*5830*/  FFMA.FTZ R100, R121, R100, R13 ;  /* 0x0000006479647223 */ /* 0x000fe2000001000d */
[-C--:B------:R-:W-:Y:S01]  /*5840*/  FFMA.FTZ R96, R130, R106.reuse, R107 ;  /* 0x0000006a82607223 */ /* 0x080fe2000001006b */
[----:B------:R-:W-:Y:S01]  /*5850*/  FADD.FTZ R99, R136, -R97 ;  /* 0x8000006188637221 */ /* 0x000fe20000010000 */
[----:B------:R-:W-:Y:S01]  /*5860*/  FADD.FTZ R98, R135, -R98 ;  /* 0x8000006287627221 */ /* 0x000fe20000010000 */
[----:B------:R-:W-:Y:S01]  /*5870*/  FFMA.FTZ R97, R129, R106, R107 ;  /* 0x0000006a81617223 */ /* 0x000fe2000001006b */
[----:B------:R-:W-:Y:S01]  /*5880*/  FMUL.FTZ R100, R100, UR13 ;  /* 0x0000000d64647c20 */ /* 0x000fe20008410000 */
[----:B------:R-:W-:Y:S01]  /*5890*/  FFMA.FTZ R99, R121, R99, R18 ;  /* 0x0000006379637223 */ /* 0x000fe20000010012 */
[----:B------:R-:W-:Y:S01]  /*58a0*/  LOP3.LUT P2, RZ, R111, 0xff00, RZ, 0xc0, !PT ;  /* 0x0000ff006fff7812 */ /* 0x000fe2000784c0ff */
[----:B------:R-:W-:Y:S01]  /*58b0*/  FADD.FTZ R96, R131, -R96 ;  /* 0x8000006083607221 */ /* 0x000fe20000010000 */
[----:B------:R-:W-:Y:S01]  /*58c0*/  FFMA.FTZ R98, R121, R98, R19 ;  /* 0x0000006279627223 */ /* 0x000fe20000010013 */
[----:B------:R-:W-:Y:S01]  /*58d0*/  FADD.FTZ R97, R132, -R97 ;  /* 0x8000006184617221 */ /* 0x000fe20000010000 */
[----:B------:R-:W-:Y:S01]  /*58e0*/  FMUL.FTZ R99, R99, UR13 ;  /* 0x0000000d63637c20 */ /* 0x000fe20008410000 */
[----:B------:R-:W-:Y:S01]  /*58f0*/  LOP3.LUT P6, RZ, R110, 0xff0000, RZ, 0xc0, !PT ;  /* 0x00ff00006eff7812 */ /* 0x000fe200078cc0ff */
[C---:B------:R-:W-:Y:S01]  /*5900*/  FFMA.FTZ R96, R121.reuse, R96, R17 ;  /* 0x0000006079607223 */ /* 0x040fe20000010011 */
[----:B------:R-:W-:Y:S01]  /*5910*/  FSEL R105, R100, RZ, P2 ;  /* 0x000000ff64697208 */ /* 0x000fe20001000000 */
        /* <DEDUP_REMOVED lines=9> */
[----:B------:R-:W-:Y:S02]  /*59b0*/  FSEL R101, R96, RZ, P6 ;  /* 0x000000ff60657208 */ /* 0x000fe40003000000 */
[----:B------:R-:W-:Y:S02]  /*59c0*/  FSEL R96, R97, RZ, P2 ;  /* 0x000000ff61607208 */ /* 0x000fe40001000000 */
[----:B------:R-:W-:Y:S02]  /*59d0*/  F2FP.BF16.F32.PACK_AB R99, R189, R104 ;  /* 0x00000068bd63723e */ /* 0x000fe400000010ff */
[----:B------:R-:W-:Y:S02]  /*59e0*/  F2FP.BF16.F32.PACK_AB R98, R105, R102 ;  /* 0x000000666962723e */ /* 0x000fe400000010ff */
[----:B------:R-:W-:-:S02]  /*59f0*/  F2FP.BF16.F32.PACK_AB R97, R103, R100 ;  /* 0x000000646761723e */ /* 0x000fc400000010ff */
[----:B------:R-:W-:Y:S01]  /*5a00*/  F2FP.BF16.F32.PACK_AB R96, R101, R96 ;  /* 0x000000606560723e */ /* 0x000fe200000010ff */
[----:B------:R-:W-:Y:S06]  /*5a10*/  BRA `(.L_x_1687) ;  /* 0x0000000400bc7947 */ /* 0x000fec0003800000 */
.L_x_1689:
        /* <DEDUP_REMOVED lines=15> */
[----:B------:R-:W-:Y:S01]  /*5b10*/  LOP3.LUT P6, RZ, R111, 0xff0000, RZ, 0xc0, !PT ;  /* 0x00ff00006fff7812 */ /* 0x000fe200078cc0ff */
[----:B------:R-:W-:Y:S01]  /*5b20*/  FMUL.FTZ R87, R91, UR13 ;  /* 0x0000000d5b577c20 */ /* 0x000fe20008410000 */
[----:B------:R-:W-:Y:S01]  /*5b30*/  FMUL.FTZ R86, R90, UR13 ;  /* 0x0000000d5a567c20 */ /* 0x000fe20008410000 */
[----:B------:R-:W-:Y:S01]  /*5b40*/  FMUL.FTZ R85, R84, UR13 ;  /* 0x0000000d54557c20 */ /* 0x000fe20008410000 */
[-CC-:B------:R-:W-:Y:S01]  /*5b50*/  FFMA.FTZ R98, R134, R106.reuse, R107.reuse ;  /* 0x0000006a86627223 */ /* 0x180fe2000001006b */
[-CC-:B------:R-:W-:Y:S01]  /*5b60*/  FFMA.FTZ R88, R130, R106.reuse, R107.reuse ;  /* 0x0000006a82587223 */ /* 0x180fe2000001006b */
[----:B------:R-:W-:Y:S01]  /*5b70*/  FSEL R189, R87, RZ, P2 ;  /* 0x000000ff57bd7208 */ /* 0x000fe20001000000 */
[-C--:B------:R-:W-:Y:S01]  /*5b80*/  FFMA.FTZ R87, R133, R106.reuse, R107 ;  /* 0x0000006a85577223 */ /* 0x080fe2000001006b */
[----:B------:R-:W-:Y:S01]  /*5b90*/  FSEL R104, R86, RZ, P6 ;  /* 0x000000ff56687208 */ /* 0x000fe20003000000 */
[----:B------:R-:W-:Y:S01]  /*5ba0*/  FADD.FTZ R98, R135, -R98 ;  /* 0x8000006287627221 */ /* 0x000fe20000010000 */
[----:B------:R-:W-:Y:S01]  /*5bb0*/  LOP3.LUT P6, RZ, R110, 0xff, RZ, 0xc0, !PT ;  /* 0x000000ff6eff7812 */ /* 0x000fe200078cc0ff */
[----:B------:R-:W-:Y:S01]  /*5bc0*/  FADD.FTZ R86, R136, -R87 ;  /* 0x8000005788567221 */ /* 0x000fe20000010000 */
[--C-:B0-----:R-:W-:Y:S01]  /*5bd0*/  FFMA.FTZ R102, R140, R106, R107.reuse ;  /* 0x0000006a8c667223 */ /* 0x101fe2000001006b */
[----:B------:R-:W-:Y:S01]  /*5be0*/  LOP3.LUT P2, RZ, R110, 0xff0000, RZ, 0xc0, !PT ;  /* 0x00ff00006eff7812 */ /* 0x000fe2000784c0ff */
[----:B------:R-:W-:Y:S01]  /*5bf0*/  FMUL.FTZ R87, R121, R98 ;  /* 0x0000006279577220 */ /* 0x000fe20000410000 */
[----:B------:R-:W-:Y:S01]  /*5c00*/  FSEL R96, R85, RZ, P6 ;  /* 0x000000ff55607208 */ /* 0x000fe20003000000 */
[----:B------:R-:W-:Y:S01]  /*5c10*/  FFMA.FTZ R85, R137, R106, R107 ;  /* 0x0000006a89557223 */ /* 0x000fe2000001006b */
[----:B------:R-:W-:Y:S01]  /*5c20*/  FMUL.FTZ R86, R121, R86 ;  /* 0x0000005679567220 */ /* 0x000fe20000410000 */
[----:B------:R-:W-:Y:S01]  /*5c30*/  FADD.FTZ R98, R131, -R88 ;  /* 0x8000005883627221 */ /* 0x000fe20000010000 */
[----:B------:R-:W-:Y:S01]  /*5c40*/  FADD.FTZ R102, R139, -R102 ;  /* 0x800000668b667221 */ /* 0x000fe20000010000 */
[----:B------:R-:W-:Y:S01]  /*5c50*/  FADD.FTZ R100, R138, -R85 ;  /* 0x800000558a647221 */ /* 0x000fe20000010000 */
[----:B------:R-:W-:Y:S01]  /*5c60*/  FMUL.FTZ R85, R86, UR13 ;  /* 0x0000000d56557c20 */ /* 0x000fe20008410000 */
[----:B------:R-:W-:Y:S01]  /*5c70*/  FMUL.FTZ R97, R87, UR13 ;  /* 0x0000000d57617c20 */ /* 0x000fe20008410000 */
[----:B------:R-:W-:Y:S01]  /*5c80*/  LOP3.LUT P6, RZ, R110, 0xff000000, RZ, 0xc0, !PT ;  /* 0xff0000006eff7812 */ /* 0x000fe200078cc0ff */
[C---:B------:R-:W-:Y:S01]  /*5c90*/  FMUL.FTZ R88, R121.reuse, R100 ;  /* 0x0000006479587220 */ /* 0x040fe20000410000 */
[----:B------:R-:W-:Y:S01]  /*5ca0*/  FMUL.FTZ R89, R121, R102 ;  /* 0x0000006679597220 */ /* 0x000fe20000410000 */
[----:B------:R-:W-:Y:S01]  /*5cb0*/  FSEL R100, R85, RZ, P2 ;  /* 0x000000ff55647208 */ /* 0x000fe20001000000 */
[----:B------:R-:W-:Y:S01]  /*5cc0*/  FMUL.FTZ R85, R121, R98 ;  /* 0x0000006279557220 */ /* 0x000fe20000410000 */
        /* <DEDUP_REMOVED lines=15> */
.L_x_1691:
        /* <DEDUP_REMOVED lines=22> */
[----:B0-----:R-:W-:Y:S01]  /*5f20*/  FSEL R102, R96, RZ, P6 ;  /* 0x000000ff60667208 */ /* 0x001fe20003000000 */
        /* <DEDUP_REMOVED lines=30> */
.L_x_1687:
[----:B------:R-:W0:Y:S08]  /*6110*/  @P1 LDC.64 R102, c[0x0][0x478] ;  /* 0x00011e00ff661b82 */ /* 0x000e300000000a00 */
        /* <DEDUP_REMOVED lines=10> */
.L_x_1683:
[----:B------:R-:W-:Y:S05]  /*61c0*/  BSYNC.RECONVERGENT B0 ;  /* 0x0000000000007941 */ /* 0x000fea0003800200 */
.L_x_1682:
        /* <DEDUP_REMOVED lines=14> */
[----:B------:R-:W-:Y:S01]  /*62b0*/  FFMA.FTZ R89, R118, R106, R107 ;  /* 0x0000006a76597223 */ /* 0x000fe2000001006b */
[----:B------:R-:W-:Y:S01]  /*62c0*/  ISETP.GE.U32.AND P2, PT, R108, RZ, PT ;  /* 0x000000ff6c00720c */ /* 0x000fe20003f46070 */
[----:B------:R-:W-:Y:S01]  /*62d0*/  FADD.FTZ R88, R123, -R84 ;  /* 0x800000547b587221 */ /* 0x000fe20000010000 */
[----:B------:R-:W-:Y:S01]  /*62e0*/  FADD.FTZ R93, R120, -R91 ;  /* 0x8000005b785d7221 */ /* 0x000fe20000010000 */
[----:B------:R-:W-:Y:S01]  /*62f0*/  ISETP.GE.U32.AND P5, PT, R152, RZ, PT ;  /* 0x000000ff9800720c */ /* 0x000fe20003fa6070 */
[----:B------:R-:W-:Y:S01]  /*6300*/  FADD.FTZ R94, R116, -R89 ;  /* 0x80000059745e7221 */ /* 0x000fe20000010000 */
[C---:B-----5:R-:W-:Y:S01]  /*6310*/  FFMA.FTZ R91, R121.reuse, R88, R7 ;  /* 0x00000058795b7223 */ /* 0x060fe20000010007 */
[----:B------:R-:W-:Y:S01]  /*6320*/  FFMA.FTZ R90, R121, R93, R6 ;  /* 0x0000005d795a7223 */ /* 0x000fe20000010006 */
[----:B------:R-:W-:Y:S01]  /*6330*/  FFMA.FTZ R87, R161, R106, R107 ;  /* 0x0000006aa1577223 */ /* 0x000fe2000001006b */
[----:B------:R-:W-:Y:S01]  /*6340*/  ISETP.GE.U32.AND.EX P2, PT, R109, 0x1000000, PT, P2 ;  /* 0x010000006d00780c */ /* 0x000fe20003f46120 */
[----:B------:R-:W-:Y:S01]  /*6350*/  FMUL.FTZ R88, R91, UR13 ;  /* 0x0000000d5b587c20 */ /* 0x000fe20008410000 */
[----:B------:R-:W-:Y:S01]  /*6360*/  FMUL.FTZ R95, R90, UR13 ;  /* 0x0000000d5a5f7c20 */ /* 0x000fe20008410000 */
[----:B------:R-:W-:Y:S01]  /*6370*/  LOP3.LUT P6, RZ, R109, 0xff0000, RZ, 0xc0, !PT ;  /* 0x00ff00006dff7812 */ /* 0x000fe200078cc0ff */
[----:B------:R-:W-:Y:S01]  /*6380*/  FFMA.FTZ R89, R121, R94, R5 ;  /* 0x0000005e79597223 */ /* 0x000fe20000010005 */
[----:B------:R-:W-:Y:S01]  /*6390*/  ISETP.GE.U32.AND.EX P5, PT, R153, 0x1000000, PT, P5 ;  /* 0x010000009900780c */ /* 0x000fe20003fa6150 */
[----:B------:R-:W-:Y:S01]  /*63a0*/  FADD.FTZ R87, R122, -R87 ;  /* 0x800000577a577221 */ /* 0x000fe20000010000 */
[-CC-:B------:R-:W-:Y:S01]  /*63b0*/  FFMA.FTZ R85, R151, R106.reuse, R107.reuse ;  /* 0x0000006a97557223 */ /* 0x180fe2000001006b */
[C---:B------:R-:W-:Y:S01]  /*63c0*/  FSEL R98, R88.reuse, RZ, P2 ;  /* 0x000000ff58627208 */ /* 0x040fe20001000000 */
[----:B------:R-:W-:Y:S01]  /*63d0*/  FMUL.FTZ R96, R89, UR13 ;  /* 0x0000000d59607c20 */ /* 0x000fe20008410000 */
[----:B------:R-:W-:Y:S01]  /*63e0*/  FSEL R100, R88, RZ, P5 ;  /* 0x000000ff58647208 */ /* 0x000fe20002800000 */
[-C--:B------:R-:W-:Y:S01]  /*63f0*/  FFMA.FTZ R86, R148, R106.reuse, R107 ;  /* 0x0000006a94567223 */ /* 0x080fe2000001006b */
[----:B------:R-:W-:Y:S01]  /*6400*/  FSEL R99, R95, RZ, P6 ;  /* 0x000000ff5f637208 */ /* 0x000fe20003000000 */
[----:B------:R-:W-:Y:S01]  /*6410*/  FFMA.FTZ R88, R121, R87, R4 ;  /* 0x0000005779587223 */ /* 0x000fe20000010004 */
[C---:B------:R-:W-:Y:S01]  /*6420*/  LOP3.LUT P6, RZ, R153.reuse, 0xff00, RZ, 0xc0, !PT ;  /* 0x0000ff0099ff7812 */ /* 0x040fe200078cc0ff */
[----:B------:R-:W-:Y:S01]  /*6430*/  FADD.FTZ R85, R150, -R85 ;  /* 0x8000005596557221 */ /* 0x000fe20000010000 */
[-CC-:B------:R-:W-:Y:S01]  /*6440*/  FFMA.FTZ R84, R144, R106.reuse, R107.reuse ;  /* 0x0000006a90547223 */ /* 0x180fe2000001006b */
[----:B------:R-:W-:Y:S01]  /*6450*/  LOP3.LUT P2, RZ, R153, 0xff0000, RZ, 0xc0, !PT ;  /* 0x00ff000099ff7812 */ /* 0x000fe2000784c0ff */
[----:B------:R-:W-:Y:S01]  /*6460*/  FADD.FTZ R92, R159, -R86 ;  /* 0x800000569f5c7221 */ /* 0x000fe20000010000 */
[----:B------:R-:W-:Y:S01]  /*6470*/  FMUL.FTZ R93, R88, UR13 ;  /* 0x0000000d585d7c20 */ /* 0x000fe20008410000 */
[----:B------:R-:W-:Y:S01]  /*6480*/  FSEL R97, R96, RZ, P6 ;  /* 0x000000ff60617208 */ /* 0x000fe20003000000 */
[----:B------:R-:W-:Y:S01]  /*6490*/  FFMA.FTZ R86, R121, R85, R10 ;  /* 0x0000005579567223 */ /* 0x000fe2000001000a */
[----:B------:R-:W-:Y:S01]  /*64a0*/  LOP3.LUT P5, RZ, R153, 0xff, RZ, 0xc0, !PT ;  /* 0x000000ff99ff7812 */ /* 0x000fe200078ac0ff */
[----:B------:R-:W-:Y:S01]  /*64b0*/  FADD.FTZ R84, R149, -R84 ;  /* 0x8000005495547221 */ /* 0x000fe20000010000 */
[----:B------:R-:W-:Y:S01]  /*64c0*/  LOP3.LUT P6, RZ, R109, 0xff, RZ, 0xc0, !PT ;  /* 0x000000ff6dff7812 */ /* 0x000fe200078cc0ff */
[----:B------:R-:W-:Y:S01]  /*64d0*/  FFMA.FTZ R107, R147, R106, R107 ;  /* 0x0000006a936b7223 */ /* 0x000fe2000001006b */
[----:B------:R-:W-:Y:S01]  /*64e0*/  FFMA.FTZ R87, R121, R92, R11 ;  /* 0x0000005c79577223 */ /* 0x000fe2000001000b */
[----:B------:R-:W-:Y:S01]  /*64f0*/  FSEL R95, R95, RZ, P2 ;  /* 0x000000ff5f5f7208 */ /* 0x000fe20001000000 */
[----:B------:R-:W-:Y:S01]  /*6500*/  FMUL.FTZ R92, R86, UR13 ;  /* 0x0000000d565c7c20 */ /* 0x000fe20008410000 */
[----:B------:R-:W-:Y:S01]  /*6510*/  F2FP.BF16.F32.PACK_AB R99, R98, R99 ;  /* 0x000000636263723e */ /* 0x000fe200000010ff */
[----:B------:R-:W-:Y:S01]  /*6520*/  FFMA.FTZ R85, R121, R84, R9 ;  /* 0x0000005479557223 */ /* 0x000fe20000010009 */
[----:B------:R-:W-:Y:S01]  /*6530*/  FSEL R94, R93, RZ, P5 ;  /* 0x000000ff5d5e7208 */ /* 0x000fe20002800000 */
[----:B------:R-:W-:Y:S01]  /*6540*/  FADD.FTZ R107, R146, -R107 ;  /* 0x8000006b926b7221 */ /* 0x000fe20000010000 */
[----:B------:R-:W-:-:S02]  /*6550*/  LOP3.LUT P2, RZ, R109, 0xff00, RZ, 0xc0, !PT ;  /* 0x0000ff006dff7812 */ /* 0x000fc4000784c0ff */
[----:B------:R-:W-:Y:S01]  /*6560*/  FSEL R98, R93, RZ, P6 ;  /* 0x000000ff5d627208 */ /* 0x000fe20003000000 */
[----:B------:R-:W-:Y:S01]  /*6570*/  FMUL.FTZ R93, R85, UR13 ;  /* 0x0000000d555d7c20 */ /* 0x000fe20008410000 */
[----:B------:R-:W-:Y:S01]  /*6580*/  LOP3.LUT P5, RZ, R108, 0xff0000, RZ, 0xc0, !PT ;  /* 0x00ff00006cff7812 */ /* 0x000fe200078ac0ff */
[----:B------:R-:W-:Y:S01]  /*6590*/  FFMA.FTZ R84, R121, R107, R8 ;  /* 0x0000006b79547223 */ /* 0x000fe20000010008 */
[----:B------:R-:W-:Y:S02]  /*65a0*/  LOP3.LUT P6, RZ, R152, 0xff0000, RZ, 0xc0, !PT ;  /* 0x00ff000098ff7812 */ /* 0x000fe400078cc0ff */
[----:B------:R-:W-:Y:S02]  /*65b0*/  F2FP.BF16.F32.PACK_AB R94, R97, R94 ;  /* 0x0000005e615e723e */ /* 0x000fe400000010ff */
[----:B0-----:R-:W-:Y:S01]  /*65c0*/  FSEL R103, R96, RZ, P2 ;  /* 0x000000ff60677208 */ /* 0x001fe20001000000 */
[----:B------:R-:W-:Y:S01]  /*65d0*/  FMUL.FTZ R96, R87, UR13 ;  /* 0x0000000d57607c20 */ /* 0x000fe20008410000 */
[----:B------:R-:W-:-:S02]  /*65e0*/  FSEL R97, R92, RZ, P5 ;  /* 0x000000ff5c617208 */ /* 0x000fc40002800000 */
[----:B------:R-:W-:Y:S01]  /*65f0*/  FSEL R102, R92, RZ, P6 ;  /* 0x000000ff5c667208 */ /* 0x000fe20003000000 */
[----:B------:R-:W-:Y:S01]  /*6600*/  FMUL.FTZ R92, R84, UR13 ;  /* 0x0000000d545c7c20 */ /* 0x000fe20008410000 */
[----:B------:R-:W-:Y:S02]  /*6610*/  LOP3.LUT P2, RZ, R108, 0xff000000, RZ, 0xc0, !PT ;  /* 0xff0000006cff7812 */ /* 0x000fe4000784c0ff */
[----:B------:R-:W-:Y:S02]  /*6620*/  LOP3.LUT P5, RZ, R152, 0xff000000, RZ, 0xc0, !PT ;  /* 0xff00000098ff7812 */ /* 0x000fe400078ac0ff */
[----:B------:R-:W-:Y:S02]  /*6630*/  LOP3.LUT P6, RZ, R108, 0xff00, RZ, 0xc0, !PT ;  /* 0x0000ff006cff7812 */ /* 0x000fe400078cc0ff */
        /* <DEDUP_REMOVED lines=16> */
.L_x_1696:
[-CC-:B-1-3--:R-:W-:Y:S01]  /*6740*/  FFMA.FTZ R99, R119, R106.reuse, R107.reuse ;  /* 0x0000006a77637223 */ /* 0x18afe2000001006b */
[-CC-:B------:R-:W-:Y:S01]  /*6750*/  FFMA.FTZ R96, R128, R106.reuse, R107.reuse ;  /* 0x0000006a80607223 */ /* 0x180fe2000001006b */
[-CC-:B------:R-:W-:Y:S01]  /*6760*/  FFMA.FTZ R95, R161, R106.reuse, R107.reuse ;  /* 0x0000006aa15f7223 */ /* 0x180fe2000001006b */
[----:B------:R-:W-:Y:S01]  /*6770*/  FFMA.FTZ R97, R118, R106, R107 ;  /* 0x0000006a76617223 */ /* 0x000fe2000001006b */
[----:B------:R-:W-:Y:S01]  /*6780*/  FADD.FTZ R99, R120, -R99 ;  /* 0x8000006378637221 */ /* 0x000fe20000010000 */
[----:B------:R-:W-:Y:S01]  /*6790*/  FADD.FTZ R96, R123, -R96 ;  /* 0x800000607b607221 */ /* 0x000fe20000010000 */
[----:B------:R-:W-:Y:S01]  /*67a0*/  LOP3.LUT P5, RZ, R109, 0xff0000, RZ, 0xc0, !PT ;  /* 0x00ff00006dff7812 */ /* 0x000fe200078ac0ff */
[----:B------:R-:W-:Y:S01]  /*67b0*/  FADD.FTZ R95, R122, -R95 ;  /* 0x8000005f7a5f7221 */ /* 0x000fe20000010000 */
[C---:B-----5:R-:W-:Y:S01]  /*67c0*/  FFMA.FTZ R99, R121.reuse, R99, R6 ;  /* 0x0000006379637223 */ /* 0x060fe20000010006 */
[----:B------:R-:W-:Y:S01]  /*67d0*/  FFMA.FTZ R96, R121, R96, R7 ;  /* 0x0000006079607223 */ /* 0x000fe20000010007 */
[-C--:B------:R-:W-:Y:S01]  /*67e0*/  FFMA.FTZ R94, R148, R106.reuse, R107 ;  /* 0x0000006a945e7223 */ /* 0x080fe2000001006b */
[----:B------:R-:W-:Y:S01]  /*67f0*/  ISETP.GE.U32.AND P2, PT, R108, RZ, PT ;  /* 0x000000ff6c00720c */ /* 0x000fe20003f46070 */
[----:B------:R-:W-:Y:S01]  /*6800*/  FMUL.FTZ R99, R99, UR13 ;  /* 0x0000000d63637c20 */ /* 0x000fe20008410000 */
[----:B------:R-:W-:Y:S01]  /*6810*/  FMUL.FTZ R101, R96, UR13 ;  /* 0x0000000d60657c20 */ /* 0x000fe20008410000 */
[----:B------:R-:W-:Y:S01]  /*6820*/  FADD.FTZ R96, R116, -R97 ;  /* 0x8000006174607221 */ /* 0x000fe20000010000 */
[----:B------:R-:W-:Y:S01]  /*6830*/  LOP3.LUT P6, RZ, R153, 0xff0000, RZ, 0xc0, !PT ;  /* 0x00ff000099ff7812 */ /* 0x000fe200078cc0ff */
[----:B------:R-:W-:Y:S01]  /*6840*/  FFMA.FTZ R95, R121, R95, R4 ;  /* 0x0000005f795f7223 */ /* 0x000fe20000010004 */
[----:B------:R-:W-:Y:S01]  /*6850*/  FSEL R98, R99, RZ, P5 ;  /* 0x000000ff63627208 */ /* 0x000fe20002800000 */
[----:B------:R-:W-:Y:S01]  /*6860*/  FFMA.FTZ R93, R151, R106, R107 ;  /* 0x0000006a975d7223 */ /* 0x000fe2000001006b */
[----:B------:R-:W-:Y:S01]  /*6870*/  ISETP.GE.U32.AND P5, PT, R152, RZ, PT ;  /* 0x000000ff9800720c */ /* 0x000fe20003fa6070 */
[----:B------:R-:W-:Y:S01]  /*6880*/  FFMA.FTZ R96, R121, R96, R5 ;  /* 0x0000006079607223 */ /* 0x000fe20000010005 */
[----:B------:R-:W-:Y:S01]  /*6890*/  ISETP.GE.U32.AND.EX P2, PT, R109, 0x1000000, PT, P2 ;  /* 0x010000006d00780c */ /* 0x000fe20003f46120 */
[----:B------:R-:W-:Y:S01]  /*68a0*/  FADD.FTZ R94, R159, -R94 ;  /* 0x8000005e9f5e7221 */ /* 0x000fe20000010000 */
[----:B------:R-:W-:Y:S01]  /*68b0*/  FSEL R99, R99, RZ, P6 ;  /* 0x000000ff63637208 */ /* 0x000fe20003000000 */
[----:B------:R-:W-:Y:S01]  /*68c0*/  FMUL.FTZ R97, R95, UR13 ;  /* 0x0000000d5f617c20 */ /* 0x000fe20008410000 */
[C---:B------:R-:W-:Y:S01]  /*68d0*/  ISETP.GE.U32.AND.EX P5, PT, R153.reuse, 0x1000000, PT, P5 ;  /* 0x010000009900780c */ /* 0x040fe20003fa6150 */
[----:B------:R-:W-:Y:S01]  /*68e0*/  FADD.FTZ R93, R150, -R93 ;  /* 0x8000005d965d7221 */ /* 0x000fe20000010000 */
[----:B------:R-:W-:Y:S01]  /*68f0*/  LOP3.LUT P6, RZ, R153, 0xff, RZ, 0xc0, !PT ;  /* 0x000000ff99ff7812 */ /* 0x000fe200078cc0ff */
[----:B------:R-:W-:Y:S01]  /*6900*/  FFMA.FTZ R92, R144, R106, R107 ;  /* 0x0000006a905c7223 */ /* 0x000fe2000001006b */
[----:B------:R-:W-:Y:S01]  /*6910*/  FMUL.FTZ R100, R96, UR13 ;  /* 0x0000000d60647c20 */ /* 0x000fe20008410000 */
[----:B0-----:R-:W-:Y:S01]  /*6920*/  FSEL R103, R101, RZ, P2 ;  /* 0x000000ff65677208 */ /* 0x001fe20001000000 */
[----:B------:R-:W-:Y:S01]  /*6930*/  FFMA.FTZ R96, R121, R94, R11 ;  /* 0x0000005e79607223 */ /* 0x000fe2000001000b */
[----:B------:R-:W-:Y:S01]  /*6940*/  FSEL R102, R101, RZ, P5 ;  /* 0x000000ff65667208 */ /* 0x000fe20002800000 */
[----:B------:R-:W-:Y:S01]  /*6950*/  FFMA.FTZ R93, R121, R93, R10 ;  /* 0x0000005d795d7223 */ /* 0x000fe2000001000a */
[----:B------:R-:W-:Y:S01]  /*6960*/  LOP3.LUT P2, RZ, R153, 0xff00, RZ, 0xc0, !PT ;  /* 0x0000ff0099ff7812 */ /* 0x000fe2000784c0ff */
[----:B------:R-:W-:Y:S01]  /*6970*/  FADD.FTZ R92, R149, -R92 ;  /* 0x8000005c955c7221 */ /* 0x000fe20000010000 */
[----:B------:R-:W-:Y:S01]  /*6980*/  FSEL R94, R97, RZ, P6 ;  /* 0x000000ff615e7208 */ /* 0x000fe20003000000 */
[----:B------:R-:W-:Y:S01]  /*6990*/  FFMA.FTZ R107, R147, R106, R107 ;  /* 0x0000006a936b7223 */ /* 0x000fe2000001006b */
[----:B------:R-:W-:Y:S01]  /*69a0*/  LOP3.LUT P6, RZ, R109, 0xff, RZ, 0xc0, !PT ;  /* 0x000000ff6dff7812 */ /* 0x000fe200078cc0ff */
[----:B------:R-:W-:Y:S01]  /*69b0*/  FMUL.FTZ R93, R93, UR13 ;  /* 0x0000000d5d5d7c20 */ /* 0x000fe20008410000 */
[----:B------:R-:W-:Y:S01]  /*69c0*/  F2FP.BF16.F32.PACK_AB R95, R102, R99 ;  /* 0x00000063665f723e */ /* 0x000fe200000010ff */
[----:B------:R-:W-:Y:S01]  /*69d0*/  FFMA.FTZ R92, R121, R92, R9 ;  /* 0x0000005c795c7223 */ /* 0x000fe20000010009 */
[----:B------:R-:W-:Y:S01]  /*69e0*/  FSEL R101, R100, RZ, P2 ;  /* 0x000000ff64657208 */ /* 0x000fe20001000000 */
[----:B------:R-:W-:Y:S01]  /*69f0*/  FADD.FTZ R107, R146, -R107 ;  /* 0x8000006b926b7221 */ /* 0x000fe20000010000 */
[----:B------:R-:W-:Y:S01]  /*6a00*/  F2FP.BF16.F32.PACK_AB R99, R103, R98 ;  /* 0x000000626763723e */ /* 0x000fe200000010ff */
[----:B------:R-:W-:Y:S01]  /*6a10*/  FMUL.FTZ R96, R96, UR13 ;  /* 0x0000000d60607c20 */ /* 0x000fe20008410000 */
[----:B------:R-:W-:Y:S01]  /*6a20*/  LOP3.LUT P2, RZ, R109, 0xff00, RZ, 0xc0, !PT ;  /* 0x0000ff006dff7812 */ /* 0x000fe2000784c0ff */
[----:B------:R-:W-:Y:S01]  /*6a30*/  FMUL.FTZ R92, R92, UR13 ;  /* 0x0000000d5c5c7c20 */ /* 0x000fe20008410000 */
[----:B------:R-:W-:Y:S01]  /*6a40*/  LOP3.LUT P5, RZ, R108, 0xff0000, RZ, 0xc0, !PT ;  /* 0x00ff00006cff7812 */ /* 0x000fe200078ac0ff */
[----:B------:R-:W-:Y:S01]  /*6a50*/  FFMA.FTZ R107, R121, R107, R8 ;  /* 0x0000006b796b7223 */ /* 0x000fe20000010008 */
[----:B------:R-:W-:-:S02]  /*6a60*/  FSEL R98, R97, RZ, P6 ;  /* 0x000000ff61627208 */ /* 0x000fc40003000000 */
[----:B------:R-:W-:Y:S01]  /*6a70*/  LOP3.LUT P6, RZ, R152, 0xff0000, RZ, 0xc0, !PT ;  /* 0x00ff000098ff7812 */ /* 0x000fe200078cc0ff */
[----:B------:R-:W-:Y:S01]  /*6a80*/  FMUL.FTZ R107, R107, UR13 ;  /* 0x0000000d6b6b7c20 */ /* 0x000fe20008410000 */
[----:B------:R-:W-:Y:S02]  /*6a90*/  FSEL R103, R100, RZ, P2 ;  /* 0x000000ff64677208 */ /* 0x000fe40001000000 */
[C---:B------:R-:W-:Y:S02]  /*6aa0*/  FSEL R97, R93.reuse, RZ, P5 ;  /* 0x000000ff5d617208 */ /* 0x040fe40002800000 */
[----:B------:R-:W-:Y:S02]  /*6ab0*/  LOP3.LUT P2, RZ, R108, 0xff000000, RZ, 0xc0, !PT ;  /* 0xff0000006cff7812 */ /* 0x000fe4000784c0ff */
[----:B------:R-:W-:Y:S02]  /*6ac0*/  FSEL R93, R93, RZ, P6 ;  /* 0x000000ff5d5d7208 */ /* 0x000fe40003000000 */
[----:B------:R-:W-:-:S02]  /*6ad0*/  LOP3.LUT P5, RZ, R152, 0xff000000, RZ, 0xc0, !PT ;  /* 0xff00000098ff7812 */ /* 0x000fc400078ac0ff */
[----:B------:R-:W-:Y:S02]  /*6ae0*/  LOP3.LUT P6, RZ, R108, 0xff00, RZ, 0xc0, !PT ;  /* 0x0000ff006cff7812 */ /* 0x000fe400078cc0ff */
[----:B------:R-:W-:Y:S02]  /*6af0*/  F2FP.BF16.F32.PACK_AB R94, R101, R94 ;  /* 0x0000005e655e723e */ /* 0x000fe400000010ff */
[----:B------:R-:W-:Y:S02]  /*6b00*/  FSEL R100, R96, RZ, P2 ;  /* 0x000000ff60647208 */ /* 0x000fe40001000000 */
[----:B------:R-:W-:Y:S02]  /*6b10*/  LOP3.LUT P2, RZ, R152, 0xff00, RZ, 0xc0, !PT ;  /* 0x0000ff0098ff7812 */ /* 0x000fe4000784c0ff */
[----:B------:R-:W-:Y:S02]  /*6b20*/  FSEL R102, R96, RZ, P5 ;  /* 0x000000ff60667208 */ /* 0x000fe40002800000 */
[----:B------:R-:W-:-:S02]  /*6b30*/  FSEL R101, R92, RZ, P6 ;  /* 0x000000ff5c657208 */ /* 0x000fc40003000000 */
        /* <DEDUP_REMOVED lines=11> */
.L_x_1695:
        /* <DEDUP_REMOVED lines=15> */
[-C--:B------:R-:W-:Y:S01]  /*6ce0*/  FFMA.FTZ R86, R144, R106.reuse, R107 ;  /* 0x0000006a90567223 */ /* 0x080fe2000001006b */
[----:B------:R-:W-:Y:S01]  /*6cf0*/  FMUL.FTZ R85, R91, UR13 ;  /* 0x0000000d5b557c20 */ /* 0x000fe20008410000 */
[----:B------:R-:W-:Y:S01]  /*6d00*/  FMUL.FTZ R84, R90, UR13 ;  /* 0x0000000d5a547c20 */ /* 0x000fe20008410000 */
[----:B------:R-:W-:Y:S01]  /*6d10*/  FADD.FTZ R100, R122, -R89 ;  /* 0x800000597a647221 */ /* 0x000fe20000010000 */
[----:B------:R-:W-:Y:S01]  /*6d20*/  FADD.FTZ R96, R150, -R87 ;  /* 0x8000005796607221 */ /* 0x000fe20000010000 */
[--C-:B------:R-:W-:Y:S01]  /*6d30*/  FFMA.FTZ R88, R148, R106, R107.reuse ;  /* 0x0000006a94587223 */ /* 0x100fe2000001006b */
[----:B------:R-:W-:Y:S01]  /*6d40*/  ISETP.GE.U32.AND.EX P2, PT, R109, 0x1000000, PT, P2 ;  /* 0x010000006d00780c */ /* 0x000fe20003f46120 */
[----:B------:R-:W-:Y:S01]  /*6d50*/  FMUL.FTZ R89, R121, R104 ;  /* 0x0000006879597220 */ /* 0x000fe20000410000 */
[----:B------:R-:W-:Y:S01]  /*6d60*/  LOP3.LUT P6, RZ, R109, 0xff0000, RZ, 0xc0, !PT ;  /* 0x00ff00006dff7812 */ /* 0x000fe200078cc0ff */
[----:B------:R-:W-:Y:S01]  /*6d70*/  FADD.FTZ R94, R149, -R86 ;  /* 0x80000056955e7221 */ /* 0x000fe20000010000 */
[----:B------:R-:W-:Y:S01]  /*6d80*/  ISETP.GE.U32.AND P5, PT, R152, RZ, PT ;  /* 0x000000ff9800720c */ /* 0x000fe20003fa6070 */
[----:B------:R-:W-:Y:S01]  /*6d90*/  FMUL.FTZ R86, R121, R96 ;  /* 0x0000006079567220 */ /* 0x000fe20000410000 */
[----:B------:R-:W-:Y:S01]  /*6da0*/  FSEL R92, R85, RZ, P2 ;  /* 0x000000ff555c7208 */ /* 0x000fe20001000000 */
[----:B0-----:R-:W-:Y:S01]  /*6db0*/  FADD.FTZ R102, R159, -R88 ;  /* 0x800000589f667221 */ /* 0x001fe20000010000 */
[----:B------:R-:W-:Y:S01]  /*6dc0*/  FSEL R99, R84, RZ, P6 ;  /* 0x000000ff54637208 */ /* 0x000fe20003000000 */
[----:B------:R-:W-:Y:S01]  /*6dd0*/  FMUL.FTZ R96, R89, UR13 ;  /* 0x0000000d59607c20 */ /* 0x000fe20008410000 */
[----:B------:R-:W-:Y:S01]  /*6de0*/  ISETP.GE.U32.AND.EX P5, PT, R153, 0x1000000, PT, P5 ;  /* 0x010000009900780c */ /* 0x000fe20003fa6150 */
[----:B------:R-:W-:Y:S01]  /*6df0*/  FMUL.FTZ R88, R121, R100 ;  /* 0x0000006479587220 */ /* 0x000fe20000410000 */
[----:B------:R-:W-:Y:S01]  /*6e00*/  LOP3.LUT P2, RZ, R153, 0xff0000, RZ, 0xc0, !PT ;  /* 0x00ff000099ff7812 */ /* 0x000fe2000784c0ff */
[----:B------:R-:W-:Y:S01]  /*6e10*/  FFMA.FTZ R107, R147, R106, R107 ;  /* 0x0000006a936b7223 */ /* 0x000fe2000001006b */
[----:B------:R-:W-:Y:S01]  /*6e20*/  LOP3.LUT P6, RZ, R153, 0xff00, RZ, 0xc0, !PT ;  /* 0x0000ff0099ff7812 */ /* 0x000fe200078cc0ff */
[----:B------:R-:W-:Y:S01]  /*6e30*/  FMUL.FTZ R93, R88, UR13 ;  /* 0x0000000d585d7c20 */ /* 0x000fe20008410000 */
[----:B------:R-:W-:Y:S01]  /*6e40*/  FSEL R98, R85, RZ, P5 ;  /* 0x000000ff55627208 */ /* 0x000fe20002800000 */
[C---:B------:R-:W-:Y:S01]  /*6e50*/  FMUL.FTZ R85, R121.reuse, R94 ;  /* 0x0000005e79557220 */ /* 0x040fe20000410000 */
[----:B------:R-:W-:Y:S01]  /*6e60*/  FSEL R95, R84, RZ, P2 ;  /* 0x000000ff545f7208 */ /* 0x000fe20001000000 */
[----:B------:R-:W-:Y:S01]  /*6e70*/  FMUL.FTZ R87, R121, R102 ;  /* 0x0000006679577220 */ /* 0x000fe20000410000 */
[----:B------:R-:W-:Y:S01]  /*6e80*/  FSEL R97, R96, RZ, P6 ;  /* 0x000000ff60617208 */ /* 0x000fe20003000000 */
[----:B------:R-:W-:Y:S01]  /*6e90*/  FADD.FTZ R100, R146, -R107 ;  /* 0x8000006b92647221 */ /* 0x000fe20000010000 */
[----:B------:R-:W-:-:S02]  /*6ea0*/  LOP3.LUT P5, RZ, R153, 0xff, RZ, 0xc0, !PT ;  /* 0x000000ff99ff7812 */ /* 0x000fc400078ac0ff */
[----:B------:R-:W-:Y:S01]  /*6eb0*/  LOP3.LUT P6, RZ, R109, 0xff, RZ, 0xc0, !PT ;  /* 0x000000ff6dff7812 */ /* 0x000fe200078cc0ff */
[----:B------:R-:W-:Y:S01]  /*6ec0*/  FMUL.FTZ R84, R121, R100 ;  /* 0x0000006479547220 */ /* 0x000fe20000410000 */
[----:B------:R-:W-:Y:S02]  /*6ed0*/  F2FP.BF16.F32.PACK_AB R95, R98, R95 ;  /* 0x0000005f625f723e */ /* 0x000fe400000010ff */
[----:B------:R-:W-:Y:S01]  /*6ee0*/  F2FP.BF16.F32.PACK_AB R99, R92, R99 ;  /* 0x000000635c63723e */ /* 0x000fe200000010ff */
[----:B------:R-:W-:Y:S01]  /*6ef0*/  FMUL.FTZ R92, R86, UR13 ;  /* 0x0000000d565c7c20 */ /* 0x000fe20008410000 */
[----:B------:R-:W-:Y:S02]  /*6f00*/  FSEL R94, R93, RZ, P5 ;  /* 0x000000ff5d5e7208 */ /* 0x000fe40002800000 */
[----:B------:R-:W-:Y:S02]  /*6f10*/  LOP3.LUT P2, RZ, R109, 0xff00, RZ, 0xc0, !PT ;  /* 0x0000ff006dff7812 */ /* 0x000fe4000784c0ff */
[----:B------:R-:W-:Y:S01]  /*6f20*/  FSEL R98, R93, RZ, P6 ;  /* 0x000000ff5d627208 */ /* 0x000fe20003000000 */
[----:B------:R-:W-:Y:S01]  /*6f30*/  FMUL.FTZ R93, R85, UR13 ;  /* 0x0000000d555d7c20 */ /* 0x000fe20008410000 */
[----:B------:R-:W-:-:S02]  /*6f40*/  LOP3.LUT P5, RZ, R108, 0xff0000, RZ, 0xc0, !PT ;  /* 0x00ff00006cff7812 */ /* 0x000fc400078ac0ff */
[----:B------:R-:W-:Y:S02]  /*6f50*/  LOP3.LUT P6, RZ, R152, 0xff0000, RZ, 0xc0, !PT ;  /* 0x00ff000098ff7812 */ /* 0x000fe400078cc0ff */
[----:B------:R-:W-:Y:S02]  /*6f60*/  F2FP.BF16.F32.PACK_AB R94, R97, R94 ;  /* 0x0000005e615e723e */ /* 0x000fe400000010ff */
[----:B------:R-:W-:Y:S01]  /*6f70*/  FSEL R103, R96, RZ, P2 ;  /* 0x000000ff60677208 */ /* 0x000fe20001000000 */
[----:B------:R-:W-:Y:S01]  /*6f80*/  FMUL.FTZ R96, R87, UR13 ;  /* 0x0000000d57607c20 */ /* 0x000fe20008410000 */
[C---:B------:R-:W-:Y:S02]  /*6f90*/  FSEL R97, R92.reuse, RZ, P5 ;  /* 0x000000ff5c617208 */ /* 0x040fe40002800000 */
[----:B------:R-:W-:Y:S01]  /*6fa0*/  FSEL R102, R92, RZ, P6 ;  /* 0x000000ff5c667208 */ /* 0x000fe20003000000 */
[----:B------:R-:W-:Y:S01]  /*6fb0*/  FMUL.FTZ R92, R84, UR13 ;  /* 0x0000000d545c7c20 */ /* 0x000fe20008410000 */
        /* <DEDUP_REMOVED lines=18> */
.L_x_1698:
        /* <DEDUP_REMOVED lines=8> */
[C---:B-----5:R-:W-:Y:S01]  /*7160*/  FMUL.FTZ R96, R121.reuse, R96 ;  /* 0x0000006079607220 */ /* 0x060fe20000410000 */
[----:B------:R-:W-:Y:S01]  /*7170*/  FMUL.FTZ R98, R121, R98 ;  /* 0x0000006279627220 */ /* 0x000fe20000410000 */
[----:B------:R-:W-:Y:S01]  /*7180*/  FFMA.FTZ R92, R144, R106, R107 ;  /* 0x0000006a905c7223 */ /* 0x000fe2000001006b */
[----:B------:R-:W-:Y:S01]  /*7190*/  ISETP.GE.U32.AND P2, PT, R108, RZ, PT ;  /* 0x000000ff6c00720c */ /* 0x000fe20003f46070 */
[----:B------:R-:W-:Y:S01]  /*71a0*/  FMUL.FTZ R96, R96, UR13 ;  /* 0x0000000d60607c20 */ /* 0x000fe20008410000 */
[----:B------:R-:W-:Y:S01]  /*71b0*/  LOP3.LUT P6, RZ, R153, 0xff0000, RZ, 0xc0, !PT ;  /* 0x00ff000099ff7812 */ /* 0x000fe200078cc0ff */
[----:B0-----:R-:W-:Y:S01]  /*71c0*/  FADD.FTZ R102, R116, -R97 ;  /* 0x8000006174667221 */ /* 0x001fe20000010000 */
[----:B------:R-:W-:Y:S01]  /*71d0*/  FMUL.FTZ R100, R121, R100 ;  /* 0x0000006479647220 */ /* 0x000fe20000410000 */
[----:B------:R-:W-:Y:S01]  /*71e0*/  LOP3.LUT P5, RZ, R109, 0xff0000, RZ, 0xc0, !PT ;  /* 0x00ff00006dff7812 */ /* 0x000fe200078ac0ff */
[----:B------:R-:W-:Y:S01]  /*71f0*/  FFMA.FTZ R93, R151, R106, R107 ;  /* 0x0000006a975d7223 */ /* 0x000fe2000001006b */
[----:B------:R-:W-:Y:S01]  /*7200*/  FMUL.FTZ R103, R98, UR13 ;  /* 0x0000000d62677c20 */ /* 0x000fe20008410000 */
[----:B------:R-:W-:Y:S01]  /*7210*/  FADD.FTZ R98, R159, -R94 ;  /* 0x8000005e9f627221 */ /* 0x000fe20000010000 */
[----:B------:R-:W-:Y:S01]  /*7220*/  ISETP.GE.U32.AND.EX P2, PT, R109, 0x1000000, PT, P2 ;  /* 0x010000006d00780c */ /* 0x000fe20003f46120 */
[----:B------:R-:W-:Y:S01]  /*7230*/  FADD.FTZ R94, R149, -R92 ;  /* 0x8000005c955e7221 */ /* 0x000fe20000010000 */
[----:B------:R-:W-:Y:S01]  /*7240*/  FSEL R101, R96, RZ, P6 ;  /* 0x000000ff60657208 */ /* 0x000fe20003000000 */
[----:B------:R-:W-:Y:S01]  /*7250*/  FMUL.FTZ R102, R121, R102 ;  /* 0x0000006679667220 */ /* 0x000fe20000410000 */
[----:B------:R-:W-:Y:S01]  /*7260*/  FMUL.FTZ R100, R100, UR13 ;  /* 0x0000000d64647c20 */ /* 0x000fe20008410000 */
[----:B------:R-:W-:Y:S01]  /*7270*/  FSEL R99, R96, RZ, P5 ;  /* 0x000000ff60637208 */ /* 0x000fe20002800000 */
[----:B------:R-:W-:Y:S01]  /*7280*/  FADD.FTZ R96, R150, -R93 ;  /* 0x8000005d96607221 */ /* 0x000fe20000010000 */
[----:B------:R-:W-:Y:S01]  /*7290*/  LOP3.LUT P6, RZ, R153, 0xff, RZ, 0xc0, !PT ;  /* 0x000000ff99ff7812 */ /* 0x000fe200078cc0ff */
[----:B------:R-:W-:Y:S01]  /*72a0*/  FMUL.FTZ R102, R102, UR13 ;  /* 0x0000000d66667c20 */ /* 0x000fe20008410000 */
[----:B------:R-:W-:Y:S01]  /*72b0*/  ISETP.GE.U32.AND P5, PT, R152, RZ, PT ;  /* 0x000000ff9800720c */ /* 0x000fe20003fa6070 */
[----:B------:R-:W-:Y:S01]  /*72c0*/  FMUL.FTZ R93, R121, R94 ;  /* 0x0000005e795d7220 */ /* 0x000fe20000410000 */
[----:B------:R-:W-:Y:S01]  /*72d0*/  FSEL R104, R103, RZ, P2 ;  /* 0x000000ff67687208 */ /* 0x000fe20001000000 */
[----:B------:R-:W-:Y:S01]  /*72e0*/  FMUL.FTZ R96, R121, R96 ;  /* 0x0000006079607220 */ /* 0x000fe20000410000 */
[----:B------:R-:W-:Y:S01]  /*72f0*/  LOP3.LUT P2, RZ, R153, 0xff00, RZ, 0xc0, !PT ;  /* 0x0000ff0099ff7812 */ /* 0x000fe2000784c0ff */
[----:B------:R-:W-:Y:S01]  /*7300*/  FFMA.FTZ R107, R147, R106, R107 ;  /* 0x0000006a936b7223 */ /* 0x000fe2000001006b */
[----:B------:R-:W-:Y:S01]  /*7310*/  FSEL R94, R100, RZ, P6 ;  /* 0x000000ff645e7208 */ /* 0x000fe20003000000 */
[----:B------:R-:W-:Y:S01]  /*7320*/  FMUL.FTZ R96, R96, UR13 ;  /* 0x0000000d60607c20 */ /* 0x000fe20008410000 */
[----:B------:R-:W-:Y:S01]  /*7330*/  ISETP.GE.U32.AND.EX P5, PT, R153, 0x1000000, PT, P5 ;  /* 0x010000009900780c */ /* 0x000fe20003fa6150 */
[----:B------:R-:W-:Y:S01]  /*7340*/  FMUL.FTZ R98, R121, R98 ;  /* 0x0000006279627220 */ /* 0x000fe20000410000 */
        /* <DEDUP_REMOVED lines=36> */
.L_x_1694:
        /* <DEDUP_REMOVED lines=18> */
[----:B------:R-:W-:Y:S01]  /*76b0*/  FADD.FTZ R87, R150, -R87 ;  /* 0x8000005796577221 */ /* 0x000fe20000010000 */
[----:B------:R-:W-:Y:S01]  /*76c0*/  FADD.FTZ R97, R120, -R91 ;  /* 0x8000005b78617221 */ /* 0x000fe20000010000 */
[----:B------:R-:W-:Y:S01]  /*76d0*/  FADD.FTZ R88, R159, -R88 ;  /* 0x800000589f587221 */ /* 0x000fe20000010000 */
[----:B------:R-:W-:Y:S01]  /*76e0*/  FADD.FTZ R89, R122, -R89 ;  /* 0x800000597a597221 */ /* 0x000fe20000010000 */
[C---:B-----5:R-:W-:Y:S01]  /*76f0*/  FFMA.FTZ R91, R121.reuse, R90, R7 ;  /* 0x0000005a795b7223 */ /* 0x060fe20000010007 */
[C---:B------:R-:W-:Y:S01]  /*7700*/  FFMA.FTZ R84, R121.reuse, R85, R8 ;  /* 0x0000005579547223 */ /* 0x040fe20000010008 */
[----:B------:R-:W-:Y:S01]  /*7710*/  ISETP.GE.U32.AND P2, PT, R108, RZ, PT ;  /* 0x000000ff6c00720c */ /* 0x000fe20003f46070 */
[----:B------:R-:W-:Y:S01]  /*7720*/  FADD.FTZ R96, R116, -R107 ;  /* 0x8000006b74607221 */ /* 0x000fe20000010000 */
[C---:B------:R-:W-:Y:S01]  /*7730*/  FFMA.FTZ R85, R121.reuse, R86, R9 ;  /* 0x0000005679557223 */ /* 0x040fe20000010009 */
[C---:B------:R-:W-:Y:S01]  /*7740*/  FFMA.FTZ R86, R121.reuse, R87, R10 ;  /* 0x0000005779567223 */ /* 0x040fe2000001000a */
[C---:B------:R-:W-:Y:S01]  /*7750*/  FFMA.FTZ R90, R121.reuse, R97, R6 ;  /* 0x00000061795a7223 */ /* 0x040fe20000010006 */
        /* <DEDUP_REMOVED lines=8> */
[----:B------:R-:W-:Y:S01]  /*77e0*/  FSEL R107, R97, RZ, P2 ;  /* 0x000000ff616b7208 */ /* 0x000fe20001000000 */
[----:B------:R-:W-:Y:S01]  /*77f0*/  FMUL.FTZ R97, R86, UR13 ;  /* 0x0000000d56617c20 */ /* 0x000fe20008410000 */
[----:B------:R-:W-:Y:S01]  /*7800*/  LOP3.LUT P5, RZ, R109, 0xff0000, RZ, 0xc0, !PT ;  /* 0x00ff00006dff7812 */ /* 0x000fe200078ac0ff */
[----:B------:R-:W-:Y:S01]  /*7810*/  FMUL.FTZ R99, R88, UR13 ;  /* 0x0000000d58637c20 */ /* 0x000fe20008410000 */
[----:B------:R-:W-:Y:S01]  /*7820*/  LOP3.LUT P2, RZ, R108, 0xff0000, RZ, 0xc0, !PT ;  /* 0x00ff00006cff7812 */ /* 0x000fe2000784c0ff */
[----:B------:R-:W-:Y:S01]  /*7830*/  FMUL.FTZ R101, R89, UR13 ;  /* 0x0000000d59657c20 */ /* 0x000fe20008410000 */
[----:B------:R-:W-:-:S02]  /*7840*/  FSEL R96, R96, RZ, P6 ;  /* 0x000000ff60607208 */ /* 0x000fc40003000000 */
[----:B------:R-:W-:Y:S02]  /*7850*/  LOP3.LUT P6, RZ, R109, 0xff, RZ, 0xc0, !PT ;  /* 0x000000ff6dff7812 */ /* 0x000fe400078cc0ff */
[----:B------:R-:W-:Y:S01]  /*7860*/  FSEL R104, R98, RZ, P5 ;  /* 0x000000ff62687208 */ /* 0x000fe20002800000 */
[----:B------:R-:W-:Y:S01]  /*7870*/  FMUL.FTZ R98, R87, UR13 ;  /* 0x0000000d57627c20 */ /* 0x000fe20008410000 */
[----:B------:R-:W-:Y:S01]  /*7880*/  FSEL R100, R97, RZ, P2 ;  /* 0x000000ff61647208 */ /* 0x000fe20001000000 */
[----:B------:R-:W-:Y:S01]  /*7890*/  FMUL.FTZ R97, R85, UR13 ;  /* 0x0000000d55617c20 */ /* 0x000fe20008410000 */
[----:B------:R-:W-:Y:S02]  /*78a0*/  LOP3.LUT P2, RZ, R109, 0xff00, RZ, 0xc0, !PT ;  /* 0x0000ff006dff7812 */ /* 0x000fe4000784c0ff */
[----:B0-----:R-:W-:Y:S02]  /*78b0*/  FSEL R102, R99, RZ, P6 ;  /* 0x000000ff63667208 */ /* 0x001fe40003000000 */
        /* <DEDUP_REMOVED lines=10> */
.L_x_1700:
[-CC-:B0-----:R-:W-:Y:S01]  /*7960*/  FFMA.FTZ R103, R119, R106.reuse, R107.reuse ;  /* 0x0000006a77677223 */ /* 0x181fe2000001006b */
[-CC-:B------:R-:W-:Y:S01]  /*7970*/  FFMA.FTZ R100, R128, R106.reuse, R107.reuse ;  /* 0x0000006a80647223 */ /* 0x180fe2000001006b */
[-CC-:B------:R-:W-:Y:S01]  /*7980*/  FFMA.FTZ R101, R118, R106.reuse, R107.reuse ;  /* 0x0000006a76657223 */ /* 0x180fe2000001006b */
[-C--:B------:R-:W-:Y:S01]  /*7990*/  FFMA.FTZ R99, R161, R106.reuse, R107 ;  /* 0x0000006aa1637223 */ /* 0x080fe2000001006b */
[----:B------:R-:W-:Y:S01]  /*79a0*/  FADD.FTZ R103, R120, -R103 ;  /* 0x8000006778677221 */ /* 0x000fe20000010000 */
[----:B------:R-:W-:Y:S01]  /*79b0*/  FADD.FTZ R102, R123, -R100 ;  /* 0x800000647b667221 */ /* 0x000fe20000010000 */
[----:B------:R-:W-:Y:S01]  /*79c0*/  FFMA.FTZ R97, R151, R106, R107 ;  /* 0x0000006a97617223 */ /* 0x000fe2000001006b */
[----:B------:R-:W-:Y:S01]  /*79d0*/  FADD.FTZ R100, R116, -R101 ;  /* 0x8000006574647221 */ /* 0x000fe20000010000 */
[C---:B-----5:R-:W-:Y:S01]  /*79e0*/  FFMA.FTZ R103, R121.reuse, R103, R6 ;  /* 0x0000006779677223 */ /* 0x060fe20000010006 */
[----:B------:R-:W-:Y:S01]  /*79f0*/  FFMA.FTZ R102, R121, R102, R7 ;  /* 0x0000006679667223 */ /* 0x000fe20000010007 */
[-CC-:B------:R-:W-:Y:S01]  /*7a00*/  FFMA.FTZ R98, R148, R106.reuse, R107.reuse ;  /* 0x0000006a94627223 */ /* 0x180fe2000001006b */
[-C--:B------:R-:W-:Y:S01]  /*7a10*/  FFMA.FTZ R96, R144, R106.reuse, R107 ;  /* 0x0000006a90607223 */ /* 0x080fe2000001006b */
[----:B------:R-:W-:Y:S01]  /*7a20*/  FADD.FTZ R99, R122, -R99 ;  /* 0x800000637a637221 */ /* 0x000fe20000010000 */
[----:B------:R-:W-:Y:S01]  /*7a30*/  FADD.FTZ R97, R150, -R97 ;  /* 0x8000006196617221 */ /* 0x000fe20000010000 */
[----:B------:R-:W-:Y:S01]  /*7a40*/  ISETP.GE.U32.AND P2, PT, R108, RZ, PT ;  /* 0x000000ff6c00720c */ /* 0x000fe20003f46070 */
[----:B------:R-:W-:Y:S01]  /*7a50*/  FFMA.FTZ R107, R147, R106, R107 ;  /* 0x0000006a936b7223 */ /* 0x000fe2000001006b */
[----:B------:R-:W-:Y:S01]  /*7a60*/  FMUL.FTZ R103, R103, UR13 ;  /* 0x0000000d67677c20 */ /* 0x000fe20008410000 */
[----:B------:R-:W-:Y:S01]  /*7a70*/  FFMA.FTZ R100, R121, R100, R5 ;  /* 0x0000006479647223 */ /* 0x000fe20000010005 */
[----:B------:R-:W-:Y:S01]  /*7a80*/  LOP3.LUT P5, RZ, R109, 0xff0000, RZ, 0xc0, !PT ;  /* 0x00ff00006dff7812 */ /* 0x000fe200078ac0ff */
[----:B------:R-:W-:Y:S01]  /*7a90*/  FMUL.FTZ R102, R102, UR13 ;  /* 0x0000000d66667c20 */ /* 0x000fe20008410000 */
[----:B------:R-:W-:Y:S01]  /*7aa0*/  FADD.FTZ R96, R149, -R96 ;  /* 0x8000006095607221 */ /* 0x000fe20000010000 */
[C---:B------:R-:W-:Y:S01]  /*7ab0*/  FFMA.FTZ R99, R121.reuse, R99, R4 ;  /* 0x0000006379637223 */ /* 0x040fe20000010004 */
[----:B------:R-:W-:Y:S01]  /*7ac0*/  FFMA.FTZ R97, R121, R97, R10 ;  /* 0x0000006179617223 */ /* 0x000fe2000001000a */
[----:B------:R-:W-:Y:S01]  /*7ad0*/  ISETP.GE.U32.AND.EX P2, PT, R109, 0x1000000, PT, P2 ;  /* 0x010000006d00780c */ /* 0x000fe20003f46120 */
[----:B------:R-:W-:Y:S01]  /*7ae0*/  FADD.FTZ R98, R159, -R98 ;  /* 0x800000629f627221 */ /* 0x000fe20000010000 */
[----:B------:R-:W-:Y:S01]  /*7af0*/  FADD.FTZ R107, R146, -R107 ;  /* 0x8000006b926b7221 */ /* 0x000fe20000010000 */
[----:B------:R-:W-:Y:S01]  /*7b00*/  FSEL R104, R103, RZ, P5 ;  /* 0x000000ff67687208 */ /* 0x000fe20002800000 */
[----:B------:R-:W-:Y:S01]  /*7b10*/  FMUL.FTZ R100, R100, UR13 ;  /* 0x0000000d64647c20 */ /* 0x000fe20008410000 */
[----:B------:R-:W-:Y:S01]  /*7b20*/  FFMA.FTZ R96, R121, R96, R9 ;  /* 0x0000006079607223 */ /* 0x000fe20000010009 */
[----:B------:R-:W-:Y:S01]  /*7b30*/  FMUL.FTZ R99, R99, UR13 ;  /* 0x0000000d63637c20 */ /* 0x000fe20008410000 */
[----:B------:R-:W-:Y:S01]  /*7b40*/  LOP3.LUT P5, RZ, R109, 0xff00, RZ, 0xc0, !PT ;  /* 0x0000ff006dff7812 */ /* 0x000fe200078ac0ff */
        /* <DEDUP_REMOVED lines=11> */
[C---:B------:R-:W-:Y:S02]  /*7c00*/  LOP3.LUT P5, RZ, R108.reuse, 0xff00, RZ, 0xc0, !PT ;  /* 0x0000ff006cff7812 */ /* 0x040fe400078ac0ff */
        /* <DEDUP_REMOVED lines=11> */
.L_x_1699:
        /* <DEDUP_REMOVED lines=10> */
[-C--:B------:R-:W-:Y:S01]  /*7d60*/  FFMA.FTZ R87, R151, R106.reuse, R107 ;  /* 0x0000006a97577223 */ /* 0x080fe2000001006b */
[----:B------:R-:W-:Y:S01]  /*7d70*/  FADD.FTZ R84, R146, -R85 ;  /* 0x8000005592547221 */ /* 0x000fe20000010000 */
[----:B------:R-:W-:Y:S01]  /*7d80*/  FFMA.FTZ R89, R161, R106, R107 ;  /* 0x0000006aa1597223 */ /* 0x000fe2000001006b */
[----:B0-----:R-:W-:Y:S01]  /*7d90*/  FADD.FTZ R102, R120, -R91 ;  /* 0x8000005b78667221 */ /* 0x001fe20000010000 */
[----:B-----5:R-:W-:Y:S01]  /*7da0*/  FMUL.FTZ R91, R121, R104 ;  /* 0x00000068795b7220 */ /* 0x020fe20000410000 */
[----:B------:R-:W-:Y:S01]  /*7db0*/  ISETP.GE.U32.AND P2, PT, R108, RZ, PT ;  /* 0x000000ff6c00720c */ /* 0x000fe20003f46070 */
[----:B------:R-:W-:Y:S01]  /*7dc0*/  FADD.FTZ R86, R149, -R86 ;  /* 0x8000005695567221 */ /* 0x000fe20000010000 */
[----:B------:R-:W-:Y:S01]  /*7dd0*/  FADD.FTZ R96, R159, -R90 ;  /* 0x8000005a9f607221 */ /* 0x000fe20000010000 */
[----:B------:R-:W-:Y:S01]  /*7de0*/  FADD.FTZ R88, R150, -R87 ;  /* 0x8000005796587221 */ /* 0x000fe20000010000 */
[----:B------:R-:W-:Y:S01]  /*7df0*/  FMUL.FTZ R84, R121, R84 ;  /* 0x0000005479547220 */ /* 0x000fe20000410000 */
[----:B------:R-:W-:Y:S01]  /*7e00*/  FFMA.FTZ R107, R118, R106, R107 ;  /* 0x0000006a766b7223 */ /* 0x000fe2000001006b */
[----:B------:R-:W-:Y:S01]  /*7e10*/  FADD.FTZ R98, R122, -R89 ;  /* 0x800000597a627221 */ /* 0x000fe20000010000 */
[----:B------:R-:W-:Y:S01]  /*7e20*/  FMUL.FTZ R97, R91, UR13 ;  /* 0x0000000d5b617c20 */ /* 0x000fe20008410000 */
[C---:B------:R-:W-:Y:S01]  /*7e30*/  FMUL.FTZ R85, R121.reuse, R86 ;  /* 0x0000005679557220 */ /* 0x040fe20000410000 */
[----:B------:R-:W-:Y:S01]  /*7e40*/  FMUL.FTZ R87, R121, R96 ;  /* 0x0000006079577220 */ /* 0x000fe20000410000 */
[----:B------:R-:W-:Y:S01]  /*7e50*/  ISETP.GE.U32.AND.EX P2, PT, R109, 0x1000000, PT, P2 ;  /* 0x010000006d00780c */ /* 0x000fe20003f46120 */
[C---:B------:R-:W-:Y:S01]  /*7e60*/  FMUL.FTZ R90, R121.reuse, R102 ;  /* 0x00000066795a7220 */ /* 0x040fe20000410000 */
[C---:B------:R-:W-:Y:S01]  /*7e70*/  FMUL.FTZ R86, R121.reuse, R88 ;  /* 0x0000005879567220 */ /* 0x040fe20000410000 */
[----:B------:R-:W-:Y:S01]  /*7e80*/  FMUL.FTZ R96, R84, UR13 ;  /* 0x0000000d54607c20 */ /* 0x000fe20008410000 */
[----:B------:R-:W-:Y:S01]  /*7e90*/  FADD.FTZ R100, R116, -R107 ;  /* 0x8000006b74647221 */ /* 0x000fe20000010000 */
[----:B------:R-:W-:Y:S01]  /*7ea0*/  FMUL.FTZ R88, R121, R98 ;  /* 0x0000006279587220 */ /* 0x000fe20000410000 */
[----:B------:R-:W-:Y:S01]  /*7eb0*/  LOP3.LUT P6, RZ, R108, 0xff, RZ, 0xc0, !PT ;  /* 0x000000ff6cff7812 */ /* 0x000fe200078cc0ff */
[----:B------:R-:W-:Y:S01]  /*7ec0*/  FMUL.FTZ R98, R90, UR13 ;  /* 0x0000000d5a627c20 */ /* 0x000fe20008410000 */
[----:B------:R-:W-:Y:S01]  /*7ed0*/  FSEL R107, R97, RZ, P2 ;  /* 0x000000ff616b7208 */ /* 0x000fe20001000000 */
[----:B------:R-:W-:Y:S01]  /*7ee0*/  FMUL.FTZ R97, R86, UR13 ;  /* 0x0000000d56617c20 */ /* 0x000fe20008410000 */
[----:B------:R-:W-:Y:S01]  /*7ef0*/  FMUL.FTZ R89, R121, R100 ;  /* 0x0000006479597220 */ /* 0x000fe20000410000 */
        /* <DEDUP_REMOVED lines=11> */
[----:B------:R-:W-:Y:S02]  /*7fb0*/  FSEL R102, R99, RZ, P6 ;  /* 0x000000ff63667208 */ /* 0x000fe40003000000 */
        /* <DEDUP_REMOVED lines=10> */
.L_x_1701:
[-CC-:B------:R-:W-:Y:S01]  /*8060*/  FFMA.FTZ R100, R128, R106.reuse, R107.reuse ;  /* 0x0000006a80647223 */ /* 0x180fe2000001006b */
[-CC-:B0-----:R-:W-:Y:S01]  /*8070*/  FFMA.FTZ R103, R119, R106.reuse, R107.reuse ;  /* 0x0000006a77677223 */ /* 0x181fe2000001006b */
        /* <DEDUP_REMOVED lines=8> */
[C---:B-----5:R-:W-:Y:S01]  /*8100*/  FMUL.FTZ R176, R121.reuse, R176 ;  /* 0x000000b079b07220 */ /* 0x060fe20000410000 */
[----:B------:R-:W-:Y:S01]  /*8110*/  FMUL.FTZ R174, R121, R174 ;  /* 0x000000ae79ae7220 */ /* 0x000fe20000410000 */
[----:B------:R-:W-:Y:S01]  /*8120*/  FADD.FTZ R104, R122, -R99 ;  /* 0x800000637a687221 */ /* 0x000fe20000010000 */
        /* <DEDUP_REMOVED lines=40> */
.L_x_1697:
        /* <DEDUP_REMOVED lines=8> */
[----:B--2---:R-:W-:-:S05]  /*8430*/  @P0 IMAD.WIDE.U32 R100, R115, 0x10, R100 ;  /* 0x0000001073640825 */ /* 0x004fca00078e0064 */
[----:B------:R4:W-:Y:S02]  /*8440*/  @P0 STG.E.128 desc[UR8][R100.64], R92 ;  /* 0x0000005c64000986 */ /* 0x0009e4000c101d08 */
.L_x_1693:
[----:B------:R-:W-:Y:S05]  /*8450*/  BSYNC.RECONVERGENT B0 ;  /* 0x0000000000007941 */ /* 0x000fea0003800200 */
.L_x_1692:
[----:B-1-34-:R-:W1:Y:S02]  /*8460*/  LDC.64 R96, c[0x0][0x380] ;  /* 0x0000e000ff607b82 */ /* 0x01ae640000000a00 */
[----:B-1----:R-:W-:-:S04]  /*8470*/  LEA R0, R96, R0, 0x2 ;  /* 0x0000000060007211 */ /* 0x002fc800078e10ff */
[----:B------:R-:W-:-:S13]  /*8480*/  ISETP.GE.AND P0, PT, R0, R97, PT ;  /* 0x000000610000720c */ /* 0x000fda0003f06270 */
[----:B------:R-:W-:Y:S05]  /*8490*/  @!P0 BRA `(.L_x_1702) ;  /* 0xffffff8000708947 */ /* 0x000fea000383ffff */
.L_x_1664:
[----:B------:R-:W1:Y:S01]  /*84a0*/  S2R R6, SR_TID.X ;  /* 0x0000000000067919 */ /* 0x000e620000002100 */
[----:B------:R-:W-:Y:S01]  /*84b0*/  MOV R2, 0x400 ;  /* 0x0000040000027802 */ /* 0x000fe20000000f00 */
[----:B------:R-:W-:Y:S05]  /*84c0*/  WARPSYNC.ALL ;  /* 0x0000000000007948 */ /* 0x000fea0003800000 */
[----:B------:R-:W2:Y:S01]  /*84d0*/  S2R R3, SR_CgaCtaId ;  /* 0x0000000000037919 */ /* 0x000ea20000008800 */
[----:B------:R-:W3:Y:S01]  /*84e0*/  S2UR UR4, SR_CTAID.X ;  /* 0x00000000000479c3 */ /* 0x000ee20000002500 */
[----:B------:R-:W4:Y:S01]  /*84f0*/  LDCU.128 UR16, c[0x0][0x440] ;  /* 0x00008800ff1077ac */ /* 0x000f220008000c00 */
[----:B-1----:R-:W-:Y:S01]  /*8500*/  SHF.R.U32.HI R0, RZ, 0x5, R6 ;  /* 0x00000005ff007819 */ /* 0x002fe20000011606 */
[----:B---3--:R-:W-:Y:S01]  /*8510*/  IMAD R27, R117, UR4, RZ ;  /* 0x00000004751b7c24 */ /* 0x008fe2000f8e02ff */
[----:B------:R-:W-:-:S04]  /*8520*/  LOP3.LUT R5, R6, 0x1f, RZ, 0xc0, !PT ;  /* 0x0000001f06057812 */ /* 0x000fc800078ec0ff */
[----:B------:R-:W-:Y:S01]  /*8530*/  IADD3 R27, P0, PT, R27, R6, RZ ;  /* 0x000000061b1b7210 */ /* 0x000fe20007f1e0ff */
[----:B------:R-:W-:Y:S01]  /*8540*/  IMAD R0, R0, 0x60, R5 ;  /* 0x0000006000007824 */ /* 0x000fe200078e0205 */
[----:B--2---:R-:W-:Y:S02]  /*8550*/  LEA R3, R3, R2, 0x18 ;  /* 0x0000000203037211 */ /* 0x004fe400078ec0ff */
[----:B------:R-:W-:Y:S02]  /*8560*/  LOP3.LUT R2, R6, 0x7f, RZ, 0x3c, !PT ;  /* 0x0000007f06027812 */ /* 0x000fe400078e3cff */
[-C--:B------:R-:W-:Y:S02]  /*8570*/  LEA R0, R0, R3.reuse, 0x5 ;  /* 0x0000000300007211 */ /* 0x080fe400078e28ff */
[----:B------:R-:W-:Y:S02]  /*8580*/  LEA R4, R6, R3, 0x2 ;  /* 0x0000000306047211 */ /* 0x000fe400078e10ff */
[----:B------:R-:W-:Y:S01]  /*8590*/  IADD3 R117, PT, PT, R2, R117, RZ ;  /* 0x0000007502757210 */ /* 0x000fe20007ffe0ff */
[----:B------:R-:W-:Y:S03]  /*85a0*/  STS.128 [R0], R48 ;  /* 0x0000003000007388 */ /* 0x000fe60000000c00 */
[C---:B------:R-:W-:Y:S01]  /*85b0*/  ISETP.GE.U32.AND P5, PT, R117.reuse, 0x80, PT ;  /* 0x000000807500780c */ /* 0x040fe20003fa6070 */
[----:B------:R-:W-:Y:S01]  /*85c0*/  STS.128 [R0+0x10], R44 ;  /* 0x0000102c00007388 */ /* 0x000fe20000000c00 */
[----:B------:R-:W-:-:S02]  /*85d0*/  ISETP.GE.U32.AND P4, PT, R117, 0x100, PT ;  /* 0x000001007500780c */ /* 0x000fc40003f86070 */
[C---:B------:R-:W-:Y:S01]  /*85e0*/  ISETP.GE.U32.AND P3, PT, R117.reuse, 0x180, PT ;  /* 0x000001807500780c */ /* 0x040fe20003f66070 */
[----:B------:R-:W-:Y:S01]  /*85f0*/  STS.128 [R0+0x400], R40 ;  /* 0x0004002800007388 */ /* 0x000fe20000000c00 */
[C---:B------:R-:W-:Y:S02]  /*8600*/  ISETP.GE.U32.AND P2, PT, R117.reuse, 0x200, PT ;  /* 0x000002007500780c */ /* 0x040fe40003f46070 */
[----:B------:R-:W-:Y:S01]  /*8610*/  ISETP.GE.U32.AND P1, PT, R117, 0x280, PT ;  /* 0x000002807500780c */ /* 0x000fe20003f26070 */
[----:B------:R1:W-:Y:S04]  /*8620*/  STS.128 [R0+0x410], R36 ;  /* 0x0004102400007388 */ /* 0x0003e80000000c00 */
[----:B------:R-:W-:Y:S04]  /*8630*/  STS.128 [R0+0x800], R32 ;  /* 0x0008002000007388 */ /* 0x000fe80000000c00 */
[----:B------:R-:W-:Y:S01]  /*8640*/  STS.128 [R0+0x810], R28 ;  /* 0x0008101c00007388 */ /* 0x000fe20000000c00 */
[----:B------:R-:W-:Y:S01]  /*8650*/  BAR.SYNC.DEFER_BLOCKING 0x0 ;  /* 0x0000000000007b1d */ /* 0x000fe20000010000 */
[----:B-1----:R-:W-:Y:S01]  /*8660*/  IMAD.X R38, RZ, RZ, RZ, P0 ;  /* 0x000000ffff267224 */ /* 0x002fe200000e06ff */
[----:B------:R-:W-:-:S02]  /*8670*/  SHF.L.U32 R37, R27, 0x2, RZ ;  /* 0x000000021b257819 */ /* 0x000fc400000006ff */
[----:B------:R-:W-:Y:S02]  /*8680*/  ISETP.GE.U32.AND P0, PT, R117, 0x300, PT ;  /* 0x000003007500780c */ /* 0x000fe40003f06070 */
[----:B------:R-:W-:Y:S02]  /*8690*/  SHF.L.U64.HI R38, R27, 0x2, R38 ;  /* 0x000000021b267819 */ /* 0x000fe40000010226 */
[----:B----4-:R-:W-:-:S04]  /*86a0*/  IADD3 R39, P6, PT, R37, UR18, RZ ;  /* 0x0000001225277c10 */ /* 0x010fc8000ffde0ff */
        /* <DEDUP_REMOVED lines=49> */
[----:B------:R-:W-:Y:S01]  /*89c0*/  FADD.FTZ R9, R3, R22 ;  /* 0x0000001603097221 */ /* 0x000fe20000010000 */
[----:B------:R-:W-:-:S02]  /*89d0*/  @P5 MOV R3, R40 ;  /* 0x0000002800035202 */ /* 0x000fc40000000f00 */
[----:B------:R-:W-:Y:S01]  /*89e0*/  @P5 IADD3.X R40, PT, PT, RZ, R40, RZ, P6, !PT ;  /* 0x00000028ff285210 */ /* 0x000fe200037fe4ff */
        /* <DEDUP_REMOVED lines=9> */
[----:B------:R-:W-:Y:S01]  /*8a80*/  STS.128 [R0+0x810], R52 ;  /* 0x0008103400007388 */ /* 0x000fe20000000c00 */
[----:B------:R-:W-:Y:S06]  /*8a90*/  BAR.SYNC.DEFER_BLOCKING 0x0 ;  /* 0x0000000000007b1d */ /* 0x000fec0000010000 */
        /* <DEDUP_REMOVED lines=88> */
[----:B------:R-:W-:Y:S02]  /*9020*/  @P1 IADD3 R39, P3, PT, R39, 0x200, RZ ;  /* 0x0000020027271810 */ /* 0x000fe40007f7e0ff */
[----:B------:R-:W-:Y:S01]  /*9030*/  @P1 MOV R7, R38 ;  /* 0x0000002600071202 */ /* 0x000fe20000000f00 */
[----:B------:R0:W-:Y:S01]  /*9040*/  @P1 STG.E desc[UR8][R2.64], R35 ;  /* 0x0000002302001986 */ /* 0x0001e2000c101908 */
[----:B------:R-:W-:-:S02]  /*9050*/  @P1 IADD3.X R40, PT, PT, RZ, R40, RZ, P3, !PT ;  /* 0x00000028ff281210 */ /* 0x000fc40001ffe4ff */
[----:B------:R-:W-:Y:S01]  /*9060*/  @P1 IADD3.X R38, PT, PT, RZ, R38, RZ, P4, !PT ;  /* 0x00000026ff261210 */ /* 0x000fe200027fe4ff */
[----:B------:R2:W-:Y:S01]  /*9070*/  @P1 STG.E desc[UR8][R6.64], R11 ;  /* 0x0000000b06001986 */ /* 0x0005e2000c101908 */
[----:B-1----:R-:W-:Y:S02]  /*9080*/  MOV R4, R37 ;  /* 0x0000002500047202 */ /* 0x002fe40000000f00 */
[----:B------:R-:W-:Y:S02]  /*9090*/  MOV R5, R38 ;  /* 0x0000002600057202 */ /* 0x000fe40000000f00 */
[----:B0-----:R-:W-:Y:S01]  /*90a0*/  MOV R2, R39 ;  /* 0x0000002700027202 */ /* 0x001fe20000000f00 */
[----:B------:R-:W-:Y:S01]  /*90b0*/  IMAD.MOV.U32 R3, RZ, RZ, R40 ;  /* 0x000000ffff037224 */ /* 0x000fe200078e0028 */
[----:B------:R-:W-:Y:S06]  /*90c0*/  @!P0 EXIT ;  /* 0x000000000000894d */ /* 0x000fec0003800000 */
[----:B------:R-:W-:Y:S04]  /*90d0*/  STG.E desc[UR8][R2.64], R13 ;  /* 0x0000000d02007986 */ /* 0x000fe8000c101908 */
[----:B------:R-:W-:Y:S01]  /*90e0*/  STG.E desc[UR8][R4.64], R25 ;  /* 0x0000001904007986 */ /* 0x000fe2000c101908 */
[----:B------:R-:W-:Y:S05]  /*90f0*/  EXIT ;  /* 0x000000000000794d */ /* 0x000fea0003800000 */
.L_x_1671:
        /* <DEDUP_REMOVED lines=8> */
.L_x_1704:
[----:B------:R-:W-:Y:S05]  /*9180*/  BSYNC B0 ;  /* 0x0000000000007941 */ /* 0x000fea0003800000 */
.L_x_1703:
        /* <DEDUP_REMOVED lines=8> */
.L_x_1705:
[----:B------:R-:W-:Y:S01]  /*9210*/  FADD.FTZ R96, R96, R189 ;  /* 0x000000bd60607221 */ /* 0x000fe20000010000 */
[----:B------:R-:W-:-:S04]  /*9220*/  HFMA2 R106, -RZ, RZ, 0, 1.1920928955078125e-07 ;  /* 0x00000002ff6a7431 */ /* 0x000fc800000001ff */
[----:B------:R-:W-:Y:S02]  /*9230*/  MOV R107, R96 ;  /* 0x00000060006b7202 */ /* 0x000fe40000000f00 */
[----:B------:R-:W-:-:S07]  /*9240*/  MOV R97, R105 ;  /* 0x0000006900617202 */ /* 0x000fce0000000f00 */
[----:B------:R-:W-:Y:S05]  /*9250*/  WARPSYNC.COLLECTIVE R104, `(.L_x_1706) ;  /* 0x0000000068087348 */ /* 0x000fea0003c00000 */
[----:B------:R0:W1:Y:S02]  /*9260*/  SHFL.BFLY P0, R105, R107, R106, R191 ;  /* 0x0c00006a6b697389 */ /* 0x00006400000000bf */
[----:B01----:R-:W-:Y:S05]  /*9270*/  ENDCOLLECTIVE ;  /* 0x000000000000791b */ /* 0x003fea0003800000 */
.L_x_1706:
[----:B------:R-:W-:-:S05]  /*9280*/  FADD.FTZ R97, R97, R190 ;  /* 0x000000be61617221 */ /* 0x000fca0000010000 */
[----:B------:R-:W-:Y:S02]  /*9290*/  MOV R107, R97 ;  /* 0x00000061006b7202 */ /* 0x000fe40000000f00 */
[----:B------:R-:W-:-:S07]  /*92a0*/  MOV R99, R105 ;  /* 0x0000006900637202 */ /* 0x000fce0000000f00 */
[----:B------:R-:W-:Y:S05]  /*92b0*/  WARPSYNC.COLLECTIVE R104, `(.L_x_1707) ;  /* 0x0000000068087348 */ /* 0x000fea0003c00000 */
[----:B------:R0:W1:Y:S02]  /*92c0*/  SHFL.BFLY P0, R105, R107, R106, R191 ;  /* 0x0c00006a6b697389 */ /* 0x00006400000000bf */
[----:B01----:R-:W-:Y:S05]  /*92d0*/  ENDCOLLECTIVE ;  /* 0x000000000000791b */ /* 0x003fea0003800000 */
.L_x_1707:
[----:B------:R-:W-:Y:S01]  /*92e0*/  FADD.FTZ R99, R96, R99 ;  /* 0x0000006360637221 */ /* 0x000fe20000010000 */
[----:B------:R-:W-:-:S04]  /*92f0*/  HFMA2 R106, -RZ, RZ, 0, 2.384185791015625e-07 ;  /* 0x00000004ff6a7431 */ /* 0x000fc800000001ff */
[----:B------:R-:W-:Y:S02]  /*9300*/  MOV R107, R99 ;  /* 0x00000063006b7202 */ /* 0x000fe40000000f00 */
[----:B------:R-:W-:-:S07]  /*9310*/  MOV R98, R105 ;  /* 0x0000006900627202 */ /* 0x000fce0000000f00 */
[----:B------:R-:W-:Y:S05]  /*9320*/  WARPSYNC.COLLECTIVE R104, `(.L_x_1708) ;  /* 0x0000000068087348 */ /* 0x000fea0003c00000 */
[----:B------:R0:W1:Y:S02]  /*9330*/  SHFL.BFLY P0, R105, R107, R106, R191 ;  /* 0x0c00006a6b697389 */ /* 0x00006400000000bf */
[----:B01----:R-:W-:Y:S05]  /*9340*/  ENDCOLLECTIVE ;  /* 0x000000000000791b */ /* 0x003fea0003800000 */
.L_x_1708:
[----:B------:R-:W-:-:S05]  /*9350*/  FADD.FTZ R98, R97, R98 ;  /* 0x0000006261627221 */ /* 0x000fca0000010000 */
[----:B------:R-:W-:Y:S02]  /*9360*/  MOV R107, R98 ;  /* 0x00000062006b7202 */ /* 0x000fe40000000f00 */
[----:B------:R-:W-:-:S07]  /*9370*/  MOV R100, R105 ;  /* 0x0000006900647202 */ /* 0x000fce0000000f00 */
[----:B------:R-:W-:Y:S05]  /*9380*/  WARPSYNC.COLLECTIVE R104, `(.L_x_1709) ;  /* 0x0000000068087348 */ /* 0x000fea0003c00000 */
[----:B------:R0:W1:Y:S02]  /*9390*/  SHFL.BFLY P0, R105, R107, R106, R191 ;  /* 0x0c00006a6b697389 */ /* 0x00006400000000bf */
[----:B01----:R-:W-:Y:S05]  /*93a0*/  ENDCOLLECTIVE ;  /* 0x000000000000791b */ /* 0x003fea0003800000 */
.L_x_1709:
[----:B------:R-:W-:Y:S01]  /*93b0*/  FADD.FTZ R100, R99, R100 ;  /* 0x0000006463647221 */ /* 0x000fe20000010000 */
[----:B------:R-:W-:-:S04]  /*93c0*/  HFMA2 R106, -RZ, RZ, 0, 4.76837158203125e-07 ;  /* 0x00000008ff6a7431 */ /* 0x000fc800000001ff */
[----:B------:R-:W-:Y:S02]  /*93d0*/  MOV R107, R100 ;  /* 0x00000064006b7202 */ /* 0x000fe40000000f00 */
[----:B------:R-:W-:-:S07]  /*93e0*/  MOV R101, R105 ;  /* 0x0000006900657202 */ /* 0x000fce0000000f00 */
[----:B------:R-:W-:Y:S05]  /*93f0*/  WARPSYNC.COLLECTIVE R104, `(.L_x_1710) ;  /* 0x0000000068087348 */ /* 0x000fea0003c00000 */
[----:B------:R0:W1:Y:S02]  /*9400*/  SHFL.BFLY P0, R105, R107, R106, R191 ;  /* 0x0c00006a6b697389 */ /* 0x00006400000000bf */
[----:B01----:R-:W-:Y:S05]  /*9410*/  ENDCOLLECTIVE ;  /* 0x000000000000791b */ /* 0x003fea0003800000 */
.L_x_1710:
[----:B------:R-:W-:-:S05]  /*9420*/  FADD.FTZ R101, R98, R101 ;  /* 0x0000006562657221 */ /* 0x000fca0000010000 */
[----:B------:R-:W-:Y:S02]  /*9430*/  MOV R107, R101 ;  /* 0x00000065006b7202 */ /* 0x000fe40000000f00 */
[----:B------:R-:W-:-:S07]  /*9440*/  MOV R103, R105 ;  /* 0x0000006900677202 */ /* 0x000fce0000000f00 */
[----:B------:R-:W-:Y:S05]  /*9450*/  WARPSYNC.COLLECTIVE R104, `(.L_x_1711) ;  /* 0x0000000068087348 */ /* 0x000fea0003c00000 */
[----:B------:R0:W1:Y:S02]  /*9460*/  SHFL.BFLY P0, R105, R107, R106, R191 ;  /* 0x0c00006a6b697389 */ /* 0x00006400000000bf */
[----:B01----:R-:W-:Y:S05]  /*9470*/  ENDCOLLECTIVE ;  /* 0x000000000000791b */ /* 0x003fea0003800000 */
.L_x_1711:
[----:B------:R-:W-:Y:S01]  /*9480*/  FADD.FTZ R103, R100, R103 ;  /* 0x0000006764677221 */ /* 0x000fe20000010000 */
[----:B------:R-:W-:-:S04]  /*9490*/  HFMA2 R106, -RZ, RZ, 0, 9.5367431640625e-07 ;  /* 0x00000010ff6a7431 */ /* 0x000fc800000001ff */
[----:B------:R-:W-:Y:S02]  /*94a0*/  MOV R107, R103 ;  /* 0x00000067006b7202 */ /* 0x000fe40000000f00 */
[----:B------:R-:W-:-:S07]  /*94b0*/  MOV R102, R105 ;  /* 0x0000006900667202 */ /* 0x000fce0000000f00 */
[----:B------:R-:W-:Y:S05]  /*94c0*/  WARPSYNC.COLLECTIVE R104, `(.L_x_1712) ;  /* 0x0000000068087348 */ /* 0x000fea0003c00000 */
[----:B------:R0:W1:Y:S02]  /*94d0*/  SHFL.BFLY P0, R105, R107, R106, R191 ;  /* 0x0c00006a6b697389 */ /* 0x00006400000000bf */
[----:B01----:R-:W-:Y:S05]  /*94e0*/  ENDCOLLECTIVE ;  /* 0x000000000000791b */ /* 0x003fea0003800000 */
.L_x_1712:
[----:B------:R-:W-:-:S05]  /*94f0*/  FADD.FTZ R102, R101, R102 ;  /* 0x0000006665667221 */ /* 0x000fca0000010000 */
[----:B------:R-:W-:Y:S02]  /*9500*/  MOV R107, R102 ;  /* 0x00000066006b7202 */ /* 0x000fe40000000f00 */
[----:B------:R-:W-:-:S07]  /*9510*/  MOV R96, R105 ;  /* 0x0000006900607202 */ /* 0x000fce0000000f00 */
[----:B------:R-:W-:Y:S05]  /*9520*/  WARPSYNC.COLLECTIVE R104, `(.L_x_1713) ;  /* 0x0000000068087348 */ /* 0x000fea0003c00000 */
[----:B------:R0:W1:Y:S02]  /*9530*/  SHFL.BFLY P0, R105, R107, R106, R191 ;  /* 0x0c00006a6b697389 */ /* 0x00006400000000bf */
[----:B01----:R-:W-:Y:S05]  /*9540*/  ENDCOLLECTIVE ;  /* 0x000000000000791b */ /* 0x003fea0003800000 */
.L_x_1713:
[----:B------:R-:W-:Y:S01]  /*9550*/  MOV R97, R105 ;  /* 0x0000006900617202 */ /* 0x000fe20000000f00 */
[----:B------:R-:W-:Y:S06]  /*9560*/  BRA `(.L_x_1714) ;  /* 0xffffff8400947947 */ /* 0x000fec000383ffff */
.L_x_1715:
        /* <DEDUP_REMOVED lines=9> */
.L_x_4966:


//--------------------- .text._ZN10layer_norm22ln_bwd_finalize_kernelINS_22Kernel_traits_finalizeILj768E13__nv_bfloat16S2_fS2_fjLb0ELj1024ELj4ENS_18Kernel_traits_baseILj768ES2_S2_fS2_fjLj1024EEEEELb0ELb1EEEvNS_9BwdParamsE --------------------------
	.section	.text._ZN10layer_norm22ln_bwd_finalize_kernelINS_22Kernel_traits_finalizeILj768E13__nv_bfloat16S2_fS2_fjLb0ELj1024ELj4ENS_18Kernel_traits_baseILj768ES2_S2_fS2_fjLj1024EEEEELb0ELb1EEEvNS_9BwdParamsE,"ax",@progbits
	.align	128
        .global         _ZN10layer_norm22ln_bwd_finalize_kernelINS_22Kernel_traits_finalizeILj768E13__nv_bfloat16S2_fS2_fjLb0ELj1024ELj4ENS_18Kernel_traits_baseILj768ES2_S2_fS2_fjLj1024EEEEELb0ELb1EEEvNS_9BwdParamsE
        .type           _ZN10layer_norm22ln_bwd_finalize_kernelINS_22Kernel_traits_finalizeILj768E13__nv_bfloat16S2_fS2_fjLb0ELj1024ELj4ENS_18Kernel_traits_baseILj768ES2_S2_fS2_fjLj1024EEEEELb0ELb1EEEvNS_9BwdParamsE,@function
        .size           _ZN10layer_norm22ln_bwd_finalize_kernelINS_22Kernel_traits_finalizeILj768E13__nv_bfloat16S2_fS2_fjLb0ELj1024ELj4ENS_18Kernel_traits_baseILj768ES2_S2_fS2_fjLj1024EEEEELb0ELb1EEEvNS_9BwdParamsE,(.L_x_4967 - _ZN10layer_norm22ln_bwd_finalize_kernelINS_22Kernel_traits_finalizeILj768E13__nv_bfloat16S2_fS2_fjLb0ELj1024ELj4ENS_18Kernel_traits_baseILj768ES2_S2_fS2_fjLj1024EEEEELb0ELb1EEEvNS_9BwdParamsE)
        .other          _ZN10layer_norm22ln_bwd_finalize_kernelINS_22Kernel_traits_finalizeILj768E13__nv_bfloat16S2_fS2_fjLb0ELj1024ELj4ENS_18Kernel_traits_baseILj768ES2_S2_fS2_fjLj1024EEEEELb0ELb1EEEvNS_9BwdParamsE,@"STO_CUDA_ENTRY STV_DEFAULT"
_ZN10layer_norm22ln_bwd_finalize_kernelINS_22Kernel_traits_finalizeILj768E13__nv_bfloat16S2_fS2_fjLb0ELj1024ELj4ENS_18Kernel_traits_baseILj768ES2_S2_fS2_fjLj1024EEEEELb0ELb1EEEvNS_9BwdParamsE:
.text._ZN10layer_norm22ln_bwd_finalize_kernelINS_22Kernel_traits_finalizeILj768E13__nv_bfloat16S2_fS2_fjLb0ELj1024ELj4ENS_18Kernel_traits_baseILj768ES2_S2_fS2_fjLj1024EEEEELb0ELb1EEEvNS_9BwdParamsE:
        /* <DEDUP_REMOVED lines=77> */
.L_x_1720:
        /* <DEDUP_REMOVED lines=118> */
.L_x_1719:
[----:B------:R-:W-:Y:S05]  /*0c30*/  BSYNC.RECONVERGENT B1 ;  /* 0x0000000000017941 */ /* 0x000fea0003800200 */
.L_x_1718:
        /* <DEDUP_REMOVED lines=69> */
.L_x_1722:
[----:B------:R-:W-:Y:S05]  /*1090*/  BSYNC.RECONVERGENT B1 ;  /* 0x0000000000017941 */ /* 0x000fea0003800200 */
.L_x_1721:
        /* <DEDUP_REMOVED lines=38> */
.L_x_1724:
[----:B------:R-:W-:Y:S05]  /*1300*/  BSYNC.RECONVERGENT B1 ;  /* 0x0000000000017941 */ /* 0x000fea0003800200 */
.L_x_1723:
[----:B------:R-:W-:Y:S05]  /*1310*/  @!P1 BRA `(.L_x_1717) ;  /* 0x0000000000409947 */ /* 0x000fea0003800000 */
[----:B------:R-:W0:Y:S01]  /*1320*/  LDC R12, c[0x0][0x388] ;  /* 0x0000e200ff0c7b82 */ /* 0x000e220000000800 */
[----:B------:R-:W-:-:S07]  /*1330*/  IADD3 R0, PT, PT, -R0, RZ, RZ ;  /* 0x000000ff00007210 */ /* 0x000fce0007ffe1ff */
[----:B------:R-:W1:Y:S08]  /*1340*/  LDC.64 R8, c[0x0][0x440] ;  /* 0x00011000ff087b82 */ /* 0x000e700000000a00 */
[----:B------:R-:W2:Y:S01]  /*1350*/  LDC.64 R10, c[0x0][0x448] ;  /* 0x00011200ff0a7b82 */ /* 0x000ea20000000a00 */
[----:B0-----:R-:W-:-:S05]  /*1360*/  IMAD R2, R2, R12, R5 ;  /* 0x0000000c02027224 */ /* 0x001fca00078e0205 */
[----:B------:R-:W-:-:S07]  /*1370*/  IADD3 R13, PT, PT, R57, R2, RZ ;  /* 0x00000002390d7210 */ /* 0x000fce0007ffe0ff */
.L_x_1725:
        /* <DEDUP_REMOVED lines=10> */
.L_x_1717:
[----:B------:R-:W-:Y:S05]  /*1420*/  BSYNC.RECONVERGENT B0 ;  /* 0x0000000000007941 */ /* 0x000fea0003800200 */
.L_x_1716:
        /* <DEDUP_REMOVED lines=59> */
.L_x_1726:
        /* <DEDUP_REMOVED lines=10> */
.L_x_4967:


//--------------------- .text._ZN10layer_norm40ln_parallel_residual_bwd_finalize_kernelINS_22Kernel_traits_finalizeILj768E13__nv_bfloat16S2_fS2_fjLb0ELj1024ELj4ENS_18Kernel_traits_baseILj768ES2_S2_fS2_fjLj1024EEEEELb1EEEvNS_9BwdParamsE --------------------------
	.section	.text._ZN10layer_norm40ln_parallel_residual_bwd_finalize_kernelINS_22Kernel_traits_finalizeILj768E13__nv_bfloat16S2_fS2_fjLb0ELj1024ELj4ENS_18Kernel_traits_baseILj768ES2_S2_fS2_fjLj1024EEEEELb1EEEvNS_9BwdParamsE,"ax",@progbits
	.align	128
        .global         _ZN10layer_norm40ln_parallel_residual_bwd_finalize_kernelINS_22Kernel_traits_finalizeILj768E13__nv_bfloat16S2_fS2_fjLb0ELj1024ELj4ENS_18Kernel_traits_baseILj768ES2_S2_fS2_fjLj1024EEEEELb1EEEvNS_9BwdParamsE
        .type           _ZN10layer_norm40ln_parallel_residual_bwd_finalize_kernelINS_22Kernel_traits_finalizeILj768E13__nv_bfloat16S2_fS2_fjLb0ELj1024ELj4ENS_18Kernel_traits_baseILj768ES2_S2_fS2_fjLj1024EEEEELb1EEEvNS_9BwdParamsE,@function
        .size           _ZN10layer_norm40ln_parallel_residual_bwd_finalize_kernelINS_22Kernel_traits_finalizeILj768E13__nv_bfloat16S2_fS2_fjLb0ELj1024ELj4ENS_18Kernel_traits_baseILj768ES2_S2_fS2_fjLj1024EEEEELb1EEEvNS_9BwdParamsE,(.L_x_4968 - _ZN10layer_norm40ln_parallel_residual_bwd_finalize_kernelINS_22Kernel_traits_finalizeILj768E13__nv_bfloat16S2_fS2_fjLb0ELj1024ELj4ENS_18Kernel_traits_baseILj768ES2_S2_fS2_fjLj1024EEEEELb1EEEvNS_9BwdParamsE)
        .other          _ZN10layer_norm40ln_parallel_residual_bwd_finalize_kernelINS_22Kernel_traits_finalizeILj768E13__nv_bfloat16S2_fS2_fjLb0ELj1024ELj4ENS_18Kernel_traits_baseILj768ES2_S2_fS2_fjLj1024EEEEELb1EEEvNS_9BwdParamsE,@"STO_CUDA_ENTRY STV_DEFAULT"
_ZN10layer_norm40ln_parallel_residual_bwd_finalize_kernelINS_22Kernel_traits_finalizeILj768E13__nv_bfloat16S2_fS2_fjLb0ELj1024ELj4ENS_18Kernel_traits_baseILj768ES2_S2_fS2_fjLj1024EEEEELb1EEEvNS_9BwdParamsE:
.text._ZN10layer_norm40ln_parallel_residual_bwd_finalize_kernelINS_22Kernel_traits_finalizeILj768E13__nv_bfloat16S2_fS2_fjLb0ELj1024ELj4ENS_18Kernel_traits_baseILj768ES2_S2_fS2_fjLj1024EEEEELb1EEEvNS_9BwdParamsE:
        /* <DEDUP_REMOVED lines=57> */
.L_x_1731:
        /* <DEDUP_REMOVED lines=112> */
.L_x_1730:
[----:B------:R-:W-:Y:S05]  /*0a90*/  BSYNC.RECONVERGENT B1 ;  /* 0x0000000000017941 */ /* 0x000fea0003800200 */
.L_x_1729:
        /* <DEDUP_REMOVED lines=67> */
.L_x_1733:
[----:B------:R-:W-:Y:S05]  /*0ed0*/  BSYNC.RECONVERGENT B1 ;  /* 0x0000000000017941 */ /* 0x000fea0003800200 */
.L_x_1732:
        /* <DEDUP_REMOVED lines=37> */
.L_x_1735:
[----:B------:R-:W-:Y:S05]  /*1130*/  BSYNC.RECONVERGENT B1 ;  /* 0x0000000000017941 */ /* 0x000fea0003800200 */
.L_x_1734:
        /* <DEDUP_REMOVED lines=19> */
.L_x_1728:
[----:B------:R-:W-:Y:S05]  /*1270*/  BSYNC.RECONVERGENT B0 ;  /* 0x0000000000007941 */ /* 0x000fea0003800200 */
.L_x_1727:
        /* <DEDUP_REMOVED lines=93> */
.L_x_1736:
        /* <DEDUP_REMOVED lines=11> */
.L_x_4968:


//--------------------- .text._ZN10layer_norm31ln_parallel_residual_bwd_kernelINS_13Kernel_traitsI13__nv_bfloat16S2_fS2_fjLj768ELj1ELj4ELj1ELj16ENS_18Kernel_traits_baseILj768ES2_S2_fS2_fjLj128EEEEELb1ELb1ELb1EEEvNS_9BwdParamsE --------------------------
	.section	.text._ZN10layer_norm31ln_parallel_residual_bwd_kernelINS_13Kernel_traitsI13__nv_bfloat16S2_fS2_fjLj768ELj1ELj4ELj1ELj16ENS_18Kernel_traits_baseILj768ES2_S2_fS2_fjLj128EEEEELb1ELb1ELb1EEEvNS_9BwdParamsE,"ax",@progbits
	.align	128
        .global         _ZN10layer_norm31ln_parallel_residual_bwd_kernelINS_13Kernel_traitsI13__nv_bfloat16S2_fS2_fjLj768ELj1ELj4ELj1ELj16ENS_18Kernel_traits_baseILj768ES2_S2_fS2_fjLj128EEEEELb1ELb1ELb1EEEvNS_9BwdParamsE
        .type           _ZN10layer_norm31ln_parallel_residual_bwd_kernelINS_13Kernel_traitsI13__nv_bfloat16S2_fS2_fjLj768ELj1ELj4ELj1ELj16ENS_18Kernel_traits_baseILj768ES2_S2_fS2_fjLj128EEEEELb1ELb1ELb1EEEvNS_9BwdParamsE,@function
        .size           _ZN10layer_norm31ln_parallel_residual_bwd_kernelINS_13Kernel_traitsI13__nv_bfloat16S2_fS2_fjLj768ELj1ELj4ELj1ELj16ENS_18Kernel_traits_baseILj768ES2_S2_fS2_fjLj128EEEEELb1ELb1ELb1EEEvNS_9BwdParamsE,(.L_x_4969 - _ZN10layer_norm31ln_parallel_residual_bwd_kernelINS_13Kernel_traitsI13__nv_bfloat16S2_fS2_fjLj768ELj1ELj4ELj1ELj16ENS_18Kernel_traits_baseILj768ES2_S2_fS2_fjLj128EEEEELb1ELb1ELb1EEEvNS_9BwdParamsE)
        .other          _ZN10layer_norm31ln_parallel_residual_bwd_kernelINS_13Kernel_traitsI13__nv_bfloat16S2_fS2_fjLj768ELj1ELj4ELj1ELj16ENS_18Kernel_traits_baseILj768ES2_S2_fS2_fjLj128EEEEELb1ELb1ELb1EEEvNS_9BwdParamsE,@"STO_CUDA_ENTRY STV_DEFAULT"
_ZN10layer_norm31ln_parallel_residual_bwd_kernelINS_13Kernel_traitsI13__nv_bfloat16S2_fS2_fjLj768ELj1ELj4ELj1ELj16ENS_18Kernel_traits_baseILj768ES2_S2_fS2_fjLj128EEEEELb1ELb1ELb1EEEvNS_9BwdParamsE:
.text._ZN10layer_norm31ln_parallel_residual_bwd_kernelINS_13Kernel_traitsI13__nv_bfloat16S2_fS2_fjLj768ELj1ELj4ELj1ELj16ENS_18Kernel_traits_baseILj768ES2_S2_fS2_fjLj128EEEEELb1ELb1ELb1EEEvNS_9BwdParamsE:
        /* <DEDUP_REMOVED lines=109> */
.L_x_1765:
        /* <DEDUP_REMOVED lines=8> */
[----:B0-----:R-:W-:Y:S01]  /*0750*/  IMAD.WIDE R60, R157, 0x4, R60 ;  /* 0x000000049d3c7825 */ /* 0x001fe200078e023c */
[----:B------:R-:W-:-:S02]  /*0760*/  IADD3 R171, PT, PT, R173, 0x20, RZ ;  /* 0x00000020adab7810 */ /* 0x000fc40007ffe0ff */
[C---:B------:R-:W-:Y:S02]  /*0770*/  IADD3 R95, PT, PT, R173.reuse, 0x40, RZ ;  /* 0x00000040ad5f7810 */ /* 0x040fe40007ffe0ff */
[----:B------:R-:W4:Y:S01]  /*0780*/  LDG.E R0, desc[UR10][R60.64] ;  /* 0x0000000a3c007981 */ /* 0x000f22000c1e1900 */
[C---:B-1----:R-:W-:Y:S01]  /*0790*/  IMAD.WIDE.U32 R44, R173.reuse, 0x10, R68 ;  /* 0x00000010ad2c7825 */ /* 0x042fe200078e0044 */
[----:B------:R-:W0:Y:S05]  /*07a0*/  LDC.64 R80, c[0x0][0x438] ;  /* 0x00010e00ff507b82 */ /* 0x000e2a0000000a00 */
[----:B------:R-:W4:Y:S01]  /*07b0*/  LDG.E.128 R44, desc[UR10][R44.64] ;  /* 0x0000000a2c2c7981 */ /* 0x000f22000c1e1d00 */
[----:B--2---:R-:W-:-:S02]  /*07c0*/  IMAD.WIDE.U32 R72, R173, 0x20, R82 ;  /* 0x00000020ad487825 */ /* 0x004fc400078e0052 */
[----:B------:R-:W1:Y:S02]  /*07d0*/  LDC.64 R86, c[0x0][0x3b0] ;  /* 0x0000ec00ff567b82 */ /* 0x000e640000000a00 */
[--C-:B------:R-:W-:Y:S01]  /*07e0*/  IMAD.WIDE.U32 R78, R171, 0x20, R82.reuse ;  /* 0x00000020ab4e7825 */ /* 0x100fe200078e0052 */
[----:B------:R-:W2:Y:S03]  /*07f0*/  LDG.E.128 R40, desc[UR10][R72.64] ;  /* 0x0000000a48287981 */ /* 0x000ea6000c1e1d00 */
[----:B------:R-:W-:Y:S01]  /*0800*/  IMAD.WIDE.U32 R82, R95, 0x20, R82 ;  /* 0x000000205f527825 */ /* 0x000fe200078e0052 */
[----:B------:R-:W2:Y:S03]  /*0810*/  LDG.E.128 R48, desc[UR10][R72.64+0x10] ;  /* 0x0000100a48307981 */ /* 0x000ea6000c1e1d00 */
[----:B---3--:R-:W-:Y:S01]  /*0820*/  IMAD.WIDE R84, R157, 0x4, R84 ;  /* 0x000000049d547825 */ /* 0x008fe200078e0254 */
[----:B------:R-:W3:Y:S03]  /*0830*/  LDG.E.128 R52, desc[UR10][R78.64] ;  /* 0x0000000a4e347981 */ /* 0x000ee6000c1e1d00 */
[--C-:B------:R-:W-:Y:S01]  /*0840*/  IMAD.WIDE.U32 R56, R171, 0x10, R68.reuse ;  /* 0x00000010ab387825 */ /* 0x100fe200078e0044 */
[----:B------:R-:W3:Y:S03]  /*0850*/  LDG.E.128 R60, desc[UR10][R78.64+0x10] ;  /* 0x0000100a4e3c7981 */ /* 0x000ee6000c1e1d00 */
[----:B------:R-:W-:Y:S01]  /*0860*/  IMAD.WIDE.U32 R74, R95, 0x10, R68 ;  /* 0x000000105f4a7825 */ /* 0x000fe200078e0044 */
[----:B------:R-:W3:Y:S04]  /*0870*/  LDG.E.128 R64, desc[UR10][R82.64] ;  /* 0x0000000a52407981 */ /* 0x000ee8000c1e1d00 */
[----:B------:R1:W3:Y:S04]  /*0880*/  LDG.E.128 R68, desc[UR10][R82.64+0x10] ;  /* 0x0000100a52447981 */ /* 0x0002e8000c1e1d00 */
[----:B------:R1:W3:Y:S04]  /*0890*/  LDG.E R172, desc[UR10][R84.64] ;  /* 0x0000000a54ac7981 */ /* 0x0002e8000c1e1900 */
[----:B------:R-:W3:Y:S04]  /*08a0*/  LDG.E.128 R56, desc[UR10][R56.64] ;  /* 0x0000000a38387981 */ /* 0x000ee8000c1e1d00 */
[----:B------:R-:W3:Y:S01]  /*08b0*/  LDG.E.128 R72, desc[UR10][R74.64] ;  /* 0x0000000a4a487981 */ /* 0x000ee2000c1e1d00 */
[----:B0-----:R-:W-:-:S04]  /*08c0*/  ISETP.NE.U32.AND P1, PT, R80, RZ, PT ;  /* 0x000000ff5000720c */ /* 0x001fc80003f25070 */
[----:B------:R-:W-:-:S13]  /*08d0*/  ISETP.NE.AND.EX P1, PT, R81, RZ, PT, P1 ;  /* 0x000000ff5100720c */ /* 0x000fda0003f25310 */
[----:B-1----:R-:W0:Y:S08]  /*08e0*/  @P1 LDC.64 R82, c[0x0][0x438] ;  /* 0x00010e00ff521b82 */ /* 0x002e300000000a00 */
[----:B------:R-:W1:Y:S01]  /*08f0*/  @P1 LDC.64 R84, c[0x0][0x438] ;  /* 0x00010e00ff541b82 */ /* 0x000e620000000a00 */
[----:B------:R-:W-:-:S07]  /*0900*/  ISETP.NE.U32.AND P0, PT, RZ, UR14, PT ;  /* 0x0000000eff007c0c */ /* 0x000fce000bf05070 */
[----:B------:R-:W1:Y:S01]  /*0910*/  @P1 LDC.64 R78, c[0x0][0x438] ;  /* 0x00010e00ff4e1b82 */ /* 0x000e620000000a00 */
[----:B0-----:R-:W-:-:S04]  /*0920*/  @P1 IMAD.WIDE.U32 R174, R171, 0x20, R82 ;  /* 0x00000020abae1825 */ /* 0x001fc800078e0052 */
[----:B------:R-:W-:-:S04]  /*0930*/  IMAD.WIDE.U32 R82, R171, 0x8, R86 ;  /* 0x00000008ab527825 */ /* 0x000fc800078e0056 */
[----:B-1----:R-:W-:Y:S01]  /*0940*/  @P1 IMAD.WIDE.U32 R176, R95, 0x20, R84 ;  /* 0x000000205fb01825 */ /* 0x002fe200078e0054 */
[----:B------:R-:W-:Y:S01]  /*0950*/  ISETP.NE.AND.EX P0, PT, RZ, UR15, PT, P0 ;  /* 0x0000000fff007c0c */ /* 0x000fe2000bf05300 */
[----:B------:R-:W5:Y:S02]  /*0960*/  LDG.E.64 R82, desc[UR10][R82.64] ;  /* 0x0000000a52527981 */ /* 0x000f64000c1e1b00 */
[C---:B------:R-:W-:Y:S01]  /*0970*/  IMAD.WIDE.U32 R84, R173.reuse, 0x8, R86 ;  /* 0x00000008ad547825 */ /* 0x040fe200078e0056 */
[----:B------:R-:W-:Y:S01]  /*0980*/  ISETP.NE.AND P3, PT, RZ, UR7, PT ;  /* 0x00000007ff007c0c */ /* 0x000fe2000bf65270 */
[----:B------:R-:W5:Y:S04]  /*0990*/  @P1 LDG.E.128 R12, desc[UR10][R174.64] ;  /* 0x0000000aae0c1981 */ /* 0x000f68000c1e1d00 */
[----:B------:R-:W5:Y:S04]  /*09a0*/  LDG.E.64 R84, desc[UR10][R84.64] ;  /* 0x0000000a54547981 */ /* 0x000f68000c1e1b00 */
[----:B------:R-:W0:Y:S01]  /*09b0*/  @P0 LDC.64 R88, c[0x0][0x3b8] ;  /* 0x0000ee00ff580b82 */ /* 0x000e220000000a00 */
[----:B------:R-:W-:Y:S01]  /*09c0*/  @P1 IMAD.WIDE.U32 R78, R173, 0x20, R78 ;  /* 0x00000020ad4e1825 */ /* 0x000fe200078e004e */
[----:B------:R-:W5:Y:S04]  /*09d0*/  @P1 LDG.E.128 R16, desc[UR10][R174.64+0x10] ;  /* 0x0000100aae101981 */ /* 0x000f68000c1e1d00 */
[----:B------:R-:W5:Y:S02]  /*09e0*/  @P1 LDG.E.128 R20, desc[UR10][R176.64] ;  /* 0x0000000ab0141981 */ /* 0x000f64000c1e1d00 */
[----:B------:R-:W1:Y:S02]  /*09f0*/  @P0 LDC.64 R90, c[0x0][0x3b8] ;  /* 0x0000ee00ff5a0b82 */ /* 0x000e640000000a00 */
[----:B------:R-:W5:Y:S06]  /*0a00*/  @P1 LDG.E.128 R24, desc[UR10][R176.64+0x10] ;  /* 0x0000100ab0181981 */ /* 0x000f6c000c1e1d00 */
[----:B------:R-:W1:Y:S01]  /*0a10*/  @P0 LDC.64 R92, c[0x0][0x3b8] ;  /* 0x0000ee00ff5c0b82 */ /* 0x000e620000000a00 */
[----:B------:R-:W-:Y:S01]  /*0a20*/  IMAD.WIDE.U32 R86, R95, 0x8, R86 ;  /* 0x000000085f567825 */ /* 0x000fe200078e0056 */
[----:B------:R-:W5:Y:S04]  /*0a30*/  @P1 LDG.E.128 R4, desc[UR10][R78.64] ;  /* 0x0000000a4e041981 */ /* 0x000f68000c1e1d00 */
[----:B------:R-:W5:Y:S01]  /*0a40*/  @P1 LDG.E.128 R8, desc[UR10][R78.64+0x10] ;  /* 0x0000100a4e081981 */ /* 0x000f62000c1e1d00 */
[----:B0-----:R-:W-:-:S05]  /*0a50*/  @P0 IMAD.WIDE.U32 R88, R173, 0x8, R88 ;  /* 0x00000008ad580825 */ /* 0x001fca00078e0058 */
[----:B------:R0:W5:Y:S01]  /*0a60*/  @P0 LDG.E.64 R154, desc[UR10][R88.64] ;  /* 0x0000000a589a0981 */ /* 0x000162000c1e1b00 */
[----:B-1----:R-:W-:-:S03]  /*0a70*/  @P0 IMAD.WIDE.U32 R90, R95, 0x8, R90 ;  /* 0x000000085f5a0825 */ /* 0x002fc600078e005a */
[----:B------:R-:W5:Y:S04]  /*0a80*/  LDG.E.64 R78, desc[UR10][R86.64] ;  /* 0x0000000a564e7981 */ /* 0x000f68000c1e1b00 */
[----:B------:R1:W5:Y:S01]  /*0a90*/  @P0 LDG.E.64 R76, desc[UR10][R90.64] ;  /* 0x0000000a5a4c0981 */ /* 0x000362000c1e1b00 */
[----:B------:R-:W-:-:S05]  /*0aa0*/  @P0 IMAD.WIDE.U32 R92, R171, 0x8, R92 ;  /* 0x00000008ab5c0825 */ /* 0x000fca00078e005c */
[----:B------:R1:W5:Y:S01]  /*0ab0*/  @P0 LDG.E.64 R2, desc[UR10][R92.64] ;  /* 0x0000000a5c020981 */ /* 0x000362000c1e1b00 */
[----:B------:R-:W-:Y:S01]  /*0ac0*/  UMOV UR4, 0xffffffff ;  /* 0xffffffff00047882 */ /* 0x000fe20000000000 */
[----:B------:R-:W-:-:S04]  /*0ad0*/  ISETP.NE.U32.AND P2, PT, RZ, UR14, PT ;  /* 0x0000000eff007c0c */ /* 0x000fc8000bf45070 */
[----:B------:R-:W-:Y:S02]  /*0ae0*/  ISETP.NE.AND.EX P2, PT, RZ, UR15, PT, P2 ;  /* 0x0000000fff007c0c */ /* 0x000fe4000bf45320 */
[----:B----4-:R-:W-:Y:S02]  /*0af0*/  FSEL R0, R0, RZ, !P3 ;  /* 0x000000ff00007208 */ /* 0x010fe40005800000 */
[C---:B0-----:R-:W-:Y:S02]  /*0b00*/  PRMT R88, R44.reuse, 0x7632, R88 ;  /* 0x000076322c587816 */ /* 0x041fe40000000058 */
[----:B-1----:R-:W-:Y:S02]  /*0b10*/  SHF.L.U32 R90, R44, 0x10, RZ ;  /* 0x000000102c5a7819 */ /* 0x002fe400000006ff */
[C---:B------:R-:W-:Y:S01]  /*0b20*/  PRMT R92, R45.reuse, 0x7632, R92 ;  /* 0x000076322d5c7816 */ /* 0x040fe2000000005c */
[C---:B--2---:R-:W-:Y:S01]  /*0b30*/  FADD.FTZ R89, -R0.reuse, R40 ;  /* 0x0000002800597221 */ /* 0x044fe20000010100 */
[C---:B------:R-:W-:Y:S01]  /*0b40*/  FADD.FTZ R91, -R0.reuse, R42 ;  /* 0x0000002a005b7221 */ /* 0x040fe20000010100 */
[C---:B------:R-:W-:Y:S01]  /*0b50*/  FADD.FTZ R41, -R0.reuse, R41 ;  /* 0x0000002900297221 */ /* 0x040fe20000010100 */
[C---:B------:R-:W-:Y:S01]  /*0b60*/  FADD.FTZ R43, -R0.reuse, R43 ;  /* 0x0000002b002b7221 */ /* 0x040fe20000010100 */
[C---:B------:R-:W-:Y:S01]  /*0b70*/  FADD.FTZ R175, -R0.reuse, R49 ;  /* 0x0000003100af7221 */ /* 0x040fe20000010100 */
[----:B------:R-:W-:Y:S01]  /*0b80*/  SHF.L.U32 R93, R45, 0x10, RZ ;  /* 0x000000102d5d7819 */ /* 0x000fe200000006ff */
[C---:B------:R-:W-:Y:S01]  /*0b90*/  FADD.FTZ R87, -R0.reuse, R48 ;  /* 0x0000003000577221 */ /* 0x040fe20000010100 */
[C---:B------:R-:W-:Y:S01]  /*0ba0*/  FADD.FTZ R49, -R0.reuse, R50 ;  /* 0x0000003200317221 */ /* 0x040fe20000010100 */
[C---:B---3--:R-:W-:Y:S01]  /*0bb0*/  FADD.FTZ R183, -R0.reuse, R53 ;  /* 0x0000003500b77221 */ /* 0x048fe20000010100 */
        /* <DEDUP_REMOVED lines=18> */
[C---:B------:R-:W-:Y:S01]  /*0ce0*/  FMUL.FTZ R40, R172.reuse, R91 ;  /* 0x0000005bac287220 */ /* 0x040fe20000410000 */
[----:B------:R-:W-:Y:S01]  /*0cf0*/  FMUL.FTZ R45, R169, R90 ;  /* 0x0000005aa92d7220 */ /* 0x000fe20000410000 */
[C---:B------:R-:W-:Y:S01]  /*0d00*/  PRMT R176, R47.reuse, 0x7632, R176 ;  /* 0x000076322fb07816 */ /* 0x040fe200000000b0 */
[----:B------:R-:W-:Y:S01]  /*0d10*/  FMUL.FTZ R41, R172, R41 ;  /* 0x00000029ac297220 */ /* 0x000fe20000410000 */
[----:B------:R-:W-:Y:S01]  /*0d20*/  SHF.L.U32 R177, R47, 0x10, RZ ;  /* 0x000000102fb17819 */ /* 0x000fe200000006ff */
[----:B------:R-:W-:Y:S01]  /*0d30*/  FADD.FTZ R133, R93, R133 ;  /* 0x000000855d857221 */ /* 0x000fe20000010000 */
[-C--:B------:R-:W-:Y:S01]  /*0d40*/  FFMA.FTZ R109, R40, R93.reuse, R109 ;  /* 0x0000005d286d7223 */ /* 0x080fe2000001006d */
[----:B------:R-:W-:Y:S01]  /*0d50*/  FMUL.FTZ R47, R168, R93 ;  /* 0x0000005da82f7220 */ /* 0x000fe20000410000 */
[----:B------:R-:W-:Y:S01]  /*0d60*/  FMUL.FTZ R50, R106, R53 ;  /* 0x000000356a327220 */ /* 0x000fe20000410000 */
[----:B------:R-:W-:Y:S01]  /*0d70*/  FFMA.FTZ R60, R0, R45, RZ ;  /* 0x0000002d003c7223 */ /* 0x000fe200000100ff */
[----:B------:R-:W-:Y:S01]  /*0d80*/  FADD.FTZ R93, RZ, R45 ;  /* 0x0000002dff5d7221 */ /* 0x000fe20000010000 */
[----:B------:R-:W-:-:S02]  /*0d90*/  PRMT R86, R46, 0x7632, R86 ;  /* 0x000076322e567816 */ /* 0x000fc40000000056 */
[----:B------:R-:W-:Y:S01]  /*0da0*/  SHF.L.U32 R92, R92, 0x10, RZ ;  /* 0x000000105c5c7819 */ /* 0x000fe200000006ff */
[----:B------:R-:W-:Y:S01]  /*0db0*/  FFMA.FTZ R89, R41, R50, R60 ;  /* 0x0000003229597223 */ /* 0x000fe2000001003c */
[----:B------:R-:W-:Y:S01]  /*0dc0*/  FADD.FTZ R62, R50, R93 ;  /* 0x0000005d323e7221 */ /* 0x000fe20000010000 */
[----:B------:R-:W-:Y:S01]  /*0dd0*/  SHF.L.U32 R174, R46, 0x10, RZ ;  /* 0x000000102eae7819 */ /* 0x000fe200000006ff */
[----:B------:R-:W-:Y:S01]  /*0de0*/  FMUL.FTZ R43, R172, R43 ;  /* 0x0000002bac2b7220 */ /* 0x000fe20000410000 */
[----:B------:R-:W-:Y:S01]  /*0df0*/  SHF.L.U32 R55, R86, 0x10, RZ ;  /* 0x0000001056377819 */ /* 0x000fe200000006ff */
[----:B------:R-:W-:Y:S01]  /*0e00*/  FMUL.FTZ R68, R105, R92 ;  /* 0x0000005c69447220 */ /* 0x000fe20000410000 */
[----:B------:R-:W-:Y:S01]  /*0e10*/  FFMA.FTZ R86, R40, R47, R89 ;  /* 0x0000002f28567223 */ /* 0x000fe20000010059 */
[----:B------:R-:W-:Y:S01]  /*0e20*/  FADD.FTZ R93, R47, R62 ;  /* 0x0000003e2f5d7221 */ /* 0x000fe20000010000 */
[C---:B------:R-:W-:Y:S01]  /*0e30*/  FMUL.FTZ R48, R172.reuse, R49 ;  /* 0x00000031ac307220 */ /* 0x040fe20000410000 */
[----:B------:R-:W-:Y:S01]  /*0e40*/  FMUL.FTZ R46, R172, R87 ;  /* 0x00000057ac2e7220 */ /* 0x000fe20000410000 */
[----:B------:R-:W-:Y:S01]  /*0e50*/  FMUL.FTZ R49, R167, R174 ;  /* 0x000000aea7317220 */ /* 0x000fe20000410000 */
[----:B------:R-:W-:Y:S01]  /*0e60*/  FFMA.FTZ R89, R43, R68, R86 ;  /* 0x000000442b597223 */ /* 0x000fe20000010056 */
[----:B------:R-:W-:Y:S01]  /*0e70*/  FADD.FTZ R88, R68, R93 ;  /* 0x0000005d44587221 */ /* 0x000fe20000010000 */
[----:B------:R-:W-:Y:S01]  /*0e80*/  FMUL.FTZ R67, R172, R175 ;  /* 0x000000afac437220 */ /* 0x000fe20000410000 */
[----:B------:R-:W-:Y:S01]  /*0e90*/  FMUL.FTZ R70, R104, R55 ;  /* 0x0000003768467220 */ /* 0x000fe20000410000 */
[----:B------:R-:W-:Y:S01]  /*0ea0*/  FFMA.FTZ R86, R46, R49, R89 ;  /* 0x000000312e567223 */ /* 0x000fe20000010059 */
[----:B------:R-:W-:Y:S01]  /*0eb0*/  FADD.FTZ R175, R49, R88 ;  /* 0x0000005831af7221 */ /* 0x000fe20000010000 */
[----:B------:R-:W-:Y:S01]  /*0ec0*/  SHF.L.U32 R176, R176, 0x10, RZ ;  /* 0x00000010b0b07819 */ /* 0x000fe200000006ff */
[----:B------:R-:W-:Y:S01]  /*0ed0*/  FMUL.FTZ R51, R166, R177 ;  /* 0x000000b1a6337220 */ /* 0x000fe20000410000 */
[----:B------:R-:W-:Y:S01]  /*0ee0*/  FFMA.FTZ R93, R67, R70, R86 ;  /* 0x00000046435d7223 */ /* 0x000fe20000010056 */
[----:B------:R-:W-:Y:S01]  /*0ef0*/  FADD.FTZ R88, R70, R175 ;  /* 0x000000af46587221 */ /* 0x000fe20000010000 */
[----:B------:R-:W-:Y:S01]  /*0f00*/  PRMT R178, R56, 0x7632, R178 ;  /* 0x0000763238b27816 */ /* 0x000fe200000000b2 */
[----:B------:R-:W-:Y:S01]  /*0f10*/  FMUL.FTZ R52, R172, R181 ;  /* 0x000000b5ac347220 */ /* 0x000fe20000410000 */
[----:B------:R-:W-:Y:S01]  /*0f20*/  SHF.L.U32 R56, R56, 0x10, RZ ;  /* 0x0000001038387819 */ /* 0x000fe200000006ff */
[----:B------:R-:W-:Y:S01]  /*0f30*/  FFMA.FTZ R86, R48, R51, R93 ;  /* 0x0000003330567223 */ /* 0x000fe2000001005d */
[----:B------:R-:W-:-:S02]  /*0f40*/  PRMT R188, R72, 0x7632, R188 ;  /* 0x0000763248bc7816 */ /* 0x000fc400000000bc */
[----:B------:R-:W-:Y:S01]  /*0f50*/  SHF.L.U32 R190, R72, 0x10, RZ ;  /* 0x0000001048be7819 */ /* 0x000fe200000006ff */
[----:B------:R-:W-:Y:S01]  /*0f60*/  FMUL.FTZ R72, R103, R176 ;  /* 0x000000b067487220 */ /* 0x000fe20000410000 */
[C---:B------:R-:W-:Y:S02]  /*0f70*/  PRMT R192, R73.reuse, 0x7632, R192 ;  /* 0x0000763249c07816 */ /* 0x040fe400000000c0 */
[----:B------:R-:W-:Y:S01]  /*0f80*/  SHF.L.U32 R194, R73, 0x10, RZ ;  /* 0x0000001049c27819 */ /* 0x000fe200000006ff */
[----:B------:R-:W-:Y:S01]  /*0f90*/  FMUL.FTZ R73, R172, R179 ;  /* 0x000000b3ac497220 */ /* 0x000fe20000410000 */
[----:B------:R-:W-:Y:S01]  /*0fa0*/  FADD.FTZ R181, R51, R88 ;  /* 0x0000005833b57221 */ /* 0x000fe20000010000 */
[----:B------:R-:W-:Y:S01]  /*0fb0*/  FADD.FTZ R137, R177, R137 ;  /* 0x00000089b1897221 */ /* 0x000fe20000010000 */
[----:B------:R-:W-:Y:S01]  /*0fc0*/  FFMA.FTZ R113, R48, R177, R113 ;  /* 0x000000b130717223 */ /* 0x000fe20000010071 */
[----:B------:R-:W-:Y:S01]  /*0fd0*/  FFMA.FTZ R108, R41, R53, R108 ;  /* 0x00000035296c7223 */ /* 0x000fe2000001006c */
[----:B------:R-:W-:Y:S01]  /*0fe0*/  FADD.FTZ R132, R53, R132 ;  /* 0x0000008435847221 */ /* 0x000fe20000010000 */
[----:B------:R-:W-:Y:S01]  /*0ff0*/  SHF.L.U32 R177, R178, 0x10, RZ ;  /* 0x00000010b2b17819 */ /* 0x000fe200000006ff */
[----:B------:R-:W-:Y:S01]  /*1000*/  FADD.FTZ R131, R90, R131 ;  /* 0x000000835a837221 */ /* 0x000fe20000010000 */
[----:B------:R-:W-:Y:S01]  /*1010*/  FFMA.FTZ R107, R0, R90, R107 ;  /* 0x0000005a006b7223 */ /* 0x000fe2000001006b */
[----:B------:R-:W-:Y:S01]  /*1020*/  FMUL.FTZ R53, R172, R183 ;  /* 0x000000b7ac357220 */ /* 0x000fe20000410000 */
[----:B------:R-:W-:Y:S01]  /*1030*/  FMUL.FTZ R63, R165, R56 ;  /* 0x00000038a53f7220 */ /* 0x000fe20000410000 */
[----:B------:R-:W-:Y:S01]  /*1040*/  FFMA.FTZ R175, R73, R72, R86 ;  /* 0x0000004849af7223 */ /* 0x000fe20000010056 */
[----:B------:R-:W-:Y:S01]  /*1050*/  FADD.FTZ R90, R72, R181 ;  /* 0x000000b5485a7221 */ /* 0x000fe20000010000 */
[----:B------:R-:W-:Y:S01]  /*1060*/  PRMT R180, R57, 0x7632, R180 ;  /* 0x0000763239b47816 */ /* 0x000fe200000000b4 */
[-C--:B------:R-:W-:Y:S01]  /*1070*/  FFMA.FTZ R116, R53, R177.reuse, R116 ;  /* 0x000000b135747223 */ /* 0x080fe20000010074 */
[----:B------:R-:W-:Y:S01]  /*1080*/  SHF.L.U32 R57, R57, 0x10, RZ ;  /* 0x0000001039397819 */ /* 0x000fe200000006ff */
[----:B------:R-:W-:Y:S01]  /*1090*/  FADD.FTZ R140, R177, R140 ;  /* 0x0000008cb18c7221 */ /* 0x000fe20000010000 */
[----:B------:R-:W-:Y:S01]  /*10a0*/  FMUL.FTZ R86, R102, R177 ;  /* 0x000000b166567220 */ /* 0x000fe20000410000 */
[----:B------:R-:W-:Y:S01]  /*10b0*/  FFMA.FTZ R88, R52, R63, R175 ;  /* 0x0000003f34587223 */ /* 0x000fe200000100af */
[----:B------:R-:W-:Y:S01]  /*10c0*/  FADD.FTZ R177, R63, R90 ;  /* 0x0000005a3fb17221 */ /* 0x000fe20000010000 */
[----:B------:R-:W-:Y:S01]  /*10d0*/  SHF.L.U32 R180, R180, 0x10, RZ ;  /* 0x00000010b4b47819 */ /* 0x000fe200000006ff */
[----:B------:R-:W-:Y:S01]  /*10e0*/  FFMA.FTZ R110, R43, R92, R110 ;  /* 0x0000005c2b6e7223 */ /* 0x000fe2000001006e */
[----:B------:R-:W-:Y:S01]  /*10f0*/  FADD.FTZ R134, R92, R134 ;  /* 0x000000865c867221 */ /* 0x000fe20000010000 */
[----:B------:R-:W-:Y:S01]  /*1100*/  FMUL.FTZ R54, R172, R185 ;  /* 0x000000b9ac367220 */ /* 0x000fe20000410000 */
[----:B------:R-:W-:Y:S01]  /*1110*/  FMUL.FTZ R65, R164, R57 ;  /* 0x00000039a4417220 */ /* 0x000fe20000410000 */
[----:B------:R-:W-:Y:S01]  /*1120*/  FFMA.FTZ R175, R53, R86, R88 ;  /* 0x0000005635af7223 */ /* 0x000fe20000010058 */
[----:B------:R-:W-:Y:S01]  /*1130*/  PRMT R196, R74, 0x7632, R196 ;  /* 0x000076324ac47816 */ /* 0x000fe200000000c4 */
[----:B------:R-:W-:Y:S01]  /*1140*/  FADD.FTZ R92, R86, R177 ;  /* 0x000000b1565c7221 */ /* 0x000fe20000010000 */
[----:B------:R-:W-:-:S02]  /*1150*/  PRMT R182, R58, 0x7632, R182 ;  /* 0x000076323ab67816 */ /* 0x000fc400000000b6 */
[----:B------:R-:W-:Y:S01]  /*1160*/  SHF.L.U32 R74, R74, 0x10, RZ ;  /* 0x000000104a4a7819 */ /* 0x000fe200000006ff */
[----:B------:R-:W-:Y:S01]  /*1170*/  FMUL.FTZ R88, R101, R180 ;  /* 0x000000b465587220 */ /* 0x000fe20000410000 */
[----:B------:R-:W-:Y:S01]  /*1180*/  SHF.L.U32 R58, R58, 0x10, RZ ;  /* 0x000000103a3a7819 */ /* 0x000fe200000006ff */
[----:B------:R-:W-:Y:S01]  /*1190*/  FFMA.FTZ R90, R54, R65, R175 ;  /* 0x00000041365a7223 */ /* 0x000fe200000100af */
[C---:B------:R-:W-:Y:S02]  /*11a0*/  PRMT R184, R59.reuse, 0x7632, R184 ;  /* 0x000076323bb87816 */ /* 0x040fe400000000b8 */
[----:B------:R-:W-:Y:S01]  /*11b0*/  SHF.L.U32 R186, R59, 0x10, RZ ;  /* 0x000000103bba7819 */ /* 0x000fe200000006ff */
[----:B------:R-:W-:Y:S01]  /*11c0*/  FMUL.FTZ R59, R172, R187 ;  /* 0x000000bbac3b7220 */ /* 0x000fe20000410000 */
[----:B------:R-:W-:Y:S01]  /*11d0*/  FADD.FTZ R175, R65, R92 ;  /* 0x0000005c41af7221 */ /* 0x000fe20000010000 */
[----:B------:R-:W-:Y:S01]  /*11e0*/  SHF.L.U32 R179, R182, 0x10, RZ ;  /* 0x00000010b6b37819 */ /* 0x000fe200000006ff */
[----:B------:R-:W-:Y:S01]  /*11f0*/  FADD.FTZ R181, R74, R151 ;  /* 0x000000974ab57221 */ /* 0x000fe20000010000 */
[----:B------:R-:W-:Y:S01]  /*1200*/  FADD.FTZ R135, R174, R135 ;  /* 0x00000087ae877221 */ /* 0x000fe20000010000 */
[----:B------:R-:W-:Y:S01]  /*1210*/  FFMA.FTZ R111, R46, R174, R111 ;  /* 0x000000ae2e6f7223 */ /* 0x000fe2000001006f */
        /* <DEDUP_REMOVED lines=12> */
[----:B------:R-:W-:Y:S01]  /*12e0*/  SHF.L.U32 R184, R184, 0x10, RZ ;  /* 0x00000010b8b87819 */ /* 0x000fe200000006ff */
[----:B------:R-:W-:Y:S01]  /*12f0*/  FMUL.FTZ R66, R172, R191 ;  /* 0x000000bfac427220 */ /* 0x000fe20000410000 */
[----:B------:R-:W-:Y:S01]  /*1300*/  FMUL.FTZ R75, R162, R186 ;  /* 0x000000baa24b7220 */ /* 0x000fe20000410000 */
[----:B------:R-:W-:Y:S01]  /*1310*/  FMUL.FTZ R60, R172, R203 ;  /* 0x000000cbac3c7220 */ /* 0x000fe20000410000 */
[----:B------:R-:W-:Y:S01]  /*1320*/  FFMA.FTZ R151, R87, R90, R92 ;  /* 0x0000005a57977223 */ /* 0x000fe2000001005c */
[----:B------:R-:W-:Y:S01]  /*1330*/  FADD.FTZ R176, R90, R175 ;  /* 0x000000af5ab07221 */ /* 0x000fe20000010000 */
[----:B------:R-:W-:Y:S01]  /*1340*/  FFMA.FTZ R118, R59, R180, R118 ;  /* 0x000000b43b767223 */ /* 0x000fe20000010076 */
[----:B------:R-:W-:Y:S01]  /*1350*/  FADD.FTZ R142, R180, R142 ;  /* 0x0000008eb48e7221 */ /* 0x000fe20000010000 */
[----:B------:R-:W-:Y:S01]  /*1360*/  FMUL.FTZ R91, R172, R193 ;  /* 0x000000c1ac5b7220 */ /* 0x000fe20000410000 */
[----:B------:R-:W-:Y:S01]  /*1370*/  FMUL.FTZ R174, R99, R184 ;  /* 0x000000b863ae7220 */ /* 0x000fe20000410000 */
[----:B------:R-:W-:Y:S01]  /*1380*/  FFMA.FTZ R180, R60, R74, R127 ;  /* 0x0000004a3cb47223 */ /* 0x000fe2000001007f */
[----:B------:R-:W-:Y:S01]  /*1390*/  FFMA.FTZ R92, R66, R75, R151 ;  /* 0x0000004b425c7223 */ /* 0x000fe20000010097 */
[----:B------:R-:W-:Y:S01]  /*13a0*/  FADD.FTZ R127, R75, R176 ;  /* 0x000000b04b7f7221 */ /* 0x000fe20000010000 */
[----:B------:R-:W-:Y:S01]  /*13b0*/  FADD.FTZ R136, R55, R136 ;  /* 0x0000008837887221 */ /* 0x000fe20000010000 */
[----:B------:R-:W-:Y:S01]  /*13c0*/  FFMA.FTZ R112, R67, R55, R112 ;  /* 0x0000003743707223 */ /* 0x000fe20000010070 */
[----:B------:R-:W-:Y:S01]  /*13d0*/  SHF.L.U32 R183, R188, 0x10, RZ ;  /* 0x00000010bcb77819 */ /* 0x000fe200000006ff */
[----:B------:R-:W-:Y:S01]  /*13e0*/  FADD.FTZ R139, R56, R139 ;  /* 0x0000008b388b7221 */ /* 0x000fe20000010000 */
[----:B------:R-:W-:Y:S01]  /*13f0*/  FFMA.FTZ R115, R52, R56, R115 ;  /* 0x0000003834737223 */ /* 0x000fe20000010073 */
[C---:B------:R-:W-:Y:S01]  /*1400*/  FMUL.FTZ R55, R172.reuse, R197 ;  /* 0x000000c5ac377220 */ /* 0x040fe20000410000 */
[----:B------:R-:W-:Y:S01]  /*1410*/  FFMA.FTZ R151, R91, R174, R92 ;  /* 0x000000ae5b977223 */ /* 0x000fe2000001005c */
[----:B------:R-:W-:Y:S01]  /*1420*/  FMUL.FTZ R56, R172, R195 ;  /* 0x000000c3ac387220 */ /* 0x000fe20000410000 */
[----:B------:R-:W-:Y:S01]  /*1430*/  FMUL.FTZ R89, R161, R190 ;  /* 0x000000bea1597220 */ /* 0x000fe20000410000 */
[----:B------:R-:W-:Y:S01]  /*1440*/  FADD.FTZ R92, R174, R127 ;  /* 0x0000007fae5c7221 */ /* 0x000fe20000010000 */
[----:B------:R-:W-:Y:S01]  /*1450*/  FADD.FTZ R144, R179, R144 ;  /* 0x00000090b3907221 */ /* 0x000fe20000010000 */
[----:B------:R-:W-:Y:S01]  /*1460*/  FFMA.FTZ R120, R87, R179, R120 ;  /* 0x000000b357787223 */ /* 0x000fe20000010078 */
[----:B------:R-:W-:Y:S01]  /*1470*/  FMUL.FTZ R175, R159, R74 ;  /* 0x0000004a9faf7220 */ /* 0x000fe20000410000 */
[-C--:B------:R-:W-:Y:S01]  /*1480*/  FFMA.FTZ R179, R55, R183.reuse, R124 ;  /* 0x000000b737b37223 */ /* 0x080fe2000001007c */
[----:B------:R-:W-:Y:S01]  /*1490*/  FMUL.FTZ R74, R98, R183 ;  /* 0x000000b7624a7220 */ /* 0x000fe20000410000 */
[----:B------:R-:W-:Y:S01]  /*14a0*/  FFMA.FTZ R124, R56, R89, R151 ;  /* 0x00000059387c7223 */ /* 0x000fe20000010097 */
[----:B------:R-:W-:Y:S01]  /*14b0*/  FADD.FTZ R127, R89, R92 ;  /* 0x0000005c597f7221 */ /* 0x000fe20000010000 */
        /* <DEDUP_REMOVED lines=9> */
[----:B------:R-:W-:Y:S01]  /*1550*/  FADD.FTZ R141, R57, R141 ;  /* 0x0000008d398d7221 */ /* 0x000fe20000010000 */
[----:B------:R-:W-:Y:S01]  /*1560*/  FFMA.FTZ R117, R54, R57, R117 ;  /* 0x0000003936757223 */ /* 0x000fe20000010075 */
[----:B------:R-:W-:Y:S01]  /*1570*/  FMUL.FTZ R57, R172, R201 ;  /* 0x000000c9ac397220 */ /* 0x000fe20000410000 */
[----:B------:R-:W-:Y:S01]  /*1580*/  FMUL.FTZ R92, R97, R192 ;  /* 0x000000c0615c7220 */ /* 0x000fe20000410000 */
[----:B------:R-:W-:Y:S01]  /*1590*/  FFMA.FTZ R124, R58, R93, R151 ;  /* 0x0000005d3a7c7223 */ /* 0x000fe20000010097 */
[----:B------:R-:W-:Y:S01]  /*15a0*/  FADD.FTZ R127, R44, R93 ;  /* 0x0000005d2c7f7221 */ /* 0x000fe20000010000 */
[----:B------:R-:W-:-:S02]  /*15b0*/  SHF.L.U32 R185, R196, 0x10, RZ ;  /* 0x00000010c4b97819 */ /* 0x000fc400000006ff */
        /* <DEDUP_REMOVED lines=42> */
[----:B------:R-:W-:-:S03]  /*1860*/  MOV R124, R179 ;  /* 0x000000b3007c7202 */ /* 0x000fc60000000f00 */
        /* <DEDUP_REMOVED lines=12> */
.L_x_1777:
        /* <DEDUP_REMOVED lines=29> */
[----:B-----5:R-:W-:Y:S01]  /*1b00*/  ISETP.GE.U32.AND P2, PT, R84, RZ, PT ;  /* 0x000000ff5400720c */ /* 0x020fe20003f46070 */
[----:B------:R-:W-:Y:S01]  /*1b10*/  FADD.FTZ R41, R50, -R41 ;  /* 0x8000002932297221 */ /* 0x000fe20000010000 */
[----:B------:R-:W-:Y:S01]  /*1b20*/  FADD.FTZ R47, R47, -R40 ;  /* 0x800000282f2f7221 */ /* 0x000fe20000010000 */
[----:B------:R-:W-:Y:S01]  /*1b30*/  FADD.FTZ R67, R70, -R67 ;  /* 0x8000004346437221 */ /* 0x000fe20000010000 */
[----:B------:R-:W-:Y:S01]  /*1b40*/  FADD.FTZ R43, R68, -R43 ;  /* 0x8000002b442b7221 */ /* 0x000fe20000010000 */
[----:B------:R-:W-:Y:S01]  /*1b50*/  FMUL.FTZ R51, R51, UR6 ;  /* 0x0000000633337c20 */ /* 0x000fe20008410000 */
[----:B------:R-:W-:Y:S01]  /*1b60*/  LOP3.LUT P5, RZ, R85, 0xff0000, RZ, 0xc0, !PT ;  /* 0x00ff000055ff7812 */ /* 0x000fe200078ac0ff */
[----:B------:R-:W-:Y:S01]  /*1b70*/  FMUL.FTZ R73, R73, UR6 ;  /* 0x0000000649497c20 */ /* 0x000fe20008410000 */
[----:B------:R-:W-:Y:S01]  /*1b80*/  FMUL.FTZ R49, R49, UR6 ;  /* 0x0000000631317c20 */ /* 0x000fe20008410000 */
        /* <DEDUP_REMOVED lines=11> */
[----:B------:R-:W-:Y:S01]  /*1c40*/  LOP3.LUT P5, RZ, R84, 0xff, RZ, 0xc0, !PT ;  /* 0x000000ff54ff7812 */ /* 0x000fe200078ac0ff */
[----:B------:R-:W-:Y:S01]  /*1c50*/  FMUL.FTZ R47, R47, UR6 ;  /* 0x000000062f2f7c20 */ /* 0x000fe20008410000 */
[----:B0-----:R-:W-:Y:S01]  /*1c60*/  FSEL R42, R49, RZ, P4 ;  /* 0x000000ff312a7208 */ /* 0x001fe20002000000 */
        /* <DEDUP_REMOVED lines=16> */
.L_x_1743:
[-CC-:B------:R-:W-:Y:S01]  /*1d70*/  FFMA.FTZ R73, R73, R179.reuse, R180.reuse ;  /* 0x000000b349497223 */ /* 0x180fe200000100b4 */
[-CC-:B------:R-:W-:Y:S01]  /*1d80*/  FFMA.FTZ R48, R48, R179.reuse, R180.reuse ;  /* 0x000000b330307223 */ /* 0x180fe200000100b4 */
[-C--:B------:R-:W-:Y:S01]  /*1d90*/  FFMA.FTZ R0, R0, R179.reuse, R180 ;  /* 0x000000b300007223 */ /* 0x080fe200000100b4 */
[----:B-----5:R-:W-:Y:S01]  /*1da0*/  ISETP.GE.U32.AND P2, PT, R84, RZ, PT ;  /* 0x000000ff5400720c */ /* 0x020fe20003f46070 */
        /* <DEDUP_REMOVED lines=8> */
[-CC-:B------:R-:W-:Y:S01]  /*1e30*/  FFMA.FTZ R43, R43, R179.reuse, R180.reuse ;  /* 0x000000b32b2b7223 */ /* 0x180fe200000100b4 */
[----:B------:R-:W-:Y:S01]  /*1e40*/  FFMA.FTZ R46, R46, R179, R180 ;  /* 0x000000b32e2e7223 */ /* 0x000fe200000100b4 */
[----:B------:R-:W-:Y:S01]  /*1e50*/  FMUL.FTZ R29, R31, UR6 ;  /* 0x000000061f1d7c20 */ /* 0x000fe20008410000 */
[----:B------:R-:W-:Y:S01]  /*1e60*/  FMUL.FTZ R32, R172, R45 ;  /* 0x0000002dac207220 */ /* 0x000fe20000410000 */
[C---:B------:R-:W-:Y:S01]  /*1e70*/  ISETP.GE.U32.AND.EX P2, PT, R85.reuse, 0x1000000, PT, P2 ;  /* 0x010000005500780c */ /* 0x040fe20003f46120 */
[----:B------:R-:W-:Y:S01]  /*1e80*/  FMUL.FTZ R28, R30, UR6 ;  /* 0x000000061e1c7c20 */ /* 0x000fe20008410000 */
[----:B------:R-:W-:Y:S01]  /*1e90*/  LOP3.LUT P4, RZ, R85, 0xff0000, RZ, 0xc0, !PT ;  /* 0x00ff000055ff7812 */ /* 0x000fe2000788c0ff */
[----:B------:R-:W-:Y:S01]  /*1ea0*/  FADD.FTZ R67, R70, -R67 ;  /* 0x8000004346437221 */ /* 0x000fe20000010000 */
[----:B------:R-:W-:Y:S01]  /*1eb0*/  FADD.FTZ R41, R50, -R41 ;  /* 0x8000002932297221 */ /* 0x000fe20000010000 */
[----:B------:R-:W-:Y:S01]  /*1ec0*/  FADD.FTZ R47, R47, -R40 ;  /* 0x800000282f2f7221 */ /* 0x000fe20000010000 */
[----:B------:R-:W-:Y:S01]  /*1ed0*/  FADD.FTZ R43, R68, -R43 ;  /* 0x8000002b442b7221 */ /* 0x000fe20000010000 */
[----:B------:R-:W-:Y:S01]  /*1ee0*/  FADD.FTZ R49, R49, -R46 ;  /* 0x8000002e31317221 */ /* 0x000fe20000010000 */
[----:B------:R-:W-:Y:S01]  /*1ef0*/  FMUL.FTZ R0, R32, UR6 ;  /* 0x0000000620007c20 */ /* 0x000fe20008410000 */
[----:B------:R-:W-:Y:S01]  /*1f00*/  FSEL R51, R29, RZ, P2 ;  /* 0x000000ff1d337208 */ /* 0x000fe20001000000 */
[----:B------:R-:W-:Y:S01]  /*1f10*/  FMUL.FTZ R29, R172, R67 ;  /* 0x00000043ac1d7220 */ /* 0x000fe20000410000 */
[----:B------:R-:W-:Y:S01]  /*1f20*/  LOP3.LUT P5, RZ, R84, 0xff, RZ, 0xc0, !PT ;  /* 0x000000ff54ff7812 */ /* 0x000fe200078ac0ff */
[----:B------:R-:W-:Y:S01]  /*1f30*/  FMUL.FTZ R33, R172, R41 ;  /* 0x00000029ac217220 */ /* 0x000fe20000410000 */
[----:B------:R-:W-:Y:S01]  /*1f40*/  FSEL R48, R28, RZ, P4 ;  /* 0x000000ff1c307208 */ /* 0x000fe20002000000 */
        /* <DEDUP_REMOVED lines=8> */
[----:B0-----:R-:W-:Y:S01]  /*1fd0*/  FMUL.FTZ R42, R35, UR6 ;  /* 0x00000006232a7c20 */ /* 0x001fe20008410000 */
[----:B------:R-:W-:Y:S01]  /*1fe0*/  FMUL.FTZ R40, R33, UR6 ;  /* 0x0000000621287c20 */ /* 0x000fe20008410000 */
[----:B------:R-:W-:-:S02]  /*1ff0*/  LOP3.LUT P3, RZ, R84, 0xff00, RZ, 0xc0, !PT ;  /* 0x0000ff0054ff7812 */ /* 0x000fc4000786c0ff */
[C---:B------:R-:W-:Y:S02]  /*2000*/  LOP3.LUT P6, RZ, R84.reuse, 0xff0000, RZ, 0xc0, !PT ;  /* 0x00ff000054ff7812 */ /* 0x040fe400078cc0ff */
[----:B------:R-:W-:Y:S02]  /*2010*/  LOP3.LUT P2, RZ, R84, 0xff000000, RZ, 0xc0, !PT ;  /* 0xff00000054ff7812 */ /* 0x000fe4000784c0ff */
        /* <DEDUP_REMOVED lines=11> */
.L_x_1742:
        /* <DEDUP_REMOVED lines=11> */
[----:B------:R-:W-:Y:S01]  /*2180*/  FFMA.FTZ R51, R41, R179, R180 ;  /* 0x000000b329337223 */ /* 0x000fe200000100b4 */
[----:B------:R-:W-:Y:S01]  /*2190*/  FADD.FTZ R44, R72, -R81 ;  /* 0x80000051482c7221 */ /* 0x000fe20000010000 */
[C---:B------:R-:W-:Y:S01]  /*21a0*/  FFMA.FTZ R41, R172.reuse, R49, R8 ;  /* 0x00000031ac297223 */ /* 0x040fe20000010008 */
[----:B0-----:R-:W-:Y:S01]  /*21b0*/  FFMA.FTZ R42, R172, R73, R10 ;  /* 0x00000049ac2a7223 */ /* 0x001fe2000001000a */
[----:B------:R-:W-:Y:S01]  /*21c0*/  LOP3.LUT P4, RZ, R85, 0xff, RZ, 0xc0, !PT ;  /* 0x000000ff55ff7812 */ /* 0x000fe2000788c0ff */
[-CC-:B------:R-:W-:Y:S01]  /*21d0*/  FFMA.FTZ R40, R40, R179.reuse, R180.reuse ;  /* 0x000000b328287223 */ /* 0x180fe200000100b4 */
[----:B------:R-:W-:Y:S01]  /*21e0*/  FMUL.FTZ R41, R41, UR6 ;  /* 0x0000000629297c20 */ /* 0x000fe20008410000 */
[----:B------:R-:W-:Y:S01]  /*21f0*/  FMUL.FTZ R42, R42, UR6 ;  /* 0x000000062a2a7c20 */ /* 0x000fe20008410000 */
[-CC-:B------:R-:W-:Y:S01]  /*2200*/  FFMA.FTZ R67, R67, R179.reuse, R180.reuse ;  /* 0x000000b343437223 */ /* 0x180fe200000100b4 */
[-CC-:B------:R-:W-:Y:S01]  /*2210*/  FFMA.FTZ R43, R43, R179.reuse, R180.reuse ;  /* 0x000000b32b2b7223 */ /* 0x180fe200000100b4 */
[----:B------:R-:W-:Y:S01]  /*2220*/  FFMA.FTZ R0, R0, R179, R180 ;  /* 0x000000b300007223 */ /* 0x000fe200000100b4 */
[----:B------:R-:W-:Y:S01]  /*2230*/  FFMA.FTZ R44, R172, R44, R11 ;  /* 0x0000002cac2c7223 */ /* 0x000fe2000001000b */
[----:B------:R-:W-:Y:S01]  /*2240*/  FSEL R48, R42, RZ, P5 ;  /* 0x000000ff2a307208 */ /* 0x000fe20002800000 */
[----:B------:R-:W-:Y:S01]  /*2250*/  FADD.FTZ R51, R50, -R51 ;  /* 0x8000003332337221 */ /* 0x000fe20000010000 */
[----:B------:R-:W-:Y:S01]  /*2260*/  FSEL R46, R41, RZ, P4 ;  /* 0x000000ff292e7208 */ /* 0x000fe20002000000 */
[----:B------:R-:W-:Y:S01]  /*2270*/  FADD.FTZ R41, R47, -R40 ;  /* 0x800000282f297221 */ /* 0x000fe20000010000 */
[----:B------:R-:W-:Y:S01]  /*2280*/  ISETP.GE.U32.AND P2, PT, R84, RZ, PT ;  /* 0x000000ff5400720c */ /* 0x000fe20003f46070 */
[----:B------:R-:W-:Y:S01]  /*2290*/  FADD.FTZ R70, R70, -R67 ;  /* 0x8000004346467221 */ /* 0x000fe20000010000 */
[----:B------:R-:W-:Y:S01]  /*22a0*/  FADD.FTZ R42, R68, -R43 ;  /* 0x8000002b442a7221 */ /* 0x000fe20000010000 */
[----:B------:R-:W-:Y:S01]  /*22b0*/  FADD.FTZ R45, R45, -R0 ;  /* 0x800000002d2d7221 */ /* 0x000fe20000010000 */
[----:B------:R-:W-:Y:S01]  /*22c0*/  FMUL.FTZ R44, R44, UR6 ;  /* 0x000000062c2c7c20 */ /* 0x000fe20008410000 */
[----:B------:R-:W-:Y:S01]  /*22d0*/  ISETP.GE.U32.AND.EX P2, PT, R85, 0x1000000, PT, P2 ;  /* 0x010000005500780c */ /* 0x000fe20003f46120 */
[C---:B------:R-:W-:Y:S01]  /*22e0*/  FFMA.FTZ R40, R172.reuse, R51, R5 ;  /* 0x00000033ac287223 */ /* 0x040fe20000010005 */
        /* <DEDUP_REMOVED lines=25> */
.L_x_1745:
[-CC-:B------:R-:W-:Y:S01]  /*2480*/  FFMA.FTZ R73, R73, R179.reuse, R180.reuse ;  /* 0x000000b349497223 */ /* 0x180fe200000100b4 */
[-CC-:B------:R-:W-:Y:S01]  /*2490*/  FFMA.FTZ R48, R48, R179.reuse, R180.reuse ;  /* 0x000000b330307223 */ /* 0x180fe200000100b4 */
[-C--:B------:R-:W-:Y:S01]  /*24a0*/  FFMA.FTZ R0, R0, R179.reuse, R180 ;  /* 0x000000b300007223 */ /* 0x080fe200000100b4 */
[----:B-----5:R-:W-:Y:S01]  /*24b0*/  ISETP.GE.U32.AND P2, PT, R84, RZ, PT ;  /* 0x000000ff5400720c */ /* 0x020fe20003f46070 */
[----:B------:R-:W-:Y:S01]  /*24c0*/  FADD.FTZ R73, R72, -R73 ;  /* 0x8000004948497221 */ /* 0x000fe20000010000 */
[----:B------:R-:W-:Y:S01]  /*24d0*/  FADD.FTZ R51, R51, -R48 ;  /* 0x8000003033337221 */ /* 0x000fe20000010000 */
[----:B------:R-:W-:Y:S01]  /*24e0*/  FADD.FTZ R45, R45, -R0 ;  /* 0x800000002d2d7221 */ /* 0x000fe20000010000 */
[----:B------:R-:W-:Y:S01]  /*24f0*/  FFMA.FTZ R67, R67, R179, R180 ;  /* 0x000000b343437223 */ /* 0x000fe200000100b4 */
[C---:B------:R-:W-:Y:S01]  /*2500*/  FFMA.FTZ R31, R172.reuse, R73, R11 ;  /* 0x00000049ac1f7223 */ /* 0x040fe2000001000b */
[----:B------:R-:W-:Y:S01]  /*2510*/  FFMA.FTZ R30, R172, R51, R10 ;  /* 0x00000033ac1e7223 */ /* 0x000fe2000001000a */
[-CC-:B------:R-:W-:Y:S01]  /*2520*/  FFMA.FTZ R41, R41, R179.reuse, R180.reuse ;  /* 0x000000b329297223 */ /* 0x180fe200000100b4 */
[-CC-:B------:R-:W-:Y:S01]  /*2530*/  FFMA.FTZ R40, R40, R179.reuse, R180.reuse ;  /* 0x000000b328287223 */ /* 0x180fe200000100b4 */
[-CC-:B------:R-:W-:Y:S01]  /*2540*/  FFMA.FTZ R43, R43, R179.reuse, R180.reuse ;  /* 0x000000b32b2b7223 */ /* 0x180fe200000100b4 */
[----:B------:R-:W-:Y:S01]  /*2550*/  FFMA.FTZ R46, R46, R179, R180 ;  /* 0x000000b32e2e7223 */ /* 0x000fe200000100b4 */
[----:B------:R-:W-:Y:S01]  /*2560*/  FMUL.FTZ R29, R31, UR6 ;  /* 0x000000061f1d7c20 */ /* 0x000fe20008410000 */
[----:B------:R-:W-:Y:S01]  /*2570*/  FFMA.FTZ R32, R172, R45, R4 ;  /* 0x0000002dac207223 */ /* 0x000fe20000010004 */
        /* <DEDUP_REMOVED lines=10> */
[----:B------:R-:W-:Y:S01]  /*2620*/  FFMA.FTZ R29, R172, R70, R9 ;  /* 0x00000046ac1d7223 */ /* 0x000fe20000010009 */
[----:B------:R-:W-:Y:S01]  /*2630*/  LOP3.LUT P5, RZ, R84, 0xff, RZ, 0xc0, !PT ;  /* 0x000000ff54ff7812 */ /* 0x000fe200078ac0ff */
[----:B------:R-:W-:Y:S01]  /*2640*/  FFMA.FTZ R33, R172, R41, R5 ;  /* 0x00000029ac217223 */ /* 0x000fe20000010005 */
[----:B------:R-:W-:Y:S01]  /*2650*/  FSEL R48, R28, RZ, P4 ;  /* 0x000000ff1c307208 */ /* 0x000fe20002000000 */
[C---:B------:R-:W-:Y:S01]  /*2660*/  FFMA.FTZ R34, R172.reuse, R47, R6 ;  /* 0x0000002fac227223 */ /* 0x040fe20000010006 */
[C---:B------:R-:W-:Y:S01]  /*2670*/  FFMA.FTZ R28, R172.reuse, R49, R8 ;  /* 0x00000031ac1c7223 */ /* 0x040fe20000010008 */
[----:B------:R-:W-:Y:S01]  /*2680*/  FFMA.FTZ R35, R172, R68, R7 ;  /* 0x00000044ac237223 */ /* 0x000fe20000010007 */
        /* <DEDUP_REMOVED lines=21> */
.L_x_1741:
        /* <DEDUP_REMOVED lines=17> */
[----:B------:R-:W-:Y:S01]  /*28f0*/  ISETP.GE.U32.AND.EX P5, PT, R85, 0x1000000, PT, P2 ;  /* 0x010000005500780c */ /* 0x000fe20003fa6120 */
[C---:B------:R-:W-:Y:S01]  /*2900*/  FMUL.FTZ R51, R172.reuse, R51 ;  /* 0x00000033ac337220 */ /* 0x040fe20000410000 */
[----:B------:R-:W-:Y:S01]  /*2910*/  FMUL.FTZ R49, R172, R49 ;  /* 0x00000031ac317220 */ /* 0x000fe20000410000 */
[----:B------:R-:W-:Y:S01]  /*2920*/  FMUL.FTZ R73, R73, UR6 ;  /* 0x0000000649497c20 */ /* 0x000fe20008410000 */
[----:B------:R-:W-:Y:S01]  /*2930*/  FADD.FTZ R67, R70, -R67 ;  /* 0x8000004346437221 */ /* 0x000fe20000010000 */
[----:B------:R-:W-:Y:S01]  /*2940*/  FMUL.FTZ R51, R51, UR6 ;  /* 0x0000000633337c20 */ /* 0x000fe20008410000 */
[----:B------:R-:W-:Y:S01]  /*2950*/  FMUL.FTZ R49, R49, UR6 ;  /* 0x0000000631317c20 */ /* 0x000fe20008410000 */
[----:B------:R-:W-:Y:S01]  /*2960*/  LOP3.LUT P3, RZ, R85, 0xff0000, RZ, 0xc0, !PT ;  /* 0x00ff000055ff7812 */ /* 0x000fe2000786c0ff */
[----:B------:R-:W-:Y:S01]  /*2970*/  FMUL.FTZ R67, R172, R67 ;  /* 0x00000043ac437220 */ /* 0x000fe20000410000 */
[----:B------:R-:W-:Y:S01]  /*2980*/  FSEL R81, R73, RZ, P5 ;  /* 0x000000ff49517208 */ /* 0x000fe20002800000 */
[-CC-:B------:R-:W-:Y:S01]  /*2990*/  FFMA.FTZ R43, R43, R179.reuse, R180.reuse ;  /* 0x000000b32b2b7223 */ /* 0x180fe200000100b4 */
[----:B------:R-:W-:Y:S01]  /*29a0*/  LOP3.LUT P4, RZ, R85, 0xff, RZ, 0xc0, !PT ;  /* 0x000000ff55ff7812 */ /* 0x000fe2000788c0ff */
[-C--:B------:R-:W-:Y:S01]  /*29b0*/  FFMA.FTZ R40, R40, R179.reuse, R180 ;  /* 0x000000b328287223 */ /* 0x080fe200000100b4 */
[----:B------:R-:W-:Y:S01]  /*29c0*/  LOP3.LUT P5, RZ, R155, 0xff, RZ, 0xc0, !PT ;  /* 0x000000ff9bff7812 */ /* 0x000fe200078ac0ff */
[----:B------:R-:W-:Y:S01]  /*29d0*/  FMUL.FTZ R67, R67, UR6 ;  /* 0x0000000643437c20 */ /* 0x000fe20008410000 */
[----:B------:R-:W-:Y:S01]  /*29e0*/  LOP3.LUT P6, RZ, R155, 0xff0000, RZ, 0xc0, !PT ;  /* 0x00ff00009bff7812 */ /* 0x000fe200078cc0ff */
[----:B------:R-:W-:Y:S01]  /*29f0*/  FADD.FTZ R47, R47, -R40 ;  /* 0x800000282f2f7221 */ /* 0x000fe20000010000 */
[----:B------:R-:W-:Y:S01]  /*2a00*/  FSEL R44, R51, RZ, P3 ;  /* 0x000000ff332c7208 */ /* 0x000fe20001800000 */
[-CC-:B------:R-:W-:Y:S01]  /*2a10*/  FFMA.FTZ R0, R0, R179.reuse, R180.reuse ;  /* 0x000000b300007223 */ /* 0x180fe200000100b4 */
[----:B0-----:R-:W-:Y:S01]  /*2a20*/  FSEL R42, R49, RZ, P4 ;  /* 0x000000ff312a7208 */ /* 0x001fe20002000000 */
[----:B------:R-:W-:Y:S01]  /*2a30*/  FFMA.FTZ R41, R41, R179, R180 ;  /* 0x000000b329297223 */ /* 0x000fe200000100b4 */
[----:B------:R-:W-:Y:S01]  /*2a40*/  FSEL R38, R49, RZ, P5 ;  /* 0x000000ff31267208 */ /* 0x000fe20002800000 */
[----:B------:R-:W-:Y:S01]  /*2a50*/  FADD.FTZ R49, R68, -R43 ;  /* 0x8000002b44317221 */ /* 0x000fe20000010000 */
[----:B------:R-:W-:Y:S01]  /*2a60*/  ISETP.GE.U32.AND P2, PT, R154, RZ, PT ;  /* 0x000000ff9a00720c */ /* 0x000fe20003f46070 */
[----:B------:R-:W-:Y:S01]  /*2a70*/  FADD.FTZ R45, R45, -R0 ;  /* 0x800000002d2d7221 */ /* 0x000fe20000010000 */
[----:B------:R-:W-:Y:S01]  /*2a80*/  LOP3.LUT P3, RZ, R85, 0xff00, RZ, 0xc0, !PT ;  /* 0x0000ff0055ff7812 */ /* 0x000fe2000786c0ff */
[C---:B------:R-:W-:Y:S01]  /*2a90*/  FMUL.FTZ R49, R172.reuse, R49 ;  /* 0x00000031ac317220 */ /* 0x040fe20000410000 */
[----:B------:R-:W-:Y:S01]  /*2aa0*/  FSEL R39, R51, RZ, P6 ;  /* 0x000000ff33277208 */ /* 0x000fe20003000000 */
[----:B------:R-:W-:Y:S01]  /*2ab0*/  FMUL.FTZ R47, R172, R47 ;  /* 0x0000002fac2f7220 */ /* 0x000fe20000410000 */
[----:B------:R-:W-:Y:S01]  /*2ac0*/  ISETP.GE.U32.AND.EX P2, PT, R155, 0x1000000, PT, P2 ;  /* 0x010000009b00780c */ /* 0x000fe20003f46120 */
[----:B------:R-:W-:Y:S01]  /*2ad0*/  FADD.FTZ R41, R50, -R41 ;  /* 0x8000002932297221 */ /* 0x000fe20000010000 */
[----:B------:R-:W-:Y:S01]  /*2ae0*/  FSEL R51, R67, RZ, P3 ;  /* 0x000000ff43337208 */ /* 0x000fe20001800000 */
[----:B------:R-:W-:Y:S01]  /*2af0*/  FMUL.FTZ R49, R49, UR6 ;  /* 0x0000000631317c20 */ /* 0x000fe20008410000 */
[----:B------:R-:W-:Y:S01]  /*2b00*/  LOP3.LUT P3, RZ, R155, 0xff00, RZ, 0xc0, !PT ;  /* 0x0000ff009bff7812 */ /* 0x000fe2000786c0ff */
[----:B------:R-:W-:Y:S01]  /*2b10*/  FMUL.FTZ R47, R47, UR6 ;  /* 0x000000062f2f7c20 */ /* 0x000fe20008410000 */
[----:B------:R-:W-:Y:S01]  /*2b20*/  FSEL R36, R73, RZ, P2 ;  /* 0x000000ff49247208 */ /* 0x000fe20001000000 */
[----:B------:R-:W-:Y:S01]  /*2b30*/  FMUL.FTZ R45, R172, R45 ;  /* 0x0000002dac2d7220 */ /* 0x000fe20000410000 */
[----:B------:R-:W-:Y:S01]  /*2b40*/  LOP3.LUT P2, RZ, R84, 0xff000000, RZ, 0xc0, !PT ;  /* 0xff00000054ff7812 */ /* 0x000fe2000784c0ff */
[----:B------:R-:W-:Y:S01]  /*2b50*/  FMUL.FTZ R41, R172, R41 ;  /* 0x00000029ac297220 */ /* 0x000fe20000410000 */
[----:B------:R-:W-:Y:S01]  /*2b60*/  FSEL R37, R67, RZ, P3 ;  /* 0x000000ff43257208 */ /* 0x000fe20001800000 */
[----:B------:R-:W-:Y:S01]  /*2b70*/  FMUL.FTZ R40, R45, UR6 ;  /* 0x000000062d287c20 */ /* 0x000fe20008410000 */
[----:B------:R-:W-:Y:S01]  /*2b80*/  LOP3.LUT P6, RZ, R84, 0xff0000, RZ, 0xc0, !PT ;  /* 0x00ff000054ff7812 */ /* 0x000fe200078cc0ff */
[----:B------:R-:W-:Y:S01]  /*2b90*/  FMUL.FTZ R41, R41, UR6 ;  /* 0x0000000629297c20 */ /* 0x000fe20008410000 */
[----:B------:R-:W-:-:S02]  /*2ba0*/  LOP3.LUT P3, RZ, R154, 0xff0000, RZ, 0xc0, !PT ;  /* 0x00ff00009aff7812 */ /* 0x000fc4000786c0ff */
[----:B------:R-:W-:Y:S02]  /*2bb0*/  F2FP.BF16.F32.PACK_AB R42, R51, R42 ;  /* 0x0000002a332a723e */ /* 0x000fe400000010ff */
[----:B------:R-:W-:Y:S02]  /*2bc0*/  F2FP.BF16.F32.PACK_AB R43, R81, R44 ;  /* 0x0000002c512b723e */ /* 0x000fe400000010ff */
[----:B------:R-:W-:Y:S02]  /*2bd0*/  F2FP.BF16.F32.PACK_AB R38, R37, R38 ;  /* 0x000000262526723e */ /* 0x000fe400000010ff */
[----:B------:R-:W-:Y:S02]  /*2be0*/  FSEL R51, R49, RZ, P2 ;  /* 0x000000ff31337208 */ /* 0x000fe40001000000 */
[C---:B------:R-:W-:Y:S02]  /*2bf0*/  FSEL R44, R47.reuse, RZ, P6 ;  /* 0x000000ff2f2c7208 */ /* 0x040fe40003000000 */
[----:B------:R-:W-:-:S02]  /*2c00*/  FSEL R37, R47, RZ, P3 ;  /* 0x000000ff2f257208 */ /* 0x000fc40001800000 */
[----:B------:R-:W-:Y:S02]  /*2c10*/  LOP3.LUT P2, RZ, R154, 0xff, RZ, 0xc0, !PT ;  /* 0x000000ff9aff7812 */ /* 0x000fe4000784c0ff */
[C---:B------:R-:W-:Y:S02]  /*2c20*/  LOP3.LUT P4, RZ, R84.reuse, 0xff00, RZ, 0xc0, !PT ;  /* 0x0000ff0054ff7812 */ /* 0x040fe4000788c0ff */
[----:B------:R-:W-:Y:S02]  /*2c30*/  LOP3.LUT P5, RZ, R84, 0xff, RZ, 0xc0, !PT ;  /* 0x000000ff54ff7812 */ /* 0x000fe400078ac0ff */
[C---:B------:R-:W-:Y:S02]  /*2c40*/  LOP3.LUT P6, RZ, R154.reuse, 0xff000000, RZ, 0xc0, !PT ;  /* 0xff0000009aff7812 */ /* 0x040fe400078cc0ff */
[----:B------:R-:W-:Y:S02]  /*2c50*/  LOP3.LUT P3, RZ, R154, 0xff00, RZ, 0xc0, !PT ;  /* 0x0000ff009aff7812 */ /* 0x000fe4000786c0ff */
[----:B------:R-:W-:-:S02]  /*2c60*/  F2FP.BF16.F32.PACK_AB R39, R36, R39 ;  /* 0x000000272427723e */ /* 0x000fc400000010ff */
[C---:B------:R-:W-:Y:S02]  /*2c70*/  FSEL R36, R40.reuse, RZ, P2 ;  /* 0x000000ff28247208 */ /* 0x040fe40001000000 */
[----:B------:R-:W-:Y:S02]  /*2c80*/  FSEL R0, R49, RZ, P6 ;  /* 0x000000ff31007208 */ /* 0x000fe40003000000 */
[C---:B------:R-:W-:Y:S02]  /*2c90*/  FSEL R47, R41.reuse, RZ, P4 ;  /* 0x000000ff292f7208 */ /* 0x040fe40002000000 */
[----:B------:R-:W-:Y:S02]  /*2ca0*/  FSEL R45, R41, RZ, P3 ;  /* 0x000000ff292d7208 */ /* 0x000fe40001800000 */
[----:B------:R-:W-:Y:S02]  /*2cb0*/  FSEL R40, R40, RZ, P5 ;  /* 0x000000ff28287208 */ /* 0x000fe40002800000 */
[----:B------:R-:W-:-:S02]  /*2cc0*/  F2FP.BF16.F32.PACK_AB R37, R0, R37 ;  /* 0x000000250025723e */ /* 0x000fc400000010ff */
[----:B------:R-:W-:Y:S02]  /*2cd0*/  F2FP.BF16.F32.PACK_AB R41, R51, R44 ;  /* 0x0000002c3329723e */ /* 0x000fe400000010ff */
[----:B------:R-:W-:Y:S02]  /*2ce0*/  F2FP.BF16.F32.PACK_AB R36, R45, R36 ;  /* 0x000000242d24723e */ /* 0x000fe400000010ff */
[----:B------:R-:W-:Y:S01]  /*2cf0*/  F2FP.BF16.F32.PACK_AB R40, R47, R40 ;  /* 0x000000282f28723e */ /* 0x000fe200000010ff */
[----:B------:R-:W-:Y:S06]  /*2d00*/  BRA `(.L_x_1744) ;  /* 0x0000000c00947947 */ /* 0x000fec0003800000 */
.L_x_1747:
        /* <DEDUP_REMOVED lines=9> */
[----:B------:R-:W-:Y:S01]  /*2da0*/  FMUL.FTZ R28, R172, R49 ;  /* 0x00000031ac1c7220 */ /* 0x000fe20000410000 */
[----:B------:R-:W-:Y:S01]  /*2db0*/  LOP3.LUT P4, RZ, R155, 0xff0000, RZ, 0xc0, !PT ;  /* 0x00ff00009bff7812 */ /* 0x000fe2000788c0ff */
[----:B------:R-:W-:Y:S01]  /*2dc0*/  FADD.FTZ R67, R70, -R67 ;  /* 0x8000004346437221 */ /* 0x000fe20000010000 */
[----:B------:R-:W-:Y:S01]  /*2dd0*/  FMUL.FTZ R29, R30, UR6 ;  /* 0x000000061e1d7c20 */ /* 0x000fe20008410000 */
[----:B------:R-:W-:Y:S01]  /*2de0*/  FMUL.FTZ R32, R28, UR6 ;  /* 0x000000061c207c20 */ /* 0x000fe20008410000 */
[----:B------:R-:W-:Y:S01]  /*2df0*/  LOP3.LUT P5, RZ, R85, 0xff, RZ, 0xc0, !PT ;  /* 0x000000ff55ff7812 */ /* 0x000fe200078ac0ff */
[----:B------:R-:W-:Y:S01]  /*2e00*/  FMUL.FTZ R31, R172, R73 ;  /* 0x00000049ac1f7220 */ /* 0x000fe20000410000 */
[----:B------:R-:W-:Y:S01]  /*2e10*/  ISETP.GE.U32.AND P2, PT, R84, RZ, PT ;  /* 0x000000ff5400720c */ /* 0x000fe20003f46070 */
[-CC-:B------:R-:W-:Y:S01]  /*2e20*/  FFMA.FTZ R40, R40, R179.reuse, R180.reuse ;  /* 0x000000b328287223 */ /* 0x180fe200000100b4 */
[----:B------:R-:W-:Y:S01]  /*2e30*/  FSEL R36, R29, RZ, P6 ;  /* 0x000000ff1d247208 */ /* 0x000fe20003000000 */
[----:B------:R-:W-:Y:S01]  /*2e40*/  FMUL.FTZ R33, R31, UR6 ;  /* 0x000000061f217c20 */ /* 0x000fe20008410000 */
[----:B------:R-:W-:Y:S01]  /*2e50*/  LOP3.LUT P6, RZ, R155, 0xff, RZ, 0xc0, !PT ;  /* 0x000000ff9bff7812 */ /* 0x000fe200078cc0ff */
[----:B------:R-:W-:Y:S01]  /*2e60*/  FFMA.FTZ R43, R43, R179, R180 ;  /* 0x000000b32b2b7223 */ /* 0x000fe200000100b4 */
[----:B------:R-:W-:Y:S01]  /*2e70*/  FSEL R39, R29, RZ, P4 ;  /* 0x000000ff1d277208 */ /* 0x000fe20002000000 */
[----:B------:R-:W-:Y:S01]  /*2e80*/  FMUL.FTZ R29, R172, R67 ;  /* 0x00000043ac1d7220 */ /* 0x000fe20000410000 */
[----:B------:R-:W-:Y:S01]  /*2e90*/  ISETP.GE.U32.AND P3, PT, R154, RZ, PT ;  /* 0x000000ff9a00720c */ /* 0x000fe20003f66070 */
[----:B------:R-:W-:Y:S01]  /*2ea0*/  FADD.FTZ R47, R47, -R40 ;  /* 0x800000282f2f7221 */ /* 0x000fe20000010000 */
[C---:B0-----:R-:W-:Y:S01]  /*2eb0*/  FSEL R42, R32.reuse, RZ, P5 ;  /* 0x000000ff202a7208 */ /* 0x041fe20002800000 */
[-CC-:B------:R-:W-:Y:S01]  /*2ec0*/  FFMA.FTZ R41, R41, R179.reuse, R180.reuse ;  /* 0x000000b329297223 */ /* 0x180fe200000100b4 */
[----:B------:R-:W-:Y:S01]  /*2ed0*/  FSEL R38, R32, RZ, P6 ;  /* 0x000000ff20267208 */ /* 0x000fe20003000000 */
[----:B------:R-:W-:Y:S01]  /*2ee0*/  FMUL.FTZ R32, R29, UR6 ;  /* 0x000000061d207c20 */ /* 0x000fe20008410000 */
[----:B------:R-:W-:Y:S01]  /*2ef0*/  ISETP.GE.U32.AND.EX P2, PT, R85, 0x1000000, PT, P2 ;  /* 0x010000005500780c */ /* 0x000fe20003f46120 */
[----:B------:R-:W-:Y:S01]  /*2f00*/  FADD.FTZ R35, R68, -R43 ;  /* 0x8000002b44237221 */ /* 0x000fe20000010000 */
[----:B------:R-:W-:Y:S01]  /*2f10*/  ISETP.GE.U32.AND.EX P3, PT, R155, 0x1000000, PT, P3 ;  /* 0x010000009b00780c */ /* 0x000fe20003f66130 */
[----:B------:R-:W-:Y:S01]  /*2f20*/  FFMA.FTZ R0, R0, R179, R180 ;  /* 0x000000b300007223 */ /* 0x000fe200000100b4 */
[----:B------:R-:W-:Y:S01]  /*2f30*/  LOP3.LUT P4, RZ, R85, 0xff00, RZ, 0xc0, !PT ;  /* 0x0000ff0055ff7812 */ /* 0x000fe2000788c0ff */
[----:B------:R-:W-:Y:S01]  /*2f40*/  FMUL.FTZ R34, R172, R47 ;  /* 0x0000002fac227220 */ /* 0x000fe20000410000 */
[C---:B------:R-:W-:Y:S01]  /*2f50*/  FSEL R49, R33.reuse, RZ, P2 ;  /* 0x000000ff21317208 */ /* 0x040fe20001000000 */
[----:B------:R-:W-:Y:S01]  /*2f60*/  FADD.FTZ R41, R50, -R41 ;  /* 0x8000002932297221 */ /* 0x000fe20000010000 */
[----:B------:R-:W-:Y:S01]  /*2f70*/  FSEL R44, R33, RZ, P3 ;  /* 0x000000ff212c7208 */ /* 0x000fe20001800000 */
[----:B------:R-:W-:Y:S01]  /*2f80*/  FMUL.FTZ R35, R172, R35 ;  /* 0x00000023ac237220 */ /* 0x000fe20000410000 */
[----:B------:R-:W-:Y:S01]  /*2f90*/  FSEL R33, R32, RZ, P4 ;  /* 0x000000ff20217208 */ /* 0x000fe20002000000 */
[----:B------:R-:W-:Y:S01]  /*2fa0*/  FADD.FTZ R45, R45, -R0 ;  /* 0x800000002d2d7221 */ /* 0x000fe20000010000 */
[----:B------:R-:W-:Y:S01]  /*2fb0*/  LOP3.LUT P4, RZ, R155, 0xff00, RZ, 0xc0, !PT ;  /* 0x0000ff009bff7812 */ /* 0x000fe2000788c0ff */
[----:B------:R-:W-:Y:S01]  /*2fc0*/  FMUL.FTZ R0, R34, UR6 ;  /* 0x0000000622007c20 */ /* 0x000fe20008410000 */
[----:B------:R-:W-:Y:S01]  /*2fd0*/  F2FP.BF16.F32.PACK_AB R42, R33, R42 ;  /* 0x0000002a212a723e */ /* 0x000fe200000010ff */
[----:B------:R-:W-:Y:S01]  /*2fe0*/  FMUL.FTZ R33, R172, R41 ;  /* 0x00000029ac217220 */ /* 0x000fe20000410000 */
[----:B------:R-:W-:Y:S01]  /*2ff0*/  FSEL R37, R32, RZ, P4 ;  /* 0x000000ff20257208 */ /* 0x000fe20002000000 */
[----:B------:R-:W-:Y:S01]  /*3000*/  FMUL.FTZ R40, R35, UR6 ;  /* 0x0000000623287c20 */ /* 0x000fe20008410000 */
[----:B------:R-:W-:Y:S01]  /*3010*/  LOP3.LUT P2, RZ, R84, 0xff0000, RZ, 0xc0, !PT ;  /* 0x00ff000054ff7812 */ /* 0x000fe2000784c0ff */
[----:B------:R-:W-:Y:S01]  /*3020*/  FMUL.FTZ R32, R172, R45 ;  /* 0x0000002dac207220 */ /* 0x000fe20000410000 */
[----:B------:R-:W-:-:S02]  /*3030*/  LOP3.LUT P4, RZ, R154, 0xff0000, RZ, 0xc0, !PT ;  /* 0x00ff00009aff7812 */ /* 0x000fc4000788c0ff */
[----:B------:R-:W-:Y:S02]  /*3040*/  LOP3.LUT P3, RZ, R84, 0xff000000, RZ, 0xc0, !PT ;  /* 0xff00000054ff7812 */ /* 0x000fe4000786c0ff */
[----:B------:R-:W-:Y:S02]  /*3050*/  F2FP.BF16.F32.PACK_AB R39, R44, R39 ;  /* 0x000000272c27723e */ /* 0x000fe400000010ff */
[----:B------:R-:W-:Y:S01]  /*3060*/  F2FP.BF16.F32.PACK_AB R43, R49, R36 ;  /* 0x00000024312b723e */ /* 0x000fe200000010ff */
[----:B------:R-:W-:Y:S01]  /*3070*/  FMUL.FTZ R36, R33, UR6 ;  /* 0x0000000621247c20 */ /* 0x000fe20008410000 */
[----:B------:R-:W-:Y:S02]  /*3080*/  F2FP.BF16.F32.PACK_AB R38, R37, R38 ;  /* 0x000000262526723e */ /* 0x000fe400000010ff */
[C---:B------:R-:W-:Y:S02]  /*3090*/  FSEL R44, R0.reuse, RZ, P2 ;  /* 0x000000ff002c7208 */ /* 0x040fe40001000000 */
[----:B------:R-:W-:Y:S01]  /*30a0*/  FSEL R37, R0, RZ, P4 ;  /* 0x000000ff00257208 */ /* 0x000fe20002000000 */
[----:B------:R-:W-:Y:S01]  /*30b0*/  FMUL.FTZ R0, R32, UR6 ;  /* 0x0000000620007c20 */ /* 0x000fe20008410000 */
[----:B------:R-:W-:-:S02]  /*30c0*/  LOP3.LUT P5, RZ, R84, 0xff00, RZ, 0xc0, !PT ;  /* 0x0000ff0054ff7812 */ /* 0x000fc400078ac0ff */
[C---:B------:R-:W-:Y:S02]  /*30d0*/  LOP3.LUT P2, RZ, R154.reuse, 0xff000000, RZ, 0xc0, !PT ;  /* 0xff0000009aff7812 */ /* 0x040fe4000784c0ff */
[----:B------:R-:W-:Y:S02]  /*30e0*/  LOP3.LUT P4, RZ, R154, 0xff00, RZ, 0xc0, !PT ;  /* 0x0000ff009aff7812 */ /* 0x000fe4000788c0ff */
[----:B------:R-:W-:Y:S02]  /*30f0*/  FSEL R41, R40, RZ, P3 ;  /* 0x000000ff28297208 */ /* 0x000fe40001800000 */
[----:B------:R-:W-:Y:S02]  /*3100*/  LOP3.LUT P6, RZ, R84, 0xff, RZ, 0xc0, !PT ;  /* 0x000000ff54ff7812 */ /* 0x000fe400078cc0ff */
        /* <DEDUP_REMOVED lines=11> */
.L_x_1746:
        /* <DEDUP_REMOVED lines=21> */
[----:B------:R-:W-:Y:S01]  /*3310*/  FFMA.FTZ R41, R41, R179, R180 ;  /* 0x000000b329297223 */ /* 0x000fe200000100b4 */
[----:B------:R-:W-:Y:S01]  /*3320*/  FMUL.FTZ R73, R73, UR6 ;  /* 0x0000000649497c20 */ /* 0x000fe20008410000 */
[----:B------:R-:W-:Y:S01]  /*3330*/  ISETP.GE.U32.AND.EX P5, PT, R85, 0x1000000, PT, P2 ;  /* 0x010000005500780c */ /* 0x000fe20003fa6120 */
[----:B------:R-:W-:Y:S01]  /*3340*/  FMUL.FTZ R67, R67, UR6 ;  /* 0x0000000643437c20 */ /* 0x000fe20008410000 */
[----:B------:R-:W-:Y:S01]  /*3350*/  FSEL R44, R51, RZ, P3 ;  /* 0x000000ff332c7208 */ /* 0x000fe20001800000 */
[----:B------:R-:W-:Y:S01]  /*3360*/  FFMA.FTZ R49, R172, R49, R8 ;  /* 0x00000031ac317223 */ /* 0x000fe20000010008 */
[----:B------:R-:W-:Y:S01]  /*3370*/  ISETP.GE.U32.AND P2, PT, R154, RZ, PT ;  /* 0x000000ff9a00720c */ /* 0x000fe20003f46070 */
[----:B------:R-:W-:Y:S01]  /*3380*/  FADD.FTZ R68, R68, -R43 ;  /* 0x8000002b44447221 */ /* 0x000fe20000010000 */
[----:B------:R-:W-:Y:S01]  /*3390*/  LOP3.LUT P3, RZ, R85, 0xff00, RZ, 0xc0, !PT ;  /* 0x0000ff0055ff7812 */ /* 0x000fe2000786c0ff */
[----:B------:R-:W-:Y:S01]  /*33a0*/  FADD.FTZ R47, R47, -R40 ;  /* 0x800000282f2f7221 */ /* 0x000fe20000010000 */
[----:B------:R-:W-:Y:S01]  /*33b0*/  FFMA.FTZ R0, R0, R179, R180 ;  /* 0x000000b300007223 */ /* 0x000fe200000100b4 */
[----:B------:R-:W-:Y:S01]  /*33c0*/  FADD.FTZ R50, R50, -R41 ;  /* 0x8000002932327221 */ /* 0x000fe20000010000 */
[----:B------:R-:W-:Y:S01]  /*33d0*/  FSEL R81, R73, RZ, P5 ;  /* 0x000000ff49517208 */ /* 0x000fe20002800000 */
[----:B------:R-:W-:Y:S01]  /*33e0*/  FMUL.FTZ R49, R49, UR6 ;  /* 0x0000000631317c20 */ /* 0x000fe20008410000 */
[----:B------:R-:W-:Y:S01]  /*33f0*/  ISETP.GE.U32.AND.EX P2, PT, R155, 0x1000000, PT, P2 ;  /* 0x010000009b00780c */ /* 0x000fe20003f46120 */
[C---:B------:R-:W-:Y:S01]  /*3400*/  FFMA.FTZ R68, R172.reuse, R68, R7 ;  /* 0x00000044ac447223 */ /* 0x040fe20000010007 */
[----:B------:R-:W-:Y:S01]  /*3410*/  FSEL R41, R67, RZ, P3 ;  /* 0x000000ff43297208 */ /* 0x000fe20001800000 */
[----:B------:R-:W-:Y:S01]  /*3420*/  FADD.FTZ R45, R45, -R0 ;  /* 0x800000002d2d7221 */ /* 0x000fe20000010000 */
[----:B------:R-:W-:Y:S01]  /*3430*/  LOP3.LUT P6, RZ, R155, 0xff0000, RZ, 0xc0, !PT ;  /* 0x00ff00009bff7812 */ /* 0x000fe200078cc0ff */
[----:B------:R-:W-:Y:S01]  /*3440*/  FFMA.FTZ R47, R172, R47, R6 ;  /* 0x0000002fac2f7223 */ /* 0x000fe20000010006 */
[----:B------:R-:W-:Y:S01]  /*3450*/  LOP3.LUT P4, RZ, R85, 0xff, RZ, 0xc0, !PT ;  /* 0x000000ff55ff7812 */ /* 0x000fe2000788c0ff */
[----:B------:R-:W-:Y:S01]  /*3460*/  FMUL.FTZ R68, R68, UR6 ;  /* 0x0000000644447c20 */ /* 0x000fe20008410000 */
[----:B------:R-:W-:Y:S01]  /*3470*/  LOP3.LUT P5, RZ, R155, 0xff, RZ, 0xc0, !PT ;  /* 0x000000ff9bff7812 */ /* 0x000fe200078ac0ff */
[----:B------:R-:W-:Y:S01]  /*3480*/  FMUL.FTZ R47, R47, UR6 ;  /* 0x000000062f2f7c20 */ /* 0x000fe20008410000 */
[----:B------:R-:W-:Y:S01]  /*3490*/  LOP3.LUT P3, RZ, R155, 0xff00, RZ, 0xc0, !PT ;  /* 0x0000ff009bff7812 */ /* 0x000fe2000786c0ff */
[C---:B------:R-:W-:Y:S01]  /*34a0*/  FFMA.FTZ R45, R172.reuse, R45, R4 ;  /* 0x0000002dac2d7223 */ /* 0x040fe20000010004 */
[----:B------:R-:W-:Y:S01]  /*34b0*/  FSEL R36, R73, RZ, P2 ;  /* 0x000000ff49247208 */ /* 0x000fe20001000000 */
[----:B------:R-:W-:Y:S01]  /*34c0*/  FFMA.FTZ R50, R172, R50, R5 ;  /* 0x00000032ac327223 */ /* 0x000fe20000010005 */
[----:B------:R-:W-:Y:S01]  /*34d0*/  FSEL R39, R51, RZ, P6 ;  /* 0x000000ff33277208 */ /* 0x000fe20003000000 */
[----:B------:R-:W-:Y:S01]  /*34e0*/  FMUL.FTZ R40, R45, UR6 ;  /* 0x000000062d287c20 */ /* 0x000fe20008410000 */
[----:B------:R-:W-:Y:S01]  /*34f0*/  LOP3.LUT P2, RZ, R84, 0xff000000, RZ, 0xc0, !PT ;  /* 0xff00000054ff7812 */ /* 0x000fe2000784c0ff */
[----:B------:R-:W-:Y:S01]  /*3500*/  FMUL.FTZ R50, R50, UR6 ;  /* 0x0000000632327c20 */ /* 0x000fe20008410000 */
[----:B0-----:R-:W-:-:S02]  /*3510*/  FSEL R42, R49, RZ, P4 ;  /* 0x000000ff312a7208 */ /* 0x001fc40002000000 */
[----:B------:R-:W-:Y:S02]  /*3520*/  FSEL R38, R49, RZ, P5 ;  /* 0x000000ff31267208 */ /* 0x000fe40002800000 */
[----:B------:R-:W-:Y:S02]  /*3530*/  FSEL R37, R67, RZ, P3 ;  /* 0x000000ff43257208 */ /* 0x000fe40001800000 */
[----:B------:R-:W-:Y:S02]  /*3540*/  LOP3.LUT P6, RZ, R84, 0xff0000, RZ, 0xc0, !PT ;  /* 0x00ff000054ff7812 */ /* 0x000fe400078cc0ff */
[----:B------:R-:W-:Y:S02]  /*3550*/  LOP3.LUT P3, RZ, R154, 0xff0000, RZ, 0xc0, !PT ;  /* 0x00ff00009aff7812 */ /* 0x000fe4000786c0ff */
[----:B------:R-:W-:Y:S02]  /*3560*/  F2FP.BF16.F32.PACK_AB R43, R81, R44 ;  /* 0x0000002c512b723e */ /* 0x000fe400000010ff */
[----:B------:R-:W-:-:S02]  /*3570*/  F2FP.BF16.F32.PACK_AB R38, R37, R38 ;  /* 0x000000262526723e */ /* 0x000fc400000010ff */
[----:B------:R-:W-:Y:S02]  /*3580*/  F2FP.BF16.F32.PACK_AB R42, R41, R42 ;  /* 0x0000002a292a723e */ /* 0x000fe400000010ff */
[----:B------:R-:W-:Y:S02]  /*3590*/  FSEL R44, R68, RZ, P2 ;  /* 0x000000ff442c7208 */ /* 0x000fe40001000000 */
[C---:B------:R-:W-:Y:S02]  /*35a0*/  FSEL R41, R47.reuse, RZ, P6 ;  /* 0x000000ff2f297208 */ /* 0x040fe40003000000 */
[----:B------:R-:W-:Y:S02]  /*35b0*/  FSEL R37, R47, RZ, P3 ;  /* 0x000000ff2f257208 */ /* 0x000fe40001800000 */
[----:B------:R-:W-:Y:S02]  /*35c0*/  LOP3.LUT P2, RZ, R154, 0xff, RZ, 0xc0, !PT ;  /* 0x000000ff9aff7812 */ /* 0x000fe4000784c0ff */
[----:B------:R-:W-:-:S02]  /*35d0*/  LOP3.LUT P4, RZ, R84, 0xff00, RZ, 0xc0, !PT ;  /* 0x0000ff0054ff7812 */ /* 0x000fc4000788c0ff */
[----:B------:R-:W-:Y:S02]  /*35e0*/  LOP3.LUT P5, RZ, R84, 0xff, RZ, 0xc0, !PT ;  /* 0x000000ff54ff7812 */ /* 0x000fe400078ac0ff */
[C---:B------:R-:W-:Y:S02]  /*35f0*/  LOP3.LUT P6, RZ, R154.reuse, 0xff000000, RZ, 0xc0, !PT ;  /* 0xff0000009aff7812 */ /* 0x040fe400078cc0ff */
[----:B------:R-:W-:Y:S02]  /*3600*/  LOP3.LUT P3, RZ, R154, 0xff00, RZ, 0xc0, !PT ;  /* 0x0000ff009aff7812 */ /* 0x000fe4000786c0ff */
[----:B------:R-:W-:Y:S02]  /*3610*/  F2FP.BF16.F32.PACK_AB R39, R36, R39 ;  /* 0x000000272427723e */ /* 0x000fe400000010ff */
[----:B------:R-:W-:Y:S02]  /*3620*/  FSEL R36, R40, RZ, P2 ;  /* 0x000000ff28247208 */ /* 0x000fe40001000000 */
[----:B------:R-:W-:-:S02]  /*3630*/  FSEL R0, R68, RZ, P6 ;  /* 0x000000ff44007208 */ /* 0x000fc40003000000 */
[C---:B------:R-:W-:Y:S02]  /*3640*/  FSEL R47, R50.reuse, RZ, P4 ;  /* 0x000000ff322f7208 */ /* 0x040fe40002000000 */
[----:B------:R-:W-:Y:S02]  /*3650*/  FSEL R45, R50, RZ, P3 ;  /* 0x000000ff322d7208 */ /* 0x000fe40001800000 */
[----:B------:R-:W-:Y:S02]  /*3660*/  FSEL R40, R40, RZ, P5 ;  /* 0x000000ff28287208 */ /* 0x000fe40002800000 */
[----:B------:R-:W-:Y:S02]  /*3670*/  F2FP.BF16.F32.PACK_AB R37, R0, R37 ;  /* 0x000000250025723e */ /* 0x000fe400000010ff */
[----:B------:R-:W-:Y:S02]  /*3680*/  F2FP.BF16.F32.PACK_AB R41, R44, R41 ;  /* 0x000000292c29723e */ /* 0x000fe400000010ff */
[----:B------:R-:W-:-:S02]  /*3690*/  F2FP.BF16.F32.PACK_AB R36, R45, R36 ;  /* 0x000000242d24723e */ /* 0x000fc400000010ff */
[----:B------:R-:W-:Y:S01]  /*36a0*/  F2FP.BF16.F32.PACK_AB R40, R47, R40 ;  /* 0x000000282f28723e */ /* 0x000fe200000010ff */
[----:B------:R-:W-:Y:S06]  /*36b0*/  BRA `(.L_x_1744) ;  /* 0x0000000400287947 */ /* 0x000fec0003800000 */
.L_x_1748:
        /* <DEDUP_REMOVED lines=8> */
[C---:B------:R-:W-:Y:S01]  /*3740*/  FFMA.FTZ R30, R172.reuse, R51, R10 ;  /* 0x00000033ac1e7223 */ /* 0x040fe2000001000a */
[----:B------:R-:W-:Y:S01]  /*3750*/  FFMA.FTZ R28, R172, R49, R8 ;  /* 0x00000031ac1c7223 */ /* 0x000fe20000010008 */
[----:B------:R-:W-:Y:S01]  /*3760*/  LOP3.LUT P4, RZ, R155, 0xff0000, RZ, 0xc0, !PT ;  /* 0x00ff00009bff7812 */ /* 0x000fe2000788c0ff */
[----:B------:R-:W-:Y:S01]  /*3770*/  FADD.FTZ R67, R70, -R67 ;  /* 0x8000004346437221 */ /* 0x000fe20000010000 */
[----:B------:R-:W-:Y:S01]  /*3780*/  FMUL.FTZ R29, R30, UR6 ;  /* 0x000000061e1d7c20 */ /* 0x000fe20008410000 */
[----:B------:R-:W-:Y:S01]  /*3790*/  FMUL.FTZ R32, R28, UR6 ;  /* 0x000000061c207c20 */ /* 0x000fe20008410000 */
[----:B------:R-:W-:Y:S01]  /*37a0*/  LOP3.LUT P5, RZ, R85, 0xff, RZ, 0xc0, !PT ;  /* 0x000000ff55ff7812 */ /* 0x000fe200078ac0ff */
[----:B------:R-:W-:Y:S01]  /*37b0*/  FFMA.FTZ R31, R172, R73, R11 ;  /* 0x00000049ac1f7223 */ /* 0x000fe2000001000b */
[----:B------:R-:W-:Y:S01]  /*37c0*/  ISETP.GE.U32.AND P2, PT, R84, RZ, PT ;  /* 0x000000ff5400720c */ /* 0x000fe20003f46070 */
[-CC-:B------:R-:W-:Y:S01]  /*37d0*/  FFMA.FTZ R40, R40, R179.reuse, R180.reuse ;  /* 0x000000b328287223 */ /* 0x180fe200000100b4 */
[----:B------:R-:W-:Y:S01]  /*37e0*/  FSEL R36, R29, RZ, P6 ;  /* 0x000000ff1d247208 */ /* 0x000fe20003000000 */
[----:B------:R-:W-:Y:S01]  /*37f0*/  FMUL.FTZ R33, R31, UR6 ;  /* 0x000000061f217c20 */ /* 0x000fe20008410000 */
[----:B------:R-:W-:Y:S01]  /*3800*/  LOP3.LUT P6, RZ, R155, 0xff, RZ, 0xc0, !PT ;  /* 0x000000ff9bff7812 */ /* 0x000fe200078cc0ff */
[----:B------:R-:W-:Y:S01]  /*3810*/  FFMA.FTZ R43, R43, R179, R180 ;  /* 0x000000b32b2b7223 */ /* 0x000fe200000100b4 */
[----:B------:R-:W-:Y:S01]  /*3820*/  FSEL R39, R29, RZ, P4 ;  /* 0x000000ff1d277208 */ /* 0x000fe20002000000 */
[----:B------:R-:W-:Y:S01]  /*3830*/  FFMA.FTZ R29, R172, R67, R9 ;  /* 0x00000043ac1d7223 */ /* 0x000fe20000010009 */
        /* <DEDUP_REMOVED lines=11> */
[----:B------:R-:W-:Y:S01]  /*38f0*/  FFMA.FTZ R34, R172, R47, R6 ;  /* 0x0000002fac227223 */ /* 0x000fe20000010006 */
[C---:B------:R-:W-:Y:S01]  /*3900*/  FSEL R49, R33.reuse, RZ, P2 ;  /* 0x000000ff21317208 */ /* 0x040fe20001000000 */
[----:B------:R-:W-:Y:S01]  /*3910*/  FADD.FTZ R50, R50, -R41 ;  /* 0x8000002932327221 */ /* 0x000fe20000010000 */
[----:B------:R-:W-:Y:S01]  /*3920*/  FSEL R44, R33, RZ, P3 ;  /* 0x000000ff212c7208 */ /* 0x000fe20001800000 */
[----:B------:R-:W-:Y:S01]  /*3930*/  FFMA.FTZ R35, R172, R35, R7 ;  /* 0x00000023ac237223 */ /* 0x000fe20000010007 */
[----:B------:R-:W-:Y:S01]  /*3940*/  FSEL R33, R32, RZ, P4 ;  /* 0x000000ff20217208 */ /* 0x000fe20002000000 */
[----:B------:R-:W-:Y:S01]  /*3950*/  FADD.FTZ R45, R45, -R0 ;  /* 0x800000002d2d7221 */ /* 0x000fe20000010000 */
[----:B------:R-:W-:Y:S01]  /*3960*/  LOP3.LUT P4, RZ, R155, 0xff00, RZ, 0xc0, !PT ;  /* 0x0000ff009bff7812 */ /* 0x000fe2000788c0ff */
[----:B------:R-:W-:Y:S01]  /*3970*/  FMUL.FTZ R0, R34, UR6 ;  /* 0x0000000622007c20 */ /* 0x000fe20008410000 */
[----:B------:R-:W-:Y:S01]  /*3980*/  F2FP.BF16.F32.PACK_AB R42, R33, R42 ;  /* 0x0000002a212a723e */ /* 0x000fe200000010ff */
[----:B------:R-:W-:Y:S01]  /*3990*/  FFMA.FTZ R33, R172, R50, R5 ;  /* 0x00000032ac217223 */ /* 0x000fe20000010005 */
[----:B------:R-:W-:Y:S01]  /*39a0*/  FSEL R37, R32, RZ, P4 ;  /* 0x000000ff20257208 */ /* 0x000fe20002000000 */
[----:B------:R-:W-:Y:S01]  /*39b0*/  FMUL.FTZ R40, R35, UR6 ;  /* 0x0000000623287c20 */ /* 0x000fe20008410000 */
[----:B------:R-:W-:Y:S01]  /*39c0*/  LOP3.LUT P2, RZ, R84, 0xff0000, RZ, 0xc0, !PT ;  /* 0x00ff000054ff7812 */ /* 0x000fe2000784c0ff */
[----:B------:R-:W-:Y:S01]  /*39d0*/  FFMA.FTZ R32, R172, R45, R4 ;  /* 0x0000002dac207223 */ /* 0x000fe20000010004 */
[----:B------:R-:W-:-:S02]  /*39e0*/  LOP3.LUT P4, RZ, R154, 0xff0000, RZ, 0xc0, !PT ;  /* 0x00ff00009aff7812 */ /* 0x000fc4000788c0ff */
[----:B------:R-:W-:Y:S02]  /*39f0*/  LOP3.LUT P3, RZ, R84, 0xff000000, RZ, 0xc0, !PT ;  /* 0xff00000054ff7812 */ /* 0x000fe4000786c0ff */
[----:B------:R-:W-:Y:S01]  /*3a00*/  F2FP.BF16.F32.PACK_AB R43, R49, R36 ;  /* 0x00000024312b723e */ /* 0x000fe200000010ff */
[----:B------:R-:W-:Y:S01]  /*3a10*/  FMUL.FTZ R36, R33, UR6 ;  /* 0x0000000621247c20 */ /* 0x000fe20008410000 */
[----:B------:R-:W-:Y:S02]  /*3a20*/  F2FP.BF16.F32.PACK_AB R38, R37, R38 ;  /* 0x000000262526723e */ /* 0x000fe400000010ff */
        /* <DEDUP_REMOVED lines=18> */
[----:B------:R-:W-:-:S07]  /*3b50*/  F2FP.BF16.F32.PACK_AB R40, R45, R40 ;  /* 0x000000282d28723e */ /* 0x000fce00000010ff */
.L_x_1744:
        /* <DEDUP_REMOVED lines=23> */
[C---:B0-----:R-:W-:Y:S01]  /*3cd0*/  FFMA.FTZ R30, R172.reuse, R75, R18 ;  /* 0x0000004bac1e7223 */ /* 0x041fe20000010012 */
[----:B------:R-:W-:Y:S01]  /*3ce0*/  LOP3.LUT P6, RZ, R83, 0xff0000, RZ, 0xc0, !PT ;  /* 0x00ff000053ff7812 */ /* 0x000fe200078cc0ff */
[----:B------:R-:W-:Y:S01]  /*3cf0*/  FFMA.FTZ R31, R172, R91, R19 ;  /* 0x0000005bac1f7223 */ /* 0x000fe20000010013 */
[----:B------:R-:W-:Y:S01]  /*3d00*/  LOP3.LUT P5, RZ, R3, 0xff0000, RZ, 0xc0, !PT ;  /* 0x00ff000003ff7812 */ /* 0x000fe200078ac0ff */
[----:B------:R-:W-:Y:S01]  /*3d10*/  FMUL.FTZ R0, R30, UR6 ;  /* 0x000000061e007c20 */ /* 0x000fe20008410000 */
[----:B------:R-:W-:Y:S01]  /*3d20*/  FFMA.FTZ R28, R172, R69, R16 ;  /* 0x00000045ac1c7223 */ /* 0x000fe20000010010 */
[----:B------:R-:W-:Y:S01]  /*3d30*/  ISETP.GE.U32.AND P3, PT, R82, RZ, PT ;  /* 0x000000ff5200720c */ /* 0x000fe20003f66070 */
[----:B------:R-:W-:Y:S01]  /*3d40*/  FADD.FTZ R65, R65, -R54 ;  /* 0x8000003641417221 */ /* 0x000fe20000010000 */
[----:B------:R-:W-:Y:S01]  /*3d50*/  ISETP.GE.U32.AND P4, PT, R2, RZ, PT ;  /* 0x000000ff0200720c */ /* 0x000fe20003f86070 */
[----:B------:R-:W-:Y:S01]  /*3d60*/  FADD.FTZ R87, R90, -R87 ;  /* 0x800000575a577221 */ /* 0x000fe20000010000 */
[C---:B------:R-:W-:Y:S01]  /*3d70*/  FSEL R43, R0.reuse, RZ, P6 ;  /* 0x000000ff002b7208 */ /* 0x040fe20003000000 */
[----:B------:R-:W-:Y:S01]  /*3d80*/  FMUL.FTZ R32, R31, UR6 ;  /* 0x000000061f207c20 */ /* 0x000fe20008410000 */
[----:B------:R-:W-:Y:S01]  /*3d90*/  FSEL R39, R0, RZ, P5 ;  /* 0x000000ff00277208 */ /* 0x000fe20002800000 */
[----:B------:R-:W-:Y:S01]  /*3da0*/  FMUL.FTZ R0, R28, UR6 ;  /* 0x000000061c007c20 */ /* 0x000fe20008410000 */
[----:B------:R-:W-:Y:S01]  /*3db0*/  LOP3.LUT P6, RZ, R83, 0xff, RZ, 0xc0, !PT ;  /* 0x000000ff53ff7812 */ /* 0x000fe200078cc0ff */
[C---:B------:R-:W-:Y:S01]  /*3dc0*/  FFMA.FTZ R29, R172.reuse, R87, R17 ;  /* 0x00000057ac1d7223 */ /* 0x040fe20000010011 */
[----:B------:R-:W-:Y:S01]  /*3dd0*/  LOP3.LUT P5, RZ, R3, 0xff, RZ, 0xc0, !PT ;  /* 0x000000ff03ff7812 */ /* 0x000fe200078ac0ff */
[----:B------:R-:W-:Y:S01]  /*3de0*/  FFMA.FTZ R34, R172, R65, R14 ;  /* 0x00000041ac227223 */ /* 0x000fe2000001000e */
[----:B------:R-:W-:Y:S01]  /*3df0*/  ISETP.GE.U32.AND.EX P3, PT, R83, 0x1000000, PT, P3 ;  /* 0x010000005300780c */ /* 0x000fe20003f66130 */
[-CC-:B------:R-:W-:Y:S01]  /*3e00*/  FFMA.FTZ R59, R59, R179.reuse, R180.reuse ;  /* 0x000000b33b3b7223 */ /* 0x180fe200000100b4 */
[----:B------:R-:W-:Y:S01]  /*3e10*/  ISETP.GE.U32.AND.EX P4, PT, R3, 0x1000000, PT, P4 ;  /* 0x010000000300780c */ /* 0x000fe20003f86140 */
[-CC-:B------:R-:W-:Y:S01]  /*3e20*/  FFMA.FTZ R53, R53, R179.reuse, R180.reuse ;  /* 0x000000b335357223 */ /* 0x180fe200000100b4 */
[----:B------:R-:W-:Y:S01]  /*3e30*/  FSEL R36, R32, RZ, P3 ;  /* 0x000000ff20247208 */ /* 0x000fe20001800000 */
[----:B------:R-:W-:Y:S01]  /*3e40*/  FADD.FTZ R59, R88, -R59 ;  /* 0x8000003b583b7221 */ /* 0x000fe20000010000 */
        /* <DEDUP_REMOVED lines=9> */
[----:B------:R-:W-:Y:S01]  /*3ee0*/  FADD.FTZ R53, R86, -R53 ;  /* 0x8000003556357221 */ /* 0x000fe20000010000 */
[----:B------:R-:W-:Y:S01]  /*3ef0*/  FSEL R33, R32, RZ, P4 ;  /* 0x000000ff20217208 */ /* 0x000fe20002000000 */
[----:B------:R-:W-:Y:S01]  /*3f00*/  FADD.FTZ R63, R63, -R52 ;  /* 0x800000343f3f7221 */ /* 0x000fe20000010000 */
[----:B------:R-:W-:-:S02]  /*3f10*/  FSEL R41, R0, RZ, P6 ;  /* 0x000000ff00297208 */ /* 0x000fc40003000000 */
[----:B------:R-:W-:Y:S02]  /*3f20*/  LOP3.LUT P3, RZ, R83, 0xff00, RZ, 0xc0, !PT ;  /* 0x0000ff0053ff7812 */ /* 0x000fe4000786c0ff */
[----:B------:R-:W-:Y:S02]  /*3f30*/  LOP3.LUT P6, RZ, R2, 0xff0000, RZ, 0xc0, !PT ;  /* 0x00ff000002ff7812 */ /* 0x000fe400078cc0ff */
[----:B------:R-:W-:Y:S01]  /*3f40*/  F2FP.BF16.F32.PACK_AB R39, R40, R39 ;  /* 0x000000272827723e */ /* 0x000fe200000010ff */
[----:B------:R-:W-:Y:S01]  /*3f50*/  FMUL.FTZ R40, R35, UR6 ;  /* 0x0000000623287c20 */ /* 0x000fe20008410000 */
[----:B------:R-:W-:Y:S01]  /*3f60*/  F2FP.BF16.F32.PACK_AB R38, R33, R38 ;  /* 0x000000262126723e */ /* 0x000fe200000010ff */
[----:B------:R-:W-:Y:S01]  /*3f70*/  FFMA.FTZ R33, R172, R53, R13 ;  /* 0x00000035ac217223 */ /* 0x000fe2000001000d */
[----:B------:R-:W-:Y:S02]  /*3f80*/  LOP3.LUT P5, RZ, R82, 0xff000000, RZ, 0xc0, !PT ;  /* 0xff00000052ff7812 */ /* 0x000fe400078ac0ff */
[----:B------:R-:W-:Y:S01]  /*3f90*/  FSEL R47, R32, RZ, P3 ;  /* 0x000000ff202f7208 */ /* 0x000fe20001800000 */
[----:B------:R-:W-:Y:S01]  /*3fa0*/  FFMA.FTZ R32, R172, R63, R12 ;  /* 0x0000003fac207223 */ /* 0x000fe2000001000c */
[----:B------:R-:W-:-:S02]  /*3fb0*/  FSEL R37, R0, RZ, P6 ;  /* 0x000000ff00257208 */ /* 0x000fc40003000000 */
[----:B------:R-:W-:Y:S01]  /*3fc0*/  LOP3.LUT P6, RZ, R2, 0xff000000, RZ, 0xc0, !PT ;  /* 0xff00000002ff7812 */ /* 0x000fe200078cc0ff */
[----:B------:R-:W-:Y:S01]  /*3fd0*/  FMUL.FTZ R0, R32, UR6 ;  /* 0x0000000620007c20 */ /* 0x000fe20008410000 */
[----:B------:R-:W-:Y:S01]  /*3fe0*/  F2FP.BF16.F32.PACK_AB R43, R36, R43 ;  /* 0x0000002b242b723e */ /* 0x000fe200000010ff */
[----:B------:R-:W-:Y:S01]  /*3ff0*/  FMUL.FTZ R36, R33, UR6 ;  /* 0x0000000621247c20 */ /* 0x000fe20008410000 */
[----:B------:R-:W-:Y:S02]  /*4000*/  FSEL R46, R40, RZ, P5 ;  /* 0x000000ff282e7208 */ /* 0x000fe40002800000 */
[----:B------:R-:W-:Y:S02]  /*4010*/  LOP3.LUT P3, RZ, R82, 0xff00, RZ, 0xc0, !PT ;  /* 0x0000ff0052ff7812 */ /* 0x000fe4000786c0ff */
[----:B------:R-:W-:Y:S02]  /*4020*/  LOP3.LUT P5, RZ, R2, 0xff00, RZ, 0xc0, !PT ;  /* 0x0000ff0002ff7812 */ /* 0x000fe400078ac0ff */
[----:B------:R-:W-:-:S02]  /*4030*/  FSEL R48, R40, RZ, P6 ;  /* 0x000000ff28307208 */ /* 0x000fc40003000000 */
[----:B------:R-:W-:Y:S02]  /*4040*/  LOP3.LUT P4, RZ, R82, 0xff, RZ, 0xc0, !PT ;  /* 0x000000ff52ff7812 */ /* 0x000fe4000788c0ff */
        /* <DEDUP_REMOVED lines=11> */
.L_x_1751:
[-CC-:B------:R-:W-:Y:S01]  /*4100*/  FFMA.FTZ R91, R91, R179.reuse, R180.reuse ;  /* 0x000000b35b5b7223 */ /* 0x180fe200000100b4 */
[-CC-:B------:R-:W-:Y:S01]  /*4110*/  FFMA.FTZ R64, R64, R179.reuse, R180.reuse ;  /* 0x000000b340407223 */ /* 0x180fe200000100b4 */
[----:B------:R-:W-:Y:S01]  /*4120*/  ISETP.GE.U32.AND P3, PT, R82, RZ, PT ;  /* 0x000000ff5200720c */ /* 0x000fe20003f66070 */
[-C--:B------:R-:W-:Y:S01]  /*4130*/  FFMA.FTZ R54, R54, R179.reuse, R180 ;  /* 0x000000b336367223 */ /* 0x080fe200000100b4 */
[----:B------:R-:W-:Y:S01]  /*4140*/  FADD.FTZ R91, R174, -R91 ;  /* 0x8000005bae5b7221 */ /* 0x000fe20000010000 */
[----:B------:R-:W-:Y:S01]  /*4150*/  FADD.FTZ R69, R69, -R64 ;  /* 0x8000004045457221 */ /* 0x000fe20000010000 */
[----:B------:R-:W-:Y:S01]  /*4160*/  FFMA.FTZ R66, R66, R179, R180 ;  /* 0x000000b342427223 */ /* 0x000fe200000100b4 */
[----:B------:R-:W-:Y:S01]  /*4170*/  ISETP.GE.U32.AND.EX P5, PT, R83, 0x1000000, PT, P3 ;  /* 0x010000005300780c */ /* 0x000fe20003fa6130 */
[C---:B------:R-:W-:Y:S01]  /*4180*/  FFMA.FTZ R91, R172.reuse, R91, R19 ;  /* 0x0000005bac5b7223 */ /* 0x040fe20000010013 */
[C---:B------:R-:W-:Y:S01]  /*4190*/  FFMA.FTZ R69, R172.reuse, R69, R16 ;  /* 0x00000045ac457223 */ /* 0x040fe20000010010 */
[----:B------:R-:W-:Y:S01]  /*41a0*/  FADD.FTZ R65, R65, -R54 ;  /* 0x8000003641417221 */ /* 0x000fe20000010000 */
[----:B------:R-:W-:Y:S01]  /*41b0*/  FADD.FTZ R75, R75, -R66 ;  /* 0x800000424b4b7221 */ /* 0x000fe20000010000 */
[----:B------:R-:W-:Y:S01]  /*41c0*/  FMUL.FTZ R91, R91, UR6 ;  /* 0x000000065b5b7c20 */ /* 0x000fe20008410000 */
[----:B------:R-:W-:Y:S01]  /*41d0*/  FMUL.FTZ R69, R69, UR6 ;  /* 0x0000000645457c20 */ /* 0x000fe20008410000 */
[C---:B------:R-:W-:Y:S01]  /*41e0*/  FFMA.FTZ R65, R172.reuse, R65, R14 ;  /* 0x00000041ac417223 */ /* 0x040fe2000001000e */
[----:B------:R-:W-:Y:S01]  /*41f0*/  FFMA.FTZ R75, R172, R75, R18 ;  /* 0x0000004bac4b7223 */ /* 0x000fe20000010012 */
[-CC-:B------:R-:W-:Y:S01]  /*4200*/  FFMA.FTZ R87, R87, R179.reuse, R180.reuse ;  /* 0x000000b357577223 */ /* 0x180fe200000100b4 */
[----:B------:R-:W-:Y:S01]  /*4210*/  FSEL R0, R91, RZ, P5 ;  /* 0x000000ff5b007208 */ /* 0x000fe20002800000 */
[-CC-:B------:R-:W-:Y:S01]  /*4220*/  FFMA.FTZ R59, R59, R179.reuse, R180.reuse ;  /* 0x000000b33b3b7223 */ /* 0x180fe200000100b4 */
[----:B------:R-:W-:Y:S01]  /*4230*/  LOP3.LUT P5, RZ, R83, 0xff, RZ, 0xc0, !PT ;  /* 0x000000ff53ff7812 */ /* 0x000fe200078ac0ff */
[----:B------:R-:W-:Y:S01]  /*4240*/  FMUL.FTZ R75, R75, UR6 ;  /* 0x000000064b4b7c20 */ /* 0x000fe20008410000 */
[----:B------:R-:W-:Y:S01]  /*4250*/  FMUL.FTZ R65, R65, UR6 ;  /* 0x0000000641417c20 */ /* 0x000fe20008410000 */
[----:B------:R-:W-:Y:S01]  /*4260*/  FADD.FTZ R87, R90, -R87 ;  /* 0x800000575a577221 */ /* 0x000fe20000010000 */
[----:B0-----:R-:W-:Y:S01]  /*4270*/  FSEL R42, R69, RZ, P5 ;  /* 0x000000ff452a7208 */ /* 0x001fe20002800000 */
[-CC-:B------:R-:W-:Y:S01]  /*4280*/  FFMA.FTZ R53, R53, R179.reuse, R180.reuse ;  /* 0x000000b335357223 */ /* 0x180fe200000100b4 */
[----:B------:R-:W-:Y:S01]  /*4290*/  LOP3.LUT P4, RZ, R83, 0xff0000, RZ, 0xc0, !PT ;  /* 0x00ff000053ff7812 */ /* 0x000fe2000788c0ff */
[----:B------:R-:W-:Y:S01]  /*42a0*/  FADD.FTZ R59, R88, -R59 ;  /* 0x8000003b583b7221 */ /* 0x000fe20000010000 */
[----:B------:R-:W-:Y:S01]  /*42b0*/  LOP3.LUT P5, RZ, R82, 0xff0000, RZ, 0xc0, !PT ;  /* 0x00ff000052ff7812 */ /* 0x000fe200078ac0ff */
[----:B------:R-:W-:Y:S01]  /*42c0*/  FFMA.FTZ R52, R52, R179, R180 ;  /* 0x000000b334347223 */ /* 0x000fe200000100b4 */
[----:B------:R-:W-:Y:S01]  /*42d0*/  ISETP.GE.U32.AND P3, PT, R2, RZ, PT ;  /* 0x000000ff0200720c */ /* 0x000fe20003f66070 */
[----:B------:R-:W-:Y:S01]  /*42e0*/  FFMA.FTZ R87, R172, R87, R17 ;  /* 0x00000057ac577223 */ /* 0x000fe20000010011 */
[----:B------:R-:W-:Y:S01]  /*42f0*/  LOP3.LUT P6, RZ, R3, 0xff0000, RZ, 0xc0, !PT ;  /* 0x00ff000003ff7812 */ /* 0x000fe200078cc0ff */
[----:B------:R-:W-:Y:S01]  /*4300*/  FADD.FTZ R53, R86, -R53 ;  /* 0x8000003556357221 */ /* 0x000fe20000010000 */
[----:B------:R-:W-:Y:S01]  /*4310*/  FSEL R43, R75, RZ, P4 ;  /* 0x000000ff4b2b7208 */ /* 0x000fe20002000000 */
[----:B------:R-:W-:Y:S01]  /*4320*/  FFMA.FTZ R59, R172, R59, R15 ;  /* 0x0000003bac3b7223 */ /* 0x000fe2000001000f */
[----:B------:R-:W-:Y:S01]  /*4330*/  FSEL R41, R65, RZ, P5 ;  /* 0x000000ff41297208 */ /* 0x000fe20002800000 */
[----:B------:R-:W-:Y:S01]  /*4340*/  FADD.FTZ R63, R63, -R52 ;  /* 0x800000343f3f7221 */ /* 0x000fe20000010000 */
[----:B------:R-:W-:Y:S01]  /*4350*/  LOP3.LUT P4, RZ, R3, 0xff, RZ, 0xc0, !PT ;  /* 0x000000ff03ff7812 */ /* 0x000fe2000788c0ff */
[----:B------:R-:W-:Y:S01]  /*4360*/  FMUL.FTZ R87, R87, UR6 ;  /* 0x0000000657577c20 */ /* 0x000fe20008410000 */
[----:B------:R-:W-:Y:S01]  /*4370*/  ISETP.GE.U32.AND.EX P3, PT, R3, 0x1000000, PT, P3 ;  /* 0x010000000300780c */ /* 0x000fe20003f66130 */
        /* <DEDUP_REMOVED lines=9> */
[----:B------:R-:W-:-:S02]  /*4410*/  FSEL R38, R69, RZ, P4 ;  /* 0x000000ff45267208 */ /* 0x000fc40002000000 */
[----:B------:R-:W-:Y:S02]  /*4420*/  FSEL R37, R65, RZ, P5 ;  /* 0x000000ff41257208 */ /* 0x000fe40002800000 */
[----:B------:R-:W-:Y:S02]  /*4430*/  LOP3.LUT P3, RZ, R3, 0xff00, RZ, 0xc0, !PT ;  /* 0x0000ff0003ff7812 */ /* 0x000fe4000786c0ff */
[----:B------:R-:W-:Y:S02]  /*4440*/  LOP3.LUT P4, RZ, R82, 0xff000000, RZ, 0xc0, !PT ;  /* 0xff00000052ff7812 */ /* 0x000fe4000788c0ff */
[----:B------:R-:W-:Y:S02]  /*4450*/  LOP3.LUT P5, RZ, R2, 0xff000000, RZ, 0xc0, !PT ;  /* 0xff00000002ff7812 */ /* 0x000fe400078ac0ff */
[----:B------:R-:W-:Y:S02]  /*4460*/  FSEL R47, R87, RZ, P6 ;  /* 0x000000ff572f7208 */ /* 0x000fe40003000000 */
[----:B------:R-:W-:-:S02]  /*4470*/  F2FP.BF16.F32.PACK_AB R43, R0, R43 ;  /* 0x0000002b002b723e */ /* 0x000fc400000010ff */
[C---:B------:R-:W-:Y:S02]  /*4480*/  LOP3.LUT P6, RZ, R82.reuse, 0xff00, RZ, 0xc0, !PT ;  /* 0x0000ff0052ff7812 */ /* 0x040fe400078cc0ff */
        /* <DEDUP_REMOVED lines=18> */
.L_x_1750:
        /* <DEDUP_REMOVED lines=9> */
[C---:B0-----:R-:W-:Y:S01]  /*4640*/  FMUL.FTZ R30, R172.reuse, R75 ;  /* 0x0000004bac1e7220 */ /* 0x041fe20000410000 */
[----:B------:R-:W-:Y:S01]  /*4650*/  LOP3.LUT P6, RZ, R83, 0xff0000, RZ, 0xc0, !PT ;  /* 0x00ff000053ff7812 */ /* 0x000fe200078cc0ff */
[----:B------:R-:W-:Y:S01]  /*4660*/  FMUL.FTZ R31, R172, R91 ;  /* 0x0000005bac1f7220 */ /* 0x000fe20000410000 */
[----:B------:R-:W-:Y:S01]  /*4670*/  LOP3.LUT P5, RZ, R3, 0xff0000, RZ, 0xc0, !PT ;  /* 0x00ff000003ff7812 */ /* 0x000fe200078ac0ff */
[----:B------:R-:W-:Y:S01]  /*4680*/  FMUL.FTZ R0, R30, UR6 ;  /* 0x000000061e007c20 */ /* 0x000fe20008410000 */
[----:B------:R-:W-:Y:S01]  /*4690*/  FMUL.FTZ R28, R172, R69 ;  /* 0x00000045ac1c7220 */ /* 0x000fe20000410000 */
        /* <DEDUP_REMOVED lines=9> */
[C---:B------:R-:W-:Y:S01]  /*4730*/  FMUL.FTZ R29, R172.reuse, R87 ;  /* 0x00000057ac1d7220 */ /* 0x040fe20000410000 */
[----:B------:R-:W-:Y:S01]  /*4740*/  LOP3.LUT P5, RZ, R3, 0xff, RZ, 0xc0, !PT ;  /* 0x000000ff03ff7812 */ /* 0x000fe200078ac0ff */
[----:B------:R-:W-:Y:S01]  /*4750*/  FMUL.FTZ R34, R172, R65 ;  /* 0x00000041ac227220 */ /* 0x000fe20000410000 */
        /* <DEDUP_REMOVED lines=13> */
[----:B------:R-:W-:Y:S01]  /*4830*/  FMUL.FTZ R35, R172, R59 ;  /* 0x0000003bac237220 */ /* 0x000fe20000410000 */
        /* <DEDUP_REMOVED lines=10> */
[----:B------:R-:W-:Y:S01]  /*48e0*/  FMUL.FTZ R33, R172, R53 ;  /* 0x00000035ac217220 */ /* 0x000fe20000410000 */
[----:B------:R-:W-:Y:S02]  /*48f0*/  LOP3.LUT P5, RZ, R82, 0xff000000, RZ, 0xc0, !PT ;  /* 0xff00000052ff7812 */ /* 0x000fe400078ac0ff */
[----:B------:R-:W-:Y:S01]  /*4900*/  FSEL R47, R32, RZ, P3 ;  /* 0x000000ff202f7208 */ /* 0x000fe20001800000 */
[----:B------:R-:W-:Y:S01]  /*4910*/  FMUL.FTZ R32, R172, R63 ;  /* 0x0000003fac207220 */ /* 0x000fe20000410000 */
        /* <DEDUP_REMOVED lines=21> */
.L_x_1753:
        /* <DEDUP_REMOVED lines=8> */
[C---:B------:R-:W-:Y:S01]  /*4af0*/  FMUL.FTZ R91, R172.reuse, R91 ;  /* 0x0000005bac5b7220 */ /* 0x040fe20000410000 */
[C---:B------:R-:W-:Y:S01]  /*4b00*/  FMUL.FTZ R69, R172.reuse, R69 ;  /* 0x00000045ac457220 */ /* 0x040fe20000410000 */
[----:B------:R-:W-:Y:S01]  /*4b10*/  FADD.FTZ R65, R65, -R54 ;  /* 0x8000003641417221 */ /* 0x000fe20000010000 */
[----:B------:R-:W-:Y:S01]  /*4b20*/  FADD.FTZ R75, R75, -R66 ;  /* 0x800000424b4b7221 */ /* 0x000fe20000010000 */
[----:B------:R-:W-:Y:S01]  /*4b30*/  FMUL.FTZ R91, R91, UR6 ;  /* 0x000000065b5b7c20 */ /* 0x000fe20008410000 */
[----:B------:R-:W-:Y:S01]  /*4b40*/  FMUL.FTZ R69, R69, UR6 ;  /* 0x0000000645457c20 */ /* 0x000fe20008410000 */
[C---:B------:R-:W-:Y:S01]  /*4b50*/  FMUL.FTZ R65, R172.reuse, R65 ;  /* 0x00000041ac417220 */ /* 0x040fe20000410000 */
[----:B------:R-:W-:Y:S01]  /*4b60*/  FMUL.FTZ R75, R172, R75 ;  /* 0x0000004bac4b7220 */ /* 0x000fe20000410000 */
        /* <DEDUP_REMOVED lines=14> */
[----:B------:R-:W-:Y:S01]  /*4c50*/  FMUL.FTZ R87, R172, R87 ;  /* 0x00000057ac577220 */ /* 0x000fe20000410000 */
[----:B------:R-:W-:Y:S01]  /*4c60*/  LOP3.LUT P6, RZ, R3, 0xff0000, RZ, 0xc0, !PT ;  /* 0x00ff000003ff7812 */ /* 0x000fe200078cc0ff */
[----:B------:R-:W-:Y:S01]  /*4c70*/  FADD.FTZ R53, R86, -R53 ;  /* 0x8000003556357221 */ /* 0x000fe20000010000 */
[----:B------:R-:W-:Y:S01]  /*4c80*/  FSEL R43, R75, RZ, P4 ;  /* 0x000000ff4b2b7208 */ /* 0x000fe20002000000 */
[----:B------:R-:W-:Y:S01]  /*4c90*/  FMUL.FTZ R59, R172, R59 ;  /* 0x0000003bac3b7220 */ /* 0x000fe20000410000 */
[----:B------:R-:W-:Y:S01]  /*4ca0*/  FSEL R41, R65, RZ, P5 ;  /* 0x000000ff41297208 */ /* 0x000fe20002800000 */
[----:B------:R-:W-:Y:S01]  /*4cb0*/  FADD.FTZ R63, R63, -R52 ;  /* 0x800000343f3f7221 */ /* 0x000fe20000010000 */
[----:B------:R-:W-:Y:S01]  /*4cc0*/  LOP3.LUT P4, RZ, R3, 0xff, RZ, 0xc0, !PT ;  /* 0x000000ff03ff7812 */ /* 0x000fe2000788c0ff */
[----:B------:R-:W-:Y:S01]  /*4cd0*/  FMUL.FTZ R87, R87, UR6 ;  /* 0x0000000657577c20 */ /* 0x000fe20008410000 */
[----:B------:R-:W-:Y:S01]  /*4ce0*/  ISETP.GE.U32.AND.EX P3, PT, R3, 0x1000000, PT, P3 ;  /* 0x010000000300780c */ /* 0x000fe20003f66130 */
        /* <DEDUP_REMOVED lines=35> */
.L_x_1749:
[----:B------:R-:W-:Y:S05]  /*4f20*/  @!P1 BRA `(.L_x_1754) ;  /* 0x0000000400b49947 */ /* 0x000fea0003800000 */
        /* <DEDUP_REMOVED lines=9> */
[C---:B0-----:R-:W-:Y:S01]  /*4fc0*/  FFMA.FTZ R31, R172.reuse, R91, R19 ;  /* 0x0000005bac1f7223 */ /* 0x041fe20000010013 */
[----:B------:R-:W-:Y:S01]  /*4fd0*/  FFMA.FTZ R30, R172, R75, R18 ;  /* 0x0000004bac1e7223 */ /* 0x000fe20000010012 */
[----:B------:R-:W-:Y:S01]  /*4fe0*/  FADD.FTZ R65, R65, -R54 ;  /* 0x8000003641417221 */ /* 0x000fe20000010000 */
        /* <DEDUP_REMOVED lines=8> */
[----:B------:R-:W-:Y:S01]  /*5070*/  FADD.FTZ R90, R90, -R87 ;  /* 0x800000575a5a7221 */ /* 0x000fe20000010000 */
[----:B------:R-:W-:Y:S01]  /*5080*/  LOP3.LUT P5, RZ, R83, 0xff0000, RZ, 0xc0, !PT ;  /* 0x00ff000053ff7812 */ /* 0x000fe200078ac0ff */
[----:B------:R-:W-:Y:S01]  /*5090*/  FFMA.FTZ R34, R172, R65, R14 ;  /* 0x00000041ac227223 */ /* 0x000fe2000001000e */
[----:B------:R-:W-:Y:S01]  /*50a0*/  FADD.FTZ R53, R86, -R53 ;  /* 0x8000003556357221 */ /* 0x000fe20000010000 */
[----:B------:R-:W-:Y:S01]  /*50b0*/  FADD.FTZ R88, R88, -R59 ;  /* 0x8000003b58587221 */ /* 0x000fe20000010000 */
[----:B------:R-:W-:Y:S01]  /*50c0*/  FADD.FTZ R69, R69, -R64 ;  /* 0x8000004045457221 */ /* 0x000fe20000010000 */
[----:B------:R-:W-:Y:S01]  /*50d0*/  FMUL.FTZ R0, R32, UR6 ;  /* 0x0000000620007c20 */ /* 0x000fe20008410000 */
[----:B------:R-:W-:Y:S01]  /*50e0*/  FSEL R51, R29, RZ, P3 ;  /* 0x000000ff1d337208 */ /* 0x000fe20001800000 */
[----:B------:R-:W-:Y:S01]  /*50f0*/  FFMA.FTZ R29, R172, R90, R17 ;  /* 0x0000005aac1d7223 */ /* 0x000fe20000010011 */
[----:B------:R-:W-:Y:S01]  /*5100*/  LOP3.LUT P4, RZ, R82, 0xff, RZ, 0xc0, !PT ;  /* 0x000000ff52ff7812 */ /* 0x000fe2000788c0ff */
[----:B------:R-:W-:Y:S01]  /*5110*/  FMUL.FTZ R41, R34, UR6 ;  /* 0x0000000622297c20 */ /* 0x000fe20008410000 */
[----:B------:R-:W-:Y:S01]  /*5120*/  FSEL R50, R28, RZ, P5 ;  /* 0x000000ff1c327208 */ /* 0x000fe20002800000 */
[----:B------:R-:W-:Y:S01]  /*5130*/  FFMA.FTZ R33, R172, R53, R13 ;  /* 0x00000035ac217223 */ /* 0x000fe2000001000d */
        /* <DEDUP_REMOVED lines=12> */
[----:B------:R-:W-:Y:S02]  /*5200*/  LOP3.LUT P6, RZ, R82, 0xff00, RZ, 0xc0, !PT ;  /* 0x0000ff0052ff7812 */ /* 0x000fe400078cc0ff */
[----:B------:R-:W-:Y:S02]  /*5210*/  FSEL R49, R46, RZ, P4 ;  /* 0x000000ff2e317208 */ /* 0x000fe40002000000 */
        /* <DEDUP_REMOVED lines=8> */
.L_x_1755:
[-CC-:B------:R-:W-:Y:S01]  /*52a0*/  FFMA.FTZ R64, R64, R179.reuse, R180.reuse ;  /* 0x000000b340407223 */ /* 0x180fe200000100b4 */
[-CC-:B------:R-:W-:Y:S01]  /*52b0*/  FFMA.FTZ R87, R87, R179.reuse, R180.reuse ;  /* 0x000000b357577223 */ /* 0x180fe200000100b4 */
        /* <DEDUP_REMOVED lines=33> */
[----:B0-----:R-:W-:Y:S01]  /*54d0*/  FSEL R43, R75, RZ, P4 ;  /* 0x000000ff4b2b7208 */ /* 0x001fe20002000000 */
        /* <DEDUP_REMOVED lines=18> */
.L_x_1754:
        /* <DEDUP_REMOVED lines=9> */
[C---:B0-----:R-:W-:Y:S01]  /*5690*/  FMUL.FTZ R31, R172.reuse, R91 ;  /* 0x0000005bac1f7220 */ /* 0x041fe20000410000 */
[----:B------:R-:W-:Y:S01]  /*56a0*/  FMUL.FTZ R30, R172, R75 ;  /* 0x0000004bac1e7220 */ /* 0x000fe20000410000 */
[----:B------:R-:W-:Y:S01]  /*56b0*/  FADD.FTZ R65, R65, -R54 ;  /* 0x8000003641417221 */ /* 0x000fe20000010000 */
        /* <DEDUP_REMOVED lines=8> */
[----:B------:R-:W-:Y:S01]  /*5740*/  FADD.FTZ R87, R90, -R87 ;  /* 0x800000575a577221 */ /* 0x000fe20000010000 */
[----:B------:R-:W-:Y:S01]  /*5750*/  LOP3.LUT P5, RZ, R83, 0xff0000, RZ, 0xc0, !PT ;  /* 0x00ff000053ff7812 */ /* 0x000fe200078ac0ff */
[----:B------:R-:W-:Y:S01]  /*5760*/  FMUL.FTZ R34, R172, R65 ;  /* 0x00000041ac227220 */ /* 0x000fe20000410000 */
[----:B------:R-:W-:Y:S01]  /*5770*/  FADD.FTZ R53, R86, -R53 ;  /* 0x8000003556357221 */ /* 0x000fe20000010000 */
[----:B------:R-:W-:Y:S01]  /*5780*/  FADD.FTZ R59, R88, -R59 ;  /* 0x8000003b583b7221 */ /* 0x000fe20000010000 */
[----:B------:R-:W-:Y:S01]  /*5790*/  FADD.FTZ R69, R69, -R64 ;  /* 0x8000004045457221 */ /* 0x000fe20000010000 */
[----:B------:R-:W-:Y:S01]  /*57a0*/  FMUL.FTZ R0, R32, UR6 ;  /* 0x0000000620007c20 */ /* 0x000fe20008410000 */
[----:B------:R-:W-:Y:S01]  /*57b0*/  FSEL R51, R29, RZ, P3 ;  /* 0x000000ff1d337208 */ /* 0x000fe20001800000 */
[----:B------:R-:W-:Y:S01]  /*57c0*/  FMUL.FTZ R29, R172, R87 ;  /* 0x00000057ac1d7220 */ /* 0x000fe20000410000 */
[----:B------:R-:W-:Y:S01]  /*57d0*/  LOP3.LUT P4, RZ, R82, 0xff, RZ, 0xc0, !PT ;  /* 0x000000ff52ff7812 */ /* 0x000fe2000788c0ff */
[----:B------:R-:W-:Y:S01]  /*57e0*/  FMUL.FTZ R41, R34, UR6 ;  /* 0x0000000622297c20 */ /* 0x000fe20008410000 */
[----:B------:R-:W-:Y:S01]  /*57f0*/  FSEL R50, R28, RZ, P5 ;  /* 0x000000ff1c327208 */ /* 0x000fe20002800000 */
[----:B------:R-:W-:Y:S01]  /*5800*/  FMUL.FTZ R33, R172, R53 ;  /* 0x00000035ac217220 */ /* 0x000fe20000410000 */
        /* <DEDUP_REMOVED lines=22> */
.L_x_1756:
        /* <DEDUP_REMOVED lines=53> */
.L_x_1752:
        /* <DEDUP_REMOVED lines=19> */
[----:B------:R-:W-:Y:S01]  /*5df0*/  ISETP.GE.U32.AND P3, PT, R76, RZ, PT ;  /* 0x000000ff4c00720c */ /* 0x000fe20003f66070 */
[C---:B0-----:R-:W-:Y:S01]  /*5e00*/  FFMA.FTZ R30, R172.reuse, R177, R26 ;  /* 0x000000b1ac1e7223 */ /* 0x041fe2000001001a */
[----:B------:R-:W-:Y:S01]  /*5e10*/  FFMA.FTZ R31, R172, R71, R27 ;  /* 0x00000047ac1f7223 */ /* 0x000fe2000001001b */
[----:B------:R-:W-:Y:S01]  /*5e20*/  FFMA.FTZ R61, R61, R179, R180 ;  /* 0x000000b33d3d7223 */ /* 0x000fe200000100b4 */
[----:B------:R-:W-:Y:S01]  /*5e30*/  LOP3.LUT P6, RZ, R79, 0xff0000, RZ, 0xc0, !PT ;  /* 0x00ff00004fff7812 */ /* 0x000fe200078cc0ff */
[----:B------:R-:W-:Y:S01]  /*5e40*/  FMUL.FTZ R0, R30, UR6 ;  /* 0x000000061e007c20 */ /* 0x000fe20008410000 */
[----:B------:R-:W-:Y:S01]  /*5e50*/  LOP3.LUT P4, RZ, R77, 0xff0000, RZ, 0xc0, !PT ;  /* 0x00ff00004dff7812 */ /* 0x000fe2000788c0ff */
[----:B------:R-:W-:Y:S01]  /*5e60*/  FFMA.FTZ R28, R172, R175, R24 ;  /* 0x000000afac1c7223 */ /* 0x000fe20000010018 */
[----:B------:R-:W-:Y:S01]  /*5e70*/  FMUL.FTZ R29, R31, UR6 ;  /* 0x000000061f1d7c20 */ /* 0x000fe20008410000 */
[----:B------:R-:W-:Y:S01]  /*5e80*/  ISETP.GE.U32.AND.EX P1, PT, R79, 0x1000000, PT, P1 ;  /* 0x010000004f00780c */ /* 0x000fe20003f26110 */
[----:B------:R-:W-:Y:S01]  /*5e90*/  FADD.FTZ R61, R176, -R61 ;  /* 0x8000003db03d7221 */ /* 0x000fe20000010000 */
[----:B------:R-:W-:Y:S01]  /*5ea0*/  ISETP.GE.U32.AND.EX P3, PT, R77, 0x1000000, PT, P3 ;  /* 0x010000004d00780c */ /* 0x000fe20003f66130 */
[-CC-:B------:R-:W-:Y:S01]  /*5eb0*/  FFMA.FTZ R58, R58, R179.reuse, R180.reuse ;  /* 0x000000b33a3a7223 */ /* 0x180fe200000100b4 */
[C---:B------:R-:W-:Y:S01]  /*5ec0*/  FSEL R43, R0.reuse, RZ, P6 ;  /* 0x000000ff002b7208 */ /* 0x040fe20003000000 */
[-C--:B------:R-:W-:Y:S01]  /*5ed0*/  FFMA.FTZ R57, R57, R179.reuse, R180 ;  /* 0x000000b339397223 */ /* 0x080fe200000100b4 */
[----:B------:R-:W-:Y:S01]  /*5ee0*/  FSEL R39, R0, RZ, P4 ;  /* 0x000000ff00277208 */ /* 0x000fe20002000000 */
[----:B------:R-:W-:Y:S01]  /*5ef0*/  FMUL.FTZ R0, R28, UR6 ;  /* 0x000000061c007c20 */ /* 0x000fe20008410000 */
[----:B------:R-:W-:Y:S01]  /*5f00*/  LOP3.LUT P5, RZ, R79, 0xff, RZ, 0xc0, !PT ;  /* 0x000000ff4fff7812 */ /* 0x000fe200078ac0ff */
[----:B------:R-:W-:Y:S01]  /*5f10*/  FADD.FTZ R93, R93, -R58 ;  /* 0x8000003a5d5d7221 */ /* 0x000fe20000010000 */
[----:B------:R-:W-:Y:S01]  /*5f20*/  LOP3.LUT P6, RZ, R77, 0xff, RZ, 0xc0, !PT ;  /* 0x000000ff4dff7812 */ /* 0x000fe200078cc0ff */
[--C-:B------:R-:W-:Y:S01]  /*5f30*/  FFMA.FTZ R55, R55, R179, R180.reuse ;  /* 0x000000b337377223 */ /* 0x100fe200000100b4 */
[C---:B------:R-:W-:Y:S01]  /*5f40*/  FSEL R36, R29.reuse, RZ, P1 ;  /* 0x000000ff1d247208 */ /* 0x040fe20000800000 */
[----:B------:R-:W-:Y:S01]  /*5f50*/  FADD.FTZ R92, R92, -R57 ;  /* 0x800000395c5c7221 */ /* 0x000fe20000010000 */
[----:B------:R-:W-:Y:S01]  /*5f60*/  FSEL R40, R29, RZ, P3 ;  /* 0x000000ff1d287208 */ /* 0x000fe20001800000 */
[----:B------:R-:W-:Y:S01]  /*5f70*/  FFMA.FTZ R29, R172, R61, R25 ;  /* 0x0000003dac1d7223 */ /* 0x000fe20000010019 */
[----:B------:R-:W-:Y:S01]  /*5f80*/  FSEL R42, R0, RZ, P5 ;  /* 0x000000ff002a7208 */ /* 0x000fe20002800000 */
[----:B------:R-:W-:Y:S01]  /*5f90*/  FFMA.FTZ R56, R56, R179, R180 ;  /* 0x000000b338387223 */ /* 0x000fe200000100b4 */
[----:B------:R-:W-:Y:S01]  /*5fa0*/  FSEL R38, R0, RZ, P6 ;  /* 0x000000ff00267208 */ /* 0x000fe20003000000 */
[----:B------:R-:W-:Y:S01]  /*5fb0*/  FMUL.FTZ R0, R29, UR6 ;  /* 0x000000061d007c20 */ /* 0x000fe20008410000 */
[----:B------:R-:W-:Y:S01]  /*5fc0*/  LOP3.LUT P4, RZ, R79, 0xff00, RZ, 0xc0, !PT ;  /* 0x0000ff004fff7812 */ /* 0x000fe2000788c0ff */
[----:B------:R-:W-:Y:S01]  /*5fd0*/  FFMA.FTZ R34, R172, R93, R22 ;  /* 0x0000005dac227223 */ /* 0x000fe20000010016 */
[----:B------:R-:W-:Y:S01]  /*5fe0*/  FADD.FTZ R55, R74, -R55 ;  /* 0x800000374a377221 */ /* 0x000fe20000010000 */
[----:B------:R-:W-:Y:S01]  /*5ff0*/  FFMA.FTZ R35, R172, R92, R23 ;  /* 0x0000005cac237223 */ /* 0x000fe20000010017 */
[----:B------:R-:W-:Y:S01]  /*6000*/  FSEL R37, R0, RZ, P4 ;  /* 0x000000ff00257208 */ /* 0x000fe20002000000 */
[----:B------:R-:W-:Y:S01]  /*6010*/  FADD.FTZ R89, R89, -R56 ;  /* 0x8000003859597221 */ /* 0x000fe20000010000 */
[----:B------:R-:W-:Y:S01]  /*6020*/  LOP3.LUT P4, RZ, R77, 0xff00, RZ, 0xc0, !PT ;  /* 0x0000ff004dff7812 */ /* 0x000fe2000788c0ff */
[----:B------:R-:W-:Y:S01]  /*6030*/  FFMA.FTZ R33, R172, R55, R21 ;  /* 0x00000037ac217223 */ /* 0x000fe20000010015 */
[----:B------:R-:W-:Y:S01]  /*6040*/  F2FP.BF16.F32.PACK_AB R39, R40, R39 ;  /* 0x000000272827723e */ /* 0x000fe200000010ff */
[----:B------:R-:W-:Y:S01]  /*6050*/  FMUL.FTZ R40, R35, UR6 ;  /* 0x0000000623287c20 */ /* 0x000fe20008410000 */
        /* <DEDUP_REMOVED lines=29> */
.L_x_1759:
        /* <DEDUP_REMOVED lines=8> */
[C---:B------:R-:W-:Y:S01]  /*62b0*/  FFMA.FTZ R177, R172.reuse, R177, R26 ;  /* 0x000000b1acb17223 */ /* 0x040fe2000001001a */
[----:B------:R-:W-:Y:S01]  /*62c0*/  FFMA.FTZ R61, R172, R61, R25 ;  /* 0x0000003dac3d7223 */ /* 0x000fe20000010019 */
[----:B------:R-:W-:Y:S01]  /*62d0*/  FADD.FTZ R71, R178, -R71 ;  /* 0x80000047b2477221 */ /* 0x000fe20000010000 */
[----:B------:R-:W-:Y:S01]  /*62e0*/  ISETP.GE.U32.AND P1, PT, R78, RZ, PT ;  /* 0x000000ff4e00720c */ /* 0x000fe20003f26070 */
[----:B------:R-:W-:Y:S01]  /*62f0*/  FMUL.FTZ R177, R177, UR6 ;  /* 0x00000006b1b17c20 */ /* 0x000fe20008410000 */
[-CC-:B------:R-:W-:Y:S01]  /*6300*/  FFMA.FTZ R58, R58, R179.reuse, R180.reuse ;  /* 0x000000b33a3a7223 */ /* 0x180fe200000100b4 */
[----:B------:R-:W-:Y:S01]  /*6310*/  FFMA.FTZ R57, R57, R179, R180 ;  /* 0x000000b339397223 */ /* 0x000fe200000100b4 */
[----:B------:R-:W-:Y:S01]  /*6320*/  FMUL.FTZ R61, R61, UR6 ;  /* 0x000000063d3d7c20 */ /* 0x000fe20008410000 */
[C---:B------:R-:W-:Y:S01]  /*6330*/  FFMA.FTZ R71, R172.reuse, R71, R27 ;  /* 0x00000047ac477223 */ /* 0x040fe2000001001b */
[----:B0-----:R-:W-:Y:S01]  /*6340*/  FSEL R43, R177, RZ, P3 ;  /* 0x000000ffb12b7208 */ /* 0x001fe20001800000 */
[----:B------:R-:W-:Y:S01]  /*6350*/  FFMA.FTZ R175, R172, R175, R24 ;  /* 0x000000afacaf7223 */ /* 0x000fe20000010018 */
        /* <DEDUP_REMOVED lines=12> */
[C---:B------:R-:W-:Y:S01]  /*6420*/  FFMA.FTZ R93, R172.reuse, R93, R22 ;  /* 0x0000005dac5d7223 */ /* 0x040fe20000010016 */
[----:B------:R-:W-:Y:S01]  /*6430*/  LOP3.LUT P4, RZ, R79, 0xff, RZ, 0xc0, !PT ;  /* 0x000000ff4fff7812 */ /* 0x000fe2000788c0ff */
[C---:B------:R-:W-:Y:S01]  /*6440*/  FFMA.FTZ R92, R172.reuse, R92, R23 ;  /* 0x0000005cac5c7223 */ /* 0x040fe20000010017 */
[----:B------:R-:W-:Y:S01]  /*6450*/  ISETP.GE.U32.AND.EX P1, PT, R77, 0x1000000, PT, P1 ;  /* 0x010000004d00780c */ /* 0x000fe20003f26110 */
        /* <DEDUP_REMOVED lines=40> */
.L_x_1758:
        /* <DEDUP_REMOVED lines=9> */
[C---:B0-----:R-:W-:Y:S01]  /*6770*/  FMUL.FTZ R30, R172.reuse, R177 ;  /* 0x000000b1ac1e7220 */ /* 0x041fe20000410000 */
[----:B------:R-:W-:Y:S01]  /*6780*/  FMUL.FTZ R31, R172, R71 ;  /* 0x00000047ac1f7220 */ /* 0x000fe20000410000 */
[--C-:B------:R-:W-:Y:S01]  /*6790*/  FFMA.FTZ R61, R61, R179, R180.reuse ;  /* 0x000000b33d3d7223 */ /* 0x100fe200000100b4 */
[----:B------:R-:W-:Y:S01]  /*67a0*/  LOP3.LUT P6, RZ, R79, 0xff0000, RZ, 0xc0, !PT ;  /* 0x00ff00004fff7812 */ /* 0x000fe200078cc0ff */
[----:B------:R-:W-:Y:S01]  /*67b0*/  FMUL.FTZ R0, R30, UR6 ;  /* 0x000000061e007c20 */ /* 0x000fe20008410000 */
[----:B------:R-:W-:Y:S01]  /*67c0*/  LOP3.LUT P4, RZ, R77, 0xff0000, RZ, 0xc0, !PT ;  /* 0x00ff00004dff7812 */ /* 0x000fe2000788c0ff */
[----:B------:R-:W-:Y:S01]  /*67d0*/  FMUL.FTZ R28, R172, R175 ;  /* 0x000000afac1c7220 */ /* 0x000fe20000410000 */
        /* <DEDUP_REMOVED lines=16> */
[----:B------:R-:W-:Y:S01]  /*68e0*/  FMUL.FTZ R29, R172, R61 ;  /* 0x0000003dac1d7220 */ /* 0x000fe20000410000 */
[----:B------:R-:W-:Y:S01]  /*68f0*/  FSEL R42, R0, RZ, P5 ;  /* 0x000000ff002a7208 */ /* 0x000fe20002800000 */
[----:B------:R-:W-:Y:S01]  /*6900*/  FFMA.FTZ R56, R56, R179, R180 ;  /* 0x000000b338387223 */ /* 0x000fe200000100b4 */
[----:B------:R-:W-:Y:S01]  /*6910*/  FSEL R38, R0, RZ, P6 ;  /* 0x000000ff00267208 */ /* 0x000fe20003000000 */
[----:B------:R-:W-:Y:S01]  /*6920*/  FMUL.FTZ R0, R29, UR6 ;  /* 0x000000061d007c20 */ /* 0x000fe20008410000 */
[----:B------:R-:W-:Y:S01]  /*6930*/  LOP3.LUT P4, RZ, R79, 0xff00, RZ, 0xc0, !PT ;  /* 0x0000ff004fff7812 */ /* 0x000fe2000788c0ff */
[----:B------:R-:W-:Y:S01]  /*6940*/  FMUL.FTZ R34, R172, R93 ;  /* 0x0000005dac227220 */ /* 0x000fe20000410000 */
[----:B------:R-:W-:Y:S01]  /*6950*/  FADD.FTZ R55, R74, -R55 ;  /* 0x800000374a377221 */ /* 0x000fe20000010000 */
[----:B------:R-:W-:Y:S01]  /*6960*/  FMUL.FTZ R35, R172, R57 ;  /* 0x00000039ac237220 */ /* 0x000fe20000410000 */
[----:B------:R-:W-:Y:S01]  /*6970*/  FSEL R37, R0, RZ, P4 ;  /* 0x000000ff00257208 */ /* 0x000fe20002000000 */
[----:B------:R-:W-:Y:S01]  /*6980*/  FADD.FTZ R89, R89, -R56 ;  /* 0x8000003859597221 */ /* 0x000fe20000010000 */
[----:B------:R-:W-:Y:S01]  /*6990*/  LOP3.LUT P4, RZ, R77, 0xff00, RZ, 0xc0, !PT ;  /* 0x0000ff004dff7812 */ /* 0x000fe2000788c0ff */
[----:B------:R-:W-:Y:S01]  /*69a0*/  FMUL.FTZ R33, R172, R55 ;  /* 0x00000037ac217220 */ /* 0x000fe20000410000 */
[----:B------:R-:W-:Y:S01]  /*69b0*/  F2FP.BF16.F32.PACK_AB R39, R40, R39 ;  /* 0x000000272827723e */ /* 0x000fe200000010ff */
[----:B------:R-:W-:Y:S01]  /*69c0*/  FMUL.FTZ R40, R35, UR6 ;  /* 0x0000000623287c20 */ /* 0x000fe20008410000 */
[----:B------:R-:W-:Y:S01]  /*69d0*/  FSEL R41, R0, RZ, P4 ;  /* 0x000000ff00297208 */ /* 0x000fe20002000000 */
[----:B------:R-:W-:Y:S01]  /*69e0*/  FMUL.FTZ R0, R34, UR6 ;  /* 0x0000000622007c20 */ /* 0x000fe20008410000 */
[----:B------:R-:W-:Y:S01]  /*69f0*/  LOP3.LUT P1, RZ, R78, 0xff0000, RZ, 0xc0, !PT ;  /* 0x00ff00004eff7812 */ /* 0x000fe2000782c0ff */
[----:B------:R-:W-:Y:S01]  /*6a00*/  FMUL.FTZ R32, R172, R89 ;  /* 0x00000059ac207220 */ /* 0x000fe20000410000 */
        /* <DEDUP_REMOVED lines=25> */
.L_x_1761:
        /* <DEDUP_REMOVED lines=75> */
.L_x_1757:
        /* <DEDUP_REMOVED lines=10> */
[C---:B0-----:R-:W-:Y:S01]  /*70f0*/  FFMA.FTZ R31, R172.reuse, R71, R27 ;  /* 0x00000047ac1f7223 */ /* 0x041fe2000001001b */
        /* <DEDUP_REMOVED lines=45> */
.L_x_1763:
        /* <DEDUP_REMOVED lines=13> */
[----:B------:R-:W-:Y:S01]  /*74a0*/  FFMA.FTZ R175, R172, R175, R24 ;  /* 0x000000afacaf7223 */ /* 0x000fe20000010018 */
        /* <DEDUP_REMOVED lines=40> */
.L_x_1762:
        /* <DEDUP_REMOVED lines=55> */
.L_x_1764:
        /* <DEDUP_REMOVED lines=53> */
.L_x_1760:
        /* <DEDUP_REMOVED lines=14> */
.L_x_1739:
        /* <DEDUP_REMOVED lines=9> */
[----:B0-----:R-:W-:Y:S02]  /*7f60*/  MOV R48, R135 ;  /* 0x0000008700307202 */ /* 0x001fe40000000f00 */
        /* <DEDUP_REMOVED lines=38> */
.L_x_1738:
[----:B------:R-:W-:Y:S05]  /*81d0*/  BSYNC B0 ;  /* 0x0000000000007941 */ /* 0x000fea0003800000 */
.L_x_1737:
        /* <DEDUP_REMOVED lines=70> */
[----:B------:R0:W-:Y:S01]  /*8640*/  STS.128 [R0+0x410], R20 ;  /* 0x0004101400007388 */ /* 0x0001e20000000c00 */
[----:B----4-:R-:W-:-:S03]  /*8650*/  FADD.FTZ R11, R11, R32 ;  /* 0x000000200b0b7221 */ /* 0x010fc60000010000 */
[----:B------:R-:W-:Y:S04]  /*8660*/  STS.128 [R0+0x800], R24 ;  /* 0x0008001800007388 */ /* 0x000fe80000000c00 */
[----:B------:R-:W-:Y:S01]  /*8670*/  STS.128 [R0+0x810], R28 ;  /* 0x0008101c00007388 */ /* 0x000fe20000000c00 */
[----:B------:R-:W-:Y:S08]  /*8680*/  BAR.SYNC.DEFER_BLOCKING 0x0 ;  /* 0x0000000000007b1d */ /* 0x000ff00000010000 */
[----:B0-----:R-:W0:Y:S01]  /*8690*/  LDC R20, c[0x0][0x388] ;  /* 0x0000e200ff147b82 */ /* 0x001e220000000800 */
[----:B------:R-:W1:Y:S04]  /*86a0*/  LDS R35, [R3] ;  /* 0x0000000003237984 */ /* 0x000e680000000800 */
[----:B------:R-:W2:Y:S01]  /*86b0*/  LDS R34, [R3+0x200] ;  /* 0x0002000003227984 */ /* 0x000ea20000000800 */
[----:B0-----:R-:W-:-:S03]  /*86c0*/  IMAD R37, R20, UR4, RZ ;  /* 0x0000000414257c24 */ /* 0x001fc6000f8e02ff */
[----:B------:R-:W0:Y:S02]  /*86d0*/  LDS R4, [R3+0x400] ;  /* 0x0004000003047984 */ /* 0x000e240000000800 */
[----:B------:R-:W-:Y:S02]  /*86e0*/  IADD3 R2, P0, PT, R37, R54, RZ ;  /* 0x0000003625027210 */ /* 0x000fe40007f1e0ff */
[----:B------:R-:W3:Y:S02]  /*86f0*/  LDS R12, [R3+0xc00] ;  /* 0x000c0000030c7984 */ /* 0x000ee40000000800 */
[----:B------:R-:W-:Y:S02]  /*8700*/  SHF.L.U32 R22, R2, 0x2, RZ ;  /* 0x0000000202167819 */ /* 0x000fe400000006ff */
[----:B------:R-:W4:Y:S04]  /*8710*/  LDS R5, [R3+0xe00] ;  /* 0x000e000003057984 */ /* 0x000f280000000800 */
        /* <DEDUP_REMOVED lines=10> */
[----:B0-----:R-:W-:-:S03]  /*87c0*/  FADD.FTZ R4, RZ, R4 ;  /* 0x00000004ff047221 */ /* 0x001fc60000010000 */
[----:B------:R-:W0:Y:S01]  /*87d0*/  LDS R27, [R3+0x2400] ;  /* 0x00240000031b7984 */ /* 0x000e220000000800 */
[----:B---3--:R-:W-:Y:S01]  /*87e0*/  FADD.FTZ R12, R35, R12 ;  /* 0x0000000c230c7221 */ /* 0x008fe20000010000 */
[----:B------:R-:W-:Y:S02]  /*87f0*/  IADD3.X R35, PT, PT, RZ, RZ, RZ, P0, !PT ;  /* 0x000000ffff237210 */ /* 0x000fe400007fe4ff */
[----:B------:R-:W3:Y:S01]  /*8800*/  LDS R16, [R3+0x2600] ;  /* 0x0026000003107984 */ /* 0x000ee20000000800 */
[----:B----4-:R-:W-:-:S03]  /*8810*/  FADD.FTZ R5, R34, R5 ;  /* 0x0000000522057221 */ /* 0x010fc60000010000 */
[----:B------:R-:W4:Y:S01]  /*8820*/  LDS R17, [R3+0x1400] ;  /* 0x0014000003117984 */ /* 0x000f220000000800 */
        /* <DEDUP_REMOVED lines=15> */
[----:B-1----:R-:W-:-:S03]  /*8920*/  FADD.FTZ R0, R0, R15 ;  /* 0x0000000f00007221 */ /* 0x002fc60000010000 */
[----:B------:R-:W1:Y:S01]  /*8930*/  LDS R31, [R3+0x2c00] ;  /* 0x002c0000031f7984 */ /* 0x000e620000000800 */
[----:B--2---:R-:W-:-:S03]  /*8940*/  FADD.FTZ R7, RZ, R7 ;  /* 0x00000007ff077221 */ /* 0x004fc60000010000 */
[----:B------:R2:W1:Y:S01]  /*8950*/  LDS R20, [R3+0x2e00] ;  /* 0x002e000003147984 */ /* 0x0004620000000800 */
[----:B0-----:R-:W-:Y:S01]  /*8960*/  FADD.FTZ R27, R12, R27 ;  /* 0x0000001b0c1b7221 */ /* 0x001fe20000010000 */
[----:B---3--:R-:W-:Y:S01]  /*8970*/  FADD.FTZ R13, R5, R16 ;  /* 0x00000010050d7221 */ /* 0x008fe20000010000 */
[C---:B------:R-:W-:Y:S02]  /*8980*/  IADD3.X R5, PT, PT, R19.reuse, UR17, RZ, P1, !PT ;  /* 0x0000001113057c10 */ /* 0x040fe40008ffe4ff */
[----:B--2---:R-:W-:Y:S01]  /*8990*/  IADD3.X R3, PT, PT, R19, UR19, RZ, P0, !PT ;  /* 0x0000001313037c10 */ /* 0x004fe200087fe4ff */
        /* <DEDUP_REMOVED lines=22> */
.L_x_1740:
        /* <DEDUP_REMOVED lines=8> */
.L_x_1767:
[----:B------:R-:W-:Y:S05]  /*8b80*/  BSYNC B2 ;  /* 0x0000000000027941 */ /* 0x000fea0003800000 */
.L_x_1766:
        /* <DEDUP_REMOVED lines=8> */
.L_x_1768:
[----:B------:R-:W-:Y:S01]  /*8c10*/  FADD.FTZ R42, R127, R42 ;  /* 0x0000002a7f2a7221 */ /* 0x000fe20000010000 */
[----:B------:R-:W-:-:S04]  /*8c20*/  HFMA2 R190, -RZ, RZ, 0, 1.1920928955078125e-07 ;  /* 0x00000002ffbe7431 */ /* 0x000fc800000001ff */
[----:B------:R-:W-:Y:S02]  /*8c30*/  MOV R189, R42 ;  /* 0x0000002a00bd7202 */ /* 0x000fe40000000f00 */
[----:B------:R-:W-:-:S07]  /*8c40*/  MOV R124, R187 ;  /* 0x000000bb007c7202 */ /* 0x000fce0000000f00 */
[----:B------:R-:W-:Y:S05]  /*8c50*/  WARPSYNC.COLLECTIVE R188, `(.L_x_1769) ;  /* 0x00000000bc087348 */ /* 0x000fea0003c00000 */
[----:B------:R0:W1:Y:S02]  /*8c60*/  SHFL.BFLY P4, R187, R189, R190, R191 ;  /* 0x0c0000bebdbb7389 */ /* 0x00006400000800bf */
[----:B01----:R-:W-:Y:S05]  /*8c70*/  ENDCOLLECTIVE ;  /* 0x000000000000791b */ /* 0x003fea0003800000 */
.L_x_1769:
[----:B------:R-:W-:-:S05]  /*8c80*/  FADD.FTZ R124, R129, R124 ;  /* 0x0000007c817c7221 */ /* 0x000fca0000010000 */
[----:B------:R-:W-:Y:S02]  /*8c90*/  MOV R189, R124 ;  /* 0x0000007c00bd7202 */ /* 0x000fe40000000f00 */
[----:B------:R-:W-:-:S07]  /*8ca0*/  MOV R151, R187 ;  /* 0x000000bb00977202 */ /* 0x000fce0000000f00 */
[----:B------:R-:W-:Y:S05]  /*8cb0*/  WARPSYNC.COLLECTIVE R188, `(.L_x_1770) ;  /* 0x00000000bc087348 */ /* 0x000fea0003c00000 */
[----:B------:R0:W1:Y:S02]  /*8cc0*/  SHFL.BFLY P4, R187, R189, R190, R191 ;  /* 0x0c0000bebdbb7389 */ /* 0x00006400000800bf */
[----:B01----:R-:W-:Y:S05]  /*8cd0*/  ENDCOLLECTIVE ;  /* 0x000000000000791b */ /* 0x003fea0003800000 */
.L_x_1770:
[----:B------:R-:W-:Y:S01]  /*8ce0*/  FADD.FTZ R151, R42, R151 ;  /* 0x000000972a977221 */ /* 0x000fe20000010000 */
[----:B------:R-:W-:-:S04]  /*8cf0*/  HFMA2 R190, -RZ, RZ, 0, 2.384185791015625e-07 ;  /* 0x00000004ffbe7431 */ /* 0x000fc800000001ff */
[----:B------:R-:W-:Y:S02]  /*8d00*/  MOV R189, R151 ;  /* 0x0000009700bd7202 */ /* 0x000fe40000000f00 */
[----:B------:R-:W-:-:S07]  /*8d10*/  MOV R183, R187 ;  /* 0x000000bb00b77202 */ /* 0x000fce0000000f00 */
[----:B------:R-:W-:Y:S05]  /*8d20*/  WARPSYNC.COLLECTIVE R188, `(.L_x_1771) ;  /* 0x00000000bc087348 */ /* 0x000fea0003c00000 */
[----:B------:R0:W1:Y:S02]  /*8d30*/  SHFL.BFLY P4, R187, R189, R190, R191 ;  /* 0x0c0000bebdbb7389 */ /* 0x00006400000800bf */
[----:B01----:R-:W-:Y:S05]  /*8d40*/  ENDCOLLECTIVE ;  /* 0x000000000000791b */ /* 0x003fea0003800000 */
.L_x_1771:
[----:B------:R-:W-:Y:S01]  /*8d50*/  FADD.FTZ R183, R124, R183 ;  /* 0x000000b77cb77221 */ /* 0x000fe20000010000 */
[----:B------:R-:W-:-:S04]  /*8d60*/  MOV R124, R179 ;  /* 0x000000b3007c7202 */ /* 0x000fc80000000f00 */
[----:B------:R-:W-:Y:S02]  /*8d70*/  MOV R189, R183 ;  /* 0x000000b700bd7202 */ /* 0x000fe40000000f00 */
[----:B------:R-:W-:-:S07]  /*8d80*/  MOV R182, R187 ;  /* 0x000000bb00b67202 */ /* 0x000fce0000000f00 */
[----:B------:R-:W-:Y:S05]  /*8d90*/  WARPSYNC.COLLECTIVE R188, `(.L_x_1772) ;  /* 0x00000000bc087348 */ /* 0x000fea0003c00000 */
[----:B------:R0:W1:Y:S02]  /*8da0*/  SHFL.BFLY P4, R187, R189, R190, R191 ;  /* 0x0c0000bebdbb7389 */ /* 0x00006400000800bf */
[----:B01----:R-:W-:Y:S05]  /*8db0*/  ENDCOLLECTIVE ;  /* 0x000000000000791b */ /* 0x003fea0003800000 */
.L_x_1772:
        /* <DEDUP_REMOVED lines=8> */
.L_x_1773:
[----:B------:R-:W-:-:S05]  /*8e40*/  FADD.FTZ R184, R183, R184 ;  /* 0x000000b8b7b87221 */ /* 0x000fca0000010000 */
[----:B------:R-:W-:Y:S02]  /*8e50*/  MOV R189, R184 ;  /* 0x000000b800bd7202 */ /* 0x000fe40000000f00 */
[----:B------:R-:W-:-:S07]  /*8e60*/  MOV R127, R187 ;  /* 0x000000bb007f7202 */ /* 0x000fce0000000f00 */
[----:B------:R-:W-:Y:S05]  /*8e70*/  WARPSYNC.COLLECTIVE R188, `(.L_x_1774) ;  /* 0x00000000bc087348 */ /* 0x000fea0003c00000 */
[----:B------:R0:W1:Y:S02]  /*8e80*/  SHFL.BFLY P4, R187, R189, R190, R191 ;  /* 0x0c0000bebdbb7389 */ /* 0x00006400000800bf */
[----:B01----:R-:W-:Y:S05]  /*8e90*/  ENDCOLLECTIVE ;  /* 0x000000000000791b */ /* 0x003fea0003800000 */
.L_x_1774:
        /* <DEDUP_REMOVED lines=8> */
.L_x_1775:
[----:B------:R-:W-:Y:S01]  /*8f20*/  FADD.FTZ R42, R184, R129 ;  /* 0x00000081b82a7221 */ /* 0x000fe20000010000 */
[----:B------:R-:W-:-:S04]  /*8f30*/  MOV R129, R44 ;  /* 0x0000002c00817202 */ /* 0x000fc80000000f00 */
[----:B------:R-:W-:Y:S02]  /*8f40*/  MOV R189, R42 ;  /* 0x0000002a00bd7202 */ /* 0x000fe40000000f00 */
[----:B------:R-:W-:-:S07]  /*8f50*/  MOV R186, R187 ;  /* 0x000000bb00ba7202 */ /* 0x000fce0000000f00 */
[----:B------:R-:W-:Y:S05]  /*8f60*/  WARPSYNC.COLLECTIVE R188, `(.L_x_1776) ;  /* 0x00000000bc087348 */ /* 0x000fea0003c00000 */
[----:B------:R0:W1:Y:S02]  /*8f70*/  SHFL.BFLY P4, R187, R189, R190, R191 ;  /* 0x0c0000bebdbb7389 */ /* 0x00006400000800bf */
[----:B01----:R-:W-:Y:S05]  /*8f80*/  ENDCOLLECTIVE ;  /* 0x000000000000791b */ /* 0x003fea0003800000 */
.L_x_1776:
[----:B------:R-:W-:Y:S05]  /*8f90*/  BRA `(.L_x_1777) ;  /* 0xffffff8800647947 */ /* 0x000fea000383ffff */
.L_x_1778:
        /* <DEDUP_REMOVED lines=14> */
.L_x_4969:


//--------------------- .text._ZN10layer_norm31ln_parallel_residual_bwd_kernelINS_13Kernel_traitsIf13__nv_bfloat16fS2_fjLj768ELj1ELj4ELj1ELj16ENS_18Kernel_traits_baseILj768EfS2_fS2_fjLj128EEEEELb0ELb0ELb0EEEvNS_9BwdParamsE --------------------------
	.section	.text._ZN10layer_norm31ln_parallel_residual_bwd_kernelINS_13Kernel_traitsIf13__nv_bfloat16fS2_fjLj768ELj1ELj4ELj1ELj16ENS_18Kernel_traits_baseILj768EfS2_fS2_fjLj128EEEEELb0ELb0ELb0EEEvNS_9BwdParamsE,"ax",@progbits
	.align	128
        .global         _ZN10layer_norm31ln_parallel_residual_bwd_kernelINS_13Kernel_traitsIf13__nv_bfloat16fS2_fjLj768ELj1ELj4ELj1ELj16ENS_18Kernel_traits_baseILj768EfS2_fS2_fjLj128EEEEELb0ELb0ELb0EEEvNS_9BwdParamsE
        .type           _ZN10layer_norm31ln_parallel_residual_bwd_kernelINS_13Kernel_traitsIf13__nv_bfloat16fS2_fjLj768ELj1ELj4ELj1ELj16ENS_18Kernel_traits_baseILj768EfS2_fS2_fjLj128EEEEELb0ELb0ELb0EEEvNS_9BwdParamsE,@function
        .size           _ZN10layer_norm31ln_parallel_residual_bwd_kernelINS_13Kernel_traitsIf13__nv_bfloat16fS2_fjLj768ELj1ELj4ELj1ELj16ENS_18Kernel_traits_baseILj768EfS2_fS2_fjLj128EEEEELb0ELb0ELb0EEEvNS_9BwdParamsE,(.L_x_4970 - _ZN10layer_norm31ln_parallel_residual_bwd_kernelINS_13Kernel_traitsIf13__nv_bfloat16fS2_fjLj768ELj1ELj4ELj1ELj16ENS_18Kernel_traits_baseILj768EfS2_fS2_fjLj128EEEEELb0ELb0ELb0EEEvNS_9BwdParamsE)
        .other          _ZN10layer_norm31ln_parallel_residual_bwd_kernelINS_13Kernel_traitsIf13__nv_bfloat16fS2_fjLj768ELj1ELj4ELj1ELj16ENS_18Kernel_traits_baseILj768EfS2_fS2_fjLj128EEEEELb0ELb0ELb0EEEvNS_9BwdParamsE,@"STO_CUDA_ENTRY STV_DEFAULT"
_ZN10layer_norm31ln_parallel_residual_bwd_kernelINS_13Kernel_traitsIf13__nv_bfloat16fS2_fjLj768ELj1ELj4ELj1ELj16ENS_18Kernel_traits_baseILj768EfS2_fS2_fjLj128EEEEELb0ELb0ELb0EEEvNS_9BwdParamsE:
.text._ZN10layer_norm31ln_parallel_residual_bwd_kernelINS_13Kernel_traitsIf13__nv_bfloat16fS2_fjLj768ELj1ELj4ELj1ELj16ENS_18Kernel_traits_baseILj768EfS2_fS2_fjLj128EEEEELb0ELb0ELb0EEEvNS_9BwdParamsE:
[----:B------:R-:W0:Y:S01]  /*0000*/  LDC R1, c[0x0][0x37c] ;  /* 0x0000df00ff017b82 */ /* 0x000e220000000800 */
[----:B------:R-:W1:Y:S01]  /*0010*/  S2R R18, SR_TID.X ;  /* 0x0000000000127919 */ /* 0x000e620000002100 */
[----:B------:R-:W2:Y:S01]  /*0020*/  LDCU UR4, c[0x0][0x388] ;  /* 0x00007100ff0477ac */ /* 0x000ea20008000800 */
[----:B0-----:R-:W-:-:S05]  /*0030*/  IADD3 R1, PT, PT, R1, -0x8, RZ ;  /* 0xfffffff801017810 */ /* 0x001fca0007ffe0ff */
[----:B------:R-:W0:Y:S01]  /*0040*/  LDC.64 R2, c[0x0][0x3d0] ;  /* 0x0000f400ff027b82 */ /* 0x000e220000000a00 */
[----:B------:R-:W3:Y:S01]  /*0050*/  LDCU.64 UR10, c[0x0][0x358] ;  /* 0x00006b00ff0a77ac */ /* 0x000ee20008000a00 */
[----:B------:R-:W4:Y:S06]  /*0060*/  LDCU UR5, c[0x0][0x384] ;  /* 0x00007080ff0577ac */ /* 0x000f2c0008000800 */
[----:B------:R-:W3:Y:S01]  /*0070*/  LDC.64 R4, c[0x0][0x3d8] ;  /* 0x0000f600ff047b82 */ /* 0x000ee20000000a00 */
[----:B------:R-:W0:Y:S01]  /*0080*/  LDCU UR24, c[0x0][0x388] ;  /* 0x00007100ff1877ac */ /* 0x000e220008000800 */
[----:B------:R-:W0:Y:S01]  /*0090*/  LDCU.U8 UR15, c[0x0][0x410] ;  /* 0x00008200ff0f77ac */ /* 0x000e220008000000 */
[----:B--2---:R-:W-:-:S05]  /*00a0*/  MOV R6, UR4 ;  /* 0x0000000400067c02 */ /* 0x004fca0008000f00 */
[----:B------:R-:W2:Y:S01]  /*00b0*/  LDC.64 R8, c[0x0][0x3d8] ;  /* 0x0000f600ff087b82 */ /* 0x000ea20000000a00 */
[----:B------:R-:W0:Y:S01]  /*00c0*/  LDCU UR14, c[0x0][0x400] ;  /* 0x00008000ff0e77ac */ /* 0x000e220008000800 */
[----:B------:R-:W-:Y:S01]  /*00d0*/  SHF.R.S32.HI R0, RZ, 0x1f, R6 ;  /* 0x0000001fff007819 */ /* 0x000fe20000011406 */
[----:B------:R4:W-:Y:S01]  /*00e0*/  STL [R1], R6 ;  /* 0x0000000601007387 */ /* 0x0009e20000100800 */
[----:B------:R-:W0:Y:S02]  /*00f0*/  LDCU.64 UR6, c[0x0][0x470] ;  /* 0x00008e00ff0677ac */ /* 0x000e240008000a00 */
[----:B------:R-:W-:Y:S02]  /*0100*/  LEA.HI R0, R0, R6, RZ, 0x3 ;  /* 0x0000000600007211 */ /* 0x000fe400078f18ff */
[----:B------:R-:W2:Y:S01]  /*0110*/  LDC.64 R14, c[0x0][0x3d0] ;  /* 0x0000f400ff0e7b82 */ /* 0x000ea20000000a00 */
[----:B------:R-:W0:Y:S01]  /*0120*/  LDCU.64 UR12, c[0x0][0x438] ;  /* 0x00008700ff0c77ac */ /* 0x000e220008000a00 */
[C---:B-1----:R-:W-:Y:S01]  /*0130*/  LOP3.LUT R7, R18.reuse, 0x1f, RZ, 0xc, !PT ;  /* 0x0000001f12077812 */ /* 0x042fe200078e0cff */
[----:B------:R-:W1:Y:S01]  /*0140*/  LDCU.64 UR8, c[0x0][0x478] ;  /* 0x00008f00ff0877ac */ /* 0x000e620008000a00 */
[----:B------:R-:W-:-:S02]  /*0150*/  LOP3.LUT R10, R18, 0x1f, RZ, 0xc0, !PT ;  /* 0x0000001f120a7812 */ /* 0x000fc400078ec0ff */
[----:B------:R-:W-:Y:S02]  /*0160*/  LEA.HI.SX32 R252, R0, R7, 0x1d ;  /* 0x0000000700fc7211 */ /* 0x000fe400078feaff */
[----:B------:R-:W1:Y:S01]  /*0170*/  LDC.64 R16, c[0x0][0x3d8] ;  /* 0x0000f600ff107b82 */ /* 0x000e620000000a00 */
[----:B------:R-:W-:Y:S02]  /*0180*/  MOV R19, R10 ;  /* 0x0000000a00137202 */ /* 0x000fe40000000f00 */
[C---:B------:R-:W-:Y:S02]  /*0190*/  ISETP.GE.U32.AND P4, PT, R252.reuse, 0x20, PT ;  /* 0x00000020fc00780c */ /* 0x040fe40003f86070 */
[C---:B------:R-:W-:Y:S02]  /*01a0*/  ISETP.GE.U32.AND P0, PT, R252.reuse, 0x40, PT ;  /* 0x00000040fc00780c */ /* 0x040fe40003f06070 */
[----:B------:R-:W-:Y:S01]  /*01b0*/  ISETP.GE.U32.AND P1, PT, R252, 0x60, PT ;  /* 0x00000060fc00780c */ /* 0x000fe20003f26070 */
[----:B----4-:R-:W4:Y:S08]  /*01c0*/  LDC.64 R6, c[0x0][0x3d0] ;  /* 0x0000f400ff067b82 */ /* 0x010f300000000a00 */
[----:B0-----:R-:W-:-:S04]  /*01d0*/  @P4 IMAD.WIDE.U32 R2, R19, 0x20, R2 ;  /* 0x0000002013024825 */ /* 0x001fc800078e0002 */
[C---:B---3--:R-:W-:Y:S01]  /*01e0*/  @P4 IMAD.WIDE.U32 R4, R19.reuse, 0x20, R4 ;  /* 0x0000002013044825 */ /* 0x048fe200078e0004 */
[----:B------:R-:W-:Y:S01]  /*01f0*/  @P4 LOP3.LUT R19, R19, 0x20, RZ, 0xfc, !PT ;  /* 0x0000002013134812 */ /* 0x000fe200078efcff */
[----:B------:R-:W0:Y:S01]  /*0200*/  S2UR UR4, SR_CTAID.X ;  /* 0x00000000000479c3 */ /* 0x000e220000002500 */
[----:B------:R-:W5:Y:S03]  /*0210*/  @P4 LDG.E.128 R248, desc[UR10][R2.64] ;  /* 0x0000000a02f84981 */ /* 0x000f66000c1e1d00 */
[C---:B--2---:R-:W-:Y:S01]  /*0220*/  @P0 IMAD.WIDE.U32 R12, R19.reuse, 0x20, R8 ;  /* 0x00000020130c0825 */ /* 0x044fe200078e0008 */
[----:B------:R-:W5:Y:S04]  /*0230*/  @P4 LDG.E.128 R240, desc[UR10][R4.64] ;  /* 0x0000000a04f04981 */ /* 0x000f68000c1e1d00 */
[----:B------:R-:W5:Y:S01]  /*0240*/  @P4 LDG.E.128 R236, desc[UR10][R4.64+0x10] ;  /* 0x0000100a04ec4981 */ /* 0x000f62000c1e1d00 */
[C---:B----4-:R-:W-:Y:S01]  /*0250*/  @P0 IMAD.WIDE.U32 R10, R19.reuse, 0x20, R6 ;  /* 0x00000020130a0825 */ /* 0x050fe200078e0006 */
[----:B------:R-:W-:-:S02]  /*0260*/  @P0 IADD3 R19, PT, PT, R19, 0x20, RZ ;  /* 0x0000002013130810 */ /* 0x000fc40007ffe0ff */
[----:B------:R2:W5:Y:S03]  /*0270*/  @P4 LDG.E.128 R244, desc[UR10][R2.64+0x10] ;  /* 0x0000100a02f44981 */ /* 0x000566000c1e1d00 */
[C---:B------:R-:W-:Y:S01]  /*0280*/  @P1 IMAD.WIDE.U32 R6, R19.reuse, 0x20, R14 ;  /* 0x0000002013061825 */ /* 0x040fe200078e000e */
[----:B------:R3:W5:Y:S03]  /*0290*/  @P0 LDG.E.128 R232, desc[UR10][R10.64] ;  /* 0x0000000a0ae80981 */ /* 0x000766000c1e1d00 */
[----:B-1----:R-:W-:Y:S01]  /*02a0*/  @P1 IMAD.WIDE.U32 R8, R19, 0x20, R16 ;  /* 0x0000002013081825 */ /* 0x002fe200078e0010 */
[----:B------:R3:W5:Y:S04]  /*02b0*/  @P1 LDG.E.128 R212, desc[UR10][R6.64] ;  /* 0x0000000a06d41981 */ /* 0x000768000c1e1d00 */
[----:B------:R3:W5:Y:S04]  /*02c0*/  @P1 LDG.E.128 R144, desc[UR10][R6.64+0x10] ;  /* 0x0000100a06901981 */ /* 0x000768000c1e1d00 */
[----:B------:R3:W5:Y:S04]  /*02d0*/  @P1 LDG.E.128 R140, desc[UR10][R8.64] ;  /* 0x0000000a088c1981 */ /* 0x000768000c1e1d00 */
[----:B------:R3:W5:Y:S01]  /*02e0*/  @P1 LDG.E.128 R136, desc[UR10][R8.64+0x10] ;  /* 0x0000100a08881981 */ /* 0x000762000c1e1d00 */
[----:B0-----:R-:W-:Y:S01]  /*02f0*/  USHF.L.U32 UR4, UR4, 0x2, URZ ;  /* 0x0000000204047899 */ /* 0x001fe200080006ff */
[----:B--2---:R-:W-:-:S02]  /*0300*/  SHF.R.U32.HI R3, RZ, 0x5, R18 ;  /* 0x00000005ff037819 */ /* 0x004fc40000011612 */
[----:B------:R3:W5:Y:S03]  /*0310*/  @P0 LDG.E.128 R228, desc[UR10][R10.64+0x10] ;  /* 0x0000100a0ae40981 */ /* 0x000766000c1e1d00 */
[----:B------:R-:W-:Y:S01]  /*0320*/  LOP3.LUT R3, R3, UR4, RZ, 0xfc, !PT ;  /* 0x0000000403037c12 */ /* 0x000fe2000f8efcff */
[----:B------:R3:W5:Y:S04]  /*0330*/  @P0 LDG.E.128 R224, desc[UR10][R12.64] ;  /* 0x0000000a0ce00981 */ /* 0x000768000c1e1d00 */
[----:B------:R3:W5:Y:S01]  /*0340*/  @P0 LDG.E.128 R216, desc[UR10][R12.64+0x10] ;  /* 0x0000100a0cd80981 */ /* 0x000762000c1e1d00 */
[----:B------:R-:W-:Y:S02]  /*0350*/  ISETP.GE.AND P0, PT, R3, UR5, PT ;  /* 0x0000000503007c0c */ /* 0x000fe4000bf06270 */
        /* <DEDUP_REMOVED lines=48> */
[----:B---3--:R-:W-:Y:S06]  /*0660*/  @P0 BRA `(.L_x_1779) ;  /* 0x0000005000ec0947 */ /* 0x008fec0003800000 */
        /* <DEDUP_REMOVED lines=51> */
.L_x_1817:
        /* <DEDUP_REMOVED lines=10> */
[C---:B------:R-:W-:Y:S02]  /*0a40*/  ISETP.GE.U32.AND P3, PT, R252.reuse, 0x40, PT ;  /* 0x00000040fc00780c */ /* 0x040fe40003f66070 */
[----:B------:R-:W-:Y:S01]  /*0a50*/  ISETP.GE.U32.AND P2, PT, R252, 0x60, PT ;  /* 0x00000060fc00780c */ /* 0x000fe20003f46070 */
[----:B------:R3:W-:Y:S01]  /*0a60*/  STL [R1], R2 ;  /* 0x0000000201007387 */ /* 0x0007e20000100800 */
[----:B------:R-:W-:Y:S01]  /*0a70*/  MOV R221, RZ ;  /* 0x000000ff00dd7202 */ /* 0x000fe20000000f00 */
[----:B---3--:R-:W-:-:S05]  /*0a80*/  IMAD R2, R3, R2, RZ ;  /* 0x0000000203027224 */ /* 0x008fca00078e02ff */
        /* <DEDUP_REMOVED lines=12> */
[----:B-1----:R-:W-:-:S05]  /*0b50*/  IMAD.WIDE.U32 R8, R2, 0x20, R8 ;  /* 0x0000002002087825 */ /* 0x002fca00078e0008 */
[----:B------:R-:W4:Y:S01]  /*0b60*/  LDG.E.128 R188, desc[UR10][R8.64] ;  /* 0x0000000a08bc7981 */ /* 0x000f22000c1e1d00 */
[----:B--2---:R-:W-:-:S03]  /*0b70*/  IMAD.WIDE.U32 R172, R2, 0x10, R172 ;  /* 0x0000001002ac7825 */ /* 0x004fc600078e00ac */
[----:B------:R0:W2:Y:S04]  /*0b80*/  LDG.E.128 R176, desc[UR10][R8.64+0x10] ;  /* 0x0000100a08b07981 */ /* 0x0000a8000c1e1d00 */
[----:B------:R-:W2:Y:S01]  /*0b90*/  LDG.E.128 R172, desc[UR10][R172.64] ;  /* 0x0000000aacac7981 */ /* 0x000ea2000c1e1d00 */
[----:B------:R-:W-:-:S04]  /*0ba0*/  ISETP.NE.U32.AND P0, PT, RZ, UR12, PT ;  /* 0x0000000cff007c0c */ /* 0x000fc8000bf05070 */
[----:B------:R-:W-:-:S13]  /*0bb0*/  ISETP.NE.AND.EX P0, PT, RZ, UR13, PT, P0 ;  /* 0x0000000dff007c0c */ /* 0x000fda000bf05300 */
[----:B0-----:R-:W0:Y:S02]  /*0bc0*/  @P0 LDC.64 R8, c[0x0][0x438] ;  /* 0x00010e00ff080b82 */ /* 0x001e240000000a00 */
[----:B0-----:R-:W-:-:S05]  /*0bd0*/  @P0 IMAD.WIDE.U32 R8, R2, 0x20, R8 ;  /* 0x0000002002080825 */ /* 0x001fca00078e0008 */
[----:B------:R-:W5:Y:S04]  /*0be0*/  @P0 LDG.E.128 R36, desc[UR10][R8.64] ;  /* 0x0000000a08240981 */ /* 0x000f68000c1e1d00 */
[----:B------:R0:W5:Y:S01]  /*0bf0*/  @P0 LDG.E.128 R32, desc[UR10][R8.64+0x10] ;  /* 0x0000100a08200981 */ /* 0x000162000c1e1d00 */
[----:B------:R-:W-:Y:S02]  /*0c00*/  IADD3 R223, PT, PT, R2, 0x20, RZ ;  /* 0x0000002002df7810 */ /* 0x000fe40007ffe0ff */
[C---:B---3--:R-:W-:Y:S02]  /*0c10*/  SHF.L.U32 R17, R168.reuse, 0x10, RZ ;  /* 0x00000010a8117819 */ /* 0x048fe400000006ff */
[----:B------:R-:W-:Y:S01]  /*0c20*/  PRMT R168, R168, 0x7632, R168 ;  /* 0x00007632a8a87816 */ /* 0x000fe200000000a8 */
[----:B----4-:R-:W-:-:S03]  /*0c30*/  FADD.FTZ R0, -R220, R188 ;  /* 0x000000bcdc007221 */ /* 0x010fc60000010100 */
[----:B------:R-:W-:Y:S01]  /*0c40*/  SHF.L.U32 R168, R168, 0x10, RZ ;  /* 0x00000010a8a87819 */ /* 0x000fe200000006ff */
[----:B0-----:R-:W-:Y:S01]  /*0c50*/  FADD.FTZ R8, -R220, R189 ;  /* 0x000000bddc087221 */ /* 0x001fe20000010100 */
[C---:B-----5:R-:W-:Y:S01]  /*0c60*/  FMUL.FTZ R0, R7.reuse, R0 ;  /* 0x0000000007007220 */ /* 0x060fe20000410000 */
[C---:B--2---:R-:W-:Y:S02]  /*0c70*/  SHF.L.U32 R11, R172.reuse, 0x10, RZ ;  /* 0x00000010ac0b7819 */ /* 0x044fe400000006ff */
[----:B------:R-:W-:Y:S01]  /*0c80*/  PRMT R172, R172, 0x7632, R172 ;  /* 0x00007632acac7816 */ /* 0x000fe200000000ac */
[-C--:B------:R-:W-:Y:S01]  /*0c90*/  FMUL.FTZ R21, R240, R17.reuse ;  /* 0x00000011f0157220 */ /* 0x080fe20000410000 */
[----:B------:R-:W-:Y:S01]  /*0ca0*/  FADD.FTZ R60, R60, R17 ;  /* 0x000000113c3c7221 */ /* 0x000fe20000010000 */
[----:B------:R-:W-:Y:S01]  /*0cb0*/  FFMA.FTZ R84, R0, R17, R84 ;  /* 0x0000001100547223 */ /* 0x000fe20000010054 */
[----:B------:R-:W-:Y:S01]  /*0cc0*/  SHF.L.U32 R172, R172, 0x10, RZ ;  /* 0x00000010acac7819 */ /* 0x000fe200000006ff */
[----:B------:R-:W-:Y:S01]  /*0cd0*/  FMUL.FTZ R8, R7, R8 ;  /* 0x0000000807087220 */ /* 0x000fe20000410000 */
[----:B------:R-:W-:Y:S01]  /*0ce0*/  FMUL.FTZ R10, R241, R168 ;  /* 0x000000a8f10a7220 */ /* 0x000fe20000410000 */
[----:B------:R-:W-:-:S02]  /*0cf0*/  SHF.L.U32 R17, R169, 0x10, RZ ;  /* 0x00000010a9117819 */ /* 0x000fc400000006ff */
[----:B------:R-:W-:Y:S01]  /*0d00*/  PRMT R169, R169, 0x7632, R169 ;  /* 0x00007632a9a97816 */ /* 0x000fe200000000a9 */
[----:B------:R-:W-:Y:S01]  /*0d10*/  FADD.FTZ R108, R108, R11 ;  /* 0x0000000b6c6c7221 */ /* 0x000fe20000010000 */
[-C--:B------:R-:W-:Y:S01]  /*0d20*/  FFMA.FTZ R132, R0, R11.reuse, R132 ;  /* 0x0000000b00847223 */ /* 0x080fe20000010084 */
[----:B------:R-:W-:Y:S01]  /*0d30*/  FFMA.FTZ R6, R248, R11, R21 ;  /* 0x0000000bf8067223 */ /* 0x000fe20000010015 */
[----:B------:R-:W-:Y:S01]  /*0d40*/  FFMA.FTZ R9, R249, R172, R10 ;  /* 0x000000acf9097223 */ /* 0x000fe2000001000a */
[----:B------:R-:W-:Y:S01]  /*0d50*/  FFMA.FTZ R85, R8, R168, R85 ;  /* 0x000000a808557223 */ /* 0x000fe20000010055 */
[----:B------:R-:W-:Y:S01]  /*0d60*/  FADD.FTZ R61, R61, R168 ;  /* 0x000000a83d3d7221 */ /* 0x000fe20000010000 */
[C---:B------:R-:W-:Y:S01]  /*0d70*/  SHF.L.U32 R11, R173.reuse, 0x10, RZ ;  /* 0x00000010ad0b7819 */ /* 0x040fe200000006ff */
[C---:B------:R-:W-:Y:S01]  /*0d80*/  FADD.FTZ R10, -R220.reuse, R190 ;  /* 0x000000bedc0a7221 */ /* 0x040fe20000010100 */
[----:B------:R-:W-:Y:S01]  /*0d90*/  PRMT R173, R173, 0x7632, R173 ;  /* 0x00007632adad7816 */ /* 0x000fe200000000ad */
[----:B------:R-:W-:Y:S01]  /*0da0*/  FADD.FTZ R16, -R220, R191 ;  /* 0x000000bfdc107221 */ /* 0x000fe20000010100 */
[----:B------:R-:W-:Y:S01]  /*0db0*/  SHF.L.U32 R168, R169, 0x10, RZ ;  /* 0x00000010a9a87819 */ /* 0x000fe200000006ff */
[----:B------:R-:W-:Y:S01]  /*0dc0*/  FFMA.FTZ R133, R8, R172, R133 ;  /* 0x000000ac08857223 */ /* 0x000fe20000010085 */
[----:B------:R-:W-:Y:S01]  /*0dd0*/  FADD.FTZ R109, R109, R172 ;  /* 0x000000ac6d6d7221 */ /* 0x000fe20000010000 */
[----:B------:R-:W-:Y:S01]  /*0de0*/  FMUL.FTZ R10, R7, R10 ;  /* 0x0000000a070a7220 */ /* 0x000fe20000410000 */
[----:B------:R-:W-:Y:S01]  /*0df0*/  SHF.L.U32 R20, R173, 0x10, RZ ;  /* 0x00000010ad147819 */ /* 0x000fe200000006ff */
[----:B------:R-:W-:Y:S01]  /*0e00*/  FMUL.FTZ R16, R7, R16 ;  /* 0x0000001007107220 */ /* 0x000fe20000410000 */
[----:B------:R-:W-:Y:S01]  /*0e10*/  FMUL.FTZ R172, R243, R168 ;  /* 0x000000a8f3ac7220 */ /* 0x000fe20000410000 */
[-C--:B------:R-:W-:Y:S01]  /*0e20*/  FMUL.FTZ R21, R242, R17.reuse ;  /* 0x00000011f2157220 */ /* 0x080fe20000410000 */
[----:B------:R-:W-:Y:S01]  /*0e30*/  FADD.FTZ R62, R62, R17 ;  /* 0x000000113e3e7221 */ /* 0x000fe20000010000 */
[----:B------:R-:W-:Y:S01]  /*0e40*/  FFMA.FTZ R86, R10, R17, R86 ;  /* 0x000000110a567223 */ /* 0x000fe20000010056 */
[-C--:B------:R-:W-:Y:S01]  /*0e50*/  FFMA.FTZ R135, R16, R20.reuse, R135 ;  /* 0x0000001410877223 */ /* 0x080fe20000010087 */
[----:B------:R-:W-:Y:S01]  /*0e60*/  FADD.FTZ R111, R111, R20 ;  /* 0x000000146f6f7221 */ /* 0x000fe20000010000 */
[----:B------:R-:W-:Y:S01]  /*0e70*/  FFMA.FTZ R17, R251, R20, R172 ;  /* 0x00000014fb117223 */ /* 0x000fe200000100ac */
[----:B------:R-:W-:Y:S01]  /*0e80*/  FADD.FTZ R20, -R220, R176 ;  /* 0x000000b0dc147221 */ /* 0x000fe20000010100 */
[----:B------:R-:W-:Y:S01]  /*0e90*/  SHF.L.U32 R169, R170, 0x10, RZ ;  /* 0x00000010aaa97819 */ /* 0x000fe200000006ff */
[----:B------:R-:W-:Y:S01]  /*0ea0*/  FFMA.FTZ R87, R16, R168, R87 ;  /* 0x000000a810577223 */ /* 0x000fe20000010057 */
[----:B------:R-:W-:Y:S01]  /*0eb0*/  FADD.FTZ R63, R63, R168 ;  /* 0x000000a83f3f7221 */ /* 0x000fe20000010000 */
[C---:B------:R-:W-:Y:S01]  /*0ec0*/  FMUL.FTZ R20, R7.reuse, R20 ;  /* 0x0000001407147220 */ /* 0x040fe20000410000 */
[----:B------:R-:W-:Y:S01]  /*0ed0*/  PRMT R170, R170, 0x7632, R170 ;  /* 0x00007632aaaa7816 */ /* 0x000fe200000000aa */
[----:B------:R-:W-:Y:S01]  /*0ee0*/  FADD.FTZ R168, -R220, R177 ;  /* 0x000000b1dca87221 */ /* 0x000fe20000010100 */
[-C--:B------:R-:W-:Y:S01]  /*0ef0*/  FMUL.FTZ R173, R236, R169.reuse ;  /* 0x000000a9ecad7220 */ /* 0x080fe20000410000 */
[----:B------:R-:W-:Y:S01]  /*0f00*/  FADD.FTZ R56, R56, R169 ;  /* 0x000000a938387221 */ /* 0x000fe20000010000 */
[----:B------:R-:W-:Y:S01]  /*0f10*/  FFMA.FTZ R80, R20, R169, R80 ;  /* 0x000000a914507223 */ /* 0x000fe20000010050 */
[----:B------:R-:W-:Y:S01]  /*0f20*/  SHF.L.U32 R170, R170, 0x10, RZ ;  /* 0x00000010aaaa7819 */ /* 0x000fe200000006ff */
[----:B------:R-:W-:Y:S01]  /*0f30*/  FMUL.FTZ R193, R7, R168 ;  /* 0x000000a807c17220 */ /* 0x000fe20000410000 */
[----:B------:R-:W-:-:S02]  /*0f40*/  SHF.L.U32 R169, R171, 0x10, RZ ;  /* 0x00000010aba97819 */ /* 0x000fc400000006ff */
[----:B------:R-:W-:Y:S01]  /*0f50*/  PRMT R171, R171, 0x7632, R171 ;  /* 0x00007632abab7816 */ /* 0x000fe200000000ab */
[-C--:B------:R-:W-:Y:S01]  /*0f60*/  FMUL.FTZ R194, R237, R170.reuse ;  /* 0x000000aaedc27220 */ /* 0x080fe20000410000 */
[----:B------:R-:W-:Y:S01]  /*0f70*/  SHF.L.U32 R201, R175, 0x10, RZ ;  /* 0x00000010afc97819 */ /* 0x000fe200000006ff */
        /* <DEDUP_REMOVED lines=8> */
[----:B------:R-:W-:Y:S01]  /*1000*/  FADD.FTZ R178, -R220, R178 ;  /* 0x000000b2dcb27221 */ /* 0x000fe20000010100 */
[----:B------:R-:W-:Y:S01]  /*1010*/  SHF.L.U32 R21, R174, 0x10, RZ ;  /* 0x00000010ae157819 */ /* 0x000fe200000006ff */
[----:B------:R-:W-:Y:S01]  /*1020*/  FMUL.FTZ R207, R7, R168 ;  /* 0x000000a807cf7220 */ /* 0x000fe20000410000 */
[----:B------:R-:W-:Y:S01]  /*1030*/  SHF.L.U32 R208, R175, 0x10, RZ ;  /* 0x00000010afd07819 */ /* 0x000fe200000006ff */
[----:B------:R-:W-:Y:S01]  /*1040*/  FMUL.FTZ R168, R239, R170 ;  /* 0x000000aaefa87220 */ /* 0x000fe20000410000 */
[----:B------:R-:W-:Y:S01]  /*1050*/  FMUL.FTZ R200, R7, R178 ;  /* 0x000000b207c87220 */ /* 0x000fe20000410000 */
[----:B------:R-:W-:Y:S01]  /*1060*/  FADD.FTZ R104, R104, R21 ;  /* 0x0000001568687221 */ /* 0x000fe20000010000 */
[-C--:B------:R-:W-:Y:S01]  /*1070*/  FFMA.FTZ R128, R20, R21.reuse, R128 ;  /* 0x0000001514807223 */ /* 0x080fe20000010080 */
[----:B------:R-:W-:Y:S01]  /*1080*/  FADD.FTZ R107, R107, R208 ;  /* 0x000000d06b6b7221 */ /* 0x000fe20000010000 */
[-C--:B------:R-:W-:Y:S01]  /*1090*/  FFMA.FTZ R131, R207, R208.reuse, R131 ;  /* 0x000000d0cf837223 */ /* 0x080fe20000010083 */
[----:B------:R-:W-:Y:S01]  /*10a0*/  FFMA.FTZ R21, R244, R21, R173 ;  /* 0x00000015f4157223 */ /* 0x000fe200000100ad */
[----:B------:R-:W-:Y:S01]  /*10b0*/  FFMA.FTZ R208, R247, R208, R168 ;  /* 0x000000d0f7d07223 */ /* 0x000fe200000100a8 */
[-C--:B------:R-:W-:Y:S01]  /*10c0*/  FMUL.FTZ R173, R238, R169.reuse ;  /* 0x000000a9eead7220 */ /* 0x080fe20000410000 */
[----:B------:R-:W-:Y:S01]  /*10d0*/  FADD.FTZ R58, R58, R169 ;  /* 0x000000a93a3a7221 */ /* 0x000fe20000010000 */
[----:B------:R-:W-:Y:S01]  /*10e0*/  FFMA.FTZ R82, R200, R169, R82 ;  /* 0x000000a9c8527223 */ /* 0x000fe20000010052 */
[----:B------:R-:W-:Y:S01]  /*10f0*/  FADD.FTZ R168, RZ, R6 ;  /* 0x00000006ffa87221 */ /* 0x000fe20000010000 */
[----:B------:R-:W-:-:S03]  /*1100*/  FFMA.FTZ R169, R0, R6, RZ ;  /* 0x0000000600a97223 */ /* 0x000fc600000100ff */
[----:B------:R-:W-:Y:S01]  /*1110*/  FADD.FTZ R168, R168, R9 ;  /* 0x00000009a8a87221 */ /* 0x000fe20000010000 */
[----:B------:R-:W-:Y:S01]  /*1120*/  FFMA.FTZ R169, R8, R9, R169 ;  /* 0x0000000908a97223 */ /* 0x000fe200000100a9 */
[----:B------:R-:W-:Y:S02]  /*1130*/  PRMT R174, R174, 0x7632, R174 ;  /* 0x00007632aeae7816 */ /* 0x000fe400000000ae */
[----:B------:R-:W-:Y:S01]  /*1140*/  FADD.FTZ R168, R168, R11 ;  /* 0x0000000ba8a87221 */ /* 0x000fe20000010000 */
[----:B------:R-:W-:Y:S01]  /*1150*/  FFMA.FTZ R169, R10, R11, R169 ;  /* 0x0000000b0aa97223 */ /* 0x000fe200000100a9 */
[----:B------:R-:W-:Y:S02]  /*1160*/  SHF.L.U32 R174, R174, 0x10, RZ ;  /* 0x00000010aeae7819 */ /* 0x000fe400000006ff */
[----:B------:R-:W-:Y:S01]  /*1170*/  FADD.FTZ R168, R168, R17 ;  /* 0x00000011a8a87221 */ /* 0x000fe20000010000 */
[----:B------:R-:W-:Y:S02]  /*1180*/  FFMA.FTZ R169, R16, R17, R169 ;  /* 0x0000001110a97223 */ /* 0x000fe400000100a9 */
[----:B------:R-:W-:Y:S01]  /*1190*/  FFMA.FTZ R194, R245, R174, R194 ;  /* 0x000000aef5c27223 */ /* 0x000fe200000100c2 */
[----:B------:R-:W-:Y:S01]  /*11a0*/  FADD.FTZ R171, R168, R21 ;  /* 0x00000015a8ab7221 */ /* 0x000fe20000010000 */
[----:B------:R-:W-:Y:S01]  /*11b0*/  FFMA.FTZ R168, R20, R21, R169 ;  /* 0x0000001514a87223 */ /* 0x000fe200000100a9 */
[----:B------:R-:W-:Y:S01]  /*11c0*/  FADD.FTZ R106, R106, R201 ;  /* 0x000000c96a6a7221 */ /* 0x000fe20000010000 */
[-C--:B------:R-:W-:Y:S01]  /*11d0*/  FFMA.FTZ R130, R200, R201.reuse, R130 ;  /* 0x000000c9c8827223 */ /* 0x080fe20000010082 */
        /* <DEDUP_REMOVED lines=10> */
[----:B------:R-:W-:-:S07]  /*1280*/  FFMA.FTZ R221, R207, R208, R168 ;  /* 0x000000d0cfdd7223 */ /* 0x000fce00000100a8 */
.L_x_1781:
[----:B------:R-:W-:Y:S05]  /*1290*/  BSYNC.RECONVERGENT B0 ;  /* 0x0000000000007941 */ /* 0x000fea0003800200 */
.L_x_1780:
        /* <DEDUP_REMOVED lines=9> */
[----:B--2---:R-:W-:-:S05]  /*1330*/  IMAD.WIDE.U32 R4, R223, 0x20, R4 ;  /* 0x00000020df047825 */ /* 0x004fca00078e0004 */
[----:B------:R-:W2:Y:S04]  /*1340*/  LDG.E.128 R188, desc[UR10][R4.64] ;  /* 0x0000000a04bc7981 */ /* 0x000ea8000c1e1d00 */
[----:B------:R0:W2:Y:S01]  /*1350*/  LDG.E.128 R176, desc[UR10][R4.64+0x10] ;  /* 0x0000100a04b07981 */ /* 0x0000a2000c1e1d00 */
        /* <DEDUP_REMOVED lines=8> */
[----:B------:R-:W-:-:S03]  /*13e0*/  PRMT R168, R168, 0x7632, R168 ;  /* 0x00007632a8a87816 */ /* 0x000fc600000000a8 */
[----:B------:R-:W-:Y:S01]  /*13f0*/  FMUL.FTZ R19, R224, R15 ;  /* 0x0000000fe0137220 */ /* 0x000fe20000410000 */
[----:B------:R-:W-:Y:S02]  /*1400*/  SHF.L.U32 R168, R168, 0x10, RZ ;  /* 0x00000010a8a87819 */ /* 0x000fe400000006ff */
[C---:B----4-:R-:W-:Y:S02]  /*1410*/  SHF.L.U32 R13, R172.reuse, 0x10, RZ ;  /* 0x00000010ac0d7819 */ /* 0x050fe400000006ff */
[----:B------:R-:W-:Y:S01]  /*1420*/  PRMT R172, R172, 0x7632, R172 ;  /* 0x00007632acac7816 */ /* 0x000fe200000000ac */
[C---:B--2---:R-:W-:Y:S01]  /*1430*/  FADD.FTZ R188, -R220.reuse, R188 ;  /* 0x000000bcdcbc7221 */ /* 0x044fe20000010100 */
[----:B------:R-:W-:Y:S01]  /*1440*/  FADD.FTZ R12, -R220, R189 ;  /* 0x000000bddc0c7221 */ /* 0x000fe20000010100 */
[----:B0-----:R-:W-:Y:S01]  /*1450*/  FFMA.FTZ R4, R232, R13, R19 ;  /* 0x0000000de8047223 */ /* 0x001fe20000010013 */
[----:B------:R-:W-:Y:S01]  /*1460*/  SHF.L.U32 R172, R172, 0x10, RZ ;  /* 0x00000010acac7819 */ /* 0x000fe200000006ff */
[C---:B-----5:R-:W-:Y:S01]  /*1470*/  FMUL.FTZ R5, R7.reuse, R188 ;  /* 0x000000bc07057220 */ /* 0x060fe20000410000 */
[----:B------:R-:W-:Y:S01]  /*1480*/  FMUL.FTZ R12, R7, R12 ;  /* 0x0000000c070c7220 */ /* 0x000fe20000410000 */
[----:B------:R-:W-:Y:S01]  /*1490*/  FMUL.FTZ R14, R225, R168 ;  /* 0x000000a8e10e7220 */ /* 0x000fe20000410000 */
[----:B------:R-:W-:-:S02]  /*14a0*/  SHF.L.U32 R19, R169, 0x10, RZ ;  /* 0x00000010a9137819 */ /* 0x000fc400000006ff */
[----:B------:R-:W-:Y:S01]  /*14b0*/  PRMT R169, R169, 0x7632, R169 ;  /* 0x00007632a9a97816 */ /* 0x000fe200000000a9 */
[----:B------:R-:W-:Y:S01]  /*14c0*/  FADD.FTZ R100, R100, R13 ;  /* 0x0000000d64647221 */ /* 0x000fe20000010000 */
[C---:B------:R-:W-:Y:S01]  /*14d0*/  FFMA.FTZ R124, R5.reuse, R13, R124 ;  /* 0x0000000d057c7223 */ /* 0x040fe2000001007c */
[----:B------:R-:W-:Y:S01]  /*14e0*/  FADD.FTZ R52, R52, R15 ;  /* 0x0000000f34347221 */ /* 0x000fe20000010000 */
[----:B------:R-:W-:Y:S01]  /*14f0*/  FFMA.FTZ R76, R5, R15, R76 ;  /* 0x0000000f054c7223 */ /* 0x000fe2000001004c */
[----:B------:R-:W-:Y:S01]  /*1500*/  FFMA.FTZ R13, R233, R172, R14 ;  /* 0x000000ace90d7223 */ /* 0x000fe2000001000e */
[----:B------:R-:W-:Y:S01]  /*1510*/  FADD.FTZ R53, R53, R168 ;  /* 0x000000a835357221 */ /* 0x000fe20000010000 */
[----:B------:R-:W-:Y:S01]  /*1520*/  FFMA.FTZ R77, R12, R168, R77 ;  /* 0x000000a80c4d7223 */ /* 0x000fe2000001004d */
[C---:B------:R-:W-:Y:S01]  /*1530*/  SHF.L.U32 R15, R173.reuse, 0x10, RZ ;  /* 0x00000010ad0f7819 */ /* 0x040fe200000006ff */
[C---:B------:R-:W-:Y:S01]  /*1540*/  FADD.FTZ R14, -R220.reuse, R190 ;  /* 0x000000bedc0e7221 */ /* 0x040fe20000010100 */
[----:B------:R-:W-:Y:S01]  /*1550*/  PRMT R173, R173, 0x7632, R173 ;  /* 0x00007632adad7816 */ /* 0x000fe200000000ad */
[----:B------:R-:W-:Y:S01]  /*1560*/  FADD.FTZ R18, -R220, R191 ;  /* 0x000000bfdc127221 */ /* 0x000fe20000010100 */
[----:B------:R-:W-:Y:S01]  /*1570*/  SHF.L.U32 R168, R169, 0x10, RZ ;  /* 0x00000010a9a87819 */ /* 0x000fe200000006ff */
[----:B------:R-:W-:Y:S01]  /*1580*/  FADD.FTZ R101, R101, R172 ;  /* 0x000000ac65657221 */ /* 0x000fe20000010000 */
[----:B------:R-:W-:Y:S01]  /*1590*/  FFMA.FTZ R125, R12, R172, R125 ;  /* 0x000000ac0c7d7223 */ /* 0x000fe2000001007d */
[----:B------:R-:W-:Y:S01]  /*15a0*/  FMUL.FTZ R14, R7, R14 ;  /* 0x0000000e070e7220 */ /* 0x000fe20000410000 */
[----:B------:R-:W-:Y:S01]  /*15b0*/  SHF.L.U32 R22, R173, 0x10, RZ ;  /* 0x00000010ad167819 */ /* 0x000fe200000006ff */
[----:B------:R-:W-:Y:S01]  /*15c0*/  FMUL.FTZ R18, R7, R18 ;  /* 0x0000001207127220 */ /* 0x000fe20000410000 */
[----:B------:R-:W-:Y:S01]  /*15d0*/  FMUL.FTZ R172, R227, R168 ;  /* 0x000000a8e3ac7220 */ /* 0x000fe20000410000 */
[-C--:B------:R-:W-:Y:S01]  /*15e0*/  FMUL.FTZ R23, R226, R19.reuse ;  /* 0x00000013e2177220 */ /* 0x080fe20000410000 */
[----:B------:R-:W-:Y:S01]  /*15f0*/  FADD.FTZ R54, R54, R19 ;  /* 0x0000001336367221 */ /* 0x000fe20000010000 */
[----:B------:R-:W-:Y:S01]  /*1600*/  FFMA.FTZ R78, R14, R19, R78 ;  /* 0x000000130e4e7223 */ /* 0x000fe2000001004e */
[----:B------:R-:W-:Y:S01]  /*1610*/  FADD.FTZ R103, R103, R22 ;  /* 0x0000001667677221 */ /* 0x000fe20000010000 */
[-C--:B------:R-:W-:Y:S01]  /*1620*/  FFMA.FTZ R127, R18, R22.reuse, R127 ;  /* 0x00000016127f7223 */ /* 0x080fe2000001007f */
[----:B------:R-:W-:Y:S01]  /*1630*/  FFMA.FTZ R19, R235, R22, R172 ;  /* 0x00000016eb137223 */ /* 0x000fe200000100ac */
[----:B------:R-:W-:Y:S01]  /*1640*/  FADD.FTZ R22, -R220, R176 ;  /* 0x000000b0dc167221 */ /* 0x000fe20000010100 */
[----:B------:R-:W-:Y:S01]  /*1650*/  SHF.L.U32 R169, R170, 0x10, RZ ;  /* 0x00000010aaa97819 */ /* 0x000fe200000006ff */
[----:B------:R-:W-:Y:S01]  /*1660*/  FADD.FTZ R55, R55, R168 ;  /* 0x000000a837377221 */ /* 0x000fe20000010000 */
[----:B------:R-:W-:Y:S01]  /*1670*/  FFMA.FTZ R79, R18, R168, R79 ;  /* 0x000000a8124f7223 */ /* 0x000fe2000001004f */
[----:B------:R-:W-:Y:S01]  /*1680*/  FMUL.FTZ R22, R7, R22 ;  /* 0x0000001607167220 */ /* 0x000fe20000410000 */
[----:B------:R-:W-:Y:S01]  /*1690*/  PRMT R170, R170, 0x7632, R170 ;  /* 0x00007632aaaa7816 */ /* 0x000fe200000000aa */
[----:B------:R-:W-:Y:S01]  /*16a0*/  FADD.FTZ R168, -R220, R177 ;  /* 0x000000b1dca87221 */ /* 0x000fe20000010100 */
[----:B------:R-:W-:Y:S01]  /*16b0*/  FADD.FTZ R222, R222, R4 ;  /* 0x00000004dede7221 */ /* 0x000fe20000010000 */
[-C--:B------:R-:W-:Y:S01]  /*16c0*/  FMUL.FTZ R173, R216, R169.reuse ;  /* 0x000000a9d8ad7220 */ /* 0x080fe20000410000 */
[----:B------:R-:W-:Y:S01]  /*16d0*/  FADD.FTZ R48, R48, R169 ;  /* 0x000000a930307221 */ /* 0x000fe20000010000 */
[----:B------:R-:W-:Y:S01]  /*16e0*/  FFMA.FTZ R72, R22, R169, R72 ;  /* 0x000000a916487223 */ /* 0x000fe20000010048 */
[----:B------:R-:W-:Y:S01]  /*16f0*/  SHF.L.U32 R170, R170, 0x10, RZ ;  /* 0x00000010aaaa7819 */ /* 0x000fe200000006ff */
[----:B------:R-:W-:Y:S01]  /*1700*/  FFMA.FTZ R221, R5, R4, R221 ;  /* 0x0000000405dd7223 */ /* 0x000fe200000100dd */
[----:B------:R-:W-:Y:S01]  /*1710*/  FMUL.FTZ R195, R7, R168 ;  /* 0x000000a807c37220 */ /* 0x000fe20000410000 */
[C---:B------:R-:W-:Y:S01]  /*1720*/  SHF.L.U32 R169, R171.reuse, 0x10, RZ ;  /* 0x00000010aba97819 */ /* 0x040fe200000006ff */
[----:B------:R-:W-:Y:S01]  /*1730*/  FADD.FTZ R102, R102, R15 ;  /* 0x0000000f66667221 */ /* 0x000fe20000010000 */
[-C--:B------:R-:W-:Y:S01]  /*1740*/  FFMA.FTZ R126, R14, R15.reuse, R126 ;  /* 0x0000000f0e7e7223 */ /* 0x080fe2000001007e */
[----:B------:R-:W-:Y:S01]  /*1750*/  PRMT R171, R171, 0x7632, R171 ;  /* 0x00007632abab7816 */ /* 0x000fe200000000ab */
[----:B------:R-:W-:Y:S01]  /*1760*/  FFMA.FTZ R15, R234, R15, R23 ;  /* 0x0000000fea0f7223 */ /* 0x000fe20000010017 */
[----:B------:R-:W-:Y:S01]  /*1770*/  FADD.FTZ R222, R222, R13 ;  /* 0x0000000ddede7221 */ /* 0x000fe20000010000 */
[----:B------:R-:W-:Y:S01]  /*1780*/  SHF.L.U32 R203, R175, 0x10, RZ ;  /* 0x00000010afcb7819 */ /* 0x000fe200000006ff */
[----:B------:R-:W-:Y:S01]  /*1790*/  FFMA.FTZ R221, R12, R13, R221 ;  /* 0x0000000d0cdd7223 */ /* 0x000fe200000100dd */
[----:B------:R-:W-:Y:S01]  /*17a0*/  SHF.L.U32 R23, R174, 0x10, RZ ;  /* 0x00000010ae177819 */ /* 0x000fe200000006ff */
[-C--:B------:R-:W-:Y:S01]  /*17b0*/  FMUL.FTZ R196, R217, R170.reuse ;  /* 0x000000aad9c47220 */ /* 0x080fe20000410000 */
[----:B------:R-:W-:Y:S01]  /*17c0*/  FADD.FTZ R49, R49, R170 ;  /* 0x000000aa31317221 */ /* 0x000fe20000010000 */
[----:B------:R-:W-:Y:S01]  /*17d0*/  FFMA.FTZ R73, R195, R170, R73 ;  /* 0x000000aac3497223 */ /* 0x000fe20000010049 */
[----:B------:R-:W-:Y:S01]  /*17e0*/  PRMT R175, R175, 0x7632, R175 ;  /* 0x00007632afaf7816 */ /* 0x000fe200000000af */
[----:B------:R-:W-:Y:S01]  /*17f0*/  FADD.FTZ R178, -R220, R178 ;  /* 0x000000b2dcb27221 */ /* 0x000fe20000010100 */
[----:B------:R-:W-:Y:S01]  /*1800*/  PRMT R174, R174, 0x7632, R174 ;  /* 0x00007632aeae7816 */ /* 0x000fe200000000ae */
[----:B------:R-:W-:Y:S01]  /*1810*/  FADD.FTZ R168, -R220, R179 ;  /* 0x000000b3dca87221 */ /* 0x000fe20000010100 */
[----:B------:R-:W-:Y:S01]  /*1820*/  SHF.L.U32 R170, R171, 0x10, RZ ;  /* 0x00000010abaa7819 */ /* 0x000fe200000006ff */
[----:B------:R-:W-:Y:S01]  /*1830*/  FADD.FTZ R222, R222, R15 ;  /* 0x0000000fdede7221 */ /* 0x000fe20000010000 */
[----:B------:R-:W-:Y:S01]  /*1840*/  FFMA.FTZ R221, R14, R15, R221 ;  /* 0x0000000f0edd7223 */ /* 0x000fe200000100dd */
[----:B------:R-:W-:Y:S01]  /*1850*/  SHF.L.U32 R210, R175, 0x10, RZ ;  /* 0x00000010afd27819 */ /* 0x000fe200000006ff */
[----:B------:R-:W-:Y:S01]  /*1860*/  FADD.FTZ R96, R96, R23 ;  /* 0x0000001760607221 */ /* 0x000fe20000010000 */
[-C--:B------:R-:W-:Y:S01]  /*1870*/  FFMA.FTZ R120, R22, R23.reuse, R120 ;  /* 0x0000001716787223 */ /* 0x080fe20000010078 */
[----:B------:R-:W-:Y:S01]  /*1880*/  SHF.L.U32 R174, R174, 0x10, RZ ;  /* 0x00000010aeae7819 */ /* 0x000fe200000006ff */
[C---:B------:R-:W-:Y:S01]  /*1890*/  FMUL.FTZ R202, R7.reuse, R178 ;  /* 0x000000b207ca7220 */ /* 0x040fe20000410000 */
[----:B------:R-:W-:Y:S01]  /*18a0*/  FMUL.FTZ R209, R7, R168 ;  /* 0x000000a807d17220 */ /* 0x000fe20000410000 */
[----:B------:R-:W-:Y:S01]  /*18b0*/  FFMA.FTZ R23, R228, R23, R173 ;  /* 0x00000017e4177223 */ /* 0x000fe200000100ad */
[----:B------:R-:W-:Y:S01]  /*18c0*/  FMUL.FTZ R168, R219, R170 ;  /* 0x000000aadba87220 */ /* 0x000fe20000410000 */
[----:B------:R-:W-:Y:S01]  /*18d0*/  FADD.FTZ R222, R222, R19 ;  /* 0x00000013dede7221 */ /* 0x000fe20000010000 */
[----:B------:R-:W-:Y:S01]  /*18e0*/  FFMA.FTZ R221, R18, R19, R221 ;  /* 0x0000001312dd7223 */ /* 0x000fe200000100dd */
[-C--:B------:R-:W-:Y:S01]  /*18f0*/  FMUL.FTZ R173, R218, R169.reuse ;  /* 0x000000a9daad7220 */ /* 0x080fe20000410000 */
[----:B------:R-:W-:Y:S01]  /*1900*/  FADD.FTZ R50, R50, R169 ;  /* 0x000000a932327221 */ /* 0x000fe20000010000 */
[----:B------:R-:W-:Y:S01]  /*1910*/  FFMA.FTZ R74, R202, R169, R74 ;  /* 0x000000a9ca4a7223 */ /* 0x000fe2000001004a */
[----:B------:R-:W-:Y:S01]  /*1920*/  FADD.FTZ R99, R99, R210 ;  /* 0x000000d263637221 */ /* 0x000fe20000010000 */
[----:B------:R-:W-:Y:S01]  /*1930*/  FFMA.FTZ R123, R209, R210, R123 ;  /* 0x000000d2d17b7223 */ /* 0x000fe2000001007b */
[----:B------:R-:W-:Y:S01]  /*1940*/  FFMA.FTZ R196, R229, R174, R196 ;  /* 0x000000aee5c47223 */ /* 0x000fe200000100c4 */
[----:B------:R-:W-:Y:S01]  /*1950*/  FFMA.FTZ R210, R231, R210, R168 ;  /* 0x000000d2e7d27223 */ /* 0x000fe200000100a8 */
[----:B------:R-:W-:Y:S01]  /*1960*/  FADD.FTZ R169, R222, R23 ;  /* 0x00000017dea97221 */ /* 0x000fe20000010000 */
[----:B------:R-:W-:Y:S01]  /*1970*/  FFMA.FTZ R168, R22, R23, R221 ;  /* 0x0000001716a87223 */ /* 0x000fe200000100dd */
[----:B------:R-:W-:Y:S01]  /*1980*/  FADD.FTZ R51, R51, R170 ;  /* 0x000000aa33337221 */ /* 0x000fe20000010000 */
[----:B------:R-:W-:Y:S01]  /*1990*/  FFMA.FTZ R75, R209, R170, R75 ;  /* 0x000000aad14b7223 */ /* 0x000fe2000001004b */
[----:B------:R-:W-:Y:S01]  /*19a0*/  FADD.FTZ R98, R98, R203 ;  /* 0x000000cb62627221 */ /* 0x000fe20000010000 */
[-C--:B------:R-:W-:Y:S01]  /*19b0*/  FFMA.FTZ R122, R202, R203.reuse, R122 ;  /* 0x000000cbca7a7223 */ /* 0x080fe2000001007a */
[----:B------:R-:W-:Y:S01]  /*19c0*/  FADD.FTZ R170, R169, R196 ;  /* 0x000000c4a9aa7221 */ /* 0x000fe20000010000 */
[----:B------:R-:W-:Y:S01]  /*19d0*/  FFMA.FTZ R203, R230, R203, R173 ;  /* 0x000000cbe6cb7223 */ /* 0x000fe200000100ad */
[----:B------:R-:W-:-:S03]  /*19e0*/  FFMA.FTZ R169, R195, R196, R168 ;  /* 0x000000c4c3a97223 */ /* 0x000fc600000100a8 */
[----:B------:R-:W-:Y:S01]  /*19f0*/  FADD.FTZ R171, R170, R203 ;  /* 0x000000cbaaab7221 */ /* 0x000fe20000010000 */
[----:B------:R-:W-:Y:S01]  /*1a00*/  FFMA.FTZ R168, R202, R203, R169 ;  /* 0x000000cbcaa87223 */ /* 0x000fe200000100a9 */
[----:B------:R-:W-:Y:S01]  /*1a10*/  FADD.FTZ R97, R97, R174 ;  /* 0x000000ae61617221 */ /* 0x000fe20000010000 */
[----:B------:R-:W-:Y:S01]  /*1a20*/  FFMA.FTZ R121, R195, R174, R121 ;  /* 0x000000aec3797223 */ /* 0x000fe20000010079 */
[----:B------:R-:W-:Y:S01]  /*1a30*/  FADD.FTZ R222, R171, R210 ;  /* 0x000000d2abde7221 */ /* 0x000fe20000010000 */
[----:B------:R-:W-:-:S07]  /*1a40*/  FFMA.FTZ R221, R209, R210, R168 ;  /* 0x000000d2d1dd7223 */ /* 0x000fce00000100a8 */
.L_x_1783:
[----:B------:R-:W-:Y:S05]  /*1a50*/  BSYNC.RECONVERGENT B0 ;  /* 0x0000000000007941 */ /* 0x000fea0003800200 */
.L_x_1782:
        /* <DEDUP_REMOVED lines=17> */
[----:B------:R0:W5:Y:S01]  /*1b70*/  @P0 LDG.E.128 R152, desc[UR10][R184.64+0x10] ;  /* 0x0000100ab8980981 */ /* 0x000162000c1e1d00 */
[C---:B---3--:R-:W-:Y:S01]  /*1b80*/  FADD.FTZ R186, -R220.reuse, R168 ;  /* 0x000000a8dcba7221 */ /* 0x048fe20000010100 */
[C---:B------:R-:W-:Y:S01]  /*1b90*/  FADD.FTZ R188, -R220.reuse, R170 ;  /* 0x000000aadcbc7221 */ /* 0x040fe20000010100 */
[C---:B------:R-:W-:Y:S02]  /*1ba0*/  FADD.FTZ R170, -R220.reuse, R171 ;  /* 0x000000abdcaa7221 */ /* 0x040fe40000010100 */
[----:B0----5:R-:W-:Y:S01]  /*1bb0*/  FMUL.FTZ R184, R7, R186 ;  /* 0x000000ba07b87220 */ /* 0x021fe20000410000 */
[----:B------:R-:W-:Y:S01]  /*1bc0*/  FADD.FTZ R190, -R220, R169 ;  /* 0x000000a9dcbe7221 */ /* 0x000fe20000010100 */
[----:B----4-:R-:W-:-:S05]  /*1bd0*/  SHF.L.U32 R171, R176, 0x10, RZ ;  /* 0x00000010b0ab7819 */ /* 0x010fca00000006ff */
[-C--:B------:R-:W-:Y:S01]  /*1be0*/  FMUL.FTZ R185, R140, R171.reuse ;  /* 0x000000ab8cb97220 */ /* 0x080fe20000410000 */
[----:B------:R-:W-:Y:S01]  /*1bf0*/  FADD.FTZ R44, R44, R171 ;  /* 0x000000ab2c2c7221 */ /* 0x000fe20000010000 */
[----:B------:R-:W-:Y:S01]  /*1c00*/  FFMA.FTZ R68, R184, R171, R68 ;  /* 0x000000abb8447223 */ /* 0x000fe20000010044 */
[----:B--2---:R-:W-:Y:S02]  /*1c10*/  SHF.L.U32 R169, R180, 0x10, RZ ;  /* 0x00000010b4a97819 */ /* 0x004fe400000006ff */
[----:B------:R-:W-:Y:S01]  /*1c20*/  SHF.L.U32 R171, R177, 0x10, RZ ;  /* 0x00000010b1ab7819 */ /* 0x000fe200000006ff */
[----:B------:R-:W-:Y:S02]  /*1c30*/  FADD.FTZ R168, -R220, R173 ;  /* 0x000000addca87221 */ /* 0x000fe40000010100 */
[----:B------:R-:W-:Y:S01]  /*1c40*/  FADD.FTZ R92, R92, R169 ;  /* 0x000000a95c5c7221 */ /* 0x000fe20000010000 */
[-C--:B------:R-:W-:Y:S01]  /*1c50*/  FFMA.FTZ R116, R184, R169.reuse, R116 ;  /* 0x000000a9b8747223 */ /* 0x080fe20000010074 */
[----:B------:R-:W-:Y:S01]  /*1c60*/  FFMA.FTZ R185, R212, R169, R185 ;  /* 0x000000a9d4b97223 */ /* 0x000fe200000100b9 */
[----:B------:R-:W-:Y:S01]  /*1c70*/  SHF.L.U32 R169, R181, 0x10, RZ ;  /* 0x00000010b5a97819 */ /* 0x000fe200000006ff */
[----:B------:R-:W-:Y:S01]  /*1c80*/  FMUL.FTZ R187, R7, R188 ;  /* 0x000000bc07bb7220 */ /* 0x000fe20000410000 */
[----:B------:R-:W-:Y:S01]  /*1c90*/  FMUL.FTZ R173, R142, R171 ;  /* 0x000000ab8ead7220 */ /* 0x000fe20000410000 */
[----:B------:R-:W-:-:S02]  /*1ca0*/  PRMT R176, R176, 0x7632, R176 ;  /* 0x00007632b0b07816 */ /* 0x000fc400000000b0 */
[----:B------:R-:W-:Y:S01]  /*1cb0*/  PRMT R180, R180, 0x7632, R180 ;  /* 0x00007632b4b47816 */ /* 0x000fe200000000b4 */
[----:B------:R-:W-:Y:S01]  /*1cc0*/  FADD.FTZ R94, R94, R169 ;  /* 0x000000a95e5e7221 */ /* 0x000fe20000010000 */
[-C--:B------:R-:W-:Y:S01]  /*1cd0*/  FFMA.FTZ R118, R187, R169.reuse, R118 ;  /* 0x000000a9bb767223 */ /* 0x080fe20000010076 */
[----:B------:R-:W-:Y:S01]  /*1ce0*/  FFMA.FTZ R192, R214, R169, R173 ;  /* 0x000000a9d6c07223 */ /* 0x000fe200000100ad */
[----:B------:R-:W-:Y:S01]  /*1cf0*/  FADD.FTZ R172, -R220, R172 ;  /* 0x000000acdcac7221 */ /* 0x000fe20000010100 */
[----:B------:R-:W-:Y:S02]  /*1d00*/  SHF.L.U32 R169, R178, 0x10, RZ ;  /* 0x00000010b2a97819 */ /* 0x000fe400000006ff */
[----:B------:R-:W-:Y:S02]  /*1d10*/  PRMT R177, R177, 0x7632, R177 ;  /* 0x00007632b1b17816 */ /* 0x000fe400000000b1 */
[----:B------:R-:W-:Y:S02]  /*1d20*/  SHF.L.U32 R176, R176, 0x10, RZ ;  /* 0x00000010b0b07819 */ /* 0x000fe400000006ff */
[----:B------:R-:W-:Y:S01]  /*1d30*/  SHF.L.U32 R186, R180, 0x10, RZ ;  /* 0x00000010b4ba7819 */ /* 0x000fe200000006ff */
[----:B------:R-:W-:Y:S01]  /*1d40*/  FMUL.FTZ R180, R7, R190 ;  /* 0x000000be07b47220 */ /* 0x000fe20000410000 */
[----:B------:R-:W-:Y:S01]  /*1d50*/  SHF.L.U32 R199, R182, 0x10, RZ ;  /* 0x00000010b6c77819 */ /* 0x000fe200000006ff */
[----:B------:R-:W-:Y:S01]  /*1d60*/  FADD.FTZ R46, R46, R171 ;  /* 0x000000ab2e2e7221 */ /* 0x000fe20000010000 */
[----:B------:R-:W-:Y:S01]  /*1d70*/  FFMA.FTZ R70, R187, R171, R70 ;  /* 0x000000abbb467223 */ /* 0x000fe20000010046 */
[----:B------:R-:W-:Y:S01]  /*1d80*/  PRMT R181, R181, 0x7632, R181 ;  /* 0x00007632b5b57816 */ /* 0x000fe200000000b5 */
[----:B------:R-:W-:Y:S01]  /*1d90*/  FMUL.FTZ R198, R7, R172 ;  /* 0x000000ac07c67220 */ /* 0x000fe20000410000 */
[----:B------:R-:W-:Y:S01]  /*1da0*/  SHF.L.U32 R188, R177, 0x10, RZ ;  /* 0x00000010b1bc7819 */ /* 0x000fe200000006ff */
[----:B------:R-:W-:Y:S01]  /*1db0*/  FMUL.FTZ R171, R136, R169 ;  /* 0x000000a988ab7220 */ /* 0x000fe20000410000 */
[----:B------:R-:W-:Y:S01]  /*1dc0*/  PRMT R178, R178, 0x7632, R178 ;  /* 0x00007632b2b27816 */ /* 0x000fe200000000b2 */
[-C--:B------:R-:W-:Y:S01]  /*1dd0*/  FMUL.FTZ R190, R141, R176.reuse ;  /* 0x000000b08dbe7220 */ /* 0x080fe20000410000 */
[----:B------:R-:W-:Y:S01]  /*1de0*/  FADD.FTZ R45, R45, R176 ;  /* 0x000000b02d2d7221 */ /* 0x000fe20000010000 */
[----:B------:R-:W-:Y:S01]  /*1df0*/  FFMA.FTZ R69, R180, R176, R69 ;  /* 0x000000b0b4457223 */ /* 0x000fe20000010045 */
[----:B------:R-:W-:Y:S01]  /*1e00*/  SHF.L.U32 R176, R181, 0x10, RZ ;  /* 0x00000010b5b07819 */ /* 0x000fe200000006ff */
[----:B------:R-:W-:Y:S01]  /*1e10*/  FADD.FTZ R88, R88, R199 ;  /* 0x000000c758587221 */ /* 0x000fe20000010000 */
[-C--:B------:R-:W-:Y:S01]  /*1e20*/  FFMA.FTZ R112, R198, R199.reuse, R112 ;  /* 0x000000c7c6707223 */ /* 0x080fe20000010070 */
[----:B------:R-:W-:Y:S01]  /*1e30*/  PRMT R182, R182, 0x7632, R182 ;  /* 0x00007632b6b67816 */ /* 0x000fe200000000b6 */
[----:B------:R-:W-:Y:S01]  /*1e40*/  FMUL.FTZ R181, R7, R170 ;  /* 0x000000aa07b57220 */ /* 0x000fe20000410000 */
[----:B------:R-:W-:Y:S01]  /*1e50*/  FFMA.FTZ R199, R144, R199, R171 ;  /* 0x000000c790c77223 */ /* 0x000fe200000100ab */
[----:B------:R-:W-:Y:S01]  /*1e60*/  SHF.L.U32 R178, R178, 0x10, RZ ;  /* 0x00000010b2b27819 */ /* 0x000fe200000006ff */
[----:B------:R-:W-:Y:S01]  /*1e70*/  FMUL.FTZ R170, R143, R188 ;  /* 0x000000bc8faa7220 */ /* 0x000fe20000410000 */
[C---:B------:R-:W-:Y:S01]  /*1e80*/  SHF.L.U32 R171, R179.reuse, 0x10, RZ ;  /* 0x00000010b3ab7819 */ /* 0x040fe200000006ff */
[----:B------:R-:W-:Y:S01]  /*1e90*/  FADD.FTZ R174, -R220, R174 ;  /* 0x000000aedcae7221 */ /* 0x000fe20000010100 */
[----:B------:R-:W-:Y:S01]  /*1ea0*/  PRMT R179, R179, 0x7632, R179 ;  /* 0x00007632b3b37816 */ /* 0x000fe200000000b3 */
[----:B------:R-:W-:Y:S01]  /*1eb0*/  FADD.FTZ R40, R40, R169 ;  /* 0x000000a928287221 */ /* 0x000fe20000010000 */
[----:B------:R-:W-:Y:S01]  /*1ec0*/  SHF.L.U32 R204, R182, 0x10, RZ ;  /* 0x00000010b6cc7819 */ /* 0x000fe200000006ff */
[----:B------:R-:W-:Y:S01]  /*1ed0*/  FFMA.FTZ R64, R198, R169, R64 ;  /* 0x000000a9c6407223 */ /* 0x000fe20000010040 */
[----:B------:R-:W-:Y:S01]  /*1ee0*/  FMUL.FTZ R182, R7, R168 ;  /* 0x000000a807b67220 */ /* 0x000fe20000410000 */
[----:B------:R-:W-:Y:S01]  /*1ef0*/  FFMA.FTZ R197, R215, R176, R170 ;  /* 0x000000b0d7c57223 */ /* 0x000fe200000100aa */
[----:B------:R-:W-:Y:S01]  /*1f00*/  FMUL.FTZ R168, R137, R178 ;  /* 0x000000b289a87220 */ /* 0x000fe20000410000 */
[C---:B------:R-:W-:Y:S01]  /*1f10*/  SHF.L.U32 R169, R183.reuse, 0x10, RZ ;  /* 0x00000010b7a97819 */ /* 0x040fe200000006ff */
[----:B------:R-:W-:Y:S01]  /*1f20*/  FADD.FTZ R220, -R220, R175 ;  /* 0x000000afdcdc7221 */ /* 0x000fe20000010100 */
[----:B------:R-:W-:Y:S01]  /*1f30*/  PRMT R183, R183, 0x7632, R183 ;  /* 0x00007632b7b77816 */ /* 0x000fe200000000b7 */
[----:B------:R-:W-:Y:S01]  /*1f40*/  FMUL.FTZ R205, R7, R174 ;  /* 0x000000ae07cd7220 */ /* 0x000fe20000410000 */
[----:B------:R-:W-:Y:S01]  /*1f50*/  SHF.L.U32 R170, R179, 0x10, RZ ;  /* 0x00000010b3aa7819 */ /* 0x000fe200000006ff */
[----:B------:R-:W-:Y:S01]  /*1f60*/  FMUL.FTZ R173, R138, R171 ;  /* 0x000000ab8aad7220 */ /* 0x000fe20000410000 */
        /* <DEDUP_REMOVED lines=11> */
[----:B------:R-:W-:Y:S01]  /*2020*/  FFMA.FTZ R186, R213, R186, R190 ;  /* 0x000000bad5ba7223 */ /* 0x000fe200000100be */
[----:B------:R-:W-:Y:S01]  /*2030*/  FADD.FTZ R169, R222, R185 ;  /* 0x000000b9dea97221 */ /* 0x000fe20000010000 */
[----:B------:R-:W-:Y:S01]  /*2040*/  FFMA.FTZ R221, R184, R185, R221 ;  /* 0x000000b9b8dd7223 */ /* 0x000fe200000100dd */
[----:B------:R-:W-:Y:S01]  /*2050*/  FADD.FTZ R91, R91, R168 ;  /* 0x000000a85b5b7221 */ /* 0x000fe20000010000 */
[-C--:B------:R-:W-:Y:S01]  /*2060*/  FFMA.FTZ R115, R183, R168.reuse, R115 ;  /* 0x000000a8b7737223 */ /* 0x080fe20000010073 */
[----:B------:R-:W-:Y:S01]  /*2070*/  FFMA.FTZ R211, R147, R168, R172 ;  /* 0x000000a893d37223 */ /* 0x000fe200000100ac */
        /* <DEDUP_REMOVED lines=24> */
.L_x_1785:
[----:B------:R-:W-:Y:S05]  /*2200*/  BSYNC.RECONVERGENT B0 ;  /* 0x0000000000007941 */ /* 0x000fea0003800200 */
.L_x_1784:
        /* <DEDUP_REMOVED lines=23> */
.L_x_1839:
        /* <DEDUP_REMOVED lines=47> */
.L_x_1791:
        /* <DEDUP_REMOVED lines=20> */
[----:B------:R-:W-:Y:S01]  /*27b0*/  FADD.FTZ R176, R194, -R157 ;  /* 0x8000009dc2b07221 */ /* 0x000fe20000010000 */
        /* <DEDUP_REMOVED lines=12> */
.L_x_1790:
        /* <DEDUP_REMOVED lines=32> */
.L_x_1793:
        /* <DEDUP_REMOVED lines=33> */
.L_x_1789:
        /* <DEDUP_REMOVED lines=37> */
.L_x_1795:
        /* <DEDUP_REMOVED lines=33> */
.L_x_1794:
        /* <DEDUP_REMOVED lines=32> */
.L_x_1796:
        /* <DEDUP_REMOVED lines=32> */
.L_x_1792:
        /* <DEDUP_REMOVED lines=15> */
.L_x_1788:
[----:B------:R-:W-:Y:S05]  /*35e0*/  BSYNC.RECONVERGENT B0 ;  /* 0x0000000000007941 */ /* 0x000fea0003800200 */
.L_x_1787:
        /* <DEDUP_REMOVED lines=46> */
.L_x_1801:
[-CC-:B------:R-:W-:Y:S01]  /*38d0*/  FFMA.FTZ R160, R12, R175.reuse, R174.reuse ;  /* 0x000000af0ca07223 */ /* 0x180fe200000100ae */
[-CC-:B------:R-:W-:Y:S01]  /*38e0*/  FFMA.FTZ R167, R195, R175.reuse, R174.reuse ;  /* 0x000000afc3a77223 */ /* 0x180fe200000100ae */
[-CC-:B------:R-:W-:Y:S01]  /*38f0*/  FFMA.FTZ R161, R5, R175.reuse, R174.reuse ;  /* 0x000000af05a17223 */ /* 0x180fe200000100ae */
[-C--:B------:R-:W-:Y:S01]  /*3900*/  FFMA.FTZ R162, R14, R175.reuse, R174 ;  /* 0x000000af0ea27223 */ /* 0x080fe200000100ae */
[----:B0-----:R-:W-:Y:S01]  /*3910*/  FADD.FTZ R168, R13, -R160 ;  /* 0x800000a00da87221 */ /* 0x001fe20000010000 */
        /* <DEDUP_REMOVED lines=24> */
.L_x_1800:
[----:B0-----:R-:W0:Y:S02]  /*3aa0*/  LDC.64 R168, c[0x0][0x470] ;  /* 0x00011c00ffa87b82 */ /* 0x001e240000000a00 */
        /* <DEDUP_REMOVED lines=36> */
.L_x_1803:
[-CC-:B------:R-:W-:Y:S01]  /*3cf0*/  FFMA.FTZ R169, R5, R175.reuse, R174.reuse ;  /* 0x000000af05a97223 */ /* 0x180fe200000100ae */
[-CC-:B------:R-:W-:Y:S01]  /*3d00*/  FFMA.FTZ R168, R12, R175.reuse, R174.reuse ;  /* 0x000000af0ca87223 */ /* 0x180fe200000100ae */
[-CC-:B------:R-:W-:Y:S01]  /*3d10*/  FFMA.FTZ R176, R22, R175.reuse, R174.reuse ;  /* 0x000000af16b07223 */ /* 0x180fe200000100ae */
        /* <DEDUP_REMOVED lines=26> */
.L_x_1799:
        /* <DEDUP_REMOVED lines=41> */
.L_x_1805:
        /* <DEDUP_REMOVED lines=29> */
.L_x_1804:
[----:B------:R-:W0:Y:S02]  /*4320*/  LDC.64 R168, c[0x0][0x470] ;  /* 0x00011c00ffa87b82 */ /* 0x000e240000000a00 */
        /* <DEDUP_REMOVED lines=36> */
.L_x_1806:
        /* <DEDUP_REMOVED lines=28> */
.L_x_1802:
        /* <DEDUP_REMOVED lines=8> */
[C---:B--2---:R-:W-:Y:S01]  /*47b0*/  @P1 IMAD.WIDE.U32 R168, R2.reuse, 0x10, R176 ;  /* 0x0000001002a81825 */ /* 0x044fe200078e00b0 */
[----:B------:R-:W-:-:S04]  /*47c0*/  IADD3 R2, PT, PT, R2, 0x20, RZ ;  /* 0x0000002002027810 */ /* 0x000fc80007ffe0ff */
[----:B------:R1:W-:Y:S03]  /*47d0*/  @P1 STG.E.128 desc[UR10][R168.64], R156 ;  /* 0x0000009ca8001986 */ /* 0x0003e6000c101d0a */
.L_x_1798:
[----:B------:R-:W-:Y:S05]  /*47e0*/  BSYNC.RECONVERGENT B0 ;  /* 0x0000000000007941 */ /* 0x000fea0003800200 */
.L_x_1797:
        /* <DEDUP_REMOVED lines=46> */
.L_x_1811:
[-CC-:B------:R-:W-:Y:S01]  /*4ad0*/  FFMA.FTZ R166, R183, R175.reuse, R174.reuse ;  /* 0x000000afb7a67223 */ /* 0x180fe200000100ae */
[-CC-:B------:R-:W-:Y:S01]  /*4ae0*/  FFMA.FTZ R160, R184, R175.reuse, R174.reuse ;  /* 0x000000afb8a07223 */ /* 0x180fe200000100ae */
[-CC-:B------:R-:W-:Y:S01]  /*4af0*/  FFMA.FTZ R163, R180, R175.reuse, R174.reuse ;  /* 0x000000afb4a37223 */ /* 0x180fe200000100ae */
[-CC-:B------:R-:W-:Y:S01]  /*4b00*/  FFMA.FTZ R165, R187, R175.reuse, R174.reuse ;  /* 0x000000afbba57223 */ /* 0x180fe200000100ae */
[-CC-:B------:R-:W-:Y:S01]  /*4b10*/  FFMA.FTZ R162, R181, R175.reuse, R174.reuse ;  /* 0x000000afb5a27223 */ /* 0x180fe200000100ae */
[-CC-:B------:R-:W-:Y:S01]  /*4b20*/  FFMA.FTZ R164, R198, R175.reuse, R174.reuse ;  /* 0x000000afc6a47223 */ /* 0x180fe200000100ae */
[-CC-:B01----:R-:W-:Y:S01]  /*4b30*/  FFMA.FTZ R169, R182, R175.reuse, R174.reuse ;  /* 0x000000afb6a97223 */ /* 0x183fe200000100ae */
        /* <DEDUP_REMOVED lines=22> */
.L_x_1810:
        /* <DEDUP_REMOVED lines=37> */
.L_x_1813:
        /* <DEDUP_REMOVED lines=29> */
.L_x_1809:
[----:B01----:R-:W0:Y:S02]  /*50c0*/  LDC.64 R168, c[0x0][0x478] ;  /* 0x00011e00ffa87b82 */ /* 0x003e240000000a00 */
        /* <DEDUP_REMOVED lines=40> */
.L_x_1815:
        /* <DEDUP_REMOVED lines=29> */
.L_x_1814:
        /* <DEDUP_REMOVED lines=37> */
.L_x_1816:
        /* <DEDUP_REMOVED lines=28> */
.L_x_1812:
        /* <DEDUP_REMOVED lines=10> */
.L_x_1808:
[----:B------:R-:W-:Y:S05]  /*59d0*/  BSYNC.RECONVERGENT B0 ;  /* 0x0000000000007941 */ /* 0x000fea0003800200 */
.L_x_1807:
[----:B012---:R-:W0:Y:S02]  /*59e0*/  LDC.64 R168, c[0x0][0x380] ;  /* 0x0000e000ffa87b82 */ /* 0x007e240000000a00 */
[----:B0-----:R-:W-:-:S04]  /*59f0*/  LEA R3, R168, R3, 0x2 ;  /* 0x00000003a8037211 */ /* 0x001fc800078e10ff */
[----:B------:R-:W-:-:S13]  /*5a00*/  ISETP.GE.AND P0, PT, R3, R169, PT ;  /* 0x000000a90300720c */ /* 0x000fda0003f06270 */
[----:B------:R-:W-:Y:S05]  /*5a10*/  @!P0 BRA `(.L_x_1817) ;  /* 0xffffffac00e08947 */ /* 0x000fea000383ffff */
.L_x_1779:
[----:B-----5:R-:W2:Y:S01]  /*5a20*/  LDL.LU R7, [R1] ;  /* 0x0000000001077983 */ /* 0x020ea20000300800 */
[----:B------:R-:W-:Y:S05]  /*5a30*/  WARPSYNC.ALL ;  /* 0x0000000000007948 */ /* 0x000fea0003800000 */
[----:B------:R-:W0:Y:S01]  /*5a40*/  S2R R8, SR_TID.X ;  /* 0x0000000000087919 */ /* 0x000e220000002100 */
[----:B------:R-:W2:Y:S01]  /*5a50*/  S2UR UR4, SR_CTAID.X ;  /* 0x00000000000479c3 */ /* 0x000ea20000002500 */
[----:B------:R-:W-:Y:S01]  /*5a60*/  MOV R2, 0x400 ;  /* 0x0000040000027802 */ /* 0x000fe20000000f00 */
[----:B------:R-:W1:Y:S01]  /*5a70*/  LDCU.128 UR16, c[0x0][0x440] ;  /* 0x00008800ff1077ac */ /* 0x000e620008000c00 */
[----:B------:R-:W3:Y:S01]  /*5a80*/  S2R R3, SR_CgaCtaId ;  /* 0x0000000000037919 */ /* 0x000ee20000008800 */
[----:B------:R-:W-:Y:S01]  /*5a90*/  BSSY.RECONVERGENT B0, `(.L_x_1818) ;  /* 0x000010d000007945 */ /* 0x000fe20003800200 */
[----:B------:R-:W4:Y:S01]  /*5aa0*/  LDCU.128 UR20, c[0x0][0x450] ;  /* 0x00008a00ff1477ac */ /* 0x000f220008000c00 */
[----:B0-----:R-:W-:-:S02]  /*5ab0*/  SHF.R.U32.HI R0, RZ, 0x5, R8 ;  /* 0x00000005ff007819 */ /* 0x001fc40000011608 */
[C---:B------:R-:W-:Y:S02]  /*5ac0*/  LOP3.LUT R5, R8.reuse, 0x1f, RZ, 0xc0, !PT ;  /* 0x0000001f08057812 */ /* 0x040fe400078ec0ff */
[----:B------:R-:W-:Y:S02]  /*5ad0*/  LOP3.LUT R4, R8, 0x7f, RZ, 0x3c, !PT ;  /* 0x0000007f08047812 */ /* 0x000fe400078e3cff */
[----:B---3--:R-:W-:Y:S01]  /*5ae0*/  LEA R3, R3, R2, 0x18 ;  /* 0x0000000203037211 */ /* 0x008fe200078ec0ff */
[----:B------:R-:W-:Y:S02]  /*5af0*/  IMAD R0, R0, 0x60, R5 ;  /* 0x0000006000007824 */ /* 0x000fe400078e0205 */
[----:B--2---:R-:W-:Y:S01]  /*5b00*/  IMAD R5, R7, UR4, RZ ;  /* 0x0000000407057c24 */ /* 0x004fe2000f8e02ff */
[----:B------:R-:W-:Y:S02]  /*5b10*/  IADD3 R4, PT, PT, R4, R7, RZ ;  /* 0x0000000704047210 */ /* 0x000fe40007ffe0ff */
[----:B------:R-:W-:-:S02]  /*5b20*/  LEA R7, R0, R3, 0x5 ;  /* 0x0000000300077211 */ /* 0x000fc400078e28ff */
[----:B------:R-:W-:Y:S02]  /*5b30*/  LEA R0, R8, R3, 0x2 ;  /* 0x0000000308007211 */ /* 0x000fe400078e10ff */
[----:B------:R-:W-:Y:S01]  /*5b40*/  IADD3 R8, P6, PT, R5, R8, RZ ;  /* 0x0000000805087210 */ /* 0x000fe20007fde0ff */
[----:B------:R-:W-:Y:S01]  /*5b50*/  STS.128 [R7], R108 ;  /* 0x0000006c07007388 */ /* 0x000fe20000000c00 */
[C---:B------:R-:W-:Y:S02]  /*5b60*/  ISETP.GE.U32.AND P5, PT, R4.reuse, 0x80, PT ;  /* 0x000000800400780c */ /* 0x040fe40003fa6070 */
[C---:B------:R-:W-:Y:S01]  /*5b70*/  ISETP.GE.U32.AND P0, PT, R4.reuse, 0x100, PT ;  /* 0x000001000400780c */ /* 0x040fe20003f06070 */
[----:B------:R0:W-:Y:S01]  /*5b80*/  STS.128 [R7+0x10], R104 ;  /* 0x0000106807007388 */ /* 0x0001e20000000c00 */
[C---:B------:R-:W-:Y:S02]  /*5b90*/  ISETP.GE.U32.AND P1, PT, R4.reuse, 0x180, PT ;  /* 0x000001800400780c */ /* 0x040fe40003f26070 */
[C---:B------:R-:W-:Y:S01]  /*5ba0*/  ISETP.GE.U32.AND P2, PT, R4.reuse, 0x200, PT ;  /* 0x000002000400780c */ /* 0x040fe20003f46070 */
[----:B------:R-:W-:Y:S01]  /*5bb0*/  STS.128 [R7+0x400], R100 ;  /* 0x0004006407007388 */ /* 0x000fe20000000c00 */
[----:B------:R-:W-:-:S02]  /*5bc0*/  ISETP.GE.U32.AND P3, PT, R4, 0x280, PT ;  /* 0x000002800400780c */ /* 0x000fc40003f66070 */
[----:B------:R-:W-:Y:S01]  /*5bd0*/  ISETP.GE.U32.AND P4, PT, R4, 0x300, PT ;  /* 0x000003000400780c */ /* 0x000fe20003f86070 */
[----:B------:R-:W-:Y:S04]  /*5be0*/  STS.128 [R7+0x410], R96 ;  /* 0x0004106007007388 */ /* 0x000fe80000000c00 */
[----:B------:R-:W-:Y:S04]  /*5bf0*/  STS.128 [R7+0x800], R92 ;  /* 0x0008005c07007388 */ /* 0x000fe80000000c00 */
[----:B------:R-:W-:Y:S01]  /*5c00*/  STS.128 [R7+0x810], R88 ;  /* 0x0008105807007388 */ /* 0x000fe20000000c00 */
[----:B0-----:R-:W-:Y:S01]  /*5c10*/  IADD3.X R107, PT, PT, RZ, RZ, RZ, P6, !PT ;  /* 0x000000ffff6b7210 */ /* 0x001fe200037fe4ff */
[----:B------:R-:W-:Y:S03]  /*5c20*/  BAR.SYNC.DEFER_BLOCKING 0x0 ;  /* 0x0000000000007b1d */ /* 0x000fe60000010000 */
[----:B------:R-:W-:-:S02]  /*5c30*/  SHF.L.U64.HI R107, R8, 0x2, R107 ;  /* 0x00000002086b7819 */ /* 0x000fc4000001026b */
[----:B------:R-:W-:-:S04]  /*5c40*/  SHF.L.U32 R8, R8, 0x2, RZ ;  /* 0x0000000208087819 */ /* 0x000fc800000006ff */
[----:B-1----:R-:W-:-:S04]  /*5c50*/  IADD3 R2, P6, PT, R8, UR18, RZ ;  /* 0x0000001208027c10 */ /* 0x002fc8000ffde0ff */
[----:B------:R-:W-:Y:S02]  /*5c60*/  IADD3.X R3, PT, PT, R107, UR19, RZ, P6, !PT ;  /* 0x000000136b037c10 */ /* 0x000fe4000b7fe4ff */
[----:B------:R-:W-:-:S04]  /*5c70*/  IADD3 R4, P6, PT, R8, UR16, RZ ;  /* 0x0000001008047c10 */ /* 0x000fc8000ffde0ff */
[----:B------:R-:W-:Y:S02]  /*5c80*/  IADD3.X R5, PT, PT, R107, UR17, RZ, P6, !PT ;  /* 0x000000116b057c10 */ /* 0x000fe4000b7fe4ff */
[----:B----4-:R-:W-:-:S04]  /*5c90*/  IADD3 R6, P6, PT, R8, UR22, RZ ;  /* 0x0000001608067c10 */ /* 0x010fc8000ffde0ff */
        /* <DEDUP_REMOVED lines=236> */
.L_x_1819:
[----:B------:R-:W-:Y:S05]  /*6b60*/  BSYNC.RECONVERGENT B0 ;  /* 0x0000000000007941 */ /* 0x000fea0003800200 */
.L_x_1818:
        /* <DEDUP_REMOVED lines=23> */
.L_x_1821:
[----:B------:R-:W-:Y:S05]  /*6ce0*/  BSYNC.RECONVERGENT B0 ;  /* 0x0000000000007941 */ /* 0x000fea0003800200 */
.L_x_1820:
        /* <DEDUP_REMOVED lines=23> */
.L_x_1823:
[----:B------:R-:W-:Y:S05]  /*6e60*/  BSYNC.RECONVERGENT B0 ;  /* 0x0000000000007941 */ /* 0x000fea0003800200 */
.L_x_1822:
        /* <DEDUP_REMOVED lines=23> */
.L_x_1825:
[----:B------:R-:W-:Y:S05]  /*6fe0*/  BSYNC.RECONVERGENT B0 ;  /* 0x0000000000007941 */ /* 0x000fea0003800200 */
.L_x_1824:
        /* <DEDUP_REMOVED lines=23> */
.L_x_1827:
[----:B------:R-:W-:Y:S05]  /*7160*/  BSYNC.RECONVERGENT B0 ;  /* 0x0000000000007941 */ /* 0x000fea0003800200 */
.L_x_1826:
        /* <DEDUP_REMOVED lines=8> */
.L_x_1786:
        /* <DEDUP_REMOVED lines=8> */
.L_x_1829:
[----:B------:R-:W-:Y:S05]  /*7270*/  BSYNC B0 ;  /* 0x0000000000007941 */ /* 0x000fea0003800000 */
.L_x_1828:
        /* <DEDUP_REMOVED lines=8> */
.L_x_1830:
[----:B------:R-:W-:Y:S01]  /*7300*/  FADD.FTZ R169, R169, R222 ;  /* 0x000000dea9a97221 */ /* 0x000fe20000010000 */
[----:B------:R-:W-:-:S04]  /*7310*/  HFMA2 R178, -RZ, RZ, 0, 1.1920928955078125e-07 ;  /* 0x00000002ffb27431 */ /* 0x000fc800000001ff */
[----:B------:R-:W-:Y:S02]  /*7320*/  MOV R179, R169 ;  /* 0x000000a900b37202 */ /* 0x000fe40000000f00 */
[----:B------:R-:W-:-:S07]  /*7330*/  MOV R168, R177 ;  /* 0x000000b100a87202 */ /* 0x000fce0000000f00 */
[----:B------:R-:W-:Y:S05]  /*7340*/  WARPSYNC.COLLECTIVE R176, `(.L_x_1831) ;  /* 0x00000000b0087348 */ /* 0x000fea0003c00000 */
[----:B------:R0:W1:Y:S02]  /*7350*/  SHFL.BFLY P0, R177, R179, R178, R189 ;  /* 0x0c0000b2b3b17389 */ /* 0x00006400000000bd */
[----:B01----:R-:W-:Y:S05]  /*7360*/  ENDCOLLECTIVE ;  /* 0x000000000000791b */ /* 0x003fea0003800000 */
.L_x_1831:
[----:B------:R-:W-:-:S05]  /*7370*/  FADD.FTZ R168, R168, R221 ;  /* 0x000000dda8a87221 */ /* 0x000fca0000010000 */
[----:B------:R-:W-:Y:S02]  /*7380*/  MOV R179, R168 ;  /* 0x000000a800b37202 */ /* 0x000fe40000000f00 */
[----:B------:R-:W-:-:S07]  /*7390*/  MOV R170, R177 ;  /* 0x000000b100aa7202 */ /* 0x000fce0000000f00 */
[----:B------:R-:W-:Y:S05]  /*73a0*/  WARPSYNC.COLLECTIVE R176, `(.L_x_1832) ;  /* 0x00000000b0087348 */ /* 0x000fea0003c00000 */
[----:B------:R0:W1:Y:S02]  /*73b0*/  SHFL.BFLY P0, R177, R179, R178, R189 ;  /* 0x0c0000b2b3b17389 */ /* 0x00006400000000bd */
[----:B01----:R-:W-:Y:S05]  /*73c0*/  ENDCOLLECTIVE ;  /* 0x000000000000791b */ /* 0x003fea0003800000 */
.L_x_1832:
[----:B------:R-:W-:Y:S01]  /*73d0*/  FADD.FTZ R170, R169, R170 ;  /* 0x000000aaa9aa7221 */ /* 0x000fe20000010000 */
[----:B------:R-:W-:-:S04]  /*73e0*/  HFMA2 R178, -RZ, RZ, 0, 2.384185791015625e-07 ;  /* 0x00000004ffb27431 */ /* 0x000fc800000001ff */
[----:B------:R-:W-:Y:S02]  /*73f0*/  MOV R179, R170 ;  /* 0x000000aa00b37202 */ /* 0x000fe40000000f00 */
[----:B------:R-:W-:-:S07]  /*7400*/  MOV R171, R177 ;  /* 0x000000b100ab7202 */ /* 0x000fce0000000f00 */
[----:B------:R-:W-:Y:S05]  /*7410*/  WARPSYNC.COLLECTIVE R176, `(.L_x_1833) ;  /* 0x00000000b0087348 */ /* 0x000fea0003c00000 */
[----:B------:R0:W1:Y:S02]  /*7420*/  SHFL.BFLY P0, R177, R179, R178, R189 ;  /* 0x0c0000b2b3b17389 */ /* 0x00006400000000bd */
[----:B01----:R-:W-:Y:S05]  /*7430*/  ENDCOLLECTIVE ;  /* 0x000000000000791b */ /* 0x003fea0003800000 */
.L_x_1833:
[----:B------:R-:W-:-:S05]  /*7440*/  FADD.FTZ R171, R168, R171 ;  /* 0x000000aba8ab7221 */ /* 0x000fca0000010000 */
[----:B------:R-:W-:Y:S02]  /*7450*/  MOV R179, R171 ;  /* 0x000000ab00b37202 */ /* 0x000fe40000000f00 */
[----:B------:R-:W-:-:S07]  /*7460*/  MOV R173, R177 ;  /* 0x000000b100ad7202 */ /* 0x000fce0000000f00 */
[----:B------:R-:W-:Y:S05]  /*7470*/  WARPSYNC.COLLECTIVE R176, `(.L_x_1834) ;  /* 0x00000000b0087348 */ /* 0x000fea0003c00000 */
[----:B------:R0:W1:Y:S02]  /*7480*/  SHFL.BFLY P0, R177, R179, R178, R189 ;  /* 0x0c0000b2b3b17389 */ /* 0x00006400000000bd */
[----:B01----:R-:W-:Y:S05]  /*7490*/  ENDCOLLECTIVE ;  /* 0x000000000000791b */ /* 0x003fea0003800000 */
.L_x_1834:
[----:B------:R-:W-:Y:S01]  /*74a0*/  FADD.FTZ R173, R170, R173 ;  /* 0x000000adaaad7221 */ /* 0x000fe20000010000 */
[----:B------:R-:W-:-:S04]  /*74b0*/  HFMA2 R178, -RZ, RZ, 0, 4.76837158203125e-07 ;  /* 0x00000008ffb27431 */ /* 0x000fc800000001ff */
[----:B------:R-:W-:Y:S02]  /*74c0*/  MOV R179, R173 ;  /* 0x000000ad00b37202 */ /* 0x000fe40000000f00 */
[----:B------:R-:W-:-:S07]  /*74d0*/  MOV R172, R177 ;  /* 0x000000b100ac7202 */ /* 0x000fce0000000f00 */
[----:B------:R-:W-:Y:S05]  /*74e0*/  WARPSYNC.COLLECTIVE R176, `(.L_x_1835) ;  /* 0x00000000b0087348 */ /* 0x000fea0003c00000 */
[----:B------:R0:W1:Y:S02]  /*74f0*/  SHFL.BFLY P0, R177, R179, R178, R189 ;  /* 0x0c0000b2b3b17389 */ /* 0x00006400000000bd */
[----:B01----:R-:W-:Y:S05]  /*7500*/  ENDCOLLECTIVE ;  /* 0x000000000000791b */ /* 0x003fea0003800000 */
.L_x_1835:
[----:B------:R-:W-:-:S05]  /*7510*/  FADD.FTZ R172, R171, R172 ;  /* 0x000000acabac7221 */ /* 0x000fca0000010000 */
[----:B------:R-:W-:Y:S02]  /*7520*/  MOV R179, R172 ;  /* 0x000000ac00b37202 */ /* 0x000fe40000000f00 */
[----:B------:R-:W-:-:S07]  /*7530*/  MOV R174, R177 ;  /* 0x000000b100ae7202 */ /* 0x000fce0000000f00 */
[----:B------:R-:W-:Y:S05]  /*7540*/  WARPSYNC.COLLECTIVE R176, `(.L_x_1836) ;  /* 0x00000000b0087348 */ /* 0x000fea0003c00000 */
[----:B------:R0:W1:Y:S02]  /*7550*/  SHFL.BFLY P0, R177, R179, R178, R189 ;  /* 0x0c0000b2b3b17389 */ /* 0x00006400000000bd */
[----:B01----:R-:W-:Y:S05]  /*7560*/  ENDCOLLECTIVE ;  /* 0x000000000000791b */ /* 0x003fea0003800000 */
.L_x_1836:
[----:B------:R-:W-:Y:S01]  /*7570*/  FADD.FTZ R174, R173, R174 ;  /* 0x000000aeadae7221 */ /* 0x000fe20000010000 */
[----:B------:R-:W-:-:S04]  /*7580*/  HFMA2 R178, -RZ, RZ, 0, 9.5367431640625e-07 ;  /* 0x00000010ffb27431 */ /* 0x000fc800000001ff */
[----:B------:R-:W-:Y:S02]  /*7590*/  MOV R179, R174 ;  /* 0x000000ae00b37202 */ /* 0x000fe40000000f00 */
[----:B------:R-:W-:-:S07]  /*75a0*/  MOV R175, R177 ;  /* 0x000000b100af7202 */ /* 0x000fce0000000f00 */
[----:B------:R-:W-:Y:S05]  /*75b0*/  WARPSYNC.COLLECTIVE R176, `(.L_x_1837) ;  /* 0x00000000b0087348 */ /* 0x000fea0003c00000 */
[----:B------:R0:W1:Y:S02]  /*75c0*/  SHFL.BFLY P0, R177, R179, R178, R189 ;  /* 0x0c0000b2b3b17389 */ /* 0x00006400000000bd */
[----:B01----:R-:W-:Y:S05]  /*75d0*/  ENDCOLLECTIVE ;  /* 0x000000000000791b */ /* 0x003fea0003800000 */
.L_x_1837:
[----:B------:R-:W-:-:S05]  /*75e0*/  FADD.FTZ R175, R172, R175 ;  /* 0x000000afacaf7221 */ /* 0x000fca0000010000 */
[----:B------:R-:W-:Y:S02]  /*75f0*/  MOV R179, R175 ;  /* 0x000000af00b37202 */ /* 0x000fe40000000f00 */
[----:B------:R-:W-:-:S07]  /*7600*/  MOV R169, R177 ;  /* 0x000000b100a97202 */ /* 0x000fce0000000f00 */
[----:B------:R-:W-:Y:S05]  /*7610*/  WARPSYNC.COLLECTIVE R176, `(.L_x_1838) ;  /* 0x00000000b0087348 */ /* 0x000fea0003c00000 */
[----:B------:R0:W1:Y:S02]  /*7620*/  SHFL.BFLY P0, R177, R179, R178, R189 ;  /* 0x0c0000b2b3b17389 */ /* 0x00006400000000bd */
[----:B01----:R-:W-:Y:S05]  /*7630*/  ENDCOLLECTIVE ;  /* 0x000000000000791b */ /* 0x003fea0003800000 */
.L_x_1838:
[----:B------:R-:W-:Y:S01]  /*7640*/  MOV R168, R177 ;  /* 0x000000b100a87202 */ /* 0x000fe20000000f00 */
[----:B------:R-:W-:Y:S06]  /*7650*/  BRA `(.L_x_1839) ;  /* 0xffffffac00487947 */ /* 0x000fec000383ffff */
.L_x_1840:
        /* <DEDUP_REMOVED lines=10> */
.L_x_4970:


//--------------------- .text._ZN10layer_norm31ln_parallel_residual_bwd_kernelINS_13Kernel_traitsIf13__nv_bfloat16fS2_fjLj768ELj1ELj4ELj1ELj16ENS_18Kernel_traits_baseILj768EfS2_fS2_fjLj128EEEEELb0ELb0ELb1EEEvNS_9BwdParamsE --------------------------
	.section	.text._ZN10layer_norm31ln_parallel_residual_bwd_kernelINS_13Kernel_traitsIf13__nv_bfloat16fS2_fjLj768ELj1ELj4ELj1ELj16ENS_18Kernel_traits_baseILj768EfS2_fS2_fjLj128EEEEELb0ELb0ELb1EEEvNS_9BwdParamsE,"ax",@progbits
	.align	128
        .global         _ZN10layer_norm31ln_parallel_residual_bwd_kernelINS_13Kernel_traitsIf13__nv_bfloat16fS2_fjLj768ELj1ELj4ELj1ELj16ENS_18Kernel_traits_baseILj768EfS2_fS2_fjLj128EEEEELb0ELb0ELb1EEEvNS_9BwdParamsE
        .type           _ZN10layer_norm31ln_parallel_residual_bwd_kernelINS_13Kernel_traitsIf13__nv_bfloat16fS2_fjLj768ELj1ELj4ELj1ELj16ENS_18Kernel_traits_baseILj768EfS2_fS2_fjLj128EEEEELb0ELb0ELb1EEEvNS_9BwdParamsE,@function
        .size           _ZN10layer_norm31ln_parallel_residual_bwd_kernelINS_13Kernel_traitsIf13__nv_bfloat16fS2_fjLj768ELj1ELj4ELj1ELj16ENS_18Kernel_traits_baseILj768EfS2_fS2_fjLj128EEEEELb0ELb0ELb1EEEvNS_9BwdParamsE,(.L_x_4971 - _ZN10layer_norm31ln_parallel_residual_bwd_kernelINS_13Kernel_traitsIf13__nv_bfloat16fS2_fjLj768ELj1ELj4ELj1ELj16ENS_18Kernel_traits_baseILj768EfS2_fS2_fjLj128EEEEELb0ELb0ELb1EEEvNS_9BwdParamsE)
        .other          _ZN10layer_norm31ln_parallel_residual_bwd_kernelINS_13Kernel_traitsIf13__nv_bfloat16fS2_fjLj768ELj1ELj4ELj1ELj16ENS_18Kernel_traits_baseILj768EfS2_fS2_fjLj128EEEEELb0ELb0ELb1EEEvNS_9BwdParamsE,@"STO_CUDA_ENTRY STV_DEFAULT"
_ZN10layer_norm31ln_parallel_residual_bwd_kernelINS_13Kernel_traitsIf13__nv_bfloat16fS2_fjLj768ELj1ELj4ELj1ELj16ENS_18Kernel_traits_baseILj768EfS2_fS2_fjLj128EEEEELb0ELb0ELb1EEEvNS_9BwdParamsE:
.text._ZN10layer_norm31ln_parallel_residual_bwd_kernelINS_13Kernel_traitsIf13__nv_bfloat16fS2_fjLj768ELj1ELj4ELj1ELj16ENS_18Kernel_traits_baseILj768EfS2_fS2_fjLj128EEEEELb0ELb0ELb1EEEvNS_9BwdParamsE:
        /* <DEDUP_REMOVED lines=123> */
[----:B0-----:R-:W-:Y:S02]  /*07b0*/  CS2R R2, SRZ ;  /* 0x0000000000027805 */ /* 0x001fe4000001ff00 */
        /* <DEDUP_REMOVED lines=8> */
.L_x_1869:
        /* <DEDUP_REMOVED lines=16> */
[----:B---3--:R-:W-:-:S05]  /*0940*/  IMAD.WIDE R142, R232, 0x4, R142 ;  /* 0x00000004e88e7825 */ /* 0x008fca00078e028e */
[----:B------:R-:W3:Y:S01]  /*0950*/  LDG.E R235, desc[UR10][R142.64] ;  /* 0x0000000a8eeb7981 */ /* 0x000ee2000c1e1900 */
[----:B0-----:R-:W-:-:S06]  /*0960*/  IMAD.WIDE.U32 R124, R236, 0x10, R156 ;  /* 0x00000010ec7c7825 */ /* 0x001fcc00078e009c */
[----:B------:R-:W3:Y:S01]  /*0970*/  LDG.E.128 R124, desc[UR10][R124.64] ;  /* 0x0000000a7c7c7981 */ /* 0x000ee2000c1e1d00 */
[----:B------:R-:W-:-:S05]  /*0980*/  IADD3 R234, PT, PT, R236, 0x20, RZ ;  /* 0x00000020ecea7810 */ /* 0x000fca0007ffe0ff */
[----:B------:R-:W-:-:S04]  /*0990*/  IMAD.WIDE.U32 R162, R234, 0x20, R160 ;  /* 0x00000020eaa27825 */ /* 0x000fc800078e00a0 */
[C---:B------:R-:W-:Y:S01]  /*09a0*/  IMAD.WIDE.U32 R136, R234.reuse, 0x10, R152 ;  /* 0x00000010ea887825 */ /* 0x040fe200078e0098 */
[----:B------:R-:W3:Y:S03]  /*09b0*/  LDG.E.128 R132, desc[UR10][R162.64] ;  /* 0x0000000aa2847981 */ /* 0x000ee6000c1e1d00 */
[----:B------:R-:W-:Y:S01]  /*09c0*/  IMAD.WIDE.U32 R140, R234, 0x10, R156 ;  /* 0x00000010ea8c7825 */ /* 0x000fe200078e009c */
[----:B------:R0:W3:Y:S04]  /*09d0*/  LDG.E.128 R144, desc[UR10][R162.64+0x10] ;  /* 0x0000100aa2907981 */ /* 0x0000e8000c1e1d00 */
[----:B------:R-:W3:Y:S04]  /*09e0*/  LDG.E.128 R136, desc[UR10][R136.64] ;  /* 0x0000000a88887981 */ /* 0x000ee8000c1e1d00 */
[----:B------:R-:W3:Y:S01]  /*09f0*/  LDG.E.128 R140, desc[UR10][R140.64] ;  /* 0x0000000a8c8c7981 */ /* 0x000ee2000c1e1d00 */
[----:B------:R-:W-:-:S02]  /*0a00*/  IADD3 R230, PT, PT, R236, 0x40, RZ ;  /* 0x00000040ece67810 */ /* 0x000fc40007ffe0ff */
[----:B------:R-:W-:-:S03]  /*0a10*/  ISETP.NE.U32.AND P0, PT, RZ, UR14, PT ;  /* 0x0000000eff007c0c */ /* 0x000fc6000bf05070 */
[----:B------:R-:W-:Y:S01]  /*0a20*/  IMAD.WIDE.U32 R160, R230, 0x20, R160 ;  /* 0x00000020e6a07825 */ /* 0x000fe200078e00a0 */
[----:B------:R-:W-:-:S03]  /*0a30*/  ISETP.NE.AND.EX P0, PT, RZ, UR15, PT, P0 ;  /* 0x0000000fff007c0c */ /* 0x000fc6000bf05300 */
[C---:B------:R-:W-:Y:S01]  /*0a40*/  IMAD.WIDE.U32 R152, R230.reuse, 0x10, R152 ;  /* 0x00000010e6987825 */ /* 0x040fe200078e0098 */
[----:B------:R-:W3:Y:S03]  /*0a50*/  LDG.E.128 R148, desc[UR10][R160.64] ;  /* 0x0000000aa0947981 */ /* 0x000ee6000c1e1d00 */
        /* <DEDUP_REMOVED lines=20> */
[----:B--2---:R-:W-:Y:S02]  /*0ba0*/  SHF.L.U32 R116, R120, 0x10, RZ ;  /* 0x0000001078747819 */ /* 0x004fe400000006ff */
[----:B---3--:R-:W-:-:S03]  /*0bb0*/  FMUL.FTZ R0, R235, R0 ;  /* 0x00000000eb007220 */ /* 0x008fc60000410000 */
[----:B------:R-:W-:Y:S01]  /*0bc0*/  FADD.FTZ R227, R116, R227 ;  /* 0x000000e374e37221 */ /* 0x000fe20000010000 */
[-C--:B0-----:R-:W-:Y:S01]  /*0bd0*/  FMUL.FTZ R241, R52, R116.reuse ;  /* 0x0000007434f17220 */ /* 0x081fe20000410000 */
[----:B------:R-:W-:Y:S01]  /*0be0*/  FFMA.FTZ R229, R0, R116, R229 ;  /* 0x0000007400e57223 */ /* 0x000fe200000100e5 */
[----:B------:R-:W-:Y:S02]  /*0bf0*/  SHF.L.U32 R116, R121, 0x10, RZ ;  /* 0x0000001079747819 */ /* 0x000fe400000006ff */
[----:B------:R-:W-:-:S03]  /*0c00*/  SHF.L.U32 R239, R124, 0x10, RZ ;  /* 0x000000107cef7819 */ /* 0x000fc600000006ff */
[----:B------:R-:W-:Y:S01]  /*0c10*/  FMUL.FTZ R245, R54, R116 ;  /* 0x0000007436f57220 */ /* 0x000fe20000410000 */
[----:B------:R-:W-:Y:S01]  /*0c20*/  SHF.L.U32 R243, R125, 0x10, RZ ;  /* 0x000000107df37819 */ /* 0x000fe200000006ff */
[----:B------:R-:W-:Y:S01]  /*0c30*/  FADD.FTZ R228, R239, R228 ;  /* 0x000000e4efe47221 */ /* 0x000fe20000010000 */
[-C--:B------:R-:W-:Y:S01]  /*0c40*/  FFMA.FTZ R231, R0, R239.reuse, R231 ;  /* 0x000000ef00e77223 */ /* 0x080fe200000100e7 */
[----:B------:R-:W-:Y:S01]  /*0c50*/  FFMA.FTZ R239, R76, R239, R241 ;  /* 0x000000ef4cef7223 */ /* 0x000fe200000100f1 */
        /* <DEDUP_REMOVED lines=10> */
[----:B------:R-:W-:-:S03]  /*0d00*/  PRMT R124, R124, 0x7632, R124 ;  /* 0x000076327c7c7816 */ /* 0x000fc6000000007c */
[-C--:B------:R-:W-:Y:S01]  /*0d10*/  FFMA.FTZ R224, R243, R120.reuse, R224 ;  /* 0x00000078f3e07223 */ /* 0x080fe200000100e0 */
[----:B------:R-:W-:Y:S01]  /*0d20*/  SHF.L.U32 R124, R124, 0x10, RZ ;  /* 0x000000107c7c7819 */ /* 0x000fe200000006ff */
[----:B------:R-:W-:Y:S01]  /*0d30*/  FADD.FTZ R223, R120, R223 ;  /* 0x000000df78df7221 */ /* 0x000fe20000010000 */
[----:B------:R-:W-:Y:S01]  /*0d40*/  FMUL.FTZ R120, R53, R120 ;  /* 0x0000007835787220 */ /* 0x000fe20000410000 */
[----:B------:R-:W-:Y:S01]  /*0d50*/  PRMT R121, R121, 0x7632, R121 ;  /* 0x0000763279797816 */ /* 0x000fe20000000079 */
[----:B------:R-:W-:Y:S01]  /*0d60*/  FADD.FTZ R118, -R237, R119 ;  /* 0x00000077ed767221 */ /* 0x000fe20000010100 */
[----:B------:R-:W-:Y:S01]  /*0d70*/  PRMT R125, R125, 0x7632, R125 ;  /* 0x000076327d7d7816 */ /* 0x000fe2000000007d */
[----:B------:R-:W-:Y:S01]  /*0d80*/  FFMA.FTZ R117, R77, R124, R120 ;  /* 0x0000007c4d757223 */ /* 0x000fe20000010078 */
[----:B------:R-:W-:Y:S01]  /*0d90*/  SHF.L.U32 R120, R121, 0x10, RZ ;  /* 0x0000001079787819 */ /* 0x000fe200000006ff */
[----:B------:R-:W-:Y:S01]  /*0da0*/  FMUL.FTZ R119, R235, R118 ;  /* 0x00000076eb777220 */ /* 0x000fe20000410000 */
[----:B------:R-:W-:-:S03]  /*0db0*/  SHF.L.U32 R125, R125, 0x10, RZ ;  /* 0x000000107d7d7819 */ /* 0x000fc600000006ff */
[-C--:B------:R-:W-:Y:S01]  /*0dc0*/  FMUL.FTZ R118, R55, R120.reuse ;  /* 0x0000007837767220 */ /* 0x080fe20000410000 */
[----:B------:R-:W-:Y:S01]  /*0dd0*/  FADD.FTZ R128, -R237, R128 ;  /* 0x00000080ed807221 */ /* 0x000fe20000010100 */
[-C--:B------:R-:W-:Y:S01]  /*0de0*/  FFMA.FTZ R218, R119, R125.reuse, R218 ;  /* 0x0000007d77da7223 */ /* 0x080fe200000100da */
[----:B------:R-:W-:Y:S01]  /*0df0*/  FADD.FTZ R217, R125, R217 ;  /* 0x000000d97dd97221 */ /* 0x000fe20000010000 */
[----:B------:R-:W-:Y:S01]  /*0e00*/  FFMA.FTZ R118, R79, R125, R118 ;  /* 0x0000007d4f767223 */ /* 0x000fe20000010076 */
[C---:B------:R-:W-:Y:S01]  /*0e10*/  SHF.L.U32 R125, R122.reuse, 0x10, RZ ;  /* 0x000000107a7d7819 */ /* 0x040fe200000006ff */
[----:B------:R-:W-:Y:S01]  /*0e20*/  FFMA.FTZ R216, R119, R120, R216 ;  /* 0x0000007877d87223 */ /* 0x000fe200000100d8 */
[----:B------:R-:W-:Y:S01]  /*0e30*/  PRMT R122, R122, 0x7632, R122 ;  /* 0x000076327a7a7816 */ /* 0x000fe2000000007a */
[----:B------:R-:W-:Y:S01]  /*0e40*/  FADD.FTZ R215, R120, R215 ;  /* 0x000000d778d77221 */ /* 0x000fe20000010000 */
[----:B------:R-:W-:Y:S01]  /*0e50*/  SHF.L.U32 R120, R126, 0x10, RZ ;  /* 0x000000107e787819 */ /* 0x000fe200000006ff */
[----:B------:R-:W-:Y:S01]  /*0e60*/  FMUL.FTZ R121, R235, R128 ;  /* 0x00000080eb797220 */ /* 0x000fe20000410000 */
[----:B------:R-:W-:Y:S01]  /*0e70*/  FFMA.FTZ R226, R243, R124, R226 ;  /* 0x0000007cf3e27223 */ /* 0x000fe200000100e2 */
[----:B------:R-:W-:Y:S01]  /*0e80*/  FADD.FTZ R225, R124, R225 ;  /* 0x000000e17ce17221 */ /* 0x000fe20000010000 */
[-C--:B------:R-:W-:Y:S01]  /*0e90*/  FMUL.FTZ R245, R48, R125.reuse ;  /* 0x0000007d30f57220 */ /* 0x080fe20000410000 */
[----:B------:R-:W-:Y:S01]  /*0ea0*/  PRMT R126, R126, 0x7632, R126 ;  /* 0x000076327e7e7816 */ /* 0x000fe2000000007e */
[----:B------:R-:W-:Y:S01]  /*0eb0*/  FADD.FTZ R124, -R237, R129 ;  /* 0x00000081ed7c7221 */ /* 0x000fe20000010100 */
        /* <DEDUP_REMOVED lines=8> */
[----:B------:R-:W-:Y:S01]  /*0f40*/  FMUL.FTZ R122, R49, R128 ;  /* 0x00000080317a7220 */ /* 0x000fe20000410000 */
[----:B------:R-:W-:Y:S01]  /*0f50*/  FADD.FTZ R130, -R237, R130 ;  /* 0x00000082ed827221 */ /* 0x000fe20000010100 */
[----:B------:R-:W-:-:S02]  /*0f60*/  SHF.L.U32 R245, R123, 0x10, RZ ;  /* 0x000000107bf57819 */ /* 0x000fc400000006ff */
[----:B------:R-:W-:Y:S01]  /*0f70*/  PRMT R123, R123, 0x7632, R123 ;  /* 0x000076327b7b7816 */ /* 0x000fe2000000007b */
[----:B------:R-:W-:Y:S01]  /*0f80*/  FADD.FTZ R209, R126, R209 ;  /* 0x000000d17ed17221 */ /* 0x000fe20000010000 */
[----:B------:R-:W-:Y:S01]  /*0f90*/  SHF.L.U32 R124, R127, 0x10, RZ ;  /* 0x000000107f7c7819 */ /* 0x000fe200000006ff */
[-C--:B------:R-:W-:Y:S01]  /*0fa0*/  FFMA.FTZ R210, R125, R126.reuse, R210 ;  /* 0x0000007e7dd27223 */ /* 0x080fe200000100d2 */
[----:B------:R-:W-:Y:S01]  /*0fb0*/  FFMA.FTZ R122, R73, R126, R122 ;  /* 0x0000007e497a7223 */ /* 0x000fe2000001007a */
[----:B------:R-:W-:Y:S01]  /*0fc0*/  FMUL.FTZ R129, R235, R130 ;  /* 0x00000082eb817220 */ /* 0x000fe20000410000 */
[----:B------:R-:W-:Y:S01]  /*0fd0*/  PRMT R127, R127, 0x7632, R127 ;  /* 0x000076327f7f7816 */ /* 0x000fe2000000007f */
        /* <DEDUP_REMOVED lines=22> */
[----:B------:R-:W-:Y:S01]  /*1140*/  FADD.FTZ R134, -R237, R134 ;  /* 0x00000086ed867221 */ /* 0x000fe20000010100 */
[C---:B------:R-:W-:Y:S01]  /*1150*/  SHF.L.U32 R126, R137.reuse, 0x10, RZ ;  /* 0x00000010897e7819 */ /* 0x040fe200000006ff */
[----:B------:R-:W-:Y:S01]  /*1160*/  FADD.FTZ R205, R124, R205 ;  /* 0x000000cd7ccd7221 */ /* 0x000fe20000010000 */
[----:B------:R-:W-:Y:S01]  /*1170*/  PRMT R137, R137, 0x7632, R137 ;  /* 0x0000763289897816 */ /* 0x000fe20000000089 */
[-C--:B------:R-:W-:Y:S01]  /*1180*/  FFMA.FTZ R206, R129, R124.reuse, R206 ;  /* 0x0000007c81ce7223 */ /* 0x080fe200000100ce */
[----:B------:R-:W-:Y:S01]  /*1190*/  FADD.FTZ R197, R123, R197 ;  /* 0x000000c57bc57221 */ /* 0x000fe20000010000 */
[-C--:B------:R-:W-:Y:S01]  /*11a0*/  FFMA.FTZ R198, R127, R123.reuse, R198 ;  /* 0x0000007b7fc67223 */ /* 0x080fe200000100c6 */
[----:B------:R-:W-:Y:S01]  /*11b0*/  FFMA.FTZ R124, R74, R124, R247 ;  /* 0x0000007c4a7c7223 */ /* 0x000fe200000100f7 */
[----:B------:R-:W-:Y:S01]  /*11c0*/  FFMA.FTZ R123, R68, R123, R131 ;  /* 0x0000007b447b7223 */ /* 0x000fe20000010083 */
[----:B------:R-:W-:Y:S01]  /*11d0*/  FMUL.FTZ R131, R235, R134 ;  /* 0x00000086eb837220 */ /* 0x000fe20000410000 */
[----:B------:R-:W-:Y:S01]  /*11e0*/  SHF.L.U32 R247, R141, 0x10, RZ ;  /* 0x000000108df77819 */ /* 0x000fe200000006ff */
[----:B------:R-:W-:Y:S01]  /*11f0*/  FADD.FTZ R132, -R237, R135 ;  /* 0x00000087ed847221 */ /* 0x000fe20000010100 */
[----:B------:R-:W-:Y:S01]  /*1200*/  PRMT R141, R141, 0x7632, R141 ;  /* 0x000076328d8d7816 */ /* 0x000fe2000000008d */
[----:B------:R-:W-:Y:S01]  /*1210*/  FMUL.FTZ R249, R46, R126 ;  /* 0x0000007e2ef97220 */ /* 0x000fe20000410000 */
[----:B------:R-:W-:-:S02]  /*1220*/  SHF.L.U32 R134, R137, 0x10, RZ ;  /* 0x0000001089867819 */ /* 0x000fc400000006ff */
[----:B------:R-:W-:Y:S01]  /*1230*/  PRMT R136, R136, 0x7632, R136 ;  /* 0x0000763288887816 */ /* 0x000fe20000000088 */
[----:B------:R-:W-:Y:S01]  /*1240*/  FADD.FTZ R187, R126, R187 ;  /* 0x000000bb7ebb7221 */ /* 0x000fe20000010000 */
[----:B------:R-:W-:Y:S01]  /*1250*/  FFMA.FTZ R188, R131, R126, R188 ;  /* 0x0000007e83bc7223 */ /* 0x000fe200000100bc */
[----:B------:R-:W-:Y:S01]  /*1260*/  FADD.FTZ R130, -R237, R133 ;  /* 0x00000085ed827221 */ /* 0x000fe20000010100 */
[----:B------:R-:W-:Y:S01]  /*1270*/  FMUL.FTZ R135, R235, R132 ;  /* 0x00000084eb877220 */ /* 0x000fe20000410000 */
[----:B------:R-:W-:Y:S01]  /*1280*/  SHF.L.U32 R141, R141, 0x10, RZ ;  /* 0x000000108d8d7819 */ /* 0x000fe200000006ff */
[----:B------:R-:W-:Y:S01]  /*1290*/  FADD.FTZ R144, -R237, R144 ;  /* 0x00000090ed907221 */ /* 0x000fe20000010100 */
[----:B------:R-:W-:Y:S01]  /*12a0*/  FADD.FTZ R189, R247, R189 ;  /* 0x000000bdf7bd7221 */ /* 0x000fe20000010000 */
[-C--:B------:R-:W-:Y:S01]  /*12b0*/  FFMA.FTZ R190, R131, R247.reuse, R190 ;  /* 0x000000f783be7223 */ /* 0x080fe200000100be */
[----:B------:R-:W-:Y:S01]  /*12c0*/  FFMA.FTZ R126, R70, R247, R249 ;  /* 0x000000f7467e7223 */ /* 0x000fe200000100f9 */
[----:B------:R-:W-:Y:S01]  /*12d0*/  PRMT R140, R140, 0x7632, R140 ;  /* 0x000076328c8c7816 */ /* 0x000fe2000000008c */
[----:B------:R-:W-:Y:S01]  /*12e0*/  FMUL.FTZ R132, R47, R134 ;  /* 0x000000862f847220 */ /* 0x000fe20000410000 */
[----:B------:R-:W-:-:S02]  /*12f0*/  SHF.L.U32 R136, R136, 0x10, RZ ;  /* 0x0000001088887819 */ /* 0x000fc400000006ff */
[----:B------:R-:W-:Y:S01]  /*1300*/  SHF.L.U32 R247, R138, 0x10, RZ ;  /* 0x000000108af77819 */ /* 0x000fe200000006ff */
[C---:B------:R-:W-:Y:S01]  /*1310*/  FMUL.FTZ R133, R235.reuse, R130 ;  /* 0x00000082eb857220 */ /* 0x040fe20000410000 */
[----:B------:R-:W-:Y:S01]  /*1320*/  FMUL.FTZ R137, R235, R144 ;  /* 0x00000090eb897220 */ /* 0x000fe20000410000 */
[----:B------:R-:W-:Y:S01]  /*1330*/  SHF.L.U32 R140, R140, 0x10, RZ ;  /* 0x000000108c8c7819 */ /* 0x000fe200000006ff */
[-C--:B------:R-:W-:Y:S01]  /*1340*/  FFMA.FTZ R186, R135, R141.reuse, R186 ;  /* 0x0000008d87ba7223 */ /* 0x080fe200000100ba */
[----:B------:R-:W-:Y:S01]  /*1350*/  FADD.FTZ R185, R141, R185 ;  /* 0x000000b98db97221 */ /* 0x000fe20000010000 */
[----:B------:R-:W-:Y:S01]  /*1360*/  FFMA.FTZ R132, R71, R141, R132 ;  /* 0x0000008d47847223 */ /* 0x000fe20000010084 */
[-C--:B------:R-:W-:Y:S01]  /*1370*/  FMUL.FTZ R130, R45, R136.reuse ;  /* 0x000000882d827220 */ /* 0x080fe20000410000 */
[----:B------:R-:W-:Y:S01]  /*1380*/  SHF.L.U32 R141, R142, 0x10, RZ ;  /* 0x000000108e8d7819 */ /* 0x000fe200000006ff */
[-C--:B------:R-:W-:Y:S01]  /*1390*/  FMUL.FTZ R249, R40, R247.reuse ;  /* 0x000000f728f97220 */ /* 0x080fe20000410000 */
[----:B------:R-:W-:Y:S01]  /*13a0*/  PRMT R138, R138, 0x7632, R138 ;  /* 0x000076328a8a7816 */ /* 0x000fe2000000008a */
[----:B------:R-:W-:Y:S01]  /*13b0*/  FFMA.FTZ R192, R133, R136, R192 ;  /* 0x0000008885c07223 */ /* 0x000fe200000100c0 */
[----:B------:R-:W-:Y:S01]  /*13c0*/  FADD.FTZ R191, R136, R191 ;  /* 0x000000bf88bf7221 */ /* 0x000fe20000010000 */
[----:B------:R-:W-:Y:S01]  /*13d0*/  FADD.FTZ R26, R247, R26 ;  /* 0x0000001af71a7221 */ /* 0x000fe20000010000 */
[----:B------:R-:W-:Y:S01]  /*13e0*/  FFMA.FTZ R14, R137, R247, R14 ;  /* 0x000000f7890e7223 */ /* 0x000fe2000001000e */
[----:B------:R-:W-:Y:S01]  /*13f0*/  FADD.FTZ R136, -R237, R145 ;  /* 0x00000091ed887221 */ /* 0x000fe20000010100 */
[----:B------:R-:W-:Y:S01]  /*1400*/  SHF.L.U32 R247, R139, 0x10, RZ ;  /* 0x000000108bf77819 */ /* 0x000fe200000006ff */
[-C--:B------:R-:W-:Y:S01]  /*1410*/  FFMA.FTZ R194, R133, R140.reuse, R194 ;  /* 0x0000008c85c27223 */ /* 0x080fe200000100c2 */
[----:B------:R-:W-:Y:S01]  /*1420*/  FADD.FTZ R193, R140, R193 ;  /* 0x000000c18cc17221 */ /* 0x000fe20000010000 */
[----:B------:R-:W-:Y:S01]  /*1430*/  FFMA.FTZ R130, R69, R140, R130 ;  /* 0x0000008c45827223 */ /* 0x000fe20000010082 */
[----:B------:R-:W-:Y:S01]  /*1440*/  FFMA.FTZ R184, R135, R134, R184 ;  /* 0x0000008687b87223 */ /* 0x000fe200000100b8 */
[----:B------:R-:W-:Y:S01]  /*1450*/  FADD.FTZ R183, R134, R183 ;  /* 0x000000b786b77221 */ /* 0x000fe20000010000 */
[----:B------:R-:W-:Y:S01]  /*1460*/  FADD.FTZ R146, -R237, R146 ;  /* 0x00000092ed927221 */ /* 0x000fe20000010100 */
[----:B------:R-:W-:Y:S01]  /*1470*/  FADD.FTZ R2, R141, R2 ;  /* 0x000000028d027221 */ /* 0x000fe20000010000 */
[-C--:B------:R-:W-:Y:S01]  /*1480*/  FFMA.FTZ R182, R137, R141.reuse, R182 ;  /* 0x0000008d89b67223 */ /* 0x080fe200000100b6 */
[----:B------:R-:W-:Y:S01]  /*1490*/  FFMA.FTZ R134, R64, R141, R249 ;  /* 0x0000008d40867223 */ /* 0x000fe200000100f9 */
[----:B------:R-:W-:-:S02]  /*14a0*/  PRMT R142, R142, 0x7632, R142 ;  /* 0x000076328e8e7816 */ /* 0x000fc4000000008e */
[----:B------:R-:W-:Y:S01]  /*14b0*/  SHF.L.U32 R140, R138, 0x10, RZ ;  /* 0x000000108a8c7819 */ /* 0x000fe200000006ff */
[----:B------:R-:W-:Y:S01]  /*14c0*/  FMUL.FTZ R138, R235, R136 ;  /* 0x00000088eb8a7220 */ /* 0x000fe20000410000 */
[----:B------:R-:W-:Y:S01]  /*14d0*/  SHF.L.U32 R141, R143, 0x10, RZ ;  /* 0x000000108f8d7819 */ /* 0x000fe200000006ff */
[----:B------:R-:W-:Y:S01]  /*14e0*/  FMUL.FTZ R145, R235, R146 ;  /* 0x00000092eb917220 */ /* 0x000fe20000410000 */
[----:B------:R-:W-:Y:S01]  /*14f0*/  PRMT R143, R143, 0x7632, R143 ;  /* 0x000076328f8f7816 */ /* 0x000fe2000000008f */
[----:B------:R-:W-:Y:S01]  /*1500*/  FMUL.FTZ R249, R42, R247 ;  /* 0x000000f72af97220 */ /* 0x000fe20000410000 */
[----:B------:R-:W-:Y:S01]  /*1510*/  SHF.L.U32 R142, R142, 0x10, RZ ;  /* 0x000000108e8e7819 */ /* 0x000fe200000006ff */
[----:B------:R-:W-:Y:S01]  /*1520*/  FADD.FTZ R148, -R237, R148 ;  /* 0x00000094ed947221 */ /* 0x000fe20000010100 */
[-C--:B------:R-:W-:Y:S01]  /*1530*/  FMUL.FTZ R136, R41, R140.reuse ;  /* 0x0000008c29887220 */ /* 0x080fe20000410000 */
[----:B------:R-:W-:Y:S01]  /*1540*/  FADD.FTZ R27, R140, R27 ;  /* 0x0000001b8c1b7221 */ /* 0x000fe20000010000 */
[----:B------:R-:W-:Y:S01]  /*1550*/  FFMA.FTZ R15, R138, R140, R15 ;  /* 0x0000008c8a0f7223 */ /* 0x000fe2000001000f */
[----:B------:R-:W-:Y:S01]  /*1560*/  PRMT R139, R139, 0x7632, R139 ;  /* 0x000076328b8b7816 */ /* 0x000fe2000000008b */
[----:B------:R-:W-:Y:S01]  /*1570*/  FADD.FTZ R4, R141, R4 ;  /* 0x000000048d047221 */ /* 0x000fe20000010000 */
[----:B------:R-:W-:Y:S01]  /*1580*/  SHF.L.U32 R144, R143, 0x10, RZ ;  /* 0x000000108f907819 */ /* 0x000fe200000006ff */
[-C--:B------:R-:W-:Y:S01]  /*1590*/  FFMA.FTZ R180, R145, R141.reuse, R180 ;  /* 0x0000008d91b47223 */ /* 0x080fe200000100b4 */
[----:B------:R-:W-:Y:S01]  /*15a0*/  FFMA.FTZ R140, R66, R141, R249 ;  /* 0x0000008d428c7223 */ /* 0x000fe200000100f9 */
[----:B------:R-:W-:Y:S01]  /*15b0*/  SHF.L.U32 R143, R152, 0x10, RZ ;  /* 0x00000010988f7819 */ /* 0x000fe200000006ff */
[----:B------:R-:W-:Y:S01]  /*15c0*/  FMUL.FTZ R141, R235, R148 ;  /* 0x00000094eb8d7220 */ /* 0x000fe20000410000 */
[----:B------:R-:W-:Y:S01]  /*15d0*/  FADD.FTZ R3, R142, R3 ;  /* 0x000000038e037221 */ /* 0x000fe20000010000 */
[-C--:B------:R-:W-:Y:S01]  /*15e0*/  FFMA.FTZ R181, R138, R142.reuse, R181 ;  /* 0x0000008e8ab57223 */ /* 0x080fe200000100b5 */
[----:B------:R-:W-:Y:S01]  /*15f0*/  FFMA.FTZ R136, R65, R142, R136 ;  /* 0x0000008e41887223 */ /* 0x000fe20000010088 */
[----:B------:R-:W-:Y:S01]  /*1600*/  SHF.L.U32 R142, R139, 0x10, RZ ;  /* 0x000000108b8e7819 */ /* 0x000fe200000006ff */
[----:B------:R-:W-:Y:S01]  /*1610*/  FADD.FTZ R30, R143, R30 ;  /* 0x0000001e8f1e7221 */ /* 0x000fe20000010000 */
[----:B------:R-:W-:Y:S01]  /*1620*/  SHF.L.U32 R139, R156, 0x10, RZ ;  /* 0x000000109c8b7819 */ /* 0x000fe200000006ff */
[-C--:B------:R-:W-:Y:S01]  /*1630*/  FFMA.FTZ R18, R141, R143.reuse, R18 ;  /* 0x0000008f8d127223 */ /* 0x080fe20000010012 */
[----:B------:R-:W-:Y:S01]  /*1640*/  FMUL.FTZ R143, R36, R143 ;  /* 0x0000008f248f7220 */ /* 0x000fe20000410000 */
[C---:B------:R-:W-:Y:S01]  /*1650*/  FADD.FTZ R150, -R237.reuse, R150 ;  /* 0x00000096ed967221 */ /* 0x040fe20000010100 */
        /* <DEDUP_REMOVED lines=8> */
[----:B------:R-:W-:Y:S01]  /*16e0*/  FADD.FTZ R146, -R237, R147 ;  /* 0x00000093ed927221 */ /* 0x000fe20000010100 */
[C---:B------:R-:W-:Y:S01]  /*16f0*/  FMUL.FTZ R143, R235.reuse, R150 ;  /* 0x00000096eb8f7220 */ /* 0x040fe20000410000 */
[----:B------:R-:W-:Y:S01]  /*1700*/  SHF.L.U32 R152, R152, 0x10, RZ ;  /* 0x0000001098987819 */ /* 0x000fe200000006ff */
[C---:B------:R-:W-:Y:S01]  /*1710*/  FMUL.FTZ R148, R235.reuse, R148 ;  /* 0x00000094eb947220 */ /* 0x040fe20000410000 */
[----:B------:R-:W-:Y:S01]  /*1720*/  PRMT R156, R156, 0x7632, R156 ;  /* 0x000076329c9c7816 */ /* 0x000fe2000000009c */
[----:B------:R-:W-:Y:S01]  /*1730*/  FMUL.FTZ R146, R235, R146 ;  /* 0x00000092eb927220 */ /* 0x000fe20000410000 */
[----:B------:R-:W-:Y:S01]  /*1740*/  FADD.FTZ R164, R247, R164 ;  /* 0x000000a4f7a47221 */ /* 0x000fe20000010000 */
[----:B------:R-:W-:Y:S01]  /*1750*/  SHF.L.U32 R147, R157, 0x10, RZ ;  /* 0x000000109d937819 */ /* 0x000fe200000006ff */
[-C--:B------:R-:W-:Y:S01]  /*1760*/  FFMA.FTZ R20, R143, R247.reuse, R20 ;  /* 0x000000f78f147223 */ /* 0x080fe20000010014 */
[----:B------:R-:W-:Y:S01]  /*1770*/  FMUL.FTZ R247, R38, R247 ;  /* 0x000000f726f77220 */ /* 0x000fe20000410000 */
[----:B------:R-:W-:Y:S01]  /*1780*/  SHF.L.U32 R156, R156, 0x10, RZ ;  /* 0x000000109c9c7819 */ /* 0x000fe200000006ff */
[-C--:B------:R-:W-:Y:S01]  /*1790*/  FFMA.FTZ R19, R148, R152.reuse, R19 ;  /* 0x0000009894137223 */ /* 0x080fe20000010013 */
[----:B------:R-:W-:Y:S01]  /*17a0*/  FADD.FTZ R31, R152, R31 ;  /* 0x0000001f981f7221 */ /* 0x000fe20000010000 */
[----:B------:R-:W-:Y:S01]  /*17b0*/  FMUL.FTZ R152, R37, R152 ;  /* 0x0000009825987220 */ /* 0x000fe20000410000 */
[----:B------:R-:W-:Y:S01]  /*17c0*/  PRMT R153, R153, 0x7632, R153 ;  /* 0x0000763299997816 */ /* 0x000fe20000000099 */
[-C--:B------:R-:W-:Y:S01]  /*17d0*/  FMUL.FTZ R238, R43, R142.reuse ;  /* 0x0000008e2bee7220 */ /* 0x080fe20000410000 */
[----:B------:R-:W-:Y:S01]  /*17e0*/  FADD.FTZ R29, R142, R29 ;  /* 0x0000001d8e1d7221 */ /* 0x000fe20000010000 */
[----:B------:R-:W-:Y:S01]  /*17f0*/  FFMA.FTZ R17, R146, R142, R17 ;  /* 0x0000008e92117223 */ /* 0x000fe20000010011 */
[----:B------:R-:W-:Y:S01]  /*1800*/  FADD.FTZ R150, -R237, R151 ;  /* 0x00000097ed967221 */ /* 0x000fe20000010100 */
[----:B------:R-:W-:Y:S01]  /*1810*/  FADD.FTZ R8, R147, R8 ;  /* 0x0000000893087221 */ /* 0x000fe20000010000 */
[-C--:B------:R-:W-:Y:S01]  /*1820*/  FFMA.FTZ R176, R143, R147.reuse, R176 ;  /* 0x000000938fb07223 */ /* 0x080fe200000100b0 */
[----:B------:R-:W-:Y:S01]  /*1830*/  FFMA.FTZ R142, R62, R147, R247 ;  /* 0x000000933e8e7223 */ /* 0x000fe200000100f7 */
[-C--:B------:R-:W-:Y:S01]  /*1840*/  FFMA.FTZ R177, R148, R156.reuse, R177 ;  /* 0x0000009c94b17223 */ /* 0x080fe200000100b1 */
[----:B------:R-:W-:Y:S01]  /*1850*/  FADD.FTZ R7, R156, R7 ;  /* 0x000000079c077221 */ /* 0x000fe20000010000 */
        /* <DEDUP_REMOVED lines=8> */
[----:B------:R-:W-:Y:S02]  /*18e0*/  SHF.L.U32 R157, R154, 0x10, RZ ;  /* 0x000000109a9d7819 */ /* 0x000fe400000006ff */
[-C--:B------:R-:W-:Y:S01]  /*18f0*/  FFMA.FTZ R175, R150, R152.reuse, R175 ;  /* 0x0000009896af7223 */ /* 0x080fe200000100af */
[----:B------:R-:W-:Y:S01]  /*1900*/  FADD.FTZ R9, R152, R9 ;  /* 0x0000000998097221 */ /* 0x000fe20000010000 */
[----:B------:R-:W-:Y:S01]  /*1910*/  FFMA.FTZ R149, R63, R152, R156 ;  /* 0x000000983f957223 */ /* 0x000fe2000001009c */
[C---:B------:R-:W-:Y:S01]  /*1920*/  FADD.FTZ R152, -R237.reuse, R160 ;  /* 0x000000a0ed987221 */ /* 0x040fe20000010100 */
[----:B------:R-:W-:Y:S01]  /*1930*/  PRMT R154, R154, 0x7632, R154 ;  /* 0x000076329a9a7816 */ /* 0x000fe2000000009a */
[----:B------:R-:W-:Y:S01]  /*1940*/  FADD.FTZ R156, -R237, R161 ;  /* 0x000000a1ed9c7221 */ /* 0x000fe20000010100 */
[----:B------:R-:W-:Y:S01]  /*1950*/  SHF.L.U32 R151, R158, 0x10, RZ ;  /* 0x000000109e977819 */ /* 0x000fe200000006ff */
[----:B------:R-:W-:Y:S01]  /*1960*/  FMUL.FTZ R153, R235, R152 ;  /* 0x00000098eb997220 */ /* 0x000fe20000410000 */
[----:B------:R-:W-:Y:S01]  /*1970*/  FADD.FTZ R160, -R237, R163 ;  /* 0x000000a3eda07221 */ /* 0x000fe20000010100 */
[----:B------:R-:W-:Y:S01]  /*1980*/  FMUL.FTZ R161, R32, R157 ;  /* 0x0000009d20a17220 */ /* 0x000fe20000410000 */
[----:B------:R-:W-:-:S02]  /*1990*/  PRMT R158, R158, 0x7632, R158 ;  /* 0x000076329e9e7816 */ /* 0x000fc4000000009e */
[----:B------:R-:W-:Y:S02]  /*19a0*/  SHF.L.U32 R152, R154, 0x10, RZ ;  /* 0x000000109a987819 */ /* 0x000fe400000006ff */
[----:B------:R-:W-:Y:S01]  /*19b0*/  SHF.L.U32 R163, R155, 0x10, RZ ;  /* 0x000000109ba37819 */ /* 0x000fe200000006ff */
[----:B------:R-:W-:Y:S01]  /*19c0*/  FADD.FTZ R10, R151, R10 ;  /* 0x0000000a970a7221 */ /* 0x000fe20000010000 */
[----:B------:R-:W-:Y:S01]  /*19d0*/  PRMT R155, R155, 0x7632, R155 ;  /* 0x000076329b9b7816 */ /* 0x000fe2000000009b */
[-C--:B------:R-:W-:Y:S01]  /*19e0*/  FFMA.FTZ R174, R153, R151.reuse, R174 ;  /* 0x0000009799ae7223 */ /* 0x080fe200000100ae */
[----:B------:R-:W-:Y:S01]  /*19f0*/  FADD.FTZ R5, R144, R5 ;  /* 0x0000000590057221 */ /* 0x000fe20000010000 */
[-C--:B------:R-:W-:Y:S01]  /*1a00*/  FFMA.FTZ R179, R146, R144.reuse, R179 ;  /* 0x0000009092b37223 */ /* 0x080fe200000100b3 */
[----:B------:R-:W-:Y:S01]  /*1a10*/  FFMA.FTZ R151, R56, R151, R161 ;  /* 0x0000009738977223 */ /* 0x000fe200000100a1 */
[----:B------:R-:W-:Y:S01]  /*1a20*/  SHF.L.U32 R158, R158, 0x10, RZ ;  /* 0x000000109e9e7819 */ /* 0x000fe200000006ff */
[----:B------:R-:W-:Y:S01]  /*1a30*/  FFMA.FTZ R144, R67, R144, R238 ;  /* 0x0000009043907223 */ /* 0x000fe200000100ee */
[----:B------:R-:W-:Y:S01]  /*1a40*/  FADD.FTZ R162, -R237, R162 ;  /* 0x000000a2eda27221 */ /* 0x000fe20000010100 */
[----:B------:R-:W-:Y:S01]  /*1a50*/  FMUL.FTZ R156, R235, R156 ;  /* 0x0000009ceb9c7220 */ /* 0x000fe20000410000 */
[----:B------:R-:W-:Y:S01]  /*1a60*/  FMUL.FTZ R154, R33, R152 ;  /* 0x00000098219a7220 */ /* 0x000fe20000410000 */
[----:B------:R-:W-:-:S02]  /*1a70*/  SHF.L.U32 R161, R159, 0x10, RZ ;  /* 0x000000109fa17819 */ /* 0x000fc400000006ff */
[----:B------:R-:W-:Y:S02]  /*1a80*/  PRMT R159, R159, 0x7632, R159 ;  /* 0x000076329f9f7816 */ /* 0x000fe4000000009f */
[----:B------:R-:W-:Y:S01]  /*1a90*/  SHF.L.U32 R238, R155, 0x10, RZ ;  /* 0x000000109bee7819 */ /* 0x000fe200000006ff */
[----:B------:R-:W-:Y:S01]  /*1aa0*/  FADD.FTZ R166, R157, R166 ;  /* 0x000000a69da67221 */ /* 0x000fe20000010000 */
[----:B------:R-:W-:Y:S01]  /*1ab0*/  FFMA.FTZ R22, R153, R157, R22 ;  /* 0x0000009d99167223 */ /* 0x000fe20000010016 */
[----:B------:R-:W-:Y:S01]  /*1ac0*/  FADD.FTZ R11, R158, R11 ;  /* 0x0000000b9e0b7221 */ /* 0x000fe20000010000 */
[-C--:B------:R-:W-:Y:S01]  /*1ad0*/  FFMA.FTZ R173, R156, R158.reuse, R173 ;  /* 0x0000009e9cad7223 */ /* 0x080fe200000100ad */
[----:B------:R-:W-:Y:S01]  /*1ae0*/  FFMA.FTZ R154, R57, R158, R154 ;  /* 0x0000009e399a7223 */ /* 0x000fe2000001009a */
[----:B------:R-:W-:Y:S01]  /*1af0*/  FMUL.FTZ R157, R235, R162 ;  /* 0x000000a2eb9d7220 */ /* 0x000fe20000410000 */
        /* <DEDUP_REMOVED lines=28> */
[----:B------:R-:W-:Y:S02]  /*1cc0*/  FMUL.FTZ R237, R34, R163 ;  /* 0x000000a322ed7220 */ /* 0x000fe40000410000 */
[----:B------:R-:W-:Y:S01]  /*1cd0*/  FADD.FTZ R159, R132, R159 ;  /* 0x0000009f849f7221 */ /* 0x000fe20000010000 */
[----:B------:R-:W-:Y:S01]  /*1ce0*/  FFMA.FTZ R160, R135, R132, R160 ;  /* 0x0000008487a07223 */ /* 0x000fe200000100a0 */
[----:B------:R-:W-:Y:S01]  /*1cf0*/  FADD.FTZ R167, R152, R167 ;  /* 0x000000a798a77221 */ /* 0x000fe20000010000 */
[----:B------:R-:W-:Y:S01]  /*1d00*/  FFMA.FTZ R23, R156, R152, R23 ;  /* 0x000000989c177223 */ /* 0x000fe20000010017 */
[----:B------:R-:W-:Y:S01]  /*1d10*/  FADD.FTZ R12, R161, R12 ;  /* 0x0000000ca10c7221 */ /* 0x000fe20000010000 */
        /* <DEDUP_REMOVED lines=52> */
.L_x_1881:
        /* <DEDUP_REMOVED lines=41> */
.L_x_1847:
        /* <DEDUP_REMOVED lines=33> */
.L_x_1846:
        /* <DEDUP_REMOVED lines=32> */
.L_x_1849:
        /* <DEDUP_REMOVED lines=33> */
.L_x_1845:
        /* <DEDUP_REMOVED lines=35> */
.L_x_1851:
        /* <DEDUP_REMOVED lines=33> */
.L_x_1850:
        /* <DEDUP_REMOVED lines=32> */
.L_x_1852:
        /* <DEDUP_REMOVED lines=32> */
.L_x_1848:
        /* <DEDUP_REMOVED lines=50> */
.L_x_1855:
        /* <DEDUP_REMOVED lines=29> */
.L_x_1854:
        /* <DEDUP_REMOVED lines=34> */
.L_x_1857:
        /* <DEDUP_REMOVED lines=29> */
.L_x_1853:
        /* <DEDUP_REMOVED lines=35> */
.L_x_1859:
        /* <DEDUP_REMOVED lines=29> */
.L_x_1858:
        /* <DEDUP_REMOVED lines=34> */
.L_x_1860:
        /* <DEDUP_REMOVED lines=28> */
.L_x_1856:
        /* <DEDUP_REMOVED lines=45> */
.L_x_1863:
        /* <DEDUP_REMOVED lines=29> */
.L_x_1862:
        /* <DEDUP_REMOVED lines=34> */
.L_x_1865:
        /* <DEDUP_REMOVED lines=29> */
.L_x_1861:
        /* <DEDUP_REMOVED lines=35> */
.L_x_1867:
        /* <DEDUP_REMOVED lines=29> */
.L_x_1866:
        /* <DEDUP_REMOVED lines=34> */
.L_x_1868:
        /* <DEDUP_REMOVED lines=28> */
.L_x_1864:
        /* <DEDUP_REMOVED lines=14> */
.L_x_1843:
        /* <DEDUP_REMOVED lines=16> */
[----:B0-----:R-:W-:Y:S02]  /*5460*/  MOV R104, R10 ;  /* 0x0000000a00687202 */ /* 0x001fe40000000f00 */
        /* <DEDUP_REMOVED lines=79> */
.L_x_1842:
[----:B------:R-:W-:Y:S05]  /*5960*/  BSYNC B0 ;  /* 0x0000000000007941 */ /* 0x000fea0003800000 */
.L_x_1841:
        /* <DEDUP_REMOVED lines=273> */
.L_x_1844:
[----:B------:R-:W-:Y:S01]  /*6a80*/  HFMA2 R162, -RZ, RZ, 0, 5.9604644775390625e-08 ;  /* 0x00000001ffa27431 */ /* 0x000fe200000001ff */
[----:B------:R-:W-:Y:S01]  /*6a90*/  BSSY B2, `(.L_x_1870) ;  /* 0x0000006000027945 */ /* 0x000fe20003800000 */
[----:B------:R-:W-:Y:S02]  /*6aa0*/  MOV R161, 0x1f ;  /* 0x0000001f00a17802 */ /* 0x000fe40000000f00 */
[----:B------:R-:W-:-:S07]  /*6ab0*/  MOV R238, 0xffffffff ;  /* 0xffffffff00ee7802 */ /* 0x000fce0000000f00 */
[----:B-----5:R-:W-:Y:S05]  /*6ac0*/  WARPSYNC.COLLECTIVE R238, `(.L_x_1871) ;  /* 0x00000000ee087348 */ /* 0x020fea0003c00000 */
[----:B------:R0:W1:Y:S02]  /*6ad0*/  SHFL.BFLY P3, R240, R163, R162, R161 ;  /* 0x0c0000a2a3f07389 */ /* 0x00006400000600a1 */
[----:B01---5:R-:W-:Y:S05]  /*6ae0*/  ENDCOLLECTIVE ;  /* 0x000000000000791b */ /* 0x023fea0003800000 */
.L_x_1871:
[----:B------:R-:W-:Y:S05]  /*6af0*/  BSYNC B2 ;  /* 0x0000000000027941 */ /* 0x000fea0003800000 */
.L_x_1870:
        /* <DEDUP_REMOVED lines=8> */
.L_x_1872:
[----:B------:R-:W-:Y:S01]  /*6b80*/  HFMA2 R162, -RZ, RZ, 0, 1.1920928955078125e-07 ;  /* 0x00000002ffa27431 */ /* 0x000fe200000001ff */
[----:B------:R-:W-:Y:S02]  /*6b90*/  MOV R163, R237 ;  /* 0x000000ed00a37202 */ /* 0x000fe40000000f00 */
[----:B------:R-:W-:-:S07]  /*6ba0*/  MOV R160, R240 ;  /* 0x000000f000a07202 */ /* 0x000fce0000000f00 */
[----:B------:R-:W-:Y:S05]  /*6bb0*/  WARPSYNC.COLLECTIVE R238, `(.L_x_1873) ;  /* 0x00000000ee087348 */ /* 0x000fea0003c00000 */
[----:B------:R0:W1:Y:S02]  /*6bc0*/  SHFL.BFLY P3, R240, R163, R162, R161 ;  /* 0x0c0000a2a3f07389 */ /* 0x00006400000600a1 */
[----:B01----:R-:W-:Y:S05]  /*6bd0*/  ENDCOLLECTIVE ;  /* 0x000000000000791b */ /* 0x003fea0003800000 */
.L_x_1873:
[----:B------:R-:W-:-:S05]  /*6be0*/  FADD.FTZ R242, R159, R160 ;  /* 0x000000a09ff27221 */ /* 0x000fca0000010000 */
[----:B------:R-:W-:Y:S01]  /*6bf0*/  MOV R163, R242 ;  /* 0x000000f200a37202 */ /* 0x000fe20000000f00 */
[----:B------:R-:W-:-:S07]  /*6c00*/  FADD.FTZ R244, R237, R240 ;  /* 0x000000f0edf47221 */ /* 0x000fce0000010000 */
[----:B------:R-:W-:Y:S05]  /*6c10*/  WARPSYNC.COLLECTIVE R238, `(.L_x_1874) ;  /* 0x00000000ee087348 */ /* 0x000fea0003c00000 */
[----:B------:R0:W1:Y:S02]  /*6c20*/  SHFL.BFLY P3, R240, R163, R162, R161 ;  /* 0x0c0000a2a3f07389 */ /* 0x00006400000600a1 */
[----:B01----:R-:W-:Y:S05]  /*6c30*/  ENDCOLLECTIVE ;  /* 0x000000000000791b */ /* 0x003fea0003800000 */
.L_x_1874:
[----:B------:R-:W-:Y:S01]  /*6c40*/  HFMA2 R162, -RZ, RZ, 0, 2.384185791015625e-07 ;  /* 0x00000004ffa27431 */ /* 0x000fe200000001ff */
[----:B------:R-:W-:Y:S02]  /*6c50*/  MOV R163, R244 ;  /* 0x000000f400a37202 */ /* 0x000fe40000000f00 */
[----:B------:R-:W-:-:S07]  /*6c60*/  MOV R247, R240 ;  /* 0x000000f000f77202 */ /* 0x000fce0000000f00 */
[----:B------:R-:W-:Y:S05]  /*6c70*/  WARPSYNC.COLLECTIVE R238, `(.L_x_1875) ;  /* 0x00000000ee087348 */ /* 0x000fea0003c00000 */
[----:B------:R0:W1:Y:S02]  /*6c80*/  SHFL.BFLY P3, R240, R163, R162, R161 ;  /* 0x0c0000a2a3f07389 */ /* 0x00006400000600a1 */
[----:B01----:R-:W-:Y:S05]  /*6c90*/  ENDCOLLECTIVE ;  /* 0x000000000000791b */ /* 0x003fea0003800000 */
.L_x_1875:
[----:B------:R-:W-:-:S05]  /*6ca0*/  FADD.FTZ R247, R242, R247 ;  /* 0x000000f7f2f77221 */ /* 0x000fca0000010000 */
[----:B------:R-:W-:Y:S01]  /*6cb0*/  MOV R163, R247 ;  /* 0x000000f700a37202 */ /* 0x000fe20000000f00 */
[----:B------:R-:W-:-:S07]  /*6cc0*/  FADD.FTZ R246, R244, R240 ;  /* 0x000000f0f4f67221 */ /* 0x000fce0000010000 */
[----:B------:R-:W-:Y:S05]  /*6cd0*/  WARPSYNC.COLLECTIVE R238, `(.L_x_1876) ;  /* 0x00000000ee087348 */ /* 0x000fea0003c00000 */
[----:B------:R0:W1:Y:S02]  /*6ce0*/  SHFL.BFLY P3, R240, R163, R162, R161 ;  /* 0x0c0000a2a3f07389 */ /* 0x00006400000600a1 */
[----:B01----:R-:W-:Y:S05]  /*6cf0*/  ENDCOLLECTIVE ;  /* 0x000000000000791b */ /* 0x003fea0003800000 */
.L_x_1876:
[----:B------:R-:W-:Y:S01]  /*6d00*/  HFMA2 R162, -RZ, RZ, 0, 4.76837158203125e-07 ;  /* 0x00000008ffa27431 */ /* 0x000fe200000001ff */
[----:B------:R-:W-:Y:S02]  /*6d10*/  MOV R163, R246 ;  /* 0x000000f600a37202 */ /* 0x000fe40000000f00 */
[----:B------:R-:W-:-:S07]  /*6d20*/  MOV R160, R240 ;  /* 0x000000f000a07202 */ /* 0x000fce0000000f00 */
[----:B------:R-:W-:Y:S05]  /*6d30*/  WARPSYNC.COLLECTIVE R238, `(.L_x_1877) ;  /* 0x00000000ee087348 */ /* 0x000fea0003c00000 */
[----:B------:R0:W1:Y:S02]  /*6d40*/  SHFL.BFLY P3, R240, R163, R162, R161 ;  /* 0x0c0000a2a3f07389 */ /* 0x00006400000600a1 */
[----:B01----:R-:W-:Y:S05]  /*6d50*/  ENDCOLLECTIVE ;  /* 0x000000000000791b */ /* 0x003fea0003800000 */
.L_x_1877:
[----:B------:R-:W-:-:S05]  /*6d60*/  FADD.FTZ R248, R247, R160 ;  /* 0x000000a0f7f87221 */ /* 0x000fca0000010000 */
[----:B------:R-:W-:Y:S01]  /*6d70*/  MOV R163, R248 ;  /* 0x000000f800a37202 */ /* 0x000fe20000000f00 */
[----:B------:R-:W-:-:S07]  /*6d80*/  FADD.FTZ R160, R246, R240 ;  /* 0x000000f0f6a07221 */ /* 0x000fce0000010000 */
[----:B------:R-:W-:Y:S05]  /*6d90*/  WARPSYNC.COLLECTIVE R238, `(.L_x_1878) ;  /* 0x00000000ee087348 */ /* 0x000fea0003c00000 */
[----:B------:R0:W1:Y:S02]  /*6da0*/  SHFL.BFLY P3, R240, R163, R162, R161 ;  /* 0x0c0000a2a3f07389 */ /* 0x00006400000600a1 */
[----:B01----:R-:W-:Y:S05]  /*6db0*/  ENDCOLLECTIVE ;  /* 0x000000000000791b */ /* 0x003fea0003800000 */
.L_x_1878:
[----:B------:R-:W-:Y:S01]  /*6dc0*/  HFMA2 R162, -RZ, RZ, 0, 9.5367431640625e-07 ;  /* 0x00000010ffa27431 */ /* 0x000fe200000001ff */
[----:B------:R-:W-:Y:S02]  /*6dd0*/  MOV R163, R160 ;  /* 0x000000a000a37202 */ /* 0x000fe40000000f00 */
[----:B------:R-:W-:-:S07]  /*6de0*/  MOV R159, R240 ;  /* 0x000000f0009f7202 */ /* 0x000fce0000000f00 */
[----:B------:R-:W-:Y:S05]  /*6df0*/  WARPSYNC.COLLECTIVE R238, `(.L_x_1879) ;  /* 0x00000000ee087348 */ /* 0x000fea0003c00000 */
[----:B------:R0:W1:Y:S02]  /*6e00*/  SHFL.BFLY P3, R240, R163, R162, R161 ;  /* 0x0c0000a2a3f07389 */ /* 0x00006400000600a1 */
[----:B01----:R-:W-:Y:S05]  /*6e10*/  ENDCOLLECTIVE ;  /* 0x000000000000791b */ /* 0x003fea0003800000 */
.L_x_1879:
[----:B------:R-:W-:-:S05]  /*6e20*/  FADD.FTZ R159, R248, R159 ;  /* 0x0000009ff89f7221 */ /* 0x000fca0000010000 */
[----:B------:R-:W-:Y:S02]  /*6e30*/  MOV R163, R159 ;  /* 0x0000009f00a37202 */ /* 0x000fe40000000f00 */
[----:B------:R-:W-:-:S07]  /*6e40*/  MOV R237, R240 ;  /* 0x000000f000ed7202 */ /* 0x000fce0000000f00 */
[----:B------:R-:W-:Y:S05]  /*6e50*/  WARPSYNC.COLLECTIVE R238, `(.L_x_1880) ;  /* 0x00000000ee087348 */ /* 0x000fea0003c00000 */
[----:B------:R0:W1:Y:S02]  /*6e60*/  SHFL.BFLY P3, R240, R163, R162, R161 ;  /* 0x0c0000a2a3f07389 */ /* 0x00006400000600a1 */
[----:B01----:R-:W-:Y:S05]  /*6e70*/  ENDCOLLECTIVE ;  /* 0x000000000000791b */ /* 0x003fea0003800000 */
.L_x_1880:
[----:B------:R-:W-:Y:S05]  /*6e80*/  BRA `(.L_x_1881) ;  /* 0xffffffb000747947 */ /* 0x000fea000383ffff */
.L_x_1882:
        /* <DEDUP_REMOVED lines=15> */
.L_x_4971:


//--------------------- .text._ZN10layer_norm31ln_parallel_residual_bwd_kernelINS_13Kernel_traitsIf13__nv_bfloat16fS2_fjLj768ELj1ELj4ELj1ELj16ENS_18Kernel_traits_baseILj768EfS2_fS2_fjLj128EEEEELb0ELb1ELb0EEEvNS_9BwdParamsE --------------------------
	.section	.text._ZN10layer_norm31ln_parallel_residual_bwd_kernelINS_13Kernel_traitsIf13__nv_bfloat16fS2_fjLj768ELj1ELj4ELj1ELj16ENS_18Kernel_traits_baseILj768EfS2_fS2_fjLj128EEEEELb0ELb1ELb0EEEvNS_9BwdParamsE,"ax",@progbits
	.align	128
        .global         _ZN10layer_norm31ln_parallel_residual_bwd_kernelINS_13Kernel_traitsIf13__nv_bfloat16fS2_fjLj768ELj1ELj4ELj1ELj16ENS_18Kernel_traits_baseILj768EfS2_fS2_fjLj128EEEEELb0ELb1ELb0EEEvNS_9BwdParamsE
        .type           _ZN10layer_norm31ln_parallel_residual_bwd_kernelINS_13Kernel_traitsIf13__nv_bfloat16fS2_fjLj768ELj1ELj4ELj1ELj16ENS_18Kernel_traits_baseILj768EfS2_fS2_fjLj128EEEEELb0ELb1ELb0EEEvNS_9BwdParamsE,@function
        .size           _ZN10layer_norm31ln_parallel_residual_bwd_kernelINS_13Kernel_traitsIf13__nv_bfloat16fS2_fjLj768ELj1ELj4ELj1ELj16ENS_18Kernel_traits_baseILj768EfS2_fS2_fjLj128EEEEELb0ELb1ELb0EEEvNS_9BwdParamsE,(.L_x_4972 - _ZN10layer_norm31ln_parallel_residual_bwd_kernelINS_13Kernel_traitsIf13__nv_bfloat16fS2_fjLj768ELj1ELj4ELj1ELj16ENS_18Kernel_traits_baseILj768EfS2_fS2_fjLj128EEEEELb0ELb1ELb0EEEvNS_9BwdParamsE)
        .other          _ZN10layer_norm31ln_parallel_residual_bwd_kernelINS_13Kernel_traitsIf13__nv_bfloat16fS2_fjLj768ELj1ELj4ELj1ELj16ENS_18Kernel_traits_baseILj768EfS2_fS2_fjLj128EEEEELb0ELb1ELb0EEEvNS_9BwdParamsE,@"STO_CUDA_ENTRY STV_DEFAULT"
_ZN10layer_norm31ln_parallel_residual_bwd_kernelINS_13Kernel_traitsIf13__nv_bfloat16fS2_fjLj768ELj1ELj4ELj1ELj16ENS_18Kernel_traits_baseILj768EfS2_fS2_fjLj128EEEEELb0ELb1ELb0EEEvNS_9BwdParamsE:
.text._ZN10layer_norm31ln_parallel_residual_bwd_kernelINS_13Kernel_traitsIf13__nv_bfloat16fS2_fjLj768ELj1ELj4ELj1ELj16ENS_18Kernel_traits_baseILj768EfS2_fS2_fjLj128EEEEELb0ELb1ELb0EEEvNS_9BwdParamsE:
        /* <DEDUP_REMOVED lines=28> */
[----:B------:R-:W-:Y:S02]  /*01c0*/  @P0 IADD3 R3, PT, PT, R3, 0x20, RZ ;  /* 0x0000002003030810 */ /* 0x000fe40007ffe0ff */
[----:B------:R2:W5:Y:S01]  /*01d0*/  @P4 LDG.E.128 R76, desc[UR10][R4.64+0x10] ;  /* 0x0000100a044c4981 */ /* 0x000562000c1e1d00 */
[----:B------:R-:W3:Y:S01]  /*01e0*/  S2UR UR4, SR_CTAID.X ;  /* 0x00000000000479c3 */ /* 0x000ee20000002500 */
[----:B------:R-:W-:Y:S02]  /*01f0*/  SHF.R.U32.HI R124, RZ, 0x5, R124 ;  /* 0x00000005ff7c7819 */ /* 0x000fe4000001167c */
[----:B------:R2:W5:Y:S01]  /*0200*/  @P0 LDG.E.128 R72, desc[UR10][R8.64] ;  /* 0x0000000a08480981 */ /* 0x000562000c1e1d00 */
[----:B----4-:R-:W-:-:S03]  /*0210*/  @P1 IMAD.WIDE.U32 R6, R3, 0x20, R10 ;  /* 0x0000002003061825 */ /* 0x010fc600078e000a */
[----:B------:R2:W5:Y:S04]  /*0220*/  @P0 LDG.E.128 R68, desc[UR10][R8.64+0x10] ;  /* 0x0000100a08440981 */ /* 0x000568000c1e1d00 */
[----:B------:R2:W5:Y:S04]  /*0230*/  @P1 LDG.E.128 R64, desc[UR10][R6.64] ;  /* 0x0000000a06401981 */ /* 0x000568000c1e1d00 */
        /* <DEDUP_REMOVED lines=53> */
[----:B------:R-:W-:Y:S02]  /*0590*/  PLOP3.LUT P5, PT, PT, PT, UP0, 0x80, 0x8 ;  /* 0x000000000008781c */ /* 0x000fe40003faf008 */
[----:B------:R-:W-:-:S02]  /*05a0*/  CS2R R12, SRZ ;  /* 0x00000000000c7805 */ /* 0x000fc4000001ff00 */
[----:B------:R-:W-:-:S09]  /*05b0*/  CS2R R14, SRZ ;  /* 0x00000000000e7805 */ /* 0x000fd2000001ff00 */
.L_x_1921:
        /* <DEDUP_REMOVED lines=23> */
[----:B------:R-:W3:Y:S04]  /*0730*/  LDG.E.128 R120, desc[UR10][R146.64+0x10] ;  /* 0x0000100a92787981 */ /* 0x000ee8000c1e1d00 */
[----:B------:R-:W4:Y:S01]  /*0740*/  LDG.E.128 R116, desc[UR10][R116.64] ;  /* 0x0000000a74747981 */ /* 0x000f22000c1e1d00 */
[----:B------:R-:W-:-:S04]  /*0750*/  ISETP.NE.U32.AND P0, PT, RZ, UR12, PT ;  /* 0x0000000cff007c0c */ /* 0x000fc8000bf05070 */
[----:B------:R-:W-:-:S13]  /*0760*/  ISETP.NE.AND.EX P0, PT, RZ, UR13, PT, P0 ;  /* 0x0000000dff007c0c */ /* 0x000fda000bf05300 */
[----:B------:R-:W0:Y:S02]  /*0770*/  @P0 LDC.64 R144, c[0x0][0x438] ;  /* 0x00010e00ff900b82 */ /* 0x000e240000000a00 */
[----:B0-----:R-:W-:-:S05]  /*0780*/  @P0 IMAD.WIDE.U32 R144, R126, 0x20, R144 ;  /* 0x000000207e900825 */ /* 0x001fca00078e0090 */
[----:B------:R-:W5:Y:S04]  /*0790*/  @P0 LDG.E.128 R8, desc[UR10][R144.64] ;  /* 0x0000000a90080981 */ /* 0x000f68000c1e1d00 */
[----:B------:R0:W5:Y:S01]  /*07a0*/  @P0 LDG.E.128 R4, desc[UR10][R144.64+0x10] ;  /* 0x0000100a90040981 */ /* 0x000162000c1e1d00 */
[----:B------:R-:W-:Y:S01]  /*07b0*/  IADD3 R179, PT, PT, R126, 0x20, RZ ;  /* 0x000000207eb37810 */ /* 0x000fe20007ffe0ff */
[C---:B--2---:R-:W-:Y:S01]  /*07c0*/  FADD.FTZ R112, -R175.reuse, R112 ;  /* 0x00000070af707221 */ /* 0x044fe20000010100 */
[C---:B------:R-:W-:Y:S01]  /*07d0*/  FADD.FTZ R148, -R175.reuse, R113 ;  /* 0x00000071af947221 */ /* 0x040fe20000010100 */
[C---:B------:R-:W-:Y:S01]  /*07e0*/  FADD.FTZ R150, -R175.reuse, R115 ;  /* 0x00000073af967221 */ /* 0x040fe20000010100 */
[----:B---3--:R-:W-:Y:S01]  /*07f0*/  FADD.FTZ R120, -R175, R120 ;  /* 0x00000078af787221 */ /* 0x008fe20000010100 */
[----:B-----5:R-:W-:Y:S01]  /*0800*/  FMUL.FTZ R3, R129, R112 ;  /* 0x0000007081037220 */ /* 0x020fe20000410000 */
[----:B----4-:R-:W-:-:S02]  /*0810*/  PRMT R113, R116, 0x7632, R113 ;  /* 0x0000763274717816 */ /* 0x010fc40000000071 */
[----:B------:R-:W-:Y:S01]  /*0820*/  SHF.L.U32 R115, R116, 0x10, RZ ;  /* 0x0000001074737819 */ /* 0x000fe200000006ff */
[C---:B------:R-:W-:Y:S01]  /*0830*/  FMUL.FTZ R147, R129.reuse, R120 ;  /* 0x0000007881937220 */ /* 0x040fe20000410000 */
[----:B------:R-:W-:Y:S01]  /*0840*/  SHF.L.U32 R151, R118, 0x10, RZ ;  /* 0x0000001076977819 */ /* 0x000fe200000006ff */
[----:B0-----:R-:W-:Y:S01]  /*0850*/  FMUL.FTZ R144, R129, R148 ;  /* 0x0000009481907220 */ /* 0x001fe20000410000 */
[----:B------:R-:W-:Y:S01]  /*0860*/  SHF.L.U32 R112, R113, 0x10, RZ ;  /* 0x0000001071707819 */ /* 0x000fe200000006ff */
[----:B------:R-:W-:Y:S01]  /*0870*/  FMUL.FTZ R148, R80, R115 ;  /* 0x0000007350947220 */ /* 0x000fe20000410000 */
[----:B------:R-:W-:Y:S01]  /*0880*/  PRMT R116, R117, 0x7632, R116 ;  /* 0x0000763275747816 */ /* 0x000fe20000000074 */
[----:B------:R-:W-:Y:S01]  /*0890*/  FADD.FTZ R28, R28, R151 ;  /* 0x000000971c1c7221 */ /* 0x000fe20000010000 */
[-C--:B------:R-:W-:Y:S01]  /*08a0*/  FFMA.FTZ R52, R147, R151.reuse, R52 ;  /* 0x0000009793347223 */ /* 0x080fe20000010034 */
[----:B------:R-:W-:Y:S01]  /*08b0*/  FMUL.FTZ R152, R76, R151 ;  /* 0x000000974c987220 */ /* 0x000fe20000410000 */
[-C--:B------:R-:W-:Y:S01]  /*08c0*/  FFMA.FTZ R57, R144, R112.reuse, R57 ;  /* 0x0000007090397223 */ /* 0x080fe20000010039 */
[----:B------:R-:W-:Y:S01]  /*08d0*/  FADD.FTZ R33, R33, R112 ;  /* 0x0000007021217221 */ /* 0x000fe20000010000 */
[----:B------:R-:W-:Y:S01]  /*08e0*/  FMUL.FTZ R151, R81, R112 ;  /* 0x0000007051977220 */ /* 0x000fe20000410000 */
[----:B------:R-:W-:Y:S01]  /*08f0*/  SHF.L.U32 R117, R117, 0x10, RZ ;  /* 0x0000001075757819 */ /* 0x000fe200000006ff */
[----:B------:R-:W-:Y:S01]  /*0900*/  FADD.FTZ R112, RZ, R148 ;  /* 0x00000094ff707221 */ /* 0x000fe20000010000 */
[----:B------:R-:W-:Y:S01]  /*0910*/  FADD.FTZ R114, -R175, R114 ;  /* 0x00000072af727221 */ /* 0x000fe20000010100 */
[C---:B------:R-:W-:Y:S01]  /*0920*/  FFMA.FTZ R113, R3.reuse, R148, RZ ;  /* 0x0000009403717223 */ /* 0x040fe200000100ff */
[----:B------:R-:W-:Y:S01]  /*0930*/  FADD.FTZ R32, R32, R115 ;  /* 0x0000007320207221 */ /* 0x000fe20000010000 */
[----:B------:R-:W-:Y:S01]  /*0940*/  FFMA.FTZ R56, R3, R115, R56 ;  /* 0x0000007303387223 */ /* 0x000fe20000010038 */
[----:B------:R-:W-:Y:S01]  /*0950*/  PRMT R153, R119, 0x7632, R153 ;  /* 0x0000763277997816 */ /* 0x000fe20000000099 */
[C---:B------:R-:W-:Y:S01]  /*0960*/  FMUL.FTZ R146, R129.reuse, R150 ;  /* 0x0000009681927220 */ /* 0x040fe20000410000 */
[----:B------:R-:W-:Y:S01]  /*0970*/  SHF.L.U32 R116, R116, 0x10, RZ ;  /* 0x0000001074747819 */ /* 0x000fe200000006ff */
[----:B------:R-:W-:Y:S01]  /*0980*/  FADD.FTZ R115, R112, R151 ;  /* 0x0000009770737221 */ /* 0x000fe20000010000 */
[----:B------:R-:W-:Y:S01]  /*0990*/  FMUL.FTZ R145, R129, R114 ;  /* 0x0000007281917220 */ /* 0x000fe20000410000 */
[----:B------:R-:W-:Y:S01]  /*09a0*/  FMUL.FTZ R150, R82, R117 ;  /* 0x0000007552967220 */ /* 0x000fe20000410000 */
[----:B------:R-:W-:Y:S01]  /*09b0*/  FFMA.FTZ R112, R144, R151, R113 ;  /* 0x0000009790707223 */ /* 0x000fe20000010071 */
[----:B------:R-:W-:-:S02]  /*09c0*/  PRMT R149, R118, 0x7632, R149 ;  /* 0x0000763276957816 */ /* 0x000fc40000000095 */
[----:B------:R-:W-:Y:S01]  /*09d0*/  SHF.L.U32 R120, R153, 0x10, RZ ;  /* 0x0000001099787819 */ /* 0x000fe200000006ff */
[----:B------:R-:W-:Y:S01]  /*09e0*/  FMUL.FTZ R153, R83, R116 ;  /* 0x0000007453997220 */ /* 0x000fe20000410000 */
[----:B------:R-:W-:Y:S01]  /*09f0*/  FADD.FTZ R114, R115, R150 ;  /* 0x0000009673727221 */ /* 0x000fe20000010000 */
[----:B------:R-:W-:Y:S01]  /*0a00*/  FFMA.FTZ R113, R145, R150, R112 ;  /* 0x0000009691717223 */ /* 0x000fe20000010070 */
[----:B------:R-:W-:Y:S01]  /*0a10*/  SHF.L.U32 R118, R149, 0x10, RZ ;  /* 0x0000001095767819 */ /* 0x000fe200000006ff */
[----:B------:R-:W-:Y:S01]  /*0a20*/  FADD.FTZ R154, -R175, R121 ;  /* 0x00000079af9a7221 */ /* 0x000fe20000010100 */
[----:B------:R-:W-:Y:S01]  /*0a30*/  FADD.FTZ R115, R114, R153 ;  /* 0x0000009972737221 */ /* 0x000fe20000010000 */
[----:B------:R-:W-:Y:S01]  /*0a40*/  FFMA.FTZ R112, R146, R153, R113 ;  /* 0x0000009992707223 */ /* 0x000fe20000010071 */
[----:B------:R-:W-:Y:S01]  /*0a50*/  SHF.L.U32 R119, R119, 0x10, RZ ;  /* 0x0000001077777819 */ /* 0x000fe200000006ff */
[----:B------:R-:W-:Y:S01]  /*0a60*/  FADD.FTZ R122, -R175, R122 ;  /* 0x0000007aaf7a7221 */ /* 0x000fe20000010100 */
[----:B------:R-:W-:Y:S01]  /*0a70*/  FMUL.FTZ R154, R129, R154 ;  /* 0x0000009a819a7220 */ /* 0x000fe20000410000 */
[----:B------:R-:W-:Y:S01]  /*0a80*/  FMUL.FTZ R155, R77, R118 ;  /* 0x000000764d9b7220 */ /* 0x000fe20000410000 */
[----:B------:R-:W-:Y:S01]  /*0a90*/  FADD.FTZ R114, R115, R152 ;  /* 0x0000009873727221 */ /* 0x000fe20000010000 */
[----:B------:R-:W-:Y:S01]  /*0aa0*/  FFMA.FTZ R113, R147, R152, R112 ;  /* 0x0000009893717223 */ /* 0x000fe20000010070 */
[----:B------:R-:W-:Y:S01]  /*0ab0*/  FADD.FTZ R158, -R175, R123 ;  /* 0x0000007baf9e7221 */ /* 0x000fe20000010100 */
        /* <DEDUP_REMOVED lines=19> */
[----:B------:R-:W-:-:S07]  /*0bf0*/  FFMA.FTZ R176, R158, R157, R112 ;  /* 0x0000009d9eb07223 */ /* 0x000fce0000010070 */
.L_x_1885:
[----:B------:R-:W-:Y:S05]  /*0c00*/  BSYNC.RECONVERGENT B0 ;  /* 0x0000000000007941 */ /* 0x000fea0003800200 */
.L_x_1884:
[----:B------:R-:W-:Y:S04]  /*0c10*/  BSSY.RECONVERGENT B0, `(.L_x_1886) ;  /* 0x0000054000007945 */ /* 0x000fe80003800200 */
[----:B------:R-:W-:Y:S05]  /*0c20*/  @!P3 BRA `(.L_x_1887) ;  /* 0x000000040048b947 */ /* 0x000fea0003800000 */
        /* <DEDUP_REMOVED lines=17> */
[C---:B---3--:R-:W-:Y:S01]  /*0d40*/  FADD.FTZ R120, -R175.reuse, R120 ;  /* 0x00000078af787221 */ /* 0x048fe20000010100 */
[----:B------:R-:W-:Y:S01]  /*0d50*/  FADD.FTZ R112, -R175, R112 ;  /* 0x00000070af707221 */ /* 0x000fe20000010100 */
[----:B0----5:R-:W-:Y:S01]  /*0d60*/  FMUL.FTZ R161, R129, R114 ;  /* 0x0000007281a17220 */ /* 0x021fe20000410000 */
[----:B----4-:R-:W-:-:S02]  /*0d70*/  PRMT R113, R116, 0x7632, R113 ;  /* 0x0000763274717816 */ /* 0x010fc40000000071 */
[----:B------:R-:W-:Y:S01]  /*0d80*/  SHF.L.U32 R115, R116, 0x10, RZ ;  /* 0x0000001074737819 */ /* 0x000fe200000006ff */
[C---:B------:R-:W-:Y:S01]  /*0d90*/  FMUL.FTZ R160, R129.reuse, R164 ;  /* 0x000000a481a07220 */ /* 0x040fe20000410000 */
[----:B------:R-:W-:Y:S01]  /*0da0*/  SHF.L.U32 R167, R118, 0x10, RZ ;  /* 0x0000001076a77819 */ /* 0x000fe200000006ff */
[----:B------:R-:W-:Y:S01]  /*0db0*/  FMUL.FTZ R163, R129, R120 ;  /* 0x0000007881a37220 */ /* 0x000fe20000410000 */
[----:B------:R-:W-:Y:S01]  /*0dc0*/  SHF.L.U32 R114, R113, 0x10, RZ ;  /* 0x0000001071727819 */ /* 0x000fe200000006ff */
[----:B------:R-:W-:Y:S01]  /*0dd0*/  FMUL.FTZ R164, R72, R115 ;  /* 0x0000007348a47220 */ /* 0x000fe20000410000 */
[----:B------:R-:W-:Y:S01]  /*0de0*/  FMUL.FTZ R159, R129, R112 ;  /* 0x00000070819f7220 */ /* 0x000fe20000410000 */
[----:B------:R-:W-:Y:S01]  /*0df0*/  PRMT R116, R117, 0x7632, R116 ;  /* 0x0000763275747816 */ /* 0x000fe20000000074 */
[----:B------:R-:W-:Y:S01]  /*0e00*/  FADD.FTZ R20, R20, R167 ;  /* 0x000000a714147221 */ /* 0x000fe20000010000 */
[-C--:B------:R-:W-:Y:S01]  /*0e10*/  FFMA.FTZ R44, R163, R167.reuse, R44 ;  /* 0x000000a7a32c7223 */ /* 0x080fe2000001002c */
[----:B------:R-:W-:Y:S01]  /*0e20*/  FMUL.FTZ R168, R68, R167 ;  /* 0x000000a744a87220 */ /* 0x000fe20000410000 */
[----:B------:R-:W-:Y:S01]  /*0e30*/  SHF.L.U32 R117, R117, 0x10, RZ ;  /* 0x0000001075757819 */ /* 0x000fe200000006ff */
[----:B------:R-:W-:Y:S01]  /*0e40*/  FADD.FTZ R112, R177, R164 ;  /* 0x000000a4b1707221 */ /* 0x000fe20000010000 */
[----:B------:R-:W-:Y:S01]  /*0e50*/  FMUL.FTZ R167, R73, R114 ;  /* 0x0000007249a77220 */ /* 0x000fe20000410000 */
[C---:B------:R-:W-:Y:S01]  /*0e60*/  FFMA.FTZ R113, R159.reuse, R164, R176 ;  /* 0x000000a49f717223 */ /* 0x040fe200000100b0 */
        /* <DEDUP_REMOVED lines=8> */
[----:B------:R-:W-:Y:S01]  /*0ef0*/  PRMT R165, R118, 0x7632, R165 ;  /* 0x0000763276a57816 */ /* 0x000fe200000000a5 */
[----:B------:R-:W-:Y:S01]  /*0f00*/  FFMA.FTZ R49, R160, R114, R49 ;  /* 0x00000072a0317223 */ /* 0x000fe20000010031 */
[----:B------:R-:W-:Y:S01]  /*0f10*/  SHF.L.U32 R120, R169, 0x10, RZ ;  /* 0x00000010a9787819 */ /* 0x000fe200000006ff */
[----:B------:R-:W-:Y:S01]  /*0f20*/  FADD.FTZ R25, R25, R114 ;  /* 0x0000007219197221 */ /* 0x000fe20000010000 */
        /* <DEDUP_REMOVED lines=34> */
.L_x_1887:
[----:B------:R-:W-:Y:S05]  /*1150*/  BSYNC.RECONVERGENT B0 ;  /* 0x0000000000007941 */ /* 0x000fea0003800200 */
.L_x_1886:
        /* <DEDUP_REMOVED lines=15> */
[C---:B--2---:R-:W-:Y:S01]  /*1250*/  FADD.FTZ R128, -R175.reuse, R113 ;  /* 0x00000071af807221 */ /* 0x044fe20000010100 */
[C---:B------:R-:W-:Y:S01]  /*1260*/  FADD.FTZ R114, -R175.reuse, R114 ;  /* 0x00000072af727221 */ /* 0x040fe20000010100 */
[C---:B------:R-:W-:Y:S01]  /*1270*/  FADD.FTZ R134, -R175.reuse, R115 ;  /* 0x00000073af867221 */ /* 0x040fe20000010100 */
[C---:B------:R-:W-:Y:S01]  /*1280*/  FADD.FTZ R112, -R175.reuse, R112 ;  /* 0x00000070af707221 */ /* 0x040fe20000010100 */
[C---:B---3--:R-:W-:Y:S01]  /*1290*/  FADD.FTZ R136, -R175.reuse, R116 ;  /* 0x00000074af887221 */ /* 0x048fe20000010100 */
[----:B------:R-:W-:Y:S01]  /*12a0*/  FADD.FTZ R138, -R175, R117 ;  /* 0x00000075af8a7221 */ /* 0x000fe20000010100 */
[C---:B-----5:R-:W-:Y:S01]  /*12b0*/  FMUL.FTZ R133, R129.reuse, R114 ;  /* 0x0000007281857220 */ /* 0x060fe20000410000 */
[C---:B0-----:R-:W-:Y:S01]  /*12c0*/  FMUL.FTZ R131, R129.reuse, R112 ;  /* 0x0000007081837220 */ /* 0x041fe20000410000 */
[C---:B------:R-:W-:Y:S01]  /*12d0*/  FMUL.FTZ R135, R129.reuse, R136 ;  /* 0x0000008881877220 */ /* 0x040fe20000410000 */
[C---:B----4-:R-:W-:Y:S01]  /*12e0*/  PRMT R113, R120.reuse, 0x7632, R113 ;  /* 0x0000763278717816 */ /* 0x050fe20000000071 */
[C---:B------:R-:W-:Y:S01]  /*12f0*/  FMUL.FTZ R136, R129.reuse, R138 ;  /* 0x0000008a81887220 */ /* 0x040fe20000410000 */
[----:B------:R-:W-:Y:S01]  /*1300*/  SHF.L.U32 R115, R120, 0x10, RZ ;  /* 0x0000001078737819 */ /* 0x000fe200000006ff */
[----:B------:R-:W-:Y:S01]  /*1310*/  FMUL.FTZ R132, R129, R128 ;  /* 0x0000008081847220 */ /* 0x000fe20000410000 */
[----:B------:R-:W-:Y:S01]  /*1320*/  SHF.L.U32 R114, R113, 0x10, RZ ;  /* 0x0000001071727819 */ /* 0x000fe200000006ff */
[----:B------:R-:W-:Y:S01]  /*1330*/  FADD.FTZ R118, -R175, R118 ;  /* 0x00000076af767221 */ /* 0x000fe20000010100 */
[C---:B------:R-:W-:Y:S01]  /*1340*/  PRMT R116, R121.reuse, 0x7632, R116 ;  /* 0x0000763279747816 */ /* 0x040fe20000000074 */
[-C--:B------:R-:W-:Y:S01]  /*1350*/  FMUL.FTZ R138, R64, R115.reuse ;  /* 0x00000073408a7220 */ /* 0x080fe20000410000 */
[----:B------:R-:W-:Y:S01]  /*1360*/  SHF.L.U32 R121, R121, 0x10, RZ ;  /* 0x0000001079797819 */ /* 0x000fe200000006ff */
[----:B------:R-:W-:Y:S01]  /*1370*/  FMUL.FTZ R139, R65, R114 ;  /* 0x00000072418b7220 */ /* 0x000fe20000410000 */
[----:B------:R-:W-:Y:S01]  /*1380*/  FADD.FTZ R16, R16, R115 ;  /* 0x0000007310107221 */ /* 0x000fe20000010000 */
[----:B------:R-:W-:Y:S01]  /*1390*/  FADD.FTZ R112, R177, R138 ;  /* 0x0000008ab1707221 */ /* 0x000fe20000010000 */
[C---:B------:R-:W-:Y:S01]  /*13a0*/  FFMA.FTZ R113, R131.reuse, R138, R176 ;  /* 0x0000008a83717223 */ /* 0x040fe200000100b0 */
[----:B------:R-:W-:Y:S01]  /*13b0*/  FFMA.FTZ R40, R131, R115, R40 ;  /* 0x0000007383287223 */ /* 0x000fe20000010028 */
[----:B------:R-:W-:Y:S01]  /*13c0*/  SHF.L.U32 R116, R116, 0x10, RZ ;  /* 0x0000001074747819 */ /* 0x000fe200000006ff */
[----:B------:R-:W-:Y:S01]  /*13d0*/  FADD.FTZ R115, R112, R139 ;  /* 0x0000008b70737221 */ /* 0x000fe20000010000 */
[----:B------:R-:W-:Y:S01]  /*13e0*/  FMUL.FTZ R140, R66, R121 ;  /* 0x00000079428c7220 */ /* 0x000fe20000410000 */
[----:B------:R-:W-:Y:S01]  /*13f0*/  FFMA.FTZ R112, R132, R139, R113 ;  /* 0x0000008b84707223 */ /* 0x000fe20000010071 */
[----:B------:R-:W-:Y:S01]  /*1400*/  FADD.FTZ R178, -R175, R119 ;  /* 0x00000077afb27221 */ /* 0x000fe20000010100 */
[----:B------:R-:W-:Y:S01]  /*1410*/  PRMT R117, R122, 0x7632, R117 ;  /* 0x000076327a757816 */ /* 0x000fe20000000075 */
[----:B------:R-:W-:Y:S01]  /*1420*/  FFMA.FTZ R41, R132, R114, R41 ;  /* 0x0000007284297223 */ /* 0x000fe20000010029 */
[----:B------:R-:W-:Y:S01]  /*1430*/  SHF.L.U32 R119, R122, 0x10, RZ ;  /* 0x000000107a777819 */ /* 0x000fe200000006ff */
[----:B------:R-:W-:Y:S01]  /*1440*/  FADD.FTZ R17, R17, R114 ;  /* 0x0000007211117221 */ /* 0x000fe20000010000 */
[----:B------:R-:W-:Y:S01]  /*1450*/  FMUL.FTZ R134, R129, R134 ;  /* 0x0000008681867220 */ /* 0x000fe20000410000 */
        /* <DEDUP_REMOVED lines=31> */
[C---:B------:R-:W-:Y:S01]  /*1650*/  FFMA.FTZ R39, R130.reuse, R120, R39 ;  /* 0x0000007882277223 */ /* 0x040fe20000010027 */
[----:B------:R-:W-:Y:S01]  /*1660*/  FADD.FTZ R15, R15, R120 ;  /* 0x000000780f0f7221 */ /* 0x000fe20000010000 */
[----:B------:R-:W-:Y:S01]  /*1670*/  FADD.FTZ R177, R177, R128 ;  /* 0x00000080b1b17221 */ /* 0x000fe20000010000 */
[----:B------:R-:W-:-:S07]  /*1680*/  FFMA.FTZ R176, R130, R128, R113 ;  /* 0x0000008082b07223 */ /* 0x000fce0000010071 */
.L_x_1889:
[----:B------:R-:W-:Y:S05]  /*1690*/  BSYNC.RECONVERGENT B0 ;  /* 0x0000000000007941 */ /* 0x000fea0003800200 */
.L_x_1888:
        /* <DEDUP_REMOVED lines=23> */
.L_x_1933:
        /* <DEDUP_REMOVED lines=47> */
.L_x_1895:
        /* <DEDUP_REMOVED lines=33> */
.L_x_1894:
        /* <DEDUP_REMOVED lines=32> */
.L_x_1897:
        /* <DEDUP_REMOVED lines=33> */
.L_x_1893:
        /* <DEDUP_REMOVED lines=22> */
[C---:B-----5:R-:W-:Y:S01]  /*2280*/  FFMA.FTZ R113, R129.reuse, R114, R9 ;  /* 0x0000007281717223 */ /* 0x060fe20000010009 */
        /* <DEDUP_REMOVED lines=14> */
.L_x_1899:
        /* <DEDUP_REMOVED lines=33> */
.L_x_1898:
        /* <DEDUP_REMOVED lines=32> */
.L_x_1900:
        /* <DEDUP_REMOVED lines=32> */
.L_x_1896:
        /* <DEDUP_REMOVED lines=15> */
.L_x_1892:
[----:B------:R-:W-:Y:S05]  /*2a70*/  BSYNC.RECONVERGENT B0 ;  /* 0x0000000000007941 */ /* 0x000fea0003800200 */
.L_x_1891:
        /* <DEDUP_REMOVED lines=46> */
.L_x_1905:
        /* <DEDUP_REMOVED lines=29> */
.L_x_1904:
        /* <DEDUP_REMOVED lines=37> */
.L_x_1907:
        /* <DEDUP_REMOVED lines=29> */
.L_x_1903:
        /* <DEDUP_REMOVED lines=41> */
.L_x_1909:
        /* <DEDUP_REMOVED lines=29> */
.L_x_1908:
        /* <DEDUP_REMOVED lines=37> */
.L_x_1910:
        /* <DEDUP_REMOVED lines=28> */
.L_x_1906:
        /* <DEDUP_REMOVED lines=11> */
.L_x_1902:
[----:B------:R-:W-:Y:S05]  /*3c70*/  BSYNC.RECONVERGENT B0 ;  /* 0x0000000000007941 */ /* 0x000fea0003800200 */
.L_x_1901:
        /* <DEDUP_REMOVED lines=46> */
.L_x_1915:
        /* <DEDUP_REMOVED lines=29> */
.L_x_1914:
        /* <DEDUP_REMOVED lines=37> */
.L_x_1917:
        /* <DEDUP_REMOVED lines=29> */
.L_x_1913:
        /* <DEDUP_REMOVED lines=41> */
.L_x_1919:
        /* <DEDUP_REMOVED lines=29> */
.L_x_1918:
        /* <DEDUP_REMOVED lines=37> */
.L_x_1920:
        /* <DEDUP_REMOVED lines=28> */
.L_x_1916:
        /* <DEDUP_REMOVED lines=10> */
.L_x_1912:
[----:B------:R-:W-:Y:S05]  /*4e60*/  BSYNC.RECONVERGENT B0 ;  /* 0x0000000000007941 */ /* 0x000fea0003800200 */
.L_x_1911:
[----:B-1-34-:R-:W1:Y:S02]  /*4e70*/  LDC.64 R112, c[0x0][0x380] ;  /* 0x0000e000ff707b82 */ /* 0x01ae640000000a00 */
[----:B-1----:R-:W-:-:S04]  /*4e80*/  LEA R124, R112, R124, 0x2 ;  /* 0x0000007c707c7211 */ /* 0x002fc800078e10ff */
[----:B------:R-:W-:-:S13]  /*4e90*/  ISETP.GE.AND P0, PT, R124, R113, PT ;  /* 0x000000717c00720c */ /* 0x000fda0003f06270 */
[----:B------:R-:W-:Y:S05]  /*4ea0*/  @!P0 BRA `(.L_x_1921) ;  /* 0xffffffb400c48947 */ /* 0x000fea000383ffff */
.L_x_1883:
        /* <DEDUP_REMOVED lines=198> */
.L_x_1890:
        /* <DEDUP_REMOVED lines=8> */
.L_x_1923:
[----:B------:R-:W-:Y:S05]  /*5b90*/  BSYNC B0 ;  /* 0x0000000000007941 */ /* 0x000fea0003800000 */
.L_x_1922:
        /* <DEDUP_REMOVED lines=8> */
.L_x_1924:
[----:B------:R-:W-:Y:S01]  /*5c20*/  FADD.FTZ R112, R112, R177 ;  /* 0x000000b170707221 */ /* 0x000fe20000010000 */
[----:B------:R-:W-:-:S04]  /*5c30*/  HFMA2 R122, -RZ, RZ, 0, 1.1920928955078125e-07 ;  /* 0x00000002ff7a7431 */ /* 0x000fc800000001ff */
[----:B------:R-:W-:Y:S02]  /*5c40*/  MOV R123, R112 ;  /* 0x00000070007b7202 */ /* 0x000fe40000000f00 */
[----:B------:R-:W-:-:S07]  /*5c50*/  MOV R113, R121 ;  /* 0x0000007900717202 */ /* 0x000fce0000000f00 */
[----:B------:R-:W-:Y:S05]  /*5c60*/  WARPSYNC.COLLECTIVE R120, `(.L_x_1925) ;  /* 0x0000000078087348 */ /* 0x000fea0003c00000 */
[----:B------:R0:W1:Y:S02]  /*5c70*/  SHFL.BFLY P0, R121, R123, R122, R175 ;  /* 0x0c00007a7b797389 */ /* 0x00006400000000af */
[----:B01----:R-:W-:Y:S05]  /*5c80*/  ENDCOLLECTIVE ;  /* 0x000000000000791b */ /* 0x003fea0003800000 */
.L_x_1925:
[----:B------:R-:W-:-:S05]  /*5c90*/  FADD.FTZ R113, R113, R176 ;  /* 0x000000b071717221 */ /* 0x000fca0000010000 */
[----:B------:R-:W-:Y:S02]  /*5ca0*/  MOV R123, R113 ;  /* 0x00000071007b7202 */ /* 0x000fe40000000f00 */
[----:B------:R-:W-:-:S07]  /*5cb0*/  MOV R115, R121 ;  /* 0x0000007900737202 */ /* 0x000fce0000000f00 */
[----:B------:R-:W-:Y:S05]  /*5cc0*/  WARPSYNC.COLLECTIVE R120, `(.L_x_1926) ;  /* 0x0000000078087348 */ /* 0x000fea0003c00000 */
[----:B------:R0:W1:Y:S02]  /*5cd0*/  SHFL.BFLY P0, R121, R123, R122, R175 ;  /* 0x0c00007a7b797389 */ /* 0x00006400000000af */
[----:B01----:R-:W-:Y:S05]  /*5ce0*/  ENDCOLLECTIVE ;  /* 0x000000000000791b */ /* 0x003fea0003800000 */
.L_x_1926:
[----:B------:R-:W-:Y:S01]  /*5cf0*/  FADD.FTZ R115, R112, R115 ;  /* 0x0000007370737221 */ /* 0x000fe20000010000 */
[----:B------:R-:W-:-:S04]  /*5d00*/  HFMA2 R122, -RZ, RZ, 0, 2.384185791015625e-07 ;  /* 0x00000004ff7a7431 */ /* 0x000fc800000001ff */
[----:B------:R-:W-:Y:S02]  /*5d10*/  MOV R123, R115 ;  /* 0x00000073007b7202 */ /* 0x000fe40000000f00 */
[----:B------:R-:W-:-:S07]  /*5d20*/  MOV R114, R121 ;  /* 0x0000007900727202 */ /* 0x000fce0000000f00 */
[----:B------:R-:W-:Y:S05]  /*5d30*/  WARPSYNC.COLLECTIVE R120, `(.L_x_1927) ;  /* 0x0000000078087348 */ /* 0x000fea0003c00000 */
[----:B------:R0:W1:Y:S02]  /*5d40*/  SHFL.BFLY P0, R121, R123, R122, R175 ;  /* 0x0c00007a7b797389 */ /* 0x00006400000000af */
[----:B01----:R-:W-:Y:S05]  /*5d50*/  ENDCOLLECTIVE ;  /* 0x000000000000791b */ /* 0x003fea0003800000 */
.L_x_1927:
[----:B------:R-:W-:-:S05]  /*5d60*/  FADD.FTZ R114, R113, R114 ;  /* 0x0000007271727221 */ /* 0x000fca0000010000 */
[----:B------:R-:W-:Y:S02]  /*5d70*/  MOV R123, R114 ;  /* 0x00000072007b7202 */ /* 0x000fe40000000f00 */
[----:B------:R-:W-:-:S07]  /*5d80*/  MOV R116, R121 ;  /* 0x0000007900747202 */ /* 0x000fce0000000f00 */
[----:B------:R-:W-:Y:S05]  /*5d90*/  WARPSYNC.COLLECTIVE R120, `(.L_x_1928) ;  /* 0x0000000078087348 */ /* 0x000fea0003c00000 */
[----:B------:R0:W1:Y:S02]  /*5da0*/  SHFL.BFLY P0, R121, R123, R122, R175 ;  /* 0x0c00007a7b797389 */ /* 0x00006400000000af */
[----:B01----:R-:W-:Y:S05]  /*5db0*/  ENDCOLLECTIVE ;  /* 0x000000000000791b */ /* 0x003fea0003800000 */
.L_x_1928:
[----:B------:R-:W-:Y:S01]  /*5dc0*/  FADD.FTZ R116, R115, R116 ;  /* 0x0000007473747221 */ /* 0x000fe20000010000 */
[----:B------:R-:W-:-:S04]  /*5dd0*/  HFMA2 R122, -RZ, RZ, 0, 4.76837158203125e-07 ;  /* 0x00000008ff7a7431 */ /* 0x000fc800000001ff */
[----:B------:R-:W-:Y:S02]  /*5de0*/  MOV R123, R116 ;  /* 0x00000074007b7202 */ /* 0x000fe40000000f00 */
[----:B------:R-:W-:-:S07]  /*5df0*/  MOV R117, R121 ;  /* 0x0000007900757202 */ /* 0x000fce0000000f00 */
[----:B------:R-:W-:Y:S05]  /*5e00*/  WARPSYNC.COLLECTIVE R120, `(.L_x_1929) ;  /* 0x0000000078087348 */ /* 0x000fea0003c00000 */
[----:B------:R0:W1:Y:S02]  /*5e10*/  SHFL.BFLY P0, R121, R123, R122, R175 ;  /* 0x0c00007a7b797389 */ /* 0x00006400000000af */
[----:B01----:R-:W-:Y:S05]  /*5e20*/  ENDCOLLECTIVE ;  /* 0x000000000000791b */ /* 0x003fea0003800000 */
.L_x_1929:
[----:B------:R-:W-:-:S05]  /*5e30*/  FADD.FTZ R117, R114, R117 ;  /* 0x0000007572757221 */ /* 0x000fca0000010000 */
[----:B------:R-:W-:Y:S02]  /*5e40*/  MOV R123, R117 ;  /* 0x00000075007b7202 */ /* 0x000fe40000000f00 */
[----:B------:R-:W-:-:S07]  /*5e50*/  MOV R119, R121 ;  /* 0x0000007900777202 */ /* 0x000fce0000000f00 */
[----:B------:R-:W-:Y:S05]  /*5e60*/  WARPSYNC.COLLECTIVE R120, `(.L_x_1930) ;  /* 0x0000000078087348 */ /* 0x000fea0003c00000 */
[----:B------:R0:W1:Y:S02]  /*5e70*/  SHFL.BFLY P0, R121, R123, R122, R175 ;  /* 0x0c00007a7b797389 */ /* 0x00006400000000af */
[----:B01----:R-:W-:Y:S05]  /*5e80*/  ENDCOLLECTIVE ;  /* 0x000000000000791b */ /* 0x003fea0003800000 */
.L_x_1930:
[----:B------:R-:W-:Y:S01]  /*5e90*/  FADD.FTZ R119, R116, R119 ;  /* 0x0000007774777221 */ /* 0x000fe20000010000 */
[----:B------:R-:W-:-:S04]  /*5ea0*/  HFMA2 R122, -RZ, RZ, 0, 9.5367431640625e-07 ;  /* 0x00000010ff7a7431 */ /* 0x000fc800000001ff */
[----:B------:R-:W-:Y:S02]  /*5eb0*/  MOV R123, R119 ;  /* 0x00000077007b7202 */ /* 0x000fe40000000f00 */
[----:B------:R-:W-:-:S07]  /*5ec0*/  MOV R118, R121 ;  /* 0x0000007900767202 */ /* 0x000fce0000000f00 */
[----:B------:R-:W-:Y:S05]  /*5ed0*/  WARPSYNC.COLLECTIVE R120, `(.L_x_1931) ;  /* 0x0000000078087348 */ /* 0x000fea0003c00000 */
[----:B------:R0:W1:Y:S02]  /*5ee0*/  SHFL.BFLY P0, R121, R123, R122, R175 ;  /* 0x0c00007a7b797389 */ /* 0x00006400000000af */
[----:B01----:R-:W-:Y:S05]  /*5ef0*/  ENDCOLLECTIVE ;  /* 0x000000000000791b */ /* 0x003fea0003800000 */
.L_x_1931:
[----:B------:R-:W-:-:S05]  /*5f00*/  FADD.FTZ R118, R117, R118 ;  /* 0x0000007675767221 */ /* 0x000fca0000010000 */
[----:B------:R-:W-:Y:S02]  /*5f10*/  MOV R123, R118 ;  /* 0x00000076007b7202 */ /* 0x000fe40000000f00 */
[----:B------:R-:W-:-:S07]  /*5f20*/  MOV R112, R121 ;  /* 0x0000007900707202 */ /* 0x000fce0000000f00 */
[----:B------:R-:W-:Y:S05]  /*5f30*/  WARPSYNC.COLLECTIVE R120, `(.L_x_1932) ;  /* 0x0000000078087348 */ /* 0x000fea0003c00000 */
[----:B------:R0:W1:Y:S02]  /*5f40*/  SHFL.BFLY P0, R121, R123, R122, R175 ;  /* 0x0c00007a7b797389 */ /* 0x00006400000000af */
[----:B01----:R-:W-:Y:S05]  /*5f50*/  ENDCOLLECTIVE ;  /* 0x000000000000791b */ /* 0x003fea0003800000 */
.L_x_1932:
[----:B------:R-:W-:Y:S01]  /*5f60*/  MOV R113, R121 ;  /* 0x0000007900717202 */ /* 0x000fe20000000f00 */
[----:B------:R-:W-:Y:S06]  /*5f70*/  BRA `(.L_x_1933) ;  /* 0xffffffb800247947 */ /* 0x000fec000383ffff */
.L_x_1934:
        /* <DEDUP_REMOVED lines=16> */
.L_x_4972:


//--------------------- .text._ZN10layer_norm31ln_parallel_residual_bwd_kernelINS_13Kernel_traitsIf13__nv_bfloat16fS2_fjLj768ELj1ELj4ELj1ELj16ENS_18Kernel_traits_baseILj768EfS2_fS2_fjLj128EEEEELb0ELb1ELb1EEEvNS_9BwdParamsE --------------------------
	.section	.text._ZN10layer_norm31ln_parallel_residual_bwd_kernelINS_13Kernel_traitsIf13__nv_bfloat16fS2_fjLj768ELj1ELj4ELj1ELj16ENS_18Kernel_traits_baseILj768EfS2_fS2_fjLj128EEEEELb0ELb1ELb1EEEvNS_9BwdParamsE,"ax",@progbits
	.align	128
        .global         _ZN10layer_norm31ln_parallel_residual_bwd_kernelINS_13Kernel_traitsIf13__nv_bfloat16fS2_fjLj768ELj1ELj4ELj1ELj16ENS_18Kernel_traits_baseILj768EfS2_fS2_fjLj128EEEEELb0ELb1ELb1EEEvNS_9BwdParamsE
        .type           _ZN10layer_norm31ln_parallel_residual_bwd_kernelINS_13Kernel_traitsIf13__nv_bfloat16fS2_fjLj768ELj1ELj4ELj1ELj16ENS_18Kernel_traits_baseILj768EfS2_fS2_fjLj128EEEEELb0ELb1ELb1EEEvNS_9BwdParamsE,@function
        .size           _ZN10layer_norm31ln_parallel_residual_bwd_kernelINS_13Kernel_traitsIf13__nv_bfloat16fS2_fjLj768ELj1ELj4ELj1ELj16ENS_18Kernel_traits_baseILj768EfS2_fS2_fjLj128EEEEELb0ELb1ELb1EEEvNS_9BwdParamsE,(.L_x_4973 - _ZN10layer_norm31ln_parallel_residual_bwd_kernelINS_13Kernel_traitsIf13__nv_bfloat16fS2_fjLj768ELj1ELj4ELj1ELj16ENS_18Kernel_traits_baseILj768EfS2_fS2_fjLj128EEEEELb0ELb1ELb1EEEvNS_9BwdParamsE)
        .other          _ZN10layer_norm31ln_parallel_residual_bwd_kernelINS_13Kernel_traitsIf13__nv_bfloat16fS2_fjLj768ELj1ELj4ELj1ELj16ENS_18Kernel_traits_baseILj768EfS2_fS2_fjLj128EEEEELb0ELb1ELb1EEEvNS_9BwdParamsE,@"STO_CUDA_ENTRY STV_DEFAULT"
_ZN10layer_norm31ln_parallel_residual_bwd_kernelINS_13Kernel_traitsIf13__nv_bfloat16fS2_fjLj768ELj1ELj4ELj1ELj16ENS_18Kernel_traits_baseILj768EfS2_fS2_fjLj128EEEEELb0ELb1ELb1EEEvNS_9BwdParamsE:
.text._ZN10layer_norm31ln_parallel_residual_bwd_kernelINS_13Kernel_traitsIf13__nv_bfloat16fS2_fjLj768ELj1ELj4ELj1ELj16ENS_18Kernel_traits_baseILj768EfS2_fS2_fjLj128EEEEELb0ELb1ELb1EEEvNS_9BwdParamsE:
        /* <DEDUP_REMOVED lines=76> */
.L_x_1963:
        /* <DEDUP_REMOVED lines=12> */
[----:B-1----:R-:W-:-:S04]  /*0580*/  IMAD.WIDE.U32 R96, R153, 0x20, R160 ;  /* 0x0000002099607825 */ /* 0x002fc800078e00a0 */
[----:B------:R-:W-:Y:S01]  /*0590*/  IMAD.WIDE.U32 R156, R151, 0x20, R160 ;  /* 0x00000020979c7825 */ /* 0x000fe200078e00a0 */
[----:B------:R-:W4:Y:S03]  /*05a0*/  LDG.E.128 R64, desc[UR10][R96.64] ;  /* 0x0000000a60407981 */ /* 0x000f26000c1e1d00 */
[----:B--2---:R-:W-:Y:S01]  /*05b0*/  IMAD.WIDE.U32 R68, R153, 0x10, R98 ;  /* 0x0000001099447825 */ /* 0x004fe200078e0062 */
[----:B------:R-:W2:Y:S03]  /*05c0*/  LDG.E.128 R76, desc[UR10][R156.64] ;  /* 0x0000000a9c4c7981 */ /* 0x000ea6000c1e1d00 */
[----:B------:R-:W-:Y:S01]  /*05d0*/  IMAD.WIDE.U32 R160, R149, 0x20, R160 ;  /* 0x0000002095a07825 */ /* 0x000fe200078e00a0 */
[----:B------:R-:W2:Y:S03]  /*05e0*/  LDG.E.128 R72, desc[UR10][R96.64+0x10] ;  /* 0x0000100a60487981 */ /* 0x000ea6000c1e1d00 */
[----:B---3--:R-:W-:Y:S01]  /*05f0*/  IMAD.WIDE R154, R145, 0x4, R154 ;  /* 0x00000004919a7825 */ /* 0x008fe200078e029a */
[----:B------:R-:W3:Y:S04]  /*0600*/  LDG.E.128 R68, desc[UR10][R68.64] ;  /* 0x0000000a44447981 */ /* 0x000ee8000c1e1d00 */
[----:B------:R-:W2:Y:S01]  /*0610*/  LDG.E.128 R88, desc[UR10][R160.64] ;  /* 0x0000000aa0587981 */ /* 0x000ea2000c1e1d00 */
[----:B------:R-:W-:-:S03]  /*0620*/  IMAD.WIDE.U32 R80, R151, 0x10, R98 ;  /* 0x0000001097507825 */ /* 0x000fc600078e0062 */
[----:B------:R-:W2:Y:S01]  /*0630*/  LDG.E R155, desc[UR10][R154.64] ;  /* 0x0000000a9a9b7981 */ /* 0x000ea2000c1e1900 */
[----:B------:R-:W-:-:S03]  /*0640*/  IMAD.WIDE.U32 R98, R149, 0x10, R98 ;  /* 0x0000001095627825 */ /* 0x000fc600078e0062 */
[----:B------:R-:W2:Y:S04]  /*0650*/  LDG.E.128 R80, desc[UR10][R80.64] ;  /* 0x0000000a50507981 */ /* 0x000ea8000c1e1d00 */
[----:B------:R-:W2:Y:S04]  /*0660*/  LDG.E.128 R92, desc[UR10][R160.64+0x10] ;  /* 0x0000100aa05c7981 */ /* 0x000ea8000c1e1d00 */
[----:B------:R-:W2:Y:S04]  /*0670*/  LDG.E.128 R96, desc[UR10][R98.64] ;  /* 0x0000000a62607981 */ /* 0x000ea8000c1e1d00 */
[----:B------:R0:W2:Y:S01]  /*0680*/  LDG.E.128 R84, desc[UR10][R156.64+0x10] ;  /* 0x0000100a9c547981 */ /* 0x0000a2000c1e1d00 */
[----:B------:R-:W-:-:S04]  /*0690*/  ISETP.NE.U32.AND P0, PT, RZ, UR14, PT ;  /* 0x0000000eff007c0c */ /* 0x000fc8000bf05070 */
[----:B------:R-:W-:-:S13]  /*06a0*/  ISETP.NE.AND.EX P0, PT, RZ, UR15, PT, P0 ;  /* 0x0000000fff007c0c */ /* 0x000fda000bf05300 */
[----:B------:R-:W0:Y:S01]  /*06b0*/  @P0 LDC.64 R158, c[0x0][0x438] ;  /* 0x00010e00ff9e0b82 */ /* 0x000e220000000a00 */
[----:B------:R-:W-:-:S07]  /*06c0*/  ISETP.NE.AND P2, PT, RZ, UR12, PT ;  /* 0x0000000cff007c0c */ /* 0x000fce000bf45270 */
[----:B------:R-:W1:Y:S08]  /*06d0*/  @P0 LDC.64 R164, c[0x0][0x438] ;  /* 0x00010e00ffa40b82 */ /* 0x000e700000000a00 */
[----:B------:R-:W1:Y:S01]  /*06e0*/  @P0 LDC.64 R162, c[0x0][0x438] ;  /* 0x00010e00ffa20b82 */ /* 0x000e620000000a00 */
[----:B0-----:R-:W-:-:S05]  /*06f0*/  @P0 IMAD.WIDE.U32 R156, R153, 0x20, R158 ;  /* 0x00000020999c0825 */ /* 0x001fca00078e009e */
[----:B-----5:R-:W5:Y:S04]  /*0700*/  @P0 LDG.E.128 R28, desc[UR10][R156.64] ;  /* 0x0000000a9c1c0981 */ /* 0x020f68000c1e1d00 */
[----:B------:R0:W5:Y:S01]  /*0710*/  @P0 LDG.E.128 R32, desc[UR10][R156.64+0x10] ;  /* 0x0000100a9c200981 */ /* 0x000162000c1e1d00 */
[----:B-1----:R-:W-:-:S05]  /*0720*/  @P0 IMAD.WIDE.U32 R160, R149, 0x20, R164 ;  /* 0x0000002095a00825 */ /* 0x002fca00078e00a4 */
[----:B------:R-:W5:Y:S04]  /*0730*/  @P0 LDG.E.128 R44, desc[UR10][R160.64] ;  /* 0x0000000aa02c0981 */ /* 0x000f68000c1e1d00 */
[----:B------:R1:W5:Y:S01]  /*0740*/  @P0 LDG.E.128 R48, desc[UR10][R160.64+0x10] ;  /* 0x0000100aa0300981 */ /* 0x000362000c1e1d00 */
[----:B------:R-:W-:-:S05]  /*0750*/  @P0 IMAD.WIDE.U32 R158, R151, 0x20, R162 ;  /* 0x00000020979e0825 */ /* 0x000fca00078e00a2 */
[----:B------:R-:W5:Y:S04]  /*0760*/  @P0 LDG.E.128 R36, desc[UR10][R158.64] ;  /* 0x0000000a9e240981 */ /* 0x000f68000c1e1d00 */
[----:B------:R1:W5:Y:S01]  /*0770*/  @P0 LDG.E.128 R40, desc[UR10][R158.64+0x10] ;  /* 0x0000100a9e280981 */ /* 0x000362000c1e1d00 */
[----:B------:R-:W-:Y:S01]  /*0780*/  UMOV UR4, 0xffffffff ;  /* 0xffffffff00047882 */ /* 0x000fe20000000000 */
[----:B------:R-:W-:-:S04]  /*0790*/  ISETP.NE.U32.AND P1, PT, RZ, UR14, PT ;  /* 0x0000000eff007c0c */ /* 0x000fc8000bf25070 */
[----:B------:R-:W-:Y:S02]  /*07a0*/  ISETP.NE.AND.EX P1, PT, RZ, UR15, PT, P1 ;  /* 0x0000000fff007c0c */ /* 0x000fe4000bf25310 */
[----:B----4-:R-:W-:-:S05]  /*07b0*/  FSEL R169, R0, RZ, !P2 ;  /* 0x000000ff00a97208 */ /* 0x010fca0005000000 */
[C---:B------:R-:W-:Y:S01]  /*07c0*/  FADD.FTZ R152, -R169.reuse, R67 ;  /* 0x00000043a9987221 */ /* 0x040fe20000010100 */
[C---:B------:R-:W-:Y:S01]  /*07d0*/  FADD.FTZ R148, -R169.reuse, R65 ;  /* 0x00000041a9947221 */ /* 0x040fe20000010100 */
[C---:B------:R-:W-:Y:S01]  /*07e0*/  FADD.FTZ R0, -R169.reuse, R64 ;  /* 0x00000040a9007221 */ /* 0x040fe20000010100 */
[C---:B------:R-:W-:Y:S01]  /*07f0*/  FADD.FTZ R66, -R169.reuse, R66 ;  /* 0x00000042a9427221 */ /* 0x040fe20000010100 */
[C---:B---3--:R-:W-:Y:S02]  /*0800*/  PRMT R67, R68.reuse, 0x7632, R67 ;  /* 0x0000763244437816 */ /* 0x048fe40000000043 */
[----:B0-----:R-:W-:Y:S01]  /*0810*/  SHF.L.U32 R157, R68, 0x10, RZ ;  /* 0x00000010449d7819 */ /* 0x001fe200000006ff */
[----:B--2---:R-:W-:Y:S01]  /*0820*/  FADD.FTZ R180, -R169, R90 ;  /* 0x0000005aa9b47221 */ /* 0x004fe20000010100 */
[----:B------:R-:W-:-:S03]  /*0830*/  SHF.L.U32 R90, R67, 0x10, RZ ;  /* 0x00000010435a7819 */ /* 0x000fc600000006ff */
[----:B------:R-:W-:Y:S01]  /*0840*/  FMUL.FTZ R67, R24, R157 ;  /* 0x0000009d18437220 */ /* 0x000fe20000410000 */
[C---:B------:R-:W-:Y:S01]  /*0850*/  FMUL.FTZ R65, R155.reuse, R148 ;  /* 0x000000949b417220 */ /* 0x040fe20000410000 */
[----:B------:R-:W-:Y:S01]  /*0860*/  FMUL.FTZ R0, R155, R0 ;  /* 0x000000009b007220 */ /* 0x000fe20000410000 */
[----:B------:R-:W-:Y:S01]  /*0870*/  PRMT R150, R69, 0x7632, R150 ;  /* 0x0000763245967816 */ /* 0x000fe20000000096 */
[----:B------:R-:W-:Y:S01]  /*0880*/  FADD.FTZ R164, -R169, R78 ;  /* 0x0000004ea9a47221 */ /* 0x000fe20000010100 */
[----:B------:R-:W-:Y:S01]  /*0890*/  SHF.L.U32 R69, R69, 0x10, RZ ;  /* 0x0000001045457819 */ /* 0x000fe200000006ff */
[----:B------:R-:W-:Y:S01]  /*08a0*/  FMUL.FTZ R66, R155, R66 ;  /* 0x000000429b427220 */ /* 0x000fe20000410000 */
[-C--:B------:R-:W-:Y:S01]  /*08b0*/  FFMA.FTZ R144, R65, R90.reuse, R144 ;  /* 0x0000005a41907223 */ /* 0x080fe20000010090 */
[----:B------:R-:W-:Y:S01]  /*08c0*/  FADD.FTZ R143, R90, R143 ;  /* 0x0000008f5a8f7221 */ /* 0x000fe20000010000 */
[----:B------:R-:W-:Y:S01]  /*08d0*/  FMUL.FTZ R90, R25, R90 ;  /* 0x0000005a195a7220 */ /* 0x000fe20000410000 */
[----:B------:R-:W-:Y:S01]  /*08e0*/  FFMA.FTZ R78, R0, R67, RZ ;  /* 0x00000043004e7223 */ /* 0x000fe200000100ff */
[----:B------:R-:W-:Y:S01]  /*08f0*/  FADD.FTZ R173, RZ, R67 ;  /* 0x00000043ffad7221 */ /* 0x000fe20000010000 */
[----:B-1----:R-:W-:Y:S01]  /*0900*/  PRMT R161, R81, 0x7632, R161 ;  /* 0x0000763251a17816 */ /* 0x002fe200000000a1 */
[----:B------:R-:W-:Y:S01]  /*0910*/  FADD.FTZ R64, -R169, R95 ;  /* 0x0000005fa9407221 */ /* 0x000fe20000010100 */
[----:B------:R-:W-:Y:S01]  /*0920*/  SHF.L.U32 R150, R150, 0x10, RZ ;  /* 0x0000001096967819 */ /* 0x000fe200000006ff */
[----:B------:R-:W-:Y:S01]  /*0930*/  FADD.FTZ R140, R69, R140 ;  /* 0x0000008c458c7221 */ /* 0x000fe20000010000 */
[-C--:B------:R-:W-:Y:S01]  /*0940*/  FFMA.FTZ R141, R66, R69.reuse, R141 ;  /* 0x00000045428d7223 */ /* 0x080fe2000001008d */
[----:B------:R-:W-:Y:S01]  /*0950*/  PRMT R179, R98, 0x7632, R179 ;  /* 0x0000763262b37816 */ /* 0x000fe200000000b3 */
[----:B------:R-:W-:Y:S01]  /*0960*/  FMUL.FTZ R69, R26, R69 ;  /* 0x000000451a457220 */ /* 0x000fe20000410000 */
[----:B------:R-:W-:Y:S01]  /*0970*/  SHF.L.U32 R181, R98, 0x10, RZ ;  /* 0x0000001062b57819 */ /* 0x000fe200000006ff */
[----:B------:R-:W-:Y:S01]  /*0980*/  FFMA.FTZ R95, R65, R90, R78 ;  /* 0x0000005a415f7223 */ /* 0x000fe2000001004e */
[----:B------:R-:W-:Y:S01]  /*0990*/  FADD.FTZ R98, R90, R173 ;  /* 0x000000ad5a627221 */ /* 0x000fe20000010000 */
[----:B------:R-:W-:Y:S01]  /*09a0*/  FMUL.FTZ R68, R155, R152 ;  /* 0x000000989b447220 */ /* 0x000fe20000410000 */
[----:B------:R-:W-:-:S02]  /*09b0*/  PRMT R154, R70, 0x7632, R154 ;  /* 0x00007632469a7816 */ /* 0x000fc4000000009a */
[----:B------:R-:W-:Y:S01]  /*09c0*/  SHF.L.U32 R156, R70, 0x10, RZ ;  /* 0x00000010469c7819 */ /* 0x000fe200000006ff */
[----:B------:R-:W-:Y:S01]  /*09d0*/  FADD.FTZ R70, -R169, R72 ;  /* 0x00000048a9467221 */ /* 0x000fe20000010100 */
[C---:B------:R-:W-:Y:S02]  /*09e0*/  PRMT R175, R97.reuse, 0x7632, R175 ;  /* 0x0000763261af7816 */ /* 0x040fe400000000af */
[----:B------:R-:W-:Y:S01]  /*09f0*/  SHF.L.U32 R177, R97, 0x10, RZ ;  /* 0x0000001061b17819 */ /* 0x000fe200000006ff */
[----:B------:R-:W-:Y:S01]  /*0a00*/  FMUL.FTZ R97, R27, R150 ;  /* 0x000000961b617220 */ /* 0x000fe20000410000 */
[----:B------:R-:W-:Y:S01]  /*0a10*/  SHF.L.U32 R152, R161, 0x10, RZ ;  /* 0x00000010a1987819 */ /* 0x000fe200000006ff */
[----:B------:R-:W-:Y:S01]  /*0a20*/  FFMA.FTZ R161, R66, R69, R95 ;  /* 0x0000004542a17223 */ /* 0x000fe2000001005f */
[----:B------:R-:W-:Y:S01]  /*0a30*/  FADD.FTZ R98, R69, R98 ;  /* 0x0000006245627221 */ /* 0x000fe20000010000 */
[C---:B------:R-:W-:Y:S01]  /*0a40*/  FADD.FTZ R172, -R169.reuse, R86 ;  /* 0x00000056a9ac7221 */ /* 0x040fe20000010100 */
[C---:B------:R-:W-:Y:S01]  /*0a50*/  FADD.FTZ R174, -R169.reuse, R87 ;  /* 0x00000057a9ae7221 */ /* 0x040fe20000010100 */
[----:B------:R-:W-:Y:S01]  /*0a60*/  SHF.L.U32 R154, R154, 0x10, RZ ;  /* 0x000000109a9a7819 */ /* 0x000fe200000006ff */
[----:B------:R-:W-:Y:S01]  /*0a70*/  FADD.FTZ R72, -R169, R73 ;  /* 0x00000049a9487221 */ /* 0x000fe20000010100 */
[----:B------:R-:W-:Y:S01]  /*0a80*/  FMUL.FTZ R70, R155, R70 ;  /* 0x000000469b467220 */ /* 0x000fe20000410000 */
[----:B------:R-:W-:Y:S01]  /*0a90*/  FMUL.FTZ R87, R20, R156 ;  /* 0x0000009c14577220 */ /* 0x000fe20000410000 */
[----:B------:R-:W-:Y:S01]  /*0aa0*/  FFMA.FTZ R161, R68, R97, R161 ;  /* 0x0000006144a17223 */ /* 0x000fe200000100a1 */
[----:B------:R-:W-:Y:S01]  /*0ab0*/  PRMT R167, R83, 0x7632, R167 ;  /* 0x0000763253a77816 */ /* 0x000fe200000000a7 */
[----:B------:R-:W-:Y:S01]  /*0ac0*/  FADD.FTZ R98, R97, R98 ;  /* 0x0000006261627221 */ /* 0x000fe20000010000 */
[----:B------:R-:W-:Y:S01]  /*0ad0*/  PRMT R158, R71, 0x7632, R158 ;  /* 0x00007632479e7816 */ /* 0x000fe2000000009e */
[----:B------:R-:W-:Y:S01]  /*0ae0*/  FADD.FTZ R186, -R169, R93 ;  /* 0x0000005da9ba7221 */ /* 0x000fe20000010100 */
[----:B------:R-:W-:Y:S01]  /*0af0*/  SHF.L.U32 R83, R83, 0x10, RZ ;  /* 0x0000001053537819 */ /* 0x000fe200000006ff */
[----:B------:R-:W-:Y:S01]  /*0b00*/  FADD.FTZ R182, -R169, R91 ;  /* 0x0000005ba9b67221 */ /* 0x000fe20000010100 */
[----:B------:R-:W-:Y:S01]  /*0b10*/  SHF.L.U32 R71, R71, 0x10, RZ ;  /* 0x0000001047477819 */ /* 0x000fe200000006ff */
[----:B------:R-:W-:Y:S01]  /*0b20*/  FADD.FTZ R188, -R169, R94 ;  /* 0x0000005ea9bc7221 */ /* 0x000fe20000010100 */
[----:B------:R-:W-:Y:S01]  /*0b30*/  FMUL.FTZ R93, R155, R172 ;  /* 0x000000ac9b5d7220 */ /* 0x000fe20000410000 */
[----:B------:R-:W-:Y:S01]  /*0b40*/  FADD.FTZ R74, -R169, R74 ;  /* 0x0000004aa94a7221 */ /* 0x000fe20000010100 */
[----:B------:R-:W-:Y:S01]  /*0b50*/  PRMT R163, R82, 0x7632, R163 ;  /* 0x0000763252a37816 */ /* 0x000fe200000000a3 */
[----:B------:R-:W-:Y:S01]  /*0b60*/  FMUL.FTZ R91, R155, R72 ;  /* 0x000000489b5b7220 */ /* 0x000fe20000410000 */
[----:B------:R-:W-:Y:S01]  /*0b70*/  FMUL.FTZ R94, R21, R154 ;  /* 0x0000009a155e7220 */ /* 0x000fe20000410000 */
[----:B------:R-:W-:Y:S01]  /*0b80*/  FFMA.FTZ R148, R70, R87, R161 ;  /* 0x0000005746947223 */ /* 0x000fe200000100a1 */
[----:B------:R-:W-:Y:S01]  /*0b90*/  FADD.FTZ R161, R87, R98 ;  /* 0x0000006257a17221 */ /* 0x000fe20000010000 */
[C---:B------:R-:W-:Y:S01]  /*0ba0*/  FADD.FTZ R184, -R169.reuse, R92 ;  /* 0x0000005ca9b87221 */ /* 0x040fe20000010100 */
[C---:B------:R-:W-:Y:S01]  /*0bb0*/  FADD.FTZ R160, -R169.reuse, R75 ;  /* 0x0000004ba9a07221 */ /* 0x040fe20000010100 */
[----:B------:R-:W-:Y:S01]  /*0bc0*/  SHF.L.U32 R165, R82, 0x10, RZ ;  /* 0x0000001052a57819 */ /* 0x000fe200000006ff */
[----:B------:R-:W-:Y:S01]  /*0bd0*/  FADD.FTZ R170, -R169, R85 ;  /* 0x00000055a9aa7221 */ /* 0x000fe20000010100 */
[----:B------:R-:W-:Y:S01]  /*0be0*/  FADD.FTZ R135, R156, R135 ;  /* 0x000000879c877221 */ /* 0x000fe20000010000 */
[----:B------:R-:W-:Y:S01]  /*0bf0*/  FFMA.FTZ R137, R70, R156, R137 ;  /* 0x0000009c46897223 */ /* 0x000fe20000010089 */
[----:B------:R-:W-:Y:S01]  /*0c00*/  SHF.L.U32 R158, R158, 0x10, RZ ;  /* 0x000000109e9e7819 */ /* 0x000fe200000006ff */
[----:B------:R-:W-:Y:S01]  /*0c10*/  FADD.FTZ R116, R83, R116 ;  /* 0x0000007453747221 */ /* 0x000fe20000010000 */
[-C--:B------:R-:W-:Y:S01]  /*0c20*/  FFMA.FTZ R114, R93, R83.reuse, R114 ;  /* 0x000000535d727223 */ /* 0x080fe20000010072 */
[----:B------:R-:W-:Y:S01]  /*0c30*/  FMUL.FTZ R92, R14, R83 ;  /* 0x000000530e5c7220 */ /* 0x000fe20000410000 */
[----:B------:R-:W-:Y:S01]  /*0c40*/  FMUL.FTZ R85, R155, R74 ;  /* 0x0000004a9b557220 */ /* 0x000fe20000410000 */
[----:B------:R-:W-:Y:S01]  /*0c50*/  FMUL.FTZ R82, R22, R71 ;  /* 0x0000004716527220 */ /* 0x000fe20000410000 */
[----:B------:R-:W-:Y:S01]  /*0c60*/  SHF.L.U32 R156, R163, 0x10, RZ ;  /* 0x00000010a39c7819 */ /* 0x000fe200000006ff */
[----:B------:R-:W-:Y:S01]  /*0c70*/  FMUL.FTZ R83, R155, R180 ;  /* 0x000000b49b537220 */ /* 0x000fe20000410000 */
[----:B------:R-:W-:Y:S01]  /*0c80*/  FFMA.FTZ R148, R91, R94, R148 ;  /* 0x0000005e5b947223 */ /* 0x000fe20000010094 */
[----:B------:R-:W-:Y:S01]  /*0c90*/  FADD.FTZ R162, -R169, R77 ;  /* 0x0000004da9a27221 */ /* 0x000fe20000010100 */
[----:B------:R-:W-:Y:S01]  /*0ca0*/  FADD.FTZ R163, R94, R161 ;  /* 0x000000a15ea37221 */ /* 0x000fe20000010000 */
[C---:B------:R-:W-:Y:S01]  /*0cb0*/  PRMT R77, R80.reuse, 0x7632, R77 ;  /* 0x00007632504d7816 */ /* 0x040fe2000000004d */
[----:B------:R-:W-:Y:S01]  /*0cc0*/  FMUL.FTZ R86, R155, R160 ;  /* 0x000000a09b567220 */ /* 0x000fe20000410000 */
[----:B------:R-:W-:Y:S01]  /*0cd0*/  SHF.L.U32 R80, R80, 0x10, RZ ;  /* 0x0000001050507819 */ /* 0x000fe200000006ff */
[----:B------:R-:W-:Y:S01]  /*0ce0*/  FADD.FTZ R76, -R169, R76 ;  /* 0x0000004ca94c7221 */ /* 0x000fe20000010100 */
[----:B------:R-:W-:Y:S01]  /*0cf0*/  FMUL.FTZ R159, R23, R158 ;  /* 0x0000009e179f7220 */ /* 0x000fe20000410000 */
[----:B------:R-:W-:Y:S01]  /*0d00*/  FFMA.FTZ R160, R83, R177, R110 ;  /* 0x000000b153a07223 */ /* 0x000fe2000001006e */
[----:B------:R-:W-:Y:S01]  /*0d10*/  FFMA.FTZ R161, R85, R82, R148 ;  /* 0x0000005255a17223 */ /* 0x000fe20000010094 */
[----:B------:R-:W-:Y:S01]  /*0d20*/  FFMA.FTZ R139, R68, R150, R139 ;  /* 0x00000096448b7223 */ /* 0x000fe2000001008b */
[----:B------:R-:W-:Y:S01]  /*0d30*/  FADD.FTZ R138, R150, R138 ;  /* 0x0000008a968a7221 */ /* 0x000fe20000010000 */
[----:B------:R-:W-:Y:S01]  /*0d40*/  FADD.FTZ R110, R82, R163 ;  /* 0x000000a3526e7221 */ /* 0x000fe20000010000 */
[----:B------:R-:W-:Y:S01]  /*0d50*/  FMUL.FTZ R73, R155, R162 ;  /* 0x000000a29b497220 */ /* 0x000fe20000410000 */
[----:B------:R-:W-:Y:S01]  /*0d60*/  SHF.L.U32 R150, R77, 0x10, RZ ;  /* 0x000000104d967819 */ /* 0x000fe200000006ff */
[----:B------:R-:W-:Y:S01]  /*0d70*/  FADD.FTZ R131, R71, R131 ;  /* 0x0000008347837221 */ /* 0x000fe20000010000 */
[----:B------:R-:W-:Y:S01]  /*0d80*/  FFMA.FTZ R134, R85, R71, R134 ;  /* 0x0000004755867223 */ /* 0x000fe20000010086 */
[----:B------:R-:W-:Y:S01]  /*0d90*/  FADD.FTZ R162, R177, R108 ;  /* 0x0000006cb1a27221 */ /* 0x000fe20000010000 */
[----:B------:R-:W-:Y:S01]  /*0da0*/  FMUL.FTZ R71, R155, R76 ;  /* 0x0000004c9b477220 */ /* 0x000fe20000410000 */
[----:B------:R-:W-:Y:S01]  /*0db0*/  FMUL.FTZ R74, R16, R80 ;  /* 0x00000050104a7220 */ /* 0x000fe20000410000 */
[----:B------:R-:W-:Y:S01]  /*0dc0*/  FFMA.FTZ R108, R86, R159, R161 ;  /* 0x0000009f566c7223 */ /* 0x000fe200000100a1 */
[----:B------:R-:W-:Y:S01]  /*0dd0*/  FADD.FTZ R161, R159, R110 ;  /* 0x0000006e9fa17221 */ /* 0x000fe20000010000 */
[----:B------:R-:W-:Y:S01]  /*0de0*/  FADD.FTZ R166, -R169, R79 ;  /* 0x0000004fa9a67221 */ /* 0x000fe20000010100 */
[----:B------:R-:W-:Y:S01]  /*0df0*/  SHF.L.U32 R81, R81, 0x10, RZ ;  /* 0x0000001051517819 */ /* 0x000fe200000006ff */
[-C--:B------:R-:W-:Y:S01]  /*0e00*/  FFMA.FTZ R130, R73, R150.reuse, R130 ;  /* 0x0000009649827223 */ /* 0x080fe20000010082 */
[----:B------:R-:W-:Y:S01]  /*0e10*/  FADD.FTZ R125, R150, R125 ;  /* 0x0000007d967d7221 */ /* 0x000fe20000010000 */
        /* <DEDUP_REMOVED lines=8> */
[-C--:B------:R-:W-:Y:S01]  /*0ea0*/  FFMA.FTZ R126, R79, R152.reuse, R126 ;  /* 0x000000984f7e7223 */ /* 0x080fe2000001007e */
[----:B------:R-:W-:Y:S01]  /*0eb0*/  FADD.FTZ R119, R152, R119 ;  /* 0x0000007798777221 */ /* 0x000fe20000010000 */
[----:B------:R-:W-:Y:S01]  /*0ec0*/  FADD.FTZ R168, -R169, R84 ;  /* 0x00000054a9a87221 */ /* 0x000fe20000010100 */
[----:B------:R-:W-:Y:S01]  /*0ed0*/  FMUL.FTZ R152, R19, R152 ;  /* 0x0000009813987220 */ /* 0x000fe20000410000 */
[----:B------:R-:W-:Y:S01]  /*0ee0*/  FFMA.FTZ R108, R75, R76, R108 ;  /* 0x0000004c4b6c7223 */ /* 0x000fe2000001006c */
[----:B------:R-:W-:Y:S01]  /*0ef0*/  FADD.FTZ R161, R76, R161 ;  /* 0x000000a14ca17221 */ /* 0x000fe20000010000 */
[----:B------:R-:W-:Y:S01]  /*0f00*/  FADD.FTZ R146, R157, R146 ;  /* 0x000000929d927221 */ /* 0x000fe20000010000 */
[----:B------:R-:W-:Y:S01]  /*0f10*/  FFMA.FTZ R147, R0, R157, R147 ;  /* 0x0000009d00937223 */ /* 0x000fe20000010093 */
[C---:B------:R-:W-:Y:S01]  /*0f20*/  FADD.FTZ R176, -R169.reuse, R88 ;  /* 0x00000058a9b07221 */ /* 0x040fe20000010100 */
[----:B------:R-:W-:Y:S01]  /*0f30*/  FADD.FTZ R178, -R169, R89 ;  /* 0x00000059a9b27221 */ /* 0x000fe20000010100 */
[C---:B------:R-:W-:Y:S01]  /*0f40*/  FMUL.FTZ R157, R155.reuse, R170 ;  /* 0x000000aa9b9d7220 */ /* 0x040fe20000410000 */
[----:B------:R-:W-:Y:S01]  /*0f50*/  FMUL.FTZ R89, R155, R168 ;  /* 0x000000a89b597220 */ /* 0x000fe20000410000 */
[-C--:B------:R-:W-:Y:S01]  /*0f60*/  FMUL.FTZ R88, R12, R165.reuse ;  /* 0x000000a50c587220 */ /* 0x080fe20000410000 */
[----:B------:R-:W-:Y:S01]  /*0f70*/  FFMA.FTZ R108, R79, R152, R108 ;  /* 0x000000984f6c7223 */ /* 0x000fe2000001006c */
[----:B------:R-:W-:Y:S01]  /*0f80*/  FADD.FTZ R161, R152, R161 ;  /* 0x000000a198a17221 */ /* 0x000fe20000010000 */
[----:B------:R-:W-:Y:S01]  /*0f90*/  FADD.FTZ R115, R156, R115 ;  /* 0x000000739c737221 */ /* 0x000fe20000010000 */
[-C--:B------:R-:W-:Y:S01]  /*0fa0*/  FFMA.FTZ R120, R157, R156.reuse, R120 ;  /* 0x0000009c9d787223 */ /* 0x080fe20000010078 */
[----:B------:R-:W-:Y:S01]  /*0fb0*/  FMUL.FTZ R156, R13, R156 ;  /* 0x0000009c0d9c7220 */ /* 0x000fe20000410000 */
[----:B------:R-:W-:Y:S01]  /*0fc0*/  FFMA.FTZ R108, R89, R88, R108 ;  /* 0x00000058596c7223 */ /* 0x000fe2000001006c */
[----:B------:R-:W-:Y:S01]  /*0fd0*/  FADD.FTZ R161, R88, R161 ;  /* 0x000000a158a17221 */ /* 0x000fe20000010000 */
[----:B------:R-:W-:Y:S01]  /*0fe0*/  FADD.FTZ R132, R154, R132 ;  /* 0x000000849a847221 */ /* 0x000fe20000010000 */
[----:B------:R-:W-:Y:S01]  /*0ff0*/  FFMA.FTZ R136, R91, R154, R136 ;  /* 0x0000009a5b887223 */ /* 0x000fe20000010088 */
[----:B------:R-:W-:Y:S01]  /*1000*/  FADD.FTZ R127, R80, R127 ;  /* 0x0000007f507f7221 */ /* 0x000fe20000010000 */
[----:B------:R-:W-:Y:S01]  /*1010*/  FFMA.FTZ R128, R71, R80, R128 ;  /* 0x0000005047807223 */ /* 0x000fe20000010080 */
[----:B------:R-:W-:Y:S01]  /*1020*/  SHF.L.U32 R154, R167, 0x10, RZ ;  /* 0x00000010a79a7819 */ /* 0x000fe200000006ff */
        /* <DEDUP_REMOVED lines=13> */
[----:B------:R-:W-:Y:S01]  /*1100*/  FADD.FTZ R129, R158, R129 ;  /* 0x000000819e817221 */ /* 0x000fe20000010000 */
[----:B------:R-:W-:Y:S01]  /*1110*/  FFMA.FTZ R133, R86, R158, R133 ;  /* 0x0000009e56857223 */ /* 0x000fe20000010085 */
[----:B------:R-:W-:Y:S01]  /*1120*/  SHF.L.U32 R158, R169, 0x10, RZ ;  /* 0x00000010a99e7819 */ /* 0x000fe200000006ff */
[----:B------:R-:W-:Y:S01]  /*1130*/  FFMA.FTZ R108, R96, R165, R105 ;  /* 0x000000a5606c7223 */ /* 0x000fe20000010069 */
[----:B------:R-:W-:Y:S01]  /*1140*/  FMUL.FTZ R77, R155, R176 ;  /* 0x000000b09b4d7220 */ /* 0x000fe20000410000 */
[----:B------:R-:W-:Y:S01]  /*1150*/  FMUL.FTZ R98, R8, R171 ;  /* 0x000000ab08627220 */ /* 0x000fe20000410000 */
[----:B------:R-:W-:Y:S01]  /*1160*/  FADD.FTZ R105, R165, R106 ;  /* 0x0000006aa5697221 */ /* 0x000fe20000010000 */
[----:B------:R-:W-:Y:S01]  /*1170*/  FADD.FTZ R123, R81, R123 ;  /* 0x0000007b517b7221 */ /* 0x000fe20000010000 */
[----:B------:R-:W-:Y:S01]  /*1180*/  FFMA.FTZ R124, R75, R81, R124 ;  /* 0x000000514b7c7223 */ /* 0x000fe2000001007c */
[----:B------:R-:W-:Y:S01]  /*1190*/  FADD.FTZ R111, R154, R111 ;  /* 0x0000006f9a6f7221 */ /* 0x000fe20000010000 */
[----:B------:R-:W-:Y:S01]  /*11a0*/  FFMA.FTZ R113, R96, R154, R113 ;  /* 0x0000009a60717223 */ /* 0x000fe20000010071 */
[----:B------:R-:W-:Y:S01]  /*11b0*/  FMUL.FTZ R81, R155, R178 ;  /* 0x000000b29b517220 */ /* 0x000fe20000410000 */
[----:B------:R-:W-:Y:S01]  /*11c0*/  FMUL.FTZ R154, R9, R158 ;  /* 0x0000009e099a7220 */ /* 0x000fe20000410000 */
[----:B------:R-:W-:Y:S01]  /*11d0*/  FFMA.FTZ R106, R77, R98, R108 ;  /* 0x000000624d6a7223 */ /* 0x000fe2000001006c */
[----:B------:R-:W-:Y:S01]  /*11e0*/  FADD.FTZ R105, R98, R105 ;  /* 0x0000006962697221 */ /* 0x000fe20000010000 */
[----:B------:R-:W-:Y:S01]  /*11f0*/  SHF.L.U32 R175, R175, 0x10, RZ ;  /* 0x00000010afaf7819 */ /* 0x000fe200000006ff */
[----:B------:R-:W-:Y:S01]  /*1200*/  FMUL.FTZ R72, R155, R182 ;  /* 0x000000b69b487220 */ /* 0x000fe20000410000 */
[----:B------:R-:W-:Y:S01]  /*1210*/  PRMT R84, R99, 0x7632, R84 ;  /* 0x0000763263547816 */ /* 0x000fe20000000054 */
[----:B------:R-:W-:Y:S01]  /*1220*/  FMUL.FTZ R148, R10, R177 ;  /* 0x000000b10a947220 */ /* 0x000fe20000410000 */
[----:B------:R-:W-:Y:S01]  /*1230*/  FFMA.FTZ R106, R81, R154, R106 ;  /* 0x0000009a516a7223 */ /* 0x000fe2000001006a */
[----:B------:R-:W-:Y:S01]  /*1240*/  FADD.FTZ R105, R105, R154 ;  /* 0x0000009a69697221 */ /* 0x000fe20000010000 */
[----:B------:R-:W-:Y:S01]  /*1250*/  SHF.L.U32 R108, R84, 0x10, RZ ;  /* 0x00000010546c7819 */ /* 0x000fe200000006ff */
[-C--:B------:R-:W-:Y:S01]  /*1260*/  FFMA.FTZ R164, R72, R175.reuse, R109 ;  /* 0x000000af48a47223 */ /* 0x080fe2000001006d */
[----:B------:R-:W-:Y:S01]  /*1270*/  FMUL.FTZ R163, R11, R175 ;  /* 0x000000af0ba37220 */ /* 0x000fe20000410000 */
[----:B------:R-:W-:Y:S01]  /*1280*/  FFMA.FTZ R109, R83, R148, R106 ;  /* 0x00000094536d7223 */ /* 0x000fe2000001006a */
[----:B------:R-:W-:Y:S01]  /*1290*/  FADD.FTZ R84, R105, R148 ;  /* 0x0000009469547221 */ /* 0x000fe20000010000 */
[----:B------:R-:W-:Y:S01]  /*12a0*/  SHF.L.U32 R99, R99, 0x10, RZ ;  /* 0x0000001063637819 */ /* 0x000fe200000006ff */
[----:B------:R-:W-:Y:S01]  /*12b0*/  FMUL.FTZ R161, R4, R181 ;  /* 0x000000b504a17220 */ /* 0x000fe20000410000 */
[----:B------:R-:W-:Y:S01]  /*12c0*/  SHF.L.U32 R110, R179, 0x10, RZ ;  /* 0x00000010b36e7819 */ /* 0x000fe200000006ff */
[----:B------:R-:W-:Y:S01]  /*12d0*/  FFMA.FTZ R109, R72, R163, R109 ;  /* 0x000000a3486d7223 */ /* 0x000fe2000001006d */
[----:B------:R-:W-:Y:S01]  /*12e0*/  FADD.FTZ R84, R84, R163 ;  /* 0x000000a354547221 */ /* 0x000fe20000010000 */
[----:B------:R-:W-:Y:S01]  /*12f0*/  FADD.FTZ R117, R171, R117 ;  /* 0x00000075ab757221 */ /* 0x000fe20000010000 */
[----:B------:R-:W-:Y:S01]  /*1300*/  FFMA.FTZ R118, R77, R171, R118 ;  /* 0x000000ab4d767223 */ /* 0x000fe20000010076 */
[----:B------:R-:W-:Y:S01]  /*1310*/  FMUL.FTZ R95, R155, R188 ;  /* 0x000000bc9b5f7220 */ /* 0x000fe20000410000 */
[----:B------:R-:W-:Y:S01]  /*1320*/  FADD.FTZ R171, R99, R100 ;  /* 0x0000006463ab7221 */ /* 0x000fe20000010000 */
        /* <DEDUP_REMOVED lines=21> */
[----:B------:R-:W-:Y:S06]  /*1480*/  BRA.DIV UR4, `(.L_x_1938) ;  /* 0x0000004204407947 */ /* 0x000fec000b800000 */
[----:B------:R-:W0:Y:S01]  /*1490*/  SHFL.BFLY PT, R101, R64, 0x1, 0x1f ;  /* 0x0c201f0040657f89 */ /* 0x000e2200000e0000 */
[----:B------:R-:W-:Y:S02]  /*14a0*/  MOV R110, R160 ;  /* 0x000000a0006e7202 */ /* 0x000fe40000000f00 */
[----:B------:R-:W-:Y:S01]  /*14b0*/  MOV R108, R162 ;  /* 0x000000a2006c7202 */ /* 0x000fe20000000f00 */
        /* <DEDUP_REMOVED lines=20> */
[----:B------:R0:W1:Y:S01]  /*1600*/  SHFL.BFLY PT, R175, R64, 0x10, 0x1f ;  /* 0x0e001f0040af7f89 */ /* 0x00006200000e0000 */
[----:B------:R-:W-:-:S03]  /*1610*/  MOV R102, R170 ;  /* 0x000000aa00667202 */ /* 0x000fc60000000f00 */
[----:B------:R0:W2:Y:S04]  /*1620*/  SHFL.BFLY PT, R177, R172, 0x10, 0x1f ;  /* 0x0e001f00acb17f89 */ /* 0x0000a800000e0000 */
.L_x_1975:
        /* <DEDUP_REMOVED lines=41> */
[----:B0-----:R-:W-:Y:S01]  /*18c0*/  F2FP.BF16.F32.PACK_AB R64, R69, R0 ;  /* 0x000000004540723e */ /* 0x001fe200000010ff */
[----:B------:R-:W-:Y:S06]  /*18d0*/  BRA `(.L_x_1942) ;  /* 0x0000000c00a07947 */ /* 0x000fec0003800000 */
.L_x_1941:
        /* <DEDUP_REMOVED lines=27> */
[----:B0-----:R-:W-:Y:S02]  /*1a90*/  F2FP.BF16.F32.PACK_AB R64, R53, R0 ;  /* 0x000000003540723e */ /* 0x001fe400000010ff */
[----:B------:R-:W-:Y:S02]  /*1aa0*/  MOV R55, R67 ;  /* 0x0000004300377202 */ /* 0x000fe40000000f00 */
[----:B------:R-:W-:-:S02]  /*1ab0*/  MOV R54, R66 ;  /* 0x0000004200367202 */ /* 0x000fc40000000f00 */
[----:B------:R-:W-:Y:S02]  /*1ac0*/  MOV R53, R65 ;  /* 0x0000004100357202 */ /* 0x000fe40000000f00 */
[----:B------:R-:W-:Y:S01]  /*1ad0*/  MOV R52, R64 ;  /* 0x0000004000347202 */ /* 0x000fe20000000f00 */
[----:B------:R-:W-:Y:S06]  /*1ae0*/  BRA `(.L_x_1942) ;  /* 0x0000000c001c7947 */ /* 0x000fec0003800000 */
.L_x_1940:
        /* <DEDUP_REMOVED lines=32> */
.L_x_1943:
        /* <DEDUP_REMOVED lines=33> */
.L_x_1939:
        /* <DEDUP_REMOVED lines=37> */
.L_x_1945:
        /* <DEDUP_REMOVED lines=33> */
.L_x_1944:
        /* <DEDUP_REMOVED lines=30> */
[----:B0-----:R-:W-:Y:S01]  /*2540*/  F2FP.BF16.F32.PACK_AB R64, R61, R60 ;  /* 0x0000003c3d40723e */ /* 0x001fe200000010ff */
[----:B------:R-:W-:Y:S06]  /*2550*/  BRA `(.L_x_1942) ;  /* 0x0000000000807947 */ /* 0x000fec0003800000 */
.L_x_1946:
        /* <DEDUP_REMOVED lines=31> */
[----:B------:R-:W-:-:S07]  /*2750*/  MOV R52, R64 ;  /* 0x0000004000347202 */ /* 0x000fce0000000f00 */
.L_x_1942:
        /* <DEDUP_REMOVED lines=50> */
.L_x_1949:
        /* <DEDUP_REMOVED lines=29> */
.L_x_1948:
        /* <DEDUP_REMOVED lines=34> */
.L_x_1951:
        /* <DEDUP_REMOVED lines=29> */
.L_x_1947:
        /* <DEDUP_REMOVED lines=35> */
.L_x_1953:
        /* <DEDUP_REMOVED lines=29> */
.L_x_1952:
        /* <DEDUP_REMOVED lines=34> */
.L_x_1954:
        /* <DEDUP_REMOVED lines=28> */
.L_x_1950:
        /* <DEDUP_REMOVED lines=45> */
.L_x_1957:
        /* <DEDUP_REMOVED lines=29> */
.L_x_1956:
        /* <DEDUP_REMOVED lines=34> */
.L_x_1959:
        /* <DEDUP_REMOVED lines=29> */
.L_x_1955:
        /* <DEDUP_REMOVED lines=35> */
.L_x_1961:
        /* <DEDUP_REMOVED lines=29> */
.L_x_1960:
        /* <DEDUP_REMOVED lines=34> */
.L_x_1962:
        /* <DEDUP_REMOVED lines=28> */
.L_x_1958:
        /* <DEDUP_REMOVED lines=14> */
.L_x_1937:
        /* <DEDUP_REMOVED lines=47> */
.L_x_1936:
[----:B------:R-:W-:Y:S05]  /*4c60*/  BSYNC B0 ;  /* 0x0000000000007941 */ /* 0x000fea0003800000 */
.L_x_1935:
[----:B------:R-:W1:Y:S01]  /*4c70*/  S2R R50, SR_TID.X ;  /* 0x0000000000327919 */ /* 0x000e620000002100 */
        /* <DEDUP_REMOVED lines=8> */
[----:B--2---:R-:W-:-:S04]  /*4d00*/  LEA R3, R3, R2, 0x18 ;  /* 0x0000000203037211 */ /* 0x004fc800078ec0ff */
        /* <DEDUP_REMOVED lines=11> */
[----:B------:R-:W5:Y:S04]  /*4dc0*/  LDS R29, [R3+0x1000] ;  /* 0x00100000031d7984 */ /* 0x000f680000000800 */
[----:B------:R-:W0:Y:S04]  /*4dd0*/  LDS R28, [R3+0x1200] ;  /* 0x00120000031c7984 */ /* 0x000e280000000800 */
[----:B------:R-:W4:Y:S04]  /*4de0*/  LDS R2, [R3] ;  /* 0x0000000003027984 */ /* 0x000f280000000800 */
        /* <DEDUP_REMOVED lines=9> */
[----:B-----5:R-:W-:-:S03]  /*4e80*/  FADD.FTZ R8, R8, R29 ;  /* 0x0000001d08087221 */ /* 0x020fc60000010000 */
[----:B------:R-:W5:Y:S01]  /*4e90*/  LDS R33, [R3+0x1800] ;  /* 0x0018000003217984 */ /* 0x000f620000000800 */
[----:B0-----:R-:W-:-:S03]  /*4ea0*/  FADD.FTZ R9, R9, R28 ;  /* 0x0000001c09097221 */ /* 0x001fc60000010000 */
[----:B------:R-:W0:Y:S01]  /*4eb0*/  LDS R32, [R3+0x1a00] ;  /* 0x001a000003207984 */ /* 0x000e220000000800 */
[----:B----4-:R-:W-:-:S03]  /*4ec0*/  FADD.FTZ R2, RZ, R2 ;  /* 0x00000002ff027221 */ /* 0x010fc60000010000 */
[----:B------:R-:W4:Y:S01]  /*4ed0*/  LDS R35, [R3+0x1c00] ;  /* 0x001c000003237984 */ /* 0x000f220000000800 */
        /* <DEDUP_REMOVED lines=11> */
[----:B-1----:R-:W-:-:S03]  /*4f90*/  FADD.FTZ R11, RZ, R11 ;  /* 0x0000000bff0b7221 */ /* 0x002fc60000010000 */
[----:B------:R-:W1:Y:S01]  /*4fa0*/  LDS R38, [R3+0x2a00] ;  /* 0x002a000003267984 */ /* 0x000e620000000800 */
[----:B--2---:R-:W-:-:S03]  /*4fb0*/  FADD.FTZ R11, R11, R30 ;  /* 0x0000001e0b0b7221 */ /* 0x004fc60000010000 */
[----:B------:R-:W2:Y:S01]  /*4fc0*/  LDS R29, [R3+0x2c00] ;  /* 0x002c0000031d7984 */ /* 0x000ea20000000800 */
[----:B-----5:R-:W-:-:S03]  /*4fd0*/  FADD.FTZ R2, R2, R33 ;  /* 0x0000002102027221 */ /* 0x020fc60000010000 */
[----:B------:R-:W5:Y:S01]  /*4fe0*/  LDS R28, [R3+0x2e00] ;  /* 0x002e0000031c7984 */ /* 0x000f620000000800 */
[----:B0-----:R-:W-:Y:S01]  /*4ff0*/  FADD.FTZ R32, R45, R32 ;  /* 0x000000202d207221 */ /* 0x001fe20000010000 */
[----:B------:R-:W-:Y:S01]  /*5000*/  BAR.SYNC.DEFER_BLOCKING 0x0 ;  /* 0x0000000000007b1d */ /* 0x000fe20000010000 */
[----:B----4-:R-:W-:Y:S01]  /*5010*/  FADD.FTZ R8, R8, R35 ;  /* 0x0000002308087221 */ /* 0x010fe20000010000 */
[----:B---3--:R-:W-:Y:S01]  /*5020*/  FADD.FTZ R9, R9, R34 ;  /* 0x0000002209097221 */ /* 0x008fe20000010000 */
[----:B------:R-:W-:Y:S01]  /*5030*/  FADD.FTZ R10, R10, R37 ;  /* 0x000000250a0a7221 */ /* 0x000fe20000010000 */
[----:B------:R-:W-:Y:S01]  /*5040*/  FADD.FTZ R11, R11, R36 ;  /* 0x000000240b0b7221 */ /* 0x000fe20000010000 */
[----:B------:R-:W-:Y:S01]  /*5050*/  FADD.FTZ R39, R2, R39 ;  /* 0x0000002702277221 */ /* 0x000fe20000010000 */
[----:B------:R-:W-:Y:S01]  /*5060*/  FADD.FTZ R41, R32, R41 ;  /* 0x0000002920297221 */ /* 0x000fe20000010000 */
[----:B------:R-:W-:Y:S01]  /*5070*/  STS.128 [R0], R4 ;  /* 0x0000000400007388 */ /* 0x000fe20000000c00 */
[----:B------:R-:W-:-:S03]  /*5080*/  FADD.FTZ R43, R8, R43 ;  /* 0x0000002b082b7221 */ /* 0x000fc60000010000 */
[----:B------:R-:W-:Y:S01]  /*5090*/  STS.128 [R0+0x10], R12 ;  /* 0x0000100c00007388 */ /* 0x000fe20000000c00 */
[----:B-1----:R-:W-:-:S03]  /*50a0*/  FADD.FTZ R9, R9, R38 ;  /* 0x0000002609097221 */ /* 0x002fc60000010000 */
[----:B------:R-:W-:Y:S01]  /*50b0*/  STS.128 [R0+0x400], R128 ;  /* 0x0004008000007388 */ /* 0x000fe20000000c00 */
[----:B--2---:R-:W-:-:S03]  /*50c0*/  FADD.FTZ R29, R10, R29 ;  /* 0x0000001d0a1d7221 */ /* 0x004fc60000010000 */
[----:B------:R-:W-:Y:S01]  /*50d0*/  STS.128 [R0+0x410], R16 ;  /* 0x0004101000007388 */ /* 0x000fe20000000c00 */
[----:B-----5:R-:W-:-:S03]  /*50e0*/  FADD.FTZ R11, R11, R28 ;  /* 0x0000001c0b0b7221 */ /* 0x020fc60000010000 */
[----:B------:R0:W-:Y:S04]  /*50f0*/  STS.128 [R0+0x800], R20 ;  /* 0x0008001400007388 */ /* 0x0001e80000000c00 */
[----:B------:R-:W-:Y:S01]  /*5100*/  STS.128 [R0+0x810], R24 ;  /* 0x0008101800007388 */ /* 0x000fe20000000c00 */
[----:B------:R-:W-:Y:S08]  /*5110*/  BAR.SYNC.DEFER_BLOCKING 0x0 ;  /* 0x0000000000007b1d */ /* 0x000ff00000010000 */
[----:B0-----:R-:W0:Y:S01]  /*5120*/  LDC R20, c[0x0][0x388] ;  /* 0x0000e200ff147b82 */ /* 0x001e220000000800 */
        /* <DEDUP_REMOVED lines=20> */
[----:B0-----:R-:W-:Y:S01]  /*5270*/  FADD.FTZ R12, R31, R12 ;  /* 0x0000000c1f0c7221 */ /* 0x001fe20000010000 */
[----:B------:R-:W-:Y:S02]  /*5280*/  IADD3.X R31, PT, PT, RZ, RZ, RZ, P0, !PT ;  /* 0x000000ffff1f7210 */ /* 0x000fe400007fe4ff */
[----:B------:R-:W0:Y:S01]  /*5290*/  LDS R16, [R3+0x2600] ;  /* 0x0026000003107984 */ /* 0x000e220000000800 */
        /* <DEDUP_REMOVED lines=21> */
[----:B---3--:R-:W-:Y:S01]  /*53f0*/  FADD.FTZ R27, R12, R27 ;  /* 0x0000001b0c1b7221 */ /* 0x008fe20000010000 */
[----:B0-----:R-:W-:Y:S01]  /*5400*/  FADD.FTZ R13, R5, R16 ;  /* 0x00000010050d7221 */ /* 0x001fe20000010000 */
        /* <DEDUP_REMOVED lines=24> */
.L_x_1938:
        /* <DEDUP_REMOVED lines=8> */
.L_x_1965:
[----:B------:R-:W-:Y:S05]  /*5610*/  BSYNC B2 ;  /* 0x0000000000027941 */ /* 0x000fea0003800000 */
.L_x_1964:
[----:B------:R-:W-:Y:S01]  /*5620*/  HFMA2 R176, -RZ, RZ, 0, 5.9604644775390625e-08 ;  /* 0x00000001ffb07431 */ /* 0x000fe200000001ff */
[----:B------:R-:W-:Y:S02]  /*5630*/  MOV R179, R102 ;  /* 0x0000006600b37202 */ /* 0x000fe40000000f00 */
[----:B------:R-:W-:Y:S02]  /*5640*/  MOV R181, 0x1f ;  /* 0x0000001f00b57802 */ /* 0x000fe40000000f00 */
[----:B------:R-:W-:Y:S02]  /*5650*/  MOV R174, 0xffffffff ;  /* 0xffffffff00ae7802 */ /* 0x000fe40000000f00 */
[----:B------:R-:W-:Y:S02]  /*5660*/  MOV R101, R177 ;  /* 0x000000b100657202 */ /* 0x000fe40000000f00 */
[----:B------:R-:W-:-:S07]  /*5670*/  MOV R110, R160 ;  /* 0x000000a0006e7202 */ /* 0x000fce0000000f00 */
[----:B------:R-:W-:Y:S05]  /*5680*/  WARPSYNC.COLLECTIVE R174, `(.L_x_1966) ;  /* 0x00000000ae087348 */ /* 0x000fea0003c00000 */
[----:B------:R0:W1:Y:S02]  /*5690*/  SHFL.BFLY P3, R177, R179, R176, R181 ;  /* 0x0c0000b0b3b17389 */ /* 0x00006400000600b5 */
[----:B01----:R-:W-:Y:S05]  /*56a0*/  ENDCOLLECTIVE ;  /* 0x000000000000791b */ /* 0x003fea0003800000 */
.L_x_1966:
[----:B------:R-:W-:Y:S01]  /*56b0*/  MOV R108, R162 ;  /* 0x000000a2006c7202 */ /* 0x000fe20000000f00 */
[----:B------:R-:W-:Y:S01]  /*56c0*/  FADD.FTZ R101, R64, R101 ;  /* 0x0000006540657221 */ /* 0x000fe20000010000 */
[----:B------:R-:W-:-:S04]  /*56d0*/  HFMA2 R176, -RZ, RZ, 0, 1.1920928955078125e-07 ;  /* 0x00000002ffb07431 */ /* 0x000fc800000001ff */
[----:B------:R-:W-:Y:S02]  /*56e0*/  MOV R179, R101 ;  /* 0x0000006500b37202 */ /* 0x000fe40000000f00 */
[----:B------:R-:W-:-:S07]  /*56f0*/  MOV R105, R177 ;  /* 0x000000b100697202 */ /* 0x000fce0000000f00 */
[----:B------:R-:W-:Y:S05]  /*5700*/  WARPSYNC.COLLECTIVE R174, `(.L_x_1967) ;  /* 0x00000000ae087348 */ /* 0x000fea0003c00000 */
[----:B------:R0:W1:Y:S02]  /*5710*/  SHFL.BFLY P3, R177, R179, R176, R181 ;  /* 0x0c0000b0b3b17389 */ /* 0x00006400000600b5 */
[----:B01----:R-:W-:Y:S05]  /*5720*/  ENDCOLLECTIVE ;  /* 0x000000000000791b */ /* 0x003fea0003800000 */
.L_x_1967:
[----:B------:R-:W-:-:S05]  /*5730*/  FADD.FTZ R105, R102, R105 ;  /* 0x0000006966697221 */ /* 0x000fca0000010000 */
[----:B------:R-:W-:Y:S02]  /*5740*/  MOV R179, R105 ;  /* 0x0000006900b37202 */ /* 0x000fe40000000f00 */
[----:B------:R-:W-:-:S07]  /*5750*/  MOV R100, R177 ;  /* 0x000000b100647202 */ /* 0x000fce0000000f00 */
[----:B------:R-:W-:Y:S05]  /*5760*/  WARPSYNC.COLLECTIVE R174, `(.L_x_1968) ;  /* 0x00000000ae087348 */ /* 0x000fea0003c00000 */
[----:B------:R0:W1:Y:S02]  /*5770*/  SHFL.BFLY P3, R177, R179, R176, R181 ;  /* 0x0c0000b0b3b17389 */ /* 0x00006400000600b5 */
[----:B01----:R-:W-:Y:S05]  /*5780*/  ENDCOLLECTIVE ;  /* 0x000000000000791b */ /* 0x003fea0003800000 */
.L_x_1968:
        /* <DEDUP_REMOVED lines=8> */
.L_x_1969:
[----:B------:R-:W-:Y:S01]  /*5810*/  FADD.FTZ R106, R105, R106 ;  /* 0x0000006a696a7221 */ /* 0x000fe20000010000 */
[----:B------:R-:W-:-:S04]  /*5820*/  MOV R105, R166 ;  /* 0x000000a600697202 */ /* 0x000fc80000000f00 */
[----:B------:R-:W-:Y:S02]  /*5830*/  MOV R179, R106 ;  /* 0x0000006a00b37202 */ /* 0x000fe40000000f00 */
[----:B------:R-:W-:-:S07]  /*5840*/  MOV R109, R177 ;  /* 0x000000b1006d7202 */ /* 0x000fce0000000f00 */
[----:B------:R-:W-:Y:S05]  /*5850*/  WARPSYNC.COLLECTIVE R174, `(.L_x_1970) ;  /* 0x00000000ae087348 */ /* 0x000fea0003c00000 */
[----:B------:R0:W1:Y:S02]  /*5860*/  SHFL.BFLY P3, R177, R179, R176, R181 ;  /* 0x0c0000b0b3b17389 */ /* 0x00006400000600b5 */
[----:B01----:R-:W-:Y:S05]  /*5870*/  ENDCOLLECTIVE ;  /* 0x000000000000791b */ /* 0x003fea0003800000 */
.L_x_1970:
        /* <DEDUP_REMOVED lines=8> */
.L_x_1971:
[----:B------:R-:W-:Y:S01]  /*5900*/  FADD.FTZ R173, R106, R173 ;  /* 0x000000ad6aad7221 */ /* 0x000fe20000010000 */
[----:B------:R-:W-:-:S04]  /*5910*/  MOV R106, R168 ;  /* 0x000000a8006a7202 */ /* 0x000fc80000000f00 */
[----:B------:R-:W-:Y:S02]  /*5920*/  MOV R179, R173 ;  /* 0x000000ad00b37202 */ /* 0x000fe40000000f00 */
[----:B------:R-:W-:-:S07]  /*5930*/  MOV R64, R177 ;  /* 0x000000b100407202 */ /* 0x000fce0000000f00 */
[----:B------:R-:W-:Y:S05]  /*5940*/  WARPSYNC.COLLECTIVE R174, `(.L_x_1972) ;  /* 0x00000000ae087348 */ /* 0x000fea0003c00000 */
[----:B------:R0:W1:Y:S02]  /*5950*/  SHFL.BFLY P3, R177, R179, R176, R181 ;  /* 0x0c0000b0b3b17389 */ /* 0x00006400000600b5 */
[----:B01----:R-:W-:Y:S05]  /*5960*/  ENDCOLLECTIVE ;  /* 0x000000000000791b */ /* 0x003fea0003800000 */
.L_x_1972:
        /* <DEDUP_REMOVED lines=8> */
.L_x_1973:
[----:B------:R-:W-:Y:S01]  /*59f0*/  FADD.FTZ R172, R173, R102 ;  /* 0x00000066adac7221 */ /* 0x000fe20000010000 */
[----:B------:R-:W-:-:S04]  /*5a00*/  MOV R102, R170 ;  /* 0x000000aa00667202 */ /* 0x000fc80000000f00 */
[----:B------:R-:W-:Y:S02]  /*5a10*/  MOV R179, R172 ;  /* 0x000000ac00b37202 */ /* 0x000fe40000000f00 */
[----:B------:R-:W-:-:S07]  /*5a20*/  MOV R175, R177 ;  /* 0x000000b100af7202 */ /* 0x000fce0000000f00 */
[----:B------:R-:W-:Y:S05]  /*5a30*/  WARPSYNC.COLLECTIVE R174, `(.L_x_1974) ;  /* 0x00000000ae087348 */ /* 0x000fea0003c00000 */
[----:B------:R0:W1:Y:S02]  /*5a40*/  SHFL.BFLY P3, R177, R179, R176, R181 ;  /* 0x0c0000b0b3b17389 */ /* 0x00006400000600b5 */
[----:B01----:R-:W-:Y:S05]  /*5a50*/  ENDCOLLECTIVE ;  /* 0x000000000000791b */ /* 0x003fea0003800000 */
.L_x_1974:
[----:B------:R-:W-:Y:S05]  /*5a60*/  BRA `(.L_x_1975) ;  /* 0xffffffb800f07947 */ /* 0x000fea000383ffff */
.L_x_1976:
        /* <DEDUP_REMOVED lines=9> */
.L_x_4973:


//--------------------- .text._ZN10layer_norm31ln_parallel_residual_bwd_kernelINS_13Kernel_traitsIf13__nv_bfloat16fS2_fjLj768ELj1ELj4ELj1ELj16ENS_18Kernel_traits_baseILj768EfS2_fS2_fjLj128EEEEELb1ELb0ELb0EEEvNS_9BwdParamsE --------------------------
	.section	.text._ZN10layer_norm31ln_parallel_residual_bwd_kernelINS_13Kernel_traitsIf13__nv_bfloat16fS2_fjLj768ELj1ELj4ELj1ELj16ENS_18Kernel_traits_baseILj768EfS2_fS2_fjLj128EEEEELb1ELb0ELb0EEEvNS_9BwdParamsE,"ax",@progbits
	.align	128
        .global         _ZN10layer_norm31ln_parallel_residual_bwd_kernelINS_13Kernel_traitsIf13__nv_bfloat16fS2_fjLj768ELj1ELj4ELj1ELj16ENS_18Kernel_traits_baseILj768EfS2_fS2_fjLj128EEEEELb1ELb0ELb0EEEvNS_9BwdParamsE
        .type           _ZN10layer_norm31ln_parallel_residual_bwd_kernelINS_13Kernel_traitsIf13__nv_bfloat16fS2_fjLj768ELj1ELj4ELj1ELj16ENS_18Kernel_traits_baseILj768EfS2_fS2_fjLj128EEEEELb1ELb0ELb0EEEvNS_9BwdParamsE,@function
        .size           _ZN10layer_norm31ln_parallel_residual_bwd_kernelINS_13Kernel_traitsIf13__nv_bfloat16fS2_fjLj768ELj1ELj4ELj1ELj16ENS_18Kernel_traits_baseILj768EfS2_fS2_fjLj128EEEEELb1ELb0ELb0EEEvNS_9BwdParamsE,(.L_x_4974 - _ZN10layer_norm31ln_parallel_residual_bwd_kernelINS_13Kernel_traitsIf13__nv_bfloat16fS2_fjLj768ELj1ELj4ELj1ELj16ENS_18Kernel_traits_baseILj768EfS2_fS2_fjLj128EEEEELb1ELb0ELb0EEEvNS_9BwdParamsE)
        .other          _ZN10layer_norm31ln_parallel_residual_bwd_kernelINS_13Kernel_traitsIf13__nv_bfloat16fS2_fjLj768ELj1ELj4ELj1ELj16ENS_18Kernel_traits_baseILj768EfS2_fS2_fjLj128EEEEELb1ELb0ELb0EEEvNS_9BwdParamsE,@"STO_CUDA_ENTRY STV_DEFAULT"
_ZN10layer_norm31ln_parallel_residual_bwd_kernelINS_13Kernel_traitsIf13__nv_bfloat16fS2_fjLj768ELj1ELj4ELj1ELj16ENS_18Kernel_traits_baseILj768EfS2_fS2_fjLj128EEEEELb1ELb0ELb0EEEvNS_9BwdParamsE:
.text._ZN10layer_norm31ln_parallel_residual_bwd_kernelINS_13Kernel_traitsIf13__nv_bfloat16fS2_fjLj768ELj1ELj4ELj1ELj16ENS_18Kernel_traits_baseILj768EfS2_fS2_fjLj128EEEEELb1ELb0ELb0EEEvNS_9BwdParamsE:
[----:B------:R-:W0:Y:S02]  /*0000*/  LDC R1, c[0x0][0x37c] ;  /* 0x0000df00ff017b82 */ /* 0x000e240000000800 */
[----:B0-----:R-:W-:Y:S01]  /*0010*/  IADD3 R1, PT, PT, R1, -0x38, RZ ;  /* 0xffffffc801017810 */ /* 0x001fe20007ffe0ff */
[----:B------:R-:W0:Y:S01]  /*0020*/  S2R R18, SR_TID.X ;  /* 0x0000000000127919 */ /* 0x000e220000002100 */
[----:B------:R-:W1:Y:S04]  /*0030*/  LDCU UR4, c[0x0][0x388] ;  /* 0x00007100ff0477ac */ /* 0x000e680008000800 */
[----:B------:R-:W2:Y:S01]  /*0040*/  LDC.64 R2, c[0x0][0x3d0] ;  /* 0x0000f400ff027b82 */ /* 0x000ea20000000a00 */
[----:B------:R-:W3:Y:S07]  /*0050*/  LDL.64 R28, [R1+0x20] ;  /* 0x00002000011c7983 */ /* 0x000eee0000100a00 */
[----:B------:R-:W4:Y:S01]  /*0060*/  LDC.64 R4, c[0x0][0x3d8] ;  /* 0x0000f600ff047b82 */ /* 0x000f220000000a00 */
[----:B------:R-:W3:Y:S01]  /*0070*/  LDL.64 R30, [R1+0x28] ;  /* 0x00002800011e7983 */ /* 0x000ee20000100a00 */
[----:B------:R-:W4:Y:S03]  /*0080*/  LDCU.64 UR8, c[0x0][0x358] ;  /* 0x00006b00ff0877ac */ /* 0x000f260008000a00 */
[----:B------:R-:W3:Y:S01]  /*0090*/  LDL.64 R24, [R1+0x10] ;  /* 0x0000100001187983 */ /* 0x000ee20000100a00 */
[----:B------:R-:W3:Y:S02]  /*00a0*/  LDCU UR5, c[0x0][0x384] ;  /* 0x00007080ff0577ac */ /* 0x000ee40008000800 */
[----:B------:R-:W4:Y:S01]  /*00b0*/  LDC.64 R8, c[0x0][0x3d8] ;  /* 0x0000f600ff087b82 */ /* 0x000f220000000a00 */
[----:B------:R-:W3:Y:S01]  /*00c0*/  LDL.64 R26, [R1+0x18] ;  /* 0x00001800011a7983 */ /* 0x000ee20000100a00 */
[----:B------:R-:W2:Y:S03]  /*00d0*/  LDCU UR13, c[0x0][0x408] ;  /* 0x00008100ff0d77ac */ /* 0x000ea60008000800 */
[----:B------:R-:W3:Y:S01]  /*00e0*/  LDL.64 R20, [R1] ;  /* 0x0000000001147983 */ /* 0x000ee20000100a00 */
[----:B------:R-:W2:Y:S02]  /*00f0*/  LDCU UR15, c[0x0][0x388] ;  /* 0x00007100ff0f77ac */ /* 0x000ea40008000800 */
[----:B------:R-:W4:Y:S01]  /*0100*/  LDC.64 R14, c[0x0][0x3d0] ;  /* 0x0000f400ff0e7b82 */ /* 0x000f220000000a00 */
[----:B------:R-:W3:Y:S01]  /*0110*/  LDL.64 R22, [R1+0x8] ;  /* 0x0000080001167983 */ /* 0x000ee20000100a00 */
[----:B-1----:R-:W-:Y:S01]  /*0120*/  MOV R6, UR4 ;  /* 0x0000000400067c02 */ /* 0x002fe20008000f00 */
[----:B------:R-:W1:Y:S03]  /*0130*/  LDCU.U8 UR14, c[0x0][0x410] ;  /* 0x00008200ff0e77ac */ /* 0x000e660008000000 */
[----:B------:R-:W-:Y:S01]  /*0140*/  SHF.R.S32.HI R0, RZ, 0x1f, R6 ;  /* 0x0000001fff007819 */ /* 0x000fe20000011406 */
[----:B------:R1:W-:Y:S01]  /*0150*/  STL [R1+0x30], R6 ;  /* 0x0000300601007387 */ /* 0x0003e20000100800 */
[----:B0-----:R-:W-:Y:S01]  /*0160*/  LOP3.LUT R7, R18, 0x1f, RZ, 0xc, !PT ;  /* 0x0000001f12077812 */ /* 0x001fe200078e0cff */
[----:B------:R-:W0:Y:S01]  /*0170*/  LDC.64 R16, c[0x0][0x3d8] ;  /* 0x0000f600ff107b82 */ /* 0x000e220000000a00 */
[----:B------:R-:W-:Y:S01]  /*0180*/  LEA.HI R0, R0, R6, RZ, 0x3 ;  /* 0x0000000600007211 */ /* 0x000fe200078f18ff */
[----:B------:R-:W0:Y:S01]  /*0190*/  LDCU UR12, c[0x0][0x400] ;  /* 0x00008000ff0c77ac */ /* 0x000e220008000800 */
[----:B------:R-:W-:-:S02]  /*01a0*/  LOP3.LUT R10, R18, 0x1f, RZ, 0xc0, !PT ;  /* 0x0000001f120a7812 */ /* 0x000fc400078ec0ff */
[----:B------:R-:W-:Y:S01]  /*01b0*/  LEA.HI.SX32 R252, R0, R7, 0x1d ;  /* 0x0000000700fc7211 */ /* 0x000fe200078feaff */
[----:B------:R-:W0:Y:S01]  /*01c0*/  LDCU.64 UR6, c[0x0][0x478] ;  /* 0x00008f00ff0677ac */ /* 0x000e220008000a00 */
[----:B------:R-:W-:Y:S01]  /*01d0*/  MOV R19, R10 ;  /* 0x0000000a00137202 */ /* 0x000fe20000000f00 */
[----:B-1----:R-:W1:Y:S01]  /*01e0*/  LDC.64 R6, c[0x0][0x3d0] ;  /* 0x0000f400ff067b82 */ /* 0x002e620000000a00 */
[C---:B------:R-:W-:Y:S01]  /*01f0*/  ISETP.GE.U32.AND P3, PT, R252.reuse, 0x20, PT ;  /* 0x00000020fc00780c */ /* 0x040fe20003f66070 */
[----:B------:R-:W0:Y:S01]  /*0200*/  LDCU.64 UR24, c[0x0][0x438] ;  /* 0x00008700ff1877ac */ /* 0x000e220008000a00 */
[C---:B------:R-:W-:Y:S02]  /*0210*/  ISETP.GE.U32.AND P0, PT, R252.reuse, 0x40, PT ;  /* 0x00000040fc00780c */ /* 0x040fe40003f06070 */
[----:B------:R-:W-:Y:S01]  /*0220*/  ISETP.GE.U32.AND P1, PT, R252, 0x60, PT ;  /* 0x00000060fc00780c */ /* 0x000fe20003f26070 */
[----:B------:R-:W0:Y:S08]  /*0230*/  LDCU.64 UR10, c[0x0][0x470] ;  /* 0x00008e00ff0a77ac */ /* 0x000e300008000a00 */
[----:B--2---:R-:W-:-:S04]  /*0240*/  @P3 IMAD.WIDE.U32 R2, R19, 0x20, R2 ;  /* 0x0000002013023825 */ /* 0x004fc800078e0002 */
[C---:B----4-:R-:W-:Y:S01]  /*0250*/  @P3 IMAD.WIDE.U32 R4, R19.reuse, 0x20, R4 ;  /* 0x0000002013043825 */ /* 0x050fe200078e0004 */
[----:B------:R-:W-:-:S04]  /*0260*/  @P3 LOP3.LUT R19, R19, 0x20, RZ, 0xfc, !PT ;  /* 0x0000002013133812 */ /* 0x000fc800078efcff */
[----:B------:R-:W5:Y:S01]  /*0270*/  @P3 LDG.E.128 R248, desc[UR8][R4.64+0x10] ;  /* 0x0000100804f83981 */ /* 0x000f62000c1e1d00 */
[----:B-1----:R-:W-:-:S04]  /*0280*/  @P0 IMAD.WIDE.U32 R10, R19, 0x20, R6 ;  /* 0x00000020130a0825 */ /* 0x002fc800078e0006 */
[C---:B------:R-:W-:Y:S01]  /*0290*/  @P0 IMAD.WIDE.U32 R12, R19.reuse, 0x20, R8 ;  /* 0x00000020130c0825 */ /* 0x040fe200078e0008 */
[----:B------:R-:W-:Y:S01]  /*02a0*/  @P0 IADD3 R19, PT, PT, R19, 0x20, RZ ;  /* 0x0000002013130810 */ /* 0x000fe20007ffe0ff */
[----:B------:R-:W1:Y:S01]  /*02b0*/  S2UR UR4, SR_CTAID.X ;  /* 0x00000000000479c3 */ /* 0x000e620000002500 */
[----:B------:R-:W5:Y:S03]  /*02c0*/  @P0 LDG.E.128 R244, desc[UR8][R10.64] ;  /* 0x000000080af40981 */ /* 0x000f66000c1e1d00 */
[C---:B------:R-:W-:Y:S01]  /*02d0*/  @P1 IMAD.WIDE.U32 R6, R19.reuse, 0x20, R14 ;  /* 0x0000002013061825 */ /* 0x040fe200078e000e */
[----:B------:R-:W5:Y:S03]  /*02e0*/  @P0 LDG.E.128 R240, desc[UR8][R10.64+0x10] ;  /* 0x000010080af00981 */ /* 0x000f66000c1e1d00 */
[----:B0-----:R-:W-:Y:S01]  /*02f0*/  @P1 IMAD.WIDE.U32 R8, R19, 0x20, R16 ;  /* 0x0000002013081825 */ /* 0x001fe200078e0010 */
[----:B------:R-:W5:Y:S04]  /*0300*/  @P1 LDG.E.128 R228, desc[UR8][R6.64] ;  /* 0x0000000806e41981 */ /* 0x000f68000c1e1d00 */
[----:B------:R-:W5:Y:S04]  /*0310*/  @P1 LDG.E.128 R224, desc[UR8][R6.64+0x10] ;  /* 0x0000100806e01981 */ /* 0x000f68000c1e1d00 */
[----:B------:R-:W5:Y:S04]  /*0320*/  @P1 LDG.E.128 R216, desc[UR8][R8.64] ;  /* 0x0000000808d81981 */ /* 0x000f68000c1e1d00 */
[----:B------:R-:W5:Y:S04]  /*0330*/  @P1 LDG.E.128 R212, desc[UR8][R8.64+0x10] ;  /* 0x0000100808d41981 */ /* 0x000f68000c1e1d00 */
[----:B---3--:R-:W2:Y:S04]  /*0340*/  @P3 LDG.E.128 R28, desc[UR8][R2.64] ;  /* 0x00000008021c3981 */ /* 0x008ea8000c1e1d00 */
[----:B------:R0:W3:Y:S04]  /*0350*/  @P3 LDG.E.128 R24, desc[UR8][R2.64+0x10] ;  /* 0x0000100802183981 */ /* 0x0000e8000c1e1d00 */
[----:B------:R-:W4:Y:S01]  /*0360*/  @P3 LDG.E.128 R20, desc[UR8][R4.64] ;  /* 0x0000000804143981 */ /* 0x000f22000c1e1d00 */
[----:B-1----:R-:W-:Y:S01]  /*0370*/  USHF.L.U32 UR4, UR4, 0x2, URZ ;  /* 0x0000000204047899 */ /* 0x002fe200080006ff */
[----:B0-----:R-:W-:-:S02]  /*0380*/  SHF.R.U32.HI R3, RZ, 0x5, R18 ;  /* 0x00000005ff037819 */ /* 0x001fc40000011612 */
[----:B------:R0:W5:Y:S03]  /*0390*/  @P0 LDG.E.128 R236, desc[UR8][R12.64] ;  /* 0x000000080cec0981 */ /* 0x000166000c1e1d00 */
[----:B------:R-:W-:Y:S01]  /*03a0*/  LOP3.LUT R3, R3, UR4, RZ, 0xfc, !PT ;  /* 0x0000000403037c12 */ /* 0x000fe2000f8efcff */
[----:B------:R0:W5:Y:S03]  /*03b0*/  @P0 LDG.E.128 R232, desc[UR8][R12.64+0x10] ;  /* 0x000010080ce80981 */ /* 0x000166000c1e1d00 */
[----:B------:R-:W-:Y:S02]  /*03c0*/  ISETP.GE.AND P0, PT, R3, UR5, PT ;  /* 0x0000000503007c0c */ /* 0x000fe4000bf06270 */
        /* <DEDUP_REMOVED lines=48> */
[----:B--2---:R0:W-:Y:S04]  /*06d0*/  @P3 STL.64 [R1+0x20], R28 ;  /* 0x0000201c01003387 */ /* 0x0041e80000100a00 */
[----:B------:R0:W-:Y:S04]  /*06e0*/  @P3 STL.64 [R1+0x28], R30 ;  /* 0x0000281e01003387 */ /* 0x0001e80000100a00 */
[----:B---3--:R0:W-:Y:S04]  /*06f0*/  @P3 STL.64 [R1+0x10], R24 ;  /* 0x0000101801003387 */ /* 0x0081e80000100a00 */
[----:B------:R0:W-:Y:S04]  /*0700*/  @P3 STL.64 [R1+0x18], R26 ;  /* 0x0000181a01003387 */ /* 0x0001e80000100a00 */
[----:B----4-:R0:W-:Y:S04]  /*0710*/  @P3 STL.64 [R1], R20 ;  /* 0x0000001401003387 */ /* 0x0101e80000100a00 */
[----:B------:R0:W-:Y:S01]  /*0720*/  @P3 STL.64 [R1+0x8], R22 ;  /* 0x0000081601003387 */ /* 0x0001e20000100a00 */
[----:B------:R-:W-:Y:S05]  /*0730*/  @P0 BRA `(.L_x_1977) ;  /* 0x00000088000c0947 */ /* 0x000fea0003800000 */
[----:B------:R-:W1:Y:S01]  /*0740*/  LDCU.U8 UR4, c[0x0][0x410] ;  /* 0x00008200ff0477ac */ /* 0x000e620008000000 */
        /* <DEDUP_REMOVED lines=17> */
[----:B-1----:R-:W-:Y:S01]  /*0860*/  UISETP.NE.AND UP0, UPT, UR4, URZ, UPT ;  /* 0x000000ff0400728c */ /* 0x002fe2000bf05270 */
        /* <DEDUP_REMOVED lines=32> */
.L_x_2015:
[----:B------:R-:W1:Y:S02]  /*0a70*/  LDC.64 R164, c[0x0][0x3c0] ;  /* 0x0000f000ffa47b82 */ /* 0x000e640000000a00 */
[----:B-1----:R-:W-:-:S05]  /*0a80*/  IMAD.WIDE R164, R3, 0x4, R164 ;  /* 0x0000000403a47825 */ /* 0x002fca00078e02a4 */
[----:B--2---:R1:W2:Y:S02]  /*0a90*/  LDG.E R220, desc[UR8][R164.64] ;  /* 0x00000008a4dc7981 */ /* 0x0042a4000c1e1900 */
[----:B-1----:R-:W1:Y:S02]  /*0aa0*/  LDC.64 R164, c[0x0][0x3c8] ;  /* 0x0000f200ffa47b82 */ /* 0x002e640000000a00 */
[----:B-1----:R-:W-:-:S05]  /*0ab0*/  IMAD.WIDE R164, R3, 0x4, R164 ;  /* 0x0000000403a47825 */ /* 0x002fca00078e02a4 */
[----:B-----5:R1:W5:Y:S01]  /*0ac0*/  LDG.E R7, desc[UR8][R164.64] ;  /* 0x00000008a4077981 */ /* 0x020362000c1e1900 */
[----:B------:R-:W-:Y:S01]  /*0ad0*/  MOV R2, UR15 ;  /* 0x0000000f00027c02 */ /* 0x000fe20008000f00 */
[----:B------:R-:W-:Y:S01]  /*0ae0*/  BSSY.RECONVERGENT B0, `(.L_x_1978) ;  /* 0x000009c000007945 */ /* 0x000fe20003800200 */
[----:B------:R-:W-:Y:S01]  /*0af0*/  HFMA2 R221, -RZ, RZ, 0, 0 ;  /* 0x00000000ffdd7431 */ /* 0x000fe200000001ff */
[----:B------:R-:W3:Y:S01]  /*0b00*/  S2R R166, SR_TID.X ;  /* 0x0000000000a67919 */ /* 0x000ee20000002100 */
[C---:B------:R-:W-:Y:S02]  /*0b10*/  ISETP.GE.U32.AND P1, PT, R252.reuse, 0x40, PT ;  /* 0x00000040fc00780c */ /* 0x040fe40003f26070 */
[----:B------:R-:W-:Y:S01]  /*0b20*/  ISETP.GE.U32.AND P5, PT, R252, 0x60, PT ;  /* 0x00000060fc00780c */ /* 0x000fe20003fa6070 */
[----:B------:R4:W-:Y:S01]  /*0b30*/  STL [R1+0x30], R2 ;  /* 0x0000300201007387 */ /* 0x0009e20000100800 */
[----:B------:R-:W-:Y:S01]  /*0b40*/  MOV R223, RZ ;  /* 0x000000ff00df7202 */ /* 0x000fe20000000f00 */
[----:B----4-:R-:W-:-:S05]  /*0b50*/  IMAD R2, R3, R2, RZ ;  /* 0x0000000203027224 */ /* 0x010fca00078e02ff */
[----:B------:R-:W-:-:S04]  /*0b60*/  SHF.R.S32.HI R167, RZ, 0x1f, R2 ;  /* 0x0000001fffa77819 */ /* 0x000fc80000011402 */
[----:B------:R-:W-:Y:S02]  /*0b70*/  LEA.HI R2, R167, R2, RZ, 0x3 ;  /* 0x00000002a7027211 */ /* 0x000fe400078f18ff */
[----:B---3--:R-:W-:-:S04]  /*0b80*/  LOP3.LUT R166, R166, 0x1f, RZ, 0xc0, !PT ;  /* 0x0000001fa6a67812 */ /* 0x008fc800078ec0ff */
[----:B------:R-:W-:-:S04]  /*0b90*/  LEA.HI.SX32 R2, R2, R166, 0x1d ;  /* 0x000000a602027211 */ /* 0x000fc800078feaff */
[----:B------:R-:W-:Y:S02]  /*0ba0*/  MOV R222, R2 ;  /* 0x0000000200de7202 */ /* 0x000fe40000000f00 */
[----:B--2---:R-:W-:Y:S01]  /*0bb0*/  FSEL R220, R220, RZ, !P4 ;  /* 0x000000ffdcdc7208 */ /* 0x004fe20006000000 */
[----:B-1----:R-:W-:Y:S06]  /*0bc0*/  @!P3 BRA `(.L_x_1979) ;  /* 0x000000080034b947 */ /* 0x002fec0003800000 */
[----:B------:R-:W1:Y:S01]  /*0bd0*/  LDC.64 R168, c[0x0][0x430] ;  /* 0x00010c00ffa87b82 */ /* 0x000e620000000a00 */
[----:B------:R-:W2:Y:S04]  /*0be0*/  LDL R6, [R1] ;  /* 0x0000000001067983 */ /* 0x000ea80000100800 */
[----:B0-----:R-:W3:Y:S03]  /*0bf0*/  LDL R22, [R1+0x4] ;  /* 0x0000040001167983 */ /* 0x001ee60000100800 */
[----:B------:R-:W0:Y:S01]  /*0c00*/  LDC.64 R8, c[0x0][0x3a8] ;  /* 0x0000ea00ff087b82 */ /* 0x000e220000000a00 */
[----:B------:R-:W4:Y:S04]  /*0c10*/  LDL R23, [R1+0x24] ;  /* 0x0000240001177983 */ /* 0x000f280000100800 */
[----:B------:R-:W4:Y:S03]  /*0c20*/  LDL R16, [R1+0x20] ;  /* 0x0000200001107983 */ /* 0x000f260000100800 */
[----:B------:R-:W0:Y:S01]  /*0c30*/  LDC.64 R164, c[0x0][0x428] ;  /* 0x00010a00ffa47b82 */ /* 0x000e220000000a00 */
[----:B------:R-:W4:Y:S04]  /*0c40*/  LDL R190, [R1+0x8] ;  /* 0x0000080001be7983 */ /* 0x000f280000100800 */
[----:B------:R-:W4:Y:S01]  /*0c50*/  LDL R191, [R1+0x28] ;  /* 0x0000280001bf7983 */ /* 0x000f220000100800 */
[----:B-1----:R-:W-:Y:S01]  /*0c60*/  IMAD.WIDE.U32 R168, R2, 0x10, R168 ;  /* 0x0000001002a87825 */ /* 0x002fe200078e00a8 */
[----:B------:R-:W-:-:S02]  /*0c70*/  ISETP.NE.U32.AND P2, PT, RZ, UR10, PT ;  /* 0x0000000aff007c0c */ /* 0x000fc4000bf45070 */
[----:B------:R-:W4:Y:S01]  /*0c80*/  LDL R198, [R1+0xc] ;  /* 0x00000c0001c67983 */ /* 0x000f220000100800 */
[----:B------:R-:W-:Y:S01]  /*0c90*/  ISETP.NE.U32.AND P0, PT, RZ, UR24, PT ;  /* 0x00000018ff007c0c */ /* 0x000fe2000bf05070 */
[----:B------:R-:W1:Y:S02]  /*0ca0*/  LDC.64 R28, c[0x0][0x3b0] ;  /* 0x0000ec00ff1c7b82 */ /* 0x000e640000000a00 */
[----:B------:R-:W2:Y:S01]  /*0cb0*/  LDG.E.128 R168, desc[UR8][R168.64] ;  /* 0x00000008a8a87981 */ /* 0x000ea2000c1e1d00 */
[----:B0-----:R-:W-:-:S03]  /*0cc0*/  IMAD.WIDE.U32 R8, R2, 0x20, R8 ;  /* 0x0000002002087825 */ /* 0x001fc600078e0008 */
[----:B------:R-:W4:Y:S04]  /*0cd0*/  LDL R199, [R1+0x2c] ;  /* 0x00002c0001c77983 */ /* 0x000f280000100800 */
[----:B------:R-:W3:Y:S01]  /*0ce0*/  LDG.E.128 R176, desc[UR8][R8.64] ;  /* 0x0000000808b07981 */ /* 0x000ee2000c1e1d00 */
[----:B------:R-:W-:Y:S01]  /*0cf0*/  IMAD.WIDE.U32 R164, R2, 0x10, R164 ;  /* 0x0000001002a47825 */ /* 0x000fe200078e00a4 */
[----:B------:R-:W-:Y:S02]  /*0d00*/  ISETP.NE.AND.EX P2, PT, RZ, UR11, PT, P2 ;  /* 0x0000000bff007c0c */ /* 0x000fe4000bf45320 */
[----:B------:R0:W4:Y:S04]  /*0d10*/  LDG.E.128 R172, desc[UR8][R8.64+0x10] ;  /* 0x0000100808ac7981 */ /* 0x000128000c1e1d00 */
[----:B------:R-:W4:Y:S01]  /*0d20*/  LDG.E.128 R164, desc[UR8][R164.64] ;  /* 0x00000008a4a47981 */ /* 0x000f22000c1e1d00 */
[----:B------:R-:W-:-:S03]  /*0d30*/  ISETP.NE.AND.EX P0, PT, RZ, UR25, PT, P0 ;  /* 0x00000019ff007c0c */ /* 0x000fc6000bf05300 */
[----:B------:R-:W4:Y:S03]  /*0d40*/  LDL R206, [R1+0x10] ;  /* 0x0000100001ce7983 */ /* 0x000f260000100800 */
[----:B0-----:R-:W0:Y:S01]  /*0d50*/  @P2 LDC.64 R8, c[0x0][0x3b8] ;  /* 0x0000ee00ff082b82 */ /* 0x001e220000000a00 */
[----:B------:R-:W4:Y:S07]  /*0d60*/  LDL R207, [R1+0x14] ;  /* 0x0000140001cf7983 */ /* 0x000f2e0000100800 */
[----:B------:R-:W1:Y:S01]  /*0d70*/  @P0 LDC.64 R10, c[0x0][0x438] ;  /* 0x00010e00ff0a0b82 */ /* 0x000e620000000a00 */
[----:B0-----:R-:W-:-:S05]  /*0d80*/  @P2 IMAD.WIDE.U32 R8, R2, 0x8, R8 ;  /* 0x0000000802082825 */ /* 0x001fca00078e0008 */
[----:B------:R1:W5:Y:S02]  /*0d90*/  @P2 LDG.E.64 R30, desc[UR8][R8.64] ;  /* 0x00000008081e2981 */ /* 0x000364000c1e1b00 */
[----:B-1----:R-:W-:-:S05]  /*0da0*/  @P0 IMAD.WIDE.U32 R8, R2, 0x20, R10 ;  /* 0x0000002002080825 */ /* 0x002fca00078e000a */
[----:B------:R-:W5:Y:S04]  /*0db0*/  @P0 LDG.E.128 R140, desc[UR8][R8.64] ;  /* 0x00000008088c0981 */ /* 0x000f68000c1e1d00 */
[----:B------:R0:W5:Y:S01]  /*0dc0*/  @P0 LDG.E.128 R144, desc[UR8][R8.64+0x10] ;  /* 0x0000100808900981 */ /* 0x000162000c1e1d00 */
[----:B------:R-:W-:-:S06]  /*0dd0*/  IMAD.WIDE.U32 R28, R2, 0x8, R28 ;  /* 0x00000008021c7825 */ /* 0x000fcc00078e001c */
[----:B------:R-:W5:Y:S01]  /*0de0*/  LDG.E.64 R28, desc[UR8][R28.64] ;  /* 0x000000081c1c7981 */ /* 0x000f62000c1e1b00 */
[C---:B--2---:R-:W-:Y:S02]  /*0df0*/  SHF.L.U32 R17, R168.reuse, 0x10, RZ ;  /* 0x00000010a8117819 */ /* 0x044fe400000006ff */
[----:B------:R-:W-:Y:S01]  /*0e00*/  PRMT R168, R168, 0x7632, R168 ;  /* 0x00007632a8a87816 */ /* 0x000fe200000000a8 */
[----:B---3--:R-:W-:-:S03]  /*0e10*/  FADD.FTZ R0, -R220, R176 ;  /* 0x000000b0dc007221 */ /* 0x008fc60000010100 */
[----:B------:R-:W-:Y:S01]  /*0e20*/  SHF.L.U32 R168, R168, 0x10, RZ ;  /* 0x00000010a8a87819 */ /* 0x000fe200000006ff */
[----:B0-----:R-:W-:Y:S01]  /*0e30*/  FADD.FTZ R8, -R220, R177 ;  /* 0x000000b1dc087221 */ /* 0x001fe20000010100 */
[C---:B-----5:R-:W-:Y:S01]  /*0e40*/  FMUL.FTZ R0, R7.reuse, R0 ;  /* 0x0000000007007220 */ /* 0x060fe20000410000 */
[C---:B----4-:R-:W-:Y:S02]  /*0e50*/  SHF.L.U32 R11, R164.reuse, 0x10, RZ ;  /* 0x00000010a40b7819 */ /* 0x050fe400000006ff */
[----:B------:R-:W-:Y:S01]  /*0e60*/  PRMT R164, R164, 0x7632, R164 ;  /* 0x00007632a4a47816 */ /* 0x000fe200000000a4 */
[-C--:B------:R-:W-:Y:S01]  /*0e70*/  FMUL.FTZ R6, R6, R17.reuse ;  /* 0x0000001106067220 */ /* 0x080fe20000410000 */
[----:B------:R-:W-:Y:S01]  /*0e80*/  FADD.FTZ R116, R116, R17 ;  /* 0x0000001174747221 */ /* 0x000fe20000010000 */
[----:B------:R-:W-:Y:S01]  /*0e90*/  FFMA.FTZ R96, R0, R17, R96 ;  /* 0x0000001100607223 */ /* 0x000fe20000010060 */
[----:B------:R-:W-:Y:S01]  /*0ea0*/  SHF.L.U32 R164, R164, 0x10, RZ ;  /* 0x00000010a4a47819 */ /* 0x000fe200000006ff */
[----:B------:R-:W-:Y:S01]  /*0eb0*/  FMUL.FTZ R8, R7, R8 ;  /* 0x0000000807087220 */ /* 0x000fe20000410000 */
[C---:B------:R-:W-:Y:S01]  /*0ec0*/  SHF.L.U32 R17, R169.reuse, 0x10, RZ ;  /* 0x00000010a9117819 */ /* 0x040fe200000006ff */
[----:B------:R-:W-:Y:S01]  /*0ed0*/  FMUL.FTZ R9, R22, R168 ;  /* 0x000000a816097220 */ /* 0x000fe20000410000 */
[----:B------:R-:W-:Y:S01]  /*0ee0*/  PRMT R169, R169, 0x7632, R169 ;  /* 0x00007632a9a97816 */ /* 0x000fe200000000a9 */
[-C--:B------:R-:W-:Y:S01]  /*0ef0*/  FFMA.FTZ R57, R8, R164.reuse, R57 ;  /* 0x000000a408397223 */ /* 0x080fe20000010039 */
[----:B------:R-:W-:Y:S01]  /*0f00*/  FADD.FTZ R77, R77, R164 ;  /* 0x000000a44d4d7221 */ /* 0x000fe20000010000 */
[----:B------:R-:W-:Y:S01]  /*0f10*/  FFMA.FTZ R9, R23, R164, R9 ;  /* 0x000000a417097223 */ /* 0x000fe20000010009 */
[----:B------:R-:W-:-:S02]  /*0f20*/  SHF.L.U32 R164, R169, 0x10, RZ ;  /* 0x00000010a9a47819 */ /* 0x000fc400000006ff */
[----:B------:R-:W2:Y:S01]  /*0f30*/  LDL R169, [R1+0x18] ;  /* 0x0000180001a97983 */ /* 0x000ea20000100800 */
[----:B------:R-:W-:Y:S01]  /*0f40*/  FFMA.FTZ R97, R8, R168, R97 ;  /* 0x000000a808617223 */ /* 0x000fe20000010061 */
[----:B------:R-:W-:Y:S02]  /*0f50*/  FADD.FTZ R117, R117, R168 ;  /* 0x000000a875757221 */ /* 0x000fe40000010000 */
[----:B------:R-:W3:Y:S01]  /*0f60*/  LDL R168, [R1+0x1c] ;  /* 0x00001c0001a87983 */ /* 0x000ee20000100800 */
        /* <DEDUP_REMOVED lines=21> */
[----:B------:R-:W-:Y:S01]  /*10c0*/  FADD.FTZ R22, -R220, R172 ;  /* 0x000000acdc167221 */ /* 0x000fe20000010100 */
[----:B------:R-:W-:-:S02]  /*10d0*/  PRMT R170, R170, 0x7632, R170 ;  /* 0x00007632aaaa7816 */ /* 0x000fc400000000aa */
[C---:B------:R-:W-:Y:S01]  /*10e0*/  SHF.L.U32 R23, R166.reuse, 0x10, RZ ;  /* 0x00000010a6177819 */ /* 0x040fe200000006ff */
[----:B------:R-:W-:Y:S01]  /*10f0*/  FMUL.FTZ R22, R7, R22 ;  /* 0x0000001607167220 */ /* 0x000fe20000410000 */
[----:B------:R-:W-:Y:S01]  /*1100*/  PRMT R166, R166, 0x7632, R166 ;  /* 0x00007632a6a67816 */ /* 0x000fe200000000a6 */
[----:B------:R-:W-:Y:S01]  /*1110*/  FADD.FTZ R190, -R220, R173 ;  /* 0x000000addcbe7221 */ /* 0x000fe20000010100 */
[----:B------:R-:W-:Y:S01]  /*1120*/  SHF.L.U32 R170, R170, 0x10, RZ ;  /* 0x00000010aaaa7819 */ /* 0x000fe200000006ff */
[----:B------:R-:W-:Y:S01]  /*1130*/  FFMA.FTZ R99, R16, R164, R99 ;  /* 0x000000a410637223 */ /* 0x000fe20000010063 */
[----:B------:R-:W-:Y:S01]  /*1140*/  FADD.FTZ R119, R119, R164 ;  /* 0x000000a477777221 */ /* 0x000fe20000010000 */
[-C--:B------:R-:W-:Y:S01]  /*1150*/  FMUL.FTZ R164, R248, R165.reuse ;  /* 0x000000a5f8a47220 */ /* 0x080fe20000410000 */
[----:B------:R-:W-:Y:S01]  /*1160*/  FADD.FTZ R120, R120, R165 ;  /* 0x000000a578787221 */ /* 0x000fe20000010000 */
[----:B------:R-:W-:Y:S01]  /*1170*/  FFMA.FTZ R100, R22, R165, R100 ;  /* 0x000000a516647223 */ /* 0x000fe20000010064 */
[----:B------:R-:W-:Y:S01]  /*1180*/  SHF.L.U32 R166, R166, 0x10, RZ ;  /* 0x00000010a6a67819 */ /* 0x000fe200000006ff */
[----:B------:R-:W-:Y:S01]  /*1190*/  FADD.FTZ R174, -R220, R174 ;  /* 0x000000aedcae7221 */ /* 0x000fe20000010100 */
[----:B------:R-:W-:Y:S01]  /*11a0*/  SHF.L.U32 R165, R171, 0x10, RZ ;  /* 0x00000010aba57819 */ /* 0x000fe200000006ff */
[----:B------:R-:W-:Y:S01]  /*11b0*/  FMUL.FTZ R190, R7, R190 ;  /* 0x000000be07be7220 */ /* 0x000fe20000410000 */
[----:B------:R-:W-:Y:S01]  /*11c0*/  FMUL.FTZ R191, R249, R170 ;  /* 0x000000aaf9bf7220 */ /* 0x000fe20000410000 */
[----:B------:R-:W-:Y:S01]  /*11d0*/  PRMT R171, R171, 0x7632, R171 ;  /* 0x00007632abab7816 */ /* 0x000fe200000000ab */
[----:B------:R-:W-:Y:S01]  /*11e0*/  FADD.FTZ R80, R80, R23 ;  /* 0x0000001750507221 */ /* 0x000fe20000010000 */
[-C--:B------:R-:W-:Y:S01]  /*11f0*/  FFMA.FTZ R60, R22, R23.reuse, R60 ;  /* 0x00000017163c7223 */ /* 0x080fe2000001003c */
[----:B------:R-:W-:Y:S01]  /*1200*/  SHF.L.U32 R199, R167, 0x10, RZ ;  /* 0x00000010a7c77819 */ /* 0x000fe200000006ff */
[----:B------:R-:W-:Y:S01]  /*1210*/  FFMA.FTZ R23, R206, R23, R164 ;  /* 0x00000017ce177223 */ /* 0x000fe200000100a4 */
[----:B------:R-:W-:Y:S01]  /*1220*/  FMUL.FTZ R198, R7, R174 ;  /* 0x000000ae07c67220 */ /* 0x000fe20000410000 */
[----:B------:R-:W-:Y:S01]  /*1230*/  FADD.FTZ R81, R81, R166 ;  /* 0x000000a651517221 */ /* 0x000fe20000010000 */
        /* <DEDUP_REMOVED lines=12> */
[----:B------:R-:W-:-:S04]  /*1300*/  FFMA.FTZ R165, R0, R6, RZ ;  /* 0x0000000600a57223 */ /* 0x000fc800000100ff */
[----:B------:R-:W-:-:S04]  /*1310*/  FFMA.FTZ R165, R8, R9, R165 ;  /* 0x0000000908a57223 */ /* 0x000fc800000100a5 */
[----:B------:R-:W-:-:S04]  /*1320*/  FFMA.FTZ R165, R10, R11, R165 ;  /* 0x0000000b0aa57223 */ /* 0x000fc800000100a5 */
[----:B------:R-:W-:-:S04]  /*1330*/  FFMA.FTZ R165, R16, R17, R165 ;  /* 0x0000001110a57223 */ /* 0x000fc800000100a5 */
[----:B------:R-:W-:-:S04]  /*1340*/  FFMA.FTZ R165, R22, R23, R165 ;  /* 0x0000001716a57223 */ /* 0x000fc800000100a5 */
[C---:B------:R-:W-:Y:S01]  /*1350*/  FFMA.FTZ R165, R190.reuse, R191, R165 ;  /* 0x000000bfbea57223 */ /* 0x040fe200000100a5 */
[----:B------:R-:W-:Y:S01]  /*1360*/  FADD.FTZ R121, R121, R170 ;  /* 0x000000aa79797221 */ /* 0x000fe20000010000 */
[----:B------:R-:W-:Y:S01]  /*1370*/  FFMA.FTZ R101, R190, R170, R101 ;  /* 0x000000aabe657223 */ /* 0x000fe20000010065 */
[----:B------:R-:W-:Y:S01]  /*1380*/  FADD.FTZ R123, R123, R166 ;  /* 0x000000a67b7b7221 */ /* 0x000fe20000010000 */
[----:B------:R-:W-:Y:S01]  /*1390*/  FFMA.FTZ R103, R206, R166, R103 ;  /* 0x000000a6ce677223 */ /* 0x000fe20000010067 */
[----:B------:R-:W-:Y:S01]  /*13a0*/  IADD3 R222, PT, PT, R2, 0x20, RZ ;  /* 0x0000002002de7810 */ /* 0x000fe20007ffe0ff */
[----:B--2---:R-:W-:Y:S01]  /*13b0*/  FFMA.FTZ R199, R169, R199, R164 ;  /* 0x000000c7a9c77223 */ /* 0x004fe200000100a4 */
[----:B------:R-:W-:-:S05]  /*13c0*/  SHF.L.U32 R164, R167, 0x10, RZ ;  /* 0x00000010a7a47819 */ /* 0x000fca00000006ff */
[----:B------:R-:W-:Y:S01]  /*13d0*/  FADD.FTZ R83, R83, R164 ;  /* 0x000000a453537221 */ /* 0x000fe20000010000 */
[-C--:B------:R-:W-:Y:S01]  /*13e0*/  FFMA.FTZ R63, R206, R164.reuse, R63 ;  /* 0x000000a4ce3f7223 */ /* 0x080fe2000001003f */
[----:B---3--:R-:W-:Y:S01]  /*13f0*/  FFMA.FTZ R207, R168, R164, R207 ;  /* 0x000000a4a8cf7223 */ /* 0x008fe200000100cf */
[----:B------:R-:W-:-:S04]  /*1400*/  FADD.FTZ R164, RZ, R6 ;  /* 0x00000006ffa47221 */ /* 0x000fc80000010000 */
[----:B------:R-:W-:-:S04]  /*1410*/  FADD.FTZ R164, R164, R9 ;  /* 0x00000009a4a47221 */ /* 0x000fc80000010000 */
[----:B------:R-:W-:-:S04]  /*1420*/  FADD.FTZ R164, R164, R11 ;  /* 0x0000000ba4a47221 */ /* 0x000fc80000010000 */
[----:B------:R-:W-:-:S04]  /*1430*/  FADD.FTZ R164, R164, R17 ;  /* 0x00000011a4a47221 */ /* 0x000fc80000010000 */
[----:B------:R-:W-:-:S04]  /*1440*/  FADD.FTZ R164, R164, R23 ;  /* 0x00000017a4a47221 */ /* 0x000fc80000010000 */
[----:B------:R-:W-:Y:S01]  /*1450*/  FADD.FTZ R164, R164, R191 ;  /* 0x000000bfa4a47221 */ /* 0x000fe20000010000 */
[----:B------:R-:W-:-:S03]  /*1460*/  FFMA.FTZ R165, R198, R199, R165 ;  /* 0x000000c7c6a57223 */ /* 0x000fc600000100a5 */
[----:B------:R-:W-:Y:S01]  /*1470*/  FADD.FTZ R164, R164, R199 ;  /* 0x000000c7a4a47221 */ /* 0x000fe20000010000 */
[----:B------:R-:W-:-:S03]  /*1480*/  FFMA.FTZ R223, R206, R207, R165 ;  /* 0x000000cfcedf7223 */ /* 0x000fc600000100a5 */
[----:B------:R-:W-:-:S07]  /*1490*/  FADD.FTZ R221, R164, R207 ;  /* 0x000000cfa4dd7221 */ /* 0x000fce0000010000 */
.L_x_1979:
[----:B------:R-:W-:Y:S05]  /*14a0*/  BSYNC.RECONVERGENT B0 ;  /* 0x0000000000007941 */ /* 0x000fea0003800200 */
.L_x_1978:
[----:B------:R-:W-:Y:S04]  /*14b0*/  BSSY.RECONVERGENT B0, `(.L_x_1980) ;  /* 0x0000083000007945 */ /* 0x000fe80003800200 */
[----:B------:R-:W-:Y:S05]  /*14c0*/  @!P1 BRA `(.L_x_1981) ;  /* 0x0000000800049947 */ /* 0x000fea0003800000 */
[----:B------:R-:W1:Y:S08]  /*14d0*/  LDC.64 R4, c[0x0][0x3a8] ;  /* 0x0000ea00ff047b82 */ /* 0x000e700000000a00 */
[----:B------:R-:W2:Y:S08]  /*14e0*/  LDC.64 R168, c[0x0][0x430] ;  /* 0x00010c00ffa87b82 */ /* 0x000eb00000000a00 */
[----:B------:R-:W3:Y:S01]  /*14f0*/  LDC.64 R164, c[0x0][0x428] ;  /* 0x00010a00ffa47b82 */ /* 0x000ee20000000a00 */
[----:B-1----:R-:W-:-:S07]  /*1500*/  IMAD.WIDE.U32 R4, R222, 0x20, R4 ;  /* 0x00000020de047825 */ /* 0x002fce00078e0004 */
[----:B0-----:R-:W0:Y:S01]  /*1510*/  LDC.64 R24, c[0x0][0x3b0] ;  /* 0x0000ec00ff187b82 */ /* 0x001e220000000a00 */
[----:B------:R-:W4:Y:S01]  /*1520*/  LDG.E.128 R176, desc[UR8][R4.64] ;  /* 0x0000000804b07981 */ /* 0x000f22000c1e1d00 */
[----:B--2---:R-:W-:-:S03]  /*1530*/  IMAD.WIDE.U32 R168, R222, 0x10, R168 ;  /* 0x00000010dea87825 */ /* 0x004fc600078e00a8 */
[----:B------:R1:W2:Y:S04]  /*1540*/  LDG.E.128 R172, desc[UR8][R4.64+0x10] ;  /* 0x0000100804ac7981 */ /* 0x0002a8000c1e1d00 */
[----:B------:R-:W2:Y:S01]  /*1550*/  LDG.E.128 R168, desc[UR8][R168.64] ;  /* 0x00000008a8a87981 */ /* 0x000ea2000c1e1d00 */
[----:B---3--:R-:W-:-:S06]  /*1560*/  IMAD.WIDE.U32 R164, R222, 0x10, R164 ;  /* 0x00000010dea47825 */ /* 0x008fcc00078e00a4 */
[----:B------:R-:W3:Y:S01]  /*1570*/  LDG.E.128 R164, desc[UR8][R164.64] ;  /* 0x00000008a4a47981 */ /* 0x000ee2000c1e1d00 */
[----:B0-----:R-:W-:-:S06]  /*1580*/  IMAD.WIDE.U32 R24, R222, 0x8, R24 ;  /* 0x00000008de187825 */ /* 0x001fcc00078e0018 */
[----:B------:R-:W5:Y:S01]  /*1590*/  LDG.E.64 R24, desc[UR8][R24.64] ;  /* 0x0000000818187981 */ /* 0x000f62000c1e1b00 */
[----:B------:R-:W-:-:S04]  /*15a0*/  ISETP.NE.U32.AND P0, PT, RZ, UR10, PT ;  /* 0x0000000aff007c0c */ /* 0x000fc8000bf05070 */
[----:B------:R-:W-:Y:S02]  /*15b0*/  ISETP.NE.AND.EX P2, PT, RZ, UR11, PT, P0 ;  /* 0x0000000bff007c0c */ /* 0x000fe4000bf45300 */
[----:B------:R-:W-:-:S04]  /*15c0*/  ISETP.NE.U32.AND P0, PT, RZ, UR24, PT ;  /* 0x00000018ff007c0c */ /* 0x000fc8000bf05070 */
[----:B------:R-:W-:-:S07]  /*15d0*/  ISETP.NE.AND.EX P0, PT, RZ, UR25, PT, P0 ;  /* 0x00000019ff007c0c */ /* 0x000fce000bf05300 */
[----:B-1----:R-:W0:Y:S08]  /*15e0*/  @P2 LDC.64 R4, c[0x0][0x3b8] ;  /* 0x0000ee00ff042b82 */ /* 0x002e300000000a00 */
[----:B------:R-:W1:Y:S01]  /*15f0*/  @P0 LDC.64 R12, c[0x0][0x438] ;  /* 0x00010e00ff0c0b82 */ /* 0x000e620000000a00 */
[----:B0-----:R-:W-:-:S05]  /*1600*/  @P2 IMAD.WIDE.U32 R4, R222, 0x8, R4 ;  /* 0x00000008de042825 */ /* 0x001fca00078e0004 */
[----:B------:R1:W5:Y:S02]  /*1610*/  @P2 LDG.E.64 R26, desc[UR8][R4.64] ;  /* 0x00000008041a2981 */ /* 0x000364000c1e1b00 */
[----:B-1----:R-:W-:-:S05]  /*1620*/  @P0 IMAD.WIDE.U32 R4, R222, 0x20, R12 ;  /* 0x00000020de040825 */ /* 0x002fca00078e000c */
[----:B------:R-:W5:Y:S04]  /*1630*/  @P0 LDG.E.128 R52, desc[UR8][R4.64] ;  /* 0x0000000804340981 */ /* 0x000f68000c1e1d00 */
[----:B------:R0:W5:Y:S01]  /*1640*/  @P0 LDG.E.128 R48, desc[UR8][R4.64+0x10] ;  /* 0x0000100804300981 */ /* 0x000162000c1e1d00 */
[----:B------:R-:W-:Y:S01]  /*1650*/  IADD3 R222, PT, PT, R222, 0x20, RZ ;  /* 0x00000020dede7810 */ /* 0x000fe20007ffe0ff */
[----:B----4-:R-:W-:-:S04]  /*1660*/  FADD.FTZ R176, -R220, R176 ;  /* 0x000000b0dcb07221 */ /* 0x010fc80000010100 */
[----:B0----5:R-:W-:Y:S01]  /*1670*/  FMUL.FTZ R5, R7, R176 ;  /* 0x000000b007057220 */ /* 0x021fe20000410000 */
[C---:B--2---:R-:W-:Y:S02]  /*1680*/  SHF.L.U32 R12, R168.reuse, 0x10, RZ ;  /* 0x00000010a80c7819 */ /* 0x044fe400000006ff */
[----:B------:R-:W-:-:S03]  /*1690*/  PRMT R14, R168, 0x7632, R14 ;  /* 0x00007632a80e7816 */ /* 0x000fc6000000000e */
[-C--:B------:R-:W-:Y:S01]  /*16a0*/  FMUL.FTZ R13, R236, R12.reuse ;  /* 0x0000000cec0d7220 */ /* 0x080fe20000410000 */
[----:B------:R-:W-:Y:S01]  /*16b0*/  FADD.FTZ R36, R36, R12 ;  /* 0x0000000c24247221 */ /* 0x000fe20000010000 */
[----:B------:R-:W-:Y:S01]  /*16c0*/  FFMA.FTZ R32, R5, R12, R32 ;  /* 0x0000000c05207223 */ /* 0x000fe20000010020 */
[----:B------:R-:W-:Y:S01]  /*16d0*/  FADD.FTZ R12, -R220, R177 ;  /* 0x000000b1dc0c7221 */ /* 0x000fe20000010100 */
[C---:B---3--:R-:W-:Y:S02]  /*16e0*/  SHF.L.U32 R4, R164.reuse, 0x10, RZ ;  /* 0x00000010a4047819 */ /* 0x048fe400000006ff */
[----:B------:R-:W-:Y:S02]  /*16f0*/  PRMT R164, R164, 0x7632, R164 ;  /* 0x00007632a4a47816 */ /* 0x000fe400000000a4 */
[----:B------:R-:W-:Y:S01]  /*1700*/  SHF.L.U32 R14, R14, 0x10, RZ ;  /* 0x000000100e0e7819 */ /* 0x000fe200000006ff */
[----:B------:R-:W-:Y:S01]  /*1710*/  FMUL.FTZ R12, R7, R12 ;  /* 0x0000000c070c7220 */ /* 0x000fe20000410000 */
[----:B------:R-:W-:Y:S01]  /*1720*/  SHF.L.U32 R164, R164, 0x10, RZ ;  /* 0x00000010a4a47819 */ /* 0x000fe200000006ff */
[----:B------:R-:W-:-:S02]  /*1730*/  FADD.FTZ R44, R44, R4 ;  /* 0x000000042c2c7221 */ /* 0x000fc40000010000 */
[-C--:B------:R-:W-:Y:S01]  /*1740*/  FMUL.FTZ R18, R237, R14.reuse ;  /* 0x0000000eed127220 */ /* 0x080fe20000410000 */
[----:B------:R-:W-:Y:S01]  /*1750*/  FADD.FTZ R37, R37, R14 ;  /* 0x0000000e25257221 */ /* 0x000fe20000010000 */
[----:B------:R-:W-:Y:S01]  /*1760*/  FFMA.FTZ R33, R12, R14, R33 ;  /* 0x0000000e0c217223 */ /* 0x000fe20000010021 */
[-C--:B------:R-:W-:Y:S01]  /*1770*/  FFMA.FTZ R40, R5, R4.reuse, R40 ;  /* 0x0000000405287223 */ /* 0x080fe20000010028 */
[----:B------:R-:W-:Y:S01]  /*1780*/  FADD.FTZ R14, -R220, R178 ;  /* 0x000000b2dc0e7221 */ /* 0x000fe20000010100 */
[----:B------:R-:W-:Y:S01]  /*1790*/  FFMA.FTZ R4, R244, R4, R13 ;  /* 0x00000004f4047223 */ /* 0x000fe2000001000d */
[----:B------:R-:W-:Y:S01]  /*17a0*/  FFMA.FTZ R13, R245, R164, R18 ;  /* 0x000000a4f50d7223 */ /* 0x000fe20000010012 */
[----:B------:R-:W-:Y:S01]  /*17b0*/  SHF.L.U32 R18, R169, 0x10, RZ ;  /* 0x00000010a9127819 */ /* 0x000fe200000006ff */
[----:B------:R-:W-:Y:S01]  /*17c0*/  FMUL.FTZ R14, R7, R14 ;  /* 0x0000000e070e7220 */ /* 0x000fe20000410000 */
[--C-:B------:R-:W-:Y:S01]  /*17d0*/  FADD.FTZ R45, R45, R164.reuse ;  /* 0x000000a42d2d7221 */ /* 0x100fe20000010000 */
[----:B------:R-:W-:Y:S01]  /*17e0*/  FFMA.FTZ R41, R12, R164, R41 ;  /* 0x000000a40c297223 */ /* 0x000fe20000010029 */
[----:B------:R-:W-:Y:S01]  /*17f0*/  PRMT R164, R169, 0x7632, R164 ;  /* 0x00007632a9a47816 */ /* 0x000fe200000000a4 */
[-C--:B------:R-:W-:Y:S01]  /*1800*/  FMUL.FTZ R19, R238, R18.reuse ;  /* 0x00000012ee137220 */ /* 0x080fe20000410000 */
[----:B------:R-:W-:Y:S01]  /*1810*/  FADD.FTZ R38, R38, R18 ;  /* 0x0000001226267221 */ /* 0x000fe20000010000 */
[----:B------:R-:W-:Y:S01]  /*1820*/  FFMA.FTZ R34, R14, R18, R34 ;  /* 0x000000120e227223 */ /* 0x000fe20000010022 */
[----:B------:R-:W-:Y:S01]  /*1830*/  FADD.FTZ R18, -R220, R179 ;  /* 0x000000b3dc127221 */ /* 0x000fe20000010100 */
[----:B------:R-:W-:Y:S01]  /*1840*/  SHF.L.U32 R164, R164, 0x10, RZ ;  /* 0x00000010a4a47819 */ /* 0x000fe200000006ff */
[----:B------:R-:W-:-:S02]  /*1850*/  FADD.FTZ R172, -R220, R172 ;  /* 0x000000acdcac7221 */ /* 0x000fc40000010100 */
[----:B------:R-:W-:Y:S01]  /*1860*/  FMUL.FTZ R18, R7, R18 ;  /* 0x0000001207127220 */ /* 0x000fe20000410000 */
[----:B------:R-:W-:Y:S01]  /*1870*/  SHF.L.U32 R15, R165, 0x10, RZ ;  /* 0x00000010a50f7819 */ /* 0x000fe200000006ff */
[-C--:B------:R-:W-:Y:S01]  /*1880*/  FMUL.FTZ R176, R239, R164.reuse ;  /* 0x000000a4efb07220 */ /* 0x080fe20000410000 */
[----:B------:R-:W-:Y:S01]  /*1890*/  FADD.FTZ R39, R39, R164 ;  /* 0x000000a427277221 */ /* 0x000fe20000010000 */
[----:B------:R-:W-:Y:S01]  /*18a0*/  FFMA.FTZ R35, R18, R164, R35 ;  /* 0x000000a412237223 */ /* 0x000fe20000010023 */
[----:B------:R-:W-:Y:S01]  /*18b0*/  PRMT R165, R165, 0x7632, R165 ;  /* 0x00007632a5a57816 */ /* 0x000fe200000000a5 */
[----:B------:R-:W-:Y:S01]  /*18c0*/  FMUL.FTZ R184, R7, R172 ;  /* 0x000000ac07b87220 */ /* 0x000fe20000410000 */
[----:B------:R-:W-:Y:S02]  /*18d0*/  SHF.L.U32 R164, R170, 0x10, RZ ;  /* 0x00000010aaa47819 */ /* 0x000fe400000006ff */
[----:B------:R-:W-:Y:S01]  /*18e0*/  SHF.L.U32 R168, R165, 0x10, RZ ;  /* 0x00000010a5a87819 */ /* 0x000fe200000006ff */
[----:B------:R-:W-:-:S02]  /*18f0*/  FADD.FTZ R192, -R220, R173 ;  /* 0x000000addcc07221 */ /* 0x000fc40000010100 */
[-C--:B------:R-:W-:Y:S01]  /*1900*/  FMUL.FTZ R165, R232, R164.reuse ;  /* 0x000000a4e8a57220 */ /* 0x080fe20000410000 */
[----:B------:R-:W-:Y:S01]  /*1910*/  FADD.FTZ R152, R152, R164 ;  /* 0x000000a498987221 */ /* 0x000fe20000010000 */
[----:B------:R-:W-:Y:S01]  /*1920*/  FFMA.FTZ R124, R184, R164, R124 ;  /* 0x000000a4b87c7223 */ /* 0x000fe2000001007c */
[----:B------:R-:W-:Y:S01]  /*1930*/  PRMT R164, R170, 0x7632, R164 ;  /* 0x00007632aaa47816 */ /* 0x000fe200000000a4 */
[----:B------:R-:W-:Y:S01]  /*1940*/  FMUL.FTZ R192, R7, R192 ;  /* 0x000000c007c07220 */ /* 0x000fe20000410000 */
[----:B------:R-:W-:Y:S02]  /*1950*/  FADD.FTZ R46, R46, R15 ;  /* 0x0000000f2e2e7221 */ /* 0x000fe40000010000 */
[----:B------:R-:W-:Y:S01]  /*1960*/  SHF.L.U32 R164, R164, 0x10, RZ ;  /* 0x00000010a4a47819 */ /* 0x000fe200000006ff */
[-C--:B------:R-:W-:Y:S01]  /*1970*/  FFMA.FTZ R42, R14, R15.reuse, R42 ;  /* 0x0000000f0e2a7223 */ /* 0x080fe2000001002a */
[----:B------:R-:W-:Y:S01]  /*1980*/  FFMA.FTZ R15, R246, R15, R19 ;  /* 0x0000000ff60f7223 */ /* 0x000fe20000010013 */
[----:B------:R-:W-:Y:S01]  /*1990*/  FADD.FTZ R174, -R220, R174 ;  /* 0x000000aedcae7221 */ /* 0x000fe20000010100 */
[----:B------:R-:W-:Y:S01]  /*19a0*/  FADD.FTZ R47, R47, R168 ;  /* 0x000000a82f2f7221 */ /* 0x000fe20000010000 */
[-C--:B------:R-:W-:Y:S01]  /*19b0*/  FFMA.FTZ R43, R18, R168.reuse, R43 ;  /* 0x000000a8122b7223 */ /* 0x080fe2000001002b */
        /* <DEDUP_REMOVED lines=10> */
[----:B------:R-:W-:Y:S01]  /*1a60*/  PRMT R166, R166, 0x7632, R166 ;  /* 0x00007632a6a67816 */ /* 0x000fe200000000a6 */
[-C--:B------:R-:W-:Y:S01]  /*1a70*/  FMUL.FTZ R165, R234, R164.reuse ;  /* 0x000000a4eaa57220 */ /* 0x080fe20000410000 */
[----:B------:R-:W-:Y:S01]  /*1a80*/  FADD.FTZ R154, R154, R164 ;  /* 0x000000a49a9a7221 */ /* 0x000fe20000010000 */
[----:B------:R-:W-:Y:S01]  /*1a90*/  FFMA.FTZ R126, R200, R164, R126 ;  /* 0x000000a4c87e7223 */ /* 0x000fe2000001007e */
[----:B------:R-:W-:Y:S01]  /*1aa0*/  PRMT R164, R171, 0x7632, R164 ;  /* 0x00007632aba47816 */ /* 0x000fe200000000a4 */
[----:B------:R-:W-:Y:S01]  /*1ab0*/  FADD.FTZ R208, -R220, R175 ;  /* 0x000000afdcd07221 */ /* 0x000fe20000010100 */
[----:B------:R-:W-:-:S02]  /*1ac0*/  SHF.L.U32 R166, R166, 0x10, RZ ;  /* 0x00000010a6a67819 */ /* 0x000fc400000006ff */
[----:B------:R-:W-:Y:S01]  /*1ad0*/  SHF.L.U32 R164, R164, 0x10, RZ ;  /* 0x00000010a4a47819 */ /* 0x000fe200000006ff */
[----:B------:R-:W-:Y:S02]  /*1ae0*/  FMUL.FTZ R208, R7, R208 ;  /* 0x000000d007d07220 */ /* 0x000fe40000410000 */
[----:B------:R-:W-:Y:S01]  /*1af0*/  FFMA.FTZ R193, R241, R166, R168 ;  /* 0x000000a6f1c17223 */ /* 0x000fe200000100a8 */
[----:B------:R-:W-:Y:S01]  /*1b00*/  FFMA.FTZ R223, R5, R4, R223 ;  /* 0x0000000405df7223 */ /* 0x000fe200000100df */
[-C--:B------:R-:W-:Y:S01]  /*1b10*/  FMUL.FTZ R168, R235, R164.reuse ;  /* 0x000000a4eba87220 */ /* 0x080fe20000410000 */
        /* <DEDUP_REMOVED lines=8> */
[C---:B------:R-:W-:Y:S02]  /*1ba0*/  SHF.L.U32 R201, R167.reuse, 0x10, RZ ;  /* 0x00000010a7c97819 */ /* 0x040fe400000006ff */
[----:B------:R-:W-:Y:S01]  /*1bb0*/  FADD.FTZ R164, R164, R19 ;  /* 0x00000013a4a47221 */ /* 0x000fe20000010000 */
[----:B------:R-:W-:Y:S01]  /*1bc0*/  PRMT R167, R167, 0x7632, R167 ;  /* 0x00007632a7a77816 */ /* 0x000fe200000000a7 */
[----:B------:R-:W-:Y:S02]  /*1bd0*/  FFMA.FTZ R223, R184, R185, R223 ;  /* 0x000000b9b8df7223 */ /* 0x000fe400000100df */
[----:B------:R-:W-:Y:S01]  /*1be0*/  FADD.FTZ R164, R164, R185 ;  /* 0x000000b9a4a47221 */ /* 0x000fe20000010000 */
[----:B------:R-:W-:Y:S01]  /*1bf0*/  FADD.FTZ R65, R65, R166 ;  /* 0x000000a641417221 */ /* 0x000fe20000010000 */
[----:B------:R-:W-:Y:S01]  /*1c00*/  FFMA.FTZ R85, R192, R166, R85 ;  /* 0x000000a6c0557223 */ /* 0x000fe20000010055 */
[----:B------:R-:W-:Y:S01]  /*1c10*/  FADD.FTZ R66, R66, R201 ;  /* 0x000000c942427221 */ /* 0x000fe20000010000 */
[-C--:B------:R-:W-:Y:S01]  /*1c20*/  FFMA.FTZ R86, R200, R201.reuse, R86 ;  /* 0x000000c9c8567223 */ /* 0x080fe20000010056 */
[----:B------:R-:W-:Y:S01]  /*1c30*/  SHF.L.U32 R166, R167, 0x10, RZ ;  /* 0x00000010a7a67819 */ /* 0x000fe200000006ff */
[----:B------:R-:W-:Y:S01]  /*1c40*/  FFMA.FTZ R201, R242, R201, R165 ;  /* 0x000000c9f2c97223 */ /* 0x000fe200000100a5 */
[----:B------:R-:W-:Y:S01]  /*1c50*/  FADD.FTZ R164, R164, R193 ;  /* 0x000000c1a4a47221 */ /* 0x000fe20000010000 */
[----:B------:R-:W-:-:S02]  /*1c60*/  FFMA.FTZ R223, R192, R193, R223 ;  /* 0x000000c1c0df7223 */ /* 0x000fc400000100df */
[-C--:B------:R-:W-:Y:S01]  /*1c70*/  FFMA.FTZ R209, R243, R166.reuse, R168 ;  /* 0x000000a6f3d17223 */ /* 0x080fe200000100a8 */
[----:B------:R-:W-:Y:S01]  /*1c80*/  FADD.FTZ R164, R164, R201 ;  /* 0x000000c9a4a47221 */ /* 0x000fe20000010000 */
[----:B------:R-:W-:Y:S01]  /*1c90*/  FFMA.FTZ R223, R200, R201, R223 ;  /* 0x000000c9c8df7223 */ /* 0x000fe200000100df */
[----:B------:R-:W-:Y:S01]  /*1ca0*/  FADD.FTZ R67, R67, R166 ;  /* 0x000000a643437221 */ /* 0x000fe20000010000 */
[----:B------:R-:W-:Y:S01]  /*1cb0*/  FFMA.FTZ R87, R208, R166, R87 ;  /* 0x000000a6d0577223 */ /* 0x000fe20000010057 */
[----:B------:R-:W-:Y:S01]  /*1cc0*/  FADD.FTZ R221, R164, R209 ;  /* 0x000000d1a4dd7221 */ /* 0x000fe20000010000 */
[----:B------:R-:W-:-:S07]  /*1cd0*/  FFMA.FTZ R223, R208, R209, R223 ;  /* 0x000000d1d0df7223 */ /* 0x000fce00000100df */
.L_x_1981:
[----:B------:R-:W-:Y:S05]  /*1ce0*/  BSYNC.RECONVERGENT B0 ;  /* 0x0000000000007941 */ /* 0x000fea0003800200 */
.L_x_1980:
[----:B------:R-:W-:Y:S04]  /*1cf0*/  BSSY.RECONVERGENT B0, `(.L_x_1982) ;  /* 0x0000082000007945 */ /* 0x000fe80003800200 */
[----:B------:R-:W-:Y:S05]  /*1d00*/  @!P5 BRA `(.L_x_1983) ;  /* 0x000000080000d947 */ /* 0x000fea0003800000 */
[----:B------:R-:W1:Y:S08]  /*1d10*/  LDC.64 R164, c[0x0][0x430] ;  /* 0x00010c00ffa47b82 */ /* 0x000e700000000a00 */
[----:B0-----:R-:W0:Y:S08]  /*1d20*/  LDC.64 R20, c[0x0][0x3a8] ;  /* 0x0000ea00ff147b82 */ /* 0x001e300000000a00 */
[----:B------:R-:W2:Y:S01]  /*1d30*/  LDC.64 R168, c[0x0][0x428] ;  /* 0x00010a00ffa87b82 */ /* 0x000ea20000000a00 */
[----:B-1----:R-:W-:Y:S01]  /*1d40*/  IMAD.WIDE.U32 R164, R222, 0x10, R164 ;  /* 0x00000010dea47825 */ /* 0x002fe200078e00a4 */
[----:B------:R-:W-:-:S06]  /*1d50*/  ISETP.NE.U32.AND P0, PT, RZ, UR10, PT ;  /* 0x0000000aff007c0c */ /* 0x000fcc000bf05070 */
[----:B------:R-:W1:Y:S01]  /*1d60*/  LDC.64 R186, c[0x0][0x3b0] ;  /* 0x0000ec00ffba7b82 */ /* 0x000e620000000a00 */
[----:B------:R-:W3:Y:S01]  /*1d70*/  LDG.E.128 R164, desc[UR8][R164.64] ;  /* 0x00000008a4a47981 */ /* 0x000ee2000c1e1d00 */
[----:B0-----:R-:W-:-:S05]  /*1d80*/  IMAD.WIDE.U32 R20, R222, 0x20, R20 ;  /* 0x00000020de147825 */ /* 0x001fca00078e0014 */
[----:B------:R-:W4:Y:S01]  /*1d90*/  LDG.E.128 R172, desc[UR8][R20.64] ;  /* 0x0000000814ac7981 */ /* 0x000f22000c1e1d00 */
[----:B--2---:R-:W-:-:S03]  /*1da0*/  IMAD.WIDE.U32 R168, R222, 0x10, R168 ;  /* 0x00000010dea87825 */ /* 0x004fc600078e00a8 */
[----:B------:R0:W2:Y:S04]  /*1db0*/  LDG.E.128 R176, desc[UR8][R20.64+0x10] ;  /* 0x0000100814b07981 */ /* 0x0000a8000c1e1d00 */
[----:B------:R-:W2:Y:S01]  /*1dc0*/  LDG.E.128 R168, desc[UR8][R168.64] ;  /* 0x00000008a8a87981 */ /* 0x000ea2000c1e1d00 */
[----:B------:R-:W-:Y:S02]  /*1dd0*/  ISETP.NE.AND.EX P2, PT, RZ, UR11, PT, P0 ;  /* 0x0000000bff007c0c */ /* 0x000fe4000bf45300 */
[----:B------:R-:W-:-:S04]  /*1de0*/  ISETP.NE.U32.AND P0, PT, RZ, UR24, PT ;  /* 0x00000018ff007c0c */ /* 0x000fc8000bf05070 */
[----:B------:R-:W-:-:S07]  /*1df0*/  ISETP.NE.AND.EX P0, PT, RZ, UR25, PT, P0 ;  /* 0x00000019ff007c0c */ /* 0x000fce000bf05300 */
[----:B0-----:R-:W0:Y:S08]  /*1e00*/  @P2 LDC.64 R20, c[0x0][0x3b8] ;  /* 0x0000ee00ff142b82 */ /* 0x001e300000000a00 */
[----:B------:R-:W1:Y:S01]  /*1e10*/  @P0 LDC.64 R182, c[0x0][0x438] ;  /* 0x00010e00ffb60b82 */ /* 0x000e620000000a00 */
[----:B0-----:R-:W-:-:S05]  /*1e20*/  @P2 IMAD.WIDE.U32 R20, R222, 0x8, R20 ;  /* 0x00000008de142825 */ /* 0x001fca00078e0014 */
[----:B------:R1:W5:Y:S02]  /*1e30*/  @P2 LDG.E.64 R180, desc[UR8][R20.64] ;  /* 0x0000000814b42981 */ /* 0x000364000c1e1b00 */
[----:B-1----:R-:W-:-:S04]  /*1e40*/  @P0 IMAD.WIDE.U32 R20, R222, 0x20, R182 ;  /* 0x00000020de140825 */ /* 0x002fc800078e00b6 */
[----:B------:R-:W-:Y:S01]  /*1e50*/  IMAD.WIDE.U32 R182, R222, 0x8, R186 ;  /* 0x00000008deb67825 */ /* 0x000fe200078e00ba */
[----:B------:R-:W5:Y:S04]  /*1e60*/  @P0 LDG.E.128 R156, desc[UR8][R20.64] ;  /* 0x00000008149c0981 */ /* 0x000f68000c1e1d00 */
[----:B------:R0:W5:Y:S04]  /*1e70*/  @P0 LDG.E.128 R160, desc[UR8][R20.64+0x10] ;  /* 0x0000100814a00981 */ /* 0x000168000c1e1d00 */
[----:B------:R-:W5:Y:S01]  /*1e80*/  LDG.E.64 R182, desc[UR8][R182.64] ;  /* 0x00000008b6b67981 */ /* 0x000f62000c1e1b00 */
[----:B---3--:R-:W-:-:S02]  /*1e90*/  SHF.L.U32 R187, R164, 0x10, RZ ;  /* 0x00000010a4bb7819 */ /* 0x008fc400000006ff */
[----:B------:R-:W-:Y:S01]  /*1ea0*/  PRMT R164, R164, 0x7632, R164 ;  /* 0x00007632a4a47816 */ /* 0x000fe200000000a4 */
[----:B----4-:R-:W-:-:S03]  /*1eb0*/  FADD.FTZ R173, -R220, R173 ;  /* 0x000000addcad7221 */ /* 0x010fc60000010100 */
[----:B------:R-:W-:Y:S01]  /*1ec0*/  SHF.L.U32 R164, R164, 0x10, RZ ;  /* 0x00000010a4a47819 */ /* 0x000fe200000006ff */
[----:B-----5:R-:W-:Y:S01]  /*1ed0*/  FMUL.FTZ R186, R7, R173 ;  /* 0x000000ad07ba7220 */ /* 0x020fe20000410000 */
[----:B0-----:R-:W-:-:S03]  /*1ee0*/  FADD.FTZ R20, -R220, R172 ;  /* 0x000000acdc147221 */ /* 0x001fc60000010100 */
[-C--:B------:R-:W-:Y:S01]  /*1ef0*/  FMUL.FTZ R172, R217, R164.reuse ;  /* 0x000000a4d9ac7220 */ /* 0x080fe20000410000 */
[----:B------:R-:W-:Y:S01]  /*1f00*/  FADD.FTZ R129, R129, R164 ;  /* 0x000000a481817221 */ /* 0x000fe20000010000 */
[----:B------:R-:W-:Y:S01]  /*1f10*/  FFMA.FTZ R109, R186, R164, R109 ;  /* 0x000000a4ba6d7223 */ /* 0x000fe2000001006d */
[C---:B--2---:R-:W-:Y:S02]  /*1f20*/  SHF.L.U32 R21, R168.reuse, 0x10, RZ ;  /* 0x00000010a8157819 */ /* 0x044fe400000006ff */
[----:B------:R-:W-:Y:S01]  /*1f30*/  PRMT R168, R168, 0x7632, R168 ;  /* 0x00007632a8a87816 */ /* 0x000fe200000000a8 */
[----:B------:R-:W-:Y:S01]  /*1f40*/  FADD.FTZ R175, -R220, R175 ;  /* 0x000000afdcaf7221 */ /* 0x000fe20000010100 */
[----:B------:R-:W-:Y:S01]  /*1f50*/  PRMT R164, R165, 0x7632, R164 ;  /* 0x00007632a5a47816 */ /* 0x000fe200000000a4 */
[C---:B------:R-:W-:Y:S01]  /*1f60*/  FMUL.FTZ R20, R7.reuse, R20 ;  /* 0x0000001407147220 */ /* 0x040fe20000410000 */
[----:B------:R-:W-:Y:S01]  /*1f70*/  SHF.L.U32 R168, R168, 0x10, RZ ;  /* 0x00000010a8a87819 */ /* 0x000fe200000006ff */
[----:B------:R-:W-:Y:S01]  /*1f80*/  FMUL.FTZ R194, R7, R175 ;  /* 0x000000af07c27220 */ /* 0x000fe20000410000 */
[----:B------:R-:W-:Y:S01]  /*1f90*/  SHF.L.U32 R164, R164, 0x10, RZ ;  /* 0x00000010a4a47819 */ /* 0x000fe200000006ff */
[-C--:B------:R-:W-:Y:S01]  /*1fa0*/  FMUL.FTZ R189, R216, R187.reuse ;  /* 0x000000bbd8bd7220 */ /* 0x080fe20000410000 */
[----:B------:R-:W-:Y:S01]  /*1fb0*/  FADD.FTZ R128, R128, R187 ;  /* 0x000000bb80807221 */ /* 0x000fe20000010000 */
[----:B------:R-:W-:Y:S01]  /*1fc0*/  FFMA.FTZ R108, R20, R187, R108 ;  /* 0x000000bb146c7223 */ /* 0x000fe2000001006c */
[----:B------:R-:W-:Y:S01]  /*1fd0*/  FFMA.FTZ R187, R229, R168, R172 ;  /* 0x000000a8e5bb7223 */ /* 0x000fe200000100ac */
[-C--:B------:R-:W-:Y:S01]  /*1fe0*/  FMUL.FTZ R172, R219, R164.reuse ;  /* 0x000000a4dbac7220 */ /* 0x080fe20000410000 */
[--C-:B------:R-:W-:Y:S01]  /*1ff0*/  FADD.FTZ R131, R131, R164.reuse ;  /* 0x000000a483837221 */ /* 0x100fe20000010000 */
[----:B------:R-:W-:Y:S01]  /*2000*/  FFMA.FTZ R111, R194, R164, R111 ;  /* 0x000000a4c26f7223 */ /* 0x000fe2000001006f */
[----:B------:R-:W-:Y:S01]  /*2010*/  PRMT R164, R166, 0x7632, R164 ;  /* 0x00007632a6a47816 */ /* 0x000fe200000000a4 */
[----:B------:R-:W-:Y:S01]  /*2020*/  FADD.FTZ R177, -R220, R177 ;  /* 0x000000b1dcb17221 */ /* 0x000fe20000010100 */
[----:B------:R-:W-:-:S02]  /*2030*/  FADD.FTZ R88, R88, R21 ;  /* 0x0000001558587221 */ /* 0x000fc40000010000 */
[----:B------:R-:W-:Y:S01]  /*2040*/  SHF.L.U32 R164, R164, 0x10, RZ ;  /* 0x00000010a4a47819 */ /* 0x000fe200000006ff */
[----:B------:R-:W-:Y:S01]  /*2050*/  FMUL.FTZ R202, R7, R177 ;  /* 0x000000b107ca7220 */ /* 0x000fe20000410000 */
[-C--:B------:R-:W-:Y:S01]  /*2060*/  FFMA.FTZ R68, R20, R21.reuse, R68 ;  /* 0x0000001514447223 */ /* 0x080fe20000010044 */
[----:B------:R-:W-:Y:S01]  /*2070*/  FFMA.FTZ R21, R228, R21, R189 ;  /* 0x00000015e4157223 */ /* 0x000fe200000100bd */
[----:B------:R-:W-:Y:S01]  /*2080*/  SHF.L.U32 R173, R165, 0x10, RZ ;  /* 0x00000010a5ad7819 */ /* 0x000fe200000006ff */
[----:B------:R-:W-:Y:S01]  /*2090*/  FADD.FTZ R174, -R220, R174 ;  /* 0x000000aedcae7221 */ /* 0x000fe20000010100 */
[----:B------:R-:W-:Y:S01]  /*20a0*/  SHF.L.U32 R189, R169, 0x10, RZ ;  /* 0x00000010a9bd7819 */ /* 0x000fe200000006ff */
[--C-:B------:R-:W-:Y:S01]  /*20b0*/  FADD.FTZ R133, R133, R164.reuse ;  /* 0x000000a485857221 */ /* 0x100fe20000010000 */
[----:B------:R-:W-:Y:S01]  /*20c0*/  SHF.L.U32 R165, R166, 0x10, RZ ;  /* 0x00000010a6a57819 */ /* 0x000fe200000006ff */
[-C--:B------:R-:W-:Y:S01]  /*20d0*/  FMUL.FTZ R166, R213, R164.reuse ;  /* 0x000000a4d5a67220 */ /* 0x080fe20000410000 */
[----:B------:R-:W-:Y:S01]  /*20e0*/  PRMT R169, R169, 0x7632, R169 ;  /* 0x00007632a9a97816 */ /* 0x000fe200000000a9 */
[----:B------:R-:W-:Y:S01]  /*20f0*/  FFMA.FTZ R113, R202, R164, R113 ;  /* 0x000000a4ca717223 */ /* 0x000fe20000010071 */
[----:B------:R-:W-:Y:S01]  /*2100*/  PRMT R164, R167, 0x7632, R164 ;  /* 0x00007632a7a47816 */ /* 0x000fe200000000a4 */
[----:B------:R-:W-:Y:S01]  /*2110*/  FADD.FTZ R179, -R220, R179 ;  /* 0x000000b3dcb37221 */ /* 0x000fe20000010100 */
[----:B------:R-:W-:Y:S01]  /*2120*/  FADD.FTZ R89, R89, R168 ;  /* 0x000000a859597221 */ /* 0x000fe20000010000 */
[----:B------:R-:W-:Y:S01]  /*2130*/  FFMA.FTZ R69, R186, R168, R69 ;  /* 0x000000a8ba457223 */ /* 0x000fe20000010045 */
[----:B------:R-:W-:Y:S01]  /*2140*/  FMUL.FTZ R188, R7, R174 ;  /* 0x000000ae07bc7220 */ /* 0x000fe20000410000 */
[----:B------:R-:W-:Y:S01]  /*2150*/  FMUL.FTZ R195, R218, R173 ;  /* 0x000000addac37220 */ /* 0x000fe20000410000 */
[----:B------:R-:W-:Y:S01]  /*2160*/  SHF.L.U32 R168, R169, 0x10, RZ ;  /* 0x00000010a9a87819 */ /* 0x000fe200000006ff */
        /* <DEDUP_REMOVED lines=8> */
[-C--:B------:R-:W-:Y:S01]  /*21f0*/  FMUL.FTZ R168, R215, R164.reuse ;  /* 0x000000a4d7a87220 */ /* 0x080fe20000410000 */
[----:B------:R-:W-:Y:S01]  /*2200*/  FADD.FTZ R135, R135, R164 ;  /* 0x000000a487877221 */ /* 0x000fe20000010000 */
[----:B------:R-:W-:Y:S01]  /*2210*/  FFMA.FTZ R115, R210, R164, R115 ;  /* 0x000000a4d2737223 */ /* 0x000fe20000010073 */
[----:B------:R-:W-:Y:S01]  /*2220*/  FADD.FTZ R164, R221, R21 ;  /* 0x00000015dda47221 */ /* 0x000fe20000010000 */
[----:B------:R-:W-:Y:S01]  /*2230*/  FFMA.FTZ R223, R20, R21, R223 ;  /* 0x0000001514df7223 */ /* 0x000fe200000100df */
[----:B------:R-:W-:-:S02]  /*2240*/  FADD.FTZ R176, -R220, R176 ;  /* 0x000000b0dcb07221 */ /* 0x000fc40000010100 */
[----:B------:R-:W-:Y:S01]  /*2250*/  FADD.FTZ R164, R164, R187 ;  /* 0x000000bba4a47221 */ /* 0x000fe20000010000 */
[----:B------:R-:W-:Y:S01]  /*2260*/  FFMA.FTZ R223, R186, R187, R223 ;  /* 0x000000bbbadf7223 */ /* 0x000fe200000100df */
[C---:B------:R-:W-:Y:S01]  /*2270*/  SHF.L.U32 R197, R170.reuse, 0x10, RZ ;  /* 0x00000010aac57819 */ /* 0x040fe200000006ff */
[----:B------:R-:W-:Y:S01]  /*2280*/  FMUL.FTZ R196, R7, R176 ;  /* 0x000000b007c47220 */ /* 0x000fe20000410000 */
[----:B------:R-:W-:Y:S01]  /*2290*/  PRMT R170, R170, 0x7632, R170 ;  /* 0x00007632aaaa7816 */ /* 0x000fe200000000aa */
[----:B------:R-:W-:Y:S01]  /*22a0*/  FMUL.FTZ R169, R212, R165 ;  /* 0x000000a5d4a97220 */ /* 0x000fe20000410000 */
[----:B------:R-:W-:Y:S01]  /*22b0*/  FADD.FTZ R164, R164, R189 ;  /* 0x000000bda4a47221 */ /* 0x000fe20000010000 */
[----:B------:R-:W-:Y:S01]  /*22c0*/  FFMA.FTZ R223, R188, R189, R223 ;  /* 0x000000bdbcdf7223 */ /* 0x000fe200000100df */
[----:B------:R-:W-:Y:S01]  /*22d0*/  FADD.FTZ R132, R132, R165 ;  /* 0x000000a584847221 */ /* 0x000fe20000010000 */
[----:B------:R-:W-:Y:S01]  /*22e0*/  FFMA.FTZ R112, R196, R165, R112 ;  /* 0x000000a5c4707223 */ /* 0x000fe20000010070 */
[----:B------:R-:W-:Y:S01]  /*22f0*/  FADD.FTZ R178, -R220, R178 ;  /* 0x000000b2dcb27221 */ /* 0x000fe20000010100 */
[----:B------:R-:W-:Y:S01]  /*2300*/  FADD.FTZ R92, R92, R197 ;  /* 0x000000c55c5c7221 */ /* 0x000fe20000010000 */
[-C--:B------:R-:W-:Y:S01]  /*2310*/  FFMA.FTZ R72, R196, R197.reuse, R72 ;  /* 0x000000c5c4487223 */ /* 0x080fe20000010048 */
[----:B------:R-:W-:Y:S01]  /*2320*/  SHF.L.U32 R170, R170, 0x10, RZ ;  /* 0x00000010aaaa7819 */ /* 0x000fe200000006ff */
[----:B------:R-:W-:Y:S01]  /*2330*/  FFMA.FTZ R197, R224, R197, R169 ;  /* 0x000000c5e0c57223 */ /* 0x000fe200000100a9 */
[----:B------:R-:W-:Y:S01]  /*2340*/  SHF.L.U32 R165, R167, 0x10, RZ ;  /* 0x00000010a7a57819 */ /* 0x000fe200000006ff */
[----:B------:R-:W-:Y:S01]  /*2350*/  FADD.FTZ R164, R164, R195 ;  /* 0x000000c3a4a47221 */ /* 0x000fe20000010000 */
[----:B------:R-:W-:Y:S01]  /*2360*/  FFMA.FTZ R223, R194, R195, R223 ;  /* 0x000000c3c2df7223 */ /* 0x000fe200000100df */
[----:B------:R-:W-:Y:S01]  /*2370*/  SHF.L.U32 R205, R171, 0x10, RZ ;  /* 0x00000010abcd7819 */ /* 0x000fe200000006ff */
[----:B------:R-:W-:Y:S01]  /*2380*/  FMUL.FTZ R204, R7, R178 ;  /* 0x000000b207cc7220 */ /* 0x000fe20000410000 */
[----:B------:R-:W-:Y:S01]  /*2390*/  PRMT R171, R171, 0x7632, R171 ;  /* 0x00007632abab7816 */ /* 0x000fe200000000ab */
[----:B------:R-:W-:Y:S01]  /*23a0*/  FFMA.FTZ R203, R225, R170, R166 ;  /* 0x000000aae1cb7223 */ /* 0x000fe200000100a6 */
[----:B------:R-:W-:Y:S01]  /*23b0*/  FMUL.FTZ R169, R214, R165 ;  /* 0x000000a5d6a97220 */ /* 0x000fe20000410000 */
        /* <DEDUP_REMOVED lines=21> */
.L_x_1983:
[----:B------:R-:W-:Y:S05]  /*2510*/  BSYNC.RECONVERGENT B0 ;  /* 0x0000000000007941 */ /* 0x000fea0003800200 */
.L_x_1982:
[----:B------:R-:W-:Y:S01]  /*2520*/  UISETP.NE.AND UP0, UPT, UR14, URZ, UPT ;  /* 0x000000ff0e00728c */ /* 0x000fe2000bf05270 */
[----:B------:R-:W-:Y:S01]  /*2530*/  ISETP.GE.U32.AND P3, PT, R252, 0x20, PT ;  /* 0x00000020fc00780c */ /* 0x000fe20003f66070 */
[----:B------:R-:W-:-:S04]  /*2540*/  UMOV UR4, 0xffffffff ;  /* 0xffffffff00047882 */ /* 0x000fc80000000000 */
[----:B------:R-:W-:Y:S01]  /*2550*/  PLOP3.LUT P4, PT, PT, PT, UP0, 0x80, 0x8 ;  /* 0x000000000008781c */ /* 0x000fe20003f8f008 */
[----:B------:R-:W-:-:S12]  /*2560*/  BRA.DIV UR4, `(.L_x_1984) ;  /* 0x0000008204747947 */ /* 0x000fd8000b800000 */
[----:B------:R-:W1:Y:S02]  /*2570*/  SHFL.BFLY PT, R168, R221, 0x1, 0x1f ;  /* 0x0c201f00dda87f89 */ /* 0x000e6400000e0000 */
[----:B-1----:R-:W-:Y:S02]  /*2580*/  FADD.FTZ R221, R168, R221 ;  /* 0x000000dda8dd7221 */ /* 0x002fe40000010000 */
[----:B------:R-:W1:Y:S02]  /*2590*/  SHFL.BFLY PT, R168, R223, 0x1, 0x1f ;  /* 0x0c201f00dfa87f89 */ /* 0x000e6400000e0000 */
[----:B-1----:R-:W-:Y:S02]  /*25a0*/  FADD.FTZ R223, R168, R223 ;  /* 0x000000dfa8df7221 */ /* 0x002fe40000010000 */
[----:B------:R-:W1:Y:S02]  /*25b0*/  SHFL.BFLY PT, R168, R221, 0x2, 0x1f ;  /* 0x0c401f00dda87f89 */ /* 0x000e6400000e0000 */
[----:B-1----:R-:W-:-:S02]  /*25c0*/  FADD.FTZ R221, R221, R168 ;  /* 0x000000a8dddd7221 */ /* 0x002fc40000010000 */
        /* <DEDUP_REMOVED lines=8> */
[----:B------:R-:W1:Y:S04]  /*2650*/  SHFL.BFLY PT, R168, R223, 0x8, 0x1f ;  /* 0x0d001f00dfa87f89 */ /* 0x000e6800000e0000 */
[----:B------:R2:W3:Y:S01]  /*2660*/  SHFL.BFLY PT, R169, R221, 0x10, 0x1f ;  /* 0x0e001f00dda97f89 */ /* 0x0004e200000e0000 */
[----:B-1----:R-:W-:-:S05]  /*2670*/  FADD.FTZ R223, R223, R168 ;  /* 0x000000a8dfdf7221 */ /* 0x002fca0000010000 */
[----:B---3--:R2:W1:Y:S02]  /*2680*/  SHFL.BFLY PT, R168, R223, 0x10, 0x1f ;  /* 0x0e001f00dfa87f89 */ /* 0x00846400000e0000 */
.L_x_2037:
[----:B------:R-:W-:Y:S01]  /*2690*/  FADD.FTZ R169, R221, R169 ;  /* 0x000000a9dda97221 */ /* 0x000fe20000010000 */
[----:B-1----:R-:W-:Y:S01]  /*26a0*/  FADD.FTZ R168, R223, R168 ;  /* 0x000000a8dfa87221 */ /* 0x002fe20000010000 */
        /* <DEDUP_REMOVED lines=22> */
[----:B------:R-:W-:Y:S01]  /*2810*/  LOP3.LUT P2, RZ, R29, 0xff0000, RZ, 0xc0, !PT ;  /* 0x00ff00001dff7812 */ /* 0x000fe2000784c0ff */
[----:B------:R-:W-:Y:S01]  /*2820*/  FADD.FTZ R168, R17, -R168 ;  /* 0x800000a811a87221 */ /* 0x000fe20000010000 */
[C---:B-----5:R-:W-:Y:S01]  /*2830*/  FMUL.FTZ R164, R7.reuse, R164 ;  /* 0x000000a407a47220 */ /* 0x060fe20000410000 */
[----:B------:R-:W-:Y:S01]  /*2840*/  FMUL.FTZ R166, R7, R166 ;  /* 0x000000a607a67220 */ /* 0x000fe20000410000 */
[----:B------:R-:W-:-:S02]  /*2850*/  ISETP.GE.U32.AND.EX P0, PT, R29, 0x1000000, PT, P0 ;  /* 0x010000001d00780c */ /* 0x000fc40003f06100 */
[----:B------:R-:W-:Y:S01]  /*2860*/  FMUL.FTZ R164, R164, UR13 ;  /* 0x0000000da4a47c20 */ /* 0x000fe20008410000 */
[----:B------:R-:W-:-:S04]  /*2870*/  FMUL.FTZ R166, R166, UR13 ;  /* 0x0000000da6a67c20 */ /* 0x000fc80008410000 */
[----:B------:R-:W-:Y:S02]  /*2880*/  FSEL R164, R164, RZ, P2 ;  /* 0x000000ffa4a47208 */ /* 0x000fe40001000000 */
[----:B------:R-:W-:Y:S01]  /*2890*/  FSEL R167, R166, RZ, P0 ;  /* 0x000000ffa6a77208 */ /* 0x000fe20000000000 */
[-CC-:B------:R-:W-:Y:S01]  /*28a0*/  FFMA.FTZ R166, R190, R171.reuse, R173.reuse ;  /* 0x000000abbea67223 */ /* 0x180fe200000100ad */
[----:B------:R-:W-:Y:S02]  /*28b0*/  LOP3.LUT P0, RZ, R29, 0xff, RZ, 0xc0, !PT ;  /* 0x000000ff1dff7812 */ /* 0x000fe4000780c0ff */
[----:B------:R-:W-:Y:S01]  /*28c0*/  F2FP.BF16.F32.PACK_AB R167, R167, R164 ;  /* 0x000000a4a7a7723e */ /* 0x000fe200000010ff */
[----:B------:R-:W-:Y:S01]  /*28d0*/  FFMA.FTZ R164, R22, R171, R173 ;  /* 0x000000ab16a47223 */ /* 0x000fe200000100ad */
[----:B------:R-:W-:Y:S01]  /*28e0*/  FADD.FTZ R166, R191, -R166 ;  /* 0x800000a6bfa67221 */ /* 0x000fe20000010000 */
[----:B------:R-:W-:Y:S02]  /*28f0*/  LOP3.LUT P2, RZ, R29, 0xff00, RZ, 0xc0, !PT ;  /* 0x0000ff001dff7812 */ /* 0x000fe4000784c0ff */
[----:B------:R-:W-:Y:S01]  /*2900*/  FADD.FTZ R164, R23, -R164 ;  /* 0x800000a417a47221 */ /* 0x000fe20000010000 */
[----:B------:R-:W-:-:S03]  /*2910*/  FMUL.FTZ R166, R7, R166 ;  /* 0x000000a607a67220 */ /* 0x000fc60000410000 */
[----:B------:R-:W-:Y:S01]  /*2920*/  FMUL.FTZ R164, R7, R164 ;  /* 0x000000a407a47220 */ /* 0x000fe20000410000 */
[----:B------:R-:W-:-:S03]  /*2930*/  FMUL.FTZ R166, R166, UR13 ;  /* 0x0000000da6a67c20 */ /* 0x000fc60008410000 */
[----:B------:R-:W-:Y:S02]  /*2940*/  FMUL.FTZ R164, R164, UR13 ;  /* 0x0000000da4a47c20 */ /* 0x000fe40008410000 */
[----:B------:R-:W-:Y:S02]  /*2950*/  FSEL R165, R166, RZ, P2 ;  /* 0x000000ffa6a57208 */ /* 0x000fe40001000000 */
[----:B------:R-:W-:Y:S02]  /*2960*/  LOP3.LUT P2, RZ, R28, 0xff000000, RZ, 0xc0, !PT ;  /* 0xff0000001cff7812 */ /* 0x000fe4000784c0ff */
[----:B------:R-:W-:Y:S02]  /*2970*/  FSEL R164, R164, RZ, P0 ;  /* 0x000000ffa4a47208 */ /* 0x000fe40000000000 */
[----:B------:R-:W-:Y:S02]  /*2980*/  LOP3.LUT P0, RZ, R28, 0xff0000, RZ, 0xc0, !PT ;  /* 0x00ff00001cff7812 */ /* 0x000fe4000780c0ff */
[----:B------:R-:W-:Y:S01]  /*2990*/  F2FP.BF16.F32.PACK_AB R166, R165, R164 ;  /* 0x000000a4a5a6723e */ /* 0x000fe200000010ff */
[-CC-:B------:R-:W-:Y:S01]  /*29a0*/  FFMA.FTZ R164, R10, R171.reuse, R173.reuse ;  /* 0x000000ab0aa47223 */ /* 0x180fe200000100ad */
[----:B------:R-:W-:Y:S01]  /*29b0*/  FMUL.FTZ R165, R7, R168 ;  /* 0x000000a807a57220 */ /* 0x000fe20000410000 */
[----:B------:R-:W-:-:S02]  /*29c0*/  FFMA.FTZ R168, R0, R171, R173 ;  /* 0x000000ab00a87223 */ /* 0x000fc400000100ad */
[----:B------:R-:W-:Y:S01]  /*29d0*/  FADD.FTZ R164, R11, -R164 ;  /* 0x800000a40ba47221 */ /* 0x000fe20000010000 */
[----:B------:R-:W-:Y:S01]  /*29e0*/  FMUL.FTZ R165, R165, UR13 ;  /* 0x0000000da5a57c20 */ /* 0x000fe20008410000 */
[----:B------:R-:W-:Y:S02]  /*29f0*/  FADD.FTZ R168, R6, -R168 ;  /* 0x800000a806a87221 */ /* 0x000fe40000010000 */
[----:B------:R-:W-:Y:S02]  /*2a00*/  FMUL.FTZ R164, R7, R164 ;  /* 0x000000a407a47220 */ /* 0x000fe40000410000 */
[----:B------:R-:W-:Y:S01]  /*2a10*/  FSEL R165, R165, RZ, P2 ;  /* 0x000000ffa5a57208 */ /* 0x000fe20001000000 */
[----:B------:R-:W-:Y:S01]  /*2a20*/  FMUL.FTZ R168, R7, R168 ;  /* 0x000000a807a87220 */ /* 0x000fe20000410000 */
[----:B------:R-:W-:Y:S01]  /*2a30*/  FMUL.FTZ R164, R164, UR13 ;  /* 0x0000000da4a47c20 */ /* 0x000fe20008410000 */
[----:B------:R-:W-:Y:S02]  /*2a40*/  LOP3.LUT P2, RZ, R28, 0xff00, RZ, 0xc0, !PT ;  /* 0x0000ff001cff7812 */ /* 0x000fe4000784c0ff */
[----:B------:R-:W-:-:S02]  /*2a50*/  FMUL.FTZ R168, R168, UR13 ;  /* 0x0000000da8a87c20 */ /* 0x000fc40008410000 */
[----:B------:R-:W-:Y:S02]  /*2a60*/  FSEL R164, R164, RZ, P0 ;  /* 0x000000ffa4a47208 */ /* 0x000fe40000000000 */
[----:B------:R-:W-:Y:S02]  /*2a70*/  LOP3.LUT P0, RZ, R28, 0xff, RZ, 0xc0, !PT ;  /* 0x000000ff1cff7812 */ /* 0x000fe4000780c0ff */
[----:B------:R-:W-:Y:S01]  /*2a80*/  F2FP.BF16.F32.PACK_AB R165, R165, R164 ;  /* 0x000000a4a5a5723e */ /* 0x000fe200000010ff */
[----:B------:R-:W-:Y:S01]  /*2a90*/  FFMA.FTZ R164, R8, R171, R173 ;  /* 0x000000ab08a47223 */ /* 0x000fe200000100ad */
[----:B------:R-:W-:-:S03]  /*2aa0*/  FSEL R168, R168, RZ, P0 ;  /* 0x000000ffa8a87208 */ /* 0x000fc60000000000 */
[----:B------:R-:W-:-:S04]  /*2ab0*/  FADD.FTZ R164, R9, -R164 ;  /* 0x800000a409a47221 */ /* 0x000fc80000010000 */
[----:B------:R-:W-:-:S04]  /*2ac0*/  FMUL.FTZ R164, R7, R164 ;  /* 0x000000a407a47220 */ /* 0x000fc80000410000 */
[----:B------:R-:W-:-:S05]  /*2ad0*/  FMUL.FTZ R164, R164, UR13 ;  /* 0x0000000da4a47c20 */ /* 0x000fca0008410000 */
[----:B------:R-:W-:-:S04]  /*2ae0*/  FSEL R164, R164, RZ, P2 ;  /* 0x000000ffa4a47208 */ /* 0x000fc80001000000 */
[----:B------:R-:W-:Y:S01]  /*2af0*/  F2FP.BF16.F32.PACK_AB R164, R164, R168 ;  /* 0x000000a8a4a4723e */ /* 0x000fe200000010ff */
[----:B------:R-:W-:Y:S06]  /*2b00*/  BRA `(.L_x_1990) ;  /* 0x0000001c007c7947 */ /* 0x000fec0003800000 */
.L_x_1989:
[-CC-:B------:R-:W-:Y:S01]  /*2b10*/  FFMA.FTZ R104, R198, R171.reuse, R173.reuse ;  /* 0x000000abc6687223 */ /* 0x180fe200000100ad */
[-CC-:B------:R-:W-:Y:S01]  /*2b20*/  FFMA.FTZ R148, R190, R171.reuse, R173.reuse ;  /* 0x000000abbe947223 */ /* 0x180fe200000100ad */
[-CC-:B------:R-:W-:Y:S01]  /*2b30*/  FFMA.FTZ R150, R206, R171.reuse, R173.reuse ;  /* 0x000000abce967223 */ /* 0x180fe200000100ad */
[----:B------:R-:W-:Y:S01]  /*2b40*/  LOP3.LUT P2, RZ, R29, 0xff0000, RZ, 0xc0, !PT ;  /* 0x00ff00001dff7812 */ /* 0x000fe2000784c0ff */
[----:B------:R-:W-:Y:S01]  /*2b50*/  FADD.FTZ R104, R199, -R104 ;  /* 0x80000068c7687221 */ /* 0x000fe20000010000 */
[----:B------:R-:W-:Y:S01]  /*2b60*/  FADD.FTZ R148, R191, -R148 ;  /* 0x80000094bf947221 */ /* 0x000fe20000010000 */
[----:B------:R-:W-:Y:S01]  /*2b70*/  FADD.FTZ R150, R207, -R150 ;  /* 0x80000096cf967221 */ /* 0x000fe20000010000 */
[----:B------:R-:W-:Y:S01]  /*2b80*/  ISETP.GE.U32.AND P0, PT, R28, RZ, PT ;  /* 0x000000ff1c00720c */ /* 0x000fe20003f06070 */
[C---:B-----5:R-:W-:Y:S01]  /*2b90*/  FMUL.FTZ R106, R7.reuse, R104 ;  /* 0x00000068076a7220 */ /* 0x060fe20000410000 */
[-CC-:B------:R-:W-:Y:S01]  /*2ba0*/  FFMA.FTZ R104, R22, R171.reuse, R173.reuse ;  /* 0x000000ab16687223 */ /* 0x180fe200000100ad */
[C---:B------:R-:W-:Y:S01]  /*2bb0*/  FMUL.FTZ R105, R7.reuse, R148 ;  /* 0x0000009407697220 */ /* 0x040fe20000410000 */
[----:B------:R-:W-:Y:S01]  /*2bc0*/  FMUL.FTZ R107, R7, R150 ;  /* 0x00000096076b7220 */ /* 0x000fe20000410000 */
[----:B------:R-:W-:Y:S01]  /*2bd0*/  FMUL.FTZ R167, R106, UR13 ;  /* 0x0000000d6aa77c20 */ /* 0x000fe20008410000 */
[----:B------:R-:W-:Y:S01]  /*2be0*/  FADD.FTZ R104, R23, -R104 ;  /* 0x8000006817687221 */ /* 0x000fe20000010000 */
[----:B------:R-:W-:Y:S01]  /*2bf0*/  FMUL.FTZ R149, R105, UR13 ;  /* 0x0000000d69957c20 */ /* 0x000fe20008410000 */
[----:B------:R-:W-:Y:S01]  /*2c00*/  LOP3.LUT P6, RZ, R29, 0xff, RZ, 0xc0, !PT ;  /* 0x000000ff1dff7812 */ /* 0x000fe200078cc0ff */
[----:B------:R-:W-:Y:S01]  /*2c10*/  FMUL.FTZ R150, R107, UR13 ;  /* 0x0000000d6b967c20 */ /* 0x000fe20008410000 */
[----:B------:R-:W-:Y:S01]  /*2c20*/  FMUL.FTZ R104, R7, R104 ;  /* 0x0000006807687220 */ /* 0x000fe20000410000 */
[----:B------:R-:W-:Y:S01]  /*2c30*/  FSEL R167, R167, RZ, P2 ;  /* 0x000000ffa7a77208 */ /* 0x000fe20001000000 */
[-CC-:B------:R-:W-:Y:S01]  /*2c40*/  FFMA.FTZ R170, R10, R171.reuse, R173.reuse ;  /* 0x000000ab0aaa7223 */ /* 0x180fe200000100ad */
[C---:B------:R-:W-:Y:S01]  /*2c50*/  LOP3.LUT P2, RZ, R29.reuse, 0xff00, RZ, 0xc0, !PT ;  /* 0x0000ff001dff7812 */ /* 0x040fe2000784c0ff */
[----:B------:R-:W-:Y:S01]  /*2c60*/  FMUL.FTZ R148, R104, UR13 ;  /* 0x0000000d68947c20 */ /* 0x000fe20008410000 */
[----:B------:R-:W-:Y:S01]  /*2c70*/  ISETP.GE.U32.AND.EX P0, PT, R29, 0x1000000, PT, P0 ;  /* 0x010000001d00780c */ /* 0x000fe20003f06100 */
[----:B------:R-:W-:Y:S01]  /*2c80*/  FFMA.FTZ R168, R16, R171, R173 ;  /* 0x000000ab10a87223 */ /* 0x000fe200000100ad */
[----:B------:R-:W-:Y:S01]  /*2c90*/  FSEL R149, R149, RZ, P2 ;  /* 0x000000ff95957208 */ /* 0x000fe20001000000 */
[----:B------:R-:W-:Y:S01]  /*2ca0*/  FADD.FTZ R170, R11, -R170 ;  /* 0x800000aa0baa7221 */ /* 0x000fe20000010000 */
[----:B------:R-:W-:Y:S01]  /*2cb0*/  FSEL R148, R148, RZ, P6 ;  /* 0x000000ff94947208 */ /* 0x000fe20003000000 */
[----:B------:R-:W-:Y:S01]  /*2cc0*/  FADD.FTZ R168, R17, -R168 ;  /* 0x800000a811a87221 */ /* 0x000fe20000010000 */
[----:B------:R-:W-:-:S02]  /*2cd0*/  FSEL R150, R150, RZ, P0 ;  /* 0x000000ff96967208 */ /* 0x000fc40000000000 */
[----:B------:R-:W-:Y:S01]  /*2ce0*/  F2FP.BF16.F32.PACK_AB R166, R149, R148 ;  /* 0x0000009495a6723e */ /* 0x000fe200000010ff */
[--C-:B------:R-:W-:Y:S01]  /*2cf0*/  FFMA.FTZ R149, R0, R171, R173.reuse ;  /* 0x000000ab00957223 */ /* 0x100fe200000100ad */
[----:B------:R-:W-:Y:S01]  /*2d00*/  F2FP.BF16.F32.PACK_AB R167, R150, R167 ;  /* 0x000000a796a7723e */ /* 0x000fe200000010ff */
[----:B------:R-:W-:Y:S01]  /*2d10*/  FFMA.FTZ R150, R8, R171, R173 ;  /* 0x000000ab08967223 */ /* 0x000fe200000100ad */
[----:B------:R-:W-:Y:S01]  /*2d20*/  LOP3.LUT P6, RZ, R28, 0xff, RZ, 0xc0, !PT ;  /* 0x000000ff1cff7812 */ /* 0x000fe200078cc0ff */
[----:B------:R-:W-:Y:S01]  /*2d30*/  FADD.FTZ R148, R6, -R149 ;  /* 0x8000009506947221 */ /* 0x000fe20000010000 */
[----:B------:R-:W-:Y:S01]  /*2d40*/  FMUL.FTZ R151, R7, R168 ;  /* 0x000000a807977220 */ /* 0x000fe20000410000 */
[----:B------:R-:W-:Y:S01]  /*2d50*/  FADD.FTZ R150, R9, -R150 ;  /* 0x8000009609967221 */ /* 0x000fe20000010000 */
[----:B------:R-:W-:Y:S01]  /*2d60*/  LOP3.LUT P0, RZ, R28, 0xff00, RZ, 0xc0, !PT ;  /* 0x0000ff001cff7812 */ /* 0x000fe2000780c0ff */
[----:B------:R-:W-:Y:S01]  /*2d70*/  FMUL.FTZ R148, R7, R148 ;  /* 0x0000009407947220 */ /* 0x000fe20000410000 */
[----:B------:R-:W-:Y:S01]  /*2d80*/  FMUL.FTZ R169, R151, UR13 ;  /* 0x0000000d97a97c20 */ /* 0x000fe20008410000 */
[C---:B------:R-:W-:Y:S01]  /*2d90*/  FMUL.FTZ R149, R7.reuse, R150 ;  /* 0x0000009607957220 */ /* 0x040fe20000410000 */
[----:B------:R-:W-:Y:S01]  /*2da0*/  FMUL.FTZ R150, R7, R170 ;  /* 0x000000aa07967220 */ /* 0x000fe20000410000 */
[----:B------:R-:W-:Y:S01]  /*2db0*/  FMUL.FTZ R164, R148, UR13 ;  /* 0x0000000d94a47c20 */ /* 0x000fe20008410000 */
[----:B------:R-:W-:Y:S01]  /*2dc0*/  LOP3.LUT P2, RZ, R28, 0xff0000, RZ, 0xc0, !PT ;  /* 0x00ff00001cff7812 */ /* 0x000fe2000784c0ff */
[----:B------:R-:W-:Y:S01]  /*2dd0*/  FMUL.FTZ R168, R149, UR13 ;  /* 0x0000000d95a87c20 */ /* 0x000fe20008410000 */
        /* <DEDUP_REMOVED lines=9> */
.L_x_1988:
        /* <DEDUP_REMOVED lines=11> */
[----:B------:R-:W-:Y:S02]  /*2f20*/  LOP3.LUT P2, RZ, R29, 0xff0000, RZ, 0xc0, !PT ;  /* 0x00ff00001dff7812 */ /* 0x000fe4000784c0ff */
[C---:B-----5:R-:W-:Y:S01]  /*2f30*/  FFMA.FTZ R164, R7.reuse, R164, R146 ;  /* 0x000000a407a47223 */ /* 0x060fe20000010092 */
[----:B------:R-:W-:Y:S01]  /*2f40*/  FFMA.FTZ R165, R7, R166, R147 ;  /* 0x000000a607a57223 */ /* 0x000fe20000010093 */
[----:B------:R-:W-:Y:S01]  /*2f50*/  ISETP.GE.U32.AND.EX P0, PT, R29, 0x1000000, PT, P0 ;  /* 0x010000001d00780c */ /* 0x000fe20003f06100 */
[----:B------:R-:W-:Y:S01]  /*2f60*/  FFMA.FTZ R166, R190, R171, R173 ;  /* 0x000000abbea67223 */ /* 0x000fe200000100ad */
[----:B------:R-:W-:Y:S01]  /*2f70*/  FMUL.FTZ R164, R164, UR13 ;  /* 0x0000000da4a47c20 */ /* 0x000fe20008410000 */
[----:B------:R-:W-:-:S02]  /*2f80*/  FMUL.FTZ R165, R165, UR13 ;  /* 0x0000000da5a57c20 */ /* 0x000fc40008410000 */
[----:B------:R-:W-:Y:S02]  /*2f90*/  FADD.FTZ R166, R191, -R166 ;  /* 0x800000a6bfa67221 */ /* 0x000fe40000010000 */
[----:B------:R-:W-:Y:S02]  /*2fa0*/  FSEL R164, R164, RZ, P2 ;  /* 0x000000ffa4a47208 */ /* 0x000fe40001000000 */
[----:B------:R-:W-:Y:S02]  /*2fb0*/  FSEL R165, R165, RZ, P0 ;  /* 0x000000ffa5a57208 */ /* 0x000fe40000000000 */
[----:B------:R-:W-:Y:S02]  /*2fc0*/  LOP3.LUT P0, RZ, R29, 0xff, RZ, 0xc0, !PT ;  /* 0x000000ff1dff7812 */ /* 0x000fe4000780c0ff */
[----:B------:R-:W-:Y:S01]  /*2fd0*/  F2FP.BF16.F32.PACK_AB R167, R165, R164 ;  /* 0x000000a4a5a7723e */ /* 0x000fe200000010ff */
[----:B------:R-:W-:Y:S01]  /*2fe0*/  FFMA.FTZ R164, R22, R171, R173 ;  /* 0x000000ab16a47223 */ /* 0x000fe200000100ad */
[----:B------:R-:W-:Y:S01]  /*2ff0*/  FFMA.FTZ R165, R7, R166, R145 ;  /* 0x000000a607a57223 */ /* 0x000fe20000010091 */
[----:B------:R-:W-:-:S02]  /*3000*/  LOP3.LUT P2, RZ, R29, 0xff00, RZ, 0xc0, !PT ;  /* 0x0000ff001dff7812 */ /* 0x000fc4000784c0ff */
[----:B------:R-:W-:Y:S01]  /*3010*/  FADD.FTZ R164, R23, -R164 ;  /* 0x800000a417a47221 */ /* 0x000fe20000010000 */
[----:B------:R-:W-:-:S03]  /*3020*/  FMUL.FTZ R165, R165, UR13 ;  /* 0x0000000da5a57c20 */ /* 0x000fc60008410000 */
[----:B------:R-:W-:Y:S02]  /*3030*/  FFMA.FTZ R164, R7, R164, R144 ;  /* 0x000000a407a47223 */ /* 0x000fe40000010090 */
[----:B------:R-:W-:Y:S02]  /*3040*/  FSEL R165, R165, RZ, P2 ;  /* 0x000000ffa5a57208 */ /* 0x000fe40001000000 */
[----:B------:R-:W-:Y:S01]  /*3050*/  FMUL.FTZ R164, R164, UR13 ;  /* 0x0000000da4a47c20 */ /* 0x000fe20008410000 */
[----:B------:R-:W-:-:S04]  /*3060*/  LOP3.LUT P2, RZ, R28, 0xff000000, RZ, 0xc0, !PT ;  /* 0xff0000001cff7812 */ /* 0x000fc8000784c0ff */
[----:B------:R-:W-:Y:S02]  /*3070*/  FSEL R164, R164, RZ, P0 ;  /* 0x000000ffa4a47208 */ /* 0x000fe40000000000 */
[----:B------:R-:W-:Y:S02]  /*3080*/  LOP3.LUT P0, RZ, R28, 0xff0000, RZ, 0xc0, !PT ;  /* 0x00ff00001cff7812 */ /* 0x000fe4000780c0ff */
[----:B------:R-:W-:Y:S01]  /*3090*/  F2FP.BF16.F32.PACK_AB R166, R165, R164 ;  /* 0x000000a4a5a6723e */ /* 0x000fe200000010ff */
[-CC-:B------:R-:W-:Y:S01]  /*30a0*/  FFMA.FTZ R164, R16, R171.reuse, R173.reuse ;  /* 0x000000ab10a47223 */ /* 0x180fe200000100ad */
[----:B------:R-:W-:Y:S01]  /*30b0*/  FADD.FTZ R165, R11, -R168 ;  /* 0x800000a80ba57221 */ /* 0x000fe20000010000 */
[----:B------:R-:W-:Y:S02]  /*30c0*/  FFMA.FTZ R168, R0, R171, R173 ;  /* 0x000000ab00a87223 */ /* 0x000fe400000100ad */
[----:B------:R-:W-:Y:S01]  /*30d0*/  FADD.FTZ R164, R17, -R164 ;  /* 0x800000a411a47221 */ /* 0x000fe20000010000 */
[----:B------:R-:W-:Y:S01]  /*30e0*/  FFMA.FTZ R165, R7, R165, R142 ;  /* 0x000000a507a57223 */ /* 0x000fe2000001008e */
[----:B------:R-:W-:-:S02]  /*30f0*/  FADD.FTZ R168, R6, -R168 ;  /* 0x800000a806a87221 */ /* 0x000fc40000010000 */
[----:B------:R-:W-:Y:S01]  /*3100*/  FFMA.FTZ R164, R7, R164, R143 ;  /* 0x000000a407a47223 */ /* 0x000fe2000001008f */
[----:B------:R-:W-:Y:S01]  /*3110*/  FMUL.FTZ R165, R165, UR13 ;  /* 0x0000000da5a57c20 */ /* 0x000fe20008410000 */
[----:B------:R-:W-:Y:S02]  /*3120*/  FFMA.FTZ R168, R7, R168, R140 ;  /* 0x000000a807a87223 */ /* 0x000fe4000001008c */
[----:B------:R-:W-:Y:S02]  /*3130*/  FMUL.FTZ R164, R164, UR13 ;  /* 0x0000000da4a47c20 */ /* 0x000fe40008410000 */
[----:B------:R-:W-:Y:S01]  /*3140*/  FSEL R165, R165, RZ, P0 ;  /* 0x000000ffa5a57208 */ /* 0x000fe20000000000 */
[----:B------:R-:W-:Y:S01]  /*3150*/  FMUL.FTZ R168, R168, UR13 ;  /* 0x0000000da8a87c20 */ /* 0x000fe20008410000 */
[----:B------:R-:W-:Y:S02]  /*3160*/  LOP3.LUT P0, RZ, R28, 0xff, RZ, 0xc0, !PT ;  /* 0x000000ff1cff7812 */ /* 0x000fe4000780c0ff */
[----:B------:R-:W-:-:S02]  /*3170*/  FSEL R164, R164, RZ, P2 ;  /* 0x000000ffa4a47208 */ /* 0x000fc40001000000 */
[----:B------:R-:W-:Y:S02]  /*3180*/  LOP3.LUT P2, RZ, R28, 0xff00, RZ, 0xc0, !PT ;  /* 0x0000ff001cff7812 */ /* 0x000fe4000784c0ff */
[----:B------:R-:W-:Y:S01]  /*3190*/  F2FP.BF16.F32.PACK_AB R165, R164, R165 ;  /* 0x000000a5a4a5723e */ /* 0x000fe200000010ff */
[----:B------:R-:W-:Y:S01]  /*31a0*/  FFMA.FTZ R164, R8, R171, R173 ;  /* 0x000000ab08a47223 */ /* 0x000fe200000100ad */
[----:B------:R-:W-:-:S03]  /*31b0*/  FSEL R168, R168, RZ, P0 ;  /* 0x000000ffa8a87208 */ /* 0x000fc60000000000 */
[----:B------:R-:W-:-:S04]  /*31c0*/  FADD.FTZ R164, R9, -R164 ;  /* 0x800000a409a47221 */ /* 0x000fc80000010000 */
[----:B------:R-:W-:-:S04]  /*31d0*/  FFMA.FTZ R164, R7, R164, R141 ;  /* 0x000000a407a47223 */ /* 0x000fc8000001008d */
[----:B------:R-:W-:-:S05]  /*31e0*/  FMUL.FTZ R164, R164, UR13 ;  /* 0x0000000da4a47c20 */ /* 0x000fca0008410000 */
[----:B------:R-:W-:-:S04]  /*31f0*/  FSEL R164, R164, RZ, P2 ;  /* 0x000000ffa4a47208 */ /* 0x000fc80001000000 */
[----:B------:R-:W-:Y:S01]  /*3200*/  F2FP.BF16.F32.PACK_AB R164, R164, R168 ;  /* 0x000000a8a4a4723e */ /* 0x000fe200000010ff */
[----:B------:R-:W-:Y:S06]  /*3210*/  BRA `(.L_x_1990) ;  /* 0x0000001400b87947 */ /* 0x000fec0003800000 */
.L_x_1991:
        /* <DEDUP_REMOVED lines=8> */
[C---:B-----5:R-:W-:Y:S01]  /*32a0*/  FFMA.FTZ R106, R7.reuse, R104, R146 ;  /* 0x00000068076a7223 */ /* 0x060fe20000010092 */
[-C--:B------:R-:W-:Y:S01]  /*32b0*/  FFMA.FTZ R104, R22, R171.reuse, R173 ;  /* 0x000000ab16687223 */ /* 0x080fe200000100ad */
[----:B------:R-:W-:Y:S01]  /*32c0*/  FFMA.FTZ R107, R7, R150, R147 ;  /* 0x00000096076b7223 */ /* 0x000fe20000010093 */
[----:B------:R-:W-:Y:S01]  /*32d0*/  LOP3.LUT P6, RZ, R29, 0xff, RZ, 0xc0, !PT ;  /* 0x000000ff1dff7812 */ /* 0x000fe200078cc0ff */
[----:B------:R-:W-:Y:S01]  /*32e0*/  FMUL.FTZ R167, R106, UR13 ;  /* 0x0000000d6aa77c20 */ /* 0x000fe20008410000 */
[----:B------:R-:W-:Y:S01]  /*32f0*/  FADD.FTZ R105, R23, -R104 ;  /* 0x8000006817697221 */ /* 0x000fe20000010000 */
[----:B------:R-:W-:Y:S01]  /*3300*/  FMUL.FTZ R150, R107, UR13 ;  /* 0x0000000d6b967c20 */ /* 0x000fe20008410000 */
[----:B------:R-:W-:Y:S01]  /*3310*/  ISETP.GE.U32.AND.EX P0, PT, R29, 0x1000000, PT, P0 ;  /* 0x010000001d00780c */ /* 0x000fe20003f06100 */
[----:B------:R-:W-:Y:S01]  /*3320*/  FFMA.FTZ R164, R10, R171, R173 ;  /* 0x000000ab0aa47223 */ /* 0x000fe200000100ad */
[C---:B------:R-:W-:Y:S01]  /*3330*/  FFMA.FTZ R104, R7.reuse, R105, R144 ;  /* 0x0000006907687223 */ /* 0x040fe20000010090 */
[----:B------:R-:W-:Y:S01]  /*3340*/  FFMA.FTZ R105, R7, R148, R145 ;  /* 0x0000009407697223 */ /* 0x000fe20000010091 */
[----:B------:R-:W-:Y:S01]  /*3350*/  FSEL R167, R167, RZ, P2 ;  /* 0x000000ffa7a77208 */ /* 0x000fe20001000000 */
[----:B------:R-:W-:Y:S01]  /*3360*/  FFMA.FTZ R168, R16, R171, R173 ;  /* 0x000000ab10a87223 */ /* 0x000fe200000100ad */
[----:B------:R-:W-:Y:S01]  /*3370*/  FMUL.FTZ R148, R104, UR13 ;  /* 0x0000000d68947c20 */ /* 0x000fe20008410000 */
[----:B------:R-:W-:Y:S01]  /*3380*/  FMUL.FTZ R149, R105, UR13 ;  /* 0x0000000d69957c20 */ /* 0x000fe20008410000 */
[----:B------:R-:W-:Y:S01]  /*3390*/  LOP3.LUT P2, RZ, R29, 0xff00, RZ, 0xc0, !PT ;  /* 0x0000ff001dff7812 */ /* 0x000fe2000784c0ff */
[----:B------:R-:W-:Y:S01]  /*33a0*/  FADD.FTZ R151, R11, -R164 ;  /* 0x800000a40b977221 */ /* 0x000fe20000010000 */
[----:B------:R-:W-:Y:S01]  /*33b0*/  FSEL R150, R150, RZ, P0 ;  /* 0x000000ff96967208 */ /* 0x000fe20000000000 */
[----:B------:R-:W-:Y:S01]  /*33c0*/  FADD.FTZ R168, R17, -R168 ;  /* 0x800000a811a87221 */ /* 0x000fe20000010000 */
[----:B------:R-:W-:-:S02]  /*33d0*/  FSEL R148, R148, RZ, P6 ;  /* 0x000000ff94947208 */ /* 0x000fc40003000000 */
        /* <DEDUP_REMOVED lines=9> */
[----:B------:R-:W-:-:S03]  /*3470*/  LOP3.LUT P2, RZ, R28, 0xff0000, RZ, 0xc0, !PT ;  /* 0x00ff00001cff7812 */ /* 0x000fc6000784c0ff */
[C---:B------:R-:W-:Y:S01]  /*3480*/  FFMA.FTZ R148, R7.reuse, R149, R140 ;  /* 0x0000009507947223 */ /* 0x040fe2000001008c */
[C---:B------:R-:W-:Y:S01]  /*3490*/  FFMA.FTZ R149, R7.reuse, R150, R141 ;  /* 0x0000009607957223 */ /* 0x040fe2000001008d */
[C---:B------:R-:W-:Y:S01]  /*34a0*/  FFMA.FTZ R150, R7.reuse, R151, R142 ;  /* 0x0000009707967223 */ /* 0x040fe2000001008e */
[----:B------:R-:W-:Y:S01]  /*34b0*/  FFMA.FTZ R151, R7, R168, R143 ;  /* 0x000000a807977223 */ /* 0x000fe2000001008f */
[----:B------:R-:W-:Y:S01]  /*34c0*/  FMUL.FTZ R164, R148, UR13 ;  /* 0x0000000d94a47c20 */ /* 0x000fe20008410000 */
[----:B------:R-:W-:Y:S01]  /*34d0*/  FMUL.FTZ R168, R149, UR13 ;  /* 0x0000000d95a87c20 */ /* 0x000fe20008410000 */
[----:B------:R-:W-:Y:S01]  /*34e0*/  FMUL.FTZ R165, R150, UR13 ;  /* 0x0000000d96a57c20 */ /* 0x000fe20008410000 */
[----:B------:R-:W-:Y:S02]  /*34f0*/  FMUL.FTZ R169, R151, UR13 ;  /* 0x0000000d97a97c20 */ /* 0x000fe40008410000 */
        /* <DEDUP_REMOVED lines=8> */
.L_x_1987:
        /* <DEDUP_REMOVED lines=16> */
[C---:B-----5:R-:W-:Y:S01]  /*3680*/  FMUL.FTZ R136, R7.reuse, R136 ;  /* 0x0000008807887220 */ /* 0x060fe20000410000 */
[----:B------:R-:W-:Y:S01]  /*3690*/  FMUL.FTZ R138, R7, R138 ;  /* 0x0000008a078a7220 */ /* 0x000fe20000410000 */
[----:B------:R-:W-:Y:S01]  /*36a0*/  ISETP.GE.U32.AND.EX P2, PT, R31, 0x1000000, PT, P2 ;  /* 0x010000001f00780c */ /* 0x000fe20003f46120 */
[----:B------:R-:W-:Y:S01]  /*36b0*/  FMUL.FTZ R168, R7, R168 ;  /* 0x000000a807a87220 */ /* 0x000fe20000410000 */
[----:B------:R-:W-:Y:S01]  /*36c0*/  FMUL.FTZ R136, R136, UR13 ;  /* 0x0000000d88887c20 */ /* 0x000fe20008410000 */
[----:B------:R-:W-:Y:S01]  /*36d0*/  FMUL.FTZ R138, R138, UR13 ;  /* 0x0000000d8a8a7c20 */ /* 0x000fe20008410000 */
[----:B------:R-:W-:Y:S01]  /*36e0*/  ISETP.GE.U32.AND P0, PT, R28, RZ, PT ;  /* 0x000000ff1c00720c */ /* 0x000fe20003f06070 */
[----:B------:R-:W-:-:S02]  /*36f0*/  FMUL.FTZ R168, R168, UR13 ;  /* 0x0000000da8a87c20 */ /* 0x000fc40008410000 */
[C---:B------:R-:W-:Y:S02]  /*3700*/  FSEL R167, R136.reuse, RZ, P6 ;  /* 0x000000ff88a77208 */ /* 0x040fe40003000000 */
[----:B------:R-:W-:Y:S02]  /*3710*/  LOP3.LUT P6, RZ, R31, 0xff0000, RZ, 0xc0, !PT ;  /* 0x00ff00001fff7812 */ /* 0x000fe400078cc0ff */
[----:B------:R-:W-:Y:S02]  /*3720*/  ISETP.GE.U32.AND.EX P0, PT, R29, 0x1000000, PT, P0 ;  /* 0x010000001d00780c */ /* 0x000fe40003f06100 */
[----:B------:R-:W-:Y:S02]  /*3730*/  FSEL R139, R136, RZ, P6 ;  /* 0x000000ff888b7208 */ /* 0x000fe40003000000 */
[C---:B------:R-:W-:Y:S02]  /*3740*/  FSEL R136, R138.reuse, RZ, P2 ;  /* 0x000000ff8a887208 */ /* 0x040fe40001000000 */
[----:B------:R-:W-:-:S02]  /*3750*/  FSEL R138, R138, RZ, P0 ;  /* 0x000000ff8a8a7208 */ /* 0x000fc40000000000 */
[----:B------:R-:W-:Y:S01]  /*3760*/  F2FP.BF16.F32.PACK_AB R139, R136, R139 ;  /* 0x0000008b888b723e */ /* 0x000fe200000010ff */
[--C-:B------:R-:W-:Y:S01]  /*3770*/  FFMA.FTZ R136, R22, R171, R173.reuse ;  /* 0x000000ab16887223 */ /* 0x100fe200000100ad */
[----:B------:R-:W-:Y:S01]  /*3780*/  F2FP.BF16.F32.PACK_AB R167, R138, R167 ;  /* 0x000000a78aa7723e */ /* 0x000fe200000010ff */
[----:B------:R-:W-:Y:S01]  /*3790*/  FFMA.FTZ R138, R190, R171, R173 ;  /* 0x000000abbe8a7223 */ /* 0x000fe200000100ad */
[----:B------:R-:W-:Y:S01]  /*37a0*/  LOP3.LUT P6, RZ, R29, 0xff, RZ, 0xc0, !PT ;  /* 0x000000ff1dff7812 */ /* 0x000fe200078cc0ff */
[----:B------:R-:W-:Y:S01]  /*37b0*/  FADD.FTZ R136, R23, -R136 ;  /* 0x8000008817887221 */ /* 0x000fe20000010000 */
[----:B------:R-:W-:Y:S01]  /*37c0*/  LOP3.LUT P2, RZ, R31, 0xff, RZ, 0xc0, !PT ;  /* 0x000000ff1fff7812 */ /* 0x000fe2000784c0ff */
[----:B------:R-:W-:Y:S01]  /*37d0*/  FADD.FTZ R138, R191, -R138 ;  /* 0x8000008abf8a7221 */ /* 0x000fe20000010000 */
[----:B------:R-:W-:Y:S01]  /*37e0*/  LOP3.LUT P0, RZ, R31, 0xff00, RZ, 0xc0, !PT ;  /* 0x0000ff001fff7812 */ /* 0x000fe2000780c0ff */
[C---:B------:R-:W-:Y:S02]  /*37f0*/  FMUL.FTZ R136, R7.reuse, R136 ;  /* 0x0000008807887220 */ /* 0x040fe40000410000 */
[----:B------:R-:W-:-:S02]  /*3800*/  FMUL.FTZ R138, R7, R138 ;  /* 0x0000008a078a7220 */ /* 0x000fc40000410000 */
[----:B------:R-:W-:Y:S02]  /*3810*/  FMUL.FTZ R136, R136, UR13 ;  /* 0x0000000d88887c20 */ /* 0x000fe40008410000 */
[----:B------:R-:W-:-:S03]  /*3820*/  FMUL.FTZ R164, R138, UR13 ;  /* 0x0000000d8aa47c20 */ /* 0x000fc60008410000 */
[C---:B------:R-:W-:Y:S02]  /*3830*/  FSEL R166, R136.reuse, RZ, P6 ;  /* 0x000000ff88a67208 */ /* 0x040fe40003000000 */
[----:B------:R-:W-:Y:S02]  /*3840*/  LOP3.LUT P6, RZ, R29, 0xff00, RZ, 0xc0, !PT ;  /* 0x0000ff001dff7812 */ /* 0x000fe400078cc0ff */
[----:B------:R-:W-:Y:S01]  /*3850*/  FSEL R138, R136, RZ, P2 ;  /* 0x000000ff888a7208 */ /* 0x000fe20001000000 */
[-CC-:B------:R-:W-:Y:S01]  /*3860*/  FFMA.FTZ R136, R10, R171.reuse, R173.reuse ;  /* 0x000000ab0a887223 */ /* 0x180fe200000100ad */
[C---:B------:R-:W-:Y:S02]  /*3870*/  FSEL R137, R164.reuse, RZ, P0 ;  /* 0x000000ffa4897208 */ /* 0x040fe40000000000 */
[----:B------:R-:W-:Y:S01]  /*3880*/  FSEL R165, R164, RZ, P6 ;  /* 0x000000ffa4a57208 */ /* 0x000fe20003000000 */
[----:B------:R-:W-:Y:S01]  /*3890*/  FADD.FTZ R136, R11, -R136 ;  /* 0x800000880b887221 */ /* 0x000fe20000010000 */
[----:B------:R-:W-:Y:S01]  /*38a0*/  FFMA.FTZ R164, R16, R171, R173 ;  /* 0x000000ab10a47223 */ /* 0x000fe200000100ad */
[----:B------:R-:W-:-:S02]  /*38b0*/  F2FP.BF16.F32.PACK_AB R138, R137, R138 ;  /* 0x0000008a898a723e */ /* 0x000fc400000010ff */
[----:B------:R-:W-:Y:S01]  /*38c0*/  FMUL.FTZ R136, R7, R136 ;  /* 0x0000008807887220 */ /* 0x000fe20000410000 */
[----:B------:R-:W-:Y:S01]  /*38d0*/  FADD.FTZ R164, R17, -R164 ;  /* 0x800000a411a47221 */ /* 0x000fe20000010000 */
[----:B------:R-:W-:Y:S02]  /*38e0*/  LOP3.LUT P6, RZ, R28, 0xff0000, RZ, 0xc0, !PT ;  /* 0x00ff00001cff7812 */ /* 0x000fe400078cc0ff */
[----:B------:R-:W-:Y:S01]  /*38f0*/  FMUL.FTZ R137, R136, UR13 ;  /* 0x0000000d88897c20 */ /* 0x000fe20008410000 */
[----:B------:R-:W-:Y:S01]  /*3900*/  FMUL.FTZ R164, R7, R164 ;  /* 0x000000a407a47220 */ /* 0x000fe20000410000 */
[----:B------:R-:W-:Y:S02]  /*3910*/  F2FP.BF16.F32.PACK_AB R166, R165, R166 ;  /* 0x000000a6a5a6723e */ /* 0x000fe400000010ff */
[----:B------:R-:W-:Y:S01]  /*3920*/  LOP3.LUT P0, RZ, R30, 0xff000000, RZ, 0xc0, !PT ;  /* 0xff0000001eff7812 */ /* 0x000fe2000780c0ff */
[----:B------:R-:W-:Y:S01]  /*3930*/  FMUL.FTZ R136, R164, UR13 ;  /* 0x0000000da4887c20 */ /* 0x000fe20008410000 */
[----:B------:R-:W-:-:S02]  /*3940*/  FSEL R165, R137, RZ, P6 ;  /* 0x000000ff89a57208 */ /* 0x000fc40003000000 */
[----:B------:R-:W-:Y:S02]  /*3950*/  LOP3.LUT P6, RZ, R28, 0xff000000, RZ, 0xc0, !PT ;  /* 0xff0000001cff7812 */ /* 0x000fe400078cc0ff */
[C---:B------:R-:W-:Y:S02]  /*3960*/  FSEL R164, R136.reuse, RZ, P0 ;  /* 0x000000ff88a47208 */ /* 0x040fe40000000000 */
[----:B------:R-:W-:Y:S02]  /*3970*/  FSEL R136, R136, RZ, P6 ;  /* 0x000000ff88887208 */ /* 0x000fe40003000000 */
[----:B------:R-:W-:Y:S02]  /*3980*/  LOP3.LUT P2, RZ, R30, 0xff0000, RZ, 0xc0, !PT ;  /* 0x00ff00001eff7812 */ /* 0x000fe4000784c0ff */
[----:B------:R-:W-:Y:S01]  /*3990*/  F2FP.BF16.F32.PACK_AB R165, R136, R165 ;  /* 0x000000a588a5723e */ /* 0x000fe200000010ff */
[----:B------:R-:W-:Y:S01]  /*39a0*/  FFMA.FTZ R136, R8, R171, R173 ;  /* 0x000000ab08887223 */ /* 0x000fe200000100ad */
[----:B------:R-:W-:-:S02]  /*39b0*/  FSEL R137, R137, RZ, P2 ;  /* 0x000000ff89897208 */ /* 0x000fc40001000000 */
[----:B------:R-:W-:Y:S01]  /*39c0*/  LOP3.LUT P6, RZ, R28, 0xff00, RZ, 0xc0, !PT ;  /* 0x0000ff001cff7812 */ /* 0x000fe200078cc0ff */
[----:B------:R-:W-:Y:S01]  /*39d0*/  FADD.FTZ R136, R9, -R136 ;  /* 0x8000008809887221 */ /* 0x000fe20000010000 */
[----:B------:R-:W-:Y:S02]  /*39e0*/  F2FP.BF16.F32.PACK_AB R137, R164, R137 ;  /* 0x00000089a489723e */ /* 0x000fe400000010ff */
[C---:B------:R-:W-:Y:S01]  /*39f0*/  LOP3.LUT P2, RZ, R30.reuse, 0xff, RZ, 0xc0, !PT ;  /* 0x000000ff1eff7812 */ /* 0x040fe2000784c0ff */
[----:B------:R-:W-:Y:S01]  /*3a00*/  FMUL.FTZ R136, R7, R136 ;  /* 0x0000008807887220 */ /* 0x000fe20000410000 */
[----:B------:R-:W-:Y:S02]  /*3a10*/  LOP3.LUT P0, RZ, R30, 0xff00, RZ, 0xc0, !PT ;  /* 0x0000ff001eff7812 */ /* 0x000fe4000780c0ff */
[----:B------:R-:W-:Y:S01]  /*3a20*/  FSEL R169, R168, RZ, P2 ;  /* 0x000000ffa8a97208 */ /* 0x000fe20001000000 */
[----:B------:R-:W-:-:S05]  /*3a30*/  FMUL.FTZ R136, R136, UR13 ;  /* 0x0000000d88887c20 */ /* 0x000fca0008410000 */
[----:B------:R-:W-:Y:S02]  /*3a40*/  FSEL R164, R136, RZ, P6 ;  /* 0x000000ff88a47208 */ /* 0x000fe40003000000 */
[----:B------:R-:W-:Y:S02]  /*3a50*/  LOP3.LUT P6, RZ, R28, 0xff, RZ, 0xc0, !PT ;  /* 0x000000ff1cff7812 */ /* 0x000fe400078cc0ff */
[----:B------:R-:W-:Y:S02]  /*3a60*/  FSEL R136, R136, RZ, P0 ;  /* 0x000000ff88887208 */ /* 0x000fe40000000000 */
[----:B------:R-:W-:Y:S02]  /*3a70*/  FSEL R168, R168, RZ, P6 ;  /* 0x000000ffa8a87208 */ /* 0x000fe40003000000 */
[----:B------:R-:W-:Y:S02]  /*3a80*/  F2FP.BF16.F32.PACK_AB R136, R136, R169 ;  /* 0x000000a98888723e */ /* 0x000fe400000010ff */
[----:B------:R-:W-:Y:S01]  /*3a90*/  F2FP.BF16.F32.PACK_AB R164, R164, R168 ;  /* 0x000000a8a4a4723e */ /* 0x000fe200000010ff */
[----:B------:R-:W-:Y:S06]  /*3aa0*/  BRA `(.L_x_1990) ;  /* 0x0000000c00947947 */ /* 0x000fec0003800000 */
.L_x_1993:
[-CC-:B------:R-:W-:Y:S01]  /*3ab0*/  FFMA.FTZ R104, R198, R171.reuse, R173.reuse ;  /* 0x000000abc6687223 */ /* 0x180fe200000100ad */
[----:B------:R-:W-:Y:S01]  /*3ac0*/  LOP3.LUT P0, RZ, R29, 0xff0000, RZ, 0xc0, !PT ;  /* 0x00ff00001dff7812 */ /* 0x000fe2000780c0ff */
[-CC-:B------:R-:W-:Y:S01]  /*3ad0*/  FFMA.FTZ R148, R16, R171.reuse, R173.reuse ;  /* 0x000000ab10947223 */ /* 0x180fe200000100ad */
[----:B------:R-:W-:Y:S01]  /*3ae0*/  LOP3.LUT P6, RZ, R31, 0xff0000, RZ, 0xc0, !PT ;  /* 0x00ff00001fff7812 */ /* 0x000fe200078cc0ff */
[----:B------:R-:W-:Y:S01]  /*3af0*/  FADD.FTZ R104, R199, -R104 ;  /* 0x80000068c7687221 */ /* 0x000fe20000010000 */
[----:B------:R-:W-:Y:S01]  /*3b00*/  ISETP.GE.U32.AND P2, PT, R30, RZ, PT ;  /* 0x000000ff1e00720c */ /* 0x000fe20003f46070 */
[----:B------:R-:W-:Y:S02]  /*3b10*/  FADD.FTZ R148, R17, -R148 ;  /* 0x8000009411947221 */ /* 0x000fe40000010000 */
[----:B-----5:R-:W-:Y:S01]  /*3b20*/  FMUL.FTZ R106, R7, R104 ;  /* 0x00000068076a7220 */ /* 0x020fe20000410000 */
[----:B------:R-:W-:Y:S01]  /*3b30*/  FFMA.FTZ R104, R206, R171, R173 ;  /* 0x000000abce687223 */ /* 0x000fe200000100ad */
[----:B------:R-:W-:Y:S01]  /*3b40*/  ISETP.GE.U32.AND.EX P2, PT, R31, 0x1000000, PT, P2 ;  /* 0x010000001f00780c */ /* 0x000fe20003f46120 */
[----:B------:R-:W-:-:S02]  /*3b50*/  FMUL.FTZ R151, R7, R148 ;  /* 0x0000009407977220 */ /* 0x000fc40000410000 */
[----:B------:R-:W-:Y:S01]  /*3b60*/  FADD.FTZ R136, R207, -R104 ;  /* 0x80000068cf887221 */ /* 0x000fe20000010000 */
[----:B------:R-:W-:Y:S01]  /*3b70*/  FMUL.FTZ R104, R106, UR13 ;  /* 0x0000000d6a687c20 */ /* 0x000fe20008410000 */
[----:B------:R-:W-:Y:S02]  /*3b80*/  FMUL.FTZ R148, R151, UR13 ;  /* 0x0000000d97947c20 */ /* 0x000fe40008410000 */
[----:B------:R-:W-:Y:S02]  /*3b90*/  FMUL.FTZ R107, R7, R136 ;  /* 0x00000088076b7220 */ /* 0x000fe40000410000 */
[----:B------:R-:W-:Y:S02]  /*3ba0*/  FSEL R167, R104, RZ, P0 ;  /* 0x000000ff68a77208 */ /* 0x000fe40000000000 */
[----:B------:R-:W-:Y:S01]  /*3bb0*/  ISETP.GE.U32.AND P0, PT, R28, RZ, PT ;  /* 0x000000ff1c00720c */ /* 0x000fe20003f06070 */
[----:B------:R-:W-:Y:S01]  /*3bc0*/  FMUL.FTZ R105, R107, UR13 ;  /* 0x0000000d6b697c20 */ /* 0x000fe20008410000 */
[----:B------:R-:W-:-:S02]  /*3bd0*/  FSEL R139, R104, RZ, P6 ;  /* 0x000000ff688b7208 */ /* 0x000fc40003000000 */
[----:B------:R-:W-:Y:S02]  /*3be0*/  ISETP.GE.U32.AND.EX P0, PT, R29, 0x1000000, PT, P0 ;  /* 0x010000001d00780c */ /* 0x000fe40003f06100 */
        /* <DEDUP_REMOVED lines=13> */
[----:B------:R-:W-:Y:S02]  /*3cc0*/  FMUL.FTZ R137, R105, UR13 ;  /* 0x0000000d69897c20 */ /* 0x000fe40008410000 */
[----:B------:R-:W-:-:S03]  /*3cd0*/  FMUL.FTZ R136, R104, UR13 ;  /* 0x0000000d68887c20 */ /* 0x000fc60008410000 */
[----:B------:R-:W-:Y:S02]  /*3ce0*/  FSEL R149, R137, RZ, P0 ;  /* 0x000000ff89957208 */ /* 0x000fe40000000000 */
[C---:B------:R-:W-:Y:S02]  /*3cf0*/  FSEL R166, R136.reuse, RZ, P6 ;  /* 0x000000ff88a67208 */ /* 0x040fe40003000000 */
[----:B------:R-:W-:Y:S01]  /*3d00*/  FSEL R138, R136, RZ, P2 ;  /* 0x000000ff888a7208 */ /* 0x000fe20001000000 */
[----:B------:R-:W-:Y:S01]  /*3d10*/  FFMA.FTZ R136, R10, R171, R173 ;  /* 0x000000ab0a887223 */ /* 0x000fe200000100ad */
[----:B------:R-:W-:Y:S02]  /*3d20*/  LOP3.LUT P6, RZ, R29, 0xff00, RZ, 0xc0, !PT ;  /* 0x0000ff001dff7812 */ /* 0x000fe400078cc0ff */
[----:B------:R-:W-:Y:S01]  /*3d30*/  LOP3.LUT P2, RZ, R30, 0xff0000, RZ, 0xc0, !PT ;  /* 0x00ff00001eff7812 */ /* 0x000fe2000784c0ff */
[----:B------:R-:W-:Y:S01]  /*3d40*/  FADD.FTZ R136, R11, -R136 ;  /* 0x800000880b887221 */ /* 0x000fe20000010000 */
[----:B------:R-:W-:-:S02]  /*3d50*/  FSEL R137, R137, RZ, P6 ;  /* 0x000000ff89897208 */ /* 0x000fc40003000000 */
[----:B------:R-:W-:Y:S01]  /*3d60*/  LOP3.LUT P6, RZ, R28, 0xff0000, RZ, 0xc0, !PT ;  /* 0x00ff00001cff7812 */ /* 0x000fe200078cc0ff */
[----:B------:R-:W-:Y:S01]  /*3d70*/  FMUL.FTZ R150, R7, R136 ;  /* 0x0000008807967220 */ /* 0x000fe20000410000 */
[----:B------:R-:W-:Y:S02]  /*3d80*/  LOP3.LUT P0, RZ, R30, 0xff000000, RZ, 0xc0, !PT ;  /* 0xff0000001eff7812 */ /* 0x000fe4000780c0ff */
[----:B------:R-:W-:Y:S01]  /*3d90*/  F2FP.BF16.F32.PACK_AB R166, R137, R166 ;  /* 0x000000a689a6723e */ /* 0x000fe200000010ff */
[----:B------:R-:W-:Y:S01]  /*3da0*/  FMUL.FTZ R136, R150, UR13 ;  /* 0x0000000d96887c20 */ /* 0x000fe20008410000 */
[----:B------:R-:W-:Y:S01]  /*3db0*/  F2FP.BF16.F32.PACK_AB R138, R149, R138 ;  /* 0x0000008a958a723e */ /* 0x000fe200000010ff */
[----:B------:R-:W-:-:S03]  /*3dc0*/  FFMA.FTZ R149, R0, R171, R173 ;  /* 0x000000ab00957223 */ /* 0x000fc600000100ad */
[C---:B------:R-:W-:Y:S02]  /*3dd0*/  FSEL R165, R136.reuse, RZ, P6 ;  /* 0x000000ff88a57208 */ /* 0x040fe40003000000 */
[----:B------:R-:W-:Y:S02]  /*3de0*/  FSEL R137, R136, RZ, P2 ;  /* 0x000000ff88897208 */ /* 0x000fe40001000000 */
[----:B------:R-:W-:Y:S02]  /*3df0*/  FSEL R136, R148, RZ, P0 ;  /* 0x000000ff94887208 */ /* 0x000fe40000000000 */
[----:B------:R-:W-:Y:S02]  /*3e00*/  LOP3.LUT P6, RZ, R28, 0xff000000, RZ, 0xc0, !PT ;  /* 0xff0000001cff7812 */ /* 0x000fe400078cc0ff */
[----:B------:R-:W-:Y:S01]  /*3e10*/  F2FP.BF16.F32.PACK_AB R137, R136, R137 ;  /* 0x000000898889723e */ /* 0x000fe200000010ff */
[----:B------:R-:W-:Y:S01]  /*3e20*/  FFMA.FTZ R136, R8, R171, R173 ;  /* 0x000000ab08887223 */ /* 0x000fe200000100ad */
[----:B------:R-:W-:-:S02]  /*3e30*/  FSEL R148, R148, RZ, P6 ;  /* 0x000000ff94947208 */ /* 0x000fc40003000000 */
[----:B------:R-:W-:Y:S01]  /*3e40*/  LOP3.LUT P6, RZ, R28, 0xff00, RZ, 0xc0, !PT ;  /* 0x0000ff001cff7812 */ /* 0x000fe200078cc0ff */
[----:B------:R-:W-:Y:S01]  /*3e50*/  FADD.FTZ R136, R9, -R136 ;  /* 0x8000008809887221 */ /* 0x000fe20000010000 */
[----:B------:R-:W-:Y:S01]  /*3e60*/  F2FP.BF16.F32.PACK_AB R165, R148, R165 ;  /* 0x000000a594a5723e */ /* 0x000fe200000010ff */
[----:B------:R-:W-:Y:S01]  /*3e70*/  FADD.FTZ R148, R6, -R149 ;  /* 0x8000009506947221 */ /* 0x000fe20000010000 */
[C---:B------:R-:W-:Y:S01]  /*3e80*/  LOP3.LUT P2, RZ, R30.reuse, 0xff, RZ, 0xc0, !PT ;  /* 0x000000ff1eff7812 */ /* 0x040fe2000784c0ff */
[C---:B------:R-:W-:Y:S01]  /*3e90*/  FMUL.FTZ R149, R7.reuse, R136 ;  /* 0x0000008807957220 */ /* 0x040fe20000410000 */
[----:B------:R-:W-:Y:S01]  /*3ea0*/  LOP3.LUT P0, RZ, R30, 0xff00, RZ, 0xc0, !PT ;  /* 0x0000ff001eff7812 */ /* 0x000fe2000780c0ff */
[----:B------:R-:W-:Y:S02]  /*3eb0*/  FMUL.FTZ R148, R7, R148 ;  /* 0x0000009407947220 */ /* 0x000fe40000410000 */
[----:B------:R-:W-:Y:S02]  /*3ec0*/  FMUL.FTZ R136, R149, UR13 ;  /* 0x0000000d95887c20 */ /* 0x000fe40008410000 */
[----:B------:R-:W-:-:S03]  /*3ed0*/  FMUL.FTZ R168, R148, UR13 ;  /* 0x0000000d94a87c20 */ /* 0x000fc60008410000 */
        /* <DEDUP_REMOVED lines=8> */
.L_x_1992:
        /* <DEDUP_REMOVED lines=15> */
[----:B------:R-:W-:Y:S01]  /*4050*/  ISETP.GE.U32.AND.EX P2, PT, R31, 0x1000000, PT, P2 ;  /* 0x010000001f00780c */ /* 0x000fe20003f46120 */
[----:B------:R-:W-:Y:S01]  /*4060*/  FFMA.FTZ R168, R7, R169, R140 ;  /* 0x000000a907a87223 */ /* 0x000fe2000001008c */
        /* <DEDUP_REMOVED lines=19> */
[C---:B------:R-:W-:Y:S02]  /*41a0*/  FFMA.FTZ R136, R7.reuse, R136, R144 ;  /* 0x0000008807887223 */ /* 0x040fe40000010090 */
[----:B------:R-:W-:-:S02]  /*41b0*/  FFMA.FTZ R138, R7, R138, R145 ;  /* 0x0000008a078a7223 */ /* 0x000fc40000010091 */
        /* <DEDUP_REMOVED lines=11> */
[----:B------:R-:W-:Y:S01]  /*4270*/  FFMA.FTZ R136, R7, R136, R142 ;  /* 0x0000008807887223 */ /* 0x000fe2000001008e */
[----:B------:R-:W-:Y:S01]  /*4280*/  FADD.FTZ R164, R17, -R164 ;  /* 0x800000a411a47221 */ /* 0x000fe20000010000 */
[----:B------:R-:W-:Y:S02]  /*4290*/  LOP3.LUT P6, RZ, R28, 0xff0000, RZ, 0xc0, !PT ;  /* 0x00ff00001cff7812 */ /* 0x000fe400078cc0ff */
[----:B------:R-:W-:Y:S01]  /*42a0*/  FMUL.FTZ R137, R136, UR13 ;  /* 0x0000000d88897c20 */ /* 0x000fe20008410000 */
[----:B------:R-:W-:Y:S01]  /*42b0*/  FFMA.FTZ R164, R7, R164, R143 ;  /* 0x000000a407a47223 */ /* 0x000fe2000001008f */
        /* <DEDUP_REMOVED lines=15> */
[----:B------:R-:W-:Y:S01]  /*43b0*/  FFMA.FTZ R136, R7, R136, R141 ;  /* 0x0000008807887223 */ /* 0x000fe2000001008d */
        /* <DEDUP_REMOVED lines=10> */
.L_x_1994:
[-CC-:B------:R-:W-:Y:S01]  /*4460*/  FFMA.FTZ R104, R198, R171.reuse, R173.reuse ;  /* 0x000000abc6687223 */ /* 0x180fe200000100ad */
[----:B------:R-:W-:Y:S01]  /*4470*/  LOP3.LUT P0, RZ, R29, 0xff0000, RZ, 0xc0, !PT ;  /* 0x00ff00001dff7812 */ /* 0x000fe2000780c0ff */
[-CC-:B------:R-:W-:Y:S01]  /*4480*/  FFMA.FTZ R148, R16, R171.reuse, R173.reuse ;  /* 0x000000ab10947223 */ /* 0x180fe200000100ad */
[----:B------:R-:W-:Y:S01]  /*4490*/  LOP3.LUT P6, RZ, R31, 0xff0000, RZ, 0xc0, !PT ;  /* 0x00ff00001fff7812 */ /* 0x000fe200078cc0ff */
[----:B------:R-:W-:Y:S01]  /*44a0*/  FADD.FTZ R104, R199, -R104 ;  /* 0x80000068c7687221 */ /* 0x000fe20000010000 */
[----:B------:R-:W-:Y:S01]  /*44b0*/  ISETP.GE.U32.AND P2, PT, R30, RZ, PT ;  /* 0x000000ff1e00720c */ /* 0x000fe20003f46070 */
[----:B------:R-:W-:Y:S02]  /*44c0*/  FADD.FTZ R148, R17, -R148 ;  /* 0x8000009411947221 */ /* 0x000fe40000010000 */
[----:B-----5:R-:W-:Y:S01]  /*44d0*/  FFMA.FTZ R106, R7, R104, R146 ;  /* 0x00000068076a7223 */ /* 0x020fe20000010092 */
[----:B------:R-:W-:Y:S01]  /*44e0*/  FFMA.FTZ R104, R206, R171, R173 ;  /* 0x000000abce687223 */ /* 0x000fe200000100ad */
[----:B------:R-:W-:Y:S01]  /*44f0*/  ISETP.GE.U32.AND.EX P2, PT, R31, 0x1000000, PT, P2 ;  /* 0x010000001f00780c */ /* 0x000fe20003f46120 */
[----:B------:R-:W-:-:S02]  /*4500*/  FFMA.FTZ R151, R7, R148, R143 ;  /* 0x0000009407977223 */ /* 0x000fc4000001008f */
[----:B------:R-:W-:Y:S01]  /*4510*/  FADD.FTZ R136, R207, -R104 ;  /* 0x80000068cf887221 */ /* 0x000fe20000010000 */
[----:B------:R-:W-:Y:S01]  /*4520*/  FMUL.FTZ R104, R106, UR13 ;  /* 0x0000000d6a687c20 */ /* 0x000fe20008410000 */
[----:B------:R-:W-:Y:S02]  /*4530*/  FMUL.FTZ R148, R151, UR13 ;  /* 0x0000000d97947c20 */ /* 0x000fe40008410000 */
[----:B------:R-:W-:Y:S02]  /*4540*/  FFMA.FTZ R107, R7, R136, R147 ;  /* 0x00000088076b7223 */ /* 0x000fe40000010093 */
        /* <DEDUP_REMOVED lines=29> */
[----:B------:R-:W-:Y:S01]  /*4720*/  FFMA.FTZ R150, R7, R136, R142 ;  /* 0x0000008807967223 */ /* 0x000fe2000001008e */
[----:B------:R-:W-:Y:S02]  /*4730*/  LOP3.LUT P0, RZ, R30, 0xff000000, RZ, 0xc0, !PT ;  /* 0xff0000001eff7812 */ /* 0x000fe4000780c0ff */
[----:B------:R-:W-:Y:S01]  /*4740*/  F2FP.BF16.F32.PACK_AB R166, R137, R166 ;  /* 0x000000a689a6723e */ /* 0x000fe200000010ff */
[----:B------:R-:W-:Y:S01]  /*4750*/  FMUL.FTZ R136, R150, UR13 ;  /* 0x0000000d96887c20 */ /* 0x000fe20008410000 */
[----:B------:R-:W-:Y:S01]  /*4760*/  F2FP.BF16.F32.PACK_AB R138, R149, R138 ;  /* 0x0000008a958a723e */ /* 0x000fe200000010ff */
[----:B------:R-:W-:-:S03]  /*4770*/  FFMA.FTZ R149, R0, R171, R173 ;  /* 0x000000ab00957223 */ /* 0x000fc600000100ad */
[----:B------:R-:W-:Y:S01]  /*4780*/  FSEL R165, R136, RZ, P6 ;  /* 0x000000ff88a57208 */ /* 0x000fe20003000000 */
[----:B------:R-:W-:Y:S01]  /*4790*/  FADD.FTZ R169, R6, -R149 ;  /* 0x8000009506a97221 */ /* 0x000fe20000010000 */
        /* <DEDUP_REMOVED lines=9> */
[C---:B------:R-:W-:Y:S01]  /*4830*/  FFMA.FTZ R148, R7.reuse, R169, R140 ;  /* 0x000000a907947223 */ /* 0x040fe2000001008c */
[C---:B------:R-:W-:Y:S01]  /*4840*/  LOP3.LUT P2, RZ, R30.reuse, 0xff, RZ, 0xc0, !PT ;  /* 0x000000ff1eff7812 */ /* 0x040fe2000784c0ff */
[----:B------:R-:W-:Y:S01]  /*4850*/  FFMA.FTZ R149, R7, R136, R141 ;  /* 0x0000008807957223 */ /* 0x000fe2000001008d */
[----:B------:R-:W-:Y:S01]  /*4860*/  LOP3.LUT P0, RZ, R30, 0xff00, RZ, 0xc0, !PT ;  /* 0x0000ff001eff7812 */ /* 0x000fe2000780c0ff */
[----:B------:R-:W-:Y:S02]  /*4870*/  FMUL.FTZ R168, R148, UR13 ;  /* 0x0000000d94a87c20 */ /* 0x000fe40008410000 */
[----:B------:R-:W-:-:S03]  /*4880*/  FMUL.FTZ R136, R149, UR13 ;  /* 0x0000000d95887c20 */ /* 0x000fc60008410000 */
[----:B------:R-:W-:Y:S02]  /*4890*/  FSEL R169, R168, RZ, P2 ;  /* 0x000000ffa8a97208 */ /* 0x000fe40001000000 */
[----:B------:R-:W-:Y:S02]  /*48a0*/  FSEL R164, R136, RZ, P6 ;  /* 0x000000ff88a47208 */ /* 0x000fe40003000000 */
[----:B------:R-:W-:Y:S02]  /*48b0*/  LOP3.LUT P6, RZ, R28, 0xff, RZ, 0xc0, !PT ;  /* 0x000000ff1cff7812 */ /* 0x000fe400078cc0ff */
[----:B------:R-:W-:Y:S02]  /*48c0*/  FSEL R136, R136, RZ, P0 ;  /* 0x000000ff88887208 */ /* 0x000fe40000000000 */
[----:B------:R-:W-:Y:S02]  /*48d0*/  FSEL R168, R168, RZ, P6 ;  /* 0x000000ffa8a87208 */ /* 0x000fe40003000000 */
[----:B------:R-:W-:-:S02]  /*48e0*/  F2FP.BF16.F32.PACK_AB R136, R136, R169 ;  /* 0x000000a98888723e */ /* 0x000fc400000010ff */
[----:B------:R-:W-:-:S07]  /*48f0*/  F2FP.BF16.F32.PACK_AB R164, R164, R168 ;  /* 0x000000a8a4a4723e */ /* 0x000fce00000010ff */
.L_x_1990:
[----:B------:R-:W-:-:S04]  /*4900*/  ISETP.NE.U32.AND P0, PT, RZ, UR4, PT ;  /* 0x00000004ff007c0c */ /* 0x000fc8000bf05070 */
[----:B------:R-:W-:-:S13]  /*4910*/  ISETP.NE.AND.EX P0, PT, RZ, UR5, PT, P0 ;  /* 0x00000005ff007c0c */ /* 0x000fda000bf05300 */
[----:B------:R-:W1:Y:S02]  /*4920*/  @P0 LDC.64 R168, c[0x0][0x478] ;  /* 0x00011e00ffa80b82 */ /* 0x000e640000000a00 */
[----:B-1----:R-:W-:-:S05]  /*4930*/  @P0 IMAD.WIDE.U32 R168, R2, 0x20, R168 ;  /* 0x0000002002a80825 */ /* 0x002fca00078e00a8 */
[----:B------:R-:W-:Y:S04]  /*4940*/  @P0 STG.E.128 desc[UR8][R168.64], R148 ;  /* 0x00000094a8000986 */ /* 0x000fe8000c101d08 */
[----:B------:R1:W-:Y:S01]  /*4950*/  @P0 STG.E.128 desc[UR8][R168.64+0x10], R104 ;  /* 0x00001068a8000986 */ /* 0x0003e2000c101d08 */
[----:B------:R-:W-:-:S04]  /*4960*/  ISETP.NE.U32.AND P0, PT, RZ, UR10, PT ;  /* 0x0000000aff007c0c */ /* 0x000fc8000bf05070 */
[----:B------:R-:W-:Y:S01]  /*4970*/  ISETP.NE.AND.EX P0, PT, RZ, UR11, PT, P0 ;  /* 0x0000000bff007c0c */ /* 0x000fe2000bf05300 */
[----:B-1----:R-:W1:Y:S02]  /*4980*/  LDC.64 R168, c[0x0][0x468] ;  /* 0x00011a00ffa87b82 */ /* 0x002e640000000a00 */
[----:B-1----:R-:W-:-:S05]  /*4990*/  IMAD.WIDE.U32 R168, R2, 0x10, R168 ;  /* 0x0000001002a87825 */ /* 0x002fca00078e00a8 */
[----:B------:R1:W-:Y:S05]  /*49a0*/  STG.E.128 desc[UR8][R168.64], R164 ;  /* 0x000000a4a8007986 */ /* 0x0003ea000c101d08 */
[----:B-1----:R-:W1:Y:S02]  /*49b0*/  @P0 LDC.64 R164, c[0x0][0x470] ;  /* 0x00011c00ffa40b82 */ /* 0x002e640000000a00 */
[C---:B-1----:R-:W-:Y:S01]  /*49c0*/  @P0 IMAD.WIDE.U32 R164, R2.reuse, 0x10, R164 ;  /* 0x0000001002a40825 */ /* 0x042fe200078e00a4 */
[----:B------:R-:W-:-:S04]  /*49d0*/  IADD3 R2, PT, PT, R2, 0x20, RZ ;  /* 0x0000002002027810 */ /* 0x000fc80007ffe0ff */
[----:B------:R1:W-:Y:S03]  /*49e0*/  @P0 STG.E.128 desc[UR8][R164.64], R136 ;  /* 0x00000088a4000986 */ /* 0x0003e6000c101d08 */
.L_x_1986:
[----:B------:R-:W-:Y:S05]  /*49f0*/  BSYNC.RECONVERGENT B0 ;  /* 0x0000000000007941 */ /* 0x000fea0003800200 */
.L_x_1985:
        /* <DEDUP_REMOVED lines=14> */
[----:B------:R-:W-:Y:S01]  /*4ae0*/  ISETP.GE.U32.AND P2, PT, R26, RZ, PT ;  /* 0x000000ff1a00720c */ /* 0x000fe20003f46070 */
[-C--:B------:R-:W-:Y:S01]  /*4af0*/  FFMA.FTZ R148, R18, R171.reuse, R173 ;  /* 0x000000ab12947223 */ /* 0x080fe200000100ad */
[----:B-1----:R-:W-:Y:S01]  /*4b00*/  FADD.FTZ R136, R209, -R106 ;  /* 0x8000006ad1887221 */ /* 0x002fe20000010000 */
[----:B------:R-:W-:Y:S01]  /*4b10*/  FADD.FTZ R104, R201, -R104 ;  /* 0x80000068c9687221 */ /* 0x000fe20000010000 */
[----:B------:R-:W-:Y:S01]  /*4b20*/  ISETP.GE.U32.AND.EX P2, PT, R27, 0x1000000, PT, P2 ;  /* 0x010000001b00780c */ /* 0x000fe20003f46120 */
[----:B------:R-:W-:Y:S01]  /*4b30*/  FADD.FTZ R148, R19, -R148 ;  /* 0x8000009413947221 */ /* 0x000fe20000010000 */
[C---:B-----5:R-:W-:Y:S01]  /*4b40*/  FFMA.FTZ R107, R7.reuse, R136, R51 ;  /* 0x00000088076b7223 */ /* 0x060fe20000010033 */
[----:B------:R-:W-:Y:S01]  /*4b50*/  FFMA.FTZ R106, R7, R104, R50 ;  /* 0x00000068076a7223 */ /* 0x000fe20000010032 */
[----:B------:R-:W-:Y:S01]  /*4b60*/  LOP3.LUT P6, RZ, R27, 0xff0000, RZ, 0xc0, !PT ;  /* 0x00ff00001bff7812 */ /* 0x000fe200078cc0ff */
[----:B------:R-:W-:Y:S01]  /*4b70*/  FFMA.FTZ R151, R7, R148, R55 ;  /* 0x0000009407977223 */ /* 0x000fe20000010037 */
[----:B------:R-:W-:Y:S01]  /*4b80*/  FMUL.FTZ R136, R107, UR13 ;  /* 0x0000000d6b887c20 */ /* 0x000fe20008410000 */
[----:B------:R-:W-:Y:S01]  /*4b90*/  FMUL.FTZ R105, R106, UR13 ;  /* 0x0000000d6a697c20 */ /* 0x000fe20008410000 */
[----:B------:R-:W-:-:S03]  /*4ba0*/  FFMA.FTZ R169, R5, R171, R173 ;  /* 0x000000ab05a97223 */ /* 0x000fc600000100ad */
[----:B------:R-:W-:Y:S01]  /*4bb0*/  FSEL R104, R136, RZ, P2 ;  /* 0x000000ff88687208 */ /* 0x000fe20001000000 */
[----:B------:R-:W-:Y:S01]  /*4bc0*/  FADD.FTZ R169, R4, -R169 ;  /* 0x800000a904a97221 */ /* 0x000fe20000010000 */
[----:B------:R-:W-:Y:S02]  /*4bd0*/  ISETP.GE.U32.AND P2, PT, R24, RZ, PT ;  /* 0x000000ff1800720c */ /* 0x000fe40003f46070 */
[----:B------:R-:W-:Y:S02]  /*4be0*/  FSEL R139, R105, RZ, P6 ;  /* 0x000000ff698b7208 */ /* 0x000fe40003000000 */
[C---:B------:R-:W-:Y:S02]  /*4bf0*/  LOP3.LUT P6, RZ, R25.reuse, 0xff0000, RZ, 0xc0, !PT ;  /* 0x00ff000019ff7812 */ /* 0x040fe400078cc0ff */
[----:B------:R-:W-:Y:S02]  /*4c00*/  ISETP.GE.U32.AND.EX P2, PT, R25, 0x1000000, PT, P2 ;  /* 0x010000001900780c */ /* 0x000fe40003f46120 */
[----:B------:R-:W-:Y:S01]  /*4c10*/  F2FP.BF16.F32.PACK_AB R139, R104, R139 ;  /* 0x0000008b688b723e */ /* 0x000fe200000010ff */
[----:B------:R-:W-:Y:S01]  /*4c20*/  FFMA.FTZ R104, R184, R171, R173 ;  /* 0x000000abb8687223 */ /* 0x000fe200000100ad */
[----:B------:R-:W-:-:S02]  /*4c30*/  FSEL R167, R105, RZ, P6 ;  /* 0x000000ff69a77208 */ /* 0x000fc40003000000 */
[----:B------:R-:W-:Y:S01]  /*4c40*/  FSEL R136, R136, RZ, P2 ;  /* 0x000000ff88887208 */ /* 0x000fe20001000000 */
[----:B------:R-:W-:Y:S01]  /*4c50*/  FADD.FTZ R104, R185, -R104 ;  /* 0x80000068b9687221 */ /* 0x000fe20000010000 */
[----:B------:R-:W-:Y:S02]  /*4c60*/  LOP3.LUT P6, RZ, R25, 0xff, RZ, 0xc0, !PT ;  /* 0x000000ff19ff7812 */ /* 0x000fe400078cc0ff */
[----:B------:R-:W-:Y:S01]  /*4c70*/  F2FP.BF16.F32.PACK_AB R167, R136, R167 ;  /* 0x000000a788a7723e */ /* 0x000fe200000010ff */
[----:B------:R-:W-:Y:S01]  /*4c80*/  FFMA.FTZ R136, R192, R171, R173 ;  /* 0x000000abc0887223 */ /* 0x000fe200000100ad */
[----:B------:R-:W-:Y:S01]  /*4c90*/  FFMA.FTZ R104, R7, R104, R48 ;  /* 0x0000006807687223 */ /* 0x000fe20000010030 */
[----:B------:R-:W-:Y:S02]  /*4ca0*/  LOP3.LUT P2, RZ, R27, 0xff, RZ, 0xc0, !PT ;  /* 0x000000ff1bff7812 */ /* 0x000fe4000784c0ff */
[----:B------:R-:W-:Y:S01]  /*4cb0*/  FADD.FTZ R138, R193, -R136 ;  /* 0x80000088c18a7221 */ /* 0x000fe20000010000 */
[----:B------:R-:W-:-:S03]  /*4cc0*/  FMUL.FTZ R136, R104, UR13 ;  /* 0x0000000d68887c20 */ /* 0x000fc60008410000 */
[----:B------:R-:W-:Y:S02]  /*4cd0*/  FFMA.FTZ R105, R7, R138, R49 ;  /* 0x0000008a07697223 */ /* 0x000fe40000010031 */
[C---:B------:R-:W-:Y:S02]  /*4ce0*/  FSEL R166, R136.reuse, RZ, P6 ;  /* 0x000000ff88a67208 */ /* 0x040fe40003000000 */
[----:B------:R-:W-:Y:S01]  /*4cf0*/  FSEL R138, R136, RZ, P2 ;  /* 0x000000ff888a7208 */ /* 0x000fe20001000000 */
[----:B------:R-:W-:Y:S01]  /*4d00*/  FMUL.FTZ R136, R105, UR13 ;  /* 0x0000000d69887c20 */ /* 0x000fe20008410000 */
[----:B------:R-:W-:Y:S02]  /*4d10*/  LOP3.LUT P6, RZ, R27, 0xff00, RZ, 0xc0, !PT ;  /* 0x0000ff001bff7812 */ /* 0x000fe400078cc0ff */
[----:B------:R-:W-:Y:S02]  /*4d20*/  LOP3.LUT P2, RZ, R25, 0xff00, RZ, 0xc0, !PT ;  /* 0x0000ff0019ff7812 */ /* 0x000fe4000784c0ff */
[----:B------:R-:W-:-:S02]  /*4d30*/  FSEL R149, R136, RZ, P6 ;  /* 0x000000ff88957208 */ /* 0x000fc40003000000 */
[----:B------:R-:W-:Y:S01]  /*4d40*/  FSEL R137, R136, RZ, P2 ;  /* 0x000000ff88897208 */ /* 0x000fe20001000000 */
[----:B------:R-:W-:Y:S01]  /*4d50*/  FFMA.FTZ R136, R14, R171, R173 ;  /* 0x000000ab0e887223 */ /* 0x000fe200000100ad */
[----:B------:R-:W-:Y:S02]  /*4d60*/  F2FP.BF16.F32.PACK_AB R138, R149, R138 ;  /* 0x0000008a958a723e */ /* 0x000fe400000010ff */
[C---:B------:R-:W-:Y:S01]  /*4d70*/  LOP3.LUT P2, RZ, R26.reuse, 0xff0000, RZ, 0xc0, !PT ;  /* 0x00ff00001aff7812 */ /* 0x040fe2000784c0ff */
[----:B------:R-:W-:Y:S01]  /*4d80*/  FADD.FTZ R136, R15, -R136 ;  /* 0x800000880f887221 */ /* 0x000fe20000010000 */
[----:B------:R-:W-:Y:S02]  /*4d90*/  LOP3.LUT P6, RZ, R26, 0xff000000, RZ, 0xc0, !PT ;  /* 0xff0000001aff7812 */ /* 0x000fe400078cc0ff */
[----:B------:R-:W-:Y:S01]  /*4da0*/  F2FP.BF16.F32.PACK_AB R166, R137, R166 ;  /* 0x000000a689a6723e */ /* 0x000fe200000010ff */
[----:B------:R-:W-:Y:S01]  /*4db0*/  FFMA.FTZ R150, R7, R136, R54 ;  /* 0x0000008807967223 */ /* 0x000fe20000010036 */
[----:B------:R-:W-:-:S03]  /*4dc0*/  FMUL.FTZ R136, R151, UR13 ;  /* 0x0000000d97887c20 */ /* 0x000fc60008410000 */
[----:B------:R-:W-:Y:S02]  /*4dd0*/  FMUL.FTZ R149, R150, UR13 ;  /* 0x0000000d96957c20 */ /* 0x000fe40008410000 */
[----:B------:R-:W-:Y:S02]  /*4de0*/  FSEL R148, R136, RZ, P6 ;  /* 0x000000ff88947208 */ /* 0x000fe40003000000 */
[C---:B------:R-:W-:Y:S02]  /*4df0*/  LOP3.LUT P6, RZ, R24.reuse, 0xff000000, RZ, 0xc0, !PT ;  /* 0xff00000018ff7812 */ /* 0x040fe400078cc0ff */
[C---:B------:R-:W-:Y:S02]  /*4e00*/  FSEL R137, R149.reuse, RZ, P2 ;  /* 0x000000ff95897208 */ /* 0x040fe40001000000 */
[----:B------:R-:W-:Y:S02]  /*4e10*/  LOP3.LUT P2, RZ, R24, 0xff0000, RZ, 0xc0, !PT ;  /* 0x00ff000018ff7812 */ /* 0x000fe4000784c0ff */
[----:B------:R-:W-:Y:S01]  /*4e20*/  F2FP.BF16.F32.PACK_AB R137, R148, R137 ;  /* 0x000000899489723e */ /* 0x000fe200000010ff */
[----:B------:R-:W-:Y:S01]  /*4e30*/  FFMA.FTZ R148, R12, R171, R173 ;  /* 0x000000ab0c947223 */ /* 0x000fe200000100ad */
[----:B------:R-:W-:-:S02]  /*4e40*/  FSEL R165, R149, RZ, P2 ;  /* 0x000000ff95a57208 */ /* 0x000fc40001000000 */
[----:B------:R-:W-:Y:S01]  /*4e50*/  FSEL R136, R136, RZ, P6 ;  /* 0x000000ff88887208 */ /* 0x000fe20003000000 */
[----:B------:R-:W-:Y:S01]  /*4e60*/  FADD.FTZ R148, R13, -R148 ;  /* 0x800000940d947221 */ /* 0x000fe20000010000 */
[----:B------:R-:W-:Y:S02]  /*4e70*/  LOP3.LUT P2, RZ, R24, 0xff00, RZ, 0xc0, !PT ;  /* 0x0000ff0018ff7812 */ /* 0x000fe4000784c0ff */
[----:B------:R-:W-:Y:S01]  /*4e80*/  F2FP.BF16.F32.PACK_AB R165, R136, R165 ;  /* 0x000000a588a5723e */ /* 0x000fe200000010ff */
[C---:B------:R-:W-:Y:S01]  /*4e90*/  FFMA.FTZ R149, R7.reuse, R148, R53 ;  /* 0x0000009407957223 */ /* 0x040fe20000010035 */
[----:B------:R-:W-:Y:S01]  /*4ea0*/  FFMA.FTZ R148, R7, R169, R52 ;  /* 0x000000a907947223 */ /* 0x000fe20000010034 */
[----:B------:R-:W-:Y:S02]  /*4eb0*/  LOP3.LUT P6, RZ, R26, 0xff00, RZ, 0xc0, !PT ;  /* 0x0000ff001aff7812 */ /* 0x000fe400078cc0ff */
[----:B------:R-:W-:Y:S01]  /*4ec0*/  FMUL.FTZ R136, R149, UR13 ;  /* 0x0000000d95887c20 */ /* 0x000fe20008410000 */
[----:B------:R-:W-:-:S04]  /*4ed0*/  FMUL.FTZ R168, R148, UR13 ;  /* 0x0000000d94a87c20 */ /* 0x000fc80008410000 */
[----:B------:R-:W-:Y:S02]  /*4ee0*/  FSEL R164, R136, RZ, P2 ;  /* 0x000000ff88a47208 */ /* 0x000fe40001000000 */
[----:B------:R-:W-:Y:S02]  /*4ef0*/  LOP3.LUT P2, RZ, R26, 0xff, RZ, 0xc0, !PT ;  /* 0x000000ff1aff7812 */ /* 0x000fe4000784c0ff */
[----:B------:R-:W-:Y:S02]  /*4f00*/  FSEL R136, R136, RZ, P6 ;  /* 0x000000ff88887208 */ /* 0x000fe40003000000 */
[----:B------:R-:W-:Y:S02]  /*4f10*/  LOP3.LUT P6, RZ, R24, 0xff, RZ, 0xc0, !PT ;  /* 0x000000ff18ff7812 */ /* 0x000fe400078cc0ff */
[C---:B------:R-:W-:Y:S02]  /*4f20*/  FSEL R169, R168.reuse, RZ, P2 ;  /* 0x000000ffa8a97208 */ /* 0x040fe40001000000 */
[----:B------:R-:W-:-:S02]  /*4f30*/  FSEL R168, R168, RZ, P6 ;  /* 0x000000ffa8a87208 */ /* 0x000fc40003000000 */
[----:B------:R-:W-:Y:S02]  /*4f40*/  F2FP.BF16.F32.PACK_AB R136, R136, R169 ;  /* 0x000000a98888723e */ /* 0x000fe400000010ff */
[----:B------:R-:W-:Y:S01]  /*4f50*/  F2FP.BF16.F32.PACK_AB R164, R164, R168 ;  /* 0x000000a8a4a4723e */ /* 0x000fe200000010ff */
[----:B------:R-:W-:Y:S06]  /*4f60*/  BRA `(.L_x_2000) ;  /* 0x0000001c001c7947 */ /* 0x000fec0003800000 */
.L_x_1999:
[-CC-:B-1----:R-:W-:Y:S01]  /*4f70*/  FFMA.FTZ R136, R200, R171.reuse, R173.reuse ;  /* 0x000000abc8887223 */ /* 0x182fe200000100ad */
[-CC-:B------:R-:W-:Y:S01]  /*4f80*/  FFMA.FTZ R138, R208, R171.reuse, R173.reuse ;  /* 0x000000abd08a7223 */ /* 0x180fe200000100ad */
[----:B------:R-:W-:Y:S01]  /*4f90*/  LOP3.LUT P6, RZ, R25, 0xff0000, RZ, 0xc0, !PT ;  /* 0x00ff000019ff7812 */ /* 0x000fe200078cc0ff */
[-C--:B------:R-:W-:Y:S01]  /*4fa0*/  FFMA.FTZ R164, R14, R171.reuse, R173 ;  /* 0x000000ab0ea47223 */ /* 0x080fe200000100ad */
[----:B------:R-:W-:Y:S01]  /*4fb0*/  FADD.FTZ R136, R201, -R136 ;  /* 0x80000088c9887221 */ /* 0x000fe20000010000 */
[----:B------:R-:W-:Y:S01]  /*4fc0*/  FADD.FTZ R138, R209, -R138 ;  /* 0x8000008ad18a7221 */ /* 0x000fe20000010000 */
[----:B------:R-:W-:Y:S01]  /*4fd0*/  LOP3.LUT P2, RZ, R27, 0xff0000, RZ, 0xc0, !PT ;  /* 0x00ff00001bff7812 */ /* 0x000fe2000784c0ff */
[----:B------:R-:W-:Y:S01]  /*4fe0*/  FADD.FTZ R164, R15, -R164 ;  /* 0x800000a40fa47221 */ /* 0x000fe20000010000 */
[C---:B-----5:R-:W-:Y:S01]  /*4ff0*/  FFMA.FTZ R136, R7.reuse, R136, R50 ;  /* 0x0000008807887223 */ /* 0x060fe20000010032 */
[----:B------:R-:W-:Y:S01]  /*5000*/  FFMA.FTZ R138, R7, R138, R51 ;  /* 0x0000008a078a7223 */ /* 0x000fe20000010033 */
[----:B------:R-:W-:-:S02]  /*5010*/  FFMA.FTZ R169, R5, R171, R173 ;  /* 0x000000ab05a97223 */ /* 0x000fc400000100ad */
[----:B------:R-:W-:Y:S01]  /*5020*/  FMUL.FTZ R136, R136, UR13 ;  /* 0x0000000d88887c20 */ /* 0x000fe20008410000 */
[----:B------:R-:W-:Y:S01]  /*5030*/  FMUL.FTZ R138, R138, UR13 ;  /* 0x0000000d8a8a7c20 */ /* 0x000fe20008410000 */
[----:B------:R-:W-:-:S03]  /*5040*/  FADD.FTZ R168, R4, -R169 ;  /* 0x800000a904a87221 */ /* 0x000fc60000010000 */
[----:B------:R-:W-:Y:S01]  /*5050*/  FSEL R167, R136, RZ, P6 ;  /* 0x000000ff88a77208 */ /* 0x000fe20003000000 */
[----:B------:R-:W-:Y:S01]  /*5060*/  FFMA.FTZ R168, R7, R168, R52 ;  /* 0x000000a807a87223 */ /* 0x000fe20000010034 */
[----:B------:R-:W-:Y:S02]  /*5070*/  ISETP.GE.U32.AND P6, PT, R26, RZ, PT ;  /* 0x000000ff1a00720c */ /* 0x000fe40003fc6070 */
[----:B------:R-:W-:Y:S01]  /*5080*/  FSEL R139, R136, RZ, P2 ;  /* 0x000000ff888b7208 */ /* 0x000fe20001000000 */
[----:B------:R-:W-:Y:S01]  /*5090*/  FMUL.FTZ R168, R168, UR13 ;  /* 0x0000000da8a87c20 */ /* 0x000fe20008410000 */
[----:B------:R-:W-:Y:S02]  /*50a0*/  ISETP.GE.U32.AND P2, PT, R24, RZ, PT ;  /* 0x000000ff1800720c */ /* 0x000fe40003f46070 */
[----:B------:R-:W-:Y:S02]  /*50b0*/  ISETP.GE.U32.AND.EX P6, PT, R27, 0x1000000, PT, P6 ;  /* 0x010000001b00780c */ /* 0x000fe40003fc6160 */
[----:B------:R-:W-:-:S02]  /*50c0*/  ISETP.GE.U32.AND.EX P2, PT, R25, 0x1000000, PT, P2 ;  /* 0x010000001900780c */ /* 0x000fc40003f46120 */
        /* <DEDUP_REMOVED lines=10> */
[C---:B------:R-:W-:Y:S02]  /*5170*/  FFMA.FTZ R136, R7.reuse, R136, R48 ;  /* 0x0000008807887223 */ /* 0x040fe40000010030 */
[----:B------:R-:W-:Y:S02]  /*5180*/  FFMA.FTZ R138, R7, R138, R49 ;  /* 0x0000008a078a7223 */ /* 0x000fe40000010031 */
[----:B------:R-:W-:Y:S02]  /*5190*/  FMUL.FTZ R137, R136, UR13 ;  /* 0x0000000d88897c20 */ /* 0x000fe40008410000 */
[----:B------:R-:W-:-:S03]  /*51a0*/  FMUL.FTZ R136, R138, UR13 ;  /* 0x0000000d8a887c20 */ /* 0x000fc60008410000 */
[----:B------:R-:W-:Y:S02]  /*51b0*/  FSEL R138, R137, RZ, P2 ;  /* 0x000000ff898a7208 */ /* 0x000fe40001000000 */
[C---:B------:R-:W-:Y:S02]  /*51c0*/  FSEL R165, R136.reuse, RZ, P6 ;  /* 0x000000ff88a57208 */ /* 0x040fe40003000000 */
[C---:B------:R-:W-:Y:S02]  /*51d0*/  LOP3.LUT P2, RZ, R25.reuse, 0xff, RZ, 0xc0, !PT ;  /* 0x000000ff19ff7812 */ /* 0x040fe4000784c0ff */
[----:B------:R-:W-:Y:S02]  /*51e0*/  LOP3.LUT P6, RZ, R25, 0xff00, RZ, 0xc0, !PT ;  /* 0x0000ff0019ff7812 */ /* 0x000fe400078cc0ff */
[----:B------:R-:W-:Y:S02]  /*51f0*/  FSEL R166, R137, RZ, P2 ;  /* 0x000000ff89a67208 */ /* 0x000fe40001000000 */
[----:B------:R-:W-:Y:S01]  /*5200*/  FSEL R137, R136, RZ, P6 ;  /* 0x000000ff88897208 */ /* 0x000fe20003000000 */
[----:B------:R-:W-:Y:S01]  /*5210*/  FFMA.FTZ R136, R18, R171, R173 ;  /* 0x000000ab12887223 */ /* 0x000fe200000100ad */
[----:B------:R-:W-:-:S02]  /*5220*/  LOP3.LUT P6, RZ, R24, 0xff0000, RZ, 0xc0, !PT ;  /* 0x00ff000018ff7812 */ /* 0x000fc400078cc0ff */
[----:B------:R-:W-:Y:S01]  /*5230*/  F2FP.BF16.F32.PACK_AB R166, R137, R166 ;  /* 0x000000a689a6723e */ /* 0x000fe200000010ff */
[----:B------:R-:W-:Y:S01]  /*5240*/  FFMA.FTZ R137, R7, R164, R54 ;  /* 0x000000a407897223 */ /* 0x000fe20000010036 */
[----:B------:R-:W-:Y:S01]  /*5250*/  FADD.FTZ R136, R19, -R136 ;  /* 0x8000008813887221 */ /* 0x000fe20000010000 */
[----:B------:R-:W-:Y:S02]  /*5260*/  LOP3.LUT P2, RZ, R26, 0xff0000, RZ, 0xc0, !PT ;  /* 0x00ff00001aff7812 */ /* 0x000fe4000784c0ff */
[----:B------:R-:W-:Y:S01]  /*5270*/  FMUL.FTZ R137, R137, UR13 ;  /* 0x0000000d89897c20 */ /* 0x000fe20008410000 */
[----:B------:R-:W-:Y:S01]  /*5280*/  FFMA.FTZ R136, R7, R136, R55 ;  /* 0x0000008807887223 */ /* 0x000fe20000010037 */
[----:B------:R-:W-:-:S03]  /*5290*/  F2FP.BF16.F32.PACK_AB R138, R165, R138 ;  /* 0x0000008aa58a723e */ /* 0x000fc600000010ff */
[C---:B------:R-:W-:Y:S01]  /*52a0*/  FSEL R165, R137.reuse, RZ, P6 ;  /* 0x000000ff89a57208 */ /* 0x040fe20003000000 */
[----:B------:R-:W-:Y:S01]  /*52b0*/  FMUL.FTZ R136, R136, UR13 ;  /* 0x0000000d88887c20 */ /* 0x000fe20008410000 */
[----:B------:R-:W-:Y:S02]  /*52c0*/  LOP3.LUT P6, RZ, R26, 0xff000000, RZ, 0xc0, !PT ;  /* 0xff0000001aff7812 */ /* 0x000fe400078cc0ff */
[----:B------:R-:W-:Y:S02]  /*52d0*/  FSEL R137, R137, RZ, P2 ;  /* 0x000000ff89897208 */ /* 0x000fe40001000000 */
[----:B------:R-:W-:Y:S02]  /*52e0*/  LOP3.LUT P2, RZ, R24, 0xff000000, RZ, 0xc0, !PT ;  /* 0xff00000018ff7812 */ /* 0x000fe4000784c0ff */
[C---:B------:R-:W-:Y:S02]  /*52f0*/  FSEL R164, R136.reuse, RZ, P6 ;  /* 0x000000ff88a47208 */ /* 0x040fe40003000000 */
[----:B------:R-:W-:-:S02]  /*5300*/  FSEL R136, R136, RZ, P2 ;  /* 0x000000ff88887208 */ /* 0x000fc40001000000 */
[----:B------:R-:W-:Y:S02]  /*5310*/  LOP3.LUT P2, RZ, R24, 0xff00, RZ, 0xc0, !PT ;  /* 0x0000ff0018ff7812 */ /* 0x000fe4000784c0ff */
[----:B------:R-:W-:Y:S01]  /*5320*/  F2FP.BF16.F32.PACK_AB R165, R136, R165 ;  /* 0x000000a588a5723e */ /* 0x000fe200000010ff */
[----:B------:R-:W-:Y:S01]  /*5330*/  FFMA.FTZ R136, R12, R171, R173 ;  /* 0x000000ab0c887223 */ /* 0x000fe200000100ad */
[----:B------:R-:W-:Y:S02]  /*5340*/  LOP3.LUT P6, RZ, R26, 0xff00, RZ, 0xc0, !PT ;  /* 0x0000ff001aff7812 */ /* 0x000fe400078cc0ff */
[----:B------:R-:W-:Y:S01]  /*5350*/  F2FP.BF16.F32.PACK_AB R137, R164, R137 ;  /* 0x00000089a489723e */ /* 0x000fe200000010ff */
[----:B------:R-:W-:-:S04]  /*5360*/  FADD.FTZ R136, R13, -R136 ;  /* 0x800000880d887221 */ /* 0x000fc80000010000 */
[----:B------:R-:W-:-:S04]  /*5370*/  FFMA.FTZ R136, R7, R136, R53 ;  /* 0x0000008807887223 */ /* 0x000fc80000010035 */
[----:B------:R-:W-:-:S05]  /*5380*/  FMUL.FTZ R136, R136, UR13 ;  /* 0x0000000d88887c20 */ /* 0x000fca0008410000 */
        /* <DEDUP_REMOVED lines=9> */
.L_x_1998:
[----:B-1----:R-:W1:Y:S02]  /*5420*/  LDC.64 R136, c[0x0][0x478] ;  /* 0x00011e00ff887b82 */ /* 0x002e640000000a00 */
[----:B-1----:R-:W-:-:S04]  /*5430*/  ISETP.NE.U32.AND P1, PT, R136, RZ, PT ;  /* 0x000000ff8800720c */ /* 0x002fc80003f25070 */
[----:B------:R-:W-:-:S13]  /*5440*/  ISETP.NE.AND.EX P1, PT, R137, RZ, PT, P1 ;  /* 0x000000ff8900720c */ /* 0x000fda0003f25310 */
[----:B------:R-:W-:Y:S05]  /*5450*/  @!P1 BRA `(.L_x_2001) ;  /* 0x00000004002c9947 */ /* 0x000fea0003800000 */
        /* <DEDUP_REMOVED lines=8> */
[C---:B-----5:R-:W-:Y:S01]  /*54e0*/  FMUL.FTZ R107, R7.reuse, R136 ;  /* 0x00000088076b7220 */ /* 0x060fe20000410000 */
[----:B------:R-:W-:Y:S01]  /*54f0*/  FMUL.FTZ R106, R7, R104 ;  /* 0x00000068076a7220 */ /* 0x000fe20000410000 */
[----:B------:R-:W-:Y:S01]  /*5500*/  LOP3.LUT P6, RZ, R27, 0xff0000, RZ, 0xc0, !PT ;  /* 0x00ff00001bff7812 */ /* 0x000fe200078cc0ff */
[----:B------:R-:W-:Y:S01]  /*5510*/  FMUL.FTZ R151, R7, R148 ;  /* 0x0000009407977220 */ /* 0x000fe20000410000 */
[----:B------:R-:W-:Y:S01]  /*5520*/  FMUL.FTZ R105, R107, UR13 ;  /* 0x0000000d6b697c20 */ /* 0x000fe20008410000 */
[----:B------:R-:W-:Y:S01]  /*5530*/  FMUL.FTZ R104, R106, UR13 ;  /* 0x0000000d6a687c20 */ /* 0x000fe20008410000 */
[----:B------:R-:W-:-:S03]  /*5540*/  FFMA.FTZ R169, R5, R171, R173 ;  /* 0x000000ab05a97223 */ /* 0x000fc600000100ad */
[----:B------:R-:W-:Y:S02]  /*5550*/  FSEL R136, R105, RZ, P2 ;  /* 0x000000ff69887208 */ /* 0x000fe40001000000 */
[----:B------:R-:W-:Y:S02]  /*5560*/  FSEL R139, R104, RZ, P6 ;  /* 0x000000ff688b7208 */ /* 0x000fe40003000000 */
[----:B------:R-:W-:Y:S02]  /*5570*/  ISETP.GE.U32.AND P2, PT, R24, RZ, PT ;  /* 0x000000ff1800720c */ /* 0x000fe40003f46070 */
[C---:B------:R-:W-:Y:S02]  /*5580*/  LOP3.LUT P6, RZ, R25.reuse, 0xff0000, RZ, 0xc0, !PT ;  /* 0x00ff000019ff7812 */ /* 0x040fe400078cc0ff */
[----:B------:R-:W-:Y:S01]  /*5590*/  F2FP.BF16.F32.PACK_AB R139, R136, R139 ;  /* 0x0000008b888b723e */ /* 0x000fe200000010ff */
[----:B------:R-:W-:Y:S01]  /*55a0*/  FFMA.FTZ R136, R184, R171, R173 ;  /* 0x000000abb8887223 */ /* 0x000fe200000100ad */
[----:B------:R-:W-:-:S02]  /*55b0*/  ISETP.GE.U32.AND.EX P2, PT, R25, 0x1000000, PT, P2 ;  /* 0x010000001900780c */ /* 0x000fc40003f46120 */
[----:B------:R-:W-:Y:S01]  /*55c0*/  FSEL R167, R104, RZ, P6 ;  /* 0x000000ff68a77208 */ /* 0x000fe20003000000 */
[----:B------:R-:W-:Y:S01]  /*55d0*/  FADD.FTZ R136, R185, -R136 ;  /* 0x80000088b9887221 */ /* 0x000fe20000010000 */
[----:B------:R-:W-:Y:S02]  /*55e0*/  FSEL R104, R105, RZ, P2 ;  /* 0x000000ff69687208 */ /* 0x000fe40001000000 */
[----:B------:R-:W-:Y:S02]  /*55f0*/  LOP3.LUT P6, RZ, R25, 0xff, RZ, 0xc0, !PT ;  /* 0x000000ff19ff7812 */ /* 0x000fe400078cc0ff */
[----:B------:R-:W-:Y:S01]  /*5600*/  F2FP.BF16.F32.PACK_AB R167, R104, R167 ;  /* 0x000000a768a7723e */ /* 0x000fe200000010ff */
[----:B------:R-:W-:Y:S01]  /*5610*/  FMUL.FTZ R104, R7, R136 ;  /* 0x0000008807687220 */ /* 0x000fe20000410000 */
[----:B------:R-:W-:Y:S01]  /*5620*/  FFMA.FTZ R136, R192, R171, R173 ;  /* 0x000000abc0887223 */ /* 0x000fe200000100ad */
[----:B------:R-:W-:-:S03]  /*5630*/  LOP3.LUT P2, RZ, R27, 0xff, RZ, 0xc0, !PT ;  /* 0x000000ff1bff7812 */ /* 0x000fc6000784c0ff */
[----:B------:R-:W-:Y:S01]  /*5640*/  FADD.FTZ R138, R193, -R136 ;  /* 0x80000088c18a7221 */ /* 0x000fe20000010000 */
[----:B------:R-:W-:-:S03]  /*5650*/  FMUL.FTZ R136, R104, UR13 ;  /* 0x0000000d68887c20 */ /* 0x000fc60008410000 */
[----:B------:R-:W-:Y:S02]  /*5660*/  FMUL.FTZ R105, R7, R138 ;  /* 0x0000008a07697220 */ /* 0x000fe40000410000 */
        /* <DEDUP_REMOVED lines=8> */
[C---:B------:R-:W-:Y:S02]  /*56f0*/  LOP3.LUT P2, RZ, R26.reuse, 0xff0000, RZ, 0xc0, !PT ;  /* 0x00ff00001aff7812 */ /* 0x040fe4000784c0ff */
[----:B------:R-:W-:Y:S01]  /*5700*/  LOP3.LUT P6, RZ, R26, 0xff000000, RZ, 0xc0, !PT ;  /* 0xff0000001aff7812 */ /* 0x000fe200078cc0ff */
[----:B------:R-:W-:Y:S01]  /*5710*/  FADD.FTZ R136, R15, -R136 ;  /* 0x800000880f887221 */ /* 0x000fe20000010000 */
[----:B------:R-:W-:Y:S02]  /*5720*/  F2FP.BF16.F32.PACK_AB R166, R137, R166 ;  /* 0x000000a689a6723e */ /* 0x000fe400000010ff */
[----:B------:R-:W-:Y:S01]  /*5730*/  F2FP.BF16.F32.PACK_AB R138, R149, R138 ;  /* 0x0000008a958a723e */ /* 0x000fe200000010ff */
        /* <DEDUP_REMOVED lines=8> */
[----:B------:R-:W-:Y:S01]  /*57c0*/  FFMA.FTZ R164, R12, R171, R173 ;  /* 0x000000ab0ca47223 */ /* 0x000fe200000100ad */
[----:B------:R-:W-:Y:S01]  /*57d0*/  FSEL R165, R148, RZ, P2 ;  /* 0x000000ff94a57208 */ /* 0x000fe20001000000 */
[----:B------:R-:W-:Y:S01]  /*57e0*/  FADD.FTZ R148, R4, -R169 ;  /* 0x800000a904947221 */ /* 0x000fe20000010000 */
[----:B------:R-:W-:Y:S01]  /*57f0*/  FSEL R136, R136, RZ, P6 ;  /* 0x000000ff88887208 */ /* 0x000fe20003000000 */
[----:B------:R-:W-:Y:S01]  /*5800*/  FADD.FTZ R164, R13, -R164 ;  /* 0x800000a40da47221 */ /* 0x000fe20000010000 */
[----:B------:R-:W-:Y:S01]  /*5810*/  LOP3.LUT P2, RZ, R24, 0xff00, RZ, 0xc0, !PT ;  /* 0x0000ff0018ff7812 */ /* 0x000fe2000784c0ff */
[C---:B------:R-:W-:Y:S01]  /*5820*/  FMUL.FTZ R148, R7.reuse, R148 ;  /* 0x0000009407947220 */ /* 0x040fe20000410000 */
[----:B------:R-:W-:Y:S01]  /*5830*/  F2FP.BF16.F32.PACK_AB R165, R136, R165 ;  /* 0x000000a588a5723e */ /* 0x000fe200000010ff */
[----:B------:R-:W-:Y:S01]  /*5840*/  FMUL.FTZ R149, R7, R164 ;  /* 0x000000a407957220 */ /* 0x000fe20000410000 */
[----:B------:R-:W-:Y:S01]  /*5850*/  LOP3.LUT P6, RZ, R26, 0xff00, RZ, 0xc0, !PT ;  /* 0x0000ff001aff7812 */ /* 0x000fe200078cc0ff */
[----:B------:R-:W-:-:S02]  /*5860*/  FMUL.FTZ R168, R148, UR13 ;  /* 0x0000000d94a87c20 */ /* 0x000fc40008410000 */
        /* <DEDUP_REMOVED lines=10> */
.L_x_2001:
[-CC-:B------:R-:W-:Y:S01]  /*5910*/  FFMA.FTZ R136, R200, R171.reuse, R173.reuse ;  /* 0x000000abc8887223 */ /* 0x180fe200000100ad */
[-CC-:B------:R-:W-:Y:S01]  /*5920*/  FFMA.FTZ R138, R208, R171.reuse, R173.reuse ;  /* 0x000000abd08a7223 */ /* 0x180fe200000100ad */
[----:B------:R-:W-:Y:S01]  /*5930*/  LOP3.LUT P6, RZ, R25, 0xff0000, RZ, 0xc0, !PT ;  /* 0x00ff000019ff7812 */ /* 0x000fe200078cc0ff */
[-CC-:B------:R-:W-:Y:S01]  /*5940*/  FFMA.FTZ R164, R14, R171.reuse, R173.reuse ;  /* 0x000000ab0ea47223 */ /* 0x180fe200000100ad */
[----:B------:R-:W-:Y:S01]  /*5950*/  FADD.FTZ R136, R201, -R136 ;  /* 0x80000088c9887221 */ /* 0x000fe20000010000 */
[----:B------:R-:W-:Y:S01]  /*5960*/  FADD.FTZ R138, R209, -R138 ;  /* 0x8000008ad18a7221 */ /* 0x000fe20000010000 */
[----:B------:R-:W-:Y:S01]  /*5970*/  LOP3.LUT P2, RZ, R27, 0xff0000, RZ, 0xc0, !PT ;  /* 0x00ff00001bff7812 */ /* 0x000fe2000784c0ff */
[----:B------:R-:W-:Y:S01]  /*5980*/  FADD.FTZ R164, R15, -R164 ;  /* 0x800000a40fa47221 */ /* 0x000fe20000010000 */
        /* <DEDUP_REMOVED lines=37> */
[----:B------:R-:W-:Y:S01]  /*5be0*/  FMUL.FTZ R137, R7, R164 ;  /* 0x000000a407897220 */ /* 0x000fe20000410000 */
[----:B------:R-:W-:Y:S01]  /*5bf0*/  FADD.FTZ R136, R19, -R136 ;  /* 0x8000008813887221 */ /* 0x000fe20000010000 */
[----:B------:R-:W-:Y:S02]  /*5c00*/  LOP3.LUT P2, RZ, R26, 0xff0000, RZ, 0xc0, !PT ;  /* 0x00ff00001aff7812 */ /* 0x000fe4000784c0ff */
[----:B------:R-:W-:Y:S01]  /*5c10*/  FMUL.FTZ R137, R137, UR13 ;  /* 0x0000000d89897c20 */ /* 0x000fe20008410000 */
[----:B------:R-:W-:Y:S01]  /*5c20*/  FMUL.FTZ R136, R7, R136 ;  /* 0x0000008807887220 */ /* 0x000fe20000410000 */
        /* <DEDUP_REMOVED lines=14> */
[----:B------:R-:W-:-:S04]  /*5d10*/  FMUL.FTZ R136, R7, R136 ;  /* 0x0000008807887220 */ /* 0x000fc80000410000 */
        /* <DEDUP_REMOVED lines=10> */
.L_x_1997:
        /* <DEDUP_REMOVED lines=9> */
[-CC-:B------:R-:W-:Y:S01]  /*5e50*/  FFMA.FTZ R148, R192, R171.reuse, R173.reuse ;  /* 0x000000abc0947223 */ /* 0x180fe200000100ad */
[----:B------:R-:W-:Y:S01]  /*5e60*/  ISETP.GE.U32.AND P2, PT, R24, RZ, PT ;  /* 0x000000ff1800720c */ /* 0x000fe20003f46070 */
[----:B------:R-:W-:Y:S01]  /*5e70*/  FADD.FTZ R104, R201, -R104 ;  /* 0x80000068c9687221 */ /* 0x000fe20000010000 */
[----:B------:R-:W-:Y:S01]  /*5e80*/  FADD.FTZ R150, R209, -R106 ;  /* 0x8000006ad1967221 */ /* 0x000fe20000010000 */
[----:B------:R-:W-:Y:S01]  /*5e90*/  FADD.FTZ R148, R193, -R148 ;  /* 0x80000094c1947221 */ /* 0x000fe20000010000 */
[----:B------:R-:W-:Y:S01]  /*5ea0*/  ISETP.GE.U32.AND.EX P2, PT, R25, 0x1000000, PT, P2 ;  /* 0x010000001900780c */ /* 0x000fe20003f46120 */
[C---:B-----5:R-:W-:Y:S01]  /*5eb0*/  FFMA.FTZ R106, R7.reuse, R104, R50 ;  /* 0x00000068076a7223 */ /* 0x060fe20000010032 */
[-C--:B------:R-:W-:Y:S01]  /*5ec0*/  FFMA.FTZ R104, R184, R171.reuse, R173 ;  /* 0x000000abb8687223 */ /* 0x080fe200000100ad */
[----:B------:R-:W-:Y:S01]  /*5ed0*/  FFMA.FTZ R107, R7, R150, R51 ;  /* 0x00000096076b7223 */ /* 0x000fe20000010033 */
[----:B------:R-:W-:Y:S01]  /*5ee0*/  LOP3.LUT P6, RZ, R25, 0xff0000, RZ, 0xc0, !PT ;  /* 0x00ff000019ff7812 */ /* 0x000fe200078cc0ff */
[----:B------:R-:W-:Y:S01]  /*5ef0*/  FMUL.FTZ R167, R106, UR13 ;  /* 0x0000000d6aa77c20 */ /* 0x000fe20008410000 */
[----:B------:R-:W-:Y:S01]  /*5f00*/  FADD.FTZ R104, R185, -R104 ;  /* 0x80000068b9687221 */ /* 0x000fe20000010000 */
[----:B------:R-:W-:Y:S01]  /*5f10*/  FMUL.FTZ R149, R107, UR13 ;  /* 0x0000000d6b957c20 */ /* 0x000fe20008410000 */
[C---:B------:R-:W-:Y:S01]  /*5f20*/  FFMA.FTZ R105, R7.reuse, R148, R49 ;  /* 0x0000009407697223 */ /* 0x040fe20000010031 */
[-CC-:B------:R-:W-:Y:S01]  /*5f30*/  FFMA.FTZ R168, R12, R171.reuse, R173.reuse ;  /* 0x000000ab0ca87223 */ /* 0x180fe200000100ad */
[----:B------:R-:W-:Y:S01]  /*5f40*/  FFMA.FTZ R104, R7, R104, R48 ;  /* 0x0000006807687223 */ /* 0x000fe20000010030 */
[----:B------:R-:W-:Y:S01]  /*5f50*/  FSEL R167, R167, RZ, P6 ;  /* 0x000000ffa7a77208 */ /* 0x000fe20003000000 */
[----:B------:R-:W-:Y:S01]  /*5f60*/  FFMA.FTZ R170, R18, R171, R173 ;  /* 0x000000ab12aa7223 */ /* 0x000fe200000100ad */
[----:B------:R-:W-:Y:S01]  /*5f70*/  FSEL R150, R149, RZ, P2 ;  /* 0x000000ff95967208 */ /* 0x000fe20001000000 */
[----:B------:R-:W-:Y:S01]  /*5f80*/  FMUL.FTZ R148, R104, UR13 ;  /* 0x0000000d68947c20 */ /* 0x000fe20008410000 */
[----:B------:R-:W-:Y:S01]  /*5f90*/  FMUL.FTZ R149, R105, UR13 ;  /* 0x0000000d69957c20 */ /* 0x000fe20008410000 */
[----:B------:R-:W-:Y:S01]  /*5fa0*/  LOP3.LUT P6, RZ, R25, 0xff, RZ, 0xc0, !PT ;  /* 0x000000ff19ff7812 */ /* 0x000fe200078cc0ff */
[----:B------:R-:W-:Y:S01]  /*5fb0*/  FADD.FTZ R168, R13, -R168 ;  /* 0x800000a80da87221 */ /* 0x000fe20000010000 */
[----:B------:R-:W-:Y:S01]  /*5fc0*/  LOP3.LUT P2, RZ, R25, 0xff00, RZ, 0xc0, !PT ;  /* 0x0000ff0019ff7812 */ /* 0x000fe2000784c0ff */
[----:B------:R-:W-:Y:S01]  /*5fd0*/  FADD.FTZ R170, R19, -R170 ;  /* 0x800000aa13aa7221 */ /* 0x000fe20000010000 */
[----:B------:R-:W-:-:S02]  /*5fe0*/  FSEL R148, R148, RZ, P6 ;  /* 0x000000ff94947208 */ /* 0x000fc40003000000 */
[----:B------:R-:W-:Y:S01]  /*5ff0*/  FSEL R149, R149, RZ, P2 ;  /* 0x000000ff95957208 */ /* 0x000fe20001000000 */
[----:B------:R-:W-:Y:S01]  /*6000*/  FFMA.FTZ R151, R7, R170, R55 ;  /* 0x000000aa07977223 */ /* 0x000fe20000010037 */
        /* <DEDUP_REMOVED lines=8> */
[----:B------:R-:W-:Y:S01]  /*6090*/  FMUL.FTZ R169, R151, UR13 ;  /* 0x0000000d97a97c20 */ /* 0x000fe20008410000 */
[----:B------:R-:W-:-:S02]  /*60a0*/  FFMA.FTZ R150, R7, R150, R54 ;  /* 0x0000009607967223 */ /* 0x000fc40000010036 */
[C---:B------:R-:W-:Y:S01]  /*60b0*/  FFMA.FTZ R148, R7.reuse, R149, R52 ;  /* 0x0000009507947223 */ /* 0x040fe20000010034 */
[----:B------:R-:W-:Y:S01]  /*60c0*/  FFMA.FTZ R149, R7, R168, R53 ;  /* 0x000000a807957223 */ /* 0x000fe20000010035 */
[----:B------:R-:W-:Y:S02]  /*60d0*/  FMUL.FTZ R165, R150, UR13 ;  /* 0x0000000d96a57c20 */ /* 0x000fe40008410000 */
[----:B------:R-:W-:Y:S01]  /*60e0*/  FMUL.FTZ R164, R148, UR13 ;  /* 0x0000000d94a47c20 */ /* 0x000fe20008410000 */
[----:B------:R-:W-:Y:S02]  /*60f0*/  FMUL.FTZ R168, R149, UR13 ;  /* 0x0000000d95a87c20 */ /* 0x000fe40008410000 */
[----:B------:R-:W-:Y:S02]  /*6100*/  FSEL R165, R165, RZ, P2 ;  /* 0x000000ffa5a57208 */ /* 0x000fe40001000000 */
[----:B------:R-:W-:Y:S02]  /*6110*/  FSEL R164, R164, RZ, P6 ;  /* 0x000000ffa4a47208 */ /* 0x000fe40003000000 */
[----:B------:R-:W-:-:S02]  /*6120*/  LOP3.LUT P6, RZ, R24, 0xff00, RZ, 0xc0, !PT ;  /* 0x0000ff0018ff7812 */ /* 0x000fc400078cc0ff */
[----:B------:R-:W-:Y:S02]  /*6130*/  LOP3.LUT P2, RZ, R24, 0xff000000, RZ, 0xc0, !PT ;  /* 0xff00000018ff7812 */ /* 0x000fe4000784c0ff */
[----:B------:R-:W-:Y:S02]  /*6140*/  FSEL R168, R168, RZ, P6 ;  /* 0x000000ffa8a87208 */ /* 0x000fe40003000000 */
[----:B------:R-:W-:Y:S02]  /*6150*/  FSEL R169, R169, RZ, P2 ;  /* 0x000000ffa9a97208 */ /* 0x000fe40001000000 */
[----:B------:R-:W-:Y:S02]  /*6160*/  F2FP.BF16.F32.PACK_AB R164, R168, R164 ;  /* 0x000000a4a8a4723e */ /* 0x000fe400000010ff */
[----:B------:R-:W-:Y:S01]  /*6170*/  F2FP.BF16.F32.PACK_AB R165, R169, R165 ;  /* 0x000000a5a9a5723e */ /* 0x000fe200000010ff */
[----:B------:R-:W-:Y:S06]  /*6180*/  BRA `(.L_x_2000) ;  /* 0x0000000800947947 */ /* 0x000fec0003800000 */
.L_x_2003:
        /* <DEDUP_REMOVED lines=8> */
[C---:B-----5:R-:W-:Y:S01]  /*6210*/  FFMA.FTZ R164, R7.reuse, R164, R50 ;  /* 0x000000a407a47223 */ /* 0x060fe20000010032 */
[----:B------:R-:W-:Y:S01]  /*6220*/  FFMA.FTZ R166, R7, R166, R51 ;  /* 0x000000a607a67223 */ /* 0x000fe20000010033 */
        /* <DEDUP_REMOVED lines=12> */
[----:B------:R-:W-:-:S03]  /*62f0*/  FFMA.FTZ R166, R7, R166, R49 ;  /* 0x000000a607a67223 */ /* 0x000fc60000010031 */
[----:B------:R-:W-:Y:S01]  /*6300*/  FFMA.FTZ R164, R7, R164, R48 ;  /* 0x000000a407a47223 */ /* 0x000fe20000010030 */
[----:B------:R-:W-:-:S03]  /*6310*/  FMUL.FTZ R166, R166, UR13 ;  /* 0x0000000da6a67c20 */ /* 0x000fc60008410000 */
[----:B------:R-:W-:Y:S02]  /*6320*/  FMUL.FTZ R164, R164, UR13 ;  /* 0x0000000da4a47c20 */ /* 0x000fe40008410000 */
[----:B------:R-:W-:Y:S02]  /*6330*/  FSEL R165, R166, RZ, P6 ;  /* 0x000000ffa6a57208 */ /* 0x000fe40003000000 */
[----:B------:R-:W-:Y:S02]  /*6340*/  LOP3.LUT P6, RZ, R24, 0xff000000, RZ, 0xc0, !PT ;  /* 0xff00000018ff7812 */ /* 0x000fe400078cc0ff */
[----:B------:R-:W-:Y:S02]  /*6350*/  FSEL R164, R164, RZ, P2 ;  /* 0x000000ffa4a47208 */ /* 0x000fe40001000000 */
[----:B------:R-:W-:Y:S02]  /*6360*/  LOP3.LUT P2, RZ, R24, 0xff0000, RZ, 0xc0, !PT ;  /* 0x00ff000018ff7812 */ /* 0x000fe4000784c0ff */
[----:B------:R-:W-:Y:S01]  /*6370*/  F2FP.BF16.F32.PACK_AB R166, R165, R164 ;  /* 0x000000a4a5a6723e */ /* 0x000fe200000010ff */
[-C--:B------:R-:W-:Y:S01]  /*6380*/  FFMA.FTZ R164, R14, R171.reuse, R173 ;  /* 0x000000ab0ea47223 */ /* 0x080fe200000100ad */
[----:B------:R-:W-:Y:S01]  /*6390*/  FFMA.FTZ R165, R7, R168, R55 ;  /* 0x000000a807a57223 */ /* 0x000fe20000010037 */
[----:B------:R-:W-:-:S02]  /*63a0*/  FFMA.FTZ R168, R5, R171, R173 ;  /* 0x000000ab05a87223 */ /* 0x000fc400000100ad */
[----:B------:R-:W-:Y:S01]  /*63b0*/  FADD.FTZ R164, R15, -R164 ;  /* 0x800000a40fa47221 */ /* 0x000fe20000010000 */
[----:B------:R-:W-:Y:S01]  /*63c0*/  FMUL.FTZ R165, R165, UR13 ;  /* 0x0000000da5a57c20 */ /* 0x000fe20008410000 */
[----:B------:R-:W-:Y:S02]  /*63d0*/  FADD.FTZ R168, R4, -R168 ;  /* 0x800000a804a87221 */ /* 0x000fe40000010000 */
[----:B------:R-:W-:Y:S02]  /*63e0*/  FFMA.FTZ R164, R7, R164, R54 ;  /* 0x000000a407a47223 */ /* 0x000fe40000010036 */
[----:B------:R-:W-:Y:S01]  /*63f0*/  FSEL R165, R165, RZ, P6 ;  /* 0x000000ffa5a57208 */ /* 0x000fe20003000000 */
[----:B------:R-:W-:Y:S01]  /*6400*/  FFMA.FTZ R168, R7, R168, R52 ;  /* 0x000000a807a87223 */ /* 0x000fe20000010034 */
        /* <DEDUP_REMOVED lines=14> */
.L_x_2002:
        /* <DEDUP_REMOVED lines=12> */
[C---:B-----5:R-:W-:Y:S01]  /*65b0*/  FMUL.FTZ R106, R7.reuse, R104 ;  /* 0x00000068076a7220 */ /* 0x060fe20000410000 */
[-CC-:B------:R-:W-:Y:S01]  /*65c0*/  FFMA.FTZ R104, R184, R171.reuse, R173.reuse ;  /* 0x000000abb8687223 */ /* 0x180fe200000100ad */
[----:B------:R-:W-:Y:S01]  /*65d0*/  FMUL.FTZ R107, R7, R150 ;  /* 0x00000096076b7220 */ /* 0x000fe20000410000 */
[----:B------:R-:W-:Y:S01]  /*65e0*/  LOP3.LUT P6, RZ, R25, 0xff0000, RZ, 0xc0, !PT ;  /* 0x00ff000019ff7812 */ /* 0x000fe200078cc0ff */
[----:B------:R-:W-:Y:S01]  /*65f0*/  FMUL.FTZ R167, R106, UR13 ;  /* 0x0000000d6aa77c20 */ /* 0x000fe20008410000 */
[----:B------:R-:W-:Y:S01]  /*6600*/  FADD.FTZ R104, R185, -R104 ;  /* 0x80000068b9687221 */ /* 0x000fe20000010000 */
[----:B------:R-:W-:Y:S01]  /*6610*/  FMUL.FTZ R149, R107, UR13 ;  /* 0x0000000d6b957c20 */ /* 0x000fe20008410000 */
[C---:B------:R-:W-:Y:S01]  /*6620*/  FMUL.FTZ R105, R7.reuse, R148 ;  /* 0x0000009407697220 */ /* 0x040fe20000410000 */
[-CC-:B------:R-:W-:Y:S01]  /*6630*/  FFMA.FTZ R168, R12, R171.reuse, R173.reuse ;  /* 0x000000ab0ca87223 */ /* 0x180fe200000100ad */
[----:B------:R-:W-:Y:S01]  /*6640*/  FMUL.FTZ R104, R7, R104 ;  /* 0x0000006807687220 */ /* 0x000fe20000410000 */
        /* <DEDUP_REMOVED lines=11> */
[----:B------:R-:W-:Y:S01]  /*6700*/  FMUL.FTZ R151, R7, R170 ;  /* 0x000000aa07977220 */ /* 0x000fe20000410000 */
        /* <DEDUP_REMOVED lines=8> */
[C---:B------:R-:W-:Y:S01]  /*6790*/  FMUL.FTZ R149, R7.reuse, R168 ;  /* 0x000000a807957220 */ /* 0x040fe20000410000 */
[----:B------:R-:W-:Y:S01]  /*67a0*/  FMUL.FTZ R150, R7, R150 ;  /* 0x0000009607967220 */ /* 0x000fe20000410000 */
[----:B------:R-:W-:Y:S01]  /*67b0*/  FMUL.FTZ R169, R151, UR13 ;  /* 0x0000000d97a97c20 */ /* 0x000fe20008410000 */
[----:B------:R-:W-:Y:S01]  /*67c0*/  FMUL.FTZ R148, R7, R148 ;  /* 0x0000009407947220 */ /* 0x000fe20000410000 */
[----:B------:R-:W-:Y:S01]  /*67d0*/  FMUL.FTZ R168, R149, UR13 ;  /* 0x0000000d95a87c20 */ /* 0x000fe20008410000 */
[----:B------:R-:W-:-:S02]  /*67e0*/  FMUL.FTZ R165, R150, UR13 ;  /* 0x0000000d96a57c20 */ /* 0x000fc40008410000 */
[----:B------:R-:W-:-:S03]  /*67f0*/  FMUL.FTZ R164, R148, UR13 ;  /* 0x0000000d94a47c20 */ /* 0x000fc60008410000 */
[----:B------:R-:W-:Y:S02]  /*6800*/  FSEL R165, R165, RZ, P2 ;  /* 0x000000ffa5a57208 */ /* 0x000fe40001000000 */
        /* <DEDUP_REMOVED lines=8> */
.L_x_2004:
        /* <DEDUP_REMOVED lines=52> */
[----:B------:R-:W-:-:S07]  /*6bd0*/  F2FP.BF16.F32.PACK_AB R164, R164, R168 ;  /* 0x000000a8a4a4723e */ /* 0x000fce00000010ff */
.L_x_2000:
[----:B------:R-:W1:Y:S02]  /*6be0*/  @P1 LDC.64 R168, c[0x0][0x478] ;  /* 0x00011e00ffa81b82 */ /* 0x000e640000000a00 */
[----:B-1----:R-:W-:-:S05]  /*6bf0*/  @P1 IMAD.WIDE.U32 R168, R2, 0x20, R168 ;  /* 0x0000002002a81825 */ /* 0x002fca00078e00a8 */
[----:B------:R-:W-:Y:S04]  /*6c00*/  @P1 STG.E.128 desc[UR8][R168.64], R148 ;  /* 0x00000094a8001986 */ /* 0x000fe8000c101d08 */
[----:B------:R1:W-:Y:S02]  /*6c10*/  @P1 STG.E.128 desc[UR8][R168.64+0x10], R104 ;  /* 0x00001068a8001986 */ /* 0x0003e4000c101d08 */
[----:B-1----:R-:W1:Y:S02]  /*6c20*/  LDC.64 R168, c[0x0][0x468] ;  /* 0x00011a00ffa87b82 */ /* 0x002e640000000a00 */
[----:B-1----:R-:W-:-:S05]  /*6c30*/  IMAD.WIDE.U32 R168, R2, 0x10, R168 ;  /* 0x0000001002a87825 */ /* 0x002fca00078e00a8 */
[----:B------:R1:W-:Y:S02]  /*6c40*/  STG.E.128 desc[UR8][R168.64], R164 ;  /* 0x000000a4a8007986 */ /* 0x0003e4000c101d08 */
[----:B-1----:R-:W1:Y:S02]  /*6c50*/  @P0 LDC.64 R164, c[0x0][0x470] ;  /* 0x00011c00ffa40b82 */ /* 0x002e640000000a00 */
[C---:B-1----:R-:W-:Y:S01]  /*6c60*/  @P0 IMAD.WIDE.U32 R164, R2.reuse, 0x10, R164 ;  /* 0x0000001002a40825 */ /* 0x042fe200078e00a4 */
[----:B------:R-:W-:-:S04]  /*6c70*/  IADD3 R2, PT, PT, R2, 0x20, RZ ;  /* 0x0000002002027810 */ /* 0x000fc80007ffe0ff */
[----:B------:R3:W-:Y:S03]  /*6c80*/  @P0 STG.E.128 desc[UR8][R164.64], R136 ;  /* 0x00000088a4000986 */ /* 0x0007e6000c101d08 */
.L_x_1996:
[----:B------:R-:W-:Y:S05]  /*6c90*/  BSYNC.RECONVERGENT B0 ;  /* 0x0000000000007941 */ /* 0x000fea0003800200 */
.L_x_1995:
        /* <DEDUP_REMOVED lines=13> */
[-CC-:B-1-3--:R-:W-:Y:S01]  /*6d70*/  FFMA.FTZ R164, R204, R171.reuse, R173.reuse ;  /* 0x000000abcca47223 */ /* 0x18afe200000100ad */
[-CC-:B------:R-:W-:Y:S01]  /*6d80*/  FFMA.FTZ R136, R188, R171.reuse, R173.reuse ;  /* 0x000000abbc887223 */ /* 0x180fe200000100ad */
[-CC-:B------:R-:W-:Y:S01]  /*6d90*/  FFMA.FTZ R106, R186, R171.reuse, R173.reuse ;  /* 0x000000abba6a7223 */ /* 0x180fe200000100ad */
[----:B------:R-:W-:Y:S01]  /*6da0*/  FADD.FTZ R166, R211, -R166 ;  /* 0x800000a6d3a67221 */ /* 0x000fe20000010000 */
[-CC-:B------:R-:W-:Y:S01]  /*6db0*/  FFMA.FTZ R148, R196, R171.reuse, R173.reuse ;  /* 0x000000abc4947223 */ /* 0x180fe200000100ad */
[----:B------:R-:W-:Y:S01]  /*6dc0*/  FADD.FTZ R149, R205, -R164 ;  /* 0x800000a4cd957221 */ /* 0x000fe20000010000 */
[----:B------:R-:W-:Y:S01]  /*6dd0*/  FADD.FTZ R139, R189, -R136 ;  /* 0x80000088bd8b7221 */ /* 0x000fe20000010000 */
[-CC-:B------:R-:W-:Y:S01]  /*6de0*/  FFMA.FTZ R150, R202, R171.reuse, R173.reuse ;  /* 0x000000abca967223 */ /* 0x180fe200000100ad */
[----:B------:R-:W-:Y:S01]  /*6df0*/  FADD.FTZ R136, R187, -R106 ;  /* 0x8000006abb887221 */ /* 0x000fe20000010000 */
[-CC-:B------:R-:W-:Y:S01]  /*6e00*/  FFMA.FTZ R138, R194, R171.reuse, R173.reuse ;  /* 0x000000abc28a7223 */ /* 0x180fe200000100ad */
[----:B------:R-:W-:Y:S01]  /*6e10*/  FFMA.FTZ R104, R20, R171, R173 ;  /* 0x000000ab14687223 */ /* 0x000fe200000100ad */
[----:B-----5:R-:W-:Y:S01]  /*6e20*/  FFMA.FTZ R107, R7, R166, R163 ;  /* 0x000000a6076b7223 */ /* 0x020fe200000100a3 */
[----:B------:R-:W-:Y:S01]  /*6e30*/  ISETP.GE.U32.AND P2, PT, R182, RZ, PT ;  /* 0x000000ffb600720c */ /* 0x000fe20003f46070 */
[----:B------:R-:W-:Y:S01]  /*6e40*/  FADD.FTZ R105, R197, -R148 ;  /* 0x80000094c5697221 */ /* 0x000fe20000010000 */
[----:B------:R-:W-:Y:S01]  /*6e50*/  FFMA.FTZ R106, R7, R149, R162 ;  /* 0x00000095076a7223 */ /* 0x000fe200000100a2 */
[----:B------:R-:W-:Y:S01]  /*6e60*/  FADD.FTZ R150, R203, -R150 ;  /* 0x80000096cb967221 */ /* 0x000fe20000010000 */
[----:B------:R-:W-:Y:S01]  /*6e70*/  FFMA.FTZ R149, R7, R136, R157 ;  /* 0x0000008807957223 */ /* 0x000fe2000001009d */
[----:B------:R-:W-:Y:S01]  /*6e80*/  FADD.FTZ R138, R195, -R138 ;  /* 0x8000008ac38a7221 */ /* 0x000fe20000010000 */
[----:B------:R-:W-:Y:S01]  /*6e90*/  FADD.FTZ R137, R21, -R104 ;  /* 0x8000006815897221 */ /* 0x000fe20000010000 */
[----:B------:R-:W-:Y:S01]  /*6ea0*/  FMUL.FTZ R136, R107, UR13 ;  /* 0x0000000d6b887c20 */ /* 0x000fe20008410000 */
[----:B------:R-:W-:Y:S01]  /*6eb0*/  ISETP.GE.U32.AND.EX P2, PT, R183, 0x1000000, PT, P2 ;  /* 0x01000000b700780c */ /* 0x000fe20003f46120 */
[C---:B------:R-:W-:Y:S01]  /*6ec0*/  FFMA.FTZ R104, R7.reuse, R105, R160 ;  /* 0x0000006907687223 */ /* 0x040fe200000100a0 */
[C---:B------:R-:W-:Y:S01]  /*6ed0*/  FFMA.FTZ R105, R7.reuse, R150, R161 ;  /* 0x0000009607697223 */ /* 0x040fe200000100a1 */
[----:B------:R-:W-:Y:S01]  /*6ee0*/  ISETP.GE.U32.AND P5, PT, R180, RZ, PT ;  /* 0x000000ffb400720c */ /* 0x000fe20003fa6070 */
[C---:B------:R-:W-:Y:S01]  /*6ef0*/  FFMA.FTZ R150, R7.reuse, R139, R158 ;  /* 0x0000008b07967223 */ /* 0x040fe2000001009e */
[C---:B------:R-:W-:Y:S01]  /*6f00*/  FFMA.FTZ R151, R7.reuse, R138, R159 ;  /* 0x0000008a07977223 */ /* 0x040fe2000001009f */
[----:B------:R-:W-:Y:S01]  /*6f10*/  FFMA.FTZ R148, R7, R137, R156 ;  /* 0x0000008907947223 */ /* 0x000fe2000001009c */
[----:B------:R-:W-:Y:S01]  /*6f20*/  FMUL.FTZ R7, R106, UR13 ;  /* 0x0000000d6a077c20 */ /* 0x000fe20008410000 */
[----:B------:R-:W-:-:S02]  /*6f30*/  FSEL R138, R136, RZ, P2 ;  /* 0x000000ff888a7208 */ /* 0x000fc40001000000 */
[----:B------:R-:W-:Y:S02]  /*6f40*/  LOP3.LUT P6, RZ, R181, 0xff0000, RZ, 0xc0, !PT ;  /* 0x00ff0000b5ff7812 */ /* 0x000fe400078cc0ff */
[----:B------:R-:W-:Y:S02]  /*6f50*/  LOP3.LUT P2, RZ, R183, 0xff0000, RZ, 0xc0, !PT ;  /* 0x00ff0000b7ff7812 */ /* 0x000fe4000784c0ff */
[----:B------:R-:W-:Y:S02]  /*6f60*/  ISETP.GE.U32.AND.EX P5, PT, R181, 0x1000000, PT, P5 ;  /* 0x01000000b500780c */ /* 0x000fe40003fa6150 */
[C---:B------:R-:W-:Y:S02]  /*6f70*/  FSEL R139, R7.reuse, RZ, P6 ;  /* 0x000000ff078b7208 */ /* 0x040fe40003000000 */
[----:B------:R-:W-:Y:S01]  /*6f80*/  FSEL R167, R7, RZ, P2 ;  /* 0x000000ff07a77208 */ /* 0x000fe20001000000 */
[----:B------:R-:W-:Y:S01]  /*6f90*/  FMUL.FTZ R7, R104, UR13 ;  /* 0x0000000d68077c20 */ /* 0x000fe20008410000 */
[----:B------:R-:W-:-:S02]  /*6fa0*/  FSEL R136, R136, RZ, P5 ;  /* 0x000000ff88887208 */ /* 0x000fc40002800000 */
[----:B------:R-:W-:Y:S02]  /*6fb0*/  LOP3.LUT P6, RZ, R183, 0xff, RZ, 0xc0, !PT ;  /* 0x000000ffb7ff7812 */ /* 0x000fe400078cc0ff */
[----:B------:R-:W-:Y:S01]  /*6fc0*/  F2FP.BF16.F32.PACK_AB R139, R136, R139 ;  /* 0x0000008b888b723e */ /* 0x000fe200000010ff */
[----:B------:R-:W-:Y:S01]  /*6fd0*/  FMUL.FTZ R136, R105, UR13 ;  /* 0x0000000d69887c20 */ /* 0x000fe20008410000 */
[----:B------:R-:W-:Y:S02]  /*6fe0*/  LOP3.LUT P5, RZ, R181, 0xff, RZ, 0xc0, !PT ;  /* 0x000000ffb5ff7812 */ /* 0x000fe400078ac0ff */
[----:B------:R-:W-:Y:S02]  /*6ff0*/  FSEL R166, R7, RZ, P6 ;  /* 0x000000ff07a67208 */ /* 0x000fe40003000000 */
[----:B------:R-:W-:Y:S02]  /*7000*/  LOP3.LUT P6, RZ, R183, 0xff00, RZ, 0xc0, !PT ;  /* 0x0000ff00b7ff7812 */ /* 0x000fe400078cc0ff */
[----:B------:R-:W-:-:S02]  /*7010*/  F2FP.BF16.F32.PACK_AB R167, R138, R167 ;  /* 0x000000a78aa7723e */ /* 0x000fc400000010ff */
[----:B------:R-:W-:Y:S02]  /*7020*/  FSEL R138, R7, RZ, P5 ;  /* 0x000000ff078a7208 */ /* 0x000fe40002800000 */
[----:B------:R-:W-:Y:S02]  /*7030*/  FSEL R7, R136, RZ, P6 ;  /* 0x000000ff88077208 */ /* 0x000fe40003000000 */
[----:B------:R-:W-:Y:S02]  /*7040*/  LOP3.LUT P2, RZ, R181, 0xff00, RZ, 0xc0, !PT ;  /* 0x0000ff00b5ff7812 */ /* 0x000fe4000784c0ff */
[----:B------:R-:W-:Y:S01]  /*7050*/  F2FP.BF16.F32.PACK_AB R166, R7, R166 ;  /* 0x000000a607a6723e */ /* 0x000fe200000010ff */
[----:B------:R-:W-:Y:S01]  /*7060*/  FMUL.FTZ R7, R150, UR13 ;  /* 0x0000000d96077c20 */ /* 0x000fe20008410000 */
[----:B------:R-:W-:Y:S02]  /*7070*/  LOP3.LUT P6, RZ, R182, 0xff0000, RZ, 0xc0, !PT ;  /* 0x00ff0000b6ff7812 */ /* 0x000fe400078cc0ff */
[----:B------:R-:W-:Y:S01]  /*7080*/  FSEL R137, R136, RZ, P2 ;  /* 0x000000ff88897208 */ /* 0x000fe20001000000 */
[----:B------:R-:W-:Y:S01]  /*7090*/  FMUL.FTZ R136, R151, UR13 ;  /* 0x0000000d97887c20 */ /* 0x000fe20008410000 */
[----:B------:R-:W-:-:S02]  /*70a0*/  LOP3.LUT P2, RZ, R180, 0xff000000, RZ, 0xc0, !PT ;  /* 0xff000000b4ff7812 */ /* 0x000fc4000784c0ff */
[----:B------:R-:W-:Y:S02]  /*70b0*/  FSEL R165, R7, RZ, P6 ;  /* 0x000000ff07a57208 */ /* 0x000fe40003000000 */
[----:B------:R-:W-:Y:S02]  /*70c0*/  LOP3.LUT P6, RZ, R182, 0xff000000, RZ, 0xc0, !PT ;  /* 0xff000000b6ff7812 */ /* 0x000fe400078cc0ff */
[C---:B------:R-:W-:Y:S02]  /*70d0*/  FSEL R164, R136.reuse, RZ, P2 ;  /* 0x000000ff88a47208 */ /* 0x040fe40001000000 */
[----:B------:R-:W-:Y:S02]  /*70e0*/  FSEL R136, R136, RZ, P6 ;  /* 0x000000ff88887208 */ /* 0x000fe40003000000 */
[----:B------:R-:W-:Y:S02]  /*70f0*/  LOP3.LUT P5, RZ, R180, 0xff0000, RZ, 0xc0, !PT ;  /* 0x00ff0000b4ff7812 */ /* 0x000fe400078ac0ff */
[----:B------:R-:W-:-:S02]  /*7100*/  F2FP.BF16.F32.PACK_AB R138, R137, R138 ;  /* 0x0000008a898a723e */ /* 0x000fc400000010ff */
[----:B------:R-:W-:Y:S01]  /*7110*/  F2FP.BF16.F32.PACK_AB R165, R136, R165 ;  /* 0x000000a588a5723e */ /* 0x000fe200000010ff */
[----:B------:R-:W-:Y:S01]  /*7120*/  FMUL.FTZ R136, R149, UR13 ;  /* 0x0000000d95887c20 */ /* 0x000fe20008410000 */
[----:B------:R-:W-:Y:S01]  /*7130*/  FSEL R137, R7, RZ, P5 ;  /* 0x000000ff07897208 */ /* 0x000fe20002800000 */
[----:B------:R-:W-:Y:S01]  /*7140*/  FMUL.FTZ R7, R148, UR13 ;  /* 0x0000000d94077c20 */ /* 0x000fe20008410000 */
[----:B------:R-:W-:Y:S02]  /*7150*/  LOP3.LUT P6, RZ, R182, 0xff00, RZ, 0xc0, !PT ;  /* 0x0000ff00b6ff7812 */ /* 0x000fe400078cc0ff */
[----:B------:R-:W-:Y:S02]  /*7160*/  F2FP.BF16.F32.PACK_AB R137, R164, R137 ;  /* 0x00000089a489723e */ /* 0x000fe400000010ff */
[C---:B------:R-:W-:Y:S02]  /*7170*/  LOP3.LUT P2, RZ, R180.reuse, 0xff00, RZ, 0xc0, !PT ;  /* 0x0000ff00b4ff7812 */ /* 0x040fe4000784c0ff */
[----:B------:R-:W-:-:S02]  /*7180*/  LOP3.LUT P5, RZ, R180, 0xff, RZ, 0xc0, !PT ;  /* 0x000000ffb4ff7812 */ /* 0x000fc400078ac0ff */
        /* <DEDUP_REMOVED lines=8> */
.L_x_2009:
[-CC-:B-1-3--:R-:W-:Y:S01]  /*7210*/  FFMA.FTZ R136, R204, R171.reuse, R173.reuse ;  /* 0x000000abcc887223 */ /* 0x18afe200000100ad */
        /* <DEDUP_REMOVED lines=8> */
[C---:B------:R-:W-:Y:S01]  /*72a0*/  FFMA.FTZ R138, R7.reuse, R138, R163 ;  /* 0x0000008a078a7223 */ /* 0x040fe200000100a3 */
[----:B------:R-:W-:Y:S01]  /*72b0*/  ISETP.GE.U32.AND P2, PT, R182, RZ, PT ;  /* 0x000000ffb600720c */ /* 0x000fe20003f46070 */
[----:B------:R-:W-:Y:S01]  /*72c0*/  FFMA.FTZ R164, R7, R164, R159 ;  /* 0x000000a407a47223 */ /* 0x000fe2000001009f */
[----:B------:R-:W-:Y:S01]  /*72d0*/  FMUL.FTZ R136, R136, UR13 ;  /* 0x0000000d88887c20 */ /* 0x000fe20008410000 */
[----:B------:R-:W-:Y:S01]  /*72e0*/  FMUL.FTZ R138, R138, UR13 ;  /* 0x0000000d8a8a7c20 */ /* 0x000fe20008410000 */
[----:B------:R-:W-:-:S02]  /*72f0*/  ISETP.GE.U32.AND.EX P5, PT, R181, 0x1000000, PT, P5 ;  /* 0x01000000b500780c */ /* 0x000fc40003fa6150 */
[----:B------:R-:W-:Y:S02]  /*7300*/  ISETP.GE.U32.AND.EX P2, PT, R183, 0x1000000, PT, P2 ;  /* 0x01000000b700780c */ /* 0x000fe40003f46120 */
[----:B------:R-:W-:Y:S02]  /*7310*/  FSEL R167, R136, RZ, P6 ;  /* 0x000000ff88a77208 */ /* 0x000fe40003000000 */
[----:B------:R-:W-:-:S04]  /*7320*/  LOP3.LUT P6, RZ, R181, 0xff0000, RZ, 0xc0, !PT ;  /* 0x00ff0000b5ff7812 */ /* 0x000fc800078cc0ff */
[----:B------:R-:W-:Y:S02]  /*7330*/  FSEL R139, R136, RZ, P6 ;  /* 0x000000ff888b7208 */ /* 0x000fe40003000000 */
        /* <DEDUP_REMOVED lines=15> */
[C---:B------:R-:W-:Y:S02]  /*7430*/  FSEL R166, R136.reuse, RZ, P6 ;  /* 0x000000ff88a67208 */ /* 0x040fe40003000000 */
[----:B------:R-:W-:Y:S01]  /*7440*/  FSEL R138, R136, RZ, P5 ;  /* 0x000000ff888a7208 */ /* 0x000fe20002800000 */
[----:B------:R-:W-:Y:S01]  /*7450*/  FFMA.FTZ R136, R188, R171, R173 ;  /* 0x000000abbc887223 */ /* 0x000fe200000100ad */
[----:B------:R-:W-:Y:S02]  /*7460*/  LOP3.LUT P6, RZ, R183, 0xff00, RZ, 0xc0, !PT ;  /* 0x0000ff00b7ff7812 */ /* 0x000fe400078cc0ff */
[----:B------:R-:W-:Y:S01]  /*7470*/  FSEL R165, R137, RZ, P2 ;  /* 0x000000ff89a57208 */ /* 0x000fe20001000000 */
[----:B------:R-:W-:Y:S01]  /*7480*/  FADD.FTZ R136, R189, -R136 ;  /* 0x80000088bd887221 */ /* 0x000fe20000010000 */
[----:B------:R-:W-:Y:S02]  /*7490*/  FSEL R137, R137, RZ, P6 ;  /* 0x000000ff89897208 */ /* 0x000fe40003000000 */
[----:B------:R-:W-:Y:S01]  /*74a0*/  LOP3.LUT P6, RZ, R182, 0xff0000, RZ, 0xc0, !PT ;  /* 0x00ff0000b6ff7812 */ /* 0x000fe200078cc0ff */
[----:B------:R-:W-:Y:S01]  /*74b0*/  FFMA.FTZ R136, R7, R136, R158 ;  /* 0x0000008807887223 */ /* 0x000fe2000001009e */
[----:B------:R-:W-:-:S02]  /*74c0*/  F2FP.BF16.F32.PACK_AB R166, R137, R166 ;  /* 0x000000a689a6723e */ /* 0x000fc400000010ff */
[----:B------:R-:W-:Y:S01]  /*74d0*/  LOP3.LUT P5, RZ, R180, 0xff0000, RZ, 0xc0, !PT ;  /* 0x00ff0000b4ff7812 */ /* 0x000fe200078ac0ff */
[----:B------:R-:W-:Y:S01]  /*74e0*/  FMUL.FTZ R137, R136, UR13 ;  /* 0x0000000d88897c20 */ /* 0x000fe20008410000 */
[----:B------:R-:W-:Y:S01]  /*74f0*/  FMUL.FTZ R136, R164, UR13 ;  /* 0x0000000da4887c20 */ /* 0x000fe20008410000 */
        /* <DEDUP_REMOVED lines=13> */
[C---:B------:R-:W-:Y:S01]  /*75d0*/  LOP3.LUT P5, RZ, R180.reuse, 0xff, RZ, 0xc0, !PT ;  /* 0x000000ffb4ff7812 */ /* 0x040fe200078ac0ff */
[----:B------:R-:W-:Y:S01]  /*75e0*/  FADD.FTZ R169, R21, -R136 ;  /* 0x8000008815a97221 */ /* 0x000fe20000010000 */
[----:B------:R-:W-:Y:S01]  /*75f0*/  LOP3.LUT P2, RZ, R180, 0xff00, RZ, 0xc0, !PT ;  /* 0x0000ff00b4ff7812 */ /* 0x000fe2000784c0ff */
[----:B------:R-:W-:-:S02]  /*7600*/  FFMA.FTZ R164, R7, R164, R157 ;  /* 0x000000a407a47223 */ /* 0x000fc4000001009d */
[----:B------:R-:W-:Y:S02]  /*7610*/  FFMA.FTZ R169, R7, R169, R156 ;  /* 0x000000a907a97223 */ /* 0x000fe4000001009c */
        /* <DEDUP_REMOVED lines=10> */
.L_x_2008:
        /* <DEDUP_REMOVED lines=16> */
[----:B-----5:R-:W-:Y:S01]  /*77c0*/  FMUL.FTZ R107, R7, R170 ;  /* 0x000000aa076b7220 */ /* 0x020fe20000410000 */
[----:B------:R-:W-:Y:S01]  /*77d0*/  FADD.FTZ R168, R205, -R164 ;  /* 0x800000a4cda87221 */ /* 0x000fe20000010000 */
[----:B------:R-:W-:Y:S01]  /*77e0*/  ISETP.GE.U32.AND P2, PT, R182, RZ, PT ;  /* 0x000000ffb600720c */ /* 0x000fe20003f46070 */
[----:B------:R-:W-:Y:S01]  /*77f0*/  FADD.FTZ R164, R197, -R148 ;  /* 0x80000094c5a47221 */ /* 0x000fe20000010000 */
[----:B------:R-:W-:Y:S01]  /*7800*/  FMUL.FTZ R149, R7, R136 ;  /* 0x0000008807957220 */ /* 0x000fe20000410000 */
[----:B------:R-:W-:Y:S01]  /*7810*/  FADD.FTZ R138, R195, -R138 ;  /* 0x8000008ac38a7221 */ /* 0x000fe20000010000 */
[----:B------:R-:W-:Y:S01]  /*7820*/  FADD.FTZ R148, R21, -R104 ;  /* 0x8000006815947221 */ /* 0x000fe20000010000 */
[----:B------:R-:W-:Y:S01]  /*7830*/  FMUL.FTZ R136, R107, UR13 ;  /* 0x0000000d6b887c20 */ /* 0x000fe20008410000 */
[----:B------:R-:W-:Y:S01]  /*7840*/  FMUL.FTZ R106, R7, R168 ;  /* 0x000000a8076a7220 */ /* 0x000fe20000410000 */
[----:B------:R-:W-:Y:S01]  /*7850*/  ISETP.GE.U32.AND.EX P2, PT, R183, 0x1000000, PT, P2 ;  /* 0x01000000b700780c */ /* 0x000fe20003f46120 */
[C---:B------:R-:W-:Y:S01]  /*7860*/  FMUL.FTZ R104, R7.reuse, R164 ;  /* 0x000000a407687220 */ /* 0x040fe20000410000 */
[----:B------:R-:W-:Y:S01]  /*7870*/  ISETP.GE.U32.AND P5, PT, R180, RZ, PT ;  /* 0x000000ffb400720c */ /* 0x000fe20003fa6070 */
[C---:B------:R-:W-:Y:S01]  /*7880*/  FMUL.FTZ R105, R7.reuse, R166 ;  /* 0x000000a607697220 */ /* 0x040fe20000410000 */
[C---:B------:R-:W-:Y:S01]  /*7890*/  FMUL.FTZ R150, R7.reuse, R150 ;  /* 0x0000009607967220 */ /* 0x040fe20000410000 */
[C---:B------:R-:W-:Y:S01]  /*78a0*/  FMUL.FTZ R151, R7.reuse, R138 ;  /* 0x0000008a07977220 */ /* 0x040fe20000410000 */
[----:B------:R-:W-:Y:S01]  /*78b0*/  FMUL.FTZ R148, R7, R148 ;  /* 0x0000009407947220 */ /* 0x000fe20000410000 */
        /* <DEDUP_REMOVED lines=47> */
.L_x_2011:
        /* <DEDUP_REMOVED lines=9> */
[C---:B------:R-:W-:Y:S01]  /*7c40*/  FMUL.FTZ R138, R7.reuse, R138 ;  /* 0x0000008a078a7220 */ /* 0x040fe20000410000 */
[----:B------:R-:W-:Y:S01]  /*7c50*/  ISETP.GE.U32.AND P2, PT, R182, RZ, PT ;  /* 0x000000ffb600720c */ /* 0x000fe20003f46070 */
[----:B------:R-:W-:Y:S01]  /*7c60*/  FMUL.FTZ R164, R7, R164 ;  /* 0x000000a407a47220 */ /* 0x000fe20000410000 */
        /* <DEDUP_REMOVED lines=30> */
[----:B------:R-:W-:Y:S01]  /*7e50*/  FMUL.FTZ R136, R7, R136 ;  /* 0x0000008807887220 */ /* 0x000fe20000410000 */
        /* <DEDUP_REMOVED lines=20> */
[----:B------:R-:W-:-:S02]  /*7fa0*/  FMUL.FTZ R164, R7, R164 ;  /* 0x000000a407a47220 */ /* 0x000fc40000410000 */
[----:B------:R-:W-:Y:S02]  /*7fb0*/  FMUL.FTZ R136, R7, R136 ;  /* 0x0000008807887220 */ /* 0x000fe40000410000 */
[----:B------:R-:W-:Y:S02]  /*7fc0*/  FMUL.FTZ R7, R164, UR13 ;  /* 0x0000000da4077c20 */ /* 0x000fe40008410000 */
[----:B------:R-:W-:-:S03]  /*7fd0*/  FMUL.FTZ R136, R136, UR13 ;  /* 0x0000000d88887c20 */ /* 0x000fc60008410000 */
[C---:B------:R-:W-:Y:S02]  /*7fe0*/  FSEL R164, R7.reuse, RZ, P6 ;  /* 0x000000ff07a47208 */ /* 0x040fe40003000000 */
[----:B------:R-:W-:Y:S02]  /*7ff0*/  LOP3.LUT P6, RZ, R182, 0xff, RZ, 0xc0, !PT ;  /* 0x000000ffb6ff7812 */ /* 0x000fe400078cc0ff */
[----:B------:R-:W-:Y:S02]  /*8000*/  FSEL R169, R7, RZ, P2 ;  /* 0x000000ff07a97208 */ /* 0x000fe40001000000 */
[C---:B------:R-:W-:Y:S02]  /*8010*/  FSEL R168, R136.reuse, RZ, P5 ;  /* 0x000000ff88a87208 */ /* 0x040fe40002800000 */
[----:B------:R-:W-:Y:S02]  /*8020*/  FSEL R7, R136, RZ, P6 ;  /* 0x000000ff88077208 */ /* 0x000fe40003000000 */
[----:B------:R-:W-:-:S02]  /*8030*/  F2FP.BF16.F32.PACK_AB R136, R169, R168 ;  /* 0x000000a8a988723e */ /* 0x000fc400000010ff */
[----:B------:R-:W-:Y:S01]  /*8040*/  F2FP.BF16.F32.PACK_AB R164, R164, R7 ;  /* 0x00000007a4a4723e */ /* 0x000fe200000010ff */
[----:B------:R-:W-:Y:S06]  /*8050*/  BRA `(.L_x_2010) ;  /* 0x0000000c00887947 */ /* 0x000fec0003800000 */
.L_x_2007:
        /* <DEDUP_REMOVED lines=26> */
[C---:B------:R-:W-:Y:S01]  /*8200*/  FFMA.FTZ R148, R7.reuse, R151, R156 ;  /* 0x0000009707947223 */ /* 0x040fe2000001009c */
[C---:B------:R-:W-:Y:S01]  /*8210*/  FFMA.FTZ R149, R7.reuse, R150, R157 ;  /* 0x0000009607957223 */ /* 0x040fe2000001009d */
[C---:B------:R-:W-:Y:S01]  /*8220*/  FFMA.FTZ R150, R7.reuse, R105, R158 ;  /* 0x0000006907967223 */ /* 0x040fe2000001009e */
[C---:B------:R-:W-:Y:S01]  /*8230*/  FFMA.FTZ R151, R7.reuse, R104, R159 ;  /* 0x0000006807977223 */ /* 0x040fe2000001009f */
[C---:B------:R-:W-:Y:S01]  /*8240*/  FFMA.FTZ R104, R7.reuse, R165, R160 ;  /* 0x000000a507687223 */ /* 0x040fe200000100a0 */
[----:B------:R-:W-:Y:S01]  /*8250*/  FFMA.FTZ R105, R7, R164, R161 ;  /* 0x000000a407697223 */ /* 0x000fe200000100a1 */
[----:B------:R-:W-:Y:S01]  /*8260*/  FMUL.FTZ R7, R107, UR13 ;  /* 0x0000000d6b077c20 */ /* 0x000fe20008410000 */
[C---:B------:R-:W-:Y:S01]  /*8270*/  ISETP.GE.U32.AND.EX P2, PT, R183.reuse, 0x1000000, PT, P2 ;  /* 0x01000000b700780c */ /* 0x040fe20003f46120 */
        /* <DEDUP_REMOVED lines=27> */
.L_x_2013:
        /* <DEDUP_REMOVED lines=46> */
[----:B------:R-:W-:-:S04]  /*8710*/  FFMA.FTZ R164, R186, R171, R173 ;  /* 0x000000abbaa47223 */ /* 0x000fc800000100ad */
[----:B------:R-:W-:-:S04]  /*8720*/  FADD.FTZ R164, R187, -R164 ;  /* 0x800000a4bba47221 */ /* 0x000fc80000010000 */
[----:B------:R-:W-:-:S04]  /*8730*/  FFMA.FTZ R164, R7, R164, R157 ;  /* 0x000000a407a47223 */ /* 0x000fc8000001009d */
[----:B------:R-:W-:-:S05]  /*8740*/  FMUL.FTZ R164, R164, UR13 ;  /* 0x0000000da4a47c20 */ /* 0x000fca0008410000 */
[----:B------:R-:W-:Y:S02]  /*8750*/  FSEL R7, R164, RZ, P5 ;  /* 0x000000ffa4077208 */ /* 0x000fe40002800000 */
[----:B------:R-:W-:-:S04]  /*8760*/  FSEL R164, R169, RZ, P2 ;  /* 0x000000ffa9a47208 */ /* 0x000fc80001000000 */
[----:B------:R-:W-:Y:S01]  /*8770*/  F2FP.BF16.F32.PACK_AB R164, R7, R164 ;  /* 0x000000a407a4723e */ /* 0x000fe200000010ff */
[----:B------:R-:W-:Y:S06]  /*8780*/  BRA `(.L_x_2010) ;  /* 0x0000000400bc7947 */ /* 0x000fec0003800000 */
.L_x_2012:
        /* <DEDUP_REMOVED lines=58> */
.L_x_2014:
        /* <DEDUP_REMOVED lines=48> */
[----:B------:R-:W-:-:S04]  /*8e30*/  FMUL.FTZ R164, R7, R164 ;  /* 0x000000a407a47220 */ /* 0x000fc80000410000 */
[----:B------:R-:W-:-:S05]  /*8e40*/  FMUL.FTZ R164, R164, UR13 ;  /* 0x0000000da4a47c20 */ /* 0x000fca0008410000 */
[----:B------:R-:W-:Y:S02]  /*8e50*/  FSEL R7, R164, RZ, P5 ;  /* 0x000000ffa4077208 */ /* 0x000fe40002800000 */
[----:B------:R-:W-:-:S04]  /*8e60*/  FSEL R164, R168, RZ, P2 ;  /* 0x000000ffa8a47208 */ /* 0x000fc80001000000 */
[----:B------:R-:W-:-:S07]  /*8e70*/  F2FP.BF16.F32.PACK_AB R164, R7, R164 ;  /* 0x000000a407a4723e */ /* 0x000fce00000010ff */
.L_x_2010:
        /* <DEDUP_REMOVED lines=8> */
[----:B-1----:R-:W-:-:S05]  /*8f00*/  @P0 IMAD.WIDE.U32 R164, R2, 0x10, R164 ;  /* 0x0000001002a40825 */ /* 0x002fca00078e00a4 */
[----:B------:R4:W-:Y:S02]  /*8f10*/  @P0 STG.E.128 desc[UR8][R164.64], R136 ;  /* 0x00000088a4000986 */ /* 0x0009e4000c101d08 */
.L_x_2006:
[----:B------:R-:W-:Y:S05]  /*8f20*/  BSYNC.RECONVERGENT B0 ;  /* 0x0000000000007941 */ /* 0x000fea0003800200 */
.L_x_2005:
[----:B-1-34-:R-:W1:Y:S02]  /*8f30*/  LDC.64 R164, c[0x0][0x380] ;  /* 0x0000e000ffa47b82 */ /* 0x01ae640000000a00 */
[----:B-1----:R-:W-:-:S04]  /*8f40*/  LEA R3, R164, R3, 0x2 ;  /* 0x00000003a4037211 */ /* 0x002fc800078e10ff */
[----:B------:R-:W-:-:S13]  /*8f50*/  ISETP.GE.AND P0, PT, R3, R165, PT ;  /* 0x000000a50300720c */ /* 0x000fda0003f06270 */
[----:B------:R-:W-:Y:S05]  /*8f60*/  @!P0 BRA `(.L_x_2015) ;  /* 0xffffff7800c08947 */ /* 0x000fea000383ffff */
.L_x_1977:
[----:B-----5:R-:W3:Y:S01]  /*8f70*/  LDL.LU R7, [R1+0x30] ;  /* 0x0000300001077983 */ /* 0x020ee20000300800 */
[----:B------:R-:W-:Y:S05]  /*8f80*/  WARPSYNC.ALL ;  /* 0x0000000000007948 */ /* 0x000fea0003800000 */
[----:B------:R-:W1:Y:S01]  /*8f90*/  S2R R8, SR_TID.X ;  /* 0x0000000000087919 */ /* 0x000e620000002100 */
[----:B------:R-:W3:Y:S01]  /*8fa0*/  S2UR UR4, SR_CTAID.X ;  /* 0x00000000000479c3 */ /* 0x000ee20000002500 */
[----:B------:R-:W-:Y:S01]  /*8fb0*/  MOV R2, 0x400 ;  /* 0x0000040000027802 */ /* 0x000fe20000000f00 */
[----:B------:R-:W4:Y:S01]  /*8fc0*/  LDCU.128 UR16, c[0x0][0x440] ;  /* 0x00008800ff1077ac */ /* 0x000f220008000c00 */
[----:B------:R-:W2:Y:S01]  /*8fd0*/  S2R R3, SR_CgaCtaId ;  /* 0x0000000000037919 */ /* 0x000ea20000008800 */
[----:B------:R-:W-:Y:S01]  /*8fe0*/  BSSY.RECONVERGENT B0, `(.L_x_2016) ;  /* 0x000010d000007945 */ /* 0x000fe20003800200 */
[----:B------:R-:W4:Y:S01]  /*8ff0*/  LDCU.128 UR20, c[0x0][0x450] ;  /* 0x00008a00ff1477ac */ /* 0x000f220008000c00 */
[----:B-1----:R-:W-:-:S02]  /*9000*/  SHF.R.U32.HI R0, RZ, 0x5, R8 ;  /* 0x00000005ff007819 */ /* 0x002fc40000011608 */
[C---:B------:R-:W-:Y:S02]  /*9010*/  LOP3.LUT R5, R8.reuse, 0x1f, RZ, 0xc0, !PT ;  /* 0x0000001f08057812 */ /* 0x040fe400078ec0ff */
[----:B------:R-:W-:Y:S02]  /*9020*/  LOP3.LUT R4, R8, 0x7f, RZ, 0x3c, !PT ;  /* 0x0000007f08047812 */ /* 0x000fe400078e3cff */
[----:B--2---:R-:W-:Y:S01]  /*9030*/  LEA R3, R3, R2, 0x18 ;  /* 0x0000000203037211 */ /* 0x004fe200078ec0ff */
[----:B------:R-:W-:Y:S02]  /*9040*/  IMAD R0, R0, 0x60, R5 ;  /* 0x0000006000007824 */ /* 0x000fe400078e0205 */
[----:B---3--:R-:W-:Y:S01]  /*9050*/  IMAD R5, R7, UR4, RZ ;  /* 0x0000000407057c24 */ /* 0x008fe2000f8e02ff */
[----:B------:R-:W-:Y:S02]  /*9060*/  IADD3 R4, PT, PT, R4, R7, RZ ;  /* 0x0000000704047210 */ /* 0x000fe40007ffe0ff */
[----:B------:R-:W-:-:S02]  /*9070*/  LEA R7, R0, R3, 0x5 ;  /* 0x0000000300077211 */ /* 0x000fc400078e28ff */
[----:B------:R-:W-:Y:S02]  /*9080*/  LEA R0, R8, R3, 0x2 ;  /* 0x0000000308007211 */ /* 0x000fe400078e10ff */
[----:B------:R-:W-:Y:S01]  /*9090*/  IADD3 R8, P6, PT, R5, R8, RZ ;  /* 0x0000000805087210 */ /* 0x000fe20007fde0ff */
[----:B------:R-:W-:Y:S01]  /*90a0*/  STS.128 [R7], R76 ;  /* 0x0000004c07007388 */ /* 0x000fe20000000c00 */
[C---:B------:R-:W-:Y:S02]  /*90b0*/  ISETP.GE.U32.AND P5, PT, R4.reuse, 0x80, PT ;  /* 0x000000800400780c */ /* 0x040fe40003fa6070 */
[----:B------:R-:W-:Y:S01]  /*90c0*/  IADD3.X R3, PT, PT, RZ, RZ, RZ, P6, !PT ;  /* 0x000000ffff037210 */ /* 0x000fe200037fe4ff */
        /* <DEDUP_REMOVED lines=15> */
[----:B------:R-:W4:Y:S04]  /*91c0*/  LDS R11, [R0+0x400] ;  /* 0x00040000000b7984 */ /* 0x000f280000000800 */
[----:B------:R-:W4:Y:S04]  /*91d0*/  LDS R18, [R0+0x1000] ;  /* 0x0010000000127984 */ /* 0x000f280000000800 */
[----:B0-----:R-:W0:Y:S04]  /*91e0*/  LDS R12, [R0+0x600] ;  /* 0x00060000000c7984 */ /* 0x001e280000000800 */
        /* <DEDUP_REMOVED lines=12> */
[----:B------:R-:W-:-:S03]  /*92b0*/  FADD.FTZ R11, RZ, R11 ;  /* 0x0000000bff0b7221 */ /* 0x000fc60000010000 */
[----:B------:R-:W4:Y:S01]  /*92c0*/  LDS R23, [R0+0x1e00] ;  /* 0x001e000000177984 */ /* 0x000f220000000800 */
[----:B------:R-:W-:-:S03]  /*92d0*/  FADD.FTZ R11, R11, R18 ;  /* 0x000000120b0b7221 */ /* 0x000fc60000010000 */
        /* <DEDUP_REMOVED lines=18> */
[----:B------:R-:W-:Y:S01]  /*9400*/  FADD.FTZ R12, R12, R23 ;  /* 0x000000170c0c7221 */ /* 0x000fe20000010000 */
[----:B------:R-:W-:Y:S01]  /*9410*/  FADD.FTZ R13, R13, R26 ;  /* 0x0000001a0d0d7221 */ /* 0x000fe20000010000 */
[----:B0-----:R-:W-:Y:S01]  /*9420*/  FADD.FTZ R14, R14, R25 ;  /* 0x000000190e0e7221 */ /* 0x001fe20000010000 */
[----:B------:R-:W-:Y:S01]  /*9430*/  FADD.FTZ R9, R9, R28 ;  /* 0x0000001c09097221 */ /* 0x000fe20000010000 */
[----:B------:R-:W-:Y:S01]  /*9440*/  FADD.FTZ R27, R10, R27 ;  /* 0x0000001b0a1b7221 */ /* 0x000fe20000010000 */
[----:B------:R-:W-:Y:S04]  /*9450*/  STS.128 [R7], R56 ;  /* 0x0000003807007388 */ /* 0x000fe80000000c00 */
[----:B------:R-:W-:Y:S01]  /*9460*/  STS.128 [R7+0x10], R60 ;  /* 0x0000103c07007388 */ /* 0x000fe20000000c00 */
[----:B------:R-:W-:-:S03]  /*9470*/  FADD.FTZ R29, R12, R29 ;  /* 0x0000001d0c1d7221 */ /* 0x000fc60000010000 */
[----:B------:R-:W-:Y:S01]  /*9480*/  STS.128 [R7+0x400], R40 ;  /* 0x0004002807007388 */ /* 0x000fe20000000c00 */
[----:B-1----:R-:W-:-:S03]  /*9490*/  FADD.FTZ R17, R13, R44 ;  /* 0x0000002c0d117221 */ /* 0x002fc60000010000 */
[----:B------:R0:W-:Y:S01]  /*94a0*/  STS.128 [R7+0x410], R84 ;  /* 0x0004105407007388 */ /* 0x0001e20000000c00 */
        /* <DEDUP_REMOVED lines=9> */
[C---:B------:R-:W-:Y:S02]  /*9540*/  IADD3.X R5, PT, PT, R85.reuse, UR17, RZ, P6, !PT ;  /* 0x0000001155057c10 */ /* 0x040fe4000b7fe4ff */
[C---:B------:R-:W-:Y:S01]  /*9550*/  IADD3 R6, P6, PT, R8.reuse, UR22, RZ ;  /* 0x0000001608067c10 */ /* 0x040fe2000ffde0ff */
[----:B------:R-:W0:Y:S03]  /*9560*/  LDS R45, [R0] ;  /* 0x00000000002d7984 */ /* 0x000e260000000800 */
[----:B------:R-:W-:Y:S01]  /*9570*/  IADD3.X R87, PT, PT, R85, UR23, RZ, P6, !PT ;  /* 0x0000001755577c10 */ /* 0x000fe2000b7fe4ff */
[----:B------:R-:W1:Y:S01]  /*9580*/  LDS R48, [R0+0xc00] ;  /* 0x000c000000307984 */ /* 0x000e620000000800 */
[----:B------:R-:W-:-:S03]  /*9590*/  IADD3 R8, P6, PT, R8, UR20, RZ ;  /* 0x0000001408087c10 */ /* 0x000fc6000ffde0ff */
[----:B------:R-:W2:Y:S01]  /*95a0*/  LDS R46, [R0+0x200] ;  /* 0x00020000002e7984 */ /* 0x000ea20000000800 */
[----:B------:R-:W-:-:S03]  /*95b0*/  IADD3.X R85, PT, PT, R85, UR21, RZ, P6, !PT ;  /* 0x0000001555557c10 */ /* 0x000fc6000b7fe4ff */
        /* <DEDUP_REMOVED lines=175> */
.L_x_2017:
[----:B------:R-:W-:Y:S05]  /*a0b0*/  BSYNC.RECONVERGENT B0 ;  /* 0x0000000000007941 */ /* 0x000fea0003800200 */
.L_x_2016:
        /* <DEDUP_REMOVED lines=23> */
.L_x_2019:
[----:B------:R-:W-:Y:S05]  /*a230*/  BSYNC.RECONVERGENT B0 ;  /* 0x0000000000007941 */ /* 0x000fea0003800200 */
.L_x_2018:
        /* <DEDUP_REMOVED lines=23> */
.L_x_2021:
[----:B------:R-:W-:Y:S05]  /*a3b0*/  BSYNC.RECONVERGENT B0 ;  /* 0x0000000000007941 */ /* 0x000fea0003800200 */
.L_x_2020:
        /* <DEDUP_REMOVED lines=23> */
.L_x_2023:
[----:B------:R-:W-:Y:S05]  /*a530*/  BSYNC.RECONVERGENT B0 ;  /* 0x0000000000007941 */ /* 0x000fea0003800200 */
.L_x_2022:
        /* <DEDUP_REMOVED lines=23> */
.L_x_2025:
[----:B------:R-:W-:Y:S05]  /*a6b0*/  BSYNC.RECONVERGENT B0 ;  /* 0x0000000000007941 */ /* 0x000fea0003800200 */
.L_x_2024:
        /* <DEDUP_REMOVED lines=8> */
.L_x_1984:
[----:B------:R-:W-:Y:S01]  /*a740*/  HFMA2 R166, -RZ, RZ, 0, 5.9604644775390625e-08 ;  /* 0x00000001ffa67431 */ /* 0x000fe200000001ff */
[----:B------:R-:W-:Y:S01]  /*a750*/  BSSY B0, `(.L_x_2026) ;  /* 0x0000007000007945 */ /* 0x000fe20003800000 */
[----:B------:R-:W-:Y:S02]  /*a760*/  MOV R167, R221 ;  /* 0x000000dd00a77202 */ /* 0x000fe40000000f00 */
[----:B------:R-:W-:Y:S02]  /*a770*/  MOV R165, 0x1f ;  /* 0x0000001f00a57802 */ /* 0x000fe40000000f00 */
[----:B------:R-:W-:-:S07]  /*a780*/  MOV R164, 0xffffffff ;  /* 0xffffffff00a47802 */ /* 0x000fce0000000f00 */
[----:B0----5:R-:W-:Y:S05]  /*a790*/  WARPSYNC.COLLECTIVE R164, `(.L_x_2027) ;  /* 0x00000000a4087348 */ /* 0x021fea0003c00000 */
[----:B------:R1:W2:Y:S02]  /*a7a0*/  SHFL.BFLY P0, R168, R167, R166, R165 ;  /* 0x0c0000a6a7a87389 */ /* 0x0002a400000000a5 */
[----:B012--5:R-:W-:Y:S05]  /*a7b0*/  ENDCOLLECTIVE ;  /* 0x000000000000791b */ /* 0x027fea0003800000 */
.L_x_2027:
[----:B------:R-:W-:Y:S05]  /*a7c0*/  BSYNC B0 ;  /* 0x0000000000007941 */ /* 0x000fea0003800000 */
.L_x_2026:
        /* <DEDUP_REMOVED lines=8> */
.L_x_2028:
[----:B------:R-:W-:Y:S01]  /*a850*/  HFMA2 R166, -RZ, RZ, 0, 1.1920928955078125e-07 ;  /* 0x00000002ffa67431 */ /* 0x000fe200000001ff */
[----:B------:R-:W-:Y:S01]  /*a860*/  MOV R167, R221 ;  /* 0x000000dd00a77202 */ /* 0x000fe20000000f00 */
[----:B------:R-:W-:-:S07]  /*a870*/  FADD.FTZ R223, R168, R223 ;  /* 0x000000dfa8df7221 */ /* 0x000fce0000010000 */
[----:B------:R-:W-:Y:S05]  /*a880*/  WARPSYNC.COLLECTIVE R164, `(.L_x_2029) ;  /* 0x00000000a4087348 */ /* 0x000fea0003c00000 */
[----:B------:R0:W1:Y:S02]  /*a890*/  SHFL.BFLY P0, R168, R167, R166, R165 ;  /* 0x0c0000a6a7a87389 */ /* 0x00006400000000a5 */
[----:B01----:R-:W-:Y:S05]  /*a8a0*/  ENDCOLLECTIVE ;  /* 0x000000000000791b */ /* 0x003fea0003800000 */
.L_x_2029:
[----:B------:R-:W-:Y:S01]  /*a8b0*/  MOV R167, R223 ;  /* 0x000000df00a77202 */ /* 0x000fe20000000f00 */
[----:B------:R-:W-:-:S07]  /*a8c0*/  FADD.FTZ R221, R221, R168 ;  /* 0x000000a8dddd7221 */ /* 0x000fce0000010000 */
[----:B------:R-:W-:Y:S05]  /*a8d0*/  WARPSYNC.COLLECTIVE R164, `(.L_x_2030) ;  /* 0x00000000a4087348 */ /* 0x000fea0003c00000 */
[----:B------:R0:W1:Y:S02]  /*a8e0*/  SHFL.BFLY P0, R168, R167, R166, R165 ;  /* 0x0c0000a6a7a87389 */ /* 0x00006400000000a5 */
[----:B01----:R-:W-:Y:S05]  /*a8f0*/  ENDCOLLECTIVE ;  /* 0x000000000000791b */ /* 0x003fea0003800000 */
.L_x_2030:
[----:B------:R-:W-:Y:S01]  /*a900*/  HFMA2 R166, -RZ, RZ, 0, 2.384185791015625e-07 ;  /* 0x00000004ffa67431 */ /* 0x000fe200000001ff */
[----:B------:R-:W-:Y:S01]  /*a910*/  MOV R167, R221 ;  /* 0x000000dd00a77202 */ /* 0x000fe20000000f00 */
[----:B------:R-:W-:-:S07]  /*a920*/  FADD.FTZ R223, R223, R168 ;  /* 0x000000a8dfdf7221 */ /* 0x000fce0000010000 */
[----:B------:R-:W-:Y:S05]  /*a930*/  WARPSYNC.COLLECTIVE R164, `(.L_x_2031) ;  /* 0x00000000a4087348 */ /* 0x000fea0003c00000 */
[----:B------:R0:W1:Y:S02]  /*a940*/  SHFL.BFLY P0, R168, R167, R166, R165 ;  /* 0x0c0000a6a7a87389 */ /* 0x00006400000000a5 */
[----:B01----:R-:W-:Y:S05]  /*a950*/  ENDCOLLECTIVE ;  /* 0x000000000000791b */ /* 0x003fea0003800000 */
.L_x_2031:
[----:B------:R-:W-:Y:S01]  /*a960*/  MOV R167, R223 ;  /* 0x000000df00a77202 */ /* 0x000fe20000000f00 */
[----:B------:R-:W-:-:S07]  /*a970*/  FADD.FTZ R221, R221, R168 ;  /* 0x000000a8dddd7221 */ /* 0x000fce0000010000 */
[----:B------:R-:W-:Y:S05]  /*a980*/  WARPSYNC.COLLECTIVE R164, `(.L_x_2032) ;  /* 0x00000000a4087348 */ /* 0x000fea0003c00000 */
[----:B------:R0:W1:Y:S02]  /*a990*/  SHFL.BFLY P0, R168, R167, R166, R165 ;  /* 0x0c0000a6a7a87389 */ /* 0x00006400000000a5 */
[----:B01----:R-:W-:Y:S05]  /*a9a0*/  ENDCOLLECTIVE ;  /* 0x000000000000791b */ /* 0x003fea0003800000 */
.L_x_2032:
[----:B------:R-:W-:Y:S01]  /*a9b0*/  HFMA2 R166, -RZ, RZ, 0, 4.76837158203125e-07 ;  /* 0x00000008ffa67431 */ /* 0x000fe200000001ff */
[----:B------:R-:W-:Y:S01]  /*a9c0*/  MOV R167, R221 ;  /* 0x000000dd00a77202 */ /* 0x000fe20000000f00 */
[----:B------:R-:W-:-:S07]  /*a9d0*/  FADD.FTZ R223, R223, R168 ;  /* 0x000000a8dfdf7221 */ /* 0x000fce0000010000 */
[----:B------:R-:W-:Y:S05]  /*a9e0*/  WARPSYNC.COLLECTIVE R164, `(.L_x_2033) ;  /* 0x00000000a4087348 */ /* 0x000fea0003c00000 */
[----:B------:R0:W1:Y:S02]  /*a9f0*/  SHFL.BFLY P0, R168, R167, R166, R165 ;  /* 0x0c0000a6a7a87389 */ /* 0x00006400000000a5 */
[----:B01----:R-:W-:Y:S05]  /*aa00*/  ENDCOLLECTIVE ;  /* 0x000000000000791b */ /* 0x003fea0003800000 */
.L_x_2033:
[----:B------:R-:W-:Y:S01]  /*aa10*/  MOV R167, R223 ;  /* 0x000000df00a77202 */ /* 0x000fe20000000f00 */
[----:B------:R-:W-:-:S07]  /*aa20*/  FADD.FTZ R221, R221, R168 ;  /* 0x000000a8dddd7221 */ /* 0x000fce0000010000 */
[----:B------:R-:W-:Y:S05]  /*aa30*/  WARPSYNC.COLLECTIVE R164, `(.L_x_2034) ;  /* 0x00000000a4087348 */ /* 0x000fea0003c00000 */
[----:B------:R0:W1:Y:S02]  /*aa40*/  SHFL.BFLY P0, R168, R167, R166, R165 ;  /* 0x0c0000a6a7a87389 */ /* 0x00006400000000a5 */
[----:B01----:R-:W-:Y:S05]  /*aa50*/  ENDCOLLECTIVE ;  /* 0x000000000000791b */ /* 0x003fea0003800000 */
.L_x_2034:
[----:B------:R-:W-:Y:S01]  /*aa60*/  HFMA2 R166, -RZ, RZ, 0, 9.5367431640625e-07 ;  /* 0x00000010ffa67431 */ /* 0x000fe200000001ff */
[----:B------:R-:W-:Y:S01]  /*aa70*/  MOV R167, R221 ;  /* 0x000000dd00a77202 */ /* 0x000fe20000000f00 */
[----:B------:R-:W-:-:S07]  /*aa80*/  FADD.FTZ R223, R223, R168 ;  /* 0x000000a8dfdf7221 */ /* 0x000fce0000010000 */
[----:B------:R-:W-:Y:S05]  /*aa90*/  WARPSYNC.COLLECTIVE R164, `(.L_x_2035) ;  /* 0x00000000a4087348 */ /* 0x000fea0003c00000 */
[----:B------:R0:W1:Y:S02]  /*aaa0*/  SHFL.BFLY P0, R168, R167, R166, R165 ;  /* 0x0c0000a6a7a87389 */ /* 0x00006400000000a5 */
[----:B01----:R-:W-:Y:S05]  /*aab0*/  ENDCOLLECTIVE ;  /* 0x000000000000791b */ /* 0x003fea0003800000 */
.L_x_2035:
[----:B------:R-:W-:Y:S02]  /*aac0*/  MOV R167, R223 ;  /* 0x000000df00a77202 */ /* 0x000fe40000000f00 */
[----:B------:R-:W-:-:S07]  /*aad0*/  MOV R169, R168 ;  /* 0x000000a800a97202 */ /* 0x000fce0000000f00 */
[----:B------:R-:W-:Y:S05]  /*aae0*/  WARPSYNC.COLLECTIVE R164, `(.L_x_2036) ;  /* 0x00000000a4087348 */ /* 0x000fea0003c00000 */
[----:B------:R0:W1:Y:S02]  /*aaf0*/  SHFL.BFLY P0, R168, R167, R166, R165 ;  /* 0x0c0000a6a7a87389 */ /* 0x00006400000000a5 */
[----:B01----:R-:W-:Y:S05]  /*ab00*/  ENDCOLLECTIVE ;  /* 0x000000000000791b */ /* 0x003fea0003800000 */
.L_x_2036:
[----:B------:R-:W-:Y:S05]  /*ab10*/  BRA `(.L_x_2037) ;  /* 0xffffff7800dc7947 */ /* 0x000fea000383ffff */
.L_x_2038:
        /* <DEDUP_REMOVED lines=14> */
.L_x_4974:


//--------------------- .text._ZN10layer_norm31ln_parallel_residual_bwd_kernelINS_13Kernel_traitsIf13__nv_bfloat16fS2_fjLj768ELj1ELj4ELj1ELj16ENS_18Kernel_traits_baseILj768EfS2_fS2_fjLj128EEEEELb1ELb0ELb1EEEvNS_9BwdParamsE --------------------------
	.section	.text._ZN10layer_norm31ln_parallel_residual_bwd_kernelINS_13Kernel_traitsIf13__nv_bfloat16fS2_fjLj768ELj1ELj4ELj1ELj16ENS_18Kernel_traits_baseILj768EfS2_fS2_fjLj128EEEEELb1ELb0ELb1EEEvNS_9BwdParamsE,"ax",@progbits
	.align	128
        .global         _ZN10layer_norm31ln_parallel_residual_bwd_kernelINS_13Kernel_traitsIf13__nv_bfloat16fS2_fjLj768ELj1ELj4ELj1ELj16ENS_18Kernel_traits_baseILj768EfS2_fS2_fjLj128EEEEELb1ELb0ELb1EEEvNS_9BwdParamsE
        .type           _ZN10layer_norm31ln_parallel_residual_bwd_kernelINS_13Kernel_traitsIf13__nv_bfloat16fS2_fjLj768ELj1ELj4ELj1ELj16ENS_18Kernel_traits_baseILj768EfS2_fS2_fjLj128EEEEELb1ELb0ELb1EEEvNS_9BwdParamsE,@function
        .size           _ZN10layer_norm31ln_parallel_residual_bwd_kernelINS_13Kernel_traitsIf13__nv_bfloat16fS2_fjLj768ELj1ELj4ELj1ELj16ENS_18Kernel_traits_baseILj768EfS2_fS2_fjLj128EEEEELb1ELb0ELb1EEEvNS_9BwdParamsE,(.L_x_4975 - _ZN10layer_norm31ln_parallel_residual_bwd_kernelINS_13Kernel_traitsIf13__nv_bfloat16fS2_fjLj768ELj1ELj4ELj1ELj16ENS_18Kernel_traits_baseILj768EfS2_fS2_fjLj128EEEEELb1ELb0ELb1EEEvNS_9BwdParamsE)
        .other          _ZN10layer_norm31ln_parallel_residual_bwd_kernelINS_13Kernel_traitsIf13__nv_bfloat16fS2_fjLj768ELj1ELj4ELj1ELj16ENS_18Kernel_traits_baseILj768EfS2_fS2_fjLj128EEEEELb1ELb0ELb1EEEvNS_9BwdParamsE,@"STO_CUDA_ENTRY STV_DEFAULT"
_ZN10layer_norm31ln_parallel_residual_bwd_kernelINS_13Kernel_traitsIf13__nv_bfloat16fS2_fjLj768ELj1ELj4ELj1ELj16ENS_18Kernel_traits_baseILj768EfS2_fS2_fjLj128EEEEELb1ELb0ELb1EEEvNS_9BwdParamsE:
.text._ZN10layer_norm31ln_parallel_residual_bwd_kernelINS_13Kernel_traitsIf13__nv_bfloat16fS2_fjLj768ELj1ELj4ELj1ELj16ENS_18Kernel_traits_baseILj768EfS2_fS2_fjLj128EEEEELb1ELb0ELb1EEEvNS_9BwdParamsE:
        /* <DEDUP_REMOVED lines=67> */
[----:B------:R1:W-:Y:S01]  /*0430*/  STL [R1+0x10], RZ ;  /* 0x000010ff01007387 */ /* 0x0003e20000100800 */
[----:B------:R-:W-:-:S06]  /*0440*/  LOP3.LUT R6, R96, 0x1f, RZ, 0xc0, !PT ;  /* 0x0000001f60067812 */ /* 0x000fcc00078ec0ff */
[----:B------:R-:W2:Y:S01]  /*0450*/  LDC.64 R4, c[0x0][0x3d8] ;  /* 0x0000f600ff047b82 */ /* 0x000ea20000000a00 */
[----:B------:R1:W-:Y:S04]  /*0460*/  STL [R1+0xc], RZ ;  /* 0x00000cff01007387 */ /* 0x0003e80000100800 */
[----:B------:R1:W-:Y:S04]  /*0470*/  STL [R1+0x8], RZ ;  /* 0x000008ff01007387 */ /* 0x0003e80000100800 */
[----:B------:R1:W-:Y:S04]  /*0480*/  STL [R1+0x4], RZ ;  /* 0x000004ff01007387 */ /* 0x0003e80000100800 */
[----:B------:R1:W-:Y:S01]  /*0490*/  STL [R1], RZ ;  /* 0x000000ff01007387 */ /* 0x0003e20000100800 */
[----:B0-----:R-:W-:-:S04]  /*04a0*/  IMAD.WIDE.U32 R2, R6, 0x20, R2 ;  /* 0x0000002006027825 */ /* 0x001fc800078e0002 */
[----:B------:R-:W-:Y:S01]  /*04b0*/  HFMA2 R252, -RZ, RZ, 0, 0 ;  /* 0x00000000fffc7431 */ /* 0x000fe200000001ff */
[----:B------:R-:W-:Y:S01]  /*04c0*/  BSSY B1, `(.L_x_2041) ;  /* 0x0000836000017945 */ /* 0x000fe20003800000 */
[----:B------:R-:W-:Y:S01]  /*04d0*/  HFMA2 R229, -RZ, RZ, 0, 0 ;  /* 0x00000000ffe57431 */ /* 0x000fe200000001ff */
[----:B------:R-:W-:Y:S01]  /*04e0*/  CS2R R206, SRZ ;  /* 0x0000000000ce7805 */ /* 0x000fe2000001ff00 */
[----:B------:R-:W5:Y:S01]  /*04f0*/  LDG.E.128 R76, desc[UR10][R2.64] ;  /* 0x0000000a024c7981 */ /* 0x000f62000c1e1d00 */
[----:B--2---:R-:W-:-:S03]  /*0500*/  IMAD.WIDE.U32 R4, R6, 0x20, R4 ;  /* 0x0000002006047825 */ /* 0x004fc600078e0004 */
        /* <DEDUP_REMOVED lines=18> */
[----:B------:R-:W-:Y:S02]  /*0630*/  MOV R212, RZ ;  /* 0x000000ff00d47202 */ /* 0x000fe40000000f00 */
        /* <DEDUP_REMOVED lines=33> */
[----:B------:R-:W-:Y:S02]  /*0850*/  CS2R R16, SRZ ;  /* 0x0000000000107805 */ /* 0x000fe4000001ff00 */
[----:B------:R-:W-:-:S02]  /*0860*/  CS2R R18, SRZ ;  /* 0x0000000000127805 */ /* 0x000fc4000001ff00 */
[----:B-1----:R-:W-:-:S07]  /*0870*/  CS2R R20, SRZ ;  /* 0x0000000000147805 */ /* 0x002fce000001ff00 */
.L_x_2067:
[----:B0-----:R-:W0:Y:S01]  /*0880*/  S2R R120, SR_TID.X ;  /* 0x0000000000787919 */ /* 0x001e220000002100 */
[----:B------:R-:W1:Y:S01]  /*0890*/  LDC.64 R116, c[0x0][0x3c0] ;  /* 0x0000f000ff747b82 */ /* 0x000e620000000a00 */
[C---:B------:R-:W-:Y:S01]  /*08a0*/  IMAD R118, R0.reuse, UR12, RZ ;  /* 0x0000000c00767c24 */ /* 0x040fe2000f8e02ff */
[----:B------:R-:W2:Y:S04]  /*08b0*/  LDL.LU R227, [R1] ;  /* 0x0000000001e37983 */ /* 0x000ea80000300800 */
[----:B------:R-:W-:Y:S01]  /*08c0*/  SHF.R.S32.HI R119, RZ, 0x1f, R118 ;  /* 0x0000001fff777819 */ /* 0x000fe20000011476 */
[----:B------:R-:W3:Y:S01]  /*08d0*/  LDL.LU R223, [R1+0x4] ;  /* 0x0000040001df7983 */ /* 0x000ee20000300800 */
[----:B------:R-:W4:Y:S02]  /*08e0*/  LDC.64 R160, c[0x0][0x3a8] ;  /* 0x0000ea00ffa07b82 */ /* 0x000f240000000a00 */
[----:B------:R-:W-:Y:S01]  /*08f0*/  LEA.HI R119, R119, R118, RZ, 0x3 ;  /* 0x0000007677777211 */ /* 0x000fe200078f18ff */
[----:B------:R-:W3:Y:S05]  /*0900*/  LDL.LU R224, [R1+0x8] ;  /* 0x0000080001e07983 */ /* 0x000eea0000300800 */
[----:B------:R-:W4:Y:S08]  /*0910*/  LDC.64 R122, c[0x0][0x3c8] ;  /* 0x0000f200ff7a7b82 */ /* 0x000f300000000a00 */
[----:B------:R-:W4:Y:S01]  /*0920*/  LDC.64 R152, c[0x0][0x430] ;  /* 0x00010c00ff987b82 */ /* 0x000f220000000a00 */
[----:B-1----:R-:W-:-:S05]  /*0930*/  IMAD.WIDE R116, R0, 0x4, R116 ;  /* 0x0000000400747825 */ /* 0x002fca00078e0274 */
[----:B------:R-:W2:Y:S01]  /*0940*/  LDG.E R219, desc[UR10][R116.64] ;  /* 0x0000000a74db7981 */ /* 0x000ea2000c1e1900 */
[----:B0-----:R-:W-:Y:S01]  /*0950*/  LOP3.LUT R120, R120, 0x1f, RZ, 0xc0, !PT ;  /* 0x0000001f78787812 */ /* 0x001fe200078ec0ff */
[----:B------:R-:W0:Y:S03]  /*0960*/  LDC.64 R156, c[0x0][0x428] ;  /* 0x00010a00ff9c7b82 */ /* 0x000e260000000a00 */
[----:B------:R-:W-:-:S05]  /*0970*/  LEA.HI.SX32 R215, R119, R120, 0x1d ;  /* 0x0000007877d77211 */ /* 0x000fca00078feaff */
[C---:B----4-:R-:W-:Y:S01]  /*0980*/  IMAD.WIDE.U32 R128, R215.reuse, 0x20, R160 ;  /* 0x00000020d7807825 */ /* 0x050fe200078e00a0 */
[----:B------:R-:W1:Y:S03]  /*0990*/  LDC.64 R192, c[0x0][0x438] ;  /* 0x00010e00ffc07b82 */ /* 0x000e660000000a00 */
[----:B------:R-:W-:Y:S01]  /*09a0*/  IMAD.WIDE R122, R0, 0x4, R122 ;  /* 0x00000004007a7825 */ /* 0x000fe200078e027a */
[----:B------:R-:W4:Y:S03]  /*09b0*/  LDG.E.128 R116, desc[UR10][R128.64] ;  /* 0x0000000a80747981 */ /* 0x000f26000c1e1d00 */
[C---:B------:R-:W-:Y:S01]  /*09c0*/  IMAD.WIDE.U32 R120, R215.reuse, 0x10, R152 ;  /* 0x00000010d7787825 */ /* 0x040fe200078e0098 */
[----:B------:R-:W3:Y:S04]  /*09d0*/  LDG.E R214, desc[UR10][R122.64] ;  /* 0x0000000a7ad67981 */ /* 0x000ee8000c1e1900 */
[----:B------:R-:W3:Y:S01]  /*09e0*/  LDG.E.128 R128, desc[UR10][R128.64+0x10] ;  /* 0x0000100a80807981 */ /* 0x000ee2000c1e1d00 */
[----:B0-----:R-:W-:-:S03]  /*09f0*/  IMAD.WIDE.U32 R124, R215, 0x10, R156 ;  /* 0x00000010d77c7825 */ /* 0x001fc600078e009c */
[----:B------:R-:W3:Y:S04]  /*0a00*/  LDG.E.128 R120, desc[UR10][R120.64] ;  /* 0x0000000a78787981 */ /* 0x000ee8000c1e1d00 */
[----:B------:R-:W3:Y:S01]  /*0a10*/  LDG.E.128 R124, desc[UR10][R124.64] ;  /* 0x0000000a7c7c7981 */ /* 0x000ee2000c1e1d00 */
[----:B------:R-:W-:-:S05]  /*0a20*/  IADD3 R213, PT, PT, R215, 0x20, RZ ;  /* 0x00000020d7d57810 */ /* 0x000fca0007ffe0ff */
[----:B------:R-:W-:-:S04]  /*0a30*/  IMAD.WIDE.U32 R144, R213, 0x20, R160 ;  /* 0x00000020d5907825 */ /* 0x000fc800078e00a0 */
[C---:B------:R-:W-:Y:S01]  /*0a40*/  IMAD.WIDE.U32 R136, R213.reuse, 0x10, R152 ;  /* 0x00000010d5887825 */ /* 0x040fe200078e0098 */
[----:B------:R-:W3:Y:S03]  /*0a50*/  LDG.E.128 R132, desc[UR10][R144.64] ;  /* 0x0000000a90847981 */ /* 0x000ee6000c1e1d00 */
[----:B------:R-:W-:Y:S02]  /*0a60*/  IMAD.WIDE.U32 R140, R213, 0x10, R156 ;  /* 0x00000010d58c7825 */ /* 0x000fe400078e009c */
[----:B------:R-:W3:Y:S04]  /*0a70*/  LDG.E.128 R136, desc[UR10][R136.64] ;  /* 0x0000000a88887981 */ /* 0x000ee8000c1e1d00 */
[----:B------:R-:W3:Y:S01]  /*0a80*/  LDG.E.128 R140, desc[UR10][R140.64] ;  /* 0x0000000a8c8c7981 */ /* 0x000ee2000c1e1d00 */
[----:B------:R-:W-:-:S02]  /*0a90*/  ISETP.NE.U32.AND P0, PT, RZ, UR14, PT ;  /* 0x0000000eff007c0c */ /* 0x000fc4000bf05070 */
[----:B-1----:R-:W-:Y:S01]  /*0aa0*/  ISETP.NE.U32.AND P1, PT, R192, RZ, PT ;  /* 0x000000ffc000720c */ /* 0x002fe20003f25070 */
[----:B------:R-:W3:Y:S01]  /*0ab0*/  LDG.E.128 R144, desc[UR10][R144.64+0x10] ;  /* 0x0000100a90907981 */ /* 0x000ee2000c1e1d00 */
[----:B------:R-:W-:Y:S02]  /*0ac0*/  ISETP.NE.AND.EX P0, PT, RZ, UR15, PT, P0 ;  /* 0x0000000fff007c0c */ /* 0x000fe4000bf05300 */
[----:B------:R-:W-:-:S11]  /*0ad0*/  ISETP.NE.AND.EX P1, PT, R193, RZ, PT, P1 ;  /* 0x000000ffc100720c */ /* 0x000fd60003f25310 */
[----:B------:R-:W0:Y:S08]  /*0ae0*/  @P0 LDC.64 R196, c[0x0][0x3b8] ;  /* 0x0000ee00ffc40b82 */ /* 0x000e300000000a00 */
[----:B------:R-:W1:Y:S01]  /*0af0*/  @P1 LDC.64 R216, c[0x0][0x438] ;  /* 0x00010e00ffd81b82 */ /* 0x000e620000000a00 */
[----:B------:R-:W-:-:S07]  /*0b00*/  IADD3 R218, PT, PT, R215, 0x40, RZ ;  /* 0x00000040d7da7810 */ /* 0x000fce0007ffe0ff */
[----:B------:R-:W1:Y:S01]  /*0b10*/  @P1 LDC.64 R194, c[0x0][0x438] ;  /* 0x00010e00ffc21b82 */ /* 0x000e620000000a00 */
[----:B0-----:R-:W-:Y:S01]  /*0b20*/  @P0 IMAD.WIDE.U32 R196, R218, 0x8, R196 ;  /* 0x00000008dac40825 */ /* 0x001fe200078e00c4 */
[----:B------:R-:W-:-:S06]  /*0b30*/  ISETP.NE.AND P3, PT, RZ, UR7, PT ;  /* 0x00000007ff007c0c */ /* 0x000fcc000bf65270 */
[----:B------:R-:W0:Y:S01]  /*0b40*/  @P0 LDC.64 R148, c[0x0][0x3b8] ;  /* 0x0000ee00ff940b82 */ /* 0x000e220000000a00 */
[----:B-----5:R1:W5:Y:S07]  /*0b50*/  @P0 LDG.E.64 R188, desc[UR10][R196.64] ;  /* 0x0000000ac4bc0981 */ /* 0x02036e000c1e1b00 */
[----:B------:R-:W0:Y:S01]  /*0b60*/  @P0 LDC.64 R150, c[0x0][0x3b8] ;  /* 0x0000ee00ff960b82 */ /* 0x000e220000000a00 */
[----:B-1----:R-:W-:-:S07]  /*0b70*/  @P1 IMAD.WIDE.U32 R196, R215, 0x20, R216 ;  /* 0x00000020d7c41825 */ /* 0x002fce00078e00d8 */
[----:B------:R-:W1:Y:S01]  /*0b80*/  @P1 LDC.64 R162, c[0x0][0x438] ;  /* 0x00010e00ffa21b82 */ /* 0x000e620000000a00 */
[----:B------:R-:W5:Y:S04]  /*0b90*/  @P1 LDG.E.128 R80, desc[UR10][R196.64] ;  /* 0x0000000ac4501981 */ /* 0x000f68000c1e1d00 */
[----:B------:R-:W5:Y:S01]  /*0ba0*/  @P1 LDG.E.128 R84, desc[UR10][R196.64+0x10] ;  /* 0x0000100ac4541981 */ /* 0x000f62000c1e1d00 */
[----:B------:R-:W-:-:S05]  /*0bb0*/  @P1 IMAD.WIDE.U32 R194, R213, 0x20, R194 ;  /* 0x00000020d5c21825 */ /* 0x000fca00078e00c2 */
[----:B------:R-:W5:Y:S04]  /*0bc0*/  @P1 LDG.E.128 R88, desc[UR10][R194.64] ;  /* 0x0000000ac2581981 */ /* 0x000f68000c1e1d00 */
[----:B------:R-:W5:Y:S01]  /*0bd0*/  @P1 LDG.E.128 R92, desc[UR10][R194.64+0x10] ;  /* 0x0000100ac25c1981 */ /* 0x000f62000c1e1d00 */
[----:B0-----:R-:W-:-:S04]  /*0be0*/  @P0 IMAD.WIDE.U32 R148, R213, 0x8, R148 ;  /* 0x00000008d5940825 */ /* 0x001fc800078e0094 */
[----:B------:R-:W-:Y:S01]  /*0bf0*/  IMAD.WIDE.U32 R160, R218, 0x20, R160 ;  /* 0x00000020daa07825 */ /* 0x000fe200078e00a0 */
[----:B------:R0:W5:Y:S03]  /*0c00*/  @P0 LDG.E.64 R186, desc[UR10][R148.64] ;  /* 0x0000000a94ba0981 */ /* 0x000166000c1e1b00 */
[----:B------:R-:W-:-:S04]  /*0c10*/  @P0 IMAD.WIDE.U32 R150, R215, 0x8, R150 ;  /* 0x00000008d7960825 */ /* 0x000fc800078e0096 */
[C---:B------:R-:W-:Y:S01]  /*0c20*/  IMAD.WIDE.U32 R156, R218.reuse, 0x10, R156 ;  /* 0x00000010da9c7825 */ /* 0x040fe200078e009c */
[----:B------:R-:W5:Y:S03]  /*0c30*/  @P0 LDG.E.64 R184, desc[UR10][R150.64] ;  /* 0x0000000a96b80981 */ /* 0x000f66000c1e1b00 */
[C---:B0-----:R-:W-:Y:S02]  /*0c40*/  IMAD.WIDE.U32 R148, R218.reuse, 0x10, R152 ;  /* 0x00000010da947825 */ /* 0x041fe400078e0098 */
[----:B------:R-:W3:Y:S04]  /*0c50*/  LDG.E.128 R152, desc[UR10][R160.64] ;  /* 0x0000000aa0987981 */ /* 0x000ee8000c1e1d00 */
[----:B------:R-:W3:Y:S04]  /*0c60*/  LDG.E.128 R156, desc[UR10][R156.64] ;  /* 0x0000000a9c9c7981 */ /* 0x000ee8000c1e1d00 */
[----:B------:R-:W3:Y:S01]  /*0c70*/  LDG.E.128 R148, desc[UR10][R148.64] ;  /* 0x0000000a94947981 */ /* 0x000ee2000c1e1d00 */
[----:B-1----:R-:W-:-:S05]  /*0c80*/  @P1 IMAD.WIDE.U32 R162, R218, 0x20, R162 ;  /* 0x00000020daa21825 */ /* 0x002fca00078e00a2 */
[----:B------:R-:W5:Y:S04]  /*0c90*/  @P1 LDG.E.128 R96, desc[UR10][R162.64] ;  /* 0x0000000aa2601981 */ /* 0x000f68000c1e1d00 */
[----:B------:R0:W5:Y:S04]  /*0ca0*/  @P1 LDG.E.128 R100, desc[UR10][R162.64+0x10] ;  /* 0x0000100aa2641981 */ /* 0x000168000c1e1d00 */
[----:B------:R-:W3:Y:S01]  /*0cb0*/  LDG.E.128 R160, desc[UR10][R160.64+0x10] ;  /* 0x0000100aa0a07981 */ /* 0x000ee2000c1e1d00 */
[----:B--2---:R-:W-:-:S05]  /*0cc0*/  FSEL R196, R219, RZ, !P3 ;  /* 0x000000ffdbc47208 */ /* 0x004fca0005800000 */
[----:B----4-:R-:W-:-:S04]  /*0cd0*/  FADD.FTZ R217, -R196, R116 ;  /* 0x00000074c4d97221 */ /* 0x010fc80000010100 */
[----:B---3--:R-:W-:Y:S01]  /*0ce0*/  FMUL.FTZ R116, R214, R217 ;  /* 0x000000d9d6747220 */ /* 0x008fe20000410000 */
[----:B------:R-:W-:Y:S02]  /*0cf0*/  SHF.L.U32 R197, R120, 0x10, RZ ;  /* 0x0000001078c57819 */ /* 0x000fe400000006ff */
[----:B------:R-:W-:-:S03]  /*0d00*/  SHF.L.U32 R195, R124, 0x10, RZ ;  /* 0x000000107cc37819 */ /* 0x000fc600000006ff */
[----:B------:R-:W-:Y:S01]  /*0d10*/  FADD.FTZ R234, R197, R234 ;  /* 0x000000eac5ea7221 */ /* 0x000fe20000010000 */
[-C--:B------:R-:W-:Y:S01]  /*0d20*/  FFMA.FTZ R4, R116, R197.reuse, R4 ;  /* 0x000000c574047223 */ /* 0x080fe20000010004 */
[----:B------:R-:W-:Y:S01]  /*0d30*/  FMUL.FTZ R197, R52, R197 ;  /* 0x000000c534c57220 */ /* 0x000fe20000410000 */
[----:B------:R-:W-:Y:S01]  /*0d40*/  PRMT R120, R120, 0x7632, R120 ;  /* 0x0000763278787816 */ /* 0x000fe20000000078 */
[----:B------:R-:W-:Y:S01]  /*0d50*/  FADD.FTZ R170, R195, R170 ;  /* 0x000000aac3aa7221 */ /* 0x000fe20000010000 */
[-C--:B------:R-:W-:Y:S01]  /*0d60*/  FFMA.FTZ R22, R116, R195.reuse, R22 ;  /* 0x000000c374167223 */ /* 0x080fe20000010016 */
[----:B------:R-:W-:Y:S01]  /*0d70*/  FFMA.FTZ R194, R76, R195, R197 ;  /* 0x000000c34cc27223 */ /* 0x000fe200000100c5 */
[C---:B------:R-:W-:Y:S01]  /*0d80*/  FADD.FTZ R195, -R196.reuse, R118 ;  /* 0x00000076c4c37221 */ /* 0x040fe20000010100 */
[----:B------:R-:W-:Y:S01]  /*0d90*/  FADD.FTZ R117, -R196, R117 ;  /* 0x00000075c4757221 */ /* 0x000fe20000010100 */
[----:B------:R-:W-:Y:S02]  /*0da0*/  SHF.L.U32 R197, R121, 0x10, RZ ;  /* 0x0000001079c57819 */ /* 0x000fe400000006ff */
[----:B------:R-:W-:Y:S01]  /*0db0*/  FMUL.FTZ R118, R214, R195 ;  /* 0x000000c3d6767220 */ /* 0x000fe20000410000 */
[----:B------:R-:W-:Y:S01]  /*0dc0*/  SHF.L.U32 R120, R120, 0x10, RZ ;  /* 0x0000001078787819 */ /* 0x000fe200000006ff */
[----:B------:R-:W-:Y:S01]  /*0dd0*/  FMUL.FTZ R117, R214, R117 ;  /* 0x00000075d6757220 */ /* 0x000fe20000410000 */
[----:B------:R-:W-:Y:S01]  /*0de0*/  PRMT R124, R124, 0x7632, R124 ;  /* 0x000076327c7c7816 */ /* 0x000fe2000000007c */
        /* <DEDUP_REMOVED lines=9> */
[----:B------:R-:W-:Y:S01]  /*0e80*/  FADD.FTZ R168, R195, R168 ;  /* 0x000000a8c3a87221 */ /* 0x000fe20000010000 */
[-C--:B------:R-:W-:Y:S01]  /*0e90*/  FFMA.FTZ R20, R118, R195.reuse, R20 ;  /* 0x000000c376147223 */ /* 0x080fe20000010014 */
[----:B------:R-:W-:Y:S01]  /*0ea0*/  FFMA.FTZ R195, R78, R195, R197 ;  /* 0x000000c34ec37223 */ /* 0x000fe200000100c5 */
[----:B------:R-:W-:Y:S01]  /*0eb0*/  FFMA.FTZ R197, R77, R124, R120 ;  /* 0x0000007c4dc57223 */ /* 0x000fe20000010078 */
[----:B------:R-:W-:-:S02]  /*0ec0*/  PRMT R121, R121, 0x7632, R121 ;  /* 0x0000763279797816 */ /* 0x000fc40000000079 */
[----:B------:R-:W-:Y:S01]  /*0ed0*/  SHF.L.U32 R120, R125, 0x10, RZ ;  /* 0x000000107d787819 */ /* 0x000fe200000006ff */
[----:B------:R-:W-:Y:S01]  /*0ee0*/  FADD.FTZ R217, -R196, R128 ;  /* 0x00000080c4d97221 */ /* 0x000fe20000010100 */
[----:B------:R-:W-:Y:S01]  /*0ef0*/  SHF.L.U32 R125, R122, 0x10, RZ ;  /* 0x000000107a7d7819 */ /* 0x000fe200000006ff */
[----:B------:R-:W-:Y:S01]  /*0f00*/  FFMA.FTZ R21, R117, R124, R21 ;  /* 0x0000007c75157223 */ /* 0x000fe20000010015 */
[----:B------:R-:W-:Y:S01]  /*0f10*/  FADD.FTZ R169, R124, R169 ;  /* 0x000000a97ca97221 */ /* 0x000fe20000010000 */
[----:B------:R-:W-:Y:S01]  /*0f20*/  SHF.L.U32 R124, R121, 0x10, RZ ;  /* 0x00000010797c7819 */ /* 0x000fe200000006ff */
[----:B------:R-:W-:Y:S01]  /*0f30*/  FADD.FTZ R119, -R196, R119 ;  /* 0x00000077c4777221 */ /* 0x000fe20000010100 */
[----:B------:R-:W-:Y:S01]  /*0f40*/  SHF.L.U32 R121, R126, 0x10, RZ ;  /* 0x000000107e797819 */ /* 0x000fe200000006ff */
[----:B------:R-:W-:Y:S01]  /*0f50*/  FMUL.FTZ R217, R214, R217 ;  /* 0x000000d9d6d97220 */ /* 0x000fe20000410000 */
[----:B------:R-:W-:Y:S01]  /*0f60*/  FMUL.FTZ R219, R48, R125 ;  /* 0x0000007d30db7220 */ /* 0x000fe20000410000 */
[----:B------:R-:W-:Y:S01]  /*0f70*/  FMUL.FTZ R216, R214, R119 ;  /* 0x00000077d6d87220 */ /* 0x000fe20000410000 */
[----:B------:R-:W-:Y:S01]  /*0f80*/  FADD.FTZ R238, R125, R238 ;  /* 0x000000ee7dee7221 */ /* 0x000fe20000010000 */
[----:B------:R-:W-:Y:S01]  /*0f90*/  FADD.FTZ R166, R121, R166 ;  /* 0x000000a679a67221 */ /* 0x000fe20000010000 */
[CC--:B------:R-:W-:Y:S01]  /*0fa0*/  FFMA.FTZ R18, R217.reuse, R121.reuse, R18 ;  /* 0x00000079d9127223 */ /* 0x0c0fe20000010012 */
[----:B------:R-:W-:Y:S01]  /*0fb0*/  FFMA.FTZ R128, R72, R121, R219 ;  /* 0x0000007948807223 */ /* 0x000fe200000100db */
[----:B------:R-:W-:Y:S01]  /*0fc0*/  FFMA.FTZ R230, R217, R125, R230 ;  /* 0x0000007dd9e67223 */ /* 0x000fe200000100e6 */
[----:B------:R-:W-:Y:S01]  /*0fd0*/  PRMT R122, R122, 0x7632, R122 ;  /* 0x000076327a7a7816 */ /* 0x000fe2000000007a */
[----:B------:R-:W-:Y:S01]  /*0fe0*/  FADD.FTZ R121, -R196, R130 ;  /* 0x00000082c4797221 */ /* 0x000fe20000010100 */
[----:B------:R-:W-:Y:S01]  /*0ff0*/  SHF.L.U32 R125, R123, 0x10, RZ ;  /* 0x000000107b7d7819 */ /* 0x000fe200000006ff */
[-C--:B------:R-:W-:Y:S01]  /*1000*/  FFMA.FTZ R229, R216, R124.reuse, R229 ;  /* 0x0000007cd8e57223 */ /* 0x080fe200000100e5 */
[----:B------:R-:W-:Y:S01]  /*1010*/  FADD.FTZ R237, R124, R237 ;  /* 0x000000ed7ced7221 */ /* 0x000fe20000010000 */
[----:B------:R-:W-:Y:S01]  /*1020*/  FADD.FTZ R129, -R196, R129 ;  /* 0x00000081c4817221 */ /* 0x000fe20000010100 */
[----:B------:R-:W-:Y:S01]  /*1030*/  SHF.L.U32 R221, R127, 0x10, RZ ;  /* 0x000000107fdd7819 */ /* 0x000fe200000006ff */
[----:B------:R-:W-:Y:S01]  /*1040*/  FMUL.FTZ R124, R55, R124 ;  /* 0x0000007c377c7220 */ /* 0x000fe20000410000 */
[----:B------:R-:W-:Y:S01]  /*1050*/  PRMT R126, R126, 0x7632, R126 ;  /* 0x000076327e7e7816 */ /* 0x000fe2000000007e */
[----:B------:R-:W-:Y:S01]  /*1060*/  FMUL.FTZ R222, R214, R121 ;  /* 0x00000079d6de7220 */ /* 0x000fe20000410000 */
[----:B------:R-:W-:Y:S01]  /*1070*/  SHF.L.U32 R122, R122, 0x10, RZ ;  /* 0x000000107a7a7819 */ /* 0x000fe200000006ff */
[----:B------:R-:W-:Y:S01]  /*1080*/  FMUL.FTZ R121, R50, R125 ;  /* 0x0000007d32797220 */ /* 0x000fe20000410000 */
[----:B------:R-:W-:Y:S01]  /*1090*/  FMUL.FTZ R220, R214, R129 ;  /* 0x00000081d6dc7220 */ /* 0x000fe20000410000 */
[-C--:B------:R-:W-:Y:S01]  /*10a0*/  FFMA.FTZ R19, R216, R120.reuse, R19 ;  /* 0x00000078d8137223 */ /* 0x080fe20000010013 */
[----:B------:R-:W-:Y:S01]  /*10b0*/  FADD.FTZ R167, R120, R167 ;  /* 0x000000a778a77221 */ /* 0x000fe20000010000 */
[----:B------:R-:W-:Y:S01]  /*10c0*/  FFMA.FTZ R119, R79, R120, R124 ;  /* 0x000000784f777223 */ /* 0x000fe2000001007c */
[----:B------:R-:W-:Y:S01]  /*10d0*/  SHF.L.U32 R126, R126, 0x10, RZ ;  /* 0x000000107e7e7819 */ /* 0x000fe200000006ff */
[----:B------:R-:W-:Y:S01]  /*10e0*/  FADD.FTZ R164, R221, R164 ;  /* 0x000000a4dda47221 */ /* 0x000fe20000010000 */
[-C--:B------:R-:W-:Y:S01]  /*10f0*/  FFMA.FTZ R16, R222, R221.reuse, R16 ;  /* 0x000000ddde107223 */ /* 0x080fe20000010010 */
[----:B------:R-:W-:Y:S01]  /*1100*/  PRMT R123, R123, 0x7632, R123 ;  /* 0x000076327b7b7816 */ /* 0x000fe2000000007b */
[-C--:B------:R-:W-:Y:S01]  /*1110*/  FMUL.FTZ R120, R49, R122.reuse ;  /* 0x0000007a31787220 */ /* 0x080fe20000410000 */
[----:B------:R-:W-:Y:S01]  /*1120*/  FFMA.FTZ R221, R74, R221, R121 ;  /* 0x000000dd4add7223 */ /* 0x000fe20000010079 */
[----:B------:R-:W-:Y:S01]  /*1130*/  FADD.FTZ R121, -R196, R132 ;  /* 0x00000084c4797221 */ /* 0x000fe20000010100 */
        /* <DEDUP_REMOVED lines=9> */
[----:B------:R-:W-:-:S02]  /*11d0*/  SHF.L.U32 R120, R127, 0x10, RZ ;  /* 0x000000107f787819 */ /* 0x000fc400000006ff */
[----:B------:R-:W-:Y:S01]  /*11e0*/  SHF.L.U32 R127, R140, 0x10, RZ ;  /* 0x000000108c7f7819 */ /* 0x000fe200000006ff */
[----:B------:R-:W-:Y:S01]  /*11f0*/  FADD.FTZ R250, R123, R250 ;  /* 0x000000fa7bfa7221 */ /* 0x000fe20000010000 */
[-C--:B------:R-:W-:Y:S01]  /*1200*/  FFMA.FTZ R242, R126, R123.reuse, R242 ;  /* 0x0000007b7ef27223 */ /* 0x080fe200000100f2 */
[----:B------:R-:W-:Y:S01]  /*1210*/  FMUL.FTZ R123, R44, R123 ;  /* 0x0000007b2c7b7220 */ /* 0x000fe20000410000 */
[----:B------:R-:W-:Y:S01]  /*1220*/  FADD.FTZ R131, -R196, R131 ;  /* 0x00000083c4837221 */ /* 0x000fe20000010100 */
[----:B------:R-:W-:Y:S01]  /*1230*/  FADD.FTZ R30, R127, R30 ;  /* 0x0000001e7f1e7221 */ /* 0x000fe20000010000 */
[-C--:B------:R-:W-:Y:S01]  /*1240*/  FFMA.FTZ R14, R126, R127.reuse, R14 ;  /* 0x0000007f7e0e7223 */ /* 0x080fe2000001000e */
[----:B------:R-:W-:Y:S01]  /*1250*/  FFMA.FTZ R127, R68, R127, R123 ;  /* 0x0000007f447f7223 */ /* 0x000fe2000001007b */
[----:B------:R-:W-:Y:S01]  /*1260*/  FMUL.FTZ R226, R214, R131 ;  /* 0x00000083d6e27220 */ /* 0x000fe20000410000 */
[C---:B------:R-:W-:Y:S02]  /*1270*/  SHF.L.U32 R123, R137.reuse, 0x10, RZ ;  /* 0x00000010897b7819 */ /* 0x040fe400000006ff */
[----:B------:R-:W-:Y:S01]  /*1280*/  PRMT R137, R137, 0x7632, R137 ;  /* 0x0000763289897816 */ /* 0x000fe20000000089 */
[-C--:B------:R-:W-:Y:S01]  /*1290*/  FMUL.FTZ R124, R51, R122.reuse ;  /* 0x0000007a337c7220 */ /* 0x080fe20000410000 */
[----:B------:R-:W-:Y:S01]  /*12a0*/  FADD.FTZ R241, R122, R241 ;  /* 0x000000f17af17221 */ /* 0x000fe20000010000 */
[----:B------:R-:W-:Y:S01]  /*12b0*/  FFMA.FTZ R233, R226, R122, R233 ;  /* 0x0000007ae2e97223 */ /* 0x000fe200000100e9 */
[----:B------:R-:W-:Y:S01]  /*12c0*/  SHF.L.U32 R122, R137, 0x10, RZ ;  /* 0x00000010897a7819 */ /* 0x000fe200000006ff */
[----:B------:R-:W-:Y:S01]  /*12d0*/  FFMA.FTZ R225, R75, R120, R124 ;  /* 0x000000784be17223 */ /* 0x000fe2000001007c */
[----:B------:R-:W-:Y:S01]  /*12e0*/  FADD.FTZ R121, -R196, R134 ;  /* 0x00000086c4797221 */ /* 0x000fe20000010100 */
[----:B------:R-:W2:Y:S02]  /*12f0*/  LDL.LU R124, [R1+0xc] ;  /* 0x00000c00017c7983 */ /* 0x000ea40000300800 */
[----:B------:R-:W-:-:S05]  /*1300*/  FADD.FTZ R227, R122, R227 ;  /* 0x000000e37ae37221 */ /* 0x000fca0000010000 */
[----:B------:R-:W-:Y:S04]  /*1310*/  STL [R1], R227 ;  /* 0x000000e301007387 */ /* 0x000fe80000100800 */
[----:B------:R-:W3:Y:S01]  /*1320*/  LDL.LU R134, [R1+0x10] ;  /* 0x0000100001867983 */ /* 0x000ee20000300800 */
[----:B------:R-:W-:Y:S01]  /*1330*/  FMUL.FTZ R130, R214, R121 ;  /* 0x00000079d6827220 */ /* 0x000fe20000410000 */
[----:B------:R-:W-:Y:S01]  /*1340*/  PRMT R136, R136, 0x7632, R136 ;  /* 0x0000763288887816 */ /* 0x000fe20000000088 */
[----:B------:R-:W-:Y:S01]  /*1350*/  FADD.FTZ R252, R123, R252 ;  /* 0x000000fc7bfc7221 */ /* 0x000fe20000010000 */
[----:B------:R-:W-:Y:S01]  /*1360*/  SHF.L.U32 R131, R141, 0x10, RZ ;  /* 0x000000108d837819 */ /* 0x000fe200000006ff */
[-C--:B------:R-:W-:Y:S01]  /*1370*/  FFMA.FTZ R244, R130, R123.reuse, R244 ;  /* 0x0000007b82f47223 */ /* 0x080fe200000100f4 */
        /* <DEDUP_REMOVED lines=10> */
[----:B------:R-:W-:Y:S01]  /*1420*/  SHF.L.U32 R123, R138, 0x10, RZ ;  /* 0x000000108a7b7819 */ /* 0x000fe200000006ff */
[----:B------:R-:W-:Y:S01]  /*1430*/  FADD.FTZ R135, -R196, R135 ;  /* 0x00000087c4877221 */ /* 0x000fe20000010100 */
[----:B------:R-:W-:Y:S01]  /*1440*/  PRMT R138, R138, 0x7632, R138 ;  /* 0x000076328a8a7816 */ /* 0x000fe2000000008a */
[----:B------:R-:W-:Y:S01]  /*1450*/  FADD.FTZ R219, -R196, R144 ;  /* 0x00000090c4db7221 */ /* 0x000fe20000010100 */
[----:B------:R-:W-:Y:S01]  /*1460*/  FADD.FTZ R240, R125, R240 ;  /* 0x000000f07df07221 */ /* 0x000fe20000010000 */
[----:B------:R-:W-:Y:S01]  /*1470*/  FFMA.FTZ R232, R222, R125, R232 ;  /* 0x0000007ddee87223 */ /* 0x000fe200000100e8 */
[-C--:B------:R-:W-:Y:S01]  /*1480*/  FFMA.FTZ R13, R133, R140.reuse, R13 ;  /* 0x0000008c850d7223 */ /* 0x080fe2000001000d */
[----:B------:R-:W-:Y:S01]  /*1490*/  FADD.FTZ R29, R140, R29 ;  /* 0x0000001d8c1d7221 */ /* 0x000fe20000010000 */
[----:B------:R-:W-:Y:S01]  /*14a0*/  FFMA.FTZ R132, R69, R140, R132 ;  /* 0x0000008c45847223 */ /* 0x000fe20000010084 */
[----:B------:R-:W-:Y:S01]  /*14b0*/  SHF.L.U32 R121, R142, 0x10, RZ ;  /* 0x000000108e797819 */ /* 0x000fe200000006ff */
[----:B------:R-:W-:Y:S01]  /*14c0*/  FMUL.FTZ R140, R214, R135 ;  /* 0x00000087d68c7220 */ /* 0x000fe20000410000 */
[----:B------:R-:W-:Y:S01]  /*14d0*/  PRMT R141, R141, 0x7632, R141 ;  /* 0x000076328d8d7816 */ /* 0x000fe2000000008d */
[----:B------:R-:W-:Y:S01]  /*14e0*/  FMUL.FTZ R125, R40, R123 ;  /* 0x0000007b287d7220 */ /* 0x000fe20000410000 */
[----:B------:R-:W-:Y:S01]  /*14f0*/  SHF.L.U32 R138, R138, 0x10, RZ ;  /* 0x000000108a8a7819 */ /* 0x000fe200000006ff */
[----:B------:R-:W-:Y:S01]  /*1500*/  FMUL.FTZ R219, R214, R219 ;  /* 0x000000dbd6db7220 */ /* 0x000fe20000410000 */
[----:B------:R-:W-:Y:S01]  /*1510*/  FADD.FTZ R31, R120, R31 ;  /* 0x0000001f781f7221 */ /* 0x000fe20000010000 */
[----:B------:R-:W-:Y:S01]  /*1520*/  FFMA.FTZ R15, R226, R120, R15 ;  /* 0x00000078e20f7223 */ /* 0x000fe2000001000f */
[----:B------:R-:W-:Y:S01]  /*1530*/  SHF.L.U32 R120, R141, 0x10, RZ ;  /* 0x000000108d787819 */ /* 0x000fe200000006ff */
[-C--:B------:R-:W-:Y:S01]  /*1540*/  FFMA.FTZ R245, R140, R122.reuse, R245 ;  /* 0x0000007a8cf57223 */ /* 0x080fe200000100f5 */
[-C--:B------:R-:W-:Y:S01]  /*1550*/  FFMA.FTZ R144, R64, R121.reuse, R125 ;  /* 0x0000007940907223 */ /* 0x080fe2000001007d */
[----:B------:R-:W-:Y:S01]  /*1560*/  FADD.FTZ R223, R123, R223 ;  /* 0x000000df7bdf7221 */ /* 0x000fe20000010000 */
[----:B------:R-:W-:Y:S01]  /*1570*/  FMUL.FTZ R122, R47, R122 ;  /* 0x0000007a2f7a7220 */ /* 0x000fe20000410000 */
[----:B------:R-:W-:Y:S01]  /*1580*/  FADD.FTZ R224, R138, R224 ;  /* 0x000000e08ae07221 */ /* 0x000fe20000010000 */
[----:B------:R-:W-:Y:S01]  /*1590*/  SHF.L.U32 R125, R139, 0x10, RZ ;  /* 0x000000108b7d7819 */ /* 0x000fe200000006ff */
[----:B------:R-:W-:Y:S01]  /*15a0*/  FADD.FTZ R26, R121, R26 ;  /* 0x0000001a791a7221 */ /* 0x000fe20000010000 */
[----:B------:R-:W-:Y:S01]  /*15b0*/  FFMA.FTZ R10, R219, R121, R10 ;  /* 0x00000079db0a7223 */ /* 0x000fe2000001000a */
[----:B------:R-:W-:Y:S01]  /*15c0*/  PRMT R139, R139, 0x7632, R139 ;  /* 0x000076328b8b7816 */ /* 0x000fe2000000008b */
[----:B------:R-:W-:Y:S01]  /*15d0*/  FADD.FTZ R121, -R196, R146 ;  /* 0x00000092c4797221 */ /* 0x000fe20000010100 */
[----:B------:R-:W-:Y:S01]  /*15e0*/  FFMA.FTZ R141, R71, R120, R122 ;  /* 0x00000078478d7223 */ /* 0x000fe2000001007a */
[----:B------:R-:W-:Y:S01]  /*15f0*/  STL [R1+0x4], R223 ;  /* 0x000004df01007387 */ /* 0x000fe20000100800 */
[----:B------:R-:W-:Y:S01]  /*1600*/  FFMA.FTZ R246, R219, R123, R246 ;  /* 0x0000007bdbf67223 */ /* 0x000fe200000100f6 */
[----:B------:R-:W-:-:S02]  /*1610*/  SHF.L.U32 R122, R139, 0x10, RZ ;  /* 0x000000108b7a7819 */ /* 0x000fc400000006ff */
[----:B------:R1:W-:Y:S01]  /*1620*/  STL [R1+0x8], R224 ;  /* 0x000008e001007387 */ /* 0x0003e20000100800 */
[----:B------:R-:W-:Y:S01]  /*1630*/  SHF.L.U32 R123, R143, 0x10, RZ ;  /* 0x000000108f7b7819 */ /* 0x000fe200000006ff */
[----:B-1----:R-:W-:Y:S01]  /*1640*/  FMUL.FTZ R224, R214, R121 ;  /* 0x00000079d6e07220 */ /* 0x002fe20000410000 */
[----:B------:R-:W-:-:S03]  /*1650*/  FMUL.FTZ R121, R42, R125 ;  /* 0x0000007d2a797220 */ /* 0x000fc60000410000 */
[----:B------:R-:W-:Y:S01]  /*1660*/  FADD.FTZ R24, R123, R24 ;  /* 0x000000187b187221 */ /* 0x000fe20000010000 */
[-C--:B------:R-:W-:Y:S01]  /*1670*/  FFMA.FTZ R146, R66, R123.reuse, R121 ;  /* 0x0000007b42927223 */ /* 0x080fe20000010079 */
[----:B------:R-:W-:Y:S01]  /*1680*/  FADD.FTZ R121, -R196, R152 ;  /* 0x00000098c4797221 */ /* 0x000fe20000010100 */
[----:B------:R-:W-:Y:S01]  /*1690*/  FFMA.FTZ R8, R224, R123, R8 ;  /* 0x0000007be0087223 */ /* 0x000fe20000010008 */
[----:B------:R-:W-:Y:S02]  /*16a0*/  SHF.L.U32 R123, R148, 0x10, RZ ;  /* 0x00000010947b7819 */ /* 0x000fe400000006ff */
[----:B------:R-:W-:Y:S01]  /*16b0*/  SHF.L.U32 R135, R156, 0x10, RZ ;  /* 0x000000109c877819 */ /* 0x000fe200000006ff */
[----:B------:R-:W-:Y:S02]  /*16c0*/  FADD.FTZ R145, -R196, R145 ;  /* 0x00000091c4917221 */ /* 0x000fe40000010100 */
[----:B------:R-:W-:Y:S02]  /*16d0*/  FADD.FTZ R180, R123, R180 ;  /* 0x000000b47bb47221 */ /* 0x000fe40000010000 */
[----:B------:R-:W-:Y:S01]  /*16e0*/  FADD.FTZ R190, R135, R190 ;  /* 0x000000be87be7221 */ /* 0x000fe20000010000 */
[----:B------:R-:W-:Y:S01]  /*16f0*/  FFMA.FTZ R243, R133, R136, R243 ;  /* 0x0000008885f37223 */ /* 0x000fe200000100f3 */
[----:B------:R-:W-:Y:S01]  /*1700*/  FADD.FTZ R251, R136, R251 ;  /* 0x000000fb88fb7221 */ /* 0x000fe20000010000 */
[----:B------:R-:W-:Y:S01]  /*1710*/  PRMT R142, R142, 0x7632, R142 ;  /* 0x000076328e8e7816 */ /* 0x000fe2000000008e */
[----:B------:R-:W-:Y:S01]  /*1720*/  FMUL.FTZ R223, R214, R145 ;  /* 0x00000091d6df7220 */ /* 0x000fe20000410000 */
[----:B------:R-:W-:Y:S01]  /*1730*/  PRMT R148, R148, 0x7632, R148 ;  /* 0x0000763294947816 */ /* 0x000fe20000000094 */
[----:B------:R-:W-:Y:S01]  /*1740*/  FADD.FTZ R153, -R196, R153 ;  /* 0x00000099c4997221 */ /* 0x000fe20000010100 */
[----:B------:R-:W-:Y:S01]  /*1750*/  FFMA.FTZ R11, R140, R120, R11 ;  /* 0x000000788c0b7223 */ /* 0x000fe2000001000b */
[----:B------:R-:W-:Y:S01]  /*1760*/  FADD.FTZ R27, R120, R27 ;  /* 0x0000001b781b7221 */ /* 0x000fe20000010000 */
[----:B------:R-:W-:Y:S01]  /*1770*/  SHF.L.U32 R142, R142, 0x10, RZ ;  /* 0x000000108e8e7819 */ /* 0x000fe200000006ff */
[-C--:B------:R-:W-:Y:S01]  /*1780*/  FMUL.FTZ R120, R41, R138.reuse ;  /* 0x0000008a29787220 */ /* 0x080fe20000410000 */
[----:B------:R-:W-:Y:S01]  /*1790*/  FFMA.FTZ R247, R223, R138, R247 ;  /* 0x0000008adff77223 */ /* 0x000fe200000100f7 */
[----:B------:R-:W-:Y:S01]  /*17a0*/  SHF.L.U32 R137, R157, 0x10, RZ ;  /* 0x000000109d897819 */ /* 0x000fe200000006ff */
[----:B------:R-:W-:Y:S01]  /*17b0*/  FMUL.FTZ R138, R214, R153 ;  /* 0x00000099d68a7220 */ /* 0x000fe20000410000 */
[----:B------:R-:W-:-:S02]  /*17c0*/  PRMT R156, R156, 0x7632, R156 ;  /* 0x000076329c9c7816 */ /* 0x000fc4000000009c */
[----:B------:R-:W-:Y:S01]  /*17d0*/  SHF.L.U32 R148, R148, 0x10, RZ ;  /* 0x0000001094947819 */ /* 0x000fe200000006ff */
[----:B------:R-:W-:Y:S01]  /*17e0*/  FADD.FTZ R147, -R196, R147 ;  /* 0x00000093c4937221 */ /* 0x000fe20000010100 */
[----:B------:R-:W-:Y:S01]  /*17f0*/  PRMT R143, R143, 0x7632, R143 ;  /* 0x000076328f8f7816 */ /* 0x000fe2000000008f */
[----:B------:R-:W-:Y:S01]  /*1800*/  FFMA.FTZ R145, R65, R142, R120 ;  /* 0x0000008e41917223 */ /* 0x000fe20000010078 */
[----:B------:R-:W-:Y:S01]  /*1810*/  SHF.L.U32 R139, R156, 0x10, RZ ;  /* 0x000000109c8b7819 */ /* 0x000fe200000006ff */
[----:B------:R-:W-:Y:S01]  /*1820*/  FADD.FTZ R201, R137, R201 ;  /* 0x000000c989c97221 */ /* 0x000fe20000010000 */
[-C--:B------:R-:W-:Y:S01]  /*1830*/  FFMA.FTZ R199, R138, R148.reuse, R199 ;  /* 0x000000948ac77223 */ /* 0x080fe200000100c7 */
[----:B------:R-:W-:Y:S01]  /*1840*/  FADD.FTZ R202, R148, R202 ;  /* 0x000000ca94ca7221 */ /* 0x000fe20000010000 */
[----:B------:R-:W-:Y:S01]  /*1850*/  SHF.L.U32 R120, R143, 0x10, RZ ;  /* 0x000000108f787819 */ /* 0x000fe200000006ff */
[----:B------:R-:W-:Y:S01]  /*1860*/  FMUL.FTZ R148, R37, R148 ;  /* 0x0000009425947220 */ /* 0x000fe20000410000 */
[----:B------:R-:W-:Y:S01]  /*1870*/  FMUL.FTZ R228, R214, R147 ;  /* 0x00000093d6e47220 */ /* 0x000fe20000410000 */
[-C--:B------:R-:W-:Y:S01]  /*1880*/  FFMA.FTZ R204, R138, R139.reuse, R204 ;  /* 0x0000008b8acc7223 */ /* 0x080fe200000100cc */
[----:B------:R-:W-:Y:S01]  /*1890*/  FADD.FTZ R203, R139, R203 ;  /* 0x000000cb8bcb7221 */ /* 0x000fe20000010000 */
[----:B------:R-:W-:Y:S01]  /*18a0*/  FADD.FTZ R143, -R196, R155 ;  /* 0x0000009bc48f7221 */ /* 0x000fe20000010100 */
[----:B------:R-:W-:Y:S01]  /*18b0*/  FFMA.FTZ R139, R61, R139, R148 ;  /* 0x0000008b3d8b7223 */ /* 0x000fe20000010094 */
[----:B------:R-:W-:Y:S01]  /*18c0*/  FADD.FTZ R23, R120, R23 ;  /* 0x0000001778177221 */ /* 0x000fe20000010000 */
[----:B------:R-:W-:Y:S01]  /*18d0*/  FFMA.FTZ R7, R228, R120, R7 ;  /* 0x00000078e4077223 */ /* 0x000fe20000010007 */
[----:B------:R-:W-:Y:S01]  /*18e0*/  SHF.L.U32 R147, R158, 0x10, RZ ;  /* 0x000000109e937819 */ /* 0x000fe200000006ff */
[----:B------:R-:W-:Y:S01]  /*18f0*/  FMUL.FTZ R143, R214, R143 ;  /* 0x0000008fd68f7220 */ /* 0x000fe20000410000 */
[----:B------:R-:W-:Y:S01]  /*1900*/  FADD.FTZ R25, R142, R25 ;  /* 0x000000198e197221 */ /* 0x000fe20000010000 */
[----:B------:R-:W-:-:S02]  /*1910*/  FFMA.FTZ R9, R223, R142, R9 ;  /* 0x0000008edf097223 */ /* 0x000fc40000010009 */
[----:B------:R-:W-:Y:S01]  /*1920*/  FADD.FTZ R210, R147, R210 ;  /* 0x000000d293d27221 */ /* 0x000fe20000010000 */
[C---:B------:R-:W-:Y:S01]  /*1930*/  FADD.FTZ R153, -R196.reuse, R161 ;  /* 0x000000a1c4997221 */ /* 0x040fe20000010100 */
[----:B------:R-:W-:Y:S01]  /*1940*/  PRMT R155, R151, 0x7632, R155 ;  /* 0x00007632979b7816 */ /* 0x000fe2000000009b */
[C---:B0-----:R-:W-:Y:S01]  /*1950*/  FADD.FTZ R162, -R196.reuse, R162 ;  /* 0x000000a2c4a27221 */ /* 0x041fe20000010100 */
[----:B------:R-:W-:Y:S01]  /*1960*/  FADD.FTZ R163, -R196, R163 ;  /* 0x000000a3c4a37221 */ /* 0x000fe20000010100 */
[----:B------:R-:W-:Y:S01]  /*1970*/  FMUL.FTZ R153, R214, R153 ;  /* 0x00000099d6997220 */ /* 0x000fe20000410000 */
[----:B------:R-:W-:Y:S01]  /*1980*/  SHF.L.U32 R155, R155, 0x10, RZ ;  /* 0x000000109b9b7819 */ /* 0x000fe200000006ff */
[----:B------:R-:W-:Y:S01]  /*1990*/  FFMA.FTZ R248, R224, R125, R248 ;  /* 0x0000007de0f87223 */ /* 0x000fe200000100f8 */
[----:B------:R-:W-:Y:S01]  /*19a0*/  FFMA.FTZ R249, R228, R122, R249 ;  /* 0x0000007ae4f97223 */ /* 0x000fe200000100f9 */
[----:B--2---:R-:W-:-:S05]  /*19b0*/  FADD.FTZ R124, R125, R124 ;  /* 0x0000007c7d7c7221 */ /* 0x004fca0000010000 */
[----:B------:R-:W-:Y:S01]  /*19c0*/  STL [R1+0xc], R124 ;  /* 0x00000c7c01007387 */ /* 0x000fe20000100800 */
[----:B---3--:R-:W-:-:S05]  /*19d0*/  FADD.FTZ R134, R122, R134 ;  /* 0x000000867a867221 */ /* 0x008fca0000010000 */
[----:B------:R0:W-:Y:S02]  /*19e0*/  STL [R1+0x10], R134 ;  /* 0x0000108601007387 */ /* 0x0001e40000100800 */
[----:B0-----:R-:W-:Y:S01]  /*19f0*/  FMUL.FTZ R134, R214, R121 ;  /* 0x00000079d6867220 */ /* 0x001fe20000410000 */
[----:B------:R-:W-:-:S03]  /*1a00*/  FADD.FTZ R121, -R196, R154 ;  /* 0x0000009ac4797221 */ /* 0x000fc60000010100 */
[-C--:B------:R-:W-:Y:S01]  /*1a10*/  FFMA.FTZ R181, R134, R123.reuse, R181 ;  /* 0x0000007b86b57223 */ /* 0x080fe200000100b5 */
[----:B------:R-:W-:Y:S01]  /*1a20*/  FMUL.FTZ R123, R36, R123 ;  /* 0x0000007b247b7220 */ /* 0x000fe20000410000 */
[----:B------:R-:W-:Y:S01]  /*1a30*/  FFMA.FTZ R183, R134, R135, R183 ;  /* 0x0000008786b77223 */ /* 0x000fe200000100b7 */
[----:B------:R-:W-:Y:S02]  /*1a40*/  FMUL.FTZ R136, R214, R121 ;  /* 0x00000079d6887220 */ /* 0x000fe40000410000 */
[----:B------:R-:W-:Y:S01]  /*1a50*/  FFMA.FTZ R135, R60, R135, R123 ;  /* 0x000000873c877223 */ /* 0x000fe2000001007b */
[----:B------:R-:W-:Y:S01]  /*1a60*/  SHF.L.U32 R123, R149, 0x10, RZ ;  /* 0x00000010957b7819 */ /* 0x000fe200000006ff */
[----:B------:R-:W-:-:S04]  /*1a70*/  FFMA.FTZ R200, R136, R137, R200 ;  /* 0x0000008988c87223 */ /* 0x000fc800000100c8 */
[----:B------:R-:W-:Y:S01]  /*1a80*/  FADD.FTZ R191, R123, R191 ;  /* 0x000000bf7bbf7221 */ /* 0x000fe20000010000 */
[-C--:B------:R-:W-:Y:S01]  /*1a90*/  FFMA.FTZ R198, R136, R123.reuse, R198 ;  /* 0x0000007b88c67223 */ /* 0x080fe200000100c6 */
[----:B------:R-:W-:Y:S01]  /*1aa0*/  FMUL.FTZ R123, R38, R123 ;  /* 0x0000007b267b7220 */ /* 0x000fe20000410000 */
[----:B------:R-:W-:Y:S01]  /*1ab0*/  FMUL.FTZ R124, R43, R122 ;  /* 0x0000007a2b7c7220 */ /* 0x000fe20000410000 */
[----:B------:R-:W-:Y:S02]  /*1ac0*/  FADD.FTZ R121, -R196, R160 ;  /* 0x000000a0c4797221 */ /* 0x000fe40000010100 */
[----:B------:R-:W-:Y:S01]  /*1ad0*/  FFMA.FTZ R137, R62, R137, R123 ;  /* 0x000000893e897223 */ /* 0x000fe2000001007b */
[----:B------:R-:W-:Y:S02]  /*1ae0*/  SHF.L.U32 R123, R150, 0x10, RZ ;  /* 0x00000010967b7819 */ /* 0x000fe400000006ff */
[----:B------:R-:W-:Y:S01]  /*1af0*/  PRMT R149, R149, 0x7632, R149 ;  /* 0x0000763295957816 */ /* 0x000fe20000000095 */
[----:B------:R-:W-:Y:S01]  /*1b00*/  FFMA.FTZ R227, R67, R120, R124 ;  /* 0x0000007843e37223 */ /* 0x000fe2000001007c */
[----:B------:R-:W-:Y:S01]  /*1b10*/  FMUL.FTZ R148, R214, R121 ;  /* 0x00000079d6947220 */ /* 0x000fe20000410000 */
[----:B------:R-:W-:Y:S01]  /*1b20*/  FMUL.FTZ R121, R32, R123 ;  /* 0x0000007b20797220 */ /* 0x000fe20000410000 */
[----:B------:R-:W-:-:S02]  /*1b30*/  SHF.L.U32 R120, R149, 0x10, RZ ;  /* 0x0000001095787819 */ /* 0x000fc400000006ff */
[-C--:B------:R-:W-:Y:S01]  /*1b40*/  FFMA.FTZ R209, R148, R147.reuse, R209 ;  /* 0x0000009394d17223 */ /* 0x080fe200000100d1 */
[----:B------:R-:W-:Y:S02]  /*1b50*/  FFMA.FTZ R147, R56, R147, R121 ;  /* 0x0000009338937223 */ /* 0x000fe40000010079 */
[-C--:B------:R-:W-:Y:S01]  /*1b60*/  FFMA.FTZ R182, R143, R120.reuse, R182 ;  /* 0x000000788fb67223 */ /* 0x080fe200000100b6 */
[----:B------:R-:W-:Y:S01]  /*1b70*/  FADD.FTZ R205, R120, R205 ;  /* 0x000000cd78cd7221 */ /* 0x000fe20000010000 */
[----:B------:R-:W-:Y:S02]  /*1b80*/  FMUL.FTZ R142, R39, R120 ;  /* 0x00000078278e7220 */ /* 0x000fe40000410000 */
[----:B------:R-:W0:Y:S01]  /*1b90*/  LDC.64 R120, c[0x0][0x3b0] ;  /* 0x0000ec00ff787b82 */ /* 0x000e220000000a00 */
[----:B------:R-:W-:Y:S01]  /*1ba0*/  PRMT R150, R150, 0x7632, R150 ;  /* 0x0000763296967816 */ /* 0x000fe20000000096 */
[----:B------:R-:W-:Y:S01]  /*1bb0*/  FADD.FTZ R211, R123, R211 ;  /* 0x000000d37bd37221 */ /* 0x000fe20000010000 */
[----:B------:R-:W-:Y:S01]  /*1bc0*/  SHF.L.U32 R149, R159, 0x10, RZ ;  /* 0x000000109f957819 */ /* 0x000fe200000006ff */
[----:B------:R-:W-:Y:S01]  /*1bd0*/  FFMA.FTZ R212, R148, R123, R212 ;  /* 0x0000007b94d47223 */ /* 0x000fe200000100d4 */
[----:B------:R-:W-:-:S02]  /*1be0*/  SHF.L.U32 R150, R150, 0x10, RZ ;  /* 0x0000001096967819 */ /* 0x000fc400000006ff */
[----:B------:R-:W-:Y:S02]  /*1bf0*/  PRMT R159, R159, 0x7632, R159 ;  /* 0x000076329f9f7816 */ /* 0x000fe4000000009f */
[----:B------:R-:W-:Y:S01]  /*1c00*/  SHF.L.U32 R123, R151, 0x10, RZ ;  /* 0x00000010977b7819 */ /* 0x000fe200000006ff */
[-C--:B------:R-:W-:Y:S01]  /*1c10*/  FMUL.FTZ R152, R33, R150.reuse ;  /* 0x0000009621987220 */ /* 0x080fe20000410000 */
[----:B------:R-:W-:Y:S01]  /*1c20*/  FADD.FTZ R173, R150, R173 ;  /* 0x000000ad96ad7221 */ /* 0x000fe20000010000 */
[----:B------:R-:W-:Y:S01]  /*1c30*/  FFMA.FTZ R5, R153, R150, R5 ;  /* 0x0000009699057223 */ /* 0x000fe20000010005 */
[----:B------:R-:W-:Y:S01]  /*1c40*/  SHF.L.U32 R154, R159, 0x10, RZ ;  /* 0x000000109f9a7819 */ /* 0x000fe200000006ff */
[C---:B------:R-:W-:Y:S01]  /*1c50*/  FMUL.FTZ R150, R214.reuse, R162 ;  /* 0x000000a2d6967220 */ /* 0x040fe20000410000 */
[----:B------:R-:W-:Y:S01]  /*1c60*/  FMUL.FTZ R151, R214, R163 ;  /* 0x000000a3d6977220 */ /* 0x000fe20000410000 */
[----:B------:R-:W-:Y:S01]  /*1c70*/  FMUL.FTZ R125, R34, R123 ;  /* 0x0000007b227d7220 */ /* 0x000fe20000410000 */
[----:B------:R-:W-:Y:S01]  /*1c80*/  FMUL.FTZ R122, R35, R155 ;  /* 0x0000009b237a7220 */ /* 0x000fe20000410000 */
[----:B------:R-:W-:Y:S01]  /*1c90*/  FADD.FTZ R179, R149, R179 ;  /* 0x000000b395b37221 */ /* 0x000fe20000010000 */
[-C--:B------:R-:W-:Y:S01]  /*1ca0*/  FFMA.FTZ R172, R150, R149.reuse, R172 ;  /* 0x0000009596ac7223 */ /* 0x080fe200000100ac */
[----:B------:R-:W-:Y:S01]  /*1cb0*/  FADD.FTZ R175, R154, R175 ;  /* 0x000000af9aaf7221 */ /* 0x000fe20000010000 */
[-C--:B------:R-:W-:Y:S01]  /*1cc0*/  FFMA.FTZ R176, R151, R154.reuse, R176 ;  /* 0x0000009a97b07223 */ /* 0x080fe200000100b0 */
[----:B------:R-:W-:Y:S01]  /*1cd0*/  FFMA.FTZ R149, R58, R149, R125 ;  /* 0x000000953a957223 */ /* 0x000fe2000001007d */
[----:B------:R-:W-:Y:S01]  /*1ce0*/  FADD.FTZ R177, R123, R177 ;  /* 0x000000b17bb17221 */ /* 0x000fe20000010000 */
        /* <DEDUP_REMOVED lines=8> */
[----:B------:R-:W-:-:S04]  /*1d70*/  PRMT R158, R158, 0x7632, R158 ;  /* 0x000076329e9e7816 */ /* 0x000fc8000000009e */
[----:B------:R-:W-:Y:S01]  /*1d80*/  SHF.L.U32 R158, R158, 0x10, RZ ;  /* 0x000000109e9e7819 */ /* 0x000fe200000006ff */
[----:B------:R-:W-:Y:S01]  /*1d90*/  FFMA.FTZ R156, R116, R194, RZ ;  /* 0x000000c2749c7223 */ /* 0x000fe200000100ff */
[----:B------:R-:W-:-:S03]  /*1da0*/  PRMT R157, R157, 0x7632, R157 ;  /* 0x000076329d9d7816 */ /* 0x000fc6000000009d */
[----:B------:R-:W-:Y:S01]  /*1db0*/  FADD.FTZ R171, R158, R171 ;  /* 0x000000ab9eab7221 */ /* 0x000fe20000010000 */
[-C--:B------:R-:W-:Y:S01]  /*1dc0*/  FFMA.FTZ R174, R153, R158.reuse, R174 ;  /* 0x0000009e99ae7223 */ /* 0x080fe200000100ae */
[----:B------:R-:W-:Y:S01]  /*1dd0*/  FFMA.FTZ R152, R57, R158, R152 ;  /* 0x0000009e39987223 */ /* 0x000fe20000010098 */
[----:B------:R-:W-:Y:S01]  /*1de0*/  FADD.FTZ R158, RZ, R194 ;  /* 0x000000c2ff9e7221 */ /* 0x000fe20000010000 */
[----:B------:R-:W-:Y:S01]  /*1df0*/  FADD.FTZ R206, R155, R206 ;  /* 0x000000ce9bce7221 */ /* 0x000fe20000010000 */
[----:B------:R-:W-:Y:S01]  /*1e00*/  FFMA.FTZ R178, R151, R155, R178 ;  /* 0x0000009b97b27223 */ /* 0x000fe200000100b2 */
[----:B------:R-:W-:Y:S01]  /*1e10*/  FFMA.FTZ R155, R117, R197, R156 ;  /* 0x000000c5759b7223 */ /* 0x000fe2000001009c */
[----:B------:R-:W-:Y:S01]  /*1e20*/  FADD.FTZ R158, R197, R158 ;  /* 0x0000009ec59e7221 */ /* 0x000fe20000010000 */
[----:B------:R-:W-:Y:S02]  /*1e30*/  SHF.L.U32 R157, R157, 0x10, RZ ;  /* 0x000000109d9d7819 */ /* 0x000fe400000006ff */
[----:B------:R-:W-:Y:S01]  /*1e40*/  FFMA.FTZ R155, R118, R195, R155 ;  /* 0x000000c3769b7223 */ /* 0x000fe2000001009b */
[----:B------:R-:W-:-:S02]  /*1e50*/  FADD.FTZ R158, R195, R158 ;  /* 0x0000009ec39e7221 */ /* 0x000fc40000010000 */
[-C--:B------:R-:W-:Y:S01]  /*1e60*/  FFMA.FTZ R208, R143, R157.reuse, R208 ;  /* 0x0000009d8fd07223 */ /* 0x080fe200000100d0 */
        /* <DEDUP_REMOVED lines=43> */
[----:B------:R-:W-:Y:S02]  /*2120*/  FFMA.FTZ R156, R150, R149, R155 ;  /* 0x00000095969c7223 */ /* 0x000fe4000001009b */
        /* <DEDUP_REMOVED lines=22> */
.L_x_2079:
        /* <DEDUP_REMOVED lines=26> */
[-C--:B------:R-:W-:Y:S01]  /*2430*/  FFMA.FTZ R220, R220, R155.reuse, R156 ;  /* 0x0000009bdcdc7223 */ /* 0x080fe2000001009c */
[----:B------:R-:W-:Y:S01]  /*2440*/  LOP3.LUT P3, RZ, R125, 0xff00, RZ, 0xc0, !PT ;  /* 0x0000ff007dff7812 */ /* 0x000fe2000786c0ff */
[----:B------:R-:W-:Y:S01]  /*2450*/  FMUL.FTZ R128, R225, UR6 ;  /* 0x00000006e1807c20 */ /* 0x000fe20008410000 */
[----:B------:R-:W-:Y:S01]  /*2460*/  ISETP.GE.U32.AND.EX P2, PT, R125, 0x1000000, PT, P2 ;  /* 0x010000007d00780c */ /* 0x000fe20003f46120 */
[----:B------:R-:W-:Y:S01]  /*2470*/  FMUL.FTZ R221, R221, UR6 ;  /* 0x00000006dddd7c20 */ /* 0x000fe20008410000 */
[----:B------:R-:W-:Y:S01]  /*2480*/  FMUL.FTZ R125, R157, UR6 ;  /* 0x000000069d7d7c20 */ /* 0x000fe20008410000 */
[----:B------:R-:W-:Y:S01]  /*2490*/  FADD.FTZ R129, R129, -R220 ;  /* 0x800000dc81817221 */ /* 0x000fe20000010000 */
[----:B------:R-:W-:Y:S01]  /*24a0*/  FSEL R128, R128, RZ, P2 ;  /* 0x000000ff80807208 */ /* 0x000fe20001000000 */
[--C-:B------:R-:W-:Y:S01]  /*24b0*/  FFMA.FTZ R118, R118, R155, R156.reuse ;  /* 0x0000009b76767223 */ /* 0x100fe2000001009c */
[----:B------:R-:W-:Y:S01]  /*24c0*/  FSEL R157, R221, RZ, P5 ;  /* 0x000000ffdd9d7208 */ /* 0x000fe20002800000 */
[----:B------:R-:W-:Y:S01]  /*24d0*/  FMUL.FTZ R129, R214, R129 ;  /* 0x00000081d6817220 */ /* 0x000fe20000410000 */
[----:B------:R-:W-:Y:S01]  /*24e0*/  FSEL R125, R125, RZ, P4 ;  /* 0x000000ff7d7d7208 */ /* 0x000fe20002000000 */
[----:B------:R-:W-:Y:S01]  /*24f0*/  FFMA.FTZ R216, R216, R155, R156 ;  /* 0x0000009bd8d87223 */ /* 0x000fe2000001009c */
[C---:B------:R-:W-:Y:S01]  /*2500*/  LOP3.LUT P6, RZ, R124.reuse, 0xff0000, RZ, 0xc0, !PT ;  /* 0x00ff00007cff7812 */ /* 0x040fe200078cc0ff */
[----:B------:R-:W-:Y:S01]  /*2510*/  FADD.FTZ R195, R195, -R118 ;  /* 0x80000076c3c37221 */ /* 0x000fe20000010000 */
[----:B------:R-:W-:-:S02]  /*2520*/  LOP3.LUT P2, RZ, R124, 0xff000000, RZ, 0xc0, !PT ;  /* 0xff0000007cff7812 */ /* 0x000fc4000784c0ff */
[----:B------:R-:W-:Y:S01]  /*2530*/  LOP3.LUT P5, RZ, R124, 0xff, RZ, 0xc0, !PT ;  /* 0x000000ff7cff7812 */ /* 0x000fe200078ac0ff */
[----:B------:R-:W-:Y:S01]  /*2540*/  FMUL.FTZ R195, R214, R195 ;  /* 0x000000c3d6c37220 */ /* 0x000fe20000410000 */
[----:B------:R-:W-:Y:S01]  /*2550*/  LOP3.LUT P4, RZ, R124, 0xff00, RZ, 0xc0, !PT ;  /* 0x0000ff007cff7812 */ /* 0x000fe2000788c0ff */
[-CC-:B------:R-:W-:Y:S01]  /*2560*/  FFMA.FTZ R124, R117, R155.reuse, R156.reuse ;  /* 0x0000009b757c7223 */ /* 0x180fe2000001009c */
[----:B------:R-:W-:Y:S01]  /*2570*/  FFMA.FTZ R117, R116, R155, R156 ;  /* 0x0000009b74757223 */ /* 0x000fe2000001009c */
[----:B------:R-:W-:Y:S01]  /*2580*/  FMUL.FTZ R116, R129, UR6 ;  /* 0x0000000681747c20 */ /* 0x000fe20008410000 */
[----:B------:R-:W-:Y:S01]  /*2590*/  FADD.FTZ R129, R119, -R216 ;  /* 0x800000d877817221 */ /* 0x000fe20000010000 */
[----:B------:R-:W-:Y:S01]  /*25a0*/  FADD.FTZ R197, R197, -R124 ;  /* 0x8000007cc5c57221 */ /* 0x000fe20000010000 */
[----:B------:R-:W-:Y:S01]  /*25b0*/  FADD.FTZ R117, R194, -R117 ;  /* 0x80000075c2757221 */ /* 0x000fe20000010000 */
[----:B------:R-:W-:Y:S01]  /*25c0*/  FMUL.FTZ R195, R195, UR6 ;  /* 0x00000006c3c37c20 */ /* 0x000fe20008410000 */
[C---:B------:R-:W-:Y:S01]  /*25d0*/  FMUL.FTZ R129, R214.reuse, R129 ;  /* 0x00000081d6817220 */ /* 0x040fe20000410000 */
[C---:B------:R-:W-:Y:S01]  /*25e0*/  FMUL.FTZ R197, R214.reuse, R197 ;  /* 0x000000c5d6c57220 */ /* 0x040fe20000410000 */
[----:B------:R-:W-:Y:S01]  /*25f0*/  FMUL.FTZ R117, R214, R117 ;  /* 0x00000075d6757220 */ /* 0x000fe20000410000 */
[----:B------:R-:W-:Y:S01]  /*2600*/  FSEL R116, R116, RZ, P3 ;  /* 0x000000ff74747208 */ /* 0x000fe20001800000 */
        /* <DEDUP_REMOVED lines=12> */
.L_x_2045:
        /* <DEDUP_REMOVED lines=10> */
[----:B------:R-:W-:Y:S01]  /*2770*/  FMUL.FTZ R107, R214, R107 ;  /* 0x0000006bd66b7220 */ /* 0x000fe20000410000 */
[----:B------:R-:W-:Y:S01]  /*2780*/  FFMA.FTZ R110, R117, R155, R156 ;  /* 0x0000009b756e7223 */ /* 0x000fe2000001009c */
[----:B------:R-:W-:Y:S01]  /*2790*/  FMUL.FTZ R109, R104, UR6 ;  /* 0x00000006686d7c20 */ /* 0x000fe20008410000 */
[----:B-----5:R-:W-:Y:S01]  /*27a0*/  ISETP.GE.U32.AND P2, PT, R124, RZ, PT ;  /* 0x000000ff7c00720c */ /* 0x020fe20003f46070 */
[----:B------:R-:W-:Y:S01]  /*27b0*/  FMUL.FTZ R105, R214, R105 ;  /* 0x00000069d6697220 */ /* 0x000fe20000410000 */
[----:B------:R-:W-:Y:S01]  /*27c0*/  LOP3.LUT P6, RZ, R125, 0xff, RZ, 0xc0, !PT ;  /* 0x000000ff7dff7812 */ /* 0x000fe200078cc0ff */
[----:B------:R-:W-:Y:S01]  /*27d0*/  FMUL.FTZ R108, R107, UR6 ;  /* 0x000000066b6c7c20 */ /* 0x000fe20008410000 */
[----:B------:R-:W-:Y:S01]  /*27e0*/  FMUL.FTZ R111, R106, UR6 ;  /* 0x000000066a6f7c20 */ /* 0x000fe20008410000 */
[----:B------:R-:W-:Y:S01]  /*27f0*/  FADD.FTZ R197, R197, -R110 ;  /* 0x8000006ec5c57221 */ /* 0x000fe20000010000 */
[----:B------:R-:W-:Y:S01]  /*2800*/  LOP3.LUT P4, RZ, R125, 0xff0000, RZ, 0xc0, !PT ;  /* 0x00ff00007dff7812 */ /* 0x000fe2000788c0ff */
[----:B------:R-:W-:Y:S01]  /*2810*/  FMUL.FTZ R110, R105, UR6 ;  /* 0x00000006696e7c20 */ /* 0x000fe20008410000 */
[----:B------:R-:W-:Y:S01]  /*2820*/  ISETP.GE.U32.AND.EX P2, PT, R125, 0x1000000, PT, P2 ;  /* 0x010000007d00780c */ /* 0x000fe20003f46120 */
        /* <DEDUP_REMOVED lines=32> */
.L_x_2044:
        /* <DEDUP_REMOVED lines=14> */
[C---:B------:R-:W-:Y:S01]  /*2b10*/  FFMA.FTZ R128, R214.reuse, R221, R86 ;  /* 0x000000ddd6807223 */ /* 0x040fe20000010056 */
[----:B------:R-:W-:Y:S01]  /*2b20*/  FFMA.FTZ R157, R214, R157, R84 ;  /* 0x0000009dd69d7223 */ /* 0x000fe20000010054 */
[----:B------:R-:W-:Y:S01]  /*2b30*/  LOP3.LUT P5, RZ, R125, 0xff0000, RZ, 0xc0, !PT ;  /* 0x00ff00007dff7812 */ /* 0x000fe200078ac0ff */
[----:B------:R-:W-:Y:S01]  /*2b40*/  FMUL.FTZ R159, R158, UR6 ;  /* 0x000000069e9f7c20 */ /* 0x000fe20008410000 */
[----:B------:R-:W-:Y:S01]  /*2b50*/  FMUL.FTZ R158, R128, UR6 ;  /* 0x00000006809e7c20 */ /* 0x000fe20008410000 */
[----:B------:R-:W-:Y:S01]  /*2b60*/  FMUL.FTZ R128, R157, UR6 ;  /* 0x000000069d807c20 */ /* 0x000fe20008410000 */
[----:B------:R-:W-:Y:S01]  /*2b70*/  LOP3.LUT P4, RZ, R125, 0xff, RZ, 0xc0, !PT ;  /* 0x000000ff7dff7812 */ /* 0x000fe2000788c0ff */
[----:B------:R-:W-:Y:S01]  /*2b80*/  FADD.FTZ R220, R129, -R220 ;  /* 0x800000dc81dc7221 */ /* 0x000fe20000010000 */
        /* <DEDUP_REMOVED lines=11> */
[----:B------:R-:W-:Y:S01]  /*2c40*/  FADD.FTZ R129, R194, -R129 ;  /* 0x80000081c2817221 */ /* 0x000fe20000010000 */
[----:B------:R-:W-:-:S02]  /*2c50*/  LOP3.LUT P2, RZ, R124, 0xff000000, RZ, 0xc0, !PT ;  /* 0xff0000007cff7812 */ /* 0x000fc4000784c0ff */
[----:B------:R-:W-:Y:S01]  /*2c60*/  LOP3.LUT P5, RZ, R124, 0xff, RZ, 0xc0, !PT ;  /* 0x000000ff7cff7812 */ /* 0x000fe200078ac0ff */
[----:B------:R-:W-:Y:S01]  /*2c70*/  FFMA.FTZ R116, R214, R129, R80 ;  /* 0x00000081d6747223 */ /* 0x000fe20000010050 */
[----:B------:R-:W-:Y:S01]  /*2c80*/  LOP3.LUT P4, RZ, R124, 0xff00, RZ, 0xc0, !PT ;  /* 0x0000ff007cff7812 */ /* 0x000fe2000788c0ff */
[----:B------:R-:W-:Y:S01]  /*2c90*/  FFMA.FTZ R124, R117, R155, R156 ;  /* 0x0000009b757c7223 */ /* 0x000fe2000001009c */
[C---:B------:R-:W-:Y:S01]  /*2ca0*/  FFMA.FTZ R117, R214.reuse, R220, R85 ;  /* 0x000000dcd6757223 */ /* 0x040fe20000010055 */
[----:B------:R-:W-:Y:S01]  /*2cb0*/  F2FP.BF16.F32.PACK_AB R119, R125, R158 ;  /* 0x0000009e7d77723e */ /* 0x000fe200000010ff */
[----:B------:R-:W-:Y:S01]  /*2cc0*/  FFMA.FTZ R125, R214, R216, R83 ;  /* 0x000000d8d67d7223 */ /* 0x000fe20000010053 */
[----:B------:R-:W-:Y:S01]  /*2cd0*/  FADD.FTZ R124, R197, -R124 ;  /* 0x8000007cc57c7221 */ /* 0x000fe20000010000 */
[----:B------:R-:W-:Y:S01]  /*2ce0*/  FMUL.FTZ R117, R117, UR6 ;  /* 0x0000000675757c20 */ /* 0x000fe20008410000 */
[----:B------:R-:W-:Y:S01]  /*2cf0*/  FMUL.FTZ R116, R116, UR6 ;  /* 0x0000000674747c20 */ /* 0x000fe20008410000 */
[----:B------:R-:W-:Y:S01]  /*2d00*/  FMUL.FTZ R125, R125, UR6 ;  /* 0x000000067d7d7c20 */ /* 0x000fe20008410000 */
[----:B------:R-:W-:-:S02]  /*2d10*/  FFMA.FTZ R124, R214, R124, R81 ;  /* 0x0000007cd67c7223 */ /* 0x000fc40000010051 */
[----:B------:R-:W-:Y:S02]  /*2d20*/  FSEL R117, R117, RZ, P3 ;  /* 0x000000ff75757208 */ /* 0x000fe40001800000 */
[----:B------:R-:W-:Y:S01]  /*2d30*/  FMUL.FTZ R124, R124, UR6 ;  /* 0x000000067c7c7c20 */ /* 0x000fe20008410000 */
[----:B------:R-:W-:Y:S02]  /*2d40*/  FSEL R116, R116, RZ, P5 ;  /* 0x000000ff74747208 */ /* 0x000fe40002800000 */
[----:B------:R-:W-:Y:S01]  /*2d50*/  F2FP.BF16.F32.PACK_AB R118, R117, R128 ;  /* 0x000000807576723e */ /* 0x000fe200000010ff */
[----:B------:R-:W-:Y:S01]  /*2d60*/  FFMA.FTZ R117, R214, R195, R82 ;  /* 0x000000c3d6757223 */ /* 0x000fe20000010052 */
[----:B------:R-:W-:Y:S02]  /*2d70*/  FSEL R128, R125, RZ, P2 ;  /* 0x000000ff7d807208 */ /* 0x000fe40001000000 */
[----:B------:R-:W-:Y:S01]  /*2d80*/  FSEL R125, R124, RZ, P4 ;  /* 0x000000ff7c7d7208 */ /* 0x000fe20002000000 */
[----:B------:R-:W-:-:S03]  /*2d90*/  FMUL.FTZ R117, R117, UR6 ;  /* 0x0000000675757c20 */ /* 0x000fc60008410000 */
[----:B------:R-:W-:Y:S02]  /*2da0*/  F2FP.BF16.F32.PACK_AB R116, R125, R116 ;  /* 0x000000747d74723e */ /* 0x000fe400000010ff */
[----:B------:R-:W-:-:S04]  /*2db0*/  FSEL R117, R117, RZ, P6 ;  /* 0x000000ff75757208 */ /* 0x000fc80003000000 */
[----:B------:R-:W-:Y:S01]  /*2dc0*/  F2FP.BF16.F32.PACK_AB R117, R128, R117 ;  /* 0x000000758075723e */ /* 0x000fe200000010ff */
[----:B------:R-:W-:Y:S06]  /*2dd0*/  BRA `(.L_x_2046) ;  /* 0x0000001400b87947 */ /* 0x000fec0003800000 */
.L_x_2047:
        /* <DEDUP_REMOVED lines=11> */
[----:B------:R-:W-:Y:S01]  /*2e90*/  FADD.FTZ R220, R129, -R220 ;  /* 0x800000dc81dc7221 */ /* 0x000fe20000010000 */
[----:B------:R-:W-:Y:S01]  /*2ea0*/  FMUL.FTZ R111, R106, UR6 ;  /* 0x000000066a6f7c20 */ /* 0x000fe20008410000 */
[----:B------:R-:W-:Y:S01]  /*2eb0*/  FMUL.FTZ R108, R107, UR6 ;  /* 0x000000066b6c7c20 */ /* 0x000fe20008410000 */
[C---:B------:R-:W-:Y:S01]  /*2ec0*/  LOP3.LUT P4, RZ, R125.reuse, 0xff0000, RZ, 0xc0, !PT ;  /* 0x00ff00007dff7812 */ /* 0x040fe2000788c0ff */
[----:B------:R-:W-:Y:S01]  /*2ed0*/  FMUL.FTZ R109, R104, UR6 ;  /* 0x00000006686d7c20 */ /* 0x000fe20008410000 */
[----:B------:R-:W-:Y:S01]  /*2ee0*/  ISETP.GE.U32.AND.EX P2, PT, R125, 0x1000000, PT, P2 ;  /* 0x010000007d00780c */ /* 0x000fe20003f46120 */
[-CC-:B------:R-:W-:Y:S01]  /*2ef0*/  FFMA.FTZ R110, R117, R155.reuse, R156.reuse ;  /* 0x0000009b756e7223 */ /* 0x180fe2000001009c */
[----:B------:R-:W-:Y:S01]  /*2f00*/  LOP3.LUT P6, RZ, R125, 0xff, RZ, 0xc0, !PT ;  /* 0x000000ff7dff7812 */ /* 0x000fe200078cc0ff */
[----:B------:R-:W-:Y:S01]  /*2f10*/  FFMA.FTZ R105, R214, R220, R85 ;  /* 0x000000dcd6697223 */ /* 0x000fe20000010055 */
[----:B------:R-:W-:Y:S01]  /*2f20*/  FSEL R108, R108, RZ, P2 ;  /* 0x000000ff6c6c7208 */ /* 0x000fe20001000000 */
[-CC-:B------:R-:W-:Y:S01]  /*2f30*/  FFMA.FTZ R216, R216, R155.reuse, R156.reuse ;  /* 0x0000009bd8d87223 */ /* 0x180fe2000001009c */
[----:B------:R-:W-:Y:S01]  /*2f40*/  FSEL R111, R111, RZ, P4 ;  /* 0x000000ff6f6f7208 */ /* 0x000fe20002000000 */
[-CC-:B------:R-:W-:Y:S01]  /*2f50*/  FFMA.FTZ R118, R118, R155.reuse, R156.reuse ;  /* 0x0000009b76767223 */ /* 0x180fe2000001009c */
[----:B------:R-:W-:Y:S01]  /*2f60*/  LOP3.LUT P5, RZ, R124, 0xff, RZ, 0xc0, !PT ;  /* 0x000000ff7cff7812 */ /* 0x000fe200078ac0ff */
[----:B------:R-:W-:Y:S01]  /*2f70*/  FFMA.FTZ R117, R116, R155, R156 ;  /* 0x0000009b74757223 */ /* 0x000fe2000001009c */
[C---:B------:R-:W-:Y:S01]  /*2f80*/  LOP3.LUT P3, RZ, R124.reuse, 0xff00, RZ, 0xc0, !PT ;  /* 0x0000ff007cff7812 */ /* 0x040fe2000786c0ff */
[----:B------:R-:W-:Y:S01]  /*2f90*/  FADD.FTZ R216, R119, -R216 ;  /* 0x800000d877d87221 */ /* 0x000fe20000010000 */
[C---:B------:R-:W-:Y:S01]  /*2fa0*/  LOP3.LUT P2, RZ, R124.reuse, 0xff0000, RZ, 0xc0, !PT ;  /* 0x00ff00007cff7812 */ /* 0x040fe2000784c0ff */
[----:B------:R-:W-:Y:S01]  /*2fb0*/  FADD.FTZ R195, R195, -R118 ;  /* 0x80000076c3c37221 */ /* 0x000fe20000010000 */
[----:B------:R-:W-:Y:S01]  /*2fc0*/  LOP3.LUT P4, RZ, R124, 0xff000000, RZ, 0xc0, !PT ;  /* 0xff0000007cff7812 */ /* 0x000fe2000788c0ff */
[----:B------:R-:W-:Y:S01]  /*2fd0*/  FADD.FTZ R124, R197, -R110 ;  /* 0x8000006ec57c7221 */ /* 0x000fe20000010000 */
[----:B------:R-:W-:Y:S01]  /*2fe0*/  FSEL R109, R109, RZ, P6 ;  /* 0x000000ff6d6d7208 */ /* 0x000fe20003000000 */
[----:B------:R-:W-:Y:S01]  /*2ff0*/  FMUL.FTZ R110, R105, UR6 ;  /* 0x00000006696e7c20 */ /* 0x000fe20008410000 */
[----:B------:R-:W-:Y:S01]  /*3000*/  LOP3.LUT P6, RZ, R125, 0xff00, RZ, 0xc0, !PT ;  /* 0x0000ff007dff7812 */ /* 0x000fe200078cc0ff */
[----:B------:R-:W-:Y:S01]  /*3010*/  FADD.FTZ R117, R194, -R117 ;  /* 0x80000075c2757221 */ /* 0x000fe20000010000 */
[----:B------:R-:W-:Y:S01]  /*3020*/  F2FP.BF16.F32.PACK_AB R119, R108, R111 ;  /* 0x0000006f6c77723e */ /* 0x000fe200000010ff */
[----:B------:R-:W-:Y:S01]  /*3030*/  FFMA.FTZ R111, R214, R216, R83 ;  /* 0x000000d8d66f7223 */ /* 0x000fe20000010053 */
[----:B------:R-:W-:Y:S01]  /*3040*/  FSEL R110, R110, RZ, P6 ;  /* 0x000000ff6e6e7208 */ /* 0x000fe20003000000 */
[----:B------:R-:W-:-:S02]  /*3050*/  FFMA.FTZ R108, R214, R117, R80 ;  /* 0x00000075d66c7223 */ /* 0x000fc40000010050 */
[----:B------:R-:W-:Y:S01]  /*3060*/  FMUL.FTZ R125, R111, UR6 ;  /* 0x000000066f7d7c20 */ /* 0x000fe20008410000 */
[----:B------:R-:W-:Y:S01]  /*3070*/  F2FP.BF16.F32.PACK_AB R118, R110, R109 ;  /* 0x0000006d6e76723e */ /* 0x000fe200000010ff */
[C---:B------:R-:W-:Y:S01]  /*3080*/  FFMA.FTZ R110, R214.reuse, R195, R82 ;  /* 0x000000c3d66e7223 */ /* 0x040fe20000010052 */
[----:B------:R-:W-:Y:S01]  /*3090*/  FFMA.FTZ R109, R214, R124, R81 ;  /* 0x0000007cd66d7223 */ /* 0x000fe20000010051 */
[----:B------:R-:W-:Y:S01]  /*30a0*/  FMUL.FTZ R116, R108, UR6 ;  /* 0x000000066c747c20 */ /* 0x000fe20008410000 */
[----:B------:R-:W-:Y:S01]  /*30b0*/  FSEL R129, R125, RZ, P4 ;  /* 0x000000ff7d817208 */ /* 0x000fe20002000000 */
[----:B------:R-:W-:Y:S01]  /*30c0*/  FMUL.FTZ R124, R110, UR6 ;  /* 0x000000066e7c7c20 */ /* 0x000fe20008410000 */
[----:B------:R-:W-:Y:S02]  /*30d0*/  FMUL.FTZ R117, R109, UR6 ;  /* 0x000000066d757c20 */ /* 0x000fe40008410000 */
[----:B------:R-:W-:Y:S02]  /*30e0*/  FSEL R116, R116, RZ, P5 ;  /* 0x000000ff74747208 */ /* 0x000fe40002800000 */
[----:B------:R-:W-:-:S02]  /*30f0*/  FSEL R124, R124, RZ, P2 ;  /* 0x000000ff7c7c7208 */ /* 0x000fc40001000000 */
[----:B------:R-:W-:Y:S02]  /*3100*/  FSEL R125, R117, RZ, P3 ;  /* 0x000000ff757d7208 */ /* 0x000fe40001800000 */
[----:B------:R-:W-:Y:S02]  /*3110*/  F2FP.BF16.F32.PACK_AB R117, R129, R124 ;  /* 0x0000007c8175723e */ /* 0x000fe400000010ff */
[----:B------:R-:W-:Y:S01]  /*3120*/  F2FP.BF16.F32.PACK_AB R116, R125, R116 ;  /* 0x000000747d74723e */ /* 0x000fe200000010ff */
[----:B------:R-:W-:Y:S06]  /*3130*/  BRA `(.L_x_2046) ;  /* 0x0000001000e07947 */ /* 0x000fec0003800000 */
.L_x_2043:
        /* <DEDUP_REMOVED lines=15> */
[----:B------:R-:W-:Y:S01]  /*3230*/  ISETP.GE.U32.AND.EX P4, PT, R125, 0x1000000, PT, P2 ;  /* 0x010000007d00780c */ /* 0x000fe20003f86120 */
[C---:B------:R-:W-:Y:S01]  /*3240*/  FMUL.FTZ R225, R214.reuse, R225 ;  /* 0x000000e1d6e17220 */ /* 0x040fe20000410000 */
[C---:B------:R-:W-:Y:S01]  /*3250*/  FMUL.FTZ R217, R214.reuse, R217 ;  /* 0x000000d9d6d97220 */ /* 0x040fe20000410000 */
[----:B------:R-:W-:Y:S01]  /*3260*/  FMUL.FTZ R221, R214, R221 ;  /* 0x000000ddd6dd7220 */ /* 0x000fe20000410000 */
[-C--:B------:R-:W-:Y:S01]  /*3270*/  FFMA.FTZ R220, R220, R155.reuse, R156 ;  /* 0x0000009bdcdc7223 */ /* 0x080fe2000001009c */
[----:B------:R-:W-:Y:S01]  /*3280*/  FMUL.FTZ R225, R225, UR6 ;  /* 0x00000006e1e17c20 */ /* 0x000fe20008410000 */
[----:B------:R-:W-:Y:S01]  /*3290*/  ISETP.GE.U32.AND P2, PT, R184, RZ, PT ;  /* 0x000000ffb800720c */ /* 0x000fe20003f46070 */
[----:B------:R-:W-:Y:S01]  /*32a0*/  FMUL.FTZ R221, R221, UR6 ;  /* 0x00000006dddd7c20 */ /* 0x000fe20008410000 */
[----:B------:R-:W-:Y:S01]  /*32b0*/  FMUL.FTZ R217, R217, UR6 ;  /* 0x00000006d9d97c20 */ /* 0x000fe20008410000 */
[----:B------:R-:W-:Y:S01]  /*32c0*/  FADD.FTZ R129, R129, -R220 ;  /* 0x800000dc81817221 */ /* 0x000fe20000010000 */
[----:B------:R-:W-:Y:S01]  /*32d0*/  FSEL R113, R225, RZ, P4 ;  /* 0x000000ffe1717208 */ /* 0x000fe20002000000 */
[--C-:B------:R-:W-:Y:S01]  /*32e0*/  FFMA.FTZ R118, R118, R155, R156.reuse ;  /* 0x0000009b76767223 */ /* 0x100fe2000001009c */
[----:B------:R-:W-:Y:S01]  /*32f0*/  LOP3.LUT P6, RZ, R185, 0xff0000, RZ, 0xc0, !PT ;  /* 0x00ff0000b9ff7812 */ /* 0x000fe200078cc0ff */
[----:B------:R-:W-:Y:S01]  /*3300*/  FMUL.FTZ R129, R214, R129 ;  /* 0x00000081d6817220 */ /* 0x000fe20000410000 */
[----:B------:R-:W-:Y:S01]  /*3310*/  LOP3.LUT P5, RZ, R125, 0xff, RZ, 0xc0, !PT ;  /* 0x000000ff7dff7812 */ /* 0x000fe200078ac0ff */
[----:B------:R-:W-:Y:S01]  /*3320*/  FFMA.FTZ R216, R216, R155, R156 ;  /* 0x0000009bd8d87223 */ /* 0x000fe2000001009c */
[----:B------:R-:W-:Y:S01]  /*3330*/  LOP3.LUT P4, RZ, R185, 0xff, RZ, 0xc0, !PT ;  /* 0x000000ffb9ff7812 */ /* 0x000fe2000788c0ff */
[----:B------:R-:W-:Y:S01]  /*3340*/  FADD.FTZ R195, R195, -R118 ;  /* 0x80000076c3c37221 */ /* 0x000fe20000010000 */
[----:B------:R-:W-:-:S02]  /*3350*/  ISETP.GE.U32.AND.EX P2, PT, R185, 0x1000000, PT, P2 ;  /* 0x01000000b900780c */ /* 0x000fc40003f46120 */
[----:B------:R-:W-:Y:S01]  /*3360*/  LOP3.LUT P3, RZ, R125, 0xff0000, RZ, 0xc0, !PT ;  /* 0x00ff00007dff7812 */ /* 0x000fe2000786c0ff */
[----:B------:R-:W-:Y:S01]  /*3370*/  FMUL.FTZ R195, R214, R195 ;  /* 0x000000c3d6c37220 */ /* 0x000fe20000410000 */
[----:B------:R-:W-:Y:S02]  /*3380*/  FSEL R115, R221, RZ, P6 ;  /* 0x000000ffdd737208 */ /* 0x000fe40003000000 */
[----:B------:R-:W-:Y:S01]  /*3390*/  FSEL R158, R225, RZ, P2 ;  /* 0x000000ffe19e7208 */ /* 0x000fe20001000000 */
[----:B------:R-:W-:Y:S01]  /*33a0*/  FMUL.FTZ R195, R195, UR6 ;  /* 0x00000006c3c37c20 */ /* 0x000fe20008410000 */
[C---:B------:R-:W-:Y:S02]  /*33b0*/  FSEL R112, R217.reuse, RZ, P5 ;  /* 0x000000ffd9707208 */ /* 0x040fe40002800000 */
[----:B------:R-:W-:Y:S02]  /*33c0*/  FSEL R114, R217, RZ, P4 ;  /* 0x000000ffd9727208 */ /* 0x000fe40002000000 */
[----:B------:R-:W-:-:S02]  /*33d0*/  LOP3.LUT P6, RZ, R124, 0xff0000, RZ, 0xc0, !PT ;  /* 0x00ff00007cff7812 */ /* 0x000fc400078cc0ff */
[C---:B------:R-:W-:Y:S02]  /*33e0*/  LOP3.LUT P2, RZ, R124.reuse, 0xff000000, RZ, 0xc0, !PT ;  /* 0xff0000007cff7812 */ /* 0x040fe4000784c0ff */
[C---:B------:R-:W-:Y:S02]  /*33f0*/  LOP3.LUT P5, RZ, R124.reuse, 0xff00, RZ, 0xc0, !PT ;  /* 0x0000ff007cff7812 */ /* 0x040fe400078ac0ff */
[----:B------:R-:W-:Y:S01]  /*3400*/  LOP3.LUT P4, RZ, R124, 0xff, RZ, 0xc0, !PT ;  /* 0x000000ff7cff7812 */ /* 0x000fe2000788c0ff */
[-C--:B------:R-:W-:Y:S01]  /*3410*/  FFMA.FTZ R124, R117, R155.reuse, R156 ;  /* 0x0000009b757c7223 */ /* 0x080fe2000001009c */
[----:B------:R-:W-:Y:S01]  /*3420*/  FSEL R128, R221, RZ, P3 ;  /* 0x000000ffdd807208 */ /* 0x000fe20001800000 */
[----:B------:R-:W-:Y:S01]  /*3430*/  FMUL.FTZ R117, R129, UR6 ;  /* 0x0000000681757c20 */ /* 0x000fe20008410000 */
[----:B------:R-:W-:Y:S01]  /*3440*/  LOP3.LUT P3, RZ, R125, 0xff00, RZ, 0xc0, !PT ;  /* 0x0000ff007dff7812 */ /* 0x000fe2000786c0ff */
[----:B------:R-:W-:Y:S01]  /*3450*/  FADD.FTZ R129, R119, -R216 ;  /* 0x800000d877817221 */ /* 0x000fe20000010000 */
[----:B------:R-:W-:Y:S01]  /*3460*/  FFMA.FTZ R125, R116, R155, R156 ;  /* 0x0000009b747d7223 */ /* 0x000fe2000001009c */
[----:B------:R-:W-:Y:S01]  /*3470*/  FADD.FTZ R197, R197, -R124 ;  /* 0x8000007cc5c57221 */ /* 0x000fe20000010000 */
[----:B------:R-:W-:Y:S01]  /*3480*/  FSEL R157, R117, RZ, P3 ;  /* 0x000000ff759d7208 */ /* 0x000fe20001800000 */
[----:B------:R-:W-:Y:S01]  /*3490*/  FMUL.FTZ R129, R214, R129 ;  /* 0x00000081d6817220 */ /* 0x000fe20000410000 */
[----:B------:R-:W-:Y:S01]  /*34a0*/  LOP3.LUT P3, RZ, R185, 0xff00, RZ, 0xc0, !PT ;  /* 0x0000ff00b9ff7812 */ /* 0x000fe2000786c0ff */
[----:B------:R-:W-:Y:S01]  /*34b0*/  FADD.FTZ R125, R194, -R125 ;  /* 0x8000007dc27d7221 */ /* 0x000fe20000010000 */
[C---:B------:R-:W-:Y:S01]  /*34c0*/  FMUL.FTZ R197, R214.reuse, R197 ;  /* 0x000000c5d6c57220 */ /* 0x040fe20000410000 */
[----:B------:R-:W-:Y:S01]  /*34d0*/  FMUL.FTZ R129, R129, UR6 ;  /* 0x0000000681817c20 */ /* 0x000fe20008410000 */
[----:B------:R-:W-:Y:S01]  /*34e0*/  FSEL R117, R117, RZ, P3 ;  /* 0x000000ff75757208 */ /* 0x000fe20001800000 */
[----:B------:R-:W-:Y:S01]  /*34f0*/  FMUL.FTZ R125, R214, R125 ;  /* 0x0000007dd67d7220 */ /* 0x000fe20000410000 */
[----:B------:R-:W-:Y:S01]  /*3500*/  LOP3.LUT P3, RZ, R184, 0xff0000, RZ, 0xc0, !PT ;  /* 0x00ff0000b8ff7812 */ /* 0x000fe2000786c0ff */
[----:B------:R-:W-:Y:S01]  /*3510*/  FMUL.FTZ R197, R197, UR6 ;  /* 0x00000006c5c57c20 */ /* 0x000fe20008410000 */
[----:B------:R-:W-:-:S02]  /*3520*/  F2FP.BF16.F32.PACK_AB R114, R117, R114 ;  /* 0x000000727572723e */ /* 0x000fc400000010ff */
[----:B------:R-:W-:Y:S02]  /*3530*/  FSEL R117, R195, RZ, P6 ;  /* 0x000000ffc3757208 */ /* 0x000fe40003000000 */
[----:B------:R-:W-:Y:S02]  /*3540*/  FSEL R116, R129, RZ, P2 ;  /* 0x000000ff81747208 */ /* 0x000fe40001000000 */
[----:B------:R-:W-:Y:S02]  /*3550*/  LOP3.LUT P6, RZ, R184, 0xff000000, RZ, 0xc0, !PT ;  /* 0xff000000b8ff7812 */ /* 0x000fe400078cc0ff */
[----:B------:R-:W-:Y:S02]  /*3560*/  F2FP.BF16.F32.PACK_AB R119, R113, R128 ;  /* 0x000000807177723e */ /* 0x000fe400000010ff */
[----:B------:R-:W-:Y:S02]  /*3570*/  F2FP.BF16.F32.PACK_AB R118, R157, R112 ;  /* 0x000000709d76723e */ /* 0x000fe400000010ff */
[----:B------:R-:W-:Y:S01]  /*3580*/  F2FP.BF16.F32.PACK_AB R117, R116, R117 ;  /* 0x000000757475723e */ /* 0x000fe200000010ff */
[----:B------:R-:W-:Y:S01]  /*3590*/  FMUL.FTZ R116, R125, UR6 ;  /* 0x000000067d747c20 */ /* 0x000fe20008410000 */
[----:B------:R-:W-:-:S02]  /*35a0*/  FSEL R113, R195, RZ, P3 ;  /* 0x000000ffc3717208 */ /* 0x000fc40001800000 */
[----:B------:R-:W-:Y:S02]  /*35b0*/  FSEL R112, R129, RZ, P6 ;  /* 0x000000ff81707208 */ /* 0x000fe40003000000 */
        /* <DEDUP_REMOVED lines=9> */
[----:B------:R-:W-:Y:S01]  /*3650*/  F2FP.BF16.F32.PACK_AB R116, R129, R116 ;  /* 0x000000748174723e */ /* 0x000fe200000010ff */
[----:B------:R-:W-:Y:S06]  /*3660*/  BRA `(.L_x_2046) ;  /* 0x0000000c00947947 */ /* 0x000fec0003800000 */
.L_x_2049:
        /* <DEDUP_REMOVED lines=8> */
[----:B------:R-:W-:Y:S01]  /*36f0*/  FMUL.FTZ R107, R214, R107 ;  /* 0x0000006bd66b7220 */ /* 0x000fe20000410000 */
[----:B------:R-:W-:Y:S01]  /*3700*/  ISETP.GE.U32.AND.EX P3, PT, R185, 0x1000000, PT, P3 ;  /* 0x01000000b900780c */ /* 0x000fe20003f66130 */
[--C-:B------:R-:W-:Y:S01]  /*3710*/  FFMA.FTZ R220, R220, R155, R156.reuse ;  /* 0x0000009bdcdc7223 */ /* 0x100fe2000001009c */
[----:B------:R-:W-:Y:S01]  /*3720*/  FADD.FTZ R217, R128, -R217 ;  /* 0x800000d980d97221 */ /* 0x000fe20000010000 */
[----:B------:R-:W-:Y:S01]  /*3730*/  FMUL.FTZ R105, R107, UR6 ;  /* 0x000000066b697c20 */ /* 0x000fe20008410000 */
        /* <DEDUP_REMOVED lines=9> */
[C---:B------:R-:W-:Y:S01]  /*37d0*/  FSEL R111, R115.reuse, RZ, P5 ;  /* 0x000000ff736f7208 */ /* 0x040fe20002800000 */
[C---:B------:R-:W-:Y:S01]  /*37e0*/  FMUL.FTZ R104, R214.reuse, R217 ;  /* 0x000000d9d6687220 */ /* 0x040fe20000410000 */
[----:B------:R-:W-:Y:S01]  /*37f0*/  FSEL R115, R115, RZ, P4 ;  /* 0x000000ff73737208 */ /* 0x000fe20002000000 */
[----:B------:R-:W-:Y:S01]  /*3800*/  FMUL.FTZ R105, R214, R105 ;  /* 0x00000069d6697220 */ /* 0x000fe20000410000 */
[----:B------:R-:W-:Y:S01]  /*3810*/  LOP3.LUT P4, RZ, R125, 0xff00, RZ, 0xc0, !PT ;  /* 0x0000ff007dff7812 */ /* 0x000fe2000788c0ff */
[-C--:B------:R-:W-:Y:S01]  /*3820*/  FFMA.FTZ R110, R117, R155.reuse, R156 ;  /* 0x0000009b756e7223 */ /* 0x080fe2000001009c */
[----:B------:R-:W-:Y:S01]  /*3830*/  FADD.FTZ R195, R195, -R118 ;  /* 0x80000076c3c37221 */ /* 0x000fe20000010000 */
[----:B------:R-:W-:Y:S01]  /*3840*/  FMUL.FTZ R116, R105, UR6 ;  /* 0x0000000669747c20 */ /* 0x000fe20008410000 */
[----:B------:R-:W-:Y:S01]  /*3850*/  FFMA.FTZ R216, R216, R155, R156 ;  /* 0x0000009bd8d87223 */ /* 0x000fe2000001009c */
[----:B------:R-:W-:Y:S01]  /*3860*/  FMUL.FTZ R114, R104, UR6 ;  /* 0x0000000668727c20 */ /* 0x000fe20008410000 */
[----:B------:R-:W-:Y:S01]  /*3870*/  LOP3.LUT P6, RZ, R125, 0xff, RZ, 0xc0, !PT ;  /* 0x000000ff7dff7812 */ /* 0x000fe200078cc0ff */
[----:B------:R-:W-:Y:S01]  /*3880*/  FADD.FTZ R109, R197, -R110 ;  /* 0x8000006ec56d7221 */ /* 0x000fe20000010000 */
[----:B------:R-:W-:Y:S01]  /*3890*/  FSEL R129, R116, RZ, P4 ;  /* 0x000000ff74817208 */ /* 0x000fe20002000000 */
[----:B------:R-:W-:Y:S01]  /*38a0*/  FMUL.FTZ R110, R214, R195 ;  /* 0x000000c3d66e7220 */ /* 0x000fe20000410000 */
[----:B------:R-:W-:Y:S01]  /*38b0*/  LOP3.LUT P5, RZ, R185, 0xff, RZ, 0xc0, !PT ;  /* 0x000000ffb9ff7812 */ /* 0x000fe200078ac0ff */
[----:B------:R-:W-:Y:S01]  /*38c0*/  FADD.FTZ R125, R119, -R216 ;  /* 0x800000d8777d7221 */ /* 0x000fe20000010000 */
[----:B------:R-:W-:Y:S01]  /*38d0*/  LOP3.LUT P4, RZ, R185, 0xff00, RZ, 0xc0, !PT ;  /* 0x0000ff00b9ff7812 */ /* 0x000fe2000788c0ff */
[----:B------:R-:W-:Y:S01]  /*38e0*/  FADD.FTZ R117, R194, -R113 ;  /* 0x80000071c2757221 */ /* 0x000fe20000010000 */
[----:B------:R-:W-:Y:S01]  /*38f0*/  FSEL R108, R114, RZ, P6 ;  /* 0x000000ff726c7208 */ /* 0x000fe20003000000 */
[----:B------:R-:W-:Y:S01]  /*3900*/  FMUL.FTZ R109, R214, R109 ;  /* 0x0000006dd66d7220 */ /* 0x000fe20000410000 */
[----:B------:R-:W-:Y:S01]  /*3910*/  F2FP.BF16.F32.PACK_AB R119, R112, R111 ;  /* 0x0000006f7077723e */ /* 0x000fe200000010ff */
[----:B------:R-:W-:Y:S01]  /*3920*/  FMUL.FTZ R112, R110, UR6 ;  /* 0x000000066e707c20 */ /* 0x000fe20008410000 */
[----:B------:R-:W-:Y:S01]  /*3930*/  FSEL R114, R114, RZ, P5 ;  /* 0x000000ff72727208 */ /* 0x000fe20002800000 */
[----:B------:R-:W-:Y:S01]  /*3940*/  FMUL.FTZ R111, R214, R125 ;  /* 0x0000007dd66f7220 */ /* 0x000fe20000410000 */
[----:B------:R-:W-:-:S02]  /*3950*/  FSEL R113, R116, RZ, P4 ;  /* 0x000000ff74717208 */ /* 0x000fc40002000000 */
[----:B------:R-:W-:Y:S01]  /*3960*/  LOP3.LUT P4, RZ, R184, 0xff0000, RZ, 0xc0, !PT ;  /* 0x00ff0000b8ff7812 */ /* 0x000fe2000788c0ff */
[----:B------:R-:W-:Y:S01]  /*3970*/  FMUL.FTZ R116, R111, UR6 ;  /* 0x000000066f747c20 */ /* 0x000fe20008410000 */
[----:B------:R-:W-:Y:S02]  /*3980*/  F2FP.BF16.F32.PACK_AB R114, R113, R114 ;  /* 0x000000727172723e */ /* 0x000fe400000010ff */
[----:B------:R-:W-:Y:S02]  /*3990*/  FSEL R113, R112, RZ, P4 ;  /* 0x000000ff70717208 */ /* 0x000fe40002000000 */
[----:B------:R-:W-:Y:S02]  /*39a0*/  LOP3.LUT P4, RZ, R184, 0xff000000, RZ, 0xc0, !PT ;  /* 0xff000000b8ff7812 */ /* 0x000fe4000788c0ff */
[----:B------:R-:W-:Y:S02]  /*39b0*/  F2FP.BF16.F32.PACK_AB R118, R129, R108 ;  /* 0x0000006c8176723e */ /* 0x000fe400000010ff */
[----:B------:R-:W-:-:S02]  /*39c0*/  LOP3.LUT P2, RZ, R124, 0xff0000, RZ, 0xc0, !PT ;  /* 0x00ff00007cff7812 */ /* 0x000fc4000784c0ff */
[----:B------:R-:W-:Y:S02]  /*39d0*/  LOP3.LUT P3, RZ, R124, 0xff000000, RZ, 0xc0, !PT ;  /* 0xff0000007cff7812 */ /* 0x000fe4000786c0ff */
[----:B------:R-:W-:Y:S02]  /*39e0*/  FSEL R108, R116, RZ, P4 ;  /* 0x000000ff746c7208 */ /* 0x000fe40002000000 */
[----:B------:R-:W-:Y:S02]  /*39f0*/  FSEL R112, R112, RZ, P2 ;  /* 0x000000ff70707208 */ /* 0x000fe40001000000 */
[----:B------:R-:W-:Y:S01]  /*3a00*/  F2FP.BF16.F32.PACK_AB R113, R108, R113 ;  /* 0x000000716c71723e */ /* 0x000fe200000010ff */
[----:B------:R-:W-:Y:S01]  /*3a10*/  FMUL.FTZ R108, R214, R117 ;  /* 0x00000075d66c7220 */ /* 0x000fe20000410000 */
[----:B------:R-:W-:Y:S01]  /*3a20*/  FSEL R125, R116, RZ, P3 ;  /* 0x000000ff747d7208 */ /* 0x000fe20001800000 */
[----:B------:R-:W-:Y:S01]  /*3a30*/  FMUL.FTZ R116, R109, UR6 ;  /* 0x000000066d747c20 */ /* 0x000fe20008410000 */
[----:B------:R-:W-:-:S02]  /*3a40*/  LOP3.LUT P6, RZ, R124, 0xff00, RZ, 0xc0, !PT ;  /* 0x0000ff007cff7812 */ /* 0x000fc400078cc0ff */
[----:B------:R-:W-:Y:S01]  /*3a50*/  F2FP.BF16.F32.PACK_AB R117, R125, R112 ;  /* 0x000000707d75723e */ /* 0x000fe200000010ff */
[----:B------:R-:W-:Y:S01]  /*3a60*/  FMUL.FTZ R112, R108, UR6 ;  /* 0x000000066c707c20 */ /* 0x000fe20008410000 */
[----:B------:R-:W-:Y:S02]  /*3a70*/  LOP3.LUT P3, RZ, R184, 0xff00, RZ, 0xc0, !PT ;  /* 0x0000ff00b8ff7812 */ /* 0x000fe4000786c0ff */
[----:B------:R-:W-:Y:S02]  /*3a80*/  LOP3.LUT P5, RZ, R124, 0xff, RZ, 0xc0, !PT ;  /* 0x000000ff7cff7812 */ /* 0x000fe400078ac0ff */
[----:B------:R-:W-:Y:S02]  /*3a90*/  LOP3.LUT P2, RZ, R184, 0xff, RZ, 0xc0, !PT ;  /* 0x000000ffb8ff7812 */ /* 0x000fe4000784c0ff */
[C---:B------:R-:W-:Y:S02]  /*3aa0*/  FSEL R125, R116.reuse, RZ, P6 ;  /* 0x000000ff747d7208 */ /* 0x040fe40003000000 */
[----:B------:R-:W-:-:S02]  /*3ab0*/  FSEL R129, R116, RZ, P3 ;  /* 0x000000ff74817208 */ /* 0x000fc40001800000 */
[C---:B------:R-:W-:Y:S02]  /*3ac0*/  FSEL R124, R112.reuse, RZ, P2 ;  /* 0x000000ff707c7208 */ /* 0x040fe40001000000 */
[----:B------:R-:W-:Y:S02]  /*3ad0*/  FSEL R116, R112, RZ, P5 ;  /* 0x000000ff70747208 */ /* 0x000fe40002800000 */
[----:B------:R-:W-:Y:S02]  /*3ae0*/  F2FP.BF16.F32.PACK_AB R115, R128, R115 ;  /* 0x000000738073723e */ /* 0x000fe400000010ff */
[----:B------:R-:W-:Y:S02]  /*3af0*/  F2FP.BF16.F32.PACK_AB R112, R129, R124 ;  /* 0x0000007c8170723e */ /* 0x000fe400000010ff */
[----:B------:R-:W-:Y:S01]  /*3b00*/  F2FP.BF16.F32.PACK_AB R116, R125, R116 ;  /* 0x000000747d74723e */ /* 0x000fe200000010ff */
[----:B------:R-:W-:Y:S06]  /*3b10*/  BRA `(.L_x_2046) ;  /* 0x0000000800687947 */ /* 0x000fec0003800000 */
.L_x_2048:
        /* <DEDUP_REMOVED lines=13> */
[C---:B-----5:R-:W-:Y:S01]  /*3bf0*/  FFMA.FTZ R221, R214.reuse, R221, R86 ;  /* 0x000000ddd6dd7223 */ /* 0x060fe20000010056 */
[----:B------:R-:W-:Y:S01]  /*3c00*/  FFMA.FTZ R226, R214, R226, R87 ;  /* 0x000000e2d6e27223 */ /* 0x000fe20000010057 */
[----:B------:R-:W-:Y:S01]  /*3c10*/  ISETP.GE.U32.AND P2, PT, R124, RZ, PT ;  /* 0x000000ff7c00720c */ /* 0x000fe20003f46070 */
[----:B------:R-:W-:Y:S01]  /*3c20*/  FFMA.FTZ R220, R214, R220, R85 ;  /* 0x000000dcd6dc7223 */ /* 0x000fe20000010055 */
[----:B------:R-:W-:Y:S01]  /*3c30*/  FMUL.FTZ R221, R221, UR6 ;  /* 0x00000006dddd7c20 */ /* 0x000fe20008410000 */
[C---:B------:R-:W-:Y:S01]  /*3c40*/  LOP3.LUT P3, RZ, R125.reuse, 0xff0000, RZ, 0xc0, !PT ;  /* 0x00ff00007dff7812 */ /* 0x040fe2000786c0ff */
[----:B------:R-:W-:Y:S01]  /*3c50*/  FMUL.FTZ R226, R226, UR6 ;  /* 0x00000006e2e27c20 */ /* 0x000fe20008410000 */
[----:B------:R-:W-:Y:S01]  /*3c60*/  ISETP.GE.U32.AND.EX P4, PT, R125, 0x1000000, PT, P2 ;  /* 0x010000007d00780c */ /* 0x000fe20003f86120 */
[----:B------:R-:W-:Y:S01]  /*3c70*/  FFMA.FTZ R217, R214, R217, R84 ;  /* 0x000000d9d6d97223 */ /* 0x000fe20000010054 */
[-C--:B------:R-:W-:Y:S01]  /*3c80*/  FFMA.FTZ R118, R118, R155.reuse, R156 ;  /* 0x0000009b76767223 */ /* 0x080fe2000001009c */
[----:B------:R-:W-:Y:S01]  /*3c90*/  ISETP.GE.U32.AND P2, PT, R184, RZ, PT ;  /* 0x000000ffb800720c */ /* 0x000fe20003f46070 */
[----:B------:R-:W-:Y:S01]  /*3ca0*/  FMUL.FTZ R220, R220, UR6 ;  /* 0x00000006dcdc7c20 */ /* 0x000fe20008410000 */
[----:B------:R-:W-:Y:S01]  /*3cb0*/  FSEL R128, R221, RZ, P3 ;  /* 0x000000ffdd807208 */ /* 0x000fe20001800000 */
[----:B------:R-:W-:Y:S01]  /*3cc0*/  FMUL.FTZ R217, R217, UR6 ;  /* 0x00000006d9d97c20 */ /* 0x000fe20008410000 */
[----:B------:R-:W-:Y:S01]  /*3cd0*/  LOP3.LUT P3, RZ, R125, 0xff00, RZ, 0xc0, !PT ;  /* 0x0000ff007dff7812 */ /* 0x000fe2000786c0ff */
[----:B------:R-:W-:Y:S01]  /*3ce0*/  FADD.FTZ R195, R195, -R118 ;  /* 0x80000076c3c37221 */ /* 0x000fe20000010000 */
[----:B------:R-:W-:Y:S01]  /*3cf0*/  FSEL R113, R226, RZ, P4 ;  /* 0x000000ffe2717208 */ /* 0x000fe20002000000 */
[----:B------:R-:W-:Y:S01]  /*3d00*/  FFMA.FTZ R216, R216, R155, R156 ;  /* 0x0000009bd8d87223 */ /* 0x000fe2000001009c */
[----:B------:R-:W-:Y:S01]  /*3d10*/  LOP3.LUT P6, RZ, R185, 0xff0000, RZ, 0xc0, !PT ;  /* 0x00ff0000b9ff7812 */ /* 0x000fe200078cc0ff */
[----:B------:R-:W-:Y:S01]  /*3d20*/  FFMA.FTZ R195, R214, R195, R82 ;  /* 0x000000c3d6c37223 */ /* 0x000fe20000010052 */
[----:B------:R-:W-:Y:S01]  /*3d30*/  LOP3.LUT P5, RZ, R125, 0xff, RZ, 0xc0, !PT ;  /* 0x000000ff7dff7812 */ /* 0x000fe200078ac0ff */
[----:B------:R-:W-:Y:S01]  /*3d40*/  FADD.FTZ R216, R119, -R216 ;  /* 0x800000d877d87221 */ /* 0x000fe20000010000 */
[C---:B------:R-:W-:Y:S01]  /*3d50*/  LOP3.LUT P4, RZ, R185.reuse, 0xff, RZ, 0xc0, !PT ;  /* 0x000000ffb9ff7812 */ /* 0x040fe2000788c0ff */
[----:B------:R-:W-:Y:S01]  /*3d60*/  FFMA.FTZ R125, R116, R155, R156 ;  /* 0x0000009b747d7223 */ /* 0x000fe2000001009c */
[----:B------:R-:W-:Y:S01]  /*3d70*/  ISETP.GE.U32.AND.EX P2, PT, R185, 0x1000000, PT, P2 ;  /* 0x01000000b900780c */ /* 0x000fe20003f46120 */
[----:B------:R-:W-:Y:S01]  /*3d80*/  FMUL.FTZ R195, R195, UR6 ;  /* 0x00000006c3c37c20 */ /* 0x000fe20008410000 */
[----:B------:R-:W-:Y:S01]  /*3d90*/  FSEL R129, R220, RZ, P3 ;  /* 0x000000ffdc817208 */ /* 0x000fe20001800000 */
[----:B------:R-:W-:Y:S01]  /*3da0*/  FFMA.FTZ R216, R214, R216, R83 ;  /* 0x000000d8d6d87223 */ /* 0x000fe20000010053 */
[----:B------:R-:W-:Y:S01]  /*3db0*/  LOP3.LUT P3, RZ, R185, 0xff00, RZ, 0xc0, !PT ;  /* 0x0000ff00b9ff7812 */ /* 0x000fe2000786c0ff */
[----:B------:R-:W-:Y:S01]  /*3dc0*/  FADD.FTZ R125, R194, -R125 ;  /* 0x8000007dc27d7221 */ /* 0x000fe20000010000 */
[----:B------:R-:W-:Y:S01]  /*3dd0*/  FSEL R115, R221, RZ, P6 ;  /* 0x000000ffdd737208 */ /* 0x000fe20003000000 */
[----:B------:R-:W-:Y:S01]  /*3de0*/  FMUL.FTZ R216, R216, UR6 ;  /* 0x00000006d8d87c20 */ /* 0x000fe20008410000 */
[----:B------:R-:W-:Y:S01]  /*3df0*/  FSEL R158, R226, RZ, P2 ;  /* 0x000000ffe29e7208 */ /* 0x000fe20001000000 */
[----:B------:R-:W-:Y:S01]  /*3e00*/  FFMA.FTZ R125, R214, R125, R80 ;  /* 0x0000007dd67d7223 */ /* 0x000fe20000010050 */
[----:B------:R-:W-:-:S02]  /*3e10*/  FSEL R112, R217, RZ, P5 ;  /* 0x000000ffd9707208 */ /* 0x000fc40002800000 */
[----:B------:R-:W-:Y:S01]  /*3e20*/  FSEL R114, R217, RZ, P4 ;  /* 0x000000ffd9727208 */ /* 0x000fe20002000000 */
[----:B------:R-:W-:Y:S01]  /*3e30*/  FMUL.FTZ R116, R125, UR6 ;  /* 0x000000067d747c20 */ /* 0x000fe20008410000 */
[C---:B------:R-:W-:Y:S02]  /*3e40*/  LOP3.LUT P6, RZ, R124.reuse, 0xff0000, RZ, 0xc0, !PT ;  /* 0x00ff00007cff7812 */ /* 0x040fe400078cc0ff */
[C---:B------:R-:W-:Y:S02]  /*3e50*/  LOP3.LUT P2, RZ, R124.reuse, 0xff000000, RZ, 0xc0, !PT ;  /* 0xff0000007cff7812 */ /* 0x040fe4000784c0ff */
[C---:B------:R-:W-:Y:S02]  /*3e60*/  LOP3.LUT P5, RZ, R124.reuse, 0xff00, RZ, 0xc0, !PT ;  /* 0x0000ff007cff7812 */ /* 0x040fe400078ac0ff */
[----:B------:R-:W-:Y:S01]  /*3e70*/  LOP3.LUT P4, RZ, R124, 0xff, RZ, 0xc0, !PT ;  /* 0x000000ff7cff7812 */ /* 0x000fe2000788c0ff */
[----:B------:R-:W-:Y:S01]  /*3e80*/  FFMA.FTZ R124, R117, R155, R156 ;  /* 0x0000009b757c7223 */ /* 0x000fe2000001009c */
[----:B------:R-:W-:-:S02]  /*3e90*/  FSEL R117, R220, RZ, P3 ;  /* 0x000000ffdc757208 */ /* 0x000fc40001800000 */
[----:B------:R-:W-:Y:S01]  /*3ea0*/  LOP3.LUT P3, RZ, R184, 0xff0000, RZ, 0xc0, !PT ;  /* 0x00ff0000b8ff7812 */ /* 0x000fe2000786c0ff */
[----:B------:R-:W-:Y:S01]  /*3eb0*/  FADD.FTZ R197, R197, -R124 ;  /* 0x8000007cc5c57221 */ /* 0x000fe20000010000 */
[----:B------:R-:W-:Y:S02]  /*3ec0*/  F2FP.BF16.F32.PACK_AB R114, R117, R114 ;  /* 0x000000727572723e */ /* 0x000fe400000010ff */
[----:B------:R-:W-:Y:S01]  /*3ed0*/  FSEL R117, R195, RZ, P6 ;  /* 0x000000ffc3757208 */ /* 0x000fe20003000000 */
[----:B------:R-:W-:Y:S01]  /*3ee0*/  FFMA.FTZ R197, R214, R197, R81 ;  /* 0x000000c5d6c57223 */ /* 0x000fe20000010051 */
[----:B------:R-:W-:Y:S02]  /*3ef0*/  LOP3.LUT P6, RZ, R184, 0xff000000, RZ, 0xc0, !PT ;  /* 0xff000000b8ff7812 */ /* 0x000fe400078cc0ff */
[----:B------:R-:W-:Y:S01]  /*3f00*/  F2FP.BF16.F32.PACK_AB R118, R129, R112 ;  /* 0x000000708176723e */ /* 0x000fe200000010ff */
[----:B------:R-:W-:Y:S01]  /*3f10*/  FMUL.FTZ R197, R197, UR6 ;  /* 0x00000006c5c57c20 */ /* 0x000fe20008410000 */
[----:B------:R-:W-:-:S02]  /*3f20*/  F2FP.BF16.F32.PACK_AB R119, R113, R128 ;  /* 0x000000807177723e */ /* 0x000fc400000010ff */
[C---:B------:R-:W-:Y:S02]  /*3f30*/  FSEL R112, R216.reuse, RZ, P6 ;  /* 0x000000ffd8707208 */ /* 0x040fe40003000000 */
[----:B------:R-:W-:Y:S02]  /*3f40*/  FSEL R113, R195, RZ, P3 ;  /* 0x000000ffc3717208 */ /* 0x000fe40001800000 */
[----:B------:R-:W-:Y:S02]  /*3f50*/  FSEL R216, R216, RZ, P2 ;  /* 0x000000ffd8d87208 */ /* 0x000fe40001000000 */
[C---:B------:R-:W-:Y:S02]  /*3f60*/  LOP3.LUT P2, RZ, R184.reuse, 0xff, RZ, 0xc0, !PT ;  /* 0x000000ffb8ff7812 */ /* 0x040fe4000784c0ff */
[----:B------:R-:W-:Y:S02]  /*3f70*/  LOP3.LUT P3, RZ, R184, 0xff00, RZ, 0xc0, !PT ;  /* 0x0000ff00b8ff7812 */ /* 0x000fe4000786c0ff */
[----:B------:R-:W-:-:S02]  /*3f80*/  F2FP.BF16.F32.PACK_AB R113, R112, R113 ;  /* 0x000000717071723e */ /* 0x000fc400000010ff */
[C---:B------:R-:W-:Y:S02]  /*3f90*/  FSEL R112, R116.reuse, RZ, P2 ;  /* 0x000000ff74707208 */ /* 0x040fe40001000000 */
[C---:B------:R-:W-:Y:S02]  /*3fa0*/  FSEL R129, R197.reuse, RZ, P5 ;  /* 0x000000ffc5817208 */ /* 0x040fe40002800000 */
[----:B------:R-:W-:Y:S02]  /*3fb0*/  FSEL R125, R197, RZ, P3 ;  /* 0x000000ffc57d7208 */ /* 0x000fe40001800000 */
[----:B------:R-:W-:Y:S02]  /*3fc0*/  FSEL R116, R116, RZ, P4 ;  /* 0x000000ff74747208 */ /* 0x000fe40002000000 */
[----:B------:R-:W-:Y:S02]  /*3fd0*/  F2FP.BF16.F32.PACK_AB R115, R158, R115 ;  /* 0x000000739e73723e */ /* 0x000fe400000010ff */
[----:B------:R-:W-:-:S02]  /*3fe0*/  F2FP.BF16.F32.PACK_AB R117, R216, R117 ;  /* 0x00000075d875723e */ /* 0x000fc400000010ff */
[----:B------:R-:W-:Y:S02]  /*3ff0*/  F2FP.BF16.F32.PACK_AB R112, R125, R112 ;  /* 0x000000707d70723e */ /* 0x000fe400000010ff */
[----:B------:R-:W-:Y:S01]  /*4000*/  F2FP.BF16.F32.PACK_AB R116, R129, R116 ;  /* 0x000000748174723e */ /* 0x000fe200000010ff */
[----:B------:R-:W-:Y:S06]  /*4010*/  BRA `(.L_x_2046) ;  /* 0x0000000400287947 */ /* 0x000fec0003800000 */
.L_x_2050:
[-CC-:B------:R-:W-:Y:S01]  /*4020*/  FFMA.FTZ R226, R226, R155.reuse, R156.reuse ;  /* 0x0000009be2e27223 */ /* 0x180fe2000001009c */
[-CC-:B------:R-:W-:Y:S01]  /*4030*/  FFMA.FTZ R222, R222, R155.reuse, R156.reuse ;  /* 0x0000009bdede7223 */ /* 0x180fe2000001009c */
[----:B-----5:R-:W-:Y:S01]  /*4040*/  ISETP.GE.U32.AND P2, PT, R124, RZ, PT ;  /* 0x000000ff7c00720c */ /* 0x020fe20003f46070 */
[-C--:B------:R-:W-:Y:S01]  /*4050*/  FFMA.FTZ R220, R220, R155.reuse, R156 ;  /* 0x0000009bdcdc7223 */ /* 0x080fe2000001009c */
[----:B------:R-:W-:Y:S01]  /*4060*/  FADD.FTZ R226, R225, -R226 ;  /* 0x800000e2e1e27221 */ /* 0x000fe20000010000 */
[----:B------:R-:W-:Y:S01]  /*4070*/  FADD.FTZ R221, R221, -R222 ;  /* 0x800000dedddd7221 */ /* 0x000fe20000010000 */
[----:B------:R-:W-:Y:S01]  /*4080*/  ISETP.GE.U32.AND P3, PT, R184, RZ, PT ;  /* 0x000000ffb800720c */ /* 0x000fe20003f66070 */
[----:B------:R-:W-:Y:S01]  /*4090*/  FFMA.FTZ R217, R217, R155, R156 ;  /* 0x0000009bd9d97223 */ /* 0x000fe2000001009c */
[C---:B------:R-:W-:Y:S01]  /*40a0*/  FFMA.FTZ R107, R214.reuse, R226, R87 ;  /* 0x000000e2d66b7223 */ /* 0x040fe20000010057 */
[----:B------:R-:W-:Y:S01]  /*40b0*/  FFMA.FTZ R106, R214, R221, R86 ;  /* 0x000000ddd66a7223 */ /* 0x000fe20000010056 */
[----:B------:R-:W-:Y:S01]  /*40c0*/  ISETP.GE.U32.AND.EX P2, PT, R125, 0x1000000, PT, P2 ;  /* 0x010000007d00780c */ /* 0x000fe20003f46120 */
[----:B------:R-:W-:Y:S01]  /*40d0*/  FADD.FTZ R220, R129, -R220 ;  /* 0x800000dc81dc7221 */ /* 0x000fe20000010000 */
[----:B------:R-:W-:Y:S01]  /*40e0*/  FMUL.FTZ R105, R107, UR6 ;  /* 0x000000066b697c20 */ /* 0x000fe20008410000 */
[----:B------:R-:W-:Y:S01]  /*40f0*/  ISETP.GE.U32.AND.EX P3, PT, R185, 0x1000000, PT, P3 ;  /* 0x01000000b900780c */ /* 0x000fe20003f66130 */
[----:B------:R-:W-:Y:S01]  /*4100*/  FADD.FTZ R217, R128, -R217 ;  /* 0x800000d980d97221 */ /* 0x000fe20000010000 */
[----:B------:R-:W-:Y:S01]  /*4110*/  FMUL.FTZ R115, R106, UR6 ;  /* 0x000000066a737c20 */ /* 0x000fe20008410000 */
[----:B------:R-:W-:Y:S01]  /*4120*/  LOP3.LUT P5, RZ, R125, 0xff0000, RZ, 0xc0, !PT ;  /* 0x00ff00007dff7812 */ /* 0x000fe200078ac0ff */
[-CC-:B------:R-:W-:Y:S01]  /*4130*/  FFMA.FTZ R118, R118, R155.reuse, R156.reuse ;  /* 0x0000009b76767223 */ /* 0x180fe2000001009c */
[C---:B------:R-:W-:Y:S01]  /*4140*/  FSEL R112, R105.reuse, RZ, P2 ;  /* 0x000000ff69707208 */ /* 0x040fe20001000000 */
[----:B------:R-:W-:Y:S01]  /*4150*/  FFMA.FTZ R113, R116, R155, R156 ;  /* 0x0000009b74717223 */ /* 0x000fe2000001009c */
[----:B------:R-:W-:Y:S01]  /*4160*/  FSEL R128, R105, RZ, P3 ;  /* 0x000000ff69807208 */ /* 0x000fe20001800000 */
[C---:B------:R-:W-:Y:S01]  /*4170*/  FFMA.FTZ R105, R214.reuse, R220, R85 ;  /* 0x000000dcd6697223 */ /* 0x040fe20000010055 */
[----:B------:R-:W-:Y:S01]  /*4180*/  LOP3.LUT P4, RZ, R185, 0xff0000, RZ, 0xc0, !PT ;  /* 0x00ff0000b9ff7812 */ /* 0x000fe2000788c0ff */
[----:B------:R-:W-:Y:S01]  /*4190*/  FFMA.FTZ R104, R214, R217, R84 ;  /* 0x000000d9d6687223 */ /* 0x000fe20000010054 */
[----:B------:R-:W-:Y:S01]  /*41a0*/  FSEL R111, R115, RZ, P5 ;  /* 0x000000ff736f7208 */ /* 0x000fe20002800000 */
[----:B------:R-:W-:Y:S01]  /*41b0*/  FMUL.FTZ R116, R105, UR6 ;  /* 0x0000000669747c20 */ /* 0x000fe20008410000 */
[----:B------:R-:W-:Y:S01]  /*41c0*/  FSEL R115, R115, RZ, P4 ;  /* 0x000000ff73737208 */ /* 0x000fe20002000000 */
[-C--:B------:R-:W-:Y:S01]  /*41d0*/  FFMA.FTZ R110, R117, R155.reuse, R156 ;  /* 0x0000009b756e7223 */ /* 0x080fe2000001009c */
[----:B------:R-:W-:Y:S01]  /*41e0*/  LOP3.LUT P4, RZ, R125, 0xff00, RZ, 0xc0, !PT ;  /* 0x0000ff007dff7812 */ /* 0x000fe2000788c0ff */
[----:B------:R-:W-:Y:S01]  /*41f0*/  FADD.FTZ R195, R195, -R118 ;  /* 0x80000076c3c37221 */ /* 0x000fe20000010000 */
[----:B------:R-:W-:Y:S01]  /*4200*/  FFMA.FTZ R216, R216, R155, R156 ;  /* 0x0000009bd8d87223 */ /* 0x000fe2000001009c */
[----:B------:R-:W-:Y:S01]  /*4210*/  LOP3.LUT P6, RZ, R125, 0xff, RZ, 0xc0, !PT ;  /* 0x000000ff7dff7812 */ /* 0x000fe200078cc0ff */
[----:B------:R-:W-:Y:S01]  /*4220*/  FMUL.FTZ R114, R104, UR6 ;  /* 0x0000000668727c20 */ /* 0x000fe20008410000 */
[----:B------:R-:W-:Y:S01]  /*4230*/  FADD.FTZ R109, R197, -R110 ;  /* 0x8000006ec56d7221 */ /* 0x000fe20000010000 */
[----:B------:R-:W-:Y:S01]  /*4240*/  FSEL R125, R116, RZ, P4 ;  /* 0x000000ff747d7208 */ /* 0x000fe20002000000 */
[----:B------:R-:W-:Y:S01]  /*4250*/  FFMA.FTZ R110, R214, R195, R82 ;  /* 0x000000c3d66e7223 */ /* 0x000fe20000010052 */
[----:B------:R-:W-:Y:S01]  /*4260*/  LOP3.LUT P5, RZ, R185, 0xff, RZ, 0xc0, !PT ;  /* 0x000000ffb9ff7812 */ /* 0x000fe200078ac0ff */
[----:B------:R-:W-:Y:S01]  /*4270*/  FADD.FTZ R216, R119, -R216 ;  /* 0x800000d877d87221 */ /* 0x000fe20000010000 */
[----:B------:R-:W-:Y:S01]  /*4280*/  LOP3.LUT P4, RZ, R185, 0xff00, RZ, 0xc0, !PT ;  /* 0x0000ff00b9ff7812 */ /* 0x000fe2000788c0ff */
[----:B------:R-:W-:Y:S01]  /*4290*/  FADD.FTZ R117, R194, -R113 ;  /* 0x80000071c2757221 */ /* 0x000fe20000010000 */
[----:B------:R-:W-:Y:S01]  /*42a0*/  FSEL R108, R114, RZ, P6 ;  /* 0x000000ff726c7208 */ /* 0x000fe20003000000 */
[----:B------:R-:W-:Y:S01]  /*42b0*/  FFMA.FTZ R109, R214, R109, R81 ;  /* 0x0000006dd66d7223 */ /* 0x000fe20000010051 */
[----:B------:R-:W-:Y:S01]  /*42c0*/  F2FP.BF16.F32.PACK_AB R119, R112, R111 ;  /* 0x0000006f7077723e */ /* 0x000fe200000010ff */
[----:B------:R-:W-:Y:S01]  /*42d0*/  FMUL.FTZ R112, R110, UR6 ;  /* 0x000000066e707c20 */ /* 0x000fe20008410000 */
[----:B------:R-:W-:Y:S01]  /*42e0*/  FSEL R114, R114, RZ, P5 ;  /* 0x000000ff72727208 */ /* 0x000fe20002800000 */
[----:B------:R-:W-:Y:S01]  /*42f0*/  FFMA.FTZ R111, R214, R216, R83 ;  /* 0x000000d8d66f7223 */ /* 0x000fe20000010053 */
        /* <DEDUP_REMOVED lines=12> */
[----:B------:R-:W-:Y:S01]  /*43c0*/  FFMA.FTZ R108, R214, R117, R80 ;  /* 0x00000075d66c7223 */ /* 0x000fe20000010050 */
        /* <DEDUP_REMOVED lines=14> */
[----:B------:R-:W-:-:S07]  /*44b0*/  F2FP.BF16.F32.PACK_AB R116, R125, R116 ;  /* 0x000000747d74723e */ /* 0x000fce00000010ff */
.L_x_2046:
        /* <DEDUP_REMOVED lines=18> */
[----:B------:R-:W-:Y:S01]  /*45e0*/  FFMA.FTZ R228, R228, R155, R156 ;  /* 0x0000009be4e47223 */ /* 0x000fe2000001009c */
        /* <DEDUP_REMOVED lines=9> */
[----:B------:R-:W-:Y:S01]  /*4680*/  ISETP.GE.U32.AND P3, PT, R122, RZ, PT ;  /* 0x000000ff7a00720c */ /* 0x000fe20003f66070 */
[----:B------:R-:W-:Y:S01]  /*4690*/  FFMA.FTZ R107, R214, R228, R95 ;  /* 0x000000e4d66b7223 */ /* 0x000fe2000001005f */
[----:B------:R-:W-:Y:S01]  /*46a0*/  ISETP.GE.U32.AND P4, PT, R186, RZ, PT ;  /* 0x000000ffba00720c */ /* 0x000fe20003f86070 */
[----:B------:R-:W-:Y:S01]  /*46b0*/  FADD.FTZ R131, R131, -R130 ;  /* 0x8000008283837221 */ /* 0x000fe20000010000 */
[C---:B0-----:R-:W-:Y:S01]  /*46c0*/  FSEL R119, R104.reuse, RZ, P6 ;  /* 0x000000ff68777208 */ /* 0x041fe20003000000 */
[----:B------:R-:W-:Y:S01]  /*46d0*/  FMUL.FTZ R109, R107, UR6 ;  /* 0x000000066b6d7c20 */ /* 0x000fe20008410000 */
[----:B------:R-:W-:Y:S01]  /*46e0*/  FSEL R115, R104, RZ, P5 ;  /* 0x000000ff68737208 */ /* 0x000fe20002800000 */
[C---:B------:R-:W-:Y:S01]  /*46f0*/  FFMA.FTZ R104, R214.reuse, R219, R92 ;  /* 0x000000dbd6687223 */ /* 0x040fe2000001005c */
[----:B------:R-:W-:Y:S01]  /*4700*/  LOP3.LUT P6, RZ, R123, 0xff, RZ, 0xc0, !PT ;  /* 0x000000ff7bff7812 */ /* 0x000fe200078cc0ff */
[----:B------:R-:W-:Y:S01]  /*4710*/  FFMA.FTZ R105, R214, R105, R93 ;  /* 0x00000069d6697223 */ /* 0x000fe2000001005d */
[----:B------:R-:W-:Y:S01]  /*4720*/  LOP3.LUT P5, RZ, R187, 0xff, RZ, 0xc0, !PT ;  /* 0x000000ffbbff7812 */ /* 0x000fe200078ac0ff */
[----:B------:R-:W-:Y:S01]  /*4730*/  FMUL.FTZ R108, R104, UR6 ;  /* 0x00000006686c7c20 */ /* 0x000fe20008410000 */
[----:B------:R-:W-:Y:S01]  /*4740*/  ISETP.GE.U32.AND.EX P3, PT, R123, 0x1000000, PT, P3 ;  /* 0x010000007b00780c */ /* 0x000fe20003f66130 */
[----:B------:R-:W-:Y:S01]  /*4750*/  FFMA.FTZ R110, R214, R131, R90 ;  /* 0x00000083d66e7223 */ /* 0x000fe2000001005a */
[----:B------:R-:W-:Y:S01]  /*4760*/  ISETP.GE.U32.AND.EX P4, PT, R187, 0x1000000, PT, P4 ;  /* 0x01000000bb00780c */ /* 0x000fe20003f86140 */
[-CC-:B------:R-:W-:Y:S01]  /*4770*/  FFMA.FTZ R140, R140, R155.reuse, R156.reuse ;  /* 0x0000009b8c8c7223 */ /* 0x180fe2000001009c */
[----:B------:R-:W-:Y:S01]  /*4780*/  FSEL R112, R109, RZ, P3 ;  /* 0x000000ff6d707208 */ /* 0x000fe20001800000 */
[-C--:B------:R-:W-:Y:S01]  /*4790*/  FFMA.FTZ R133, R133, R155.reuse, R156 ;  /* 0x0000009b85857223 */ /* 0x080fe2000001009c */
[----:B------:R-:W-:Y:S01]  /*47a0*/  FSEL R116, R109, RZ, P4 ;  /* 0x000000ff6d747208 */ /* 0x000fe20002000000 */
[----:B------:R-:W-:Y:S01]  /*47b0*/  FMUL.FTZ R109, R105, UR6 ;  /* 0x00000006696d7c20 */ /* 0x000fe20008410000 */
[C---:B------:R-:W-:Y:S01]  /*47c0*/  FSEL R118, R108.reuse, RZ, P6 ;  /* 0x000000ff6c767208 */ /* 0x040fe20003000000 */
[----:B------:R-:W-:Y:S01]  /*47d0*/  FADD.FTZ R140, R141, -R140 ;  /* 0x8000008c8d8c7221 */ /* 0x000fe20000010000 */
        /* <DEDUP_REMOVED lines=16> */
[----:B------:R-:W-:Y:S01]  /*48e0*/  FFMA.FTZ R109, R214, R133, R89 ;  /* 0x00000085d66d7223 */ /* 0x000fe20000010059 */
[----:B------:R-:W-:Y:S01]  /*48f0*/  FSEL R124, R108, RZ, P6 ;  /* 0x000000ff6c7c7208 */ /* 0x000fe20003000000 */
[----:B------:R-:W-:Y:S01]  /*4900*/  FFMA.FTZ R108, R214, R127, R88 ;  /* 0x0000007fd66c7223 */ /* 0x000fe20000010058 */
        /* <DEDUP_REMOVED lines=21> */
.L_x_2053:
[-CC-:B------:R-:W-:Y:S01]  /*4a60*/  FFMA.FTZ R228, R228, R155.reuse, R156.reuse ;  /* 0x0000009be4e47223 */ /* 0x180fe2000001009c */
[-CC-:B------:R-:W-:Y:S01]  /*4a70*/  FFMA.FTZ R219, R219, R155.reuse, R156.reuse ;  /* 0x0000009bdbdb7223 */ /* 0x180fe2000001009c */
[-C--:B0-----:R-:W-:Y:S01]  /*4a80*/  FFMA.FTZ R113, R224, R155.reuse, R156 ;  /* 0x0000009be0717223 */ /* 0x081fe2000001009c */
[----:B------:R-:W-:Y:S01]  /*4a90*/  ISETP.GE.U32.AND P3, PT, R122, RZ, PT ;  /* 0x000000ff7a00720c */ /* 0x000fe20003f66070 */
[----:B------:R-:W-:Y:S01]  /*4aa0*/  FADD.FTZ R228, R227, -R228 ;  /* 0x800000e4e3e47221 */ /* 0x000fe20000010000 */
[----:B------:R-:W-:Y:S01]  /*4ab0*/  FADD.FTZ R219, R144, -R219 ;  /* 0x800000db90db7221 */ /* 0x000fe20000010000 */
[----:B------:R-:W-:Y:S01]  /*4ac0*/  FADD.FTZ R113, R146, -R113 ;  /* 0x8000007192717221 */ /* 0x000fe20000010000 */
[-CC-:B------:R-:W-:Y:S01]  /*4ad0*/  FFMA.FTZ R130, R130, R155.reuse, R156.reuse ;  /* 0x0000009b82827223 */ /* 0x180fe2000001009c */
[C---:B------:R-:W-:Y:S01]  /*4ae0*/  FFMA.FTZ R228, R214.reuse, R228, R95 ;  /* 0x000000e4d6e47223 */ /* 0x040fe2000001005f */
[----:B------:R-:W-:Y:S01]  /*4af0*/  FFMA.FTZ R112, R223, R155, R156 ;  /* 0x0000009bdf707223 */ /* 0x000fe2000001009c */
[----:B------:R-:W-:Y:S01]  /*4b00*/  FFMA.FTZ R113, R214, R113, R94 ;  /* 0x00000071d6717223 */ /* 0x000fe2000001005e */
[----:B------:R-:W-:Y:S01]  /*4b10*/  ISETP.GE.U32.AND.EX P5, PT, R123, 0x1000000, PT, P3 ;  /* 0x010000007b00780c */ /* 0x000fe20003fa6130 */
[----:B------:R-:W-:Y:S01]  /*4b20*/  FMUL.FTZ R228, R228, UR6 ;  /* 0x00000006e4e47c20 */ /* 0x000fe20008410000 */
[----:B------:R-:W-:Y:S01]  /*4b30*/  FFMA.FTZ R219, R214, R219, R92 ;  /* 0x000000dbd6db7223 */ /* 0x000fe2000001005c */
[----:B------:R-:W-:Y:S01]  /*4b40*/  FADD.FTZ R131, R131, -R130 ;  /* 0x8000008283837221 */ /* 0x000fe20000010000 */
[----:B------:R-:W-:Y:S01]  /*4b50*/  FADD.FTZ R112, R145, -R112 ;  /* 0x8000007091707221 */ /* 0x000fe20000010000 */
[----:B------:R-:W-:Y:S01]  /*4b60*/  ISETP.GE.U32.AND P3, PT, R186, RZ, PT ;  /* 0x000000ffba00720c */ /* 0x000fe20003f66070 */
[----:B------:R-:W-:Y:S01]  /*4b70*/  FMUL.FTZ R113, R113, UR6 ;  /* 0x0000000671717c20 */ /* 0x000fe20008410000 */
[----:B------:R-:W-:Y:S01]  /*4b80*/  FSEL R116, R228, RZ, P5 ;  /* 0x000000ffe4747208 */ /* 0x000fe20002800000 */
[----:B------:R-:W-:Y:S01]  /*4b90*/  FMUL.FTZ R219, R219, UR6 ;  /* 0x00000006dbdb7c20 */ /* 0x000fe20008410000 */
[C---:B------:R-:W-:Y:S01]  /*4ba0*/  LOP3.LUT P4, RZ, R123.reuse, 0xff0000, RZ, 0xc0, !PT ;  /* 0x00ff00007bff7812 */ /* 0x040fe2000788c0ff */
[C---:B------:R-:W-:Y:S01]  /*4bb0*/  FFMA.FTZ R112, R214.reuse, R112, R93 ;  /* 0x00000070d6707223 */ /* 0x040fe2000001005d */
[----:B------:R-:W-:Y:S01]  /*4bc0*/  LOP3.LUT P5, RZ, R123, 0xff, RZ, 0xc0, !PT ;  /* 0x000000ff7bff7812 */ /* 0x000fe200078ac0ff */
[----:B------:R-:W-:Y:S01]  /*4bd0*/  FFMA.FTZ R131, R214, R131, R90 ;  /* 0x00000083d6837223 */ /* 0x000fe2000001005a */
[C---:B------:R-:W-:Y:S01]  /*4be0*/  ISETP.GE.U32.AND.EX P3, PT, R187.reuse, 0x1000000, PT, P3 ;  /* 0x01000000bb00780c */ /* 0x040fe20003f66130 */
[-C--:B------:R-:W-:Y:S01]  /*4bf0*/  FFMA.FTZ R140, R140, R155.reuse, R156 ;  /* 0x0000009b8c8c7223 */ /* 0x080fe2000001009c */
[----:B------:R-:W-:Y:S01]  /*4c00*/  LOP3.LUT P6, RZ, R187, 0xff0000, RZ, 0xc0, !PT ;  /* 0x00ff0000bbff7812 */ /* 0x000fe200078cc0ff */
[----:B------:R-:W-:Y:S01]  /*4c10*/  FMUL.FTZ R112, R112, UR6 ;  /* 0x0000000670707c20 */ /* 0x000fe20008410000 */
[----:B------:R-:W-:Y:S01]  /*4c20*/  FSEL R119, R113, RZ, P4 ;  /* 0x000000ff71777208 */ /* 0x000fe20002000000 */
[----:B------:R-:W-:Y:S01]  /*4c30*/  FMUL.FTZ R131, R131, UR6 ;  /* 0x0000000683837c20 */ /* 0x000fe20008410000 */
[----:B------:R-:W-:Y:S01]  /*4c40*/  FSEL R228, R228, RZ, P3 ;  /* 0x000000ffe4e47208 */ /* 0x000fe20001800000 */
[----:B------:R-:W-:Y:S01]  /*4c50*/  FADD.FTZ R140, R141, -R140 ;  /* 0x8000008c8d8c7221 */ /* 0x000fe20000010000 */
[----:B------:R-:W-:Y:S01]  /*4c60*/  FSEL R118, R219, RZ, P5 ;  /* 0x000000ffdb767208 */ /* 0x000fe20002800000 */
[-CC-:B------:R-:W-:Y:S01]  /*4c70*/  FFMA.FTZ R133, R133, R155.reuse, R156.reuse ;  /* 0x0000009b85857223 */ /* 0x180fe2000001009c */
[C---:B------:R-:W-:Y:S01]  /*4c80*/  LOP3.LUT P4, RZ, R187.reuse, 0xff, RZ, 0xc0, !PT ;  /* 0x000000ffbbff7812 */ /* 0x040fe2000788c0ff */
[----:B------:R-:W-:Y:S01]  /*4c90*/  FFMA.FTZ R126, R126, R155, R156 ;  /* 0x0000009b7e7e7223 */ /* 0x000fe2000001009c */
[----:B------:R-:W-:Y:S01]  /*4ca0*/  LOP3.LUT P3, RZ, R187, 0xff00, RZ, 0xc0, !PT ;  /* 0x0000ff00bbff7812 */ /* 0x000fe2000786c0ff */
[----:B------:R-:W-:Y:S01]  /*4cb0*/  FFMA.FTZ R140, R214, R140, R91 ;  /* 0x0000008cd68c7223 */ /* 0x000fe2000001005b */
[----:B------:R-:W-:Y:S01]  /*4cc0*/  LOP3.LUT P5, RZ, R122, 0xff0000, RZ, 0xc0, !PT ;  /* 0x00ff00007aff7812 */ /* 0x000fe200078ac0ff */
[----:B------:R-:W-:Y:S01]  /*4cd0*/  FADD.FTZ R133, R132, -R133 ;  /* 0x8000008584857221 */ /* 0x000fe20000010000 */
[----:B------:R-:W-:Y:S01]  /*4ce0*/  FSEL R115, R113, RZ, P6 ;  /* 0x000000ff71737208 */ /* 0x000fe20003000000 */
[----:B------:R-:W-:Y:S01]  /*4cf0*/  FADD.FTZ R127, R127, -R126 ;  /* 0x8000007e7f7f7221 */ /* 0x000fe20000010000 */
[----:B------:R-:W-:Y:S01]  /*4d00*/  FSEL R114, R219, RZ, P4 ;  /* 0x000000ffdb727208 */ /* 0x000fe20002000000 */
[----:B------:R-:W-:Y:S01]  /*4d10*/  FMUL.FTZ R140, R140, UR6 ;  /* 0x000000068c8c7c20 */ /* 0x000fe20008410000 */
[----:B------:R-:W-:Y:S01]  /*4d20*/  FSEL R113, R112, RZ, P3 ;  /* 0x000000ff70717208 */ /* 0x000fe20001800000 */
[C---:B------:R-:W-:Y:S01]  /*4d30*/  FFMA.FTZ R133, R214.reuse, R133, R89 ;  /* 0x00000085d6857223 */ /* 0x040fe20000010059 */
[----:B------:R-:W-:Y:S01]  /*4d40*/  FSEL R117, R131, RZ, P5 ;  /* 0x000000ff83757208 */ /* 0x000fe20002800000 */
[----:B------:R-:W-:Y:S01]  /*4d50*/  FFMA.FTZ R127, R214, R127, R88 ;  /* 0x0000007fd67f7223 */ /* 0x000fe20000010058 */
[----:B------:R-:W-:Y:S01]  /*4d60*/  LOP3.LUT P5, RZ, R186, 0xff0000, RZ, 0xc0, !PT ;  /* 0x00ff0000baff7812 */ /* 0x000fe200078ac0ff */
[----:B------:R-:W-:Y:S01]  /*4d70*/  FMUL.FTZ R133, R133, UR6 ;  /* 0x0000000685857c20 */ /* 0x000fe20008410000 */
[----:B------:R-:W-:Y:S01]  /*4d80*/  LOP3.LUT P6, RZ, R123, 0xff00, RZ, 0xc0, !PT ;  /* 0x0000ff007bff7812 */ /* 0x000fe200078cc0ff */
[----:B------:R-:W-:Y:S01]  /*4d90*/  FMUL.FTZ R127, R127, UR6 ;  /* 0x000000067f7f7c20 */ /* 0x000fe20008410000 */
[----:B------:R-:W-:-:S02]  /*4da0*/  F2FP.BF16.F32.PACK_AB R114, R113, R114 ;  /* 0x000000727172723e */ /* 0x000fc400000010ff */
[----:B------:R-:W-:Y:S02]  /*4db0*/  LOP3.LUT P4, RZ, R122, 0xff000000, RZ, 0xc0, !PT ;  /* 0xff0000007aff7812 */ /* 0x000fe4000788c0ff */
[----:B------:R-:W-:Y:S02]  /*4dc0*/  FSEL R113, R131, RZ, P5 ;  /* 0x000000ff83717208 */ /* 0x000fe40002800000 */
[----:B------:R-:W-:Y:S02]  /*4dd0*/  LOP3.LUT P5, RZ, R186, 0xff000000, RZ, 0xc0, !PT ;  /* 0xff000000baff7812 */ /* 0x000fe400078ac0ff */
        /* <DEDUP_REMOVED lines=19> */
.L_x_2052:
        /* <DEDUP_REMOVED lines=9> */
[----:B------:R-:W-:Y:S01]  /*4fa0*/  FMUL.FTZ R106, R214, R105 ;  /* 0x00000069d66a7220 */ /* 0x000fe20000410000 */
[----:B------:R-:W-:Y:S01]  /*4fb0*/  FADD.FTZ R105, R145, -R104 ;  /* 0x8000006891697221 */ /* 0x000fe20000010000 */
[----:B------:R-:W-:Y:S01]  /*4fc0*/  FADD.FTZ R107, R227, -R228 ;  /* 0x800000e4e36b7221 */ /* 0x000fe20000010000 */
[----:B------:R-:W-:Y:S01]  /*4fd0*/  FFMA.FTZ R130, R130, R155, R156 ;  /* 0x0000009b82827223 */ /* 0x000fe2000001009c */
        /* <DEDUP_REMOVED lines=28> */
[----:B------:R-:W-:Y:S01]  /*51a0*/  FMUL.FTZ R111, R214, R111 ;  /* 0x0000006fd66f7220 */ /* 0x000fe20000410000 */
        /* <DEDUP_REMOVED lines=34> */
.L_x_2055:
[-CC-:B------:R-:W-:Y:S01]  /*53d0*/  FFMA.FTZ R228, R228, R155.reuse, R156.reuse ;  /* 0x0000009be4e47223 */ /* 0x180fe2000001009c */
[-CC-:B------:R-:W-:Y:S01]  /*53e0*/  FFMA.FTZ R219, R219, R155.reuse, R156.reuse ;  /* 0x0000009bdbdb7223 */ /* 0x180fe2000001009c */
[----:B------:R-:W-:Y:S01]  /*53f0*/  ISETP.GE.U32.AND P3, PT, R122, RZ, PT ;  /* 0x000000ff7a00720c */ /* 0x000fe20003f66070 */
[-C--:B------:R-:W-:Y:S01]  /*5400*/  FFMA.FTZ R130, R130, R155.reuse, R156 ;  /* 0x0000009b82827223 */ /* 0x080fe2000001009c */
[----:B------:R-:W-:Y:S01]  /*5410*/  FADD.FTZ R227, R227, -R228 ;  /* 0x800000e4e3e37221 */ /* 0x000fe20000010000 */
[----:B------:R-:W-:Y:S01]  /*5420*/  FADD.FTZ R219, R144, -R219 ;  /* 0x800000db90db7221 */ /* 0x000fe20000010000 */
[-CC-:B0-----:R-:W-:Y:S01]  /*5430*/  FFMA.FTZ R113, R224, R155.reuse, R156.reuse ;  /* 0x0000009be0717223 */ /* 0x181fe2000001009c */
[----:B------:R-:W-:Y:S01]  /*5440*/  FFMA.FTZ R112, R223, R155, R156 ;  /* 0x0000009bdf707223 */ /* 0x000fe2000001009c */
[C---:B------:R-:W-:Y:S01]  /*5450*/  FMUL.FTZ R227, R214.reuse, R227 ;  /* 0x000000e3d6e37220 */ /* 0x040fe20000410000 */
[----:B------:R-:W-:Y:S01]  /*5460*/  ISETP.GE.U32.AND.EX P5, PT, R123, 0x1000000, PT, P3 ;  /* 0x010000007b00780c */ /* 0x000fe20003fa6130 */
[----:B------:R-:W-:Y:S01]  /*5470*/  FMUL.FTZ R219, R214, R219 ;  /* 0x000000dbd6db7220 */ /* 0x000fe20000410000 */
[----:B------:R-:W-:Y:S01]  /*5480*/  FADD.FTZ R131, R131, -R130 ;  /* 0x8000008283837221 */ /* 0x000fe20000010000 */
[----:B------:R-:W-:Y:S01]  /*5490*/  FMUL.FTZ R227, R227, UR6 ;  /* 0x00000006e3e37c20 */ /* 0x000fe20008410000 */
[----:B------:R-:W-:Y:S01]  /*54a0*/  FADD.FTZ R113, R146, -R113 ;  /* 0x8000007192717221 */ /* 0x000fe20000010000 */
[----:B------:R-:W-:Y:S01]  /*54b0*/  FADD.FTZ R145, R145, -R112 ;  /* 0x8000007091917221 */ /* 0x000fe20000010000 */
[----:B------:R-:W-:Y:S01]  /*54c0*/  FMUL.FTZ R219, R219, UR6 ;  /* 0x00000006dbdb7c20 */ /* 0x000fe20008410000 */
[C---:B------:R-:W-:Y:S01]  /*54d0*/  FMUL.FTZ R131, R214.reuse, R131 ;  /* 0x00000083d6837220 */ /* 0x040fe20000410000 */
[----:B------:R-:W-:Y:S01]  /*54e0*/  FSEL R112, R227, RZ, P5 ;  /* 0x000000ffe3707208 */ /* 0x000fe20002800000 */
[----:B------:R-:W-:Y:S01]  /*54f0*/  FMUL.FTZ R113, R214, R113 ;  /* 0x00000071d6717220 */ /* 0x000fe20000410000 */
[----:B------:R-:W-:Y:S01]  /*5500*/  LOP3.LUT P5, RZ, R123, 0xff, RZ, 0xc0, !PT ;  /* 0x000000ff7bff7812 */ /* 0x000fe200078ac0ff */
[-CC-:B------:R-:W-:Y:S01]  /*5510*/  FFMA.FTZ R140, R140, R155.reuse, R156.reuse ;  /* 0x0000009b8c8c7223 */ /* 0x180fe2000001009c */
[----:B------:R-:W-:Y:S01]  /*5520*/  ISETP.GE.U32.AND P3, PT, R186, RZ, PT ;  /* 0x000000ffba00720c */ /* 0x000fe20003f66070 */
[----:B------:R-:W-:Y:S01]  /*5530*/  FMUL.FTZ R113, R113, UR6 ;  /* 0x0000000671717c20 */ /* 0x000fe20008410000 */
[----:B------:R-:W-:Y:S01]  /*5540*/  FSEL R118, R219, RZ, P5 ;  /* 0x000000ffdb767208 */ /* 0x000fe20002800000 */
[----:B------:R-:W-:Y:S01]  /*5550*/  FMUL.FTZ R131, R131, UR6 ;  /* 0x0000000683837c20 */ /* 0x000fe20008410000 */
[----:B------:R-:W-:Y:S01]  /*5560*/  LOP3.LUT P4, RZ, R123, 0xff0000, RZ, 0xc0, !PT ;  /* 0x00ff00007bff7812 */ /* 0x000fe2000788c0ff */
[----:B------:R-:W-:Y:S01]  /*5570*/  FFMA.FTZ R133, R133, R155, R156 ;  /* 0x0000009b85857223 */ /* 0x000fe2000001009c */
[----:B------:R-:W-:Y:S01]  /*5580*/  LOP3.LUT P5, RZ, R122, 0xff0000, RZ, 0xc0, !PT ;  /* 0x00ff00007aff7812 */ /* 0x000fe200078ac0ff */
[----:B------:R-:W-:Y:S01]  /*5590*/  FADD.FTZ R141, R141, -R140 ;  /* 0x8000008c8d8d7221 */ /* 0x000fe20000010000 */
[C---:B------:R-:W-:Y:S01]  /*55a0*/  LOP3.LUT P6, RZ, R187.reuse, 0xff0000, RZ, 0xc0, !PT ;  /* 0x00ff0000bbff7812 */ /* 0x040fe200078cc0ff */
[----:B------:R-:W-:Y:S01]  /*55b0*/  FMUL.FTZ R145, R214, R145 ;  /* 0x00000091d6917220 */ /* 0x000fe20000410000 */
[----:B------:R-:W-:Y:S01]  /*55c0*/  FFMA.FTZ R126, R126, R155, R156 ;  /* 0x0000009b7e7e7223 */ /* 0x000fe2000001009c */
[----:B------:R-:W-:Y:S01]  /*55d0*/  ISETP.GE.U32.AND.EX P3, PT, R187, 0x1000000, PT, P3 ;  /* 0x01000000bb00780c */ /* 0x000fe20003f66130 */
[----:B------:R-:W-:Y:S01]  /*55e0*/  FADD.FTZ R133, R132, -R133 ;  /* 0x8000008584857221 */ /* 0x000fe20000010000 */
[----:B------:R-:W-:Y:S01]  /*55f0*/  FSEL R119, R113, RZ, P4 ;  /* 0x000000ff71777208 */ /* 0x000fe20002000000 */
[----:B------:R-:W-:Y:S01]  /*5600*/  FMUL.FTZ R141, R214, R141 ;  /* 0x0000008dd68d7220 */ /* 0x000fe20000410000 */
[----:B------:R-:W-:Y:S01]  /*5610*/  FSEL R117, R131, RZ, P5 ;  /* 0x000000ff83757208 */ /* 0x000fe20002800000 */
[----:B------:R-:W-:Y:S01]  /*5620*/  FMUL.FTZ R145, R145, UR6 ;  /* 0x0000000691917c20 */ /* 0x000fe20008410000 */
[----:B------:R-:W-:Y:S01]  /*5630*/  LOP3.LUT P4, RZ, R187, 0xff, RZ, 0xc0, !PT ;  /* 0x000000ffbbff7812 */ /* 0x000fe2000788c0ff */
[----:B------:R-:W-:Y:S01]  /*5640*/  FADD.FTZ R127, R127, -R126 ;  /* 0x8000007e7f7f7221 */ /* 0x000fe20000010000 */
[----:B------:R-:W-:Y:S01]  /*5650*/  LOP3.LUT P5, RZ, R186, 0xff0000, RZ, 0xc0, !PT ;  /* 0x00ff0000baff7812 */ /* 0x000fe200078ac0ff */
        /* <DEDUP_REMOVED lines=34> */
.L_x_2051:
        /* <DEDUP_REMOVED lines=13> */
[-C--:B------:R-:W-:Y:S01]  /*5950*/  FFMA.FTZ R219, R219, R155.reuse, R156 ;  /* 0x0000009bdbdb7223 */ /* 0x080fe2000001009c */
[----:B------:R-:W-:Y:S01]  /*5960*/  FADD.FTZ R131, R131, -R130 ;  /* 0x8000008283837221 */ /* 0x000fe20000010000 */
[----:B------:R-:W-:Y:S01]  /*5970*/  ISETP.GE.U32.AND P3, PT, R122, RZ, PT ;  /* 0x000000ff7a00720c */ /* 0x000fe20003f66070 */
[-CC-:B------:R-:W-:Y:S01]  /*5980*/  FFMA.FTZ R133, R133, R155.reuse, R156.reuse ;  /* 0x0000009b85857223 */ /* 0x180fe2000001009c */
[----:B------:R-:W-:Y:S01]  /*5990*/  FFMA.FTZ R140, R140, R155, R156 ;  /* 0x0000009b8c8c7223 */ /* 0x000fe2000001009c */
[----:B0-----:R-:W-:Y:S01]  /*59a0*/  FADD.FTZ R118, R145, -R104 ;  /* 0x8000006891767221 */ /* 0x001fe20000010000 */
[----:B------:R-:W-:Y:S01]  /*59b0*/  FMUL.FTZ R105, R106, UR6 ;  /* 0x000000066a697c20 */ /* 0x000fe20008410000 */
[----:B------:R-:W-:Y:S01]  /*59c0*/  LOP3.LUT P5, RZ, R123, 0xff0000, RZ, 0xc0, !PT ;  /* 0x00ff00007bff7812 */ /* 0x000fe200078ac0ff */
[----:B------:R-:W-:Y:S01]  /*59d0*/  FMUL.FTZ R104, R108, UR6 ;  /* 0x000000066c687c20 */ /* 0x000fe20008410000 */
[----:B------:R-:W-:Y:S01]  /*59e0*/  LOP3.LUT P4, RZ, R122, 0xff, RZ, 0xc0, !PT ;  /* 0x000000ff7aff7812 */ /* 0x000fe2000788c0ff */
[----:B------:R-:W-:Y:S01]  /*59f0*/  FMUL.FTZ R109, R107, UR6 ;  /* 0x000000066b6d7c20 */ /* 0x000fe20008410000 */
[----:B------:R-:W-:Y:S01]  /*5a00*/  FADD.FTZ R219, R144, -R219 ;  /* 0x800000db90db7221 */ /* 0x000fe20000010000 */
[----:B------:R-:W-:Y:S01]  /*5a10*/  ISETP.GE.U32.AND.EX P3, PT, R123, 0x1000000, PT, P3 ;  /* 0x010000007b00780c */ /* 0x000fe20003f66130 */
[----:B------:R-:W-:Y:S01]  /*5a20*/  FFMA.FTZ R110, R214, R131, R90 ;  /* 0x00000083d66e7223 */ /* 0x000fe2000001005a */
[----:B------:R-:W-:Y:S01]  /*5a30*/  FADD.FTZ R133, R132, -R133 ;  /* 0x8000008584857221 */ /* 0x000fe20000010000 */
        /* <DEDUP_REMOVED lines=8> */
[C---:B------:R-:W-:Y:S01]  /*5ac0*/  FFMA.FTZ R109, R214.reuse, R133, R89 ;  /* 0x00000085d66d7223 */ /* 0x040fe20000010059 */
        /* <DEDUP_REMOVED lines=19> */
.L_x_2057:
        /* <DEDUP_REMOVED lines=54> */
.L_x_2056:
        /* <DEDUP_REMOVED lines=9> */
[--C-:B------:R-:W-:Y:S01]  /*5ff0*/  FFMA.FTZ R104, R223, R155, R156.reuse ;  /* 0x0000009bdf687223 */ /* 0x100fe2000001009c */
[C---:B------:R-:W-:Y:S01]  /*6000*/  FMUL.FTZ R107, R214.reuse, R107 ;  /* 0x0000006bd66b7220 */ /* 0x040fe20000410000 */
[C---:B------:R-:W-:Y:S01]  /*6010*/  FMUL.FTZ R108, R214.reuse, R127 ;  /* 0x0000007fd66c7220 */ /* 0x040fe20000410000 */
[----:B------:R-:W-:Y:S01]  /*6020*/  FMUL.FTZ R106, R214, R109 ;  /* 0x0000006dd66a7220 */ /* 0x000fe20000410000 */
[----:B------:R-:W-:Y:S01]  /*6030*/  ISETP.GE.U32.AND.EX P3, PT, R123, 0x1000000, PT, P3 ;  /* 0x010000007b00780c */ /* 0x000fe20003f66130 */
[----:B------:R-:W-:Y:S01]  /*6040*/  FMUL.FTZ R110, R107, UR6 ;  /* 0x000000066b6e7c20 */ /* 0x000fe20008410000 */
[-C--:B------:R-:W-:Y:S01]  /*6050*/  FFMA.FTZ R219, R219, R155.reuse, R156 ;  /* 0x0000009bdbdb7223 */ /* 0x080fe2000001009c */
[----:B------:R-:W-:Y:S01]  /*6060*/  FADD.FTZ R131, R131, -R130 ;  /* 0x8000008283837221 */ /* 0x000fe20000010000 */
[-CC-:B------:R-:W-:Y:S01]  /*6070*/  FFMA.FTZ R133, R133, R155.reuse, R156.reuse ;  /* 0x0000009b85857223 */ /* 0x180fe2000001009c */
[----:B------:R-:W-:Y:S01]  /*6080*/  FFMA.FTZ R140, R140, R155, R156 ;  /* 0x0000009b8c8c7223 */ /* 0x000fe2000001009c */
[----:B------:R-:W-:Y:S01]  /*6090*/  FADD.FTZ R105, R145, -R104 ;  /* 0x8000006891697221 */ /* 0x000fe20000010000 */
[----:B------:R-:W-:Y:S01]  /*60a0*/  FMUL.FTZ R104, R108, UR6 ;  /* 0x000000066c687c20 */ /* 0x000fe20008410000 */
[----:B------:R-:W-:Y:S01]  /*60b0*/  LOP3.LUT P4, RZ, R122, 0xff, RZ, 0xc0, !PT ;  /* 0x000000ff7aff7812 */ /* 0x000fe2000788c0ff */
[----:B------:R-:W-:Y:S01]  /*60c0*/  FMUL.FTZ R109, R106, UR6 ;  /* 0x000000066a6d7c20 */ /* 0x000fe20008410000 */
[----:B0-----:R-:W-:Y:S01]  /*60d0*/  FSEL R129, R110, RZ, P3 ;  /* 0x000000ff6e817208 */ /* 0x001fe20001800000 */
[----:B------:R-:W-:Y:S01]  /*60e0*/  FADD.FTZ R219, R144, -R219 ;  /* 0x800000db90db7221 */ /* 0x000fe20000010000 */
[----:B------:R-:W-:Y:S01]  /*60f0*/  LOP3.LUT P5, RZ, R123, 0xff0000, RZ, 0xc0, !PT ;  /* 0x00ff00007bff7812 */ /* 0x000fe200078ac0ff */
[----:B------:R-:W-:Y:S01]  /*6100*/  FMUL.FTZ R110, R214, R131 ;  /* 0x00000083d66e7220 */ /* 0x000fe20000410000 */
[----:B------:R-:W-:Y:S01]  /*6110*/  FADD.FTZ R133, R132, -R133 ;  /* 0x8000008584857221 */ /* 0x000fe20000010000 */
[----:B------:R-:W-:Y:S01]  /*6120*/  FADD.FTZ R111, R141, -R140 ;  /* 0x8000008c8d6f7221 */ /* 0x000fe20000010000 */
[----:B------:R-:W-:Y:S01]  /*6130*/  FSEL R116, R104, RZ, P4 ;  /* 0x000000ff68747208 */ /* 0x000fe20002000000 */
[C---:B------:R-:W-:Y:S01]  /*6140*/  FMUL.FTZ R104, R214.reuse, R219 ;  /* 0x000000dbd6687220 */ /* 0x040fe20000410000 */
[----:B------:R-:W-:Y:S01]  /*6150*/  FSEL R126, R109, RZ, P5 ;  /* 0x000000ff6d7e7208 */ /* 0x000fe20002800000 */
[----:B------:R-:W-:Y:S01]  /*6160*/  FMUL.FTZ R105, R214, R105 ;  /* 0x00000069d6697220 */ /* 0x000fe20000410000 */
[----:B------:R-:W-:Y:S01]  /*6170*/  FMUL.FTZ R118, R110, UR6 ;  /* 0x000000066e767c20 */ /* 0x000fe20008410000 */
[----:B------:R-:W-:Y:S01]  /*6180*/  LOP3.LUT P6, RZ, R122, 0xff0000, RZ, 0xc0, !PT ;  /* 0x00ff00007aff7812 */ /* 0x000fe200078cc0ff */
[C---:B------:R-:W-:Y:S01]  /*6190*/  FMUL.FTZ R109, R214.reuse, R133 ;  /* 0x00000085d66d7220 */ /* 0x040fe20000410000 */
        /* <DEDUP_REMOVED lines=19> */
.L_x_2058:
        /* <DEDUP_REMOVED lines=53> */
.L_x_2054:
        /* <DEDUP_REMOVED lines=15> */
[----:B------:R-:W-:Y:S01]  /*6710*/  LOP3.LUT P6, RZ, R121, 0xff0000, RZ, 0xc0, !PT ;  /* 0x00ff000079ff7812 */ /* 0x000fe200078cc0ff */
[----:B------:R-:W-:Y:S01]  /*6720*/  FADD.FTZ R149, R149, -R150 ;  /* 0x8000009695957221 */ /* 0x000fe20000010000 */
[----:B------:R-:W-:Y:S01]  /*6730*/  LOP3.LUT P4, RZ, R189, 0xff0000, RZ, 0xc0, !PT ;  /* 0x00ff0000bdff7812 */ /* 0x000fe2000788c0ff */
[----:B------:R-:W-:Y:S01]  /*6740*/  FADD.FTZ R153, R152, -R153 ;  /* 0x8000009998997221 */ /* 0x000fe20000010000 */
[----:B------:R-:W-:Y:S01]  /*6750*/  FFMA.FTZ R148, R148, R155, R156 ;  /* 0x0000009b94947223 */ /* 0x000fe2000001009c */
[----:B0-----:R-:W-:Y:S01]  /*6760*/  FFMA.FTZ R106, R214, R149, R102 ;  /* 0x00000095d66a7223 */ /* 0x001fe20000010066 */
[----:B------:R-:W-:Y:S01]  /*6770*/  FADD.FTZ R151, R154, -R151 ;  /* 0x800000979a977221 */ /* 0x000fe20000010000 */
[----:B------:R-:W-:Y:S01]  /*6780*/  FFMA.FTZ R136, R136, R155, R156 ;  /* 0x0000009b88887223 */ /* 0x000fe2000001009c */
[----:B------:R-:W-:Y:S01]  /*6790*/  FADD.FTZ R147, R147, -R148 ;  /* 0x8000009493937221 */ /* 0x000fe20000010000 */
[----:B------:R-:W-:Y:S01]  /*67a0*/  FMUL.FTZ R105, R106, UR6 ;  /* 0x000000066a697c20 */ /* 0x000fe20008410000 */
[----:B------:R-:W-:Y:S01]  /*67b0*/  FFMA.FTZ R107, R214, R151, R103 ;  /* 0x00000097d66b7223 */ /* 0x000fe20000010067 */
[----:B------:R-:W-:Y:S01]  /*67c0*/  ISETP.GE.U32.AND P1, PT, R120, RZ, PT ;  /* 0x000000ff7800720c */ /* 0x000fe20003f26070 */
[----:B------:R-:W-:Y:S01]  /*67d0*/  FFMA.FTZ R143, R143, R155, R156 ;  /* 0x0000009b8f8f7223 */ /* 0x000fe2000001009c */
[C---:B------:R-:W-:Y:S01]  /*67e0*/  FFMA.FTZ R104, R214.reuse, R147, R100 ;  /* 0x00000093d6687223 */ /* 0x040fe20000010064 */
[----:B------:R-:W-:Y:S01]  /*67f0*/  FSEL R119, R105, RZ, P6 ;  /* 0x000000ff69777208 */ /* 0x000fe20003000000 */
[----:B------:R-:W-:Y:S01]  /*6800*/  FMUL.FTZ R109, R107, UR6 ;  /* 0x000000066b6d7c20 */ /* 0x000fe20008410000 */
[----:B------:R-:W-:Y:S01]  /*6810*/  FSEL R115, R105, RZ, P4 ;  /* 0x000000ff69737208 */ /* 0x000fe20002000000 */
[----:B------:R-:W-:Y:S01]  /*6820*/  FFMA.FTZ R105, R214, R153, R101 ;  /* 0x00000099d6697223 */ /* 0x000fe20000010065 */
        /* <DEDUP_REMOVED lines=11> */
[C---:B------:R-:W-:Y:S01]  /*68e0*/  FFMA.FTZ R110, R214.reuse, R137, R98 ;  /* 0x00000089d66e7223 */ /* 0x040fe20000010062 */
[C---:B------:R-:W-:Y:S01]  /*68f0*/  LOP3.LUT P6, RZ, R189.reuse, 0xff, RZ, 0xc0, !PT ;  /* 0x000000ffbdff7812 */ /* 0x040fe200078cc0ff */
[----:B------:R-:W-:Y:S01]  /*6900*/  FFMA.FTZ R111, R214, R142, R99 ;  /* 0x0000008ed66f7223 */ /* 0x000fe20000010063 */
        /* <DEDUP_REMOVED lines=8> */
[----:B------:R-:W-:Y:S01]  /*6990*/  FFMA.FTZ R109, R214, R138, R97 ;  /* 0x0000008ad66d7223 */ /* 0x000fe20000010061 */
[----:B------:R-:W-:Y:S02]  /*69a0*/  FSEL R114, R108, RZ, P6 ;  /* 0x000000ff6c727208 */ /* 0x000fe40003000000 */
[----:B------:R-:W-:Y:S01]  /*69b0*/  F2FP.BF16.F32.PACK_AB R119, R116, R119 ;  /* 0x000000777477723e */ /* 0x000fe200000010ff */
[----:B------:R-:W-:Y:S01]  /*69c0*/  FMUL.FTZ R116, R111, UR6 ;  /* 0x000000066f747c20 */ /* 0x000fe20008410000 */
[----:B------:R-:W-:Y:S02]  /*69d0*/  LOP3.LUT P1, RZ, R120, 0xff0000, RZ, 0xc0, !PT ;  /* 0x00ff000078ff7812 */ /* 0x000fe4000782c0ff */
[----:B------:R-:W-:Y:S01]  /*69e0*/  FSEL R118, R108, RZ, P5 ;  /* 0x000000ff6c767208 */ /* 0x000fe20002800000 */
[----:B------:R-:W-:Y:S01]  /*69f0*/  FFMA.FTZ R108, R214, R135, R96 ;  /* 0x00000087d66c7223 */ /* 0x000fe20000010060 */
        /* <DEDUP_REMOVED lines=25> */
.L_x_2061:
        /* <DEDUP_REMOVED lines=8> */
[C---:B------:R-:W-:Y:S01]  /*6c10*/  FFMA.FTZ R149, R214.reuse, R149, R102 ;  /* 0x00000095d6957223 */ /* 0x040fe20000010066 */
[----:B------:R-:W-:Y:S01]  /*6c20*/  FFMA.FTZ R153, R214, R153, R101 ;  /* 0x00000099d6997223 */ /* 0x000fe20000010065 */
[----:B------:R-:W-:Y:S01]  /*6c30*/  FADD.FTZ R147, R147, -R148 ;  /* 0x8000009493937221 */ /* 0x000fe20000010000 */
[----:B------:R-:W-:Y:S01]  /*6c40*/  ISETP.GE.U32.AND P1, PT, R120, RZ, PT ;  /* 0x000000ff7800720c */ /* 0x000fe20003f26070 */
[----:B------:R-:W-:Y:S01]  /*6c50*/  FMUL.FTZ R149, R149, UR6 ;  /* 0x0000000695957c20 */ /* 0x000fe20008410000 */
[-CC-:B------:R-:W-:Y:S01]  /*6c60*/  FFMA.FTZ R136, R136, R155.reuse, R156.reuse ;  /* 0x0000009b88887223 */ /* 0x180fe2000001009c */
[----:B------:R-:W-:Y:S01]  /*6c70*/  FFMA.FTZ R143, R143, R155, R156 ;  /* 0x0000009b8f8f7223 */ /* 0x000fe2000001009c */
[C---:B------:R-:W-:Y:S01]  /*6c80*/  FFMA.FTZ R151, R214.reuse, R151, R103 ;  /* 0x00000097d6977223 */ /* 0x040fe20000010067 */
[----:B------:R-:W-:Y:S01]  /*6c90*/  FMUL.FTZ R153, R153, UR6 ;  /* 0x0000000699997c20 */ /* 0x000fe20008410000 */
[----:B0-----:R-:W-:Y:S01]  /*6ca0*/  FSEL R119, R149, RZ, P3 ;  /* 0x000000ff95777208 */ /* 0x001fe20001800000 */
[----:B------:R-:W-:Y:S01]  /*6cb0*/  FFMA.FTZ R147, R214, R147, R100 ;  /* 0x00000093d6937223 */ /* 0x000fe20000010064 */
[----:B------:R-:W-:Y:S01]  /*6cc0*/  ISETP.GE.U32.AND.EX P5, PT, R121, 0x1000000, PT, P1 ;  /* 0x010000007900780c */ /* 0x000fe20003fa6110 */
[----:B------:R-:W-:Y:S01]  /*6cd0*/  FADD.FTZ R137, R137, -R136 ;  /* 0x8000008889897221 */ /* 0x000fe20000010000 */
[----:B------:R-:W-:Y:S01]  /*6ce0*/  LOP3.LUT P3, RZ, R121, 0xff00, RZ, 0xc0, !PT ;  /* 0x0000ff0079ff7812 */ /* 0x000fe2000786c0ff */
[----:B------:R-:W-:Y:S01]  /*6cf0*/  FADD.FTZ R142, R142, -R143 ;  /* 0x8000008f8e8e7221 */ /* 0x000fe20000010000 */
[----:B------:R-:W-:Y:S01]  /*6d00*/  ISETP.GE.U32.AND P1, PT, R188, RZ, PT ;  /* 0x000000ffbc00720c */ /* 0x000fe20003f26070 */
[-CC-:B------:R-:W-:Y:S01]  /*6d10*/  FFMA.FTZ R138, R138, R155.reuse, R156.reuse ;  /* 0x0000009b8a8a7223 */ /* 0x180fe2000001009c */
[----:B------:R-:W-:Y:S01]  /*6d20*/  FFMA.FTZ R134, R134, R155, R156 ;  /* 0x0000009b86867223 */ /* 0x000fe2000001009c */
[----:B------:R-:W-:Y:S01]  /*6d30*/  FMUL.FTZ R151, R151, UR6 ;  /* 0x0000000697977c20 */ /* 0x000fe20008410000 */
[----:B------:R-:W-:Y:S01]  /*6d40*/  FMUL.FTZ R147, R147, UR6 ;  /* 0x0000000693937c20 */ /* 0x000fe20008410000 */
[----:B------:R-:W-:Y:S01]  /*6d50*/  FSEL R113, R153, RZ, P3 ;  /* 0x000000ff99717208 */ /* 0x000fe20001800000 */
[C---:B------:R-:W-:Y:S01]  /*6d60*/  FFMA.FTZ R137, R214.reuse, R137, R98 ;  /* 0x00000089d6897223 */ /* 0x040fe20000010062 */
[----:B------:R-:W-:Y:S01]  /*6d70*/  LOP3.LUT P6, RZ, R189, 0xff0000, RZ, 0xc0, !PT ;  /* 0x00ff0000bdff7812 */ /* 0x000fe200078cc0ff */
[----:B------:R-:W-:Y:S01]  /*6d80*/  FFMA.FTZ R142, R214, R142, R99 ;  /* 0x0000008ed68e7223 */ /* 0x000fe20000010063 */
[----:B------:R-:W-:Y:S01]  /*6d90*/  LOP3.LUT P4, RZ, R121, 0xff, RZ, 0xc0, !PT ;  /* 0x000000ff79ff7812 */ /* 0x000fe2000788c0ff */
[----:B------:R-:W-:Y:S01]  /*6da0*/  FADD.FTZ R138, R139, -R138 ;  /* 0x8000008a8b8a7221 */ /* 0x000fe20000010000 */
[----:B------:R-:W-:Y:S01]  /*6db0*/  ISETP.GE.U32.AND.EX P1, PT, R189, 0x1000000, PT, P1 ;  /* 0x01000000bd00780c */ /* 0x000fe20003f26110 */
[----:B------:R-:W-:Y:S01]  /*6dc0*/  FADD.FTZ R135, R135, -R134 ;  /* 0x8000008687877221 */ /* 0x000fe20000010000 */
[----:B------:R-:W-:Y:S01]  /*6dd0*/  LOP3.LUT P3, RZ, R189, 0xff00, RZ, 0xc0, !PT ;  /* 0x0000ff00bdff7812 */ /* 0x000fe2000786c0ff */
[----:B------:R-:W-:Y:S01]  /*6de0*/  FMUL.FTZ R137, R137, UR6 ;  /* 0x0000000689897c20 */ /* 0x000fe20008410000 */
[----:B------:R-:W-:Y:S01]  /*6df0*/  FSEL R112, R151, RZ, P5 ;  /* 0x000000ff97707208 */ /* 0x000fe20002800000 */
[----:B------:R-:W-:Y:S01]  /*6e00*/  FMUL.FTZ R142, R142, UR6 ;  /* 0x000000068e8e7c20 */ /* 0x000fe20008410000 */
[----:B------:R-:W-:Y:S01]  /*6e10*/  LOP3.LUT P5, RZ, R189, 0xff, RZ, 0xc0, !PT ;  /* 0x000000ffbdff7812 */ /* 0x000fe200078ac0ff */
[C---:B------:R-:W-:Y:S01]  /*6e20*/  FFMA.FTZ R138, R214.reuse, R138, R97 ;  /* 0x0000008ad68a7223 */ /* 0x040fe20000010061 */
        /* <DEDUP_REMOVED lines=10> */
[----:B------:R-:W-:Y:S02]  /*6ed0*/  FSEL R114, R147, RZ, P5 ;  /* 0x000000ff93727208 */ /* 0x000fe40002800000 */
[C---:B------:R-:W-:Y:S02]  /*6ee0*/  LOP3.LUT P4, RZ, R120.reuse, 0xff00, RZ, 0xc0, !PT ;  /* 0x0000ff0078ff7812 */ /* 0x040fe4000788c0ff */
[----:B------:R-:W-:-:S02]  /*6ef0*/  LOP3.LUT P5, RZ, R120, 0xff, RZ, 0xc0, !PT ;  /* 0x000000ff78ff7812 */ /* 0x000fc400078ac0ff */
        /* <DEDUP_REMOVED lines=20> */
.L_x_2060:
        /* <DEDUP_REMOVED lines=8> */
[--C-:B------:R-:W-:Y:S01]  /*70c0*/  FFMA.FTZ R148, R148, R155, R156.reuse ;  /* 0x0000009b94947223 */ /* 0x100fe2000001009c */
[----:B0-----:R-:W-:Y:S01]  /*70d0*/  FMUL.FTZ R106, R214, R149 ;  /* 0x00000095d66a7220 */ /* 0x001fe20000410000 */
[----:B------:R-:W-:Y:S01]  /*70e0*/  FADD.FTZ R151, R154, -R151 ;  /* 0x800000979a977221 */ /* 0x000fe20000010000 */
[----:B------:R-:W-:Y:S01]  /*70f0*/  FFMA.FTZ R136, R136, R155, R156 ;  /* 0x0000009b88887223 */ /* 0x000fe2000001009c */
[----:B------:R-:W-:Y:S01]  /*7100*/  FADD.FTZ R147, R147, -R148 ;  /* 0x8000009493937221 */ /* 0x000fe20000010000 */
[----:B------:R-:W-:Y:S01]  /*7110*/  FMUL.FTZ R105, R106, UR6 ;  /* 0x000000066a697c20 */ /* 0x000fe20008410000 */
[----:B------:R-:W-:Y:S01]  /*7120*/  FMUL.FTZ R107, R214, R151 ;  /* 0x00000097d66b7220 */ /* 0x000fe20000410000 */
[----:B------:R-:W-:Y:S01]  /*7130*/  ISETP.GE.U32.AND P1, PT, R120, RZ, PT ;  /* 0x000000ff7800720c */ /* 0x000fe20003f26070 */
[----:B------:R-:W-:Y:S01]  /*7140*/  FFMA.FTZ R143, R143, R155, R156 ;  /* 0x0000009b8f8f7223 */ /* 0x000fe2000001009c */
[----:B------:R-:W-:Y:S01]  /*7150*/  ISETP.GE.U32.AND P3, PT, R188, RZ, PT ;  /* 0x000000ffbc00720c */ /* 0x000fe20003f66070 */
[C---:B------:R-:W-:Y:S01]  /*7160*/  FMUL.FTZ R104, R214.reuse, R147 ;  /* 0x00000093d6687220 */ /* 0x040fe20000410000 */
[----:B------:R-:W-:Y:S01]  /*7170*/  FSEL R119, R105, RZ, P6 ;  /* 0x000000ff69777208 */ /* 0x000fe20003000000 */
[----:B------:R-:W-:Y:S01]  /*7180*/  FMUL.FTZ R109, R107, UR6 ;  /* 0x000000066b6d7c20 */ /* 0x000fe20008410000 */
[----:B------:R-:W-:Y:S01]  /*7190*/  FSEL R115, R105, RZ, P4 ;  /* 0x000000ff69737208 */ /* 0x000fe20002000000 */
[----:B------:R-:W-:Y:S01]  /*71a0*/  FMUL.FTZ R105, R214, R153 ;  /* 0x00000099d6697220 */ /* 0x000fe20000410000 */
[----:B------:R-:W-:Y:S01]  /*71b0*/  LOP3.LUT P4, RZ, R121, 0xff00, RZ, 0xc0, !PT ;  /* 0x0000ff0079ff7812 */ /* 0x000fe2000788c0ff */
[----:B------:R-:W-:Y:S01]  /*71c0*/  FADD.FTZ R137, R137, -R136 ;  /* 0x8000008889897221 */ /* 0x000fe20000010000 */
[----:B------:R-:W-:Y:S01]  /*71d0*/  ISETP.GE.U32.AND.EX P1, PT, R121, 0x1000000, PT, P1 ;  /* 0x010000007900780c */ /* 0x000fe20003f26110 */
[----:B------:R-:W-:Y:S01]  /*71e0*/  FMUL.FTZ R112, R105, UR6 ;  /* 0x0000000669707c20 */ /* 0x000fe20008410000 */
[C---:B------:R-:W-:Y:S01]  /*71f0*/  ISETP.GE.U32.AND.EX P3, PT, R189.reuse, 0x1000000, PT, P3 ;  /* 0x01000000bd00780c */ /* 0x040fe20003f66130 */
[----:B------:R-:W-:Y:S01]  /*7200*/  FADD.FTZ R143, R142, -R143 ;  /* 0x8000008f8e8f7221 */ /* 0x000fe20000010000 */
[-CC-:B------:R-:W-:Y:S01]  /*7210*/  FFMA.FTZ R138, R138, R155.reuse, R156.reuse ;  /* 0x0000009b8a8a7223 */ /* 0x180fe2000001009c */
[----:B------:R-:W-:Y:S01]  /*7220*/  FFMA.FTZ R134, R134, R155, R156 ;  /* 0x0000009b86867223 */ /* 0x000fe2000001009c */
[----:B------:R-:W-:Y:S01]  /*7230*/  FSEL R113, R112, RZ, P4 ;  /* 0x000000ff70717208 */ /* 0x000fe20002000000 */
[----:B------:R-:W-:Y:S01]  /*7240*/  FMUL.FTZ R108, R104, UR6 ;  /* 0x00000006686c7c20 */ /* 0x000fe20008410000 */
[C---:B------:R-:W-:Y:S01]  /*7250*/  LOP3.LUT P4, RZ, R189.reuse, 0xff00, RZ, 0xc0, !PT ;  /* 0x0000ff00bdff7812 */ /* 0x040fe2000788c0ff */
[C---:B------:R-:W-:Y:S01]  /*7260*/  FMUL.FTZ R110, R214.reuse, R137 ;  /* 0x00000089d66e7220 */ /* 0x040fe20000410000 */
[----:B------:R-:W-:Y:S01]  /*7270*/  LOP3.LUT P6, RZ, R189, 0xff, RZ, 0xc0, !PT ;  /* 0x000000ffbdff7812 */ /* 0x000fe200078cc0ff */
[----:B------:R-:W-:Y:S01]  /*7280*/  FMUL.FTZ R111, R214, R143 ;  /* 0x0000008fd66f7220 */ /* 0x000fe20000410000 */
[----:B------:R-:W-:Y:S01]  /*7290*/  FSEL R116, R109, RZ, P1 ;  /* 0x000000ff6d747208 */ /* 0x000fe20000800000 */
[----:B------:R-:W-:Y:S01]  /*72a0*/  FADD.FTZ R135, R135, -R134 ;  /* 0x8000008687877221 */ /* 0x000fe20000010000 */
[----:B------:R-:W-:-:S02]  /*72b0*/  LOP3.LUT P5, RZ, R121, 0xff, RZ, 0xc0, !PT ;  /* 0x000000ff79ff7812 */ /* 0x000fc400078ac0ff */
[----:B------:R-:W-:Y:S01]  /*72c0*/  FSEL R122, R109, RZ, P3 ;  /* 0x000000ff6d7a7208 */ /* 0x000fe20001800000 */
[----:B------:R-:W-:Y:S01]  /*72d0*/  FADD.FTZ R109, R139, -R138 ;  /* 0x8000008a8b6d7221 */ /* 0x000fe20000010000 */
[----:B------:R-:W-:Y:S01]  /*72e0*/  FSEL R117, R112, RZ, P4 ;  /* 0x000000ff70757208 */ /* 0x000fe20002000000 */
[----:B------:R-:W-:Y:S01]  /*72f0*/  FMUL.FTZ R112, R110, UR6 ;  /* 0x000000066e707c20 */ /* 0x000fe20008410000 */
[----:B------:R-:W-:Y:S01]  /*7300*/  FSEL R114, R108, RZ, P6 ;  /* 0x000000ff6c727208 */ /* 0x000fe20003000000 */
[----:B------:R-:W-:Y:S01]  /*7310*/  FMUL.FTZ R109, R214, R109 ;  /* 0x0000006dd66d7220 */ /* 0x000fe20000410000 */
        /* <DEDUP_REMOVED lines=30> */
.L_x_2063:
        /* <DEDUP_REMOVED lines=10> */
[----:B------:R-:W-:Y:S01]  /*75a0*/  FADD.FTZ R147, R147, -R148 ;  /* 0x8000009493937221 */ /* 0x000fe20000010000 */
[----:B------:R-:W-:Y:S01]  /*75b0*/  ISETP.GE.U32.AND P1, PT, R120, RZ, PT ;  /* 0x000000ff7800720c */ /* 0x000fe20003f26070 */
[----:B------:R-:W-:Y:S01]  /*75c0*/  FMUL.FTZ R149, R149, UR6 ;  /* 0x0000000695957c20 */ /* 0x000fe20008410000 */
[-CC-:B------:R-:W-:Y:S01]  /*75d0*/  FFMA.FTZ R136, R136, R155.reuse, R156.reuse ;  /* 0x0000009b88887223 */ /* 0x180fe2000001009c */
[--C-:B------:R-:W-:Y:S01]  /*75e0*/  FFMA.FTZ R143, R143, R155, R156.reuse ;  /* 0x0000009b8f8f7223 */ /* 0x100fe2000001009c */
[C---:B------:R-:W-:Y:S01]  /*75f0*/  FMUL.FTZ R151, R214.reuse, R151 ;  /* 0x00000097d6977220 */ /* 0x040fe20000410000 */
[----:B------:R-:W-:Y:S01]  /*7600*/  FMUL.FTZ R153, R153, UR6 ;  /* 0x0000000699997c20 */ /* 0x000fe20008410000 */
[----:B0-----:R-:W-:Y:S01]  /*7610*/  FSEL R119, R149, RZ, P3 ;  /* 0x000000ff95777208 */ /* 0x001fe20001800000 */
[----:B------:R-:W-:Y:S01]  /*7620*/  FMUL.FTZ R147, R214, R147 ;  /* 0x00000093d6937220 */ /* 0x000fe20000410000 */
[C---:B------:R-:W-:Y:S01]  /*7630*/  ISETP.GE.U32.AND.EX P5, PT, R121.reuse, 0x1000000, PT, P1 ;  /* 0x010000007900780c */ /* 0x040fe20003fa6110 */
        /* <DEDUP_REMOVED lines=20> */
[----:B------:R-:W-:Y:S01]  /*7780*/  LOP3.LUT P5, RZ, R189, 0xff, RZ, 0xc0, !PT ;  /* 0x000000ffbdff7812 */ /* 0x000fe200078ac0ff */
        /* <DEDUP_REMOVED lines=34> */
.L_x_2059:
        /* <DEDUP_REMOVED lines=11> */
[C---:B------:R-:W-:Y:S01]  /*7a60*/  FFMA.FTZ R106, R214.reuse, R149, R102 ;  /* 0x00000095d66a7223 */ /* 0x040fe20000010066 */
[----:B------:R-:W-:Y:S01]  /*7a70*/  FFMA.FTZ R107, R214, R151, R103 ;  /* 0x00000097d66b7223 */ /* 0x000fe20000010067 */
[----:B------:R-:W-:Y:S01]  /*7a80*/  ISETP.GE.U32.AND P1, PT, R120, RZ, PT ;  /* 0x000000ff7800720c */ /* 0x000fe20003f26070 */
[-CC-:B------:R-:W-:Y:S01]  /*7a90*/  FFMA.FTZ R138, R138, R155.reuse, R156.reuse ;  /* 0x0000009b8a8a7223 */ /* 0x180fe2000001009c */
[-CC-:B------:R-:W-:Y:S01]  /*7aa0*/  FFMA.FTZ R143, R143, R155.reuse, R156.reuse ;  /* 0x0000009b8f8f7223 */ /* 0x180fe2000001009c */
        /* <DEDUP_REMOVED lines=40> */
.L_x_2065:
        /* <DEDUP_REMOVED lines=54> */
.L_x_2064:
        /* <DEDUP_REMOVED lines=11> */
[----:B------:R-:W-:Y:S01]  /*8140*/  FMUL.FTZ R106, R214, R149 ;  /* 0x00000095d66a7220 */ /* 0x000fe20000410000 */
[-CC-:B------:R-:W-:Y:S01]  /*8150*/  FFMA.FTZ R148, R148, R155.reuse, R156.reuse ;  /* 0x0000009b94947223 */ /* 0x180fe2000001009c */
[----:B------:R-:W-:Y:S01]  /*8160*/  FMUL.FTZ R109, R107, UR6 ;  /* 0x000000066b6d7c20 */ /* 0x000fe20008410000 */
[----:B------:R-:W-:Y:S01]  /*8170*/  ISETP.GE.U32.AND.EX P1, PT, R121, 0x1000000, PT, P1 ;  /* 0x010000007900780c */ /* 0x000fe20003f26110 */
[-CC-:B------:R-:W-:Y:S01]  /*8180*/  FFMA.FTZ R138, R138, R155.reuse, R156.reuse ;  /* 0x0000009b8a8a7223 */ /* 0x180fe2000001009c */
[-CC-:B------:R-:W-:Y:S01]  /*8190*/  FFMA.FTZ R143, R143, R155.reuse, R156.reuse ;  /* 0x0000009b8f8f7223 */ /* 0x180fe2000001009c */
[----:B------:R-:W-:Y:S01]  /*81a0*/  FFMA.FTZ R153, R153, R155, R156 ;  /* 0x0000009b99997223 */ /* 0x000fe2000001009c */
[----:B------:R-:W-:Y:S01]  /*81b0*/  FMUL.FTZ R104, R108, UR6 ;  /* 0x000000066c687c20 */ /* 0x000fe20008410000 */
[----:B------:R-:W-:Y:S01]  /*81c0*/  LOP3.LUT P5, RZ, R120, 0xff, RZ, 0xc0, !PT ;  /* 0x000000ff78ff7812 */ /* 0x000fe200078ac0ff */
[----:B------:R-:W-:Y:S01]  /*81d0*/  FMUL.FTZ R105, R106, UR6 ;  /* 0x000000066a697c20 */ /* 0x000fe20008410000 */
[----:B------:R-:W-:Y:S01]  /*81e0*/  FADD.FTZ R137, R137, -R136 ;  /* 0x8000008889897221 */ /* 0x000fe20000010000 */
[----:B------:R-:W-:Y:S01]  /*81f0*/  LOP3.LUT P4, RZ, R121, 0xff0000, RZ, 0xc0, !PT ;  /* 0x00ff000079ff7812 */ /* 0x000fe2000788c0ff */
[----:B------:R-:W-:Y:S01]  /*8200*/  FADD.FTZ R147, R147, -R148 ;  /* 0x8000009493937221 */ /* 0x000fe20000010000 */
[----:B------:R-:W-:Y:S01]  /*8210*/  FSEL R127, R109, RZ, P1 ;  /* 0x000000ff6d7f7208 */ /* 0x000fe20000800000 */
[----:B------:R-:W-:Y:S01]  /*8220*/  FADD.FTZ R109, R139, -R138 ;  /* 0x8000008a8b6d7221 */ /* 0x000fe20000010000 */
[----:B------:R-:W-:Y:S01]  /*8230*/  FADD.FTZ R143, R142, -R143 ;  /* 0x8000008f8e8f7221 */ /* 0x000fe20000010000 */
[----:B------:R-:W-:Y:S01]  /*8240*/  FADD.FTZ R153, R152, -R153 ;  /* 0x8000009998997221 */ /* 0x000fe20000010000 */
[----:B------:R-:W-:Y:S01]  /*8250*/  FSEL R116, R104, RZ, P5 ;  /* 0x000000ff68747208 */ /* 0x000fe20002800000 */
[C---:B------:R-:W-:Y:S01]  /*8260*/  FMUL.FTZ R110, R214.reuse, R137 ;  /* 0x00000089d66e7220 */ /* 0x040fe20000410000 */
[----:B------:R-:W-:Y:S01]  /*8270*/  FSEL R124, R105, RZ, P4 ;  /* 0x000000ff697c7208 */ /* 0x000fe20002000000 */
[C---:B------:R-:W-:Y:S01]  /*8280*/  FMUL.FTZ R104, R214.reuse, R147 ;  /* 0x00000093d6687220 */ /* 0x040fe20000410000 */
        /* <DEDUP_REMOVED lines=23> */
.L_x_2066:
        /* <DEDUP_REMOVED lines=53> */
.L_x_2062:
        /* <DEDUP_REMOVED lines=14> */
.L_x_2041:
[----:B------:R1:W5:Y:S01]  /*8830*/  LDL.LU R51, [R1] ;  /* 0x0000000001337983 */ /* 0x0003620000300800 */
[----:B------:R-:W-:Y:S02]  /*8840*/  MOV R56, R18 ;  /* 0x0000001200387202 */ /* 0x000fe40000000f00 */
[----:B------:R-:W-:Y:S01]  /*8850*/  MOV R57, R17 ;  /* 0x0000001100397202 */ /* 0x000fe20000000f00 */
[----:B------:R1:W5:Y:S01]  /*8860*/  LDL.LU R76, [R1+0x4] ;  /* 0x00000400014c7983 */ /* 0x0003620000300800 */
[----:B------:R-:W-:Y:S02]  /*8870*/  MOV R58, R16 ;  /* 0x00000010003a7202 */ /* 0x000fe40000000f00 */
[----:B------:R-:W-:Y:S01]  /*8880*/  MOV R72, R22 ;  /* 0x0000001600487202 */ /* 0x000fe20000000f00 */
[----:B------:R1:W5:Y:S01]  /*8890*/  LDL.LU R77, [R1+0x8] ;  /* 0x00000800014d7983 */ /* 0x0003620000300800 */
[----:B------:R-:W-:Y:S02]  /*88a0*/  MOV R73, R21 ;  /* 0x0000001500497202 */ /* 0x000fe40000000f00 */
[----:B------:R-:W-:Y:S01]  /*88b0*/  MOV R74, R20 ;  /* 0x00000014004a7202 */ /* 0x000fe20000000f00 */
[----:B------:R1:W5:Y:S01]  /*88c0*/  LDL.LU R78, [R1+0xc] ;  /* 0x00000c00014e7983 */ /* 0x0003620000300800 */
[----:B------:R-:W-:-:S02]  /*88d0*/  MOV R75, R19 ;  /* 0x00000013004b7202 */ /* 0x000fc40000000f00 */
[----:B------:R-:W-:Y:S01]  /*88e0*/  MOV R59, R15 ;  /* 0x0000000f003b7202 */ /* 0x000fe20000000f00 */
[----:B------:R1:W5:Y:S01]  /*88f0*/  LDL.LU R79, [R1+0x10] ;  /* 0x00001000014f7983 */ /* 0x0003620000300800 */
        /* <DEDUP_REMOVED lines=79> */
[----:B-1----:R-:W-:-:S07]  /*8df0*/  MOV R83, R206 ;  /* 0x000000ce00537202 */ /* 0x002fce0000000f00 */
.L_x_2040:
[----:B------:R-:W-:Y:S05]  /*8e00*/  BSYNC B0 ;  /* 0x0000000000007941 */ /* 0x000fea0003800000 */
.L_x_2039:
[----:B------:R-:W1:Y:S01]  /*8e10*/  S2R R0, SR_TID.X ;  /* 0x0000000000007919 */ /* 0x000e620000002100 */
[----:B------:R-:W-:Y:S01]  /*8e20*/  MOV R3, 0x400 ;  /* 0x0000040000037802 */ /* 0x000fe20000000f00 */
[----:B------:R-:W-:Y:S05]  /*8e30*/  WARPSYNC.ALL ;  /* 0x0000000000007948 */ /* 0x000fea0003800000 */
[----:B------:R-:W2:Y:S01]  /*8e40*/  S2R R96, SR_CgaCtaId ;  /* 0x0000000000607919 */ /* 0x000ea20000008800 */
[----:B------:R-:W3:Y:S01]  /*8e50*/  S2UR UR4, SR_CTAID.X ;  /* 0x00000000000479c3 */ /* 0x000ee20000002500 */
[----:B------:R-:W4:Y:S01]  /*8e60*/  LDCU.128 UR16, c[0x0][0x440] ;  /* 0x00008800ff1077ac */ /* 0x000f220008000c00 */
[----:B------:R-:W0:Y:S01]  /*8e70*/  LDCU.128 UR20, c[0x0][0x450] ;  /* 0x00008a00ff1477ac */ /* 0x000e220008000c00 */
        /* <DEDUP_REMOVED lines=16> */
[----:B------:R-:W0:Y:S04]  /*8f80*/  LDS R52, [R2+0xe00] ;  /* 0x000e000002347984 */ /* 0x000e280000000800 */
[----:B------:R-:W3:Y:S04]  /*8f90*/  LDS R40, [R2+0x400] ;  /* 0x0004000002287984 */ /* 0x000ee80000000800 */
[----:B------:R-:W3:Y:S04]  /*8fa0*/  LDS R23, [R2+0x1000] ;  /* 0x0010000002177984 */ /* 0x000ee80000000800 */
        /* <DEDUP_REMOVED lines=11> */
[----:B0-----:R-:W-:-:S03]  /*9060*/  FADD.FTZ R52, R97, R52 ;  /* 0x0000003461347221 */ /* 0x001fc60000010000 */
[----:B------:R-:W0:Y:S01]  /*9070*/  LDS R70, [R2+0x1c00] ;  /* 0x001c000002467984 */ /* 0x000e220000000800 */
[----:B---3--:R-:W-:-:S03]  /*9080*/  FADD.FTZ R40, RZ, R40 ;  /* 0x00000028ff287221 */ /* 0x008fc60000010000 */
[----:B------:R-:W3:Y:S01]  /*9090*/  LDS R55, [R2+0x1e00] ;  /* 0x001e000002377984 */ /* 0x000ee20000000800 */
[----:B------:R-:W-:-:S03]  /*90a0*/  FADD.FTZ R23, R40, R23 ;  /* 0x0000001728177221 */ /* 0x000fc60000010000 */
[----:B------:R-:W3:Y:S01]  /*90b0*/  LDS R88, [R2+0x2000] ;  /* 0x0020000002587984 */ /* 0x000ee20000000800 */
[----:B------:R-:W-:-:S03]  /*90c0*/  FADD.FTZ R20, RZ, R20 ;  /* 0x00000014ff147221 */ /* 0x000fc60000010000 */
        /* <DEDUP_REMOVED lines=9> */
[----:B-1----:R-:W-:-:S03]  /*9160*/  FADD.FTZ R22, R22, R43 ;  /* 0x0000002b16167221 */ /* 0x002fc60000010000 */
[----:B------:R-:W1:Y:S01]  /*9170*/  LDS R94, [R2+0x2c00] ;  /* 0x002c0000025e7984 */ /* 0x000e620000000800 */
[----:B--2---:R-:W-:-:S03]  /*9180*/  FADD.FTZ R3, R3, R54 ;  /* 0x0000003603037221 */ /* 0x004fc60000010000 */
[----:B------:R-:W2:Y:S01]  /*9190*/  LDS R91, [R2+0x2e00] ;  /* 0x002e0000025b7984 */ /* 0x000ea20000000800 */
[----:B----4-:R-:W-:Y:S01]  /*91a0*/  FADD.FTZ R52, R52, R53 ;  /* 0x0000003534347221 */ /* 0x010fe20000010000 */
[----:B------:R-:W-:Y:S01]  /*91b0*/  BAR.SYNC.DEFER_BLOCKING 0x0 ;  /* 0x0000000000007b1d */ /* 0x000fe20000010000 */
[----:B0-----:R-:W-:Y:S01]  /*91c0*/  FADD.FTZ R23, R23, R70 ;  /* 0x0000004617177221 */ /* 0x001fe20000010000 */
        /* <DEDUP_REMOVED lines=21> */
[----:B------:R-:W4:Y:S04]  /*9320*/  LDS R10, [R2+0x1600] ;  /* 0x00160000020a7984 */ /* 0x000f280000000800 */
[----:B------:R-:W4:Y:S04]  /*9330*/  LDS R14, [R2+0x1c00] ;  /* 0x001c0000020e7984 */ /* 0x000f280000000800 */
[----:B------:R-:W4:Y:S04]  /*9340*/  LDS R93, [R2] ;  /* 0x00000000025d7984 */ /* 0x000f280000000800 */
[----:B------:R-:W4:Y:S04]  /*9350*/  LDS R95, [R2+0x200] ;  /* 0x00020000025f7984 */ /* 0x000f280000000800 */
[----:B------:R-:W4:Y:S01]  /*9360*/  LDS R72, [R2+0xc00] ;  /* 0x000c000002487984 */ /* 0x000f220000000800 */
        /* <DEDUP_REMOVED lines=16> */
[----:B------:R-:W-:-:S03]  /*9470*/  FADD.FTZ R95, RZ, R95 ;  /* 0x0000005fff5f7221 */ /* 0x000fc60000010000 */
[----:B------:R-:W4:Y:S01]  /*9480*/  LDS R14, [R2+0x2400] ;  /* 0x00240000020e7984 */ /* 0x000f220000000800 */
[----:B------:R-:W-:-:S03]  /*9490*/  FADD.FTZ R72, R93, R72 ;  /* 0x000000485d487221 */ /* 0x000fc60000010000 */
[----:B------:R-:W4:Y:S04]  /*94a0*/  LDS R16, [R2+0x2600] ;  /* 0x0026000002107984 */ /* 0x000f280000000800 */
[----:B------:R-:W4:Y:S01]  /*94b0*/  LDS R18, [R2+0x2800] ;  /* 0x0028000002127984 */ /* 0x000f220000000800 */
[----:B0-----:R-:W-:-:S03]  /*94c0*/  FADD.FTZ R56, R95, R56 ;  /* 0x000000385f387221 */ /* 0x001fc60000010000 */
[----:B------:R-:W0:Y:S01]  /*94d0*/  LDS R15, [R2+0x2a00] ;  /* 0x002a0000020f7984 */ /* 0x000e220000000800 */
[----:B-1----:R-:W-:-:S03]  /*94e0*/  FADD.FTZ R12, RZ, R12 ;  /* 0x0000000cff0c7221 */ /* 0x002fc60000010000 */
        /* <DEDUP_REMOVED lines=15> */
[----:B-----5:R-:W-:Y:S01]  /*95e0*/  STS.128 [R96+0x400], R48 ;  /* 0x0004003060007388 */ /* 0x020fe20000000c00 */
[----:B-1----:R-:W-:-:S03]  /*95f0*/  FADD.FTZ R41, R8, R41 ;  /* 0x0000002908297221 */ /* 0x002fc60000010000 */
[----:B------:R-:W-:Y:S04]  /*9600*/  STS.128 [R96+0x410], R76 ;  /* 0x0004104c60007388 */ /* 0x000fe80000000c00 */
[----:B------:R2:W-:Y:S04]  /*9610*/  STS.128 [R96+0x800], R24 ;  /* 0x0008001860007388 */ /* 0x0005e80000000c00 */
[----:B------:R-:W-:Y:S01]  /*9620*/  STS.128 [R96+0x810], R80 ;  /* 0x0008105060007388 */ /* 0x000fe20000000c00 */
[----:B------:R-:W-:Y:S01]  /*9630*/  BAR.SYNC.DEFER_BLOCKING 0x0 ;  /* 0x0000000000007b1d */ /* 0x000fe20000010000 */
[----:B--2---:R-:W-:-:S05]  /*9640*/  FADD.FTZ R25, R9, R20 ;  /* 0x0000001409197221 */ /* 0x004fca0000010000 */
        /* <DEDUP_REMOVED lines=55> */
[----:B------:R-:W-:Y:S08]  /*99c0*/  BAR.SYNC.DEFER_BLOCKING 0x0 ;  /* 0x0000000000007b1d */ /* 0x000ff00000010000 */
[----:B0-----:R-:W0:Y:S01]  /*99d0*/  LDC R7, c[0x0][0x388] ;  /* 0x0000e200ff077b82 */ /* 0x001e220000000800 */
[----:B------:R-:W1:Y:S04]  /*99e0*/  LDS R52, [R2+0x200] ;  /* 0x0002000002347984 */ /* 0x000e680000000800 */
[----:B------:R-:W2:Y:S04]  /*99f0*/  LDS R33, [R2+0xe00] ;  /* 0x000e000002217984 */ /* 0x000ea80000000800 */
[----:B------:R-:W3:Y:S04]  /*9a00*/  LDS R4, [R2+0x1a00] ;  /* 0x001a000002047984 */ /* 0x000ee80000000800 */
[----:B------:R-:W4:Y:S01]  /*9a10*/  LDS R50, [R2] ;  /* 0x0000000002327984 */ /* 0x000f220000000800 */
[----:B0-----:R-:W-:-:S03]  /*9a20*/  IMAD R7, R7, UR4, RZ ;  /* 0x0000000407077c24 */ /* 0x001fc6000f8e02ff */
[----:B------:R-:W0:Y:S02]  /*9a30*/  LDS R65, [R2+0xc00] ;  /* 0x000c000002417984 */ /* 0x000e240000000800 */
[----:B------:R-:W-:Y:S02]  /*9a40*/  IADD3 R10, P0, PT, R7, R0, RZ ;  /* 0x00000000070a7210 */ /* 0x000fe40007f1e0ff */
        /* <DEDUP_REMOVED lines=14> */
[----:B0-----:R-:W-:-:S03]  /*9b30*/  FADD.FTZ R50, R50, R65 ;  /* 0x0000004132327221 */ /* 0x001fc60000010000 */
[----:B------:R-:W0:Y:S01]  /*9b40*/  LDS R39, [R2+0x1e00] ;  /* 0x001e000002277984 */ /* 0x000e220000000800 */
[----:B------:R-:W-:-:S03]  /*9b50*/  FADD.FTZ R11, R50, R11 ;  /* 0x0000000b320b7221 */ /* 0x000fc60000010000 */
[----:B------:R-:W0:Y:S01]  /*9b60*/  LDS R31, [R2+0x1400] ;  /* 0x00140000021f7984 */ /* 0x000e220000000800 */
[----:B------:R-:W-:Y:S01]  /*9b70*/  FADD.FTZ R47, R11, R6 ;  /* 0x000000060b2f7221 */ /* 0x000fe20000010000 */
[----:B------:R-:W-:Y:S02]  /*9b80*/  IADD3.X R11, PT, PT, RZ, RZ, RZ, P0, !PT ;  /* 0x000000ffff0b7210 */ /* 0x000fe400007fe4ff */
[----:B------:R-:W0:Y:S01]  /*9b90*/  LDS R16, [R2+0xa00] ;  /* 0x000a000002107984 */ /* 0x000e220000000800 */
[----:B------:R-:W-:Y:S01]  /*9ba0*/  FADD.FTZ R49, R4, R5 ;  /* 0x0000000504317221 */ /* 0x000fe20000010000 */
[C---:B------:R-:W-:Y:S02]  /*9bb0*/  SHF.L.U64.HI R11, R10.reuse, 0x2, R11 ;  /* 0x000000020a0b7819 */ /* 0x040fe4000001020b */
[----:B------:R-:W0:Y:S01]  /*9bc0*/  LDS R53, [R2+0x2a00] ;  /* 0x002a000002357984 */ /* 0x000e220000000800 */
[----:B------:R-:W-:Y:S01]  /*9bd0*/  SHF.L.U32 R10, R10, 0x2, RZ ;  /* 0x000000020a0a7819 */ /* 0x000fe200000006ff */
[----:B------:R-:W-:-:S02]  /*9be0*/  FADD.FTZ R12, RZ, R12 ;  /* 0x0000000cff0c7221 */ /* 0x000fc40000010000 */
[----:B------:R-:W0:Y:S01]  /*9bf0*/  LDS R43, [R2+0x2000] ;  /* 0x00200000022b7984 */ /* 0x000e220000000800 */
[----:B------:R-:W-:Y:S01]  /*9c00*/  IADD3 R4, P0, PT, R10, UR18, RZ ;  /* 0x000000120a047c10 */ /* 0x000fe2000ff1e0ff */
[----:B------:R-:W-:Y:S01]  /*9c10*/  FADD.FTZ R12, R12, R27 ;  /* 0x0000001b0c0c7221 */ /* 0x000fe20000010000 */
[C---:B------:R-:W-:Y:S01]  /*9c20*/  IADD3 R6, P1, PT, R10.reuse, UR16, RZ ;  /* 0x000000100a067c10 */ /* 0x040fe2000ff3e0ff */
[----:B------:R-:W0:Y:S01]  /*9c30*/  LDS R33, [R2+0x1600] ;  /* 0x0016000002217984 */ /* 0x000e220000000800 */
[C---:B------:R-:W-:Y:S01]  /*9c40*/  IADD3 R8, P2, PT, R10.reuse, UR22, RZ ;  /* 0x000000160a087c10 */ /* 0x040fe2000ff5e0ff */
[----:B------:R-:W-:Y:S01]  /*9c50*/  FADD.FTZ R0, RZ, R0 ;  /* 0x00000000ff007221 */ /* 0x000fe20000010000 */
[----:B------:R-:W-:Y:S01]  /*9c60*/  IADD3 R10, P3, PT, R10, UR20, RZ ;  /* 0x000000140a0a7c10 */ /* 0x000fe2000ff7e0ff */
[----:B------:R-:W0:Y:S01]  /*9c70*/  LDS R55, [R2+0x2c00] ;  /* 0x002c000002377984 */ /* 0x000e220000000800 */
[C---:B------:R-:W-:Y:S01]  /*9c80*/  IADD3.X R5, PT, PT, R11.reuse, UR19, RZ, P0, !PT ;  /* 0x000000130b057c10 */ /* 0x040fe200087fe4ff */
[----:B-1----:R-:W-:Y:S01]  /*9c90*/  FADD.FTZ R12, R12, R35 ;  /* 0x000000230c0c7221 */ /* 0x002fe20000010000 */
[C---:B------:R-:W-:Y:S01]  /*9ca0*/  IADD3.X R7, PT, PT, R11.reuse, UR17, RZ, P1, !PT ;  /* 0x000000110b077c10 */ /* 0x040fe20008ffe4ff */
[----:B------:R-:W1:Y:S01]  /*9cb0*/  LDS R45, [R2+0x2200] ;  /* 0x00220000022d7984 */ /* 0x000e620000000800 */
[C---:B------:R-:W-:Y:S01]  /*9cc0*/  IADD3.X R9, PT, PT, R11.reuse, UR23, RZ, P2, !PT ;  /* 0x000000170b097c10 */ /* 0x040fe200097fe4ff */
[----:B--2---:R-:W-:Y:S01]  /*9cd0*/  FADD.FTZ R0, R0, R29 ;  /* 0x0000001d00007221 */ /* 0x004fe20000010000 */
[----:B------:R-:W-:Y:S01]  /*9ce0*/  IADD3.X R11, PT, PT, R11, UR21, RZ, P3, !PT ;  /* 0x000000150b0b7c10 */ /* 0x000fe20009ffe4ff */
[----:B------:R-:W2:Y:S01]  /*9cf0*/  LDS R57, [R2+0x2e00] ;  /* 0x002e000002397984 */ /* 0x000ea20000000800 */
[----:B---3--:R-:W-:-:S03]  /*9d00*/  FADD.FTZ R14, RZ, R14 ;  /* 0x0000000eff0e7221 */ /* 0x008fc60000010000 */
[----:B------:R-:W-:Y:S01]  /*9d10*/  STG.E desc[UR10][R4.64], R17 ;  /* 0x0000001104007986 */ /* 0x000fe2000c10190a */
[----:B----4-:R-:W-:-:S03]  /*9d20*/  FADD.FTZ R51, R12, R51 ;  /* 0x000000330c337221 */ /* 0x010fc60000010000 */
[----:B------:R-:W-:Y:S01]  /*9d30*/  STG.E desc[UR10][R6.64], R3 ;  /* 0x0000000306007986 */ /* 0x000fe2000c10190a */
[----:B0-----:R-:W-:-:S03]  /*9d40*/  FADD.FTZ R0, R0, R39 ;  /* 0x0000002700007221 */ /* 0x001fc60000010000 */
[----:B------:R-:W-:Y:S01]  /*9d50*/  STG.E desc[UR10][R8.64], R47 ;  /* 0x0000002f08007986 */ /* 0x000fe2000c10190a */
[----:B------:R-:W-:-:S03]  /*9d60*/  FADD.FTZ R14, R14, R31 ;  /* 0x0000001f0e0e7221 */ /* 0x000fc60000010000 */
        /* <DEDUP_REMOVED lines=29> */
.L_x_2042:
        /* <DEDUP_REMOVED lines=8> */
.L_x_2069:
[----:B------:R-:W-:Y:S05]  /*9fc0*/  BSYNC B2 ;  /* 0x0000000000027941 */ /* 0x000fea0003800000 */
.L_x_2068:
        /* <DEDUP_REMOVED lines=8> */
.L_x_2070:
[----:B------:R-:W-:Y:S01]  /*a050*/  HFMA2 R158, -RZ, RZ, 0, 1.1920928955078125e-07 ;  /* 0x00000002ff9e7431 */ /* 0x000fe200000001ff */
[----:B------:R-:W-:Y:S01]  /*a060*/  MOV R157, R155 ;  /* 0x0000009b009d7202 */ /* 0x000fe20000000f00 */
[----:B------:R-:W-:-:S07]  /*a070*/  FADD.FTZ R156, R156, R162 ;  /* 0x000000a29c9c7221 */ /* 0x000fce0000010000 */
[----:B------:R-:W-:Y:S05]  /*a080*/  WARPSYNC.COLLECTIVE R160, `(.L_x_2071) ;  /* 0x00000000a0087348 */ /* 0x000fea0003c00000 */
[----:B------:R0:W1:Y:S02]  /*a090*/  SHFL.BFLY P4, R162, R157, R158, R159 ;  /* 0x0c00009e9da27389 */ /* 0x000064000008009f */
[----:B01----:R-:W-:Y:S05]  /*a0a0*/  ENDCOLLECTIVE ;  /* 0x000000000000791b */ /* 0x003fea0003800000 */
.L_x_2071:
[----:B------:R-:W-:Y:S01]  /*a0b0*/  MOV R157, R156 ;  /* 0x0000009c009d7202 */ /* 0x000fe20000000f00 */
[----:B------:R-:W-:-:S07]  /*a0c0*/  FADD.FTZ R155, R155, R162 ;  /* 0x000000a29b9b7221 */ /* 0x000fce0000010000 */
[----:B------:R-:W-:Y:S05]  /*a0d0*/  WARPSYNC.COLLECTIVE R160, `(.L_x_2072) ;  /* 0x00000000a0087348 */ /* 0x000fea0003c00000 */
[----:B------:R0:W1:Y:S02]  /*a0e0*/  SHFL.BFLY P4, R162, R157, R158, R159 ;  /* 0x0c00009e9da27389 */ /* 0x000064000008009f */
[----:B01----:R-:W-:Y:S05]  /*a0f0*/  ENDCOLLECTIVE ;  /* 0x000000000000791b */ /* 0x003fea0003800000 */
.L_x_2072:
[----:B------:R-:W-:Y:S01]  /*a100*/  HFMA2 R158, -RZ, RZ, 0, 2.384185791015625e-07 ;  /* 0x00000004ff9e7431 */ /* 0x000fe200000001ff */
[----:B------:R-:W-:Y:S01]  /*a110*/  MOV R157, R155 ;  /* 0x0000009b009d7202 */ /* 0x000fe20000000f00 */
[----:B------:R-:W-:-:S07]  /*a120*/  FADD.FTZ R156, R156, R162 ;  /* 0x000000a29c9c7221 */ /* 0x000fce0000010000 */
[----:B------:R-:W-:Y:S05]  /*a130*/  WARPSYNC.COLLECTIVE R160, `(.L_x_2073) ;  /* 0x00000000a0087348 */ /* 0x000fea0003c00000 */
[----:B------:R0:W1:Y:S02]  /*a140*/  SHFL.BFLY P4, R162, R157, R158, R159 ;  /* 0x0c00009e9da27389 */ /* 0x000064000008009f */
[----:B01----:R-:W-:Y:S05]  /*a150*/  ENDCOLLECTIVE ;  /* 0x000000000000791b */ /* 0x003fea0003800000 */
.L_x_2073:
[----:B------:R-:W-:Y:S01]  /*a160*/  MOV R157, R156 ;  /* 0x0000009c009d7202 */ /* 0x000fe20000000f00 */
[----:B------:R-:W-:-:S07]  /*a170*/  FADD.FTZ R155, R155, R162 ;  /* 0x000000a29b9b7221 */ /* 0x000fce0000010000 */
[----:B------:R-:W-:Y:S05]  /*a180*/  WARPSYNC.COLLECTIVE R160, `(.L_x_2074) ;  /* 0x00000000a0087348 */ /* 0x000fea0003c00000 */
[----:B------:R0:W1:Y:S02]  /*a190*/  SHFL.BFLY P4, R162, R157, R158, R159 ;  /* 0x0c00009e9da27389 */ /* 0x000064000008009f */
[----:B01----:R-:W-:Y:S05]  /*a1a0*/  ENDCOLLECTIVE ;  /* 0x000000000000791b */ /* 0x003fea0003800000 */
.L_x_2074:
[----:B------:R-:W-:Y:S01]  /*a1b0*/  HFMA2 R158, -RZ, RZ, 0, 4.76837158203125e-07 ;  /* 0x00000008ff9e7431 */ /* 0x000fe200000001ff */
[----:B------:R-:W-:Y:S01]  /*a1c0*/  MOV R157, R155 ;  /* 0x0000009b009d7202 */ /* 0x000fe20000000f00 */
[----:B------:R-:W-:-:S07]  /*a1d0*/  FADD.FTZ R156, R156, R162 ;  /* 0x000000a29c9c7221 */ /* 0x000fce0000010000 */
[----:B------:R-:W-:Y:S05]  /*a1e0*/  WARPSYNC.COLLECTIVE R160, `(.L_x_2075) ;  /* 0x00000000a0087348 */ /* 0x000fea0003c00000 */
[----:B------:R0:W1:Y:S02]  /*a1f0*/  SHFL.BFLY P4, R162, R157, R158, R159 ;  /* 0x0c00009e9da27389 */ /* 0x000064000008009f */
[----:B01----:R-:W-:Y:S05]  /*a200*/  ENDCOLLECTIVE ;  /* 0x000000000000791b */ /* 0x003fea0003800000 */
.L_x_2075:
[----:B------:R-:W-:Y:S01]  /*a210*/  MOV R157, R156 ;  /* 0x0000009c009d7202 */ /* 0x000fe20000000f00 */
[----:B------:R-:W-:-:S07]  /*a220*/  FADD.FTZ R155, R155, R162 ;  /* 0x000000a29b9b7221 */ /* 0x000fce0000010000 */
[----:B------:R-:W-:Y:S05]  /*a230*/  WARPSYNC.COLLECTIVE R160, `(.L_x_2076) ;  /* 0x00000000a0087348 */ /* 0x000fea0003c00000 */
[----:B------:R0:W1:Y:S02]  /*a240*/  SHFL.BFLY P4, R162, R157, R158, R159 ;  /* 0x0c00009e9da27389 */ /* 0x000064000008009f */
[----:B01----:R-:W-:Y:S05]  /*a250*/  ENDCOLLECTIVE ;  /* 0x000000000000791b */ /* 0x003fea0003800000 */
.L_x_2076:
[----:B------:R-:W-:Y:S01]  /*a260*/  HFMA2 R158, -RZ, RZ, 0, 9.5367431640625e-07 ;  /* 0x00000010ff9e7431 */ /* 0x000fe200000001ff */
[----:B------:R-:W-:Y:S01]  /*a270*/  MOV R157, R155 ;  /* 0x0000009b009d7202 */ /* 0x000fe20000000f00 */
[----:B------:R-:W-:-:S07]  /*a280*/  FADD.FTZ R156, R156, R162 ;  /* 0x000000a29c9c7221 */ /* 0x000fce0000010000 */
[----:B------:R-:W-:Y:S05]  /*a290*/  WARPSYNC.COLLECTIVE R160, `(.L_x_2077) ;  /* 0x00000000a0087348 */ /* 0x000fea0003c00000 */
[----:B------:R0:W1:Y:S02]  /*a2a0*/  SHFL.BFLY P4, R162, R157, R158, R159 ;  /* 0x0c00009e9da27389 */ /* 0x000064000008009f */
[----:B01----:R-:W-:Y:S05]  /*a2b0*/  ENDCOLLECTIVE ;  /* 0x000000000000791b */ /* 0x003fea0003800000 */
.L_x_2077:
[----:B------:R-:W-:Y:S02]  /*a2c0*/  MOV R157, R156 ;  /* 0x0000009c009d7202 */ /* 0x000fe40000000f00 */
[----:B------:R-:W-:-:S07]  /*a2d0*/  MOV R161, R162 ;  /* 0x000000a200a17202 */ /* 0x000fce0000000f00 */
[----:B------:R-:W-:Y:S05]  /*a2e0*/  WARPSYNC.COLLECTIVE R160, `(.L_x_2078) ;  /* 0x00000000a0087348 */ /* 0x000fea0003c00000 */
[----:B------:R0:W1:Y:S02]  /*a2f0*/  SHFL.BFLY P4, R162, R157, R158, R159 ;  /* 0x0c00009e9da27389 */ /* 0x000064000008009f */
[----:B01----:R-:W-:Y:S05]  /*a300*/  ENDCOLLECTIVE ;  /* 0x000000000000791b */ /* 0x003fea0003800000 */
.L_x_2078:
[----:B------:R-:W-:Y:S01]  /*a310*/  MOV R157, R162 ;  /* 0x000000a2009d7202 */ /* 0x000fe20000000f00 */
[----:B------:R-:W-:Y:S06]  /*a320*/  BRA `(.L_x_2079) ;  /* 0xffffff7c00d87947 */ /* 0x000fec000383ffff */
.L_x_2080:
        /* <DEDUP_REMOVED lines=13> */
.L_x_4975:


//--------------------- .text._ZN10layer_norm22ln_bwd_finalize_kernelINS_22Kernel_traits_finalizeILj768Ef13__nv_bfloat16fS2_fjLb0ELj1024ELj4ENS_18Kernel_traits_baseILj768EfS2_fS2_fjLj1024EEEEELb0ELb0EEEvNS_9BwdParamsE --------------------------
	.section	.text._ZN10layer_norm22ln_bwd_finalize_kernelINS_22Kernel_traits_finalizeILj768Ef13__nv_bfloat16fS2_fjLb0ELj1024ELj4ENS_18Kernel_traits_baseILj768EfS2_fS2_fjLj1024EEEEELb0ELb0EEEvNS_9BwdParamsE,"ax",@progbits
	.align	128
        .global         _ZN10layer_norm22ln_bwd_finalize_kernelINS_22Kernel_traits_finalizeILj768Ef13__nv_bfloat16fS2_fjLb0ELj1024ELj4ENS_18Kernel_traits_baseILj768EfS2_fS2_fjLj1024EEEEELb0ELb0EEEvNS_9BwdParamsE
        .type           _ZN10layer_norm22ln_bwd_finalize_kernelINS_22Kernel_traits_finalizeILj768Ef13__nv_bfloat16fS2_fjLb0ELj1024ELj4ENS_18Kernel_traits_baseILj768EfS2_fS2_fjLj1024EEEEELb0ELb0EEEvNS_9BwdParamsE,@function
        .size           _ZN10layer_norm22ln_bwd_finalize_kernelINS_22Kernel_traits_finalizeILj768Ef13__nv_bfloat16fS2_fjLb0ELj1024ELj4ENS_18Kernel_traits_baseILj768EfS2_fS2_fjLj1024EEEEELb0ELb0EEEvNS_9BwdParamsE,(.L_x_4976 - _ZN10layer_norm22ln_bwd_finalize_kernelINS_22Kernel_traits_finalizeILj768Ef13__nv_bfloat16fS2_fjLb0ELj1024ELj4ENS_18Kernel_traits_baseILj768EfS2_fS2_fjLj1024EEEEELb0ELb0EEEvNS_9BwdParamsE)
        .other          _ZN10layer_norm22ln_bwd_finalize_kernelINS_22Kernel_traits_finalizeILj768Ef13__nv_bfloat16fS2_fjLb0ELj1024ELj4ENS_18Kernel_traits_baseILj768EfS2_fS2_fjLj1024EEEEELb0ELb0EEEvNS_9BwdParamsE,@"STO_CUDA_ENTRY STV_DEFAULT"
_ZN10layer_norm22ln_bwd_finalize_kernelINS_22Kernel_traits_finalizeILj768Ef13__nv_bfloat16fS2_fjLb0ELj1024ELj4ENS_18Kernel_traits_baseILj768EfS2_fS2_fjLj1024EEEEELb0ELb0EEEvNS_9BwdParamsE:
.text._ZN10layer_norm22ln_bwd_finalize_kernelINS_22Kernel_traits_finalizeILj768Ef13__nv_bfloat16fS2_fjLb0ELj1024ELj4ENS_18Kernel_traits_baseILj768EfS2_fS2_fjLj1024EEEEELb0ELb0EEEvNS_9BwdParamsE:
        /* <DEDUP_REMOVED lines=78> */
.L_x_2085:
        /* <DEDUP_REMOVED lines=118> */
.L_x_2084:
[----:B------:R-:W-:Y:S05]  /*0c40*/  BSYNC.RECONVERGENT B1 ;  /* 0x0000000000017941 */ /* 0x000fea0003800200 */
.L_x_2083:
        /* <DEDUP_REMOVED lines=68> */
.L_x_2087:
[----:B------:R-:W-:Y:S05]  /*1090*/  BSYNC.RECONVERGENT B1 ;  /* 0x0000000000017941 */ /* 0x000fea0003800200 */
.L_x_2086:
        /* <DEDUP_REMOVED lines=37> */
.L_x_2089:
[----:B------:R-:W-:Y:S05]  /*12f0*/  BSYNC.RECONVERGENT B1 ;  /* 0x0000000000017941 */ /* 0x000fea0003800200 */
.L_x_2088:
[----:B------:R-:W-:Y:S05]  /*1300*/  @!P1 BRA `(.L_x_2082) ;  /* 0x00000000003c9947 */ /* 0x000fea0003800000 */
[----:B------:R-:W0:Y:S01]  /*1310*/  LDC.64 R8, c[0x0][0x440] ;  /* 0x00011000ff087b82 */ /* 0x000e220000000a00 */
[----:B------:R-:W-:Y:S01]  /*1320*/  IMAD R0, R3, R54, R0 ;  /* 0x0000003603007224 */ /* 0x000fe200078e0200 */
[----:B------:R-:W-:-:S04]  /*1330*/  IADD3 R12, PT, PT, -R55, RZ, RZ ;  /* 0x000000ff370c7210 */ /* 0x000fc80007ffe1ff */
[----:B------:R-:W-:Y:S02]  /*1340*/  IADD3 R3, PT, PT, R57, R0, RZ ;  /* 0x0000000039037210 */ /* 0x000fe40007ffe0ff */
[----:B------:R-:W1:Y:S05]  /*1350*/  LDC.64 R10, c[0x0][0x448] ;  /* 0x00011200ff0a7b82 */ /* 0x000e6a0000000a00 */
.L_x_2090:
        /* <DEDUP_REMOVED lines=10> */
.L_x_2082:
[----:B------:R-:W-:Y:S05]  /*1400*/  BSYNC.RECONVERGENT B0 ;  /* 0x0000000000007941 */ /* 0x000fea0003800200 */
.L_x_2081:
        /* <DEDUP_REMOVED lines=60> */
.L_x_2091:
        /* <DEDUP_REMOVED lines=11> */
.L_x_4976:


//--------------------- .text._ZN10layer_norm40ln_parallel_residual_bwd_finalize_kernelINS_22Kernel_traits_finalizeILj768Ef13__nv_bfloat16fS2_fjLb0ELj1024ELj4ENS_18Kernel_traits_baseILj768EfS2_fS2_fjLj1024EEEEELb0EEEvNS_9BwdParamsE --------------------------
	.section	.text._ZN10layer_norm40ln_parallel_residual_bwd_finalize_kernelINS_22Kernel_traits_finalizeILj768Ef13__nv_bfloat16fS2_fjLb0ELj1024ELj4ENS_18Kernel_traits_baseILj768EfS2_fS2_fjLj1024EEEEELb0EEEvNS_9BwdParamsE,"ax",@progbits
	.align	128
        .global         _ZN10layer_norm40ln_parallel_residual_bwd_finalize_kernelINS_22Kernel_traits_finalizeILj768Ef13__nv_bfloat16fS2_fjLb0ELj1024ELj4ENS_18Kernel_traits_baseILj768EfS2_fS2_fjLj1024EEEEELb0EEEvNS_9BwdParamsE
        .type           _ZN10layer_norm40ln_parallel_residual_bwd_finalize_kernelINS_22Kernel_traits_finalizeILj768Ef13__nv_bfloat16fS2_fjLb0ELj1024ELj4ENS_18Kernel_traits_baseILj768EfS2_fS2_fjLj1024EEEEELb0EEEvNS_9BwdParamsE,@function
        .size           _ZN10layer_norm40ln_parallel_residual_bwd_finalize_kernelINS_22Kernel_traits_finalizeILj768Ef13__nv_bfloat16fS2_fjLb0ELj1024ELj4ENS_18Kernel_traits_baseILj768EfS2_fS2_fjLj1024EEEEELb0EEEvNS_9BwdParamsE,(.L_x_4977 - _ZN10layer_norm40ln_parallel_residual_bwd_finalize_kernelINS_22Kernel_traits_finalizeILj768Ef13__nv_bfloat16fS2_fjLb0ELj1024ELj4ENS_18Kernel_traits_baseILj768EfS2_fS2_fjLj1024EEEEELb0EEEvNS_9BwdParamsE)
        .other          _ZN10layer_norm40ln_parallel_residual_bwd_finalize_kernelINS_22Kernel_traits_finalizeILj768Ef13__nv_bfloat16fS2_fjLb0ELj1024ELj4ENS_18Kernel_traits_baseILj768EfS2_fS2_fjLj1024EEEEELb0EEEvNS_9BwdParamsE,@"STO_CUDA_ENTRY STV_DEFAULT"
_ZN10layer_norm40ln_parallel_residual_bwd_finalize_kernelINS_22Kernel_traits_finalizeILj768Ef13__nv_bfloat16fS2_fjLb0ELj1024ELj4ENS_18Kernel_traits_baseILj768EfS2_fS2_fjLj1024EEEEELb0EEEvNS_9BwdParamsE:
.text._ZN10layer_norm40ln_parallel_residual_bwd_finalize_kernelINS_22Kernel_traits_finalizeILj768Ef13__nv_bfloat16fS2_fjLb0ELj1024ELj4ENS_18Kernel_traits_baseILj768EfS2_fS2_fjLj1024EEEEELb0EEEvNS_9BwdParamsE:
        /* <DEDUP_REMOVED lines=58> */
.L_x_2096:
        /* <DEDUP_REMOVED lines=112> */
.L_x_2095:
[----:B------:R-:W-:Y:S05]  /*0aa0*/  BSYNC.RECONVERGENT B1 ;  /* 0x0000000000017941 */ /* 0x000fea0003800200 */
.L_x_2094:
        /* <DEDUP_REMOVED lines=66> */
.L_x_2098:
[----:B------:R-:W-:Y:S05]  /*0ed0*/  BSYNC.RECONVERGENT B1 ;  /* 0x0000000000017941 */ /* 0x000fea0003800200 */
.L_x_2097:
        /* <DEDUP_REMOVED lines=36> */
.L_x_2100:
[----:B------:R-:W-:Y:S05]  /*1120*/  BSYNC.RECONVERGENT B1 ;  /* 0x0000000000017941 */ /* 0x000fea0003800200 */
.L_x_2099:
        /* <DEDUP_REMOVED lines=18> */
.L_x_2093:
[----:B------:R-:W-:Y:S05]  /*1250*/  BSYNC.RECONVERGENT B0 ;  /* 0x0000000000007941 */ /* 0x000fea0003800200 */
.L_x_2092:
        /* <DEDUP_REMOVED lines=92> */
.L_x_2101:
        /* <DEDUP_REMOVED lines=14> */
.L_x_4977:


//--------------------- .text._ZN10layer_norm31ln_parallel_residual_bwd_kernelINS_13Kernel_traitsIf13__nv_bfloat16fS2_fjLj768ELj1ELj4ELj1ELj16ENS_18Kernel_traits_baseILj768EfS2_fS2_fjLj128EEEEELb1ELb1ELb0EEEvNS_9BwdParamsE --------------------------
	.section	.text._ZN10layer_norm31ln_parallel_residual_bwd_kernelINS_13Kernel_traitsIf13__nv_bfloat16fS2_fjLj768ELj1ELj4ELj1ELj16ENS_18Kernel_traits_baseILj768EfS2_fS2_fjLj128EEEEELb1ELb1ELb0EEEvNS_9BwdParamsE,"ax",@progbits
	.align	128
        .global         _ZN10layer_norm31ln_parallel_residual_bwd_kernelINS_13Kernel_traitsIf13__nv_bfloat16fS2_fjLj768ELj1ELj4ELj1ELj16ENS_18Kernel_traits_baseILj768EfS2_fS2_fjLj128EEEEELb1ELb1ELb0EEEvNS_9BwdParamsE
        .type           _ZN10layer_norm31ln_parallel_residual_bwd_kernelINS_13Kernel_traitsIf13__nv_bfloat16fS2_fjLj768ELj1ELj4ELj1ELj16ENS_18Kernel_traits_baseILj768EfS2_fS2_fjLj128EEEEELb1ELb1ELb0EEEvNS_9BwdParamsE,@function
        .size           _ZN10layer_norm31ln_parallel_residual_bwd_kernelINS_13Kernel_traitsIf13__nv_bfloat16fS2_fjLj768ELj1ELj4ELj1ELj16ENS_18Kernel_traits_baseILj768EfS2_fS2_fjLj128EEEEELb1ELb1ELb0EEEvNS_9BwdParamsE,(.L_x_4978 - _ZN10layer_norm31ln_parallel_residual_bwd_kernelINS_13Kernel_traitsIf13__nv_bfloat16fS2_fjLj768ELj1ELj4ELj1ELj16ENS_18Kernel_traits_baseILj768EfS2_fS2_fjLj128EEEEELb1ELb1ELb0EEEvNS_9BwdParamsE)
        .other          _ZN10layer_norm31ln_parallel_residual_bwd_kernelINS_13Kernel_traitsIf13__nv_bfloat16fS2_fjLj768ELj1ELj4ELj1ELj16ENS_18Kernel_traits_baseILj768EfS2_fS2_fjLj128EEEEELb1ELb1ELb0EEEvNS_9BwdParamsE,@"STO_CUDA_ENTRY STV_DEFAULT"
_ZN10layer_norm31ln_parallel_residual_bwd_kernelINS_13Kernel_traitsIf13__nv_bfloat16fS2_fjLj768ELj1ELj4ELj1ELj16ENS_18Kernel_traits_baseILj768EfS2_fS2_fjLj128EEEEELb1ELb1ELb0EEEvNS_9BwdParamsE:
.text._ZN10layer_norm31ln_parallel_residual_bwd_kernelINS_13Kernel_traitsIf13__nv_bfloat16fS2_fjLj768ELj1ELj4ELj1ELj16ENS_18Kernel_traits_baseILj768EfS2_fS2_fjLj128EEEEELb1ELb1ELb0EEEvNS_9BwdParamsE:
        /* <DEDUP_REMOVED lines=93> */
.L_x_2140:
        /* <DEDUP_REMOVED lines=35> */
[----:B0-----:R-:W-:-:S05]  /*0800*/  @P0 IMAD.WIDE.U32 R134, R132, 0x20, R134 ;  /* 0x0000002084860825 */ /* 0x001fca00078e0086 */
[----:B------:R-:W5:Y:S01]  /*0810*/  @P0 LDG.E.128 R8, desc[UR8][R134.64] ;  /* 0x0000000886080981 */ /* 0x000f62000c1e1d00 */
[----:B-1----:R-:W-:-:S03]  /*0820*/  @P2 IMAD.WIDE.U32 R138, R132, 0x8, R138 ;  /* 0x00000008848a2825 */ /* 0x002fc600078e008a */
[----:B------:R0:W5:Y:S04]  /*0830*/  @P0 LDG.E.128 R4, desc[UR8][R134.64+0x10] ;  /* 0x0000100886040981 */ /* 0x000168000c1e1d00 */
[----:B------:R1:W5:Y:S01]  /*0840*/  @P2 LDG.E.64 R172, desc[UR8][R138.64] ;  /* 0x000000088aac2981 */ /* 0x000362000c1e1b00 */
[----:B------:R-:W-:Y:S01]  /*0850*/  IADD3 R188, PT, PT, R132, 0x20, RZ ;  /* 0x0000002084bc7810 */ /* 0x000fe20007ffe0ff */
[C---:B---3--:R-:W-:Y:S01]  /*0860*/  FADD.FTZ R112, -R187.reuse, R112 ;  /* 0x00000070bb707221 */ /* 0x048fe20000010100 */
[C---:B------:R-:W-:Y:S01]  /*0870*/  FADD.FTZ R140, -R187.reuse, R113 ;  /* 0x00000071bb8c7221 */ /* 0x040fe20000010100 */
[C---:B------:R-:W-:Y:S01]  /*0880*/  FADD.FTZ R142, -R187.reuse, R115 ;  /* 0x00000073bb8e7221 */ /* 0x040fe20000010100 */
[----:B----4-:R-:W-:Y:S01]  /*0890*/  FADD.FTZ R120, -R187, R120 ;  /* 0x00000078bb787221 */ /* 0x010fe20000010100 */
[----:B-----5:R-:W-:Y:S01]  /*08a0*/  FMUL.FTZ R3, R133, R112 ;  /* 0x0000007085037220 */ /* 0x020fe20000410000 */
[----:B------:R-:W-:-:S02]  /*08b0*/  PRMT R113, R116, 0x7632, R113 ;  /* 0x0000763274717816 */ /* 0x000fc40000000071 */
[----:B------:R-:W-:Y:S01]  /*08c0*/  SHF.L.U32 R115, R116, 0x10, RZ ;  /* 0x0000001074737819 */ /* 0x000fe200000006ff */
[C---:B--2---:R-:W-:Y:S01]  /*08d0*/  FMUL.FTZ R137, R133.reuse, R120 ;  /* 0x0000007885897220 */ /* 0x044fe20000410000 */
[----:B------:R-:W-:Y:S01]  /*08e0*/  SHF.L.U32 R141, R118, 0x10, RZ ;  /* 0x00000010768d7819 */ /* 0x000fe200000006ff */
[----:B0-----:R-:W-:Y:S01]  /*08f0*/  FMUL.FTZ R134, R133, R140 ;  /* 0x0000008c85867220 */ /* 0x001fe20000410000 */
[----:B------:R-:W-:Y:S01]  /*0900*/  SHF.L.U32 R112, R113, 0x10, RZ ;  /* 0x0000001071707819 */ /* 0x000fe200000006ff */
[----:B-1----:R-:W-:Y:S01]  /*0910*/  FMUL.FTZ R138, R80, R115 ;  /* 0x00000073508a7220 */ /* 0x002fe20000410000 */
[----:B------:R-:W-:Y:S01]  /*0920*/  FMUL.FTZ R136, R133, R142 ;  /* 0x0000008e85887220 */ /* 0x000fe20000410000 */
[----:B------:R-:W-:Y:S01]  /*0930*/  FADD.FTZ R28, R28, R141 ;  /* 0x0000008d1c1c7221 */ /* 0x000fe20000010000 */
[-C--:B------:R-:W-:Y:S01]  /*0940*/  FFMA.FTZ R52, R137, R141.reuse, R52 ;  /* 0x0000008d89347223 */ /* 0x080fe20000010034 */
[----:B------:R-:W-:Y:S01]  /*0950*/  FMUL.FTZ R142, R76, R141 ;  /* 0x0000008d4c8e7220 */ /* 0x000fe20000410000 */
[----:B------:R-:W-:Y:S01]  /*0960*/  PRMT R116, R117, 0x7632, R116 ;  /* 0x0000763275747816 */ /* 0x000fe20000000074 */
        /* <DEDUP_REMOVED lines=10> */
[----:B------:R-:W-:Y:S01]  /*0a10*/  FADD.FTZ R115, R112, R141 ;  /* 0x0000008d70737221 */ /* 0x000fe20000010000 */
[----:B------:R-:W-:Y:S01]  /*0a20*/  SHF.L.U32 R116, R116, 0x10, RZ ;  /* 0x0000001074747819 */ /* 0x000fe200000006ff */
        /* <DEDUP_REMOVED lines=39> */
.L_x_2104:
[----:B------:R-:W-:Y:S05]  /*0ca0*/  BSYNC.RECONVERGENT B0 ;  /* 0x0000000000007941 */ /* 0x000fea0003800200 */
.L_x_2103:
        /* <DEDUP_REMOVED lines=17> */
[----:B------:R-:W5:Y:S01]  /*0dc0*/  LDG.E.64 R126, desc[UR8][R152.64] ;  /* 0x00000008987e7981 */ /* 0x000f62000c1e1b00 */
        /* <DEDUP_REMOVED lines=9> */
[C---:B----4-:R-:W-:Y:S01]  /*0e60*/  FADD.FTZ R120, -R187.reuse, R120 ;  /* 0x00000078bb787221 */ /* 0x050fe20000010100 */
[----:B------:R-:W-:Y:S01]  /*0e70*/  FADD.FTZ R112, -R187, R112 ;  /* 0x00000070bb707221 */ /* 0x000fe20000010100 */
[----:B0----5:R-:W-:Y:S01]  /*0e80*/  FMUL.FTZ R151, R133, R114 ;  /* 0x0000007285977220 */ /* 0x021fe20000410000 */
[----:B------:R-:W-:-:S02]  /*0e90*/  PRMT R113, R116, 0x7632, R113 ;  /* 0x0000763274717816 */ /* 0x000fc40000000071 */
[----:B------:R-:W-:Y:S01]  /*0ea0*/  SHF.L.U32 R115, R116, 0x10, RZ ;  /* 0x0000001074737819 */ /* 0x000fe200000006ff */
[----:B------:R-:W-:Y:S01]  /*0eb0*/  FMUL.FTZ R153, R133, R120 ;  /* 0x0000007885997220 */ /* 0x000fe20000410000 */
[----:B------:R-:W-:Y:S02]  /*0ec0*/  SHF.L.U32 R157, R118, 0x10, RZ ;  /* 0x00000010769d7819 */ /* 0x000fe400000006ff */
[----:B------:R-:W-:Y:S01]  /*0ed0*/  SHF.L.U32 R114, R113, 0x10, RZ ;  /* 0x0000001071727819 */ /* 0x000fe200000006ff */
[----:B-1----:R-:W-:Y:S01]  /*0ee0*/  FMUL.FTZ R154, R72, R115 ;  /* 0x00000073489a7220 */ /* 0x002fe20000410000 */
[C---:B------:R-:W-:Y:S01]  /*0ef0*/  FMUL.FTZ R149, R133.reuse, R112 ;  /* 0x0000007085957220 */ /* 0x040fe20000410000 */
        /* <DEDUP_REMOVED lines=8> */
[----:B------:R-:W-:Y:S01]  /*0f80*/  FMUL.FTZ R150, R133, R156 ;  /* 0x0000009c85967220 */ /* 0x000fe20000410000 */
[C---:B------:R-:W-:Y:S01]  /*0f90*/  FFMA.FTZ R113, R149.reuse, R154, R190 ;  /* 0x0000009a95717223 */ /* 0x040fe200000100be */
[----:B------:R-:W-:Y:S01]  /*0fa0*/  FADD.FTZ R24, R24, R115 ;  /* 0x0000007318187221 */ /* 0x000fe20000010000 */
[----:B------:R-:W-:Y:S01]  /*0fb0*/  FFMA.FTZ R48, R149, R115, R48 ;  /* 0x0000007395307223 */ /* 0x000fe20000010030 */
[----:B------:R-:W-:Y:S01]  /*0fc0*/  PRMT R159, R119, 0x7632, R159 ;  /* 0x00007632779f7816 */ /* 0x000fe2000000009f */
[----:B------:R-:W-:Y:S01]  /*0fd0*/  FADD.FTZ R115, R112, R157 ;  /* 0x0000009d70737221 */ /* 0x000fe20000010000 */
[----:B------:R-:W-:Y:S01]  /*0fe0*/  SHF.L.U32 R116, R116, 0x10, RZ ;  /* 0x0000001074747819 */ /* 0x000fe200000006ff */
        /* <DEDUP_REMOVED lines=40> */
.L_x_2106:
[----:B------:R-:W-:Y:S05]  /*1270*/  BSYNC.RECONVERGENT B0 ;  /* 0x0000000000007941 */ /* 0x000fea0003800200 */
.L_x_2105:
        /* <DEDUP_REMOVED lines=16> */
[----:B------:R-:W0:Y:S08]  /*1380*/  @P0 LDC.64 R166, c[0x0][0x438] ;  /* 0x00010e00ffa60b82 */ /* 0x000e300000000a00 */
[----:B------:R-:W1:Y:S01]  /*1390*/  @P2 LDC.64 R174, c[0x0][0x3b8] ;  /* 0x0000ee00ffae2b82 */ /* 0x000e620000000a00 */
[----:B0-----:R-:W-:-:S05]  /*13a0*/  @P0 IMAD.WIDE.U32 R166, R188, 0x20, R166 ;  /* 0x00000020bca60825 */ /* 0x001fca00078e00a6 */
[----:B------:R-:W5:Y:S01]  /*13b0*/  @P0 LDG.E.128 R92, desc[UR8][R166.64] ;  /* 0x00000008a65c0981 */ /* 0x000f62000c1e1d00 */
[----:B-1----:R-:W-:-:S03]  /*13c0*/  @P2 IMAD.WIDE.U32 R174, R188, 0x8, R174 ;  /* 0x00000008bcae2825 */ /* 0x002fc600078e00ae */
[----:B------:R0:W5:Y:S04]  /*13d0*/  @P0 LDG.E.128 R96, desc[UR8][R166.64+0x10] ;  /* 0x00001008a6600981 */ /* 0x000168000c1e1d00 */
[----:B------:R1:W5:Y:S01]  /*13e0*/  @P2 LDG.E.64 R168, desc[UR8][R174.64] ;  /* 0x00000008aea82981 */ /* 0x000362000c1e1b00 */
[C---:B---3--:R-:W-:Y:S01]  /*13f0*/  FADD.FTZ R176, -R187.reuse, R113 ;  /* 0x00000071bbb07221 */ /* 0x048fe20000010100 */
[C---:B------:R-:W-:Y:S01]  /*1400*/  FADD.FTZ R114, -R187.reuse, R114 ;  /* 0x00000072bb727221 */ /* 0x040fe20000010100 */
[C---:B------:R-:W-:Y:S01]  /*1410*/  FADD.FTZ R178, -R187.reuse, R115 ;  /* 0x00000073bbb27221 */ /* 0x040fe20000010100 */
[----:B------:R-:W-:Y:S02]  /*1420*/  FADD.FTZ R112, -R187, R112 ;  /* 0x00000070bb707221 */ /* 0x000fe40000010100 */
[----:B0----5:R-:W-:Y:S01]  /*1430*/  FMUL.FTZ R167, R133, R114 ;  /* 0x0000007285a77220 */ /* 0x021fe20000410000 */
[----:B----4-:R-:W-:-:S02]  /*1440*/  PRMT R113, R120, 0x7632, R113 ;  /* 0x0000763278717816 */ /* 0x010fc40000000071 */
[----:B------:R-:W-:Y:S01]  /*1450*/  SHF.L.U32 R115, R120, 0x10, RZ ;  /* 0x0000001078737819 */ /* 0x000fe200000006ff */
[----:B-1----:R-:W-:Y:S01]  /*1460*/  FMUL.FTZ R174, R133, R178 ;  /* 0x000000b285ae7220 */ /* 0x002fe20000410000 */
[----:B------:R-:W-:Y:S01]  /*1470*/  SHF.L.U32 R114, R113, 0x10, RZ ;  /* 0x0000001071727819 */ /* 0x000fe200000006ff */
[----:B------:R-:W-:Y:S02]  /*1480*/  FMUL.FTZ R165, R133, R112 ;  /* 0x0000007085a57220 */ /* 0x000fe40000410000 */
[-C--:B------:R-:W-:Y:S01]  /*1490*/  FMUL.FTZ R178, R64, R115.reuse ;  /* 0x0000007340b27220 */ /* 0x080fe20000410000 */
[--C-:B------:R-:W-:Y:S01]  /*14a0*/  FADD.FTZ R180, -R187, R116.reuse ;  /* 0x00000074bbb47221 */ /* 0x100fe20000010100 */
[----:B------:R-:W-:Y:S01]  /*14b0*/  PRMT R116, R121, 0x7632, R116 ;  /* 0x0000763279747816 */ /* 0x000fe20000000074 */
[----:B------:R-:W-:Y:S01]  /*14c0*/  FMUL.FTZ R179, R65, R114 ;  /* 0x0000007241b37220 */ /* 0x000fe20000410000 */
[----:B------:R-:W-:Y:S01]  /*14d0*/  SHF.L.U32 R121, R121, 0x10, RZ ;  /* 0x0000001079797819 */ /* 0x000fe200000006ff */
[----:B------:R-:W-:Y:S01]  /*14e0*/  FADD.FTZ R112, R189, R178 ;  /* 0x000000b2bd707221 */ /* 0x000fe20000010000 */
[----:B------:R-:W-:Y:S01]  /*14f0*/  FMUL.FTZ R166, R133, R176 ;  /* 0x000000b085a67220 */ /* 0x000fe20000410000 */
[C---:B------:R-:W-:Y:S01]  /*1500*/  FFMA.FTZ R113, R165.reuse, R178, R190 ;  /* 0x000000b2a5717223 */ /* 0x040fe200000100be */
[----:B------:R-:W-:Y:S01]  /*1510*/  FADD.FTZ R16, R16, R115 ;  /* 0x0000007310107221 */ /* 0x000fe20000010000 */
[----:B------:R-:W-:Y:S01]  /*1520*/  FFMA.FTZ R40, R165, R115, R40 ;  /* 0x00000073a5287223 */ /* 0x000fe20000010028 */
[----:B------:R-:W-:Y:S01]  /*1530*/  FMUL.FTZ R175, R133, R180 ;  /* 0x000000b485af7220 */ /* 0x000fe20000410000 */
[----:B------:R-:W-:Y:S01]  /*1540*/  SHF.L.U32 R116, R116, 0x10, RZ ;  /* 0x0000001074747819 */ /* 0x000fe200000006ff */
[----:B------:R-:W-:Y:S01]  /*1550*/  FADD.FTZ R115, R112, R179 ;  /* 0x000000b370737221 */ /* 0x000fe20000010000 */
[----:B------:R-:W-:Y:S01]  /*1560*/  FMUL.FTZ R180, R66, R121 ;  /* 0x0000007942b47220 */ /* 0x000fe20000410000 */
[----:B------:R-:W-:Y:S01]  /*1570*/  FFMA.FTZ R112, R166, R179, R113 ;  /* 0x000000b3a6707223 */ /* 0x000fe20000010071 */
[C---:B------:R-:W-:Y:S01]  /*1580*/  FADD.FTZ R182, -R187.reuse, R117 ;  /* 0x00000075bbb67221 */ /* 0x040fe20000010100 */
[C---:B------:R-:W-:Y:S01]  /*1590*/  FADD.FTZ R118, -R187.reuse, R118 ;  /* 0x00000076bb767221 */ /* 0x040fe20000010100 */
[----:B------:R-:W-:Y:S01]  /*15a0*/  FADD.FTZ R186, -R187, R119 ;  /* 0x00000077bbba7221 */ /* 0x000fe20000010100 */
[----:B------:R-:W-:Y:S01]  /*15b0*/  PRMT R117, R122, 0x7632, R117 ;  /* 0x000076327a757816 */ /* 0x000fe20000000075 */
[----:B------:R-:W-:Y:S01]  /*15c0*/  FFMA.FTZ R41, R166, R114, R41 ;  /* 0x00000072a6297223 */ /* 0x000fe20000010029 */
[----:B------:R-:W-:Y:S01]  /*15d0*/  SHF.L.U32 R119, R122, 0x10, RZ ;  /* 0x000000107a777819 */ /* 0x000fe200000006ff */
[----:B------:R-:W-:Y:S01]  /*15e0*/  FADD.FTZ R17, R17, R114 ;  /* 0x0000007211117221 */ /* 0x000fe20000010000 */
[----:B------:R-:W-:Y:S01]  /*15f0*/  FMUL.FTZ R181, R67, R116 ;  /* 0x0000007443b57220 */ /* 0x000fe20000410000 */
[----:B------:R-:W-:Y:S01]  /*1600*/  FADD.FTZ R114, R115, R180 ;  /* 0x000000b473727221 */ /* 0x000fe20000010000 */
[----:B------:R-:W-:Y:S01]  /*1610*/  FFMA.FTZ R113, R167, R180, R112 ;  /* 0x000000b4a7717223 */ /* 0x000fe20000010070 */
[C---:B------:R-:W-:Y:S01]  /*1620*/  FMUL.FTZ R177, R133.reuse, R118 ;  /* 0x0000007685b17220 */ /* 0x040fe20000410000 */
        /* <DEDUP_REMOVED lines=10> */
[----:B------:R-:W-:-:S02]  /*16d0*/  SHF.L.U32 R120, R120, 0x10, RZ ;  /* 0x0000001078787819 */ /* 0x000fc400000006ff */
        /* <DEDUP_REMOVED lines=21> */
.L_x_2108:
[----:B------:R-:W-:Y:S05]  /*1830*/  BSYNC.RECONVERGENT B0 ;  /* 0x0000000000007941 */ /* 0x000fea0003800200 */
.L_x_2107:
        /* <DEDUP_REMOVED lines=23> */
.L_x_2152:
        /* <DEDUP_REMOVED lines=72> */
.L_x_2114:
        /* <DEDUP_REMOVED lines=23> */
[----:B------:R-:W-:Y:S01]  /*1fa0*/  FADD.FTZ R120, R142, -R103 ;  /* 0x800000678e787221 */ /* 0x000fe20000010000 */
[----:B------:R-:W-:Y:S01]  /*1fb0*/  FADD.FTZ R104, R140, -R101 ;  /* 0x800000658c687221 */ /* 0x000fe20000010000 */
[----:B0-----:R-:W-:Y:S01]  /*1fc0*/  FFMA.FTZ R118, R136, R116, R117 ;  /* 0x0000007488767223 */ /* 0x001fe20000010075 */
        /* <DEDUP_REMOVED lines=28> */
.L_x_2113:
        /* <DEDUP_REMOVED lines=20> */
[-CC-:B0-----:R-:W-:Y:S01]  /*22d0*/  FFMA.FTZ R118, R144, R116.reuse, R117.reuse ;  /* 0x0000007490767223 */ /* 0x181fe20000010075 */
[----:B------:R-:W-:Y:S01]  /*22e0*/  LOP3.LUT P2, RZ, R129, 0xff0000, RZ, 0xc0, !PT ;  /* 0x00ff000081ff7812 */ /* 0x000fe2000784c0ff */
[-CC-:B------:R-:W-:Y:S01]  /*22f0*/  FFMA.FTZ R115, R135, R116.reuse, R117.reuse ;  /* 0x0000007487737223 */ /* 0x180fe20000010075 */
[----:B------:R-:W-:Y:S01]  /*2300*/  FSEL R120, R112, RZ, P6 ;  /* 0x000000ff70787208 */ /* 0x000fe20003000000 */
        /* <DEDUP_REMOVED lines=35> */
.L_x_2116:
        /* <DEDUP_REMOVED lines=23> */
[----:B------:R-:W-:Y:S01]  /*26b0*/  FFMA.FTZ R120, R144, R116, R117 ;  /* 0x0000007490787223 */ /* 0x000fe20000010075 */
[----:B------:R-:W-:Y:S01]  /*26c0*/  FADD.FTZ R101, R140, -R101 ;  /* 0x800000658c657221 */ /* 0x000fe20000010000 */
[----:B------:R-:W-:Y:S01]  /*26d0*/  FADD.FTZ R103, R142, -R103 ;  /* 0x800000678e677221 */ /* 0x000fe20000010000 */
[----:B------:R-:W-:Y:S01]  /*26e0*/  FADD.FTZ R114, R141, -R102 ;  /* 0x800000668d727221 */ /* 0x000fe20000010000 */
[----:B0-----:R-:W-:Y:S01]  /*26f0*/  FADD.FTZ R118, R143, -R104 ;  /* 0x800000688f767221 */ /* 0x001fe20000010000 */
        /* <DEDUP_REMOVED lines=26> */
.L_x_2112:
        /* <DEDUP_REMOVED lines=27> */
[----:B0-----:R-:W-:Y:S01]  /*2a50*/  FMUL.FTZ R119, R110, UR13 ;  /* 0x0000000d6e777c20 */ /* 0x001fe20008410000 */
        /* <DEDUP_REMOVED lines=55> */
.L_x_2118:
        /* <DEDUP_REMOVED lines=45> */
[----:B------:R-:W-:Y:S01]  /*30a0*/  FSEL R121, R103, RZ, P0 ;  /* 0x000000ff67797208 */ /* 0x000fe20000000000 */
        /* <DEDUP_REMOVED lines=16> */
[----:B0-----:R-:W-:Y:S02]  /*31b0*/  FSEL R119, R109, RZ, P6 ;  /* 0x000000ff6d777208 */ /* 0x001fe40003000000 */
        /* <DEDUP_REMOVED lines=12> */
.L_x_2117:
        /* <DEDUP_REMOVED lines=21> */
[----:B0-----:R-:W-:Y:S01]  /*33d0*/  FMUL.FTZ R119, R108, UR13 ;  /* 0x0000000d6c777c20 */ /* 0x001fe20008410000 */
        /* <DEDUP_REMOVED lines=35> */
[C---:B------:R-:W-:Y:S01]  /*3610*/  FSEL R120, R113.reuse, RZ, P2 ;  /* 0x000000ff71787208 */ /* 0x040fe20001000000 */
        /* <DEDUP_REMOVED lines=22> */
.L_x_2119:
        /* <DEDUP_REMOVED lines=45> */
[----:B------:R-:W-:Y:S01]  /*3a50*/  FSEL R121, R103, RZ, P0 ;  /* 0x000000ff67797208 */ /* 0x000fe20000000000 */
        /* <DEDUP_REMOVED lines=28> */
.L_x_2115:
        /* <DEDUP_REMOVED lines=15> */
.L_x_2111:
[----:B------:R-:W-:Y:S05]  /*3d10*/  BSYNC.RECONVERGENT B0 ;  /* 0x0000000000007941 */ /* 0x000fea0003800200 */
.L_x_2110:
        /* <DEDUP_REMOVED lines=22> */
[----:B------:R-:W-:-:S02]  /*3e80*/  FFMA.FTZ R101, R153, R116, R117 ;  /* 0x0000007499657223 */ /* 0x000fc40000010075 */
[----:B------:R-:W-:Y:S02]  /*3e90*/  FMUL.FTZ R100, R106, UR13 ;  /* 0x0000000d6a647c20 */ /* 0x000fe40008410000 */
[----:B------:R-:W-:-:S03]  /*3ea0*/  FADD.FTZ R101, R158, -R101 ;  /* 0x800000659e657221 */ /* 0x000fc60000010000 */
[C---:B------:R-:W-:Y:S01]  /*3eb0*/  FSEL R115, R100.reuse, RZ, P6 ;  /* 0x000000ff64737208 */ /* 0x040fe20003000000 */
[----:B------:R-:W-:Y:S01]  /*3ec0*/  FFMA.FTZ R104, R133, R101, R88 ;  /* 0x0000006585687223 */ /* 0x000fe20000010058 */
[----:B------:R-:W-:Y:S01]  /*3ed0*/  FSEL R111, R100, RZ, P2 ;  /* 0x000000ff646f7208 */ /* 0x000fe20001000000 */
[----:B------:R-:W-:Y:S01]  /*3ee0*/  FMUL.FTZ R100, R107, UR13 ;  /* 0x0000000d6b647c20 */ /* 0x000fe20008410000 */
[----:B------:R-:W-:Y:S01]  /*3ef0*/  ISETP.GE.U32.AND P6, PT, R170, RZ, PT ;  /* 0x000000ffaa00720c */ /* 0x000fe20003fc6070 */
[----:B------:R-:W-:Y:S01]  /*3f00*/  FFMA.FTZ R101, R151, R116, R117 ;  /* 0x0000007497657223 */ /* 0x000fe20000010075 */
[----:B------:R-:W-:Y:S02]  /*3f10*/  ISETP.GE.U32.AND P2, PT, R126, RZ, PT ;  /* 0x000000ff7e00720c */ /* 0x000fe40003f46070 */
[----:B------:R-:W-:Y:S01]  /*3f20*/  ISETP.GE.U32.AND.EX P6, PT, R171, 0x1000000, PT, P6 ;  /* 0x01000000ab00780c */ /* 0x000fe20003fc6160 */
[----:B------:R-:W-:Y:S01]  /*3f30*/  FADD.FTZ R101, R156, -R101 ;  /* 0x800000659c657221 */ /* 0x000fe20000010000 */
        /* <DEDUP_REMOVED lines=14> */
[----:B0-----:R-:W-:Y:S01]  /*4020*/  FSEL R118, R100, RZ, P6 ;  /* 0x000000ff64767208 */ /* 0x001fe20003000000 */
        /* <DEDUP_REMOVED lines=38> */
.L_x_2124:
[-CC-:B-1----:R-:W-:Y:S01]  /*4290*/  FFMA.FTZ R109, R155, R116.reuse, R117.reuse ;  /* 0x000000749b6d7223 */ /* 0x182fe20000010075 */
[----:B------:R-:W-:Y:S01]  /*42a0*/  FFMA.FTZ R108, R164, R116, R117 ;  /* 0x00000074a46c7223 */ /* 0x000fe20000010075 */
[----:B------:R-:W-:Y:S02]  /*42b0*/  LOP3.LUT P6, RZ, R127, 0xff0000, RZ, 0xc0, !PT ;  /* 0x00ff00007fff7812 */ /* 0x000fe400078cc0ff */
[----:B------:R-:W-:Y:S01]  /*42c0*/  FADD.FTZ R109, R162, -R109 ;  /* 0x8000006da26d7221 */ /* 0x000fe20000010000 */
[----:B------:R-:W-:Y:S01]  /*42d0*/  FADD.FTZ R108, R163, -R108 ;  /* 0x8000006ca36c7221 */ /* 0x000fe20000010000 */
[----:B------:R-:W-:Y:S02]  /*42e0*/  LOP3.LUT P2, RZ, R171, 0xff0000, RZ, 0xc0, !PT ;  /* 0x00ff0000abff7812 */ /* 0x000fe4000784c0ff */
[C---:B-----5:R-:W-:Y:S01]  /*42f0*/  FFMA.FTZ R109, R133.reuse, R109, R90 ;  /* 0x0000006d856d7223 */ /* 0x060fe2000001005a */
[----:B------:R-:W-:-:S03]  /*4300*/  FFMA.FTZ R108, R133, R108, R91 ;  /* 0x0000006c856c7223 */ /* 0x000fc6000001005b */
[----:B------:R-:W-:Y:S01]  /*4310*/  FMUL.FTZ R109, R109, UR13 ;  /* 0x0000000d6d6d7c20 */ /* 0x000fe20008410000 */
[----:B------:R-:W-:-:S04]  /*4320*/  FMUL.FTZ R108, R108, UR13 ;  /* 0x0000000d6c6c7c20 */ /* 0x000fc80008410000 */
[C---:B------:R-:W-:Y:S02]  /*4330*/  FSEL R115, R109.reuse, RZ, P6 ;  /* 0x000000ff6d737208 */ /* 0x040fe40003000000 */
[----:B------:R-:W-:Y:S01]  /*4340*/  FSEL R111, R109, RZ, P2 ;  /* 0x000000ff6d6f7208 */ /* 0x000fe20001000000 */
[----:B------:R-:W-:Y:S01]  /*4350*/  FFMA.FTZ R109, R153, R116, R117 ;  /* 0x00000074996d7223 */ /* 0x000fe20000010075 */
[----:B------:R-:W-:Y:S02]  /*4360*/  ISETP.GE.U32.AND P6, PT, R170, RZ, PT ;  /* 0x000000ffaa00720c */ /* 0x000fe40003fc6070 */
[----:B------:R-:W-:Y:S01]  /*4370*/  ISETP.GE.U32.AND P2, PT, R126, RZ, PT ;  /* 0x000000ff7e00720c */ /* 0x000fe20003f46070 */
[----:B------:R-:W-:Y:S01]  /*4380*/  FADD.FTZ R109, R158, -R109 ;  /* 0x8000006d9e6d7221 */ /* 0x000fe20000010000 */
[----:B------:R-:W-:Y:S02]  /*4390*/  ISETP.GE.U32.AND.EX P6, PT, R171, 0x1000000, PT, P6 ;  /* 0x01000000ab00780c */ /* 0x000fe40003fc6160 */
[----:B------:R-:W-:Y:S01]  /*43a0*/  ISETP.GE.U32.AND.EX P2, PT, R127, 0x1000000, PT, P2 ;  /* 0x010000007f00780c */ /* 0x000fe20003f46120 */
[----:B------:R-:W-:Y:S01]  /*43b0*/  FFMA.FTZ R109, R133, R109, R88 ;  /* 0x0000006d856d7223 */ /* 0x000fe20000010058 */
[----:B------:R-:W-:-:S02]  /*43c0*/  FSEL R112, R108, RZ, P6 ;  /* 0x000000ff6c707208 */ /* 0x000fc40003000000 */
[----:B------:R-:W-:Y:S01]  /*43d0*/  FSEL R110, R108, RZ, P2 ;  /* 0x000000ff6c6e7208 */ /* 0x000fe20001000000 */
[-CC-:B------:R-:W-:Y:S01]  /*43e0*/  FFMA.FTZ R108, R160, R116.reuse, R117.reuse ;  /* 0x00000074a06c7223 */ /* 0x180fe20000010075 */
        /* <DEDUP_REMOVED lines=28> */
[----:B0-----:R-:W-:Y:S01]  /*45b0*/  FSEL R118, R110, RZ, P6 ;  /* 0x000000ff6e767208 */ /* 0x001fe20003000000 */
[C---:B------:R-:W-:Y:S01]  /*45c0*/  FFMA.FTZ R108, R133.reuse, R108, R85 ;  /* 0x0000006c856c7223 */ /* 0x040fe20000010055 */
[----:B------:R-:W-:Y:S01]  /*45d0*/  LOP3.LUT P2, RZ, R126, 0xff000000, RZ, 0xc0, !PT ;  /* 0xff0000007eff7812 */ /* 0x000fe2000784c0ff */
[----:B------:R-:W-:Y:S01]  /*45e0*/  FADD.FTZ R109, R154, -R109 ;  /* 0x8000006d9a6d7221 */ /* 0x000fe20000010000 */
[----:B------:R-:W-:Y:S01]  /*45f0*/  LOP3.LUT P6, RZ, R170, 0xff000000, RZ, 0xc0, !PT ;  /* 0xff000000aaff7812 */ /* 0x000fe200078cc0ff */
[----:B------:R-:W-:Y:S01]  /*4600*/  FMUL.FTZ R108, R108, UR13 ;  /* 0x0000000d6c6c7c20 */ /* 0x000fe20008410000 */
[C---:B------:R-:W-:Y:S01]  /*4610*/  FSEL R120, R112.reuse, RZ, P2 ;  /* 0x000000ff70787208 */ /* 0x040fe20001000000 */
        /* <DEDUP_REMOVED lines=18> */
.L_x_2123:
        /* <DEDUP_REMOVED lines=18> */
[C---:B------:R-:W-:Y:S01]  /*4860*/  FMUL.FTZ R105, R133.reuse, R108 ;  /* 0x0000006c85697220 */ /* 0x040fe20000410000 */
[----:B------:R-:W-:Y:S01]  /*4870*/  FMUL.FTZ R104, R133, R104 ;  /* 0x0000006885687220 */ /* 0x000fe20000410000 */
[-CC-:B------:R-:W-:Y:S01]  /*4880*/  FFMA.FTZ R108, R150, R116.reuse, R117.reuse ;  /* 0x00000074966c7223 */ /* 0x180fe20000010075 */
[----:B------:R-:W-:Y:S01]  /*4890*/  FSEL R115, R100, RZ, P6 ;  /* 0x000000ff64737208 */ /* 0x000fe20003000000 */
[----:B------:R-:W-:Y:S01]  /*48a0*/  FFMA.FTZ R109, R149, R116, R117 ;  /* 0x00000074956d7223 */ /* 0x000fe20000010075 */
[----:B------:R-:W-:Y:S01]  /*48b0*/  ISETP.GE.U32.AND P6, PT, R170, RZ, PT ;  /* 0x000000ffaa00720c */ /* 0x000fe20003fc6070 */
[----:B------:R-:W-:Y:S01]  /*48c0*/  FADD.FTZ R108, R157, -R108 ;  /* 0x8000006c9d6c7221 */ /* 0x000fe20000010000 */
[----:B------:R-:W-:Y:S01]  /*48d0*/  FSEL R111, R100, RZ, P2 ;  /* 0x000000ff646f7208 */ /* 0x000fe20001000000 */
[----:B------:R-:W-:Y:S01]  /*48e0*/  FMUL.FTZ R100, R107, UR13 ;  /* 0x0000000d6b647c20 */ /* 0x000fe20008410000 */
[----:B------:R-:W-:-:S02]  /*48f0*/  ISETP.GE.U32.AND P2, PT, R126, RZ, PT ;  /* 0x000000ff7e00720c */ /* 0x000fc40003f46070 */
[----:B------:R-:W-:Y:S02]  /*4900*/  ISETP.GE.U32.AND.EX P6, PT, R171, 0x1000000, PT, P6 ;  /* 0x01000000ab00780c */ /* 0x000fe40003fc6160 */
[C---:B------:R-:W-:Y:S02]  /*4910*/  ISETP.GE.U32.AND.EX P2, PT, R127.reuse, 0x1000000, PT, P2 ;  /* 0x010000007f00780c */ /* 0x040fe40003f46120 */
[C---:B------:R-:W-:Y:S02]  /*4920*/  FSEL R102, R100.reuse, RZ, P6 ;  /* 0x000000ff64667208 */ /* 0x040fe40003000000 */
[----:B------:R-:W-:Y:S02]  /*4930*/  FSEL R100, R100, RZ, P2 ;  /* 0x000000ff64647208 */ /* 0x000fe40001000000 */
[----:B------:R-:W-:Y:S02]  /*4940*/  LOP3.LUT P2, RZ, R127, 0xff, RZ, 0xc0, !PT ;  /* 0x000000ff7fff7812 */ /* 0x000fe4000784c0ff */
[----:B------:R-:W-:Y:S01]  /*4950*/  F2FP.BF16.F32.PACK_AB R115, R100, R115 ;  /* 0x000000736473723e */ /* 0x000fe200000010ff */
[----:B------:R-:W-:Y:S01]  /*4960*/  FMUL.FTZ R100, R104, UR13 ;  /* 0x0000000d68647c20 */ /* 0x000fe20008410000 */
[----:B------:R-:W-:-:S02]  /*4970*/  LOP3.LUT P6, RZ, R171, 0xff, RZ, 0xc0, !PT ;  /* 0x000000ffabff7812 */ /* 0x000fc400078cc0ff */
        /* <DEDUP_REMOVED lines=19> */
[----:B------:R-:W-:Y:S01]  /*4ab0*/  FSEL R120, R100, RZ, P6 ;  /* 0x000000ff64787208 */ /* 0x000fe20003000000 */
        /* <DEDUP_REMOVED lines=10> */
[C---:B0-----:R-:W-:Y:S02]  /*4b60*/  FSEL R119, R109.reuse, RZ, P2 ;  /* 0x000000ff6d777208 */ /* 0x041fe40001000000 */
        /* <DEDUP_REMOVED lines=12> */
.L_x_2126:
        /* <DEDUP_REMOVED lines=75> */
.L_x_2122:
        /* <DEDUP_REMOVED lines=23> */
[-CC-:B0-----:R-:W-:Y:S01]  /*5250*/  FFMA.FTZ R118, R160, R116.reuse, R117.reuse ;  /* 0x00000074a0767223 */ /* 0x181fe20000010075 */
        /* <DEDUP_REMOVED lines=15> */
[----:B------:R-:W-:Y:S01]  /*5350*/  FADD.FTZ R120, R161, -R118 ;  /* 0x80000076a1787221 */ /* 0x000fe20000010000 */
        /* <DEDUP_REMOVED lines=21> */
.L_x_2128:
        /* <DEDUP_REMOVED lines=15> */
[----:B------:R-:W-:-:S02]  /*55a0*/  FFMA.FTZ R114, R152, R116, R117 ;  /* 0x0000007498727223 */ /* 0x000fc40000010075 */
[----:B------:R-:W-:Y:S02]  /*55b0*/  FSEL R122, R115, RZ, P6 ;  /* 0x000000ff737a7208 */ /* 0x000fe40003000000 */
[----:B------:R-:W-:Y:S01]  /*55c0*/  LOP3.LUT P6, RZ, R127, 0xff, RZ, 0xc0, !PT ;  /* 0x000000ff7fff7812 */ /* 0x000fe200078cc0ff */
[----:B------:R-:W-:Y:S01]  /*55d0*/  FADD.FTZ R114, R159, -R114 ;  /* 0x800000729f727221 */ /* 0x000fe20000010000 */
[----:B------:R-:W-:Y:S01]  /*55e0*/  FSEL R187, R112, RZ, P2 ;  /* 0x000000ff70bb7208 */ /* 0x000fe20001000000 */
[-CC-:B------:R-:W-:Y:S01]  /*55f0*/  FFMA.FTZ R112, R160, R116.reuse, R117.reuse ;  /* 0x00000074a0707223 */ /* 0x180fe20000010075 */
[----:B------:R-:W-:Y:S01]  /*5600*/  FSEL R120, R113, RZ, P6 ;  /* 0x000000ff71787208 */ /* 0x000fe20003000000 */
[-CC-:B------:R-:W-:Y:S01]  /*5610*/  FFMA.FTZ R113, R151, R116.reuse, R117.reuse ;  /* 0x0000007497717223 */ /* 0x180fe20000010075 */
[----:B------:R-:W-:Y:S01]  /*5620*/  LOP3.LUT P2, RZ, R127, 0xff00, RZ, 0xc0, !PT ;  /* 0x0000ff007fff7812 */ /* 0x000fe2000784c0ff */
[----:B0-----:R-:W-:Y:S01]  /*5630*/  FADD.FTZ R118, R161, -R112 ;  /* 0x80000070a1767221 */ /* 0x001fe20000010000 */
[-C--:B------:R-:W-:Y:S01]  /*5640*/  FFMA.FTZ R112, R150, R116.reuse, R117 ;  /* 0x0000007496707223 */ /* 0x080fe20000010075 */
[----:B------:R-:W-:Y:S01]  /*5650*/  FADD.FTZ R115, R156, -R113 ;  /* 0x800000719c737221 */ /* 0x000fe20000010000 */
[----:B------:R-:W-:Y:S01]  /*5660*/  FFMA.FTZ R113, R149, R116, R117 ;  /* 0x0000007495717223 */ /* 0x000fe20000010075 */
[----:B------:R-:W-:Y:S01]  /*5670*/  FFMA.FTZ R118, R133, R118, R89 ;  /* 0x0000007685767223 */ /* 0x000fe20000010059 */
[----:B------:R-:W-:Y:S01]  /*5680*/  FADD.FTZ R112, R157, -R112 ;  /* 0x800000709d707221 */ /* 0x000fe20000010000 */
[C---:B------:R-:W-:Y:S01]  /*5690*/  FFMA.FTZ R115, R133.reuse, R115, R86 ;  /* 0x0000007385737223 */ /* 0x040fe20000010056 */
[----:B------:R-:W-:Y:S01]  /*56a0*/  FFMA.FTZ R114, R133, R114, R87 ;  /* 0x0000007285727223 */ /* 0x000fe20000010057 */
[----:B------:R-:W-:Y:S01]  /*56b0*/  FMUL.FTZ R118, R118, UR13 ;  /* 0x0000000d76767c20 */ /* 0x000fe20008410000 */
        /* <DEDUP_REMOVED lines=21> */
.L_x_2127:
        /* <DEDUP_REMOVED lines=27> */
[--C-:B------:R-:W-:Y:S01]  /*59c0*/  FFMA.FTZ R120, R160, R116, R117.reuse ;  /* 0x00000074a0787223 */ /* 0x100fe20000010075 */
[----:B------:R-:W-:Y:S01]  /*59d0*/  LOP3.LUT P2, RZ, R126, 0xff0000, RZ, 0xc0, !PT ;  /* 0x00ff00007eff7812 */ /* 0x000fe2000784c0ff */
[----:B------:R-:W-:Y:S01]  /*59e0*/  FMUL.FTZ R103, R133, R114 ;  /* 0x0000007285677220 */ /* 0x000fe20000410000 */
[----:B------:R-:W-:Y:S01]  /*59f0*/  FSEL R112, R101, RZ, P6 ;  /* 0x000000ff65707208 */ /* 0x000fe20003000000 */
[----:B------:R-:W-:Y:S01]  /*5a00*/  FFMA.FTZ R101, R153, R116, R117 ;  /* 0x0000007499657223 */ /* 0x000fe20000010075 */
[----:B------:R-:W-:Y:S01]  /*5a10*/  FMUL.FTZ R102, R133, R102 ;  /* 0x0000006685667220 */ /* 0x000fe20000410000 */
[----:B------:R-:W-:Y:S01]  /*5a20*/  FADD.FTZ R114, R157, -R104 ;  /* 0x800000689d727221 */ /* 0x000fe20000010000 */
[----:B------:R-:W-:Y:S01]  /*5a30*/  FADD.FTZ R120, R161, -R120 ;  /* 0x80000078a1787221 */ /* 0x000fe20000010000 */
[----:B0-----:R-:W-:Y:S01]  /*5a40*/  FADD.FTZ R118, R158, -R101 ;  /* 0x800000659e767221 */ /* 0x001fe20000010000 */
        /* <DEDUP_REMOVED lines=22> */
.L_x_2129:
        /* <DEDUP_REMOVED lines=53> */
.L_x_2125:
        /* <DEDUP_REMOVED lines=11> */
.L_x_2121:
[----:B------:R-:W-:Y:S05]  /*5fb0*/  BSYNC.RECONVERGENT B0 ;  /* 0x0000000000007941 */ /* 0x000fea0003800200 */
.L_x_2120:
        /* <DEDUP_REMOVED lines=14> */
[----:B------:R-:W-:Y:S01]  /*60a0*/  ISETP.GE.U32.AND P2, PT, R124, RZ, PT ;  /* 0x000000ff7c00720c */ /* 0x000fe20003f46070 */
        /* <DEDUP_REMOVED lines=8> */
[-CC-:B------:R-:W-:Y:S01]  /*6130*/  FFMA.FTZ R103, R175, R116.reuse, R117.reuse ;  /* 0x00000074af677223 */ /* 0x180fe20000010075 */
[----:B------:R-:W-:Y:S01]  /*6140*/  FMUL.FTZ R105, R107, UR13 ;  /* 0x0000000d6b697c20 */ /* 0x000fe20008410000 */
[----:B------:R-:W-:Y:S01]  /*6150*/  ISETP.GE.U32.AND.EX P5, PT, R169, 0x1000000, PT, P5 ;  /* 0x01000000a900780c */ /* 0x000fe20003fa6150 */
[-CC-:B------:R-:W-:Y:S01]  /*6160*/  FFMA.FTZ R101, R167, R116.reuse, R117.reuse ;  /* 0x00000074a7657223 */ /* 0x180fe20000010075 */
[-CC-:B------:R-:W-:Y:S01]  /*6170*/  FFMA.FTZ R102, R174, R116.reuse, R117.reuse ;  /* 0x00000074ae667223 */ /* 0x180fe20000010075 */
[-CC-:B------:R-:W-:Y:S01]  /*6180*/  FFMA.FTZ R100, R166, R116.reuse, R117.reuse ;  /* 0x00000074a6647223 */ /* 0x180fe20000010075 */
[----:B------:R-:W-:Y:S01]  /*6190*/  FFMA.FTZ R117, R165, R116, R117 ;  /* 0x00000074a5757223 */ /* 0x000fe20000010075 */
[----:B------:R-:W-:Y:S01]  /*61a0*/  FMUL.FTZ R111, R106, UR13 ;  /* 0x0000000d6a6f7c20 */ /* 0x000fe20008410000 */
[C---:B------:R-:W-:Y:S01]  /*61b0*/  FSEL R114, R105.reuse, RZ, P2 ;  /* 0x000000ff69727208 */ /* 0x040fe20001000000 */
[----:B------:R-:W-:Y:S01]  /*61c0*/  FADD.FTZ R103, R182, -R103 ;  /* 0x80000067b6677221 */ /* 0x000fe20000010000 */
[----:B------:R-:W-:Y:S01]  /*61d0*/  FSEL R116, R105, RZ, P5 ;  /* 0x000000ff69747208 */ /* 0x000fe20002800000 */
[----:B------:R-:W-:Y:S01]  /*61e0*/  FFMA.FTZ R105, R133, R110, R97 ;  /* 0x0000006e85697223 */ /* 0x000fe20000010061 */
[----:B------:R-:W-:Y:S01]  /*61f0*/  LOP3.LUT P6, RZ, R125, 0xff0000, RZ, 0xc0, !PT ;  /* 0x00ff00007dff7812 */ /* 0x000fe200078cc0ff */
[----:B------:R-:W-:Y:S01]  /*6200*/  FFMA.FTZ R104, R133, R103, R96 ;  /* 0x0000006785687223 */ /* 0x000fe20000010060 */
[----:B------:R-:W-:Y:S01]  /*6210*/  FADD.FTZ R101, R180, -R101 ;  /* 0x80000065b4657221 */ /* 0x000fe20000010000 */
[----:B------:R-:W-:Y:S01]  /*6220*/  FMUL.FTZ R112, R105, UR13 ;  /* 0x0000000d69707c20 */ /* 0x000fe20008410000 */
[----:B------:R-:W-:Y:S01]  /*6230*/  FSEL R115, R111, RZ, P6 ;  /* 0x000000ff6f737208 */ /* 0x000fe20003000000 */
[----:B------:R-:W-:Y:S01]  /*6240*/  FADD.FTZ R108, R181, -R102 ;  /* 0x80000066b56c7221 */ /* 0x000fe20000010000 */
[C---:B------:R-:W-:Y:S01]  /*6250*/  LOP3.LUT P6, RZ, R169.reuse, 0xff00, RZ, 0xc0, !PT ;  /* 0x0000ff00a9ff7812 */ /* 0x040fe200078cc0ff */
[----:B------:R-:W-:Y:S01]  /*6260*/  FMUL.FTZ R109, R104, UR13 ;  /* 0x0000000d686d7c20 */ /* 0x000fe20008410000 */
[----:B------:R-:W-:Y:S01]  /*6270*/  LOP3.LUT P2, RZ, R169, 0xff0000, RZ, 0xc0, !PT ;  /* 0x00ff0000a9ff7812 */ /* 0x000fe2000784c0ff */
[----:B------:R-:W-:Y:S01]  /*6280*/  FFMA.FTZ R102, R133, R101, R94 ;  /* 0x0000006585667223 */ /* 0x000fe2000001005e */
[----:B------:R-:W-:Y:S01]  /*6290*/  FSEL R113, R112, RZ, P6 ;  /* 0x000000ff70717208 */ /* 0x000fe20003000000 */
[----:B------:R-:W-:Y:S01]  /*62a0*/  FADD.FTZ R100, R179, -R100 ;  /* 0x80000064b3647221 */ /* 0x000fe20000010000 */
[----:B------:R-:W-:Y:S01]  /*62b0*/  LOP3.LUT P5, RZ, R169, 0xff, RZ, 0xc0, !PT ;  /* 0x000000ffa9ff7812 */ /* 0x000fe200078ac0ff */
[----:B------:R-:W-:Y:S01]  /*62c0*/  FFMA.FTZ R103, R133, R108, R95 ;  /* 0x0000006c85677223 */ /* 0x000fe2000001005f */
[----:B------:R-:W-:Y:S01]  /*62d0*/  LOP3.LUT P6, RZ, R125, 0xff, RZ, 0xc0, !PT ;  /* 0x000000ff7dff7812 */ /* 0x000fe200078cc0ff */
[----:B------:R-:W-:Y:S01]  /*62e0*/  FMUL.FTZ R108, R102, UR13 ;  /* 0x0000000d666c7c20 */ /* 0x000fe20008410000 */
[----:B------:R-:W-:Y:S01]  /*62f0*/  FSEL R111, R111, RZ, P2 ;  /* 0x000000ff6f6f7208 */ /* 0x000fe20001000000 */
[----:B------:R-:W-:Y:S01]  /*6300*/  FFMA.FTZ R101, R133, R100, R93 ;  /* 0x0000006485657223 */ /* 0x000fe2000001005d */
[----:B------:R-:W-:Y:S01]  /*6310*/  F2FP.BF16.F32.PACK_AB R115, R114, R115 ;  /* 0x000000737273723e */ /* 0x000fe200000010ff */
[----:B------:R-:W-:Y:S01]  /*6320*/  FADD.FTZ R117, R178, -R117 ;  /* 0x80000075b2757221 */ /* 0x000fe20000010000 */
[----:B------:R-:W-:-:S02]  /*6330*/  FSEL R110, R109, RZ, P5 ;  /* 0x000000ff6d6e7208 */ /* 0x000fc40002800000 */
[----:B------:R-:W-:Y:S01]  /*6340*/  LOP3.LUT P2, RZ, R125, 0xff00, RZ, 0xc0, !PT ;  /* 0x0000ff007dff7812 */ /* 0x000fe2000784c0ff */
[----:B------:R-:W-:Y:S01]  /*6350*/  FFMA.FTZ R100, R133, R117, R92 ;  /* 0x0000007585647223 */ /* 0x000fe2000001005c */
[----:B------:R-:W-:Y:S01]  /*6360*/  FSEL R114, R109, RZ, P6 ;  /* 0x000000ff6d727208 */ /* 0x000fe20003000000 */
[----:B------:R-:W-:Y:S01]  /*6370*/  FMUL.FTZ R109, R101, UR13 ;  /* 0x0000000d656d7c20 */ /* 0x000fe20008410000 */
[----:B------:R-:W-:Y:S02]  /*6380*/  LOP3.LUT P5, RZ, R124, 0xff0000, RZ, 0xc0, !PT ;  /* 0x00ff00007cff7812 */ /* 0x000fe400078ac0ff */
        /* <DEDUP_REMOVED lines=26> */
.L_x_2134:
        /* <DEDUP_REMOVED lines=10> */
[----:B------:R-:W-:Y:S01]  /*65d0*/  LOP3.LUT P6, RZ, R169, 0xff0000, RZ, 0xc0, !PT ;  /* 0x00ff0000a9ff7812 */ /* 0x000fe200078cc0ff */
[----:B------:R-:W-:Y:S01]  /*65e0*/  FADD.FTZ R112, R183, -R112 ;  /* 0x80000070b7707221 */ /* 0x000fe20000010000 */
[----:B------:R-:W-:Y:S01]  /*65f0*/  FMUL.FTZ R113, R113, UR13 ;  /* 0x0000000d71717c20 */ /* 0x000fe20008410000 */
[-CC-:B------:R-:W-:Y:S01]  /*6600*/  FFMA.FTZ R110, R174, R116.reuse, R117.reuse ;  /* 0x00000074ae6e7223 */ /* 0x180fe20000010075 */
[----:B------:R-:W-:Y:S01]  /*6610*/  ISETP.GE.U32.AND P2, PT, R124, RZ, PT ;  /* 0x000000ff7c00720c */ /* 0x000fe20003f46070 */
[----:B------:R-:W-:Y:S01]  /*6620*/  FFMA.FTZ R111, R133, R111, R96 ;  /* 0x0000006f856f7223 */ /* 0x000fe20000010060 */
[----:B------:R-:W-:Y:S01]  /*6630*/  FFMA.FTZ R109, R167, R116, R117 ;  /* 0x00000074a76d7223 */ /* 0x000fe20000010075 */
[----:B------:R-:W-:Y:S01]  /*6640*/  FSEL R115, R113, RZ, P5 ;  /* 0x000000ff71737208 */ /* 0x000fe20002800000 */
[----:B0-----:R-:W-:Y:S01]  /*6650*/  FMUL.FTZ R118, R114, UR13 ;  /* 0x0000000d72767c20 */ /* 0x001fe20008410000 */
[----:B------:R-:W-:Y:S01]  /*6660*/  ISETP.GE.U32.AND P5, PT, R168, RZ, PT ;  /* 0x000000ffa800720c */ /* 0x000fe20003fa6070 */
[----:B------:R-:W-:Y:S01]  /*6670*/  FFMA.FTZ R112, R133, R112, R97 ;  /* 0x0000007085707223 */ /* 0x000fe20000010061 */
[----:B------:R-:W-:Y:S01]  /*6680*/  FSEL R114, R113, RZ, P6 ;  /* 0x000000ff71727208 */ /* 0x000fe20003000000 */
[----:B------:R-:W-:Y:S01]  /*6690*/  FADD.FTZ R110, R181, -R110 ;  /* 0x8000006eb56e7221 */ /* 0x000fe20000010000 */
[----:B------:R-:W-:Y:S01]  /*66a0*/  ISETP.GE.U32.AND.EX P2, PT, R125, 0x1000000, PT, P2 ;  /* 0x010000007d00780c */ /* 0x000fe20003f46120 */
[----:B------:R-:W-:Y:S01]  /*66b0*/  FMUL.FTZ R113, R111, UR13 ;  /* 0x0000000d6f717c20 */ /* 0x000fe20008410000 */
[-C--:B------:R-:W-:Y:S01]  /*66c0*/  FFMA.FTZ R108, R166, R116.reuse, R117 ;  /* 0x00000074a66c7223 */ /* 0x080fe20000010075 */
[C---:B------:R-:W-:Y:S01]  /*66d0*/  LOP3.LUT P6, RZ, R169.reuse, 0xff, RZ, 0xc0, !PT ;  /* 0x000000ffa9ff7812 */ /* 0x040fe200078cc0ff */
[----:B------:R-:W-:Y:S01]  /*66e0*/  FADD.FTZ R109, R180, -R109 ;  /* 0x8000006db46d7221 */ /* 0x000fe20000010000 */
[----:B------:R-:W-:Y:S01]  /*66f0*/  ISETP.GE.U32.AND.EX P5, PT, R169, 0x1000000, PT, P5 ;  /* 0x01000000a900780c */ /* 0x000fe20003fa6150 */
[----:B------:R-:W-:Y:S01]  /*6700*/  FFMA.FTZ R117, R165, R116, R117 ;  /* 0x00000074a5757223 */ /* 0x000fe20000010075 */
[----:B------:R-:W-:Y:S01]  /*6710*/  FMUL.FTZ R116, R112, UR13 ;  /* 0x0000000d70747c20 */ /* 0x000fe20008410000 */
[C---:B------:R-:W-:Y:S01]  /*6720*/  FSEL R120, R118.reuse, RZ, P2 ;  /* 0x000000ff76787208 */ /* 0x040fe20001000000 */
[----:B------:R-:W-:Y:S01]  /*6730*/  FFMA.FTZ R112, R133, R110, R95 ;  /* 0x0000006e85707223 */ /* 0x000fe2000001005f */
[----:B------:R-:W-:Y:S01]  /*6740*/  LOP3.LUT P2, RZ, R169, 0xff00, RZ, 0xc0, !PT ;  /* 0x0000ff00a9ff7812 */ /* 0x000fe2000784c0ff */
[----:B------:R-:W-:Y:S01]  /*6750*/  FFMA.FTZ R109, R133, R109, R94 ;  /* 0x0000006d856d7223 */ /* 0x000fe2000001005e */
[----:B------:R-:W-:Y:S01]  /*6760*/  FSEL R111, R118, RZ, P5 ;  /* 0x000000ff766f7208 */ /* 0x000fe20002800000 */
[----:B------:R-:W-:Y:S01]  /*6770*/  FADD.FTZ R108, R179, -R108 ;  /* 0x8000006cb36c7221 */ /* 0x000fe20000010000 */
[----:B------:R-:W-:Y:S01]  /*6780*/  FSEL R110, R113, RZ, P6 ;  /* 0x000000ff716e7208 */ /* 0x000fe20003000000 */
[----:B------:R-:W-:Y:S01]  /*6790*/  FMUL.FTZ R109, R109, UR13 ;  /* 0x0000000d6d6d7c20 */ /* 0x000fe20008410000 */
[----:B------:R-:W-:Y:S01]  /*67a0*/  LOP3.LUT P6, RZ, R125, 0xff, RZ, 0xc0, !PT ;  /* 0x000000ff7dff7812 */ /* 0x000fe200078cc0ff */
        /* <DEDUP_REMOVED lines=35> */
.L_x_2133:
        /* <DEDUP_REMOVED lines=10> */
[--C-:B------:R-:W-:Y:S01]  /*6a80*/  FFMA.FTZ R103, R167, R116, R117.reuse ;  /* 0x00000074a7677223 */ /* 0x100fe20000010075 */
[----:B------:R-:W-:Y:S01]  /*6a90*/  ISETP.GE.U32.AND P2, PT, R124, RZ, PT ;  /* 0x000000ff7c00720c */ /* 0x000fe20003f46070 */
[C---:B-----5:R-:W-:Y:S01]  /*6aa0*/  FMUL.FTZ R107, R133.reuse, R100 ;  /* 0x00000064856b7220 */ /* 0x060fe20000410000 */
[----:B------:R-:W-:Y:S01]  /*6ab0*/  FMUL.FTZ R106, R133, R106 ;  /* 0x0000006a856a7220 */ /* 0x000fe20000410000 */
[----:B------:R-:W-:Y:S01]  /*6ac0*/  FADD.FTZ R120, R183, -R110 ;  /* 0x8000006eb7787221 */ /* 0x000fe20000010000 */
[-CC-:B------:R-:W-:Y:S01]  /*6ad0*/  FFMA.FTZ R104, R174, R116.reuse, R117.reuse ;  /* 0x00000074ae687223 */ /* 0x180fe20000010075 */
[-CC-:B------:R-:W-:Y:S01]  /*6ae0*/  FFMA.FTZ R102, R166, R116.reuse, R117.reuse ;  /* 0x00000074a6667223 */ /* 0x180fe20000010075 */
[----:B------:R-:W-:Y:S01]  /*6af0*/  FFMA.FTZ R117, R165, R116, R117 ;  /* 0x00000074a5757223 */ /* 0x000fe20000010075 */
[----:B------:R-:W-:Y:S01]  /*6b00*/  FMUL.FTZ R101, R107, UR13 ;  /* 0x0000000d6b657c20 */ /* 0x000fe20008410000 */
[----:B------:R-:W-:Y:S01]  /*6b10*/  FMUL.FTZ R100, R106, UR13 ;  /* 0x0000000d6a647c20 */ /* 0x000fe20008410000 */
[----:B------:R-:W-:Y:S01]  /*6b20*/  FADD.FTZ R116, R182, -R105 ;  /* 0x80000069b6747221 */ /* 0x000fe20000010000 */
[----:B------:R-:W-:Y:S01]  /*6b30*/  FADD.FTZ R112, R180, -R103 ;  /* 0x80000067b4707221 */ /* 0x000fe20000010000 */
        /* <DEDUP_REMOVED lines=13> */
[----:B------:R-:W-:Y:S01]  /*6c10*/  FMUL.FTZ R103, R133, R118 ;  /* 0x0000007685677220 */ /* 0x000fe20000410000 */
[----:B------:R-:W-:Y:S01]  /*6c20*/  LOP3.LUT P6, RZ, R169, 0xff00, RZ, 0xc0, !PT ;  /* 0x0000ff00a9ff7812 */ /* 0x000fe200078cc0ff */
[----:B------:R-:W-:Y:S01]  /*6c30*/  FMUL.FTZ R109, R104, UR13 ;  /* 0x0000000d686d7c20 */ /* 0x000fe20008410000 */
[----:B------:R-:W-:Y:S01]  /*6c40*/  FSEL R114, R101, RZ, P5 ;  /* 0x000000ff65727208 */ /* 0x000fe20002800000 */
[----:B------:R-:W-:Y:S01]  /*6c50*/  FMUL.FTZ R101, R133, R110 ;  /* 0x0000006e85657220 */ /* 0x000fe20000410000 */
[----:B------:R-:W-:Y:S01]  /*6c60*/  FSEL R111, R100, RZ, P2 ;  /* 0x000000ff646f7208 */ /* 0x000fe20001000000 */
[----:B------:R-:W-:Y:S01]  /*6c70*/  FADD.FTZ R116, R178, -R117 ;  /* 0x80000075b2747221 */ /* 0x000fe20000010000 */
[----:B------:R-:W-:-:S02]  /*6c80*/  FSEL R113, R112, RZ, P6 ;  /* 0x000000ff70717208 */ /* 0x000fc40003000000 */
[----:B------:R-:W-:Y:S01]  /*6c90*/  LOP3.LUT P5, RZ, R169, 0xff, RZ, 0xc0, !PT ;  /* 0x000000ffa9ff7812 */ /* 0x000fe200078ac0ff */
[----:B------:R-:W-:Y:S01]  /*6ca0*/  FMUL.FTZ R100, R133, R116 ;  /* 0x0000007485647220 */ /* 0x000fe20000410000 */
[----:B------:R-:W-:Y:S02]  /*6cb0*/  LOP3.LUT P6, RZ, R125, 0xff, RZ, 0xc0, !PT ;  /* 0x000000ff7dff7812 */ /* 0x000fe400078cc0ff */
[----:B------:R-:W-:Y:S02]  /*6cc0*/  F2FP.BF16.F32.PACK_AB R111, R114, R111 ;  /* 0x0000006f726f723e */ /* 0x000fe400000010ff */
[----:B------:R-:W-:Y:S01]  /*6cd0*/  F2FP.BF16.F32.PACK_AB R115, R108, R115 ;  /* 0x000000736c73723e */ /* 0x000fe200000010ff */
[----:B------:R-:W-:Y:S01]  /*6ce0*/  FMUL.FTZ R108, R102, UR13 ;  /* 0x0000000d666c7c20 */ /* 0x000fe20008410000 */
[----:B------:R-:W-:Y:S02]  /*6cf0*/  FSEL R110, R109, RZ, P5 ;  /* 0x000000ff6d6e7208 */ /* 0x000fe40002800000 */
        /* <DEDUP_REMOVED lines=29> */
.L_x_2136:
[-CC-:B------:R-:W-:Y:S01]  /*6ed0*/  FFMA.FTZ R113, R177, R116.reuse, R117.reuse ;  /* 0x00000074b1717223 */ /* 0x180fe20000010075 */
[-CC-:B0-----:R-:W-:Y:S01]  /*6ee0*/  FFMA.FTZ R118, R186, R116.reuse, R117.reuse ;  /* 0x00000074ba767223 */ /* 0x181fe20000010075 */
[-CC-:B------:R-:W-:Y:S01]  /*6ef0*/  FFMA.FTZ R111, R175, R116.reuse, R117.reuse ;  /* 0x00000074af6f7223 */ /* 0x180fe20000010075 */
[-C--:B------:R-:W-:Y:S01]  /*6f00*/  FFMA.FTZ R112, R176, R116.reuse, R117 ;  /* 0x00000074b0707223 */ /* 0x080fe20000010075 */
[----:B------:R-:W-:Y:S01]  /*6f10*/  FADD.FTZ R114, R184, -R113 ;  /* 0x80000071b8727221 */ /* 0x000fe20000010000 */
[----:B------:R-:W-:Y:S01]  /*6f20*/  FADD.FTZ R118, R185, -R118 ;  /* 0x80000076b9767221 */ /* 0x000fe20000010000 */
[-CC-:B------:R-:W-:Y:S01]  /*6f30*/  FFMA.FTZ R109, R167, R116.reuse, R117.reuse ;  /* 0x00000074a76d7223 */ /* 0x180fe20000010075 */
[--C-:B------:R-:W-:Y:S01]  /*6f40*/  FFMA.FTZ R110, R174, R116, R117.reuse ;  /* 0x00000074ae6e7223 */ /* 0x100fe20000010075 */
[----:B-----5:R-:W-:Y:S01]  /*6f50*/  FMUL.FTZ R114, R133, R114 ;  /* 0x0000007285727220 */ /* 0x020fe20000410000 */
[-CC-:B------:R-:W-:Y:S01]  /*6f60*/  FFMA.FTZ R108, R166, R116.reuse, R117.reuse ;  /* 0x00000074a66c7223 */ /* 0x180fe20000010075 */
[----:B------:R-:W-:Y:S01]  /*6f70*/  FFMA.FTZ R117, R165, R116, R117 ;  /* 0x00000074a5757223 */ /* 0x000fe20000010075 */
[----:B------:R-:W-:Y:S01]  /*6f80*/  FMUL.FTZ R118, R133, R118 ;  /* 0x0000007685767220 */ /* 0x000fe20000410000 */
[----:B------:R-:W-:Y:S01]  /*6f90*/  FADD.FTZ R116, R182, -R111 ;  /* 0x8000006fb6747221 */ /* 0x000fe20000010000 */
[----:B------:R-:W-:Y:S01]  /*6fa0*/  FMUL.FTZ R114, R114, UR13 ;  /* 0x0000000d72727c20 */ /* 0x000fe20008410000 */
[----:B------:R-:W-:Y:S01]  /*6fb0*/  LOP3.LUT P5, RZ, R125, 0xff0000, RZ, 0xc0, !PT ;  /* 0x00ff00007dff7812 */ /* 0x000fe200078ac0ff */
[----:B------:R-:W-:Y:S01]  /*6fc0*/  FMUL.FTZ R113, R118, UR13 ;  /* 0x0000000d76717c20 */ /* 0x000fe20008410000 */
[----:B------:R-:W-:Y:S01]  /*6fd0*/  LOP3.LUT P6, RZ, R169, 0xff0000, RZ, 0xc0, !PT ;  /* 0x00ff0000a9ff7812 */ /* 0x000fe200078cc0ff */
[----:B------:R-:W-:Y:S01]  /*6fe0*/  FADD.FTZ R118, R183, -R112 ;  /* 0x80000070b7767221 */ /* 0x000fe20000010000 */
[----:B------:R-:W-:Y:S01]  /*6ff0*/  ISETP.GE.U32.AND P2, PT, R124, RZ, PT ;  /* 0x000000ff7c00720c */ /* 0x000fe20003f46070 */
[C---:B------:R-:W-:Y:S01]  /*7000*/  FMUL.FTZ R116, R133.reuse, R116 ;  /* 0x0000007485747220 */ /* 0x040fe20000410000 */
        /* <DEDUP_REMOVED lines=15> */
[C---:B------:R-:W-:Y:S01]  /*7100*/  FMUL.FTZ R112, R133.reuse, R112 ;  /* 0x0000007085707220 */ /* 0x040fe20000410000 */
[----:B------:R-:W-:Y:S01]  /*7110*/  FSEL R110, R116, RZ, P6 ;  /* 0x000000ff746e7208 */ /* 0x000fe20003000000 */
[----:B------:R-:W-:Y:S01]  /*7120*/  FMUL.FTZ R114, R133, R114 ;  /* 0x0000007285727220 */ /* 0x000fe20000410000 */
[----:B------:R-:W-:Y:S01]  /*7130*/  LOP3.LUT P6, RZ, R125, 0xff, RZ, 0xc0, !PT ;  /* 0x000000ff7dff7812 */ /* 0x000fe200078cc0ff */
[----:B------:R-:W-:Y:S01]  /*7140*/  FMUL.FTZ R112, R112, UR13 ;  /* 0x0000000d70707c20 */ /* 0x000fe20008410000 */
[----:B------:R-:W-:Y:S01]  /*7150*/  FSEL R122, R113, RZ, P5 ;  /* 0x000000ff717a7208 */ /* 0x000fe20002800000 */
[----:B------:R-:W-:Y:S01]  /*7160*/  FADD.FTZ R108, R178, -R117 ;  /* 0x80000075b26c7221 */ /* 0x000fe20000010000 */
        /* <DEDUP_REMOVED lines=9> */
[----:B------:R-:W-:Y:S02]  /*7200*/  F2FP.BF16.F32.PACK_AB R111, R122, R119 ;  /* 0x000000777a6f723e */ /* 0x000fe400000010ff */
        /* <DEDUP_REMOVED lines=23> */
.L_x_2132:
        /* <DEDUP_REMOVED lines=16> */
[----:B------:R-:W-:Y:S01]  /*7480*/  FADD.FTZ R113, R184, -R107 ;  /* 0x8000006bb8717221 */ /* 0x000fe20000010000 */
[----:B------:R-:W-:Y:S01]  /*7490*/  FADD.FTZ R102, R179, -R100 ;  /* 0x80000064b3667221 */ /* 0x000fe20000010000 */
[----:B-----5:R-:W-:Y:S01]  /*74a0*/  FFMA.FTZ R107, R133, R106, R99 ;  /* 0x0000006a856b7223 */ /* 0x020fe20000010063 */
[----:B------:R-:W-:Y:S01]  /*74b0*/  ISETP.GE.U32.AND P2, PT, R124, RZ, PT ;  /* 0x000000ff7c00720c */ /* 0x000fe20003f46070 */
[----:B------:R-:W-:Y:S01]  /*74c0*/  FADD.FTZ R103, R180, -R103 ;  /* 0x80000067b4677221 */ /* 0x000fe20000010000 */
[----:B------:R-:W-:Y:S01]  /*74d0*/  FADD.FTZ R104, R181, -R104 ;  /* 0x80000068b5687221 */ /* 0x000fe20000010000 */
[C---:B------:R-:W-:Y:S01]  /*74e0*/  FFMA.FTZ R100, R133.reuse, R101, R92 ;  /* 0x0000006585647223 */ /* 0x040fe2000001005c */
[----:B------:R-:W-:Y:S01]  /*74f0*/  FFMA.FTZ R116, R176, R116, R117 ;  /* 0x00000074b0747223 */ /* 0x000fe20000010075 */
[----:B------:R-:W-:Y:S01]  /*7500*/  FADD.FTZ R105, R182, -R105 ;  /* 0x80000069b6697221 */ /* 0x000fe20000010000 */
[C---:B------:R-:W-:Y:S01]  /*7510*/  FFMA.FTZ R106, R133.reuse, R113, R98 ;  /* 0x00000071856a7223 */ /* 0x040fe20000010062 */
[----:B------:R-:W-:Y:S01]  /*7520*/  FFMA.FTZ R101, R133, R102, R93 ;  /* 0x0000006685657223 */ /* 0x000fe2000001005d */
[----:B------:R-:W-:Y:S01]  /*7530*/  FMUL.FTZ R113, R107, UR13 ;  /* 0x0000000d6b717c20 */ /* 0x000fe20008410000 */
[----:B------:R-:W-:Y:S01]  /*7540*/  FFMA.FTZ R102, R133, R103, R94 ;  /* 0x0000006785667223 */ /* 0x000fe2000001005e */
[----:B------:R-:W-:Y:S01]  /*7550*/  ISETP.GE.U32.AND.EX P2, PT, R125, 0x1000000, PT, P2 ;  /* 0x010000007d00780c */ /* 0x000fe20003f46120 */
[----:B------:R-:W-:Y:S01]  /*7560*/  FFMA.FTZ R103, R133, R104, R95 ;  /* 0x0000006885677223 */ /* 0x000fe2000001005f */
[----:B------:R-:W-:Y:S01]  /*7570*/  FMUL.FTZ R112, R100, UR13 ;  /* 0x0000000d64707c20 */ /* 0x000fe20008410000 */
[----:B------:R-:W-:Y:S01]  /*7580*/  FADD.FTZ R116, R183, -R116 ;  /* 0x80000074b7747221 */ /* 0x000fe20000010000 */
[----:B------:R-:W-:Y:S01]  /*7590*/  FFMA.FTZ R104, R133, R105, R96 ;  /* 0x0000006985687223 */ /* 0x000fe20000010060 */
[----:B------:R-:W-:Y:S01]  /*75a0*/  LOP3.LUT P6, RZ, R124, 0xff, RZ, 0xc0, !PT ;  /* 0x000000ff7cff7812 */ /* 0x000fe200078cc0ff */
[----:B------:R-:W-:Y:S01]  /*75b0*/  FMUL.FTZ R114, R106, UR13 ;  /* 0x0000000d6a727c20 */ /* 0x000fe20008410000 */
[----:B------:R-:W-:Y:S01]  /*75c0*/  FSEL R123, R113, RZ, P2 ;  /* 0x000000ff717b7208 */ /* 0x000fe20001000000 */
[----:B------:R-:W-:Y:S01]  /*75d0*/  FMUL.FTZ R113, R102, UR13 ;  /* 0x0000000d66717c20 */ /* 0x000fe20008410000 */
[----:B------:R-:W-:Y:S01]  /*75e0*/  FFMA.FTZ R105, R133, R116, R97 ;  /* 0x0000007485697223 */ /* 0x000fe20000010061 */
        /* <DEDUP_REMOVED lines=22> */
.L_x_2138:
        /* <DEDUP_REMOVED lines=54> */
.L_x_2137:
        /* <DEDUP_REMOVED lines=27> */
[----:B------:R-:W-:Y:S01]  /*7c60*/  FMUL.FTZ R102, R133, R104 ;  /* 0x0000006885667220 */ /* 0x000fe20000410000 */
        /* <DEDUP_REMOVED lines=30> */
.L_x_2139:
        /* <DEDUP_REMOVED lines=53> */
.L_x_2135:
        /* <DEDUP_REMOVED lines=10> */
.L_x_2131:
[----:B------:R-:W-:Y:S05]  /*8240*/  BSYNC.RECONVERGENT B0 ;  /* 0x0000000000007941 */ /* 0x000fea0003800200 */
.L_x_2130:
[----:B-1-34-:R-:W1:Y:S02]  /*8250*/  LDC.64 R112, c[0x0][0x380] ;  /* 0x0000e000ff707b82 */ /* 0x01ae640000000a00 */
[----:B-1----:R-:W-:-:S04]  /*8260*/  LEA R131, R112, R131, 0x2 ;  /* 0x0000008370837211 */ /* 0x002fc800078e10ff */
[----:B------:R-:W-:-:S13]  /*8270*/  ISETP.GE.AND P0, PT, R131, R113, PT ;  /* 0x000000718300720c */ /* 0x000fda0003f06270 */
[----:B------:R-:W-:Y:S05]  /*8280*/  @!P0 BRA `(.L_x_2140) ;  /* 0xffffff8000d08947 */ /* 0x000fea000383ffff */
.L_x_2102:
[----:B-----5:R-:W1:Y:S01]  /*8290*/  S2R R60, SR_TID.X ;  /* 0x00000000003c7919 */ /* 0x020e620000002100 */
[----:B------:R-:W-:Y:S01]  /*82a0*/  MOV R2, 0x400 ;  /* 0x0000040000027802 */ /* 0x000fe20000000f00 */
[----:B------:R-:W-:Y:S05]  /*82b0*/  WARPSYNC.ALL ;  /* 0x0000000000007948 */ /* 0x000fea0003800000 */
[----:B------:R-:W2:Y:S01]  /*82c0*/  S2R R3, SR_CgaCtaId ;  /* 0x0000000000037919 */ /* 0x000ea20000008800 */
[----:B------:R-:W3:Y:S01]  /*82d0*/  S2UR UR4, SR_CTAID.X ;  /* 0x00000000000479c3 */ /* 0x000ee20000002500 */
[----:B------:R-:W4:Y:S01]  /*82e0*/  LDCU.128 UR16, c[0x0][0x440] ;  /* 0x00008800ff1077ac */ /* 0x000f220008000c00 */
[----:B-1----:R-:W-:Y:S01]  /*82f0*/  SHF.R.U32.HI R0, RZ, 0x5, R60 ;  /* 0x00000005ff007819 */ /* 0x002fe2000001163c */
[----:B---3--:R-:W-:Y:S01]  /*8300*/  IMAD R7, R130, UR4, RZ ;  /* 0x0000000482077c24 */ /* 0x008fe2000f8e02ff */
[----:B------:R-:W-:-:S05]  /*8310*/  LOP3.LUT R5, R60, 0x1f, RZ, 0xc0, !PT ;  /* 0x0000001f3c057812 */ /* 0x000fca00078ec0ff */
[----:B------:R-:W-:Y:S01]  /*8320*/  IMAD R0, R0, 0x60, R5 ;  /* 0x0000006000007824 */ /* 0x000fe200078e0205 */
[----:B--2---:R-:W-:Y:S02]  /*8330*/  LEA R3, R3, R2, 0x18 ;  /* 0x0000000203037211 */ /* 0x004fe400078ec0ff */
        /* <DEDUP_REMOVED lines=187> */
.L_x_2109:
        /* <DEDUP_REMOVED lines=8> */
.L_x_2142:
[----:B------:R-:W-:Y:S05]  /*8f70*/  BSYNC B0 ;  /* 0x0000000000007941 */ /* 0x000fea0003800000 */
.L_x_2141:
        /* <DEDUP_REMOVED lines=8> */
.L_x_2143:
[----:B------:R-:W-:Y:S01]  /*9000*/  FADD.FTZ R112, R112, R189 ;  /* 0x000000bd70707221 */ /* 0x000fe20000010000 */
[----:B------:R-:W-:-:S04]  /*9010*/  HFMA2 R122, -RZ, RZ, 0, 1.1920928955078125e-07 ;  /* 0x00000002ff7a7431 */ /* 0x000fc800000001ff */
[----:B------:R-:W-:Y:S02]  /*9020*/  MOV R123, R112 ;  /* 0x00000070007b7202 */ /* 0x000fe40000000f00 */
[----:B------:R-:W-:-:S07]  /*9030*/  MOV R113, R121 ;  /* 0x0000007900717202 */ /* 0x000fce0000000f00 */
[----:B------:R-:W-:Y:S05]  /*9040*/  WARPSYNC.COLLECTIVE R120, `(.L_x_2144) ;  /* 0x0000000078087348 */ /* 0x000fea0003c00000 */
[----:B------:R0:W1:Y:S02]  /*9050*/  SHFL.BFLY P0, R121, R123, R122, R187 ;  /* 0x0c00007a7b797389 */ /* 0x00006400000000bb */
[----:B01----:R-:W-:Y:S05]  /*9060*/  ENDCOLLECTIVE ;  /* 0x000000000000791b */ /* 0x003fea0003800000 */
.L_x_2144:
[----:B------:R-:W-:-:S05]  /*9070*/  FADD.FTZ R113, R113, R190 ;  /* 0x000000be71717221 */ /* 0x000fca0000010000 */
[----:B------:R-:W-:Y:S02]  /*9080*/  MOV R123, R113 ;  /* 0x00000071007b7202 */ /* 0x000fe40000000f00 */
[----:B------:R-:W-:-:S07]  /*9090*/  MOV R115, R121 ;  /* 0x0000007900737202 */ /* 0x000fce0000000f00 */
[----:B------:R-:W-:Y:S05]  /*90a0*/  WARPSYNC.COLLECTIVE R120, `(.L_x_2145) ;  /* 0x0000000078087348 */ /* 0x000fea0003c00000 */
[----:B------:R0:W1:Y:S02]  /*90b0*/  SHFL.BFLY P0, R121, R123, R122, R187 ;  /* 0x0c00007a7b797389 */ /* 0x00006400000000bb */
[----:B01----:R-:W-:Y:S05]  /*90c0*/  ENDCOLLECTIVE ;  /* 0x000000000000791b */ /* 0x003fea0003800000 */
.L_x_2145:
[----:B------:R-:W-:Y:S01]  /*90d0*/  FADD.FTZ R115, R112, R115 ;  /* 0x0000007370737221 */ /* 0x000fe20000010000 */
[----:B------:R-:W-:-:S04]  /*90e0*/  HFMA2 R122, -RZ, RZ, 0, 2.384185791015625e-07 ;  /* 0x00000004ff7a7431 */ /* 0x000fc800000001ff */
[----:B------:R-:W-:Y:S02]  /*90f0*/  MOV R123, R115 ;  /* 0x00000073007b7202 */ /* 0x000fe40000000f00 */
[----:B------:R-:W-:-:S07]  /*9100*/  MOV R114, R121 ;  /* 0x0000007900727202 */ /* 0x000fce0000000f00 */
[----:B------:R-:W-:Y:S05]  /*9110*/  WARPSYNC.COLLECTIVE R120, `(.L_x_2146) ;  /* 0x0000000078087348 */ /* 0x000fea0003c00000 */
[----:B------:R0:W1:Y:S02]  /*9120*/  SHFL.BFLY P0, R121, R123, R122, R187 ;  /* 0x0c00007a7b797389 */ /* 0x00006400000000bb */
[----:B01----:R-:W-:Y:S05]  /*9130*/  ENDCOLLECTIVE ;  /* 0x000000000000791b */ /* 0x003fea0003800000 */
.L_x_2146:
[----:B------:R-:W-:-:S05]  /*9140*/  FADD.FTZ R114, R113, R114 ;  /* 0x0000007271727221 */ /* 0x000fca0000010000 */
[----:B------:R-:W-:Y:S02]  /*9150*/  MOV R123, R114 ;  /* 0x00000072007b7202 */ /* 0x000fe40000000f00 */
[----:B------:R-:W-:-:S07]  /*9160*/  MOV R116, R121 ;  /* 0x0000007900747202 */ /* 0x000fce0000000f00 */
[----:B------:R-:W-:Y:S05]  /*9170*/  WARPSYNC.COLLECTIVE R120, `(.L_x_2147) ;  /* 0x0000000078087348 */ /* 0x000fea0003c00000 */
[----:B------:R0:W1:Y:S02]  /*9180*/  SHFL.BFLY P0, R121, R123, R122, R187 ;  /* 0x0c00007a7b797389 */ /* 0x00006400000000bb */
[----:B01----:R-:W-:Y:S05]  /*9190*/  ENDCOLLECTIVE ;  /* 0x000000000000791b */ /* 0x003fea0003800000 */
.L_x_2147:
[----:B------:R-:W-:Y:S01]  /*91a0*/  FADD.FTZ R116, R115, R116 ;  /* 0x0000007473747221 */ /* 0x000fe20000010000 */
[----:B------:R-:W-:-:S04]  /*91b0*/  HFMA2 R122, -RZ, RZ, 0, 4.76837158203125e-07 ;  /* 0x00000008ff7a7431 */ /* 0x000fc800000001ff */
[----:B------:R-:W-:Y:S02]  /*91c0*/  MOV R123, R116 ;  /* 0x00000074007b7202 */ /* 0x000fe40000000f00 */
[----:B------:R-:W-:-:S07]  /*91d0*/  MOV R117, R121 ;  /* 0x0000007900757202 */ /* 0x000fce0000000f00 */
[----:B------:R-:W-:Y:S05]  /*91e0*/  WARPSYNC.COLLECTIVE R120, `(.L_x_2148) ;  /* 0x0000000078087348 */ /* 0x000fea0003c00000 */
[----:B------:R0:W1:Y:S02]  /*91f0*/  SHFL.BFLY P0, R121, R123, R122, R187 ;  /* 0x0c00007a7b797389 */ /* 0x00006400000000bb */
[----:B01----:R-:W-:Y:S05]  /*9200*/  ENDCOLLECTIVE ;  /* 0x000000000000791b */ /* 0x003fea0003800000 */
.L_x_2148:
[----:B------:R-:W-:-:S05]  /*9210*/  FADD.FTZ R117, R114, R117 ;  /* 0x0000007572757221 */ /* 0x000fca0000010000 */
[----:B------:R-:W-:Y:S02]  /*9220*/  MOV R123, R117 ;  /* 0x00000075007b7202 */ /* 0x000fe40000000f00 */
[----:B------:R-:W-:-:S07]  /*9230*/  MOV R119, R121 ;  /* 0x0000007900777202 */ /* 0x000fce0000000f00 */
[----:B------:R-:W-:Y:S05]  /*9240*/  WARPSYNC.COLLECTIVE R120, `(.L_x_2149) ;  /* 0x0000000078087348 */ /* 0x000fea0003c00000 */
[----:B------:R0:W1:Y:S02]  /*9250*/  SHFL.BFLY P0, R121, R123, R122, R187 ;  /* 0x0c00007a7b797389 */ /* 0x00006400000000bb */
[----:B01----:R-:W-:Y:S05]  /*9260*/  ENDCOLLECTIVE ;  /* 0x000000000000791b */ /* 0x003fea0003800000 */
.L_x_2149:
[----:B------:R-:W-:Y:S01]  /*9270*/  FADD.FTZ R119, R116, R119 ;  /* 0x0000007774777221 */ /* 0x000fe20000010000 */
[----:B------:R-:W-:-:S04]  /*9280*/  HFMA2 R122, -RZ, RZ, 0, 9.5367431640625e-07 ;  /* 0x00000010ff7a7431 */ /* 0x000fc800000001ff */
[----:B------:R-:W-:Y:S02]  /*9290*/  MOV R123, R119 ;  /* 0x00000077007b7202 */ /* 0x000fe40000000f00 */
[----:B------:R-:W-:-:S07]  /*92a0*/  MOV R118, R121 ;  /* 0x0000007900767202 */ /* 0x000fce0000000f00 */
[----:B------:R-:W-:Y:S05]  /*92b0*/  WARPSYNC.COLLECTIVE R120, `(.L_x_2150) ;  /* 0x0000000078087348 */ /* 0x000fea0003c00000 */
[----:B------:R0:W1:Y:S02]  /*92c0*/  SHFL.BFLY P0, R121, R123, R122, R187 ;  /* 0x0c00007a7b797389 */ /* 0x00006400000000bb */
[----:B01----:R-:W-:Y:S05]  /*92d0*/  ENDCOLLECTIVE ;  /* 0x000000000000791b */ /* 0x003fea0003800000 */
.L_x_2150:
[----:B------:R-:W-:-:S05]  /*92e0*/  FADD.FTZ R118, R117, R118 ;  /* 0x0000007675767221 */ /* 0x000fca0000010000 */
[----:B------:R-:W-:Y:S02]  /*92f0*/  MOV R123, R118 ;  /* 0x00000076007b7202 */ /* 0x000fe40000000f00 */
[----:B------:R-:W-:-:S07]  /*9300*/  MOV R112, R121 ;  /* 0x0000007900707202 */ /* 0x000fce0000000f00 */
[----:B------:R-:W-:Y:S05]  /*9310*/  WARPSYNC.COLLECTIVE R120, `(.L_x_2151) ;  /* 0x0000000078087348 */ /* 0x000fea0003c00000 */
[----:B------:R0:W1:Y:S02]  /*9320*/  SHFL.BFLY P0, R121, R123, R122, R187 ;  /* 0x0c00007a7b797389 */ /* 0x00006400000000bb */
[----:B01----:R-:W-:Y:S05]  /*9330*/  ENDCOLLECTIVE ;  /* 0x000000000000791b */ /* 0x003fea0003800000 */
.L_x_2151:
[----:B------:R-:W-:Y:S01]  /*9340*/  MOV R113, R121 ;  /* 0x0000007900717202 */ /* 0x000fe20000000f00 */
[----:B------:R-:W-:Y:S06]  /*9350*/  BRA `(.L_x_2152) ;  /* 0xffffff8400947947 */ /* 0x000fec000383ffff */
.L_x_2153:
        /* <DEDUP_REMOVED lines=10> */
.L_x_4978:


//--------------------- .text._ZN10layer_norm22ln_bwd_finalize_kernelINS_22Kernel_traits_finalizeILj768Ef13__nv_bfloat16fS2_fjLb0ELj1024ELj4ENS_18Kernel_traits_baseILj768EfS2_fS2_fjLj1024EEEEELb0ELb1EEEvNS_9BwdParamsE --------------------------
	.section	.text._ZN10layer_norm22ln_bwd_finalize_kernelINS_22Kernel_traits_finalizeILj768Ef13__nv_bfloat16fS2_fjLb0ELj1024ELj4ENS_18Kernel_traits_baseILj768EfS2_fS2_fjLj1024EEEEELb0ELb1EEEvNS_9BwdParamsE,"ax",@progbits
	.align	128
        .global         _ZN10layer_norm22ln_bwd_finalize_kernelINS_22Kernel_traits_finalizeILj768Ef13__nv_bfloat16fS2_fjLb0ELj1024ELj4ENS_18Kernel_traits_baseILj768EfS2_fS2_fjLj1024EEEEELb0ELb1EEEvNS_9BwdParamsE
        .type           _ZN10layer_norm22ln_bwd_finalize_kernelINS_22Kernel_traits_finalizeILj768Ef13__nv_bfloat16fS2_fjLb0ELj1024ELj4ENS_18Kernel_traits_baseILj768EfS2_fS2_fjLj1024EEEEELb0ELb1EEEvNS_9BwdParamsE,@function
        .size           _ZN10layer_norm22ln_bwd_finalize_kernelINS_22Kernel_traits_finalizeILj768Ef13__nv_bfloat16fS2_fjLb0ELj1024ELj4ENS_18Kernel_traits_baseILj768EfS2_fS2_fjLj1024EEEEELb0ELb1EEEvNS_9BwdParamsE,(.L_x_4979 - _ZN10layer_norm22ln_bwd_finalize_kernelINS_22Kernel_traits_finalizeILj768Ef13__nv_bfloat16fS2_fjLb0ELj1024ELj4ENS_18Kernel_traits_baseILj768EfS2_fS2_fjLj1024EEEEELb0ELb1EEEvNS_9BwdParamsE)
        .other          _ZN10layer_norm22ln_bwd_finalize_kernelINS_22Kernel_traits_finalizeILj768Ef13__nv_bfloat16fS2_fjLb0ELj1024ELj4ENS_18Kernel_traits_baseILj768EfS2_fS2_fjLj1024EEEEELb0ELb1EEEvNS_9BwdParamsE,@"STO_CUDA_ENTRY STV_DEFAULT"
_ZN10layer_norm22ln_bwd_finalize_kernelINS_22Kernel_traits_finalizeILj768Ef13__nv_bfloat16fS2_fjLb0ELj1024ELj4ENS_18Kernel_traits_baseILj768EfS2_fS2_fjLj1024EEEEELb0ELb1EEEvNS_9BwdParamsE:
.text._ZN10layer_norm22ln_bwd_finalize_kernelINS_22Kernel_traits_finalizeILj768Ef13__nv_bfloat16fS2_fjLb0ELj1024ELj4ENS_18Kernel_traits_baseILj768EfS2_fS2_fjLj1024EEEEELb0ELb1EEEvNS_9BwdParamsE:
        /* <DEDUP_REMOVED lines=77> */
.L_x_2158:
        /* <DEDUP_REMOVED lines=118> */
.L_x_2157:
[----:B------:R-:W-:Y:S05]  /*0c30*/  BSYNC.RECONVERGENT B1 ;  /* 0x0000000000017941 */ /* 0x000fea0003800200 */
.L_x_2156:
        /* <DEDUP_REMOVED lines=69> */
.L_x_2160:
[----:B------:R-:W-:Y:S05]  /*1090*/  BSYNC.RECONVERGENT B1 ;  /* 0x0000000000017941 */ /* 0x000fea0003800200 */
.L_x_2159:
        /* <DEDUP_REMOVED lines=38> */
.L_x_2162:
[----:B------:R-:W-:Y:S05]  /*1300*/  BSYNC.RECONVERGENT B1 ;  /* 0x0000000000017941 */ /* 0x000fea0003800200 */
.L_x_2161:
[----:B------:R-:W-:Y:S05]  /*1310*/  @!P1 BRA `(.L_x_2155) ;  /* 0x0000000000409947 */ /* 0x000fea0003800000 */
[----:B------:R-:W0:Y:S01]  /*1320*/  LDC R14, c[0x0][0x388] ;  /* 0x0000e200ff0e7b82 */ /* 0x000e220000000800 */
[----:B------:R-:W-:-:S07]  /*1330*/  IADD3 R12, PT, PT, -R54, RZ, RZ ;  /* 0x000000ff360c7210 */ /* 0x000fce0007ffe1ff */
[----:B------:R-:W1:Y:S08]  /*1340*/  LDC.64 R8, c[0x0][0x440] ;  /* 0x00011000ff087b82 */ /* 0x000e700000000a00 */
[----:B------:R-:W2:Y:S01]  /*1350*/  LDC.64 R10, c[0x0][0x448] ;  /* 0x00011200ff0a7b82 */ /* 0x000ea20000000a00 */
[----:B0-----:R-:W-:-:S05]  /*1360*/  IMAD R0, R3, R14, R0 ;  /* 0x0000000e03007224 */ /* 0x001fca00078e0200 */
[----:B------:R-:W-:-:S07]  /*1370*/  IADD3 R3, PT, PT, R57, R0, RZ ;  /* 0x0000000039037210 */ /* 0x000fce0007ffe0ff */
.L_x_2163:
        /* <DEDUP_REMOVED lines=10> */
.L_x_2155:
[----:B------:R-:W-:Y:S05]  /*1420*/  BSYNC.RECONVERGENT B0 ;  /* 0x0000000000007941 */ /* 0x000fea0003800200 */
.L_x_2154:
        /* <DEDUP_REMOVED lines=57> */
.L_x_2164:
        /* <DEDUP_REMOVED lines=12> */
.L_x_4979:


//--------------------- .text._ZN10layer_norm40ln_parallel_residual_bwd_finalize_kernelINS_22Kernel_traits_finalizeILj768Ef13__nv_bfloat16fS2_fjLb0ELj1024ELj4ENS_18Kernel_traits_baseILj768EfS2_fS2_fjLj1024EEEEELb1EEEvNS_9BwdParamsE --------------------------
	.section	.text._ZN10layer_norm40ln_parallel_residual_bwd_finalize_kernelINS_22Kernel_traits_finalizeILj768Ef13__nv_bfloat16fS2_fjLb0ELj1024ELj4ENS_18Kernel_traits_baseILj768EfS2_fS2_fjLj1024EEEEELb1EEEvNS_9BwdParamsE,"ax",@progbits
	.align	128
        .global         _ZN10layer_norm40ln_parallel_residual_bwd_finalize_kernelINS_22Kernel_traits_finalizeILj768Ef13__nv_bfloat16fS2_fjLb0ELj1024ELj4ENS_18Kernel_traits_baseILj768EfS2_fS2_fjLj1024EEEEELb1EEEvNS_9BwdParamsE
        .type           _ZN10layer_norm40ln_parallel_residual_bwd_finalize_kernelINS_22Kernel_traits_finalizeILj768Ef13__nv_bfloat16fS2_fjLb0ELj1024ELj4ENS_18Kernel_traits_baseILj768EfS2_fS2_fjLj1024EEEEELb1EEEvNS_9BwdParamsE,@function
        .size           _ZN10layer_norm40ln_parallel_residual_bwd_finalize_kernelINS_22Kernel_traits_finalizeILj768Ef13__nv_bfloat16fS2_fjLb0ELj1024ELj4ENS_18Kernel_traits_baseILj768EfS2_fS2_fjLj1024EEEEELb1EEEvNS_9BwdParamsE,(.L_x_4980 - _ZN10layer_norm40ln_parallel_residual_bwd_finalize_kernelINS_22Kernel_traits_finalizeILj768Ef13__nv_bfloat16fS2_fjLb0ELj1024ELj4ENS_18Kernel_traits_baseILj768EfS2_fS2_fjLj1024EEEEELb1EEEvNS_9BwdParamsE)
        .other          _ZN10layer_norm40ln_parallel_residual_bwd_finalize_kernelINS_22Kernel_traits_finalizeILj768Ef13__nv_bfloat16fS2_fjLb0ELj1024ELj4ENS_18Kernel_traits_baseILj768EfS2_fS2_fjLj1024EEEEELb1EEEvNS_9BwdParamsE,@"STO_CUDA_ENTRY STV_DEFAULT"
_ZN10layer_norm40ln_parallel_residual_bwd_finalize_kernelINS_22Kernel_traits_finalizeILj768Ef13__nv_bfloat16fS2_fjLb0ELj1024ELj4ENS_18Kernel_traits_baseILj768EfS2_fS2_fjLj1024EEEEELb1EEEvNS_9BwdParamsE:
.text._ZN10layer_norm40ln_parallel_residual_bwd_finalize_kernelINS_22Kernel_traits_finalizeILj768Ef13__nv_bfloat16fS2_fjLb0ELj1024ELj4ENS_18Kernel_traits_baseILj768EfS2_fS2_fjLj1024EEEEELb1EEEvNS_9BwdParamsE:
        /* <DEDUP_REMOVED lines=57> */
.L_x_2169:
        /* <DEDUP_REMOVED lines=112> */
.L_x_2168:
[----:B------:R-:W-:Y:S05]  /*0a90*/  BSYNC.RECONVERGENT B1 ;  /* 0x0000000000017941 */ /* 0x000fea0003800200 */
.L_x_2167:
        /* <DEDUP_REMOVED lines=67> */
.L_x_2171:
[----:B------:R-:W-:Y:S05]  /*0ed0*/  BSYNC.RECONVERGENT B1 ;  /* 0x0000000000017941 */ /* 0x000fea0003800200 */
.L_x_2170:
        /* <DEDUP_REMOVED lines=37> */
.L_x_2173:
[----:B------:R-:W-:Y:S05]  /*1130*/  BSYNC.RECONVERGENT B1 ;  /* 0x0000000000017941 */ /* 0x000fea0003800200 */
.L_x_2172:
        /* <DEDUP_REMOVED lines=19> */
.L_x_2166:
[----:B------:R-:W-:Y:S05]  /*1270*/  BSYNC.RECONVERGENT B0 ;  /* 0x0000000000007941 */ /* 0x000fea0003800200 */
.L_x_2165:
        /* <DEDUP_REMOVED lines=89> */
.L_x_2174:
        /* <DEDUP_REMOVED lines=15> */
.L_x_4980:


//--------------------- .text._ZN10layer_norm31ln_parallel_residual_bwd_kernelINS_13Kernel_traitsIf13__nv_bfloat16fS2_fjLj768ELj1ELj4ELj1ELj16ENS_18Kernel_traits_baseILj768EfS2_fS2_fjLj128EEEEELb1ELb1ELb1EEEvNS_9BwdParamsE --------------------------
	.section	.text._ZN10layer_norm31ln_parallel_residual_bwd_kernelINS_13Kernel_traitsIf13__nv_bfloat16fS2_fjLj768ELj1ELj4ELj1ELj16ENS_18Kernel_traits_baseILj768EfS2_fS2_fjLj128EEEEELb1ELb1ELb1EEEvNS_9BwdParamsE,"ax",@progbits
	.align	128
        .global         _ZN10layer_norm31ln_parallel_residual_bwd_kernelINS_13Kernel_traitsIf13__nv_bfloat16fS2_fjLj768ELj1ELj4ELj1ELj16ENS_18Kernel_traits_baseILj768EfS2_fS2_fjLj128EEEEELb1ELb1ELb1EEEvNS_9BwdParamsE
        .type           _ZN10layer_norm31ln_parallel_residual_bwd_kernelINS_13Kernel_traitsIf13__nv_bfloat16fS2_fjLj768ELj1ELj4ELj1ELj16ENS_18Kernel_traits_baseILj768EfS2_fS2_fjLj128EEEEELb1ELb1ELb1EEEvNS_9BwdParamsE,@function
        .size           _ZN10layer_norm31ln_parallel_residual_bwd_kernelINS_13Kernel_traitsIf13__nv_bfloat16fS2_fjLj768ELj1ELj4ELj1ELj16ENS_18Kernel_traits_baseILj768EfS2_fS2_fjLj128EEEEELb1ELb1ELb1EEEvNS_9BwdParamsE,(.L_x_4981 - _ZN10layer_norm31ln_parallel_residual_bwd_kernelINS_13Kernel_traitsIf13__nv_bfloat16fS2_fjLj768ELj1ELj4ELj1ELj16ENS_18Kernel_traits_baseILj768EfS2_fS2_fjLj128EEEEELb1ELb1ELb1EEEvNS_9BwdParamsE)
        .other          _ZN10layer_norm31ln_parallel_residual_bwd_kernelINS_13Kernel_traitsIf13__nv_bfloat16fS2_fjLj768ELj1ELj4ELj1ELj16ENS_18Kernel_traits_baseILj768EfS2_fS2_fjLj128EEEEELb1ELb1ELb1EEEvNS_9BwdParamsE,@"STO_CUDA_ENTRY STV_DEFAULT"
_ZN10layer_norm31ln_parallel_residual_bwd_kernelINS_13Kernel_traitsIf13__nv_bfloat16fS2_fjLj768ELj1ELj4ELj1ELj16ENS_18Kernel_traits_baseILj768EfS2_fS2_fjLj128EEEEELb1ELb1ELb1EEEvNS_9BwdParamsE:
.text._ZN10layer_norm31ln_parallel_residual_bwd_kernelINS_13Kernel_traitsIf13__nv_bfloat16fS2_fjLj768ELj1ELj4ELj1ELj16ENS_18Kernel_traits_baseILj768EfS2_fS2_fjLj128EEEEELb1ELb1ELb1EEEvNS_9BwdParamsE:
        /* <DEDUP_REMOVED lines=52> */
[----:B------:R-:W-:-:S02]  /*0340*/  MOV R158, R0 ;  /* 0x00000000009e7202 */ /* 0x000fc40000000f00 */
        /* <DEDUP_REMOVED lines=23> */
[----:B0-----:R-:W-:-:S07]  /*04c0*/  MOV R159, RZ ;  /* 0x000000ff009f7202 */ /* 0x001fce0000000f00 */
.L_x_2203:
        /* <DEDUP_REMOVED lines=13> */
[----:B------:R-:W0:Y:S03]  /*05a0*/  LDC.64 R108, c[0x0][0x438] ;  /* 0x00010e00ff6c7b82 */ /* 0x000e260000000a00 */
[--C-:B--2---:R-:W-:Y:S01]  /*05b0*/  IMAD.WIDE.U32 R68, R165, 0x10, R98.reuse ;  /* 0x00000010a5447825 */ /* 0x104fe200078e0062 */
[----:B------:R-:W2:Y:S04]  /*05c0*/  LDG.E.128 R64, desc[UR10][R96.64] ;  /* 0x0000000a60407981 */ /* 0x000ea8000c1e1d00 */
[----:B------:R-:W1:Y:S01]  /*05d0*/  LDC.64 R176, c[0x0][0x3b0] ;  /* 0x0000ec00ffb07b82 */ /* 0x000e620000000a00 */
[--C-:B------:R-:W-:Y:S01]  /*05e0*/  IMAD.WIDE.U32 R80, R163, 0x10, R98.reuse ;  /* 0x00000010a3507825 */ /* 0x100fe200078e0062 */
[----:B------:R-:W2:Y:S03]  /*05f0*/  LDG.E.128 R72, desc[UR10][R96.64+0x10] ;  /* 0x0000100a60487981 */ /* 0x000ea6000c1e1d00 */
[----:B------:R-:W-:Y:S01]  /*0600*/  IMAD.WIDE.U32 R98, R161, 0x10, R98 ;  /* 0x00000010a1627825 */ /* 0x000fe200078e0062 */
[----:B------:R-:W2:Y:S03]  /*0610*/  LDG.E.128 R68, desc[UR10][R68.64] ;  /* 0x0000000a44447981 */ /* 0x000ea6000c1e1d00 */
[--C-:B------:R-:W-:Y:S01]  /*0620*/  IMAD.WIDE.U32 R104, R163, 0x20, R106.reuse ;  /* 0x00000020a3687825 */ /* 0x100fe200078e006a */
[----:B------:R-:W2:Y:S03]  /*0630*/  LDG.E.128 R80, desc[UR10][R80.64] ;  /* 0x0000000a50507981 */ /* 0x000ea6000c1e1d00 */
[----:B------:R-:W-:Y:S01]  /*0640*/  IMAD.WIDE.U32 R106, R161, 0x20, R106 ;  /* 0x00000020a16a7825 */ /* 0x000fe200078e006a */
[----:B------:R-:W2:Y:S03]  /*0650*/  LDG.E.128 R96, desc[UR10][R98.64] ;  /* 0x0000000a62607981 */ /* 0x000ea6000c1e1d00 */
[----:B---3--:R-:W-:Y:S01]  /*0660*/  IMAD.WIDE R102, R158, 0x4, R102 ;  /* 0x000000049e667825 */ /* 0x008fe200078e0266 */
[----:B------:R-:W3:Y:S04]  /*0670*/  LDG.E.128 R76, desc[UR10][R104.64] ;  /* 0x0000000a684c7981 */ /* 0x000ee8000c1e1d00 */
[----:B------:R-:W3:Y:S04]  /*0680*/  LDG.E.128 R84, desc[UR10][R104.64+0x10] ;  /* 0x0000100a68547981 */ /* 0x000ee8000c1e1d00 */
[----:B------:R-:W3:Y:S04]  /*0690*/  LDG.E.128 R88, desc[UR10][R106.64] ;  /* 0x0000000a6a587981 */ /* 0x000ee8000c1e1d00 */
[----:B------:R1:W3:Y:S04]  /*06a0*/  LDG.E.128 R92, desc[UR10][R106.64+0x10] ;  /* 0x0000100a6a5c7981 */ /* 0x0002e8000c1e1d00 */
[----:B------:R1:W3:Y:S01]  /*06b0*/  LDG.E R160, desc[UR10][R102.64] ;  /* 0x0000000a66a07981 */ /* 0x0002e2000c1e1900 */
[----:B0-----:R-:W-:-:S04]  /*06c0*/  ISETP.NE.U32.AND P1, PT, R108, RZ, PT ;  /* 0x000000ff6c00720c */ /* 0x001fc80003f25070 */
[----:B------:R-:W-:-:S13]  /*06d0*/  ISETP.NE.AND.EX P1, PT, R109, RZ, PT, P1 ;  /* 0x000000ff6d00720c */ /* 0x000fda0003f25310 */
[----:B-1----:R-:W0:Y:S01]  /*06e0*/  @P1 LDC.64 R106, c[0x0][0x438] ;  /* 0x00010e00ff6a1b82 */ /* 0x002e220000000a00 */
[----:B------:R-:W-:-:S07]  /*06f0*/  ISETP.NE.U32.AND P0, PT, RZ, UR14, PT ;  /* 0x0000000eff007c0c */ /* 0x000fce000bf05070 */
[----:B------:R-:W1:Y:S08]  /*0700*/  @P1 LDC.64 R168, c[0x0][0x438] ;  /* 0x00010e00ffa81b82 */ /* 0x000e700000000a00 */
[----:B------:R-:W1:Y:S01]  /*0710*/  @P1 LDC.64 R174, c[0x0][0x438] ;  /* 0x00010e00ffae1b82 */ /* 0x000e620000000a00 */
[----:B0-----:R-:W-:-:S04]  /*0720*/  @P1 IMAD.WIDE.U32 R102, R165, 0x20, R106 ;  /* 0x00000020a5661825 */ /* 0x001fc800078e006a */
[----:B------:R-:W-:Y:S01]  /*0730*/  IMAD.WIDE.U32 R106, R165, 0x8, R176 ;  /* 0x00000008a56a7825 */ /* 0x000fe200078e00b0 */
[----:B------:R-:W-:Y:S01]  /*0740*/  ISETP.NE.AND.EX P0, PT, RZ, UR15, PT, P0 ;  /* 0x0000000fff007c0c */ /* 0x000fe2000bf05300 */
[----:B-----5:R-:W5:Y:S04]  /*0750*/  @P1 LDG.E.128 R28, desc[UR10][R102.64] ;  /* 0x0000000a661c1981 */ /* 0x020f68000c1e1d00 */
[----:B------:R-:W5:Y:S01]  /*0760*/  LDG.E.64 R106, desc[UR10][R106.64] ;  /* 0x0000000a6a6a7981 */ /* 0x000f62000c1e1b00 */
[----:B------:R-:W-:Y:S01]  /*0770*/  ISETP.NE.AND P3, PT, RZ, UR7, PT ;  /* 0x00000007ff007c0c */ /* 0x000fe2000bf65270 */
[----:B-1----:R-:W-:Y:S02]  /*0780*/  @P1 IMAD.WIDE.U32 R168, R163, 0x20, R168 ;  /* 0x00000020a3a81825 */ /* 0x002fe400078e00a8 */
[----:B------:R-:W5:Y:S04]  /*0790*/  @P1 LDG.E.128 R32, desc[UR10][R102.64+0x10] ;  /* 0x0000100a66201981 */ /* 0x000f68000c1e1d00 */
[----:B------:R-:W0:Y:S01]  /*07a0*/  @P0 LDC.64 R172, c[0x0][0x3b8] ;  /* 0x0000ee00ffac0b82 */ /* 0x000e220000000a00 */
[----:B------:R-:W-:Y:S01]  /*07b0*/  @P1 IMAD.WIDE.U32 R174, R161, 0x20, R174 ;  /* 0x00000020a1ae1825 */ /* 0x000fe200078e00ae */
[----:B------:R-:W5:Y:S03]  /*07c0*/  @P1 LDG.E.128 R36, desc[UR10][R168.64] ;  /* 0x0000000aa8241981 */ /* 0x000f66000c1e1d00 */
[--C-:B------:R-:W-:Y:S01]  /*07d0*/  IMAD.WIDE.U32 R170, R163, 0x8, R176.reuse ;  /* 0x00000008a3aa7825 */ /* 0x100fe200078e00b0 */
[----:B------:R1:W5:Y:S02]  /*07e0*/  @P1 LDG.E.128 R40, desc[UR10][R168.64+0x10] ;  /* 0x0000100aa8281981 */ /* 0x000364000c1e1d00 */
[----:B------:R-:W1:Y:S08]  /*07f0*/  @P0 LDC.64 R104, c[0x0][0x3b8] ;  /* 0x0000ee00ff680b82 */ /* 0x000e700000000a00 */
[----:B------:R-:W1:Y:S01]  /*0800*/  @P0 LDC.64 R178, c[0x0][0x3b8] ;  /* 0x0000ee00ffb20b82 */ /* 0x000e620000000a00 */
[----:B------:R-:W-:Y:S01]  /*0810*/  IMAD.WIDE.U32 R176, R161, 0x8, R176 ;  /* 0x00000008a1b07825 */ /* 0x000fe200078e00b0 */
[----:B------:R-:W5:Y:S04]  /*0820*/  @P1 LDG.E.128 R44, desc[UR10][R174.64] ;  /* 0x0000000aae2c1981 */ /* 0x000f68000c1e1d00 */
[----:B------:R-:W5:Y:S01]  /*0830*/  @P1 LDG.E.128 R48, desc[UR10][R174.64+0x10] ;  /* 0x0000100aae301981 */ /* 0x000f62000c1e1d00 */
[----:B0-----:R-:W-:-:S03]  /*0840*/  @P0 IMAD.WIDE.U32 R172, R163, 0x8, R172 ;  /* 0x00000008a3ac0825 */ /* 0x001fc600078e00ac */
[----:B------:R-:W5:Y:S04]  /*0850*/  LDG.E.64 R102, desc[UR10][R176.64] ;  /* 0x0000000ab0667981 */ /* 0x000f68000c1e1b00 */
[----:B------:R-:W5:Y:S01]  /*0860*/  @P0 LDG.E.64 R100, desc[UR10][R172.64] ;  /* 0x0000000aac640981 */ /* 0x000f62000c1e1b00 */
[----:B-1----:R-:W-:-:S05]  /*0870*/  @P0 IMAD.WIDE.U32 R104, R165, 0x8, R104 ;  /* 0x00000008a5680825 */ /* 0x002fca00078e0068 */
[----:B------:R-:W5:Y:S01]  /*0880*/  @P0 LDG.E.64 R166, desc[UR10][R104.64] ;  /* 0x0000000a68a60981 */ /* 0x000f62000c1e1b00 */
[----:B------:R-:W-:-:S05]  /*0890*/  @P0 IMAD.WIDE.U32 R178, R161, 0x8, R178 ;  /* 0x00000008a1b20825 */ /* 0x000fca00078e00b2 */
[----:B------:R0:W5:Y:S04]  /*08a0*/  @P0 LDG.E.64 R2, desc[UR10][R178.64] ;  /* 0x0000000ab2020981 */ /* 0x000168000c1e1b00 */
[----:B------:R1:W5:Y:S01]  /*08b0*/  LDG.E.64 R104, desc[UR10][R170.64] ;  /* 0x0000000aaa687981 */ /* 0x000362000c1e1b00 */
[----:B------:R-:W-:Y:S01]  /*08c0*/  UMOV UR4, 0xffffffff ;  /* 0xffffffff00047882 */ /* 0x000fe20000000000 */
[----:B------:R-:W-:-:S04]  /*08d0*/  ISETP.NE.U32.AND P2, PT, RZ, UR14, PT ;  /* 0x0000000eff007c0c */ /* 0x000fc8000bf45070 */
[----:B------:R-:W-:Y:S02]  /*08e0*/  ISETP.NE.AND.EX P2, PT, RZ, UR15, PT, P2 ;  /* 0x0000000fff007c0c */ /* 0x000fe4000bf45320 */
[----:B----4-:R-:W-:-:S05]  /*08f0*/  FSEL R0, R0, RZ, !P3 ;  /* 0x000000ff00007208 */ /* 0x010fca0005800000 */
[C---:B--2---:R-:W-:Y:S01]  /*0900*/  FADD.FTZ R181, -R0.reuse, R67 ;  /* 0x0000004300b57221 */ /* 0x044fe20000010100 */
[C---:B------:R-:W-:Y:S01]  /*0910*/  FADD.FTZ R65, -R0.reuse, R65 ;  /* 0x0000004100417221 */ /* 0x040fe20000010100 */
[C---:B------:R-:W-:Y:S01]  /*0920*/  FADD.FTZ R169, -R0.reuse, R64 ;  /* 0x0000004000a97221 */ /* 0x040fe20000010100 */
[C---:B0-----:R-:W-:Y:S01]  /*0930*/  FADD.FTZ R179, -R0.reuse, R66 ;  /* 0x0000004200b37221 */ /* 0x041fe20000010100 */
[----:B------:R-:W-:Y:S01]  /*0940*/  FADD.FTZ R175, -R0, R73 ;  /* 0x0000004900af7221 */ /* 0x000fe20000010100 */
[C---:B------:R-:W-:Y:S02]  /*0950*/  PRMT R67, R68.reuse, 0x7632, R67 ;  /* 0x0000763244437816 */ /* 0x040fe40000000043 */
[----:B------:R-:W-:Y:S02]  /*0960*/  SHF.L.U32 R173, R68, 0x10, RZ ;  /* 0x0000001044ad7819 */ /* 0x000fe400000006ff */
[C---:B------:R-:W-:Y:S02]  /*0970*/  PRMT R162, R69.reuse, 0x7632, R162 ;  /* 0x0000763245a27816 */ /* 0x040fe400000000a2 */
[----:B------:R-:W-:-:S02]  /*0980*/  SHF.L.U32 R164, R69, 0x10, RZ ;  /* 0x0000001045a47819 */ /* 0x000fc400000006ff */
[C---:B------:R-:W-:Y:S02]  /*0990*/  PRMT R69, R99.reuse, 0x7632, R69 ;  /* 0x0000763263457816 */ /* 0x040fe40000000045 */
[----:B------:R-:W-:Y:S01]  /*09a0*/  SHF.L.U32 R68, R99, 0x10, RZ ;  /* 0x0000001063447819 */ /* 0x000fe200000006ff */
[C---:B-1----:R-:W-:Y:S01]  /*09b0*/  FADD.FTZ R171, -R0.reuse, R72 ;  /* 0x0000004800ab7221 */ /* 0x042fe20000010100 */
        /* <DEDUP_REMOVED lines=19> */
[C---:B------:R-:W-:Y:S01]  /*0af0*/  FMUL.FTZ R64, R160.reuse, R65 ;  /* 0x00000041a0407220 */ /* 0x040fe20000410000 */
[----:B------:R-:W-:Y:S01]  /*0b00*/  FMUL.FTZ R0, R160, R169 ;  /* 0x000000a9a0007220 */ /* 0x000fe20000410000 */
[----:B------:R-:W-:Y:S01]  /*0b10*/  FMUL.FTZ R67, R24, R173 ;  /* 0x000000ad18437220 */ /* 0x000fe20000410000 */
[----:B------:R-:W-:Y:S01]  /*0b20*/  FADD.FTZ R154, R99, R154 ;  /* 0x0000009a639a7221 */ /* 0x000fe20000010000 */
[-C--:B------:R-:W-:Y:S01]  /*0b30*/  FFMA.FTZ R157, R64, R99.reuse, R157 ;  /* 0x00000063409d7223 */ /* 0x080fe2000001009d */
[----:B------:R-:W-:Y:S01]  /*0b40*/  FMUL.FTZ R99, R25, R99 ;  /* 0x0000006319637220 */ /* 0x000fe20000410000 */
[----:B------:R-:W-:Y:S01]  /*0b50*/  FFMA.FTZ R85, R0, R67, RZ ;  /* 0x0000004300557223 */ /* 0x000fe200000100ff */
[----:B------:R-:W-:Y:S01]  /*0b60*/  FADD.FTZ R84, RZ, R67 ;  /* 0x00000043ff547221 */ /* 0x000fe20000010000 */
[C---:B------:R-:W-:Y:S01]  /*0b70*/  PRMT R172, R71.reuse, 0x7632, R172 ;  /* 0x0000763247ac7816 */ /* 0x040fe200000000ac */
[C---:B------:R-:W-:Y:S01]  /*0b80*/  FMUL.FTZ R91, R160.reuse, R175 ;  /* 0x000000afa05b7220 */ /* 0x040fe20000410000 */
[----:B------:R-:W-:Y:S01]  /*0b90*/  SHF.L.U32 R174, R71, 0x10, RZ ;  /* 0x0000001047ae7819 */ /* 0x000fe200000006ff */
[----:B------:R-:W-:Y:S01]  /*0ba0*/  FMUL.FTZ R66, R160, R179 ;  /* 0x000000b3a0427220 */ /* 0x000fe20000410000 */
[----:B------:R-:W-:Y:S01]  /*0bb0*/  SHF.L.U32 R162, R162, 0x10, RZ ;  /* 0x00000010a2a27819 */ /* 0x000fe200000006ff */
[----:B------:R-:W-:Y:S01]  /*0bc0*/  FMUL.FTZ R71, R26, R164 ;  /* 0x000000a41a477220 */ /* 0x000fe20000410000 */
[----:B------:R-:W-:Y:S01]  /*0bd0*/  FFMA.FTZ R175, R64, R99, R85 ;  /* 0x0000006340af7223 */ /* 0x000fe20000010055 */
[----:B------:R-:W-:Y:S01]  /*0be0*/  FADD.FTZ R86, R99, R84 ;  /* 0x0000005463567221 */ /* 0x000fe20000010000 */
[----:B------:R-:W-:Y:S01]  /*0bf0*/  PRMT R168, R70, 0x7632, R168 ;  /* 0x0000763246a87816 */ /* 0x000fe200000000a8 */
[----:B------:R-:W-:Y:S01]  /*0c00*/  FMUL.FTZ R65, R160, R181 ;  /* 0x000000b5a0417220 */ /* 0x000fe20000410000 */
[----:B------:R-:W-:Y:S01]  /*0c10*/  SHF.L.U32 R170, R70, 0x10, RZ ;  /* 0x0000001046aa7819 */ /* 0x000fe200000006ff */
[----:B------:R-:W-:Y:S01]  /*0c20*/  FMUL.FTZ R74, R27, R162 ;  /* 0x000000a21b4a7220 */ /* 0x000fe20000410000 */
[C---:B------:R-:W-:Y:S01]  /*0c30*/  PRMT R186, R97.reuse, 0x7632, R186 ;  /* 0x0000763261ba7816 */ /* 0x040fe200000000ba */
[----:B------:R-:W-:Y:S01]  /*0c40*/  FFMA.FTZ R94, R66, R71, R175 ;  /* 0x00000047425e7223 */ /* 0x000fe200000100af */
[----:B------:R-:W-:Y:S01]  /*0c50*/  SHF.L.U32 R188, R97, 0x10, RZ ;  /* 0x0000001061bc7819 */ /* 0x000fe200000006ff */
[----:B------:R-:W-:Y:S01]  /*0c60*/  FMUL.FTZ R97, R160, R177 ;  /* 0x000000b1a0617220 */ /* 0x000fe20000410000 */
[----:B------:R-:W-:Y:S01]  /*0c70*/  FADD.FTZ R177, R71, R86 ;  /* 0x0000005647b17221 */ /* 0x000fe20000010000 */
[----:B------:R-:W-:Y:S01]  /*0c80*/  SHF.L.U32 R168, R168, 0x10, RZ ;  /* 0x00000010a8a87819 */ /* 0x000fe200000006ff */
[C---:B------:R-:W-:Y:S01]  /*0c90*/  FMUL.FTZ R72, R160.reuse, R73 ;  /* 0x00000049a0487220 */ /* 0x040fe20000410000 */
[----:B------:R-:W-:Y:S01]  /*0ca0*/  FMUL.FTZ R70, R160, R171 ;  /* 0x000000aba0467220 */ /* 0x000fe20000410000 */
[----:B------:R-:W-:Y:S01]  /*0cb0*/  FMUL.FTZ R73, R20, R170 ;  /* 0x000000aa14497220 */ /* 0x000fe20000410000 */
[C---:B------:R-:W-:Y:S01]  /*0cc0*/  FFMA.FTZ R175, R65.reuse, R74, R94 ;  /* 0x0000004a41af7223 */ /* 0x040fe2000001005e */
[----:B------:R-:W-:Y:S01]  /*0cd0*/  FADD.FTZ R94, R74, R177 ;  /* 0x000000b14a5e7221 */ /* 0x000fe20000010000 */
[----:B------:R-:W-:Y:S01]  /*0ce0*/  FFMA.FTZ R152, R65, R162, R152 ;  /* 0x000000a241987223 */ /* 0x000fe20000010098 */
[----:B------:R-:W-:Y:S01]  /*0cf0*/  FADD.FTZ R146, R162, R146 ;  /* 0x00000092a2927221 */ /* 0x000fe20000010000 */
[----:B------:R-:W-:Y:S01]  /*0d00*/  FMUL.FTZ R92, R21, R168 ;  /* 0x000000a8155c7220 */ /* 0x000fe20000410000 */
[----:B------:R-:W-:Y:S01]  /*0d10*/  FFMA.FTZ R162, R70, R73, R175 ;  /* 0x0000004946a27223 */ /* 0x000fe200000100af */
[----:B------:R-:W-:Y:S01]  /*0d20*/  FADD.FTZ R177, R73, R94 ;  /* 0x0000005e49b17221 */ /* 0x000fe20000010000 */
[----:B------:R-:W-:Y:S01]  /*0d30*/  SHF.L.U32 R172, R172, 0x10, RZ ;  /* 0x00000010acac7819 */ /* 0x000fe200000006ff */
[----:B------:R-:W-:Y:S01]  /*0d40*/  FMUL.FTZ R75, R22, R174 ;  /* 0x000000ae164b7220 */ /* 0x000fe20000410000 */
[----:B------:R-:W-:Y:S01]  /*0d50*/  FADD.FTZ R126, R168, R126 ;  /* 0x0000007ea87e7221 */ /* 0x000fe20000010000 */
[C---:B------:R-:W-:Y:S01]  /*0d60*/  FFMA.FTZ R144, R91.reuse, R168, R144 ;  /* 0x000000a85b907223 */ /* 0x040fe20000010090 */
[----:B------:R-:W-:Y:S01]  /*0d70*/  FFMA.FTZ R175, R91, R92, R162 ;  /* 0x0000005c5baf7223 */ /* 0x000fe200000100a2 */
[----:B------:R-:W-:Y:S01]  /*0d80*/  FADD.FTZ R168, R92, R177 ;  /* 0x000000b15ca87221 */ /* 0x000fe20000010000 */
[----:B------:R-:W-:-:S02]  /*0d90*/  PRMT R79, R80, 0x7632, R79 ;  /* 0x00007632504f7816 */ /* 0x000fc4000000004f */
[----:B------:R-:W-:Y:S01]  /*0da0*/  SHF.L.U32 R80, R80, 0x10, RZ ;  /* 0x0000001050507819 */ /* 0x000fe200000006ff */
[----:B------:R-:W-:Y:S01]  /*0db0*/  FFMA.FTZ R162, R72, R75, R175 ;  /* 0x0000004b48a27223 */ /* 0x000fe200000100af */
[C---:B------:R-:W-:Y:S02]  /*0dc0*/  PRMT R184, R96.reuse, 0x7632, R184 ;  /* 0x0000763260b87816 */ /* 0x040fe400000000b8 */
[----:B------:R-:W-:Y:S01]  /*0dd0*/  SHF.L.U32 R199, R96, 0x10, RZ ;  /* 0x0000001060c77819 */ /* 0x000fe200000006ff */
[----:B------:R-:W-:Y:S01]  /*0de0*/  FMUL.FTZ R96, R23, R172 ;  /* 0x000000ac17607220 */ /* 0x000fe20000410000 */
[----:B------:R-:W-:Y:S01]  /*0df0*/  FADD.FTZ R151, R164, R151 ;  /* 0x00000097a4977221 */ /* 0x000fe20000010000 */
[----:B------:R-:W-:Y:S01]  /*0e00*/  FFMA.FTZ R153, R66, R164, R153 ;  /* 0x000000a442997223 */ /* 0x000fe20000010099 */
[----:B------:R-:W-:Y:S01]  /*0e10*/  FADD.FTZ R179, R75, R168 ;  /* 0x000000a84bb37221 */ /* 0x000fe20000010000 */
[----:B------:R-:W-:Y:S01]  /*0e20*/  SHF.L.U32 R164, R79, 0x10, RZ ;  /* 0x000000104fa47819 */ /* 0x000fe200000006ff */
[C---:B------:R-:W-:Y:S01]  /*0e30*/  FMUL.FTZ R77, R160.reuse, R77 ;  /* 0x0000004da04d7220 */ /* 0x040fe20000410000 */
        /* <DEDUP_REMOVED lines=17> */
[----:B------:R-:W-:Y:S01]  /*0f50*/  SHF.L.U32 R182, R83, 0x10, RZ ;  /* 0x0000001053b67819 */ /* 0x000fe200000006ff */
[----:B------:R-:W-:Y:S01]  /*0f60*/  FADD.FTZ R170, R162, R179 ;  /* 0x000000b3a2aa7221 */ /* 0x000fe20000010000 */
[----:B------:R-:W-:Y:S01]  /*0f70*/  PRMT R190, R98, 0x7632, R190 ;  /* 0x0000763262be7816 */ /* 0x000fe200000000be */
[----:B------:R-:W-:Y:S01]  /*0f80*/  FMUL.FTZ R90, R160, R193 ;  /* 0x000000c1a05a7220 */ /* 0x000fe20000410000 */
[----:B------:R-:W-:-:S02]  /*0f90*/  PRMT R178, R82, 0x7632, R178 ;  /* 0x0000763252b27816 */ /* 0x000fc400000000b2 */
[----:B------:R-:W-:Y:S01]  /*0fa0*/  SHF.L.U32 R98, R98, 0x10, RZ ;  /* 0x0000001062627819 */ /* 0x000fe200000006ff */
[----:B------:R-:W-:Y:S01]  /*0fb0*/  FMUL.FTZ R164, R19, R176 ;  /* 0x000000b013a47220 */ /* 0x000fe20000410000 */
[----:B------:R-:W-:Y:S01]  /*0fc0*/  SHF.L.U32 R82, R82, 0x10, RZ ;  /* 0x0000001052527819 */ /* 0x000fe200000006ff */
[----:B------:R-:W-:Y:S01]  /*0fd0*/  FFMA.FTZ R168, R78, R89, R177 ;  /* 0x000000594ea87223 */ /* 0x000fe200000100b1 */
[----:B------:R-:W-:Y:S01]  /*0fe0*/  PRMT R180, R83, 0x7632, R180 ;  /* 0x0000763253b47816 */ /* 0x000fe200000000b4 */
[----:B------:R-:W-:Y:S01]  /*0ff0*/  FMUL.FTZ R83, R160, R187 ;  /* 0x000000bba0537220 */ /* 0x000fe20000410000 */
[----:B------:R-:W-:Y:S01]  /*1000*/  FADD.FTZ R177, R89, R170 ;  /* 0x000000aa59b17221 */ /* 0x000fe20000010000 */
[----:B------:R-:W-:Y:S01]  /*1010*/  FADD.FTZ R117, R182, R117 ;  /* 0x00000075b6757221 */ /* 0x000fe20000010000 */
[-C--:B------:R-:W-:Y:S01]  /*1020*/  FFMA.FTZ R135, R90, R182.reuse, R135 ;  /* 0x000000b65a877223 */ /* 0x080fe20000010087 */
[----:B------:R-:W-:Y:S01]  /*1030*/  FMUL.FTZ R169, R14, R182 ;  /* 0x000000b60ea97220 */ /* 0x000fe20000410000 */
        /* <DEDUP_REMOVED lines=13> */
[----:B------:R-:W-:Y:S01]  /*1110*/  FADD.FTZ R125, R174, R125 ;  /* 0x0000007dae7d7221 */ /* 0x000fe20000010000 */
[----:B------:R-:W-:Y:S01]  /*1120*/  FFMA.FTZ R143, R72, R174, R143 ;  /* 0x000000ae488f7223 */ /* 0x000fe2000001008f */
        /* <DEDUP_REMOVED lines=9> */
[----:B------:R-:W-:Y:S01]  /*11c0*/  SHF.L.U32 R184, R184, 0x10, RZ ;  /* 0x00000010b8b87819 */ /* 0x000fe200000006ff */
[----:B------:R-:W-:Y:S01]  /*11d0*/  FMUL.FTZ R79, R160, R197 ;  /* 0x000000c5a04f7220 */ /* 0x000fe20000410000 */
        /* <DEDUP_REMOVED lines=10> */
[----:B------:R-:W-:Y:S01]  /*1280*/  SHF.L.U32 R186, R186, 0x10, RZ ;  /* 0x00000010baba7819 */ /* 0x000fe200000006ff */
[----:B------:R-:W-:Y:S01]  /*1290*/  FADD.FTZ R131, R184, R115 ;  /* 0x00000073b8837221 */ /* 0x000fe20000010000 */
[C---:B------:R-:W-:Y:S01]  /*12a0*/  FMUL.FTZ R80, R160.reuse, R201 ;  /* 0x000000c9a0507220 */ /* 0x040fe20000410000 */
[----:B------:R-:W-:Y:S01]  /*12b0*/  FMUL.FTZ R81, R160, R205 ;  /* 0x000000cda0517220 */ /* 0x000fe20000410000 */
[----:B------:R-:W-:Y:S01]  /*12c0*/  FMUL.FTZ R177, R4, R98 ;  /* 0x0000006204b17220 */ /* 0x000fe20000410000 */
        /* <DEDUP_REMOVED lines=8> */
[----:B------:R-:W-:Y:S01]  /*1350*/  FFMA.FTZ R115, R80, R179, R115 ;  /* 0x000000b350737223 */ /* 0x000fe20000010073 */
[----:B------:R-:W-:Y:S01]  /*1360*/  FADD.FTZ R132, R98, R179 ;  /* 0x000000b362847221 */ /* 0x000fe20000010000 */
[----:B------:R-:W-:Y:S01]  /*1370*/  FFMA.FTZ R138, R83, R176, R138 ;  /* 0x000000b0538a7223 */ /* 0x000fe2000001008a */
[----:B------:R-:W-:Y:S01]  /*1380*/  FADD.FTZ R120, R176, R120 ;  /* 0x00000078b0787221 */ /* 0x000fe20000010000 */
[----:B------:R-:W-:Y:S01]  /*1390*/  FFMA.FTZ R133, R80, R184, R133 ;  /* 0x000000b850857223 */ /* 0x000fe20000010085 */
[----:B------:R-:W-:Y:S01]  /*13a0*/  FADD.FTZ R176, R186, R114 ;  /* 0x00000072bab07221 */ /* 0x000fe20000010000 */
[----:B------:R-:W-:Y:S01]  /*13b0*/  SHF.L.U32 R184, R69, 0x10, RZ ;  /* 0x0000001045b87819 */ /* 0x000fe200000006ff */
[----:B------:R-:W-:Y:S01]  /*13c0*/  FMUL.FTZ R98, R11, R186 ;  /* 0x000000ba0b627220 */ /* 0x000fe20000410000 */
[----:B------:R-:W-:Y:S01]  /*13d0*/  FFMA.FTZ R114, R82, R175, R115 ;  /* 0x000000af52727223 */ /* 0x000fe20000010073 */
[----:B------:R-:W-:Y:S01]  /*13e0*/  FADD.FTZ R69, R132, R175 ;  /* 0x000000af84457221 */ /* 0x000fe20000010000 */
[----:B------:R-:W-:Y:S01]  /*13f0*/  SHF.L.U32 R190, R190, 0x10, RZ ;  /* 0x00000010bebe7819 */ /* 0x000fe200000006ff */
        /* <DEDUP_REMOVED lines=24> */
[C---:B------:R-:W-:Y:S01]  /*1580*/  FFMA.FTZ R128, R95.reuse, R184, R128 ;  /* 0x000000b85f807223 */ /* 0x040fe20000010080 */
        /* <DEDUP_REMOVED lines=16> */
[----:B------:R-:W-:Y:S02]  /*1690*/  MOV R115, R131 ;  /* 0x0000008300737202 */ /* 0x000fe40000000f00 */
[----:B------:R-:W-:Y:S01]  /*16a0*/  MOV R131, R178 ;  /* 0x000000b200837202 */ /* 0x000fe20000000f00 */
[----:B-1----:R-:W-:Y:S01]  /*16b0*/  FADD.FTZ R132, R185, R132 ;  /* 0x00000084b9847221 */ /* 0x002fe20000010000 */
[----:B------:R-:W0:Y:S04]  /*16c0*/  SHFL.BFLY PT, R69, R114, 0x8, 0x1f ;  /* 0x0d001f0072457f89 */ /* 0x000e2800000e0000 */
[----:B------:R-:W1:Y:S01]  /*16d0*/  SHFL.BFLY PT, R111, R132, 0x8, 0x1f ;  /* 0x0d001f00846f7f89 */ /* 0x000e6200000e0000 */
[----:B0-----:R-:W-:Y:S01]  /*16e0*/  FADD.FTZ R69, R114, R69 ;  /* 0x0000004572457221 */ /* 0x001fe20000010000 */
[----:B------:R-:W-:Y:S01]  /*16f0*/  MOV R114, R176 ;  /* 0x000000b000727202 */ /* 0x000fe20000000f00 */
[----:B-1----:R-:W-:-:S03]  /*1700*/  FADD.FTZ R68, R132, R111 ;  /* 0x0000006f84447221 */ /* 0x002fc60000010000 */
[----:B------:R0:W1:Y:S01]  /*1710*/  SHFL.BFLY PT, R184, R69, 0x10, 0x1f ;  /* 0x0e001f0045b87f89 */ /* 0x00006200000e0000 */
[----:B------:R-:W-:Y:S02]  /*1720*/  MOV R132, R113 ;  /* 0x0000007100847202 */ /* 0x000fe40000000f00 */
[----:B------:R-:W-:Y:S01]  /*1730*/  MOV R113, R182 ;  /* 0x000000b600717202 */ /* 0x000fe20000000f00 */
[----:B------:R0:W2:Y:S01]  /*1740*/  SHFL.BFLY PT, R187, R68, 0x10, 0x1f ;  /* 0x0e001f0044bb7f89 */ /* 0x0000a200000e0000 */
[----:B------:R-:W-:-:S07]  /*1750*/  MOV R111, R183 ;  /* 0x000000b7006f7202 */ /* 0x000fce0000000f00 */
.L_x_2215:
        /* <DEDUP_REMOVED lines=68> */
.L_x_2181:
        /* <DEDUP_REMOVED lines=34> */
[----:B0-----:R-:W-:Y:S01]  /*1dc0*/  FMUL.FTZ R68, R53, UR6 ;  /* 0x0000000635447c20 */ /* 0x001fe20008410000 */
        /* <DEDUP_REMOVED lines=19> */
.L_x_2180:
[----:B------:R-:W-:Y:S01]  /*1f00*/  UMOV UR4, UR8 ;  /* 0x0000000800047c82 */ /* 0x000fe20008000000 */
[----:B------:R-:W-:Y:S01]  /*1f10*/  UMOV UR5, UR9 ;  /* 0x0000000900057c82 */ /* 0x000fe20008000000 */
[----:B------:R-:W-:-:S04]  /*1f20*/  UISETP.NE.U32.AND UP0, UPT, UR4, URZ, UPT ;  /* 0x000000ff0400728c */ /* 0x000fc8000bf05070 */
[----:B------:R-:W-:-:S09]  /*1f30*/  UISETP.NE.AND.EX UP0, UPT, UR5, URZ, UPT, UP0 ;  /* 0x000000ff0500728c */ /* 0x000fd2000bf05300 */
[----:B------:R-:W-:Y:S05]  /*1f40*/  BRA.U UP0, `(.L_x_2183) ;  /* 0x0000000100d87547 */ /* 0x000fea000b800000 */
[-CC-:B------:R-:W-:Y:S01]  /*1f50*/  FFMA.FTZ R97, R97, R183.reuse, R176.reuse ;  /* 0x000000b761617223 */ /* 0x180fe200000100b0 */
[-CC-:B------:R-:W-:Y:S01]  /*1f60*/  FFMA.FTZ R70, R70, R183.reuse, R176.reuse ;  /* 0x000000b746467223 */ /* 0x180fe200000100b0 */
[----:B-----5:R-:W-:Y:S01]  /*1f70*/  ISETP.GE.U32.AND P2, PT, R106, RZ, PT ;  /* 0x000000ff6a00720c */ /* 0x020fe20003f46070 */
[-C--:B------:R-:W-:Y:S01]  /*1f80*/  FFMA.FTZ R72, R72, R183.reuse, R176 ;  /* 0x000000b748487223 */ /* 0x080fe200000100b0 */
[----:B0-----:R-:W-:Y:S01]  /*1f90*/  FADD.FTZ R69, R96, -R97 ;  /* 0x8000006160457221 */ /* 0x001fe20000010000 */
[----:B------:R-:W-:Y:S01]  /*1fa0*/  FADD.FTZ R73, R73, -R70 ;  /* 0x8000004649497221 */ /* 0x000fe20000010000 */
[----:B------:R-:W-:Y:S01]  /*1fb0*/  FFMA.FTZ R96, R64, R183, R176 ;  /* 0x000000b740607223 */ /* 0x000fe200000100b0 */
[----:B------:R-:W-:Y:S01]  /*1fc0*/  ISETP.GE.U32.AND.EX P2, PT, R107, 0x1000000, PT, P2 ;  /* 0x010000006b00780c */ /* 0x000fe20003f46120 */
[C---:B------:R-:W-:Y:S01]  /*1fd0*/  FFMA.FTZ R69, R160.reuse, R69, R35 ;  /* 0x00000045a0457223 */ /* 0x040fe20000010023 */
[----:B------:R-:W-:Y:S01]  /*1fe0*/  FFMA.FTZ R64, R160, R73, R32 ;  /* 0x00000049a0407223 */ /* 0x000fe20000010020 */
[-C--:B------:R-:W-:Y:S01]  /*1ff0*/  FFMA.FTZ R66, R66, R183.reuse, R176 ;  /* 0x000000b742427223 */ /* 0x080fe200000100b0 */
[----:B------:R-:W-:Y:S01]  /*2000*/  FADD.FTZ R75, R75, -R72 ;  /* 0x800000484b4b7221 */ /* 0x000fe20000010000 */
[----:B------:R-:W-:Y:S01]  /*2010*/  FMUL.FTZ R69, R69, UR6 ;  /* 0x0000000645457c20 */ /* 0x000fe20008410000 */
[----:B------:R-:W-:Y:S01]  /*2020*/  FMUL.FTZ R64, R64, UR6 ;  /* 0x0000000640407c20 */ /* 0x000fe20008410000 */
[----:B------:R-:W-:Y:S01]  /*2030*/  LOP3.LUT P4, RZ, R107, 0xff, RZ, 0xc0, !PT ;  /* 0x000000ff6bff7812 */ /* 0x000fe2000788c0ff */
[-CC-:B------:R-:W-:Y:S01]  /*2040*/  FFMA.FTZ R91, R91, R183.reuse, R176.reuse ;  /* 0x000000b75b5b7223 */ /* 0x180fe200000100b0 */
[-CC-:B------:R-:W-:Y:S01]  /*2050*/  FFMA.FTZ R0, R0, R183.reuse, R176.reuse ;  /* 0x000000b700007223 */ /* 0x180fe200000100b0 */
[----:B------:R-:W-:Y:S01]  /*2060*/  FSEL R73, R69, RZ, P2 ;  /* 0x000000ff45497208 */ /* 0x000fe20001000000 */
[----:B------:R-:W-:Y:S01]  /*2070*/  FFMA.FTZ R69, R65, R183, R176 ;  /* 0x000000b741457223 */ /* 0x000fe200000100b0 */
[----:B------:R-:W-:Y:S01]  /*2080*/  FADD.FTZ R65, R71, -R66 ;  /* 0x8000004247417221 */ /* 0x000fe20000010000 */
[----:B------:R-:W-:Y:S01]  /*2090*/  FFMA.FTZ R68, R160, R75, R34 ;  /* 0x0000004ba0447223 */ /* 0x000fe20000010022 */
[----:B------:R-:W-:Y:S01]  /*20a0*/  FSEL R70, R64, RZ, P4 ;  /* 0x000000ff40467208 */ /* 0x000fe20002000000 */
[----:B------:R-:W-:Y:S01]  /*20b0*/  FADD.FTZ R66, R74, -R69 ;  /* 0x800000454a427221 */ /* 0x000fe20000010000 */
[----:B------:R-:W-:Y:S01]  /*20c0*/  FADD.FTZ R64, R99, -R96 ;  /* 0x8000006063407221 */ /* 0x000fe20000010000 */
[----:B------:R-:W-:Y:S01]  /*20d0*/  FADD.FTZ R92, R92, -R91 ;  /* 0x8000005b5c5c7221 */ /* 0x000fe20000010000 */
[----:B------:R-:W-:Y:S01]  /*20e0*/  FADD.FTZ R69, R67, -R0 ;  /* 0x8000000043457221 */ /* 0x000fe20000010000 */
[----:B------:R-:W-:Y:S01]  /*20f0*/  FMUL.FTZ R68, R68, UR6 ;  /* 0x0000000644447c20 */ /* 0x000fe20008410000 */
        /* <DEDUP_REMOVED lines=27> */
.L_x_2183:
        /* <DEDUP_REMOVED lines=54> */
.L_x_2179:
        /* <DEDUP_REMOVED lines=17> */
[----:B------:R-:W-:Y:S01]  /*2720*/  FMUL.FTZ R75, R160, R75 ;  /* 0x0000004ba04b7220 */ /* 0x000fe20000410000 */
        /* <DEDUP_REMOVED lines=16> */
[----:B0-----:R-:W-:Y:S01]  /*2830*/  FADD.FTZ R69, R74, -R65 ;  /* 0x800000414a457221 */ /* 0x001fe20000010000 */
[----:B------:R-:W-:Y:S01]  /*2840*/  LOP3.LUT P3, RZ, R107, 0xff00, RZ, 0xc0, !PT ;  /* 0x0000ff006bff7812 */ /* 0x000fe2000786c0ff */
[-CC-:B------:R-:W-:Y:S01]  /*2850*/  FFMA.FTZ R64, R64, R183.reuse, R176.reuse ;  /* 0x000000b740407223 */ /* 0x180fe200000100b0 */
[----:B------:R-:W-:Y:S01]  /*2860*/  ISETP.GE.U32.AND P2, PT, R166, RZ, PT ;  /* 0x000000ffa600720c */ /* 0x000fe20003f46070 */
[----:B------:R-:W-:Y:S01]  /*2870*/  FFMA.FTZ R0, R0, R183, R176 ;  /* 0x000000b700007223 */ /* 0x000fe200000100b0 */
[C---:B------:R-:W-:Y:S01]  /*2880*/  FSEL R68, R73.reuse, RZ, P4 ;  /* 0x000000ff49447208 */ /* 0x040fe20002000000 */
[C---:B------:R-:W-:Y:S01]  /*2890*/  FMUL.FTZ R71, R160.reuse, R71 ;  /* 0x00000047a0477220 */ /* 0x040fe20000410000 */
[----:B------:R-:W-:Y:S01]  /*28a0*/  FSEL R62, R73, RZ, P5 ;  /* 0x000000ff493e7208 */ /* 0x000fe20002800000 */
[C---:B------:R-:W-:Y:S01]  /*28b0*/  FMUL.FTZ R69, R160.reuse, R69 ;  /* 0x00000045a0457220 */ /* 0x040fe20000410000 */
[----:B------:R-:W-:Y:S01]  /*28c0*/  LOP3.LUT P6, RZ, R167, 0xff0000, RZ, 0xc0, !PT ;  /* 0x00ff0000a7ff7812 */ /* 0x000fe200078cc0ff */
[----:B------:R-:W-:Y:S01]  /*28d0*/  FADD.FTZ R99, R99, -R64 ;  /* 0x8000004063637221 */ /* 0x000fe20000010000 */
[----:B------:R-:W-:Y:S01]  /*28e0*/  FSEL R73, R91, RZ, P3 ;  /* 0x000000ff5b497208 */ /* 0x000fe20001800000 */
[----:B------:R-:W-:Y:S01]  /*28f0*/  FADD.FTZ R65, R67, -R0 ;  /* 0x8000000043417221 */ /* 0x000fe20000010000 */
[----:B------:R-:W-:Y:S01]  /*2900*/  ISETP.GE.U32.AND.EX P2, PT, R167, 0x1000000, PT, P2 ;  /* 0x01000000a700780c */ /* 0x000fe20003f46120 */
        /* <DEDUP_REMOVED lines=11> */
[----:B------:R-:W-:-:S02]  /*29c0*/  LOP3.LUT P2, RZ, R106, 0xff000000, RZ, 0xc0, !PT ;  /* 0xff0000006aff7812 */ /* 0x000fc4000784c0ff */
[C---:B------:R-:W-:Y:S02]  /*29d0*/  LOP3.LUT P3, RZ, R166.reuse, 0xff0000, RZ, 0xc0, !PT ;  /* 0x00ff0000a6ff7812 */ /* 0x040fe4000786c0ff */
[----:B------:R-:W-:Y:S02]  /*29e0*/  F2FP.BF16.F32.PACK_AB R66, R73, R68 ;  /* 0x000000444942723e */ /* 0x000fe400000010ff */
[----:B------:R-:W-:Y:S02]  /*29f0*/  F2FP.BF16.F32.PACK_AB R62, R61, R62 ;  /* 0x0000003e3d3e723e */ /* 0x000fe400000010ff */
[C---:B------:R-:W-:Y:S02]  /*2a00*/  FSEL R68, R71.reuse, RZ, P6 ;  /* 0x000000ff47447208 */ /* 0x040fe40003000000 */
[----:B------:R-:W-:Y:S02]  /*2a10*/  LOP3.LUT P6, RZ, R166, 0xff000000, RZ, 0xc0, !PT ;  /* 0xff000000a6ff7812 */ /* 0x000fe400078cc0ff */
[----:B------:R-:W-:-:S02]  /*2a20*/  FSEL R61, R71, RZ, P3 ;  /* 0x000000ff473d7208 */ /* 0x000fc40001800000 */
[----:B------:R-:W-:Y:S02]  /*2a30*/  FSEL R73, R69, RZ, P2 ;  /* 0x000000ff45497208 */ /* 0x000fe40001000000 */
[C---:B------:R-:W-:Y:S02]  /*2a40*/  LOP3.LUT P4, RZ, R106.reuse, 0xff00, RZ, 0xc0, !PT ;  /* 0x0000ff006aff7812 */ /* 0x040fe4000788c0ff */
[----:B------:R-:W-:Y:S02]  /*2a50*/  LOP3.LUT P5, RZ, R106, 0xff, RZ, 0xc0, !PT ;  /* 0x000000ff6aff7812 */ /* 0x000fe400078ac0ff */
[C---:B------:R-:W-:Y:S02]  /*2a60*/  LOP3.LUT P3, RZ, R166.reuse, 0xff00, RZ, 0xc0, !PT ;  /* 0x0000ff00a6ff7812 */ /* 0x040fe4000786c0ff */
[----:B------:R-:W-:Y:S02]  /*2a70*/  LOP3.LUT P2, RZ, R166, 0xff, RZ, 0xc0, !PT ;  /* 0x000000ffa6ff7812 */ /* 0x000fe4000784c0ff */
[----:B------:R-:W-:-:S02]  /*2a80*/  F2FP.BF16.F32.PACK_AB R63, R60, R63 ;  /* 0x0000003f3c3f723e */ /* 0x000fc400000010ff */
[----:B------:R-:W-:Y:S02]  /*2a90*/  FSEL R0, R69, RZ, P6 ;  /* 0x000000ff45007208 */ /* 0x000fe40003000000 */
        /* <DEDUP_REMOVED lines=10> */
.L_x_2185:
[-CC-:B------:R-:W-:Y:S01]  /*2b40*/  FFMA.FTZ R72, R72, R183.reuse, R176.reuse ;  /* 0x000000b748487223 */ /* 0x180fe200000100b0 */
[-CC-:B------:R-:W-:Y:S01]  /*2b50*/  FFMA.FTZ R70, R70, R183.reuse, R176.reuse ;  /* 0x000000b746467223 */ /* 0x180fe200000100b0 */
[-C--:B------:R-:W-:Y:S01]  /*2b60*/  FFMA.FTZ R91, R91, R183.reuse, R176 ;  /* 0x000000b75b5b7223 */ /* 0x080fe200000100b0 */
[----:B-----5:R-:W-:Y:S01]  /*2b70*/  LOP3.LUT P6, RZ, R107, 0xff0000, RZ, 0xc0, !PT ;  /* 0x00ff00006bff7812 */ /* 0x020fe200078cc0ff */
[----:B------:R-:W-:Y:S01]  /*2b80*/  FADD.FTZ R75, R75, -R72 ;  /* 0x800000484b4b7221 */ /* 0x000fe20000010000 */
[----:B------:R-:W-:Y:S01]  /*2b90*/  FADD.FTZ R73, R73, -R70 ;  /* 0x8000004649497221 */ /* 0x000fe20000010000 */
[----:B------:R-:W-:Y:S01]  /*2ba0*/  LOP3.LUT P4, RZ, R167, 0xff0000, RZ, 0xc0, !PT ;  /* 0x00ff0000a7ff7812 */ /* 0x000fe2000788c0ff */
[--C-:B------:R-:W-:Y:S01]  /*2bb0*/  FFMA.FTZ R97, R97, R183, R176.reuse ;  /* 0x000000b761617223 */ /* 0x100fe200000100b0 */
[C---:B------:R-:W-:Y:S01]  /*2bc0*/  FMUL.FTZ R54, R160.reuse, R75 ;  /* 0x0000004ba0367220 */ /* 0x040fe20000410000 */
[----:B------:R-:W-:Y:S01]  /*2bd0*/  FMUL.FTZ R52, R160, R73 ;  /* 0x00000049a0347220 */ /* 0x000fe20000410000 */
[----:B------:R-:W-:Y:S01]  /*2be0*/  FADD.FTZ R91, R92, -R91 ;  /* 0x8000005b5c5b7221 */ /* 0x000fe20000010000 */
[----:B------:R-:W-:Y:S01]  /*2bf0*/  LOP3.LUT P5, RZ, R107, 0xff, RZ, 0xc0, !PT ;  /* 0x000000ff6bff7812 */ /* 0x000fe200078ac0ff */
[----:B------:R-:W-:Y:S01]  /*2c00*/  FMUL.FTZ R53, R54, UR6 ;  /* 0x0000000636357c20 */ /* 0x000fe20008410000 */
[----:B------:R-:W-:Y:S01]  /*2c10*/  FMUL.FTZ R56, R52, UR6 ;  /* 0x0000000634387c20 */ /* 0x000fe20008410000 */
[----:B------:R-:W-:Y:S01]  /*2c20*/  FADD.FTZ R97, R96, -R97 ;  /* 0x8000006160617221 */ /* 0x000fe20000010000 */
[-CC-:B------:R-:W-:Y:S01]  /*2c30*/  FFMA.FTZ R66, R66, R183.reuse, R176.reuse ;  /* 0x000000b742427223 */ /* 0x180fe200000100b0 */
[----:B------:R-:W-:Y:S01]  /*2c40*/  ISETP.GE.U32.AND P2, PT, R106, RZ, PT ;  /* 0x000000ff6a00720c */ /* 0x000fe20003f46070 */
[----:B------:R-:W-:Y:S01]  /*2c50*/  FFMA.FTZ R65, R65, R183, R176 ;  /* 0x000000b741417223 */ /* 0x000fe200000100b0 */
[----:B------:R-:W-:Y:S01]  /*2c60*/  FSEL R60, R53, RZ, P6 ;  /* 0x000000ff353c7208 */ /* 0x000fe20003000000 */
[C---:B------:R-:W-:Y:S01]  /*2c70*/  FMUL.FTZ R55, R160.reuse, R97 ;  /* 0x00000061a0377220 */ /* 0x040fe20000410000 */
[----:B------:R-:W-:Y:S01]  /*2c80*/  LOP3.LUT P6, RZ, R167, 0xff, RZ, 0xc0, !PT ;  /* 0x000000ffa7ff7812 */ /* 0x000fe200078cc0ff */
[----:B------:R-:W-:Y:S01]  /*2c90*/  FADD.FTZ R71, R71, -R66 ;  /* 0x8000004247477221 */ /* 0x000fe20000010000 */
[----:B------:R-:W-:Y:S01]  /*2ca0*/  FSEL R63, R53, RZ, P4 ;  /* 0x000000ff353f7208 */ /* 0x000fe20002000000 */
[----:B------:R-:W-:Y:S01]  /*2cb0*/  FMUL.FTZ R53, R160, R91 ;  /* 0x0000005ba0357220 */ /* 0x000fe20000410000 */
[C---:B------:R-:W-:Y:S01]  /*2cc0*/  FSEL R59, R56.reuse, RZ, P5 ;  /* 0x000000ff383b7208 */ /* 0x040fe20002800000 */
[----:B------:R-:W-:Y:S01]  /*2cd0*/  FMUL.FTZ R57, R55, UR6 ;  /* 0x0000000637397c20 */ /* 0x000fe20008410000 */
[----:B------:R-:W-:Y:S01]  /*2ce0*/  FSEL R62, R56, RZ, P6 ;  /* 0x000000ff383e7208 */ /* 0x000fe20003000000 */
[----:B------:R-:W-:Y:S01]  /*2cf0*/  FMUL.FTZ R56, R53, UR6 ;  /* 0x0000000635387c20 */ /* 0x000fe20008410000 */
[----:B------:R-:W-:Y:S01]  /*2d00*/  ISETP.GE.U32.AND P3, PT, R166, RZ, PT ;  /* 0x000000ffa600720c */ /* 0x000fe20003f66070 */
[-CC-:B------:R-:W-:Y:S01]  /*2d10*/  FFMA.FTZ R64, R64, R183.reuse, R176.reuse ;  /* 0x000000b740407223 */ /* 0x180fe200000100b0 */
[C---:B------:R-:W-:Y:S01]  /*2d20*/  LOP3.LUT P4, RZ, R107.reuse, 0xff00, RZ, 0xc0, !PT ;  /* 0x0000ff006bff7812 */ /* 0x040fe2000788c0ff */
[----:B------:R-:W-:Y:S01]  /*2d30*/  FADD.FTZ R65, R74, -R65 ;  /* 0x800000414a417221 */ /* 0x000fe20000010000 */
[----:B------:R-:W-:Y:S01]  /*2d40*/  ISETP.GE.U32.AND.EX P2, PT, R107, 0x1000000, PT, P2 ;  /* 0x010000006b00780c */ /* 0x000fe20003f46120 */
[----:B------:R-:W-:Y:S01]  /*2d50*/  FFMA.FTZ R0, R0, R183, R176 ;  /* 0x000000b700007223 */ /* 0x000fe200000100b0 */
[----:B------:R-:W-:Y:S01]  /*2d60*/  ISETP.GE.U32.AND.EX P3, PT, R167, 0x1000000, PT, P3 ;  /* 0x01000000a700780c */ /* 0x000fe20003f66130 */
[----:B------:R-:W-:Y:S01]  /*2d70*/  FMUL.FTZ R58, R160, R71 ;  /* 0x00000047a03a7220 */ /* 0x000fe20000410000 */
[----:B------:R-:W-:Y:S01]  /*2d80*/  FSEL R66, R56, RZ, P4 ;  /* 0x000000ff38427208 */ /* 0x000fe20002000000 */
[----:B------:R-:W-:Y:S01]  /*2d90*/  FADD.FTZ R61, R67, -R0 ;  /* 0x80000000433d7221 */ /* 0x000fe20000010000 */
[C---:B------:R-:W-:Y:S01]  /*2da0*/  FSEL R73, R57.reuse, RZ, P2 ;  /* 0x000000ff39497208 */ /* 0x040fe20001000000 */
[----:B------:R-:W-:Y:S01]  /*2db0*/  FMUL.FTZ R0, R58, UR6 ;  /* 0x000000063a007c20 */ /* 0x000fe20008410000 */
[----:B0-----:R-:W-:Y:S01]  /*2dc0*/  FSEL R68, R57, RZ, P3 ;  /* 0x000000ff39447208 */ /* 0x001fe20001800000 */
[----:B------:R-:W-:Y:S01]  /*2dd0*/  FADD.FTZ R57, R99, -R64 ;  /* 0x8000004063397221 */ /* 0x000fe20000010000 */
[----:B------:R-:W-:-:S02]  /*2de0*/  LOP3.LUT P4, RZ, R167, 0xff00, RZ, 0xc0, !PT ;  /* 0x0000ff00a7ff7812 */ /* 0x000fc4000788c0ff */
[----:B------:R-:W-:Y:S01]  /*2df0*/  F2FP.BF16.F32.PACK_AB R66, R66, R59 ;  /* 0x0000003b4242723e */ /* 0x000fe200000010ff */
[----:B------:R-:W-:Y:S01]  /*2e00*/  FMUL.FTZ R59, R160, R65 ;  /* 0x00000041a03b7220 */ /* 0x000fe20000410000 */
[----:B------:R-:W-:Y:S01]  /*2e10*/  FSEL R69, R56, RZ, P4 ;  /* 0x000000ff38457208 */ /* 0x000fe20002000000 */
[----:B------:R-:W-:Y:S01]  /*2e20*/  FMUL.FTZ R57, R160, R57 ;  /* 0x00000039a0397220 */ /* 0x000fe20000410000 */
[----:B------:R-:W-:Y:S01]  /*2e30*/  LOP3.LUT P2, RZ, R106, 0xff0000, RZ, 0xc0, !PT ;  /* 0x00ff00006aff7812 */ /* 0x000fe2000784c0ff */
[----:B------:R-:W-:Y:S01]  /*2e40*/  FMUL.FTZ R64, R59, UR6 ;  /* 0x000000063b407c20 */ /* 0x000fe20008410000 */
[----:B------:R-:W-:Y:S01]  /*2e50*/  LOP3.LUT P4, RZ, R166, 0xff0000, RZ, 0xc0, !PT ;  /* 0x00ff0000a6ff7812 */ /* 0x000fe2000788c0ff */
[----:B------:R-:W-:Y:S01]  /*2e60*/  FMUL.FTZ R56, R160, R61 ;  /* 0x0000003da0387220 */ /* 0x000fe20000410000 */
[----:B------:R-:W-:Y:S02]  /*2e70*/  LOP3.LUT P3, RZ, R106, 0xff000000, RZ, 0xc0, !PT ;  /* 0xff0000006aff7812 */ /* 0x000fe4000786c0ff */
[----:B------:R-:W-:Y:S01]  /*2e80*/  F2FP.BF16.F32.PACK_AB R67, R73, R60 ;  /* 0x0000003c4943723e */ /* 0x000fe200000010ff */
[----:B------:R-:W-:Y:S01]  /*2e90*/  FMUL.FTZ R60, R57, UR6 ;  /* 0x00000006393c7c20 */ /* 0x000fe20008410000 */
[----:B------:R-:W-:-:S02]  /*2ea0*/  F2FP.BF16.F32.PACK_AB R63, R68, R63 ;  /* 0x0000003f443f723e */ /* 0x000fc400000010ff */
[C---:B------:R-:W-:Y:S02]  /*2eb0*/  FSEL R65, R0.reuse, RZ, P2 ;  /* 0x000000ff00417208 */ /* 0x040fe40001000000 */
[----:B------:R-:W-:Y:S01]  /*2ec0*/  FSEL R61, R0, RZ, P4 ;  /* 0x000000ff003d7208 */ /* 0x000fe20002000000 */
[----:B------:R-:W-:Y:S01]  /*2ed0*/  FMUL.FTZ R0, R56, UR6 ;  /* 0x0000000638007c20 */ /* 0x000fe20008410000 */
[----:B------:R-:W-:Y:S02]  /*2ee0*/  LOP3.LUT P5, RZ, R106, 0xff00, RZ, 0xc0, !PT ;  /* 0x0000ff006aff7812 */ /* 0x000fe400078ac0ff */
[C---:B------:R-:W-:Y:S02]  /*2ef0*/  LOP3.LUT P2, RZ, R166.reuse, 0xff000000, RZ, 0xc0, !PT ;  /* 0xff000000a6ff7812 */ /* 0x040fe4000784c0ff */
[----:B------:R-:W-:Y:S02]  /*2f00*/  LOP3.LUT P4, RZ, R166, 0xff00, RZ, 0xc0, !PT ;  /* 0x0000ff00a6ff7812 */ /* 0x000fe4000788c0ff */
[----:B------:R-:W-:-:S02]  /*2f10*/  FSEL R68, R64, RZ, P3 ;  /* 0x000000ff40447208 */ /* 0x000fc40001800000 */
[----:B------:R-:W-:Y:S02]  /*2f20*/  LOP3.LUT P6, RZ, R106, 0xff, RZ, 0xc0, !PT ;  /* 0x000000ff6aff7812 */ /* 0x000fe400078cc0ff */
[----:B------:R-:W-:Y:S02]  /*2f30*/  LOP3.LUT P3, RZ, R166, 0xff, RZ, 0xc0, !PT ;  /* 0x000000ffa6ff7812 */ /* 0x000fe4000786c0ff */
        /* <DEDUP_REMOVED lines=11> */
.L_x_2184:
        /* <DEDUP_REMOVED lines=13> */
[C---:B------:R-:W-:Y:S01]  /*30c0*/  FFMA.FTZ R75, R160.reuse, R75, R34 ;  /* 0x0000004ba04b7223 */ /* 0x040fe20000010022 */
[C---:B------:R-:W-:Y:S01]  /*30d0*/  FFMA.FTZ R91, R160.reuse, R91, R33 ;  /* 0x0000005ba05b7223 */ /* 0x040fe20000010021 */
[----:B------:R-:W-:Y:S01]  /*30e0*/  FFMA.FTZ R97, R160, R97, R35 ;  /* 0x00000061a0617223 */ /* 0x000fe20000010023 */
        /* <DEDUP_REMOVED lines=9> */
[----:B------:R-:W-:Y:S01]  /*3180*/  FFMA.FTZ R73, R160, R73, R32 ;  /* 0x00000049a0497223 */ /* 0x000fe20000010020 */
[----:B------:R-:W-:Y:S01]  /*3190*/  LOP3.LUT P3, RZ, R107, 0xff00, RZ, 0xc0, !PT ;  /* 0x0000ff006bff7812 */ /* 0x000fe2000786c0ff */
[----:B------:R-:W-:Y:S01]  /*31a0*/  FADD.FTZ R71, R71, -R66 ;  /* 0x8000004247477221 */ /* 0x000fe20000010000 */
[-CC-:B------:R-:W-:Y:S01]  /*31b0*/  FFMA.FTZ R64, R64, R183.reuse, R176.reuse ;  /* 0x000000b740407223 */ /* 0x180fe200000100b0 */
[----:B------:R-:W-:Y:S01]  /*31c0*/  ISETP.GE.U32.AND P2, PT, R166, RZ, PT ;  /* 0x000000ffa600720c */ /* 0x000fe20003f46070 */
[----:B------:R-:W-:Y:S01]  /*31d0*/  FADD.FTZ R74, R74, -R65 ;  /* 0x800000414a4a7221 */ /* 0x000fe20000010000 */
[----:B------:R-:W-:Y:S01]  /*31e0*/  FFMA.FTZ R0, R0, R183, R176 ;  /* 0x000000b700007223 */ /* 0x000fe200000100b0 */
[----:B------:R-:W-:Y:S01]  /*31f0*/  FSEL R109, R97, RZ, P5 ;  /* 0x000000ff616d7208 */ /* 0x000fe20002800000 */
[----:B------:R-:W-:Y:S01]  /*3200*/  FMUL.FTZ R73, R73, UR6 ;  /* 0x0000000649497c20 */ /* 0x000fe20008410000 */
[----:B0-----:R-:W-:Y:S01]  /*3210*/  FSEL R69, R91, RZ, P3 ;  /* 0x000000ff5b457208 */ /* 0x001fe20001800000 */
[C---:B------:R-:W-:Y:S01]  /*3220*/  FFMA.FTZ R71, R160.reuse, R71, R30 ;  /* 0x00000047a0477223 */ /* 0x040fe2000001001e */
[----:B------:R-:W-:Y:S01]  /*3230*/  LOP3.LUT P5, RZ, R167, 0xff, RZ, 0xc0, !PT ;  /* 0x000000ffa7ff7812 */ /* 0x000fe200078ac0ff */
[----:B------:R-:W-:Y:S01]  /*3240*/  FADD.FTZ R64, R99, -R64 ;  /* 0x8000004063407221 */ /* 0x000fe20000010000 */
[C---:B------:R-:W-:Y:S01]  /*3250*/  LOP3.LUT P3, RZ, R167.reuse, 0xff00, RZ, 0xc0, !PT ;  /* 0x0000ff00a7ff7812 */ /* 0x040fe2000786c0ff */
[C---:B------:R-:W-:Y:S01]  /*3260*/  FFMA.FTZ R74, R160.reuse, R74, R31 ;  /* 0x0000004aa04a7223 */ /* 0x040fe2000001001f */
[----:B------:R-:W-:Y:S01]  /*3270*/  LOP3.LUT P6, RZ, R167, 0xff0000, RZ, 0xc0, !PT ;  /* 0x00ff0000a7ff7812 */ /* 0x000fe200078cc0ff */
[----:B------:R-:W-:Y:S01]  /*3280*/  FADD.FTZ R65, R67, -R0 ;  /* 0x8000000043417221 */ /* 0x000fe20000010000 */
[----:B------:R-:W-:Y:S01]  /*3290*/  LOP3.LUT P4, RZ, R107, 0xff, RZ, 0xc0, !PT ;  /* 0x000000ff6bff7812 */ /* 0x000fe2000788c0ff */
[----:B------:R-:W-:Y:S01]  /*32a0*/  FMUL.FTZ R71, R71, UR6 ;  /* 0x0000000647477c20 */ /* 0x000fe20008410000 */
[----:B------:R-:W-:Y:S01]  /*32b0*/  ISETP.GE.U32.AND.EX P2, PT, R167, 0x1000000, PT, P2 ;  /* 0x01000000a700780c */ /* 0x000fe20003f46120 */
[----:B------:R-:W-:Y:S01]  /*32c0*/  FFMA.FTZ R64, R160, R64, R29 ;  /* 0x00000040a0407223 */ /* 0x000fe2000001001d */
        /* <DEDUP_REMOVED lines=9> */
[----:B------:R-:W-:Y:S02]  /*3360*/  LOP3.LUT P3, RZ, R166, 0xff0000, RZ, 0xc0, !PT ;  /* 0x00ff0000a6ff7812 */ /* 0x000fe4000786c0ff */
[C---:B------:R-:W-:Y:S02]  /*3370*/  LOP3.LUT P6, RZ, R106.reuse, 0xff0000, RZ, 0xc0, !PT ;  /* 0x00ff00006aff7812 */ /* 0x040fe400078cc0ff */
[----:B------:R-:W-:Y:S02]  /*3380*/  LOP3.LUT P2, RZ, R106, 0xff000000, RZ, 0xc0, !PT ;  /* 0xff0000006aff7812 */ /* 0x000fe4000784c0ff */
[----:B------:R-:W-:Y:S02]  /*3390*/  F2FP.BF16.F32.PACK_AB R62, R61, R62 ;  /* 0x0000003e3d3e723e */ /* 0x000fe400000010ff */
[----:B------:R-:W-:Y:S02]  /*33a0*/  F2FP.BF16.F32.PACK_AB R66, R69, R68 ;  /* 0x000000444542723e */ /* 0x000fe400000010ff */
[----:B------:R-:W-:-:S02]  /*33b0*/  FSEL R61, R71, RZ, P3 ;  /* 0x000000ff473d7208 */ /* 0x000fc40001800000 */
[----:B------:R-:W-:Y:S02]  /*33c0*/  LOP3.LUT P4, RZ, R106, 0xff00, RZ, 0xc0, !PT ;  /* 0x0000ff006aff7812 */ /* 0x000fe4000788c0ff */
[----:B------:R-:W-:Y:S02]  /*33d0*/  FSEL R68, R71, RZ, P6 ;  /* 0x000000ff47447208 */ /* 0x000fe40003000000 */
        /* <DEDUP_REMOVED lines=17> */
.L_x_2186:
        /* <DEDUP_REMOVED lines=10> */
[----:B------:R-:W-:Y:S01]  /*3590*/  LOP3.LUT P6, RZ, R107, 0xff0000, RZ, 0xc0, !PT ;  /* 0x00ff00006bff7812 */ /* 0x000fe200078cc0ff */
[----:B------:R-:W-:Y:S01]  /*35a0*/  FFMA.FTZ R52, R160, R73, R32 ;  /* 0x00000049a0347223 */ /* 0x000fe20000010020 */
[----:B------:R-:W-:Y:S01]  /*35b0*/  FMUL.FTZ R53, R54, UR6 ;  /* 0x0000000636357c20 */ /* 0x000fe20008410000 */
[----:B------:R-:W-:Y:S01]  /*35c0*/  ISETP.GE.U32.AND P3, PT, R166, RZ, PT ;  /* 0x000000ffa600720c */ /* 0x000fe20003f66070 */
[----:B------:R-:W-:Y:S01]  /*35d0*/  FADD.FTZ R91, R92, -R91 ;  /* 0x8000005b5c5b7221 */ /* 0x000fe20000010000 */
[----:B------:R-:W-:Y:S01]  /*35e0*/  LOP3.LUT P4, RZ, R167, 0xff0000, RZ, 0xc0, !PT ;  /* 0x00ff0000a7ff7812 */ /* 0x000fe2000788c0ff */
[----:B------:R-:W-:Y:S01]  /*35f0*/  FMUL.FTZ R57, R55, UR6 ;  /* 0x0000000637397c20 */ /* 0x000fe20008410000 */
[----:B------:R-:W-:Y:S01]  /*3600*/  FSEL R60, R53, RZ, P6 ;  /* 0x000000ff353c7208 */ /* 0x000fe20003000000 */
[----:B------:R-:W-:Y:S01]  /*3610*/  FMUL.FTZ R56, R52, UR6 ;  /* 0x0000000634387c20 */ /* 0x000fe20008410000 */
[----:B------:R-:W-:Y:S01]  /*3620*/  ISETP.GE.U32.AND.EX P2, PT, R107, 0x1000000, PT, P2 ;  /* 0x010000006b00780c */ /* 0x000fe20003f46120 */
[-CC-:B------:R-:W-:Y:S01]  /*3630*/  FFMA.FTZ R66, R66, R183.reuse, R176.reuse ;  /* 0x000000b742427223 */ /* 0x180fe200000100b0 */
[----:B------:R-:W-:Y:S01]  /*3640*/  ISETP.GE.U32.AND.EX P3, PT, R167, 0x1000000, PT, P3 ;  /* 0x01000000a700780c */ /* 0x000fe20003f66130 */
[-C--:B------:R-:W-:Y:S01]  /*3650*/  FFMA.FTZ R65, R65, R183.reuse, R176 ;  /* 0x000000b741417223 */ /* 0x080fe200000100b0 */
[----:B------:R-:W-:Y:S01]  /*3660*/  LOP3.LUT P5, RZ, R107, 0xff, RZ, 0xc0, !PT ;  /* 0x000000ff6bff7812 */ /* 0x000fe200078ac0ff */
[----:B------:R-:W-:Y:S01]  /*3670*/  FADD.FTZ R71, R71, -R66 ;  /* 0x8000004247477221 */ /* 0x000fe20000010000 */
[----:B------:R-:W-:Y:S01]  /*3680*/  LOP3.LUT P6, RZ, R167, 0xff, RZ, 0xc0, !PT ;  /* 0x000000ffa7ff7812 */ /* 0x000fe200078cc0ff */
[--C-:B------:R-:W-:Y:S01]  /*3690*/  FFMA.FTZ R64, R64, R183, R176.reuse ;  /* 0x000000b740407223 */ /* 0x100fe200000100b0 */
[----:B------:R-:W-:Y:S01]  /*36a0*/  FSEL R63, R53, RZ, P4 ;  /* 0x000000ff353f7208 */ /* 0x000fe20002000000 */
[----:B------:R-:W-:Y:S01]  /*36b0*/  FFMA.FTZ R53, R160, R91, R33 ;  /* 0x0000005ba0357223 */ /* 0x000fe20000010021 */
[C---:B0-----:R-:W-:Y:S01]  /*36c0*/  FSEL R69, R57.reuse, RZ, P2 ;  /* 0x000000ff39457208 */ /* 0x041fe20001000000 */
[----:B------:R-:W-:Y:S01]  /*36d0*/  FADD.FTZ R65, R74, -R65 ;  /* 0x800000414a417221 */ /* 0x000fe20000010000 */
[----:B------:R-:W-:Y:S01]  /*36e0*/  FSEL R68, R57, RZ, P3 ;  /* 0x000000ff39447208 */ /* 0x000fe20001800000 */
[----:B------:R-:W-:Y:S01]  /*36f0*/  FFMA.FTZ R0, R0, R183, R176 ;  /* 0x000000b700007223 */ /* 0x000fe200000100b0 */
[C---:B------:R-:W-:Y:S01]  /*3700*/  FSEL R57, R56.reuse, RZ, P5 ;  /* 0x000000ff38397208 */ /* 0x040fe20002800000 */
[----:B------:R-:W-:Y:S01]  /*3710*/  FADD.FTZ R64, R99, -R64 ;  /* 0x8000004063407221 */ /* 0x000fe20000010000 */
[----:B------:R-:W-:Y:S01]  /*3720*/  FSEL R62, R56, RZ, P6 ;  /* 0x000000ff383e7208 */ /* 0x000fe20003000000 */
[----:B------:R-:W-:Y:S01]  /*3730*/  FMUL.FTZ R56, R53, UR6 ;  /* 0x0000000635387c20 */ /* 0x000fe20008410000 */
[----:B------:R-:W-:Y:S01]  /*3740*/  LOP3.LUT P4, RZ, R107, 0xff00, RZ, 0xc0, !PT ;  /* 0x0000ff006bff7812 */ /* 0x000fe2000788c0ff */
[----:B------:R-:W-:Y:S01]  /*3750*/  FFMA.FTZ R58, R160, R71, R30 ;  /* 0x00000047a03a7223 */ /* 0x000fe2000001001e */
[----:B------:R-:W-:Y:S01]  /*3760*/  FADD.FTZ R61, R67, -R0 ;  /* 0x80000000433d7221 */ /* 0x000fe20000010000 */
[----:B------:R-:W-:-:S02]  /*3770*/  LOP3.LUT P2, RZ, R106, 0xff0000, RZ, 0xc0, !PT ;  /* 0x00ff00006aff7812 */ /* 0x000fc4000784c0ff */
[----:B------:R-:W-:Y:S01]  /*3780*/  FSEL R66, R56, RZ, P4 ;  /* 0x000000ff38427208 */ /* 0x000fe20002000000 */
[----:B------:R-:W-:Y:S01]  /*3790*/  FMUL.FTZ R0, R58, UR6 ;  /* 0x000000063a007c20 */ /* 0x000fe20008410000 */
[----:B------:R-:W-:Y:S02]  /*37a0*/  LOP3.LUT P4, RZ, R167, 0xff00, RZ, 0xc0, !PT ;  /* 0x0000ff00a7ff7812 */ /* 0x000fe4000788c0ff */
[----:B------:R-:W-:Y:S01]  /*37b0*/  F2FP.BF16.F32.PACK_AB R66, R66, R57 ;  /* 0x000000394242723e */ /* 0x000fe200000010ff */
[----:B------:R-:W-:Y:S01]  /*37c0*/  FFMA.FTZ R57, R160, R64, R29 ;  /* 0x00000040a0397223 */ /* 0x000fe2000001001d */
[----:B------:R-:W-:Y:S01]  /*37d0*/  FSEL R59, R56, RZ, P4 ;  /* 0x000000ff383b7208 */ /* 0x000fe20002000000 */
[----:B------:R-:W-:Y:S01]  /*37e0*/  FFMA.FTZ R56, R160, R61, R28 ;  /* 0x0000003da0387223 */ /* 0x000fe2000001001c */
[----:B------:R-:W-:Y:S02]  /*37f0*/  LOP3.LUT P4, RZ, R166, 0xff0000, RZ, 0xc0, !PT ;  /* 0x00ff0000a6ff7812 */ /* 0x000fe4000788c0ff */
[----:B------:R-:W-:Y:S01]  /*3800*/  F2FP.BF16.F32.PACK_AB R62, R59, R62 ;  /* 0x0000003e3b3e723e */ /* 0x000fe200000010ff */
[----:B------:R-:W-:Y:S01]  /*3810*/  FFMA.FTZ R59, R160, R65, R31 ;  /* 0x00000041a03b7223 */ /* 0x000fe2000001001f */
[----:B------:R-:W-:-:S02]  /*3820*/  LOP3.LUT P3, RZ, R106, 0xff000000, RZ, 0xc0, !PT ;  /* 0xff0000006aff7812 */ /* 0x000fc4000786c0ff */
[----:B------:R-:W-:Y:S01]  /*3830*/  F2FP.BF16.F32.PACK_AB R67, R69, R60 ;  /* 0x0000003c4543723e */ /* 0x000fe200000010ff */
[----:B------:R-:W-:Y:S01]  /*3840*/  FMUL.FTZ R64, R59, UR6 ;  /* 0x000000063b407c20 */ /* 0x000fe20008410000 */
[----:B------:R-:W-:Y:S01]  /*3850*/  F2FP.BF16.F32.PACK_AB R63, R68, R63 ;  /* 0x0000003f443f723e */ /* 0x000fe200000010ff */
[----:B------:R-:W-:Y:S01]  /*3860*/  FMUL.FTZ R60, R57, UR6 ;  /* 0x00000006393c7c20 */ /* 0x000fe20008410000 */
[C---:B------:R-:W-:Y:S02]  /*3870*/  FSEL R65, R0.reuse, RZ, P2 ;  /* 0x000000ff00417208 */ /* 0x040fe40001000000 */
[----:B------:R-:W-:Y:S01]  /*3880*/  FSEL R61, R0, RZ, P4 ;  /* 0x000000ff003d7208 */ /* 0x000fe20002000000 */
[----:B------:R-:W-:Y:S01]  /*3890*/  FMUL.FTZ R0, R56, UR6 ;  /* 0x0000000638007c20 */ /* 0x000fe20008410000 */
[----:B------:R-:W-:Y:S02]  /*38a0*/  LOP3.LUT P5, RZ, R106, 0xff00, RZ, 0xc0, !PT ;  /* 0x0000ff006aff7812 */ /* 0x000fe400078ac0ff */
[----:B------:R-:W-:-:S02]  /*38b0*/  LOP3.LUT P2, RZ, R166, 0xff000000, RZ, 0xc0, !PT ;  /* 0xff000000a6ff7812 */ /* 0x000fc4000784c0ff */
[----:B------:R-:W-:Y:S02]  /*38c0*/  LOP3.LUT P4, RZ, R166, 0xff00, RZ, 0xc0, !PT ;  /* 0x0000ff00a6ff7812 */ /* 0x000fe4000788c0ff */
[----:B------:R-:W-:Y:S02]  /*38d0*/  FSEL R68, R64, RZ, P3 ;  /* 0x000000ff40447208 */ /* 0x000fe40001800000 */
[----:B------:R-:W-:Y:S02]  /*38e0*/  LOP3.LUT P6, RZ, R106, 0xff, RZ, 0xc0, !PT ;  /* 0x000000ff6aff7812 */ /* 0x000fe400078cc0ff */
[----:B------:R-:W-:Y:S02]  /*38f0*/  LOP3.LUT P3, RZ, R166, 0xff, RZ, 0xc0, !PT ;  /* 0x000000ffa6ff7812 */ /* 0x000fe4000786c0ff */
        /* <DEDUP_REMOVED lines=8> */
[----:B------:R-:W-:-:S07]  /*3980*/  F2FP.BF16.F32.PACK_AB R64, R69, R64 ;  /* 0x000000404540723e */ /* 0x000fce00000010ff */
.L_x_2182:
        /* <DEDUP_REMOVED lines=90> */
.L_x_2189:
        /* <DEDUP_REMOVED lines=75> */
.L_x_2188:
        /* <DEDUP_REMOVED lines=76> */
.L_x_2191:
        /* <DEDUP_REMOVED lines=75> */
.L_x_2187:
        /* <DEDUP_REMOVED lines=56> */
.L_x_2193:
        /* <DEDUP_REMOVED lines=54> */
.L_x_2192:
        /* <DEDUP_REMOVED lines=55> */
.L_x_2194:
        /* <DEDUP_REMOVED lines=53> */
.L_x_2190:
        /* <DEDUP_REMOVED lines=44> */
[C---:B------:R-:W-:Y:S01]  /*5db0*/  FSEL R66, R0.reuse, RZ, P5 ;  /* 0x000000ff00427208 */ /* 0x040fe20002800000 */
[----:B------:R-:W-:Y:S01]  /*5dc0*/  FFMA.FTZ R79, R79, R183, R176 ;  /* 0x000000b74f4f7223 */ /* 0x000fe200000100b0 */
[----:B------:R-:W-:Y:S01]  /*5dd0*/  FSEL R62, R0, RZ, P6 ;  /* 0x000000ff003e7208 */ /* 0x000fe20003000000 */
[----:B------:R-:W-:Y:S01]  /*5de0*/  FMUL.FTZ R0, R53, UR6 ;  /* 0x0000000635007c20 */ /* 0x000fe20008410000 */
[----:B------:R-:W-:Y:S01]  /*5df0*/  LOP3.LUT P4, RZ, R103, 0xff00, RZ, 0xc0, !PT ;  /* 0x0000ff0067ff7812 */ /* 0x000fe2000788c0ff */
[C---:B------:R-:W-:Y:S01]  /*5e00*/  FFMA.FTZ R58, R160.reuse, R175, R46 ;  /* 0x000000afa03a7223 */ /* 0x040fe2000001002e */
        /* <DEDUP_REMOVED lines=37> */
.L_x_2197:
        /* <DEDUP_REMOVED lines=34> */
[C---:B------:R-:W-:Y:S01]  /*6280*/  ISETP.GE.U32.AND.EX P1, PT, R3.reuse, 0x1000000, PT, P1 ;  /* 0x010000000300780c */ /* 0x040fe20003f26110 */
[----:B------:R-:W-:Y:S01]  /*6290*/  FADD.FTZ R79, R94, -R79 ;  /* 0x8000004f5e4f7221 */ /* 0x000fe20000010000 */
[----:B------:R-:W-:Y:S01]  /*62a0*/  LOP3.LUT P3, RZ, R3, 0xff00, RZ, 0xc0, !PT ;  /* 0x0000ff0003ff7812 */ /* 0x000fe2000786c0ff */
[----:B------:R-:W-:Y:S01]  /*62b0*/  FMUL.FTZ R175, R175, UR6 ;  /* 0x00000006afaf7c20 */ /* 0x000fe20008410000 */
[----:B------:R-:W-:Y:S01]  /*62c0*/  FSEL R0, R95, RZ, P5 ;  /* 0x000000ff5f007208 */ /* 0x000fe20002800000 */
[----:B------:R-:W-:Y:S01]  /*62d0*/  FMUL.FTZ R98, R98, UR6 ;  /* 0x0000000662627c20 */ /* 0x000fe20008410000 */
[----:B------:R-:W-:Y:S01]  /*62e0*/  FSEL R63, R181, RZ, P6 ;  /* 0x000000ffb53f7208 */ /* 0x000fe20003000000 */
[C---:B------:R-:W-:Y:S01]  /*62f0*/  FFMA.FTZ R80, R160.reuse, R80, R45 ;  /* 0x00000050a0507223 */ /* 0x040fe2000001002d */
        /* <DEDUP_REMOVED lines=15> */
[----:B------:R-:W-:Y:S02]  /*63f0*/  FSEL R0, R98, RZ, P1 ;  /* 0x000000ff62007208 */ /* 0x000fe40000800000 */
[C---:B------:R-:W-:Y:S02]  /*6400*/  LOP3.LUT P4, RZ, R102.reuse, 0xff00, RZ, 0xc0, !PT ;  /* 0x0000ff0066ff7812 */ /* 0x040fe4000788c0ff */
[----:B------:R-:W-:Y:S02]  /*6410*/  LOP3.LUT P5, RZ, R102, 0xff, RZ, 0xc0, !PT ;  /* 0x000000ff66ff7812 */ /* 0x000fe400078ac0ff */
[----:B------:R-:W-:-:S02]  /*6420*/  LOP3.LUT P6, RZ, R2, 0xff000000, RZ, 0xc0, !PT ;  /* 0xff00000002ff7812 */ /* 0x000fc400078cc0ff */
[C---:B------:R-:W-:Y:S02]  /*6430*/  LOP3.LUT P3, RZ, R2.reuse, 0xff00, RZ, 0xc0, !PT ;  /* 0x0000ff0002ff7812 */ /* 0x040fe4000786c0ff */
        /* <DEDUP_REMOVED lines=13> */
.L_x_2196:
        /* <DEDUP_REMOVED lines=33> */
[C---:B------:R-:W-:Y:S01]  /*6720*/  FSEL R66, R0.reuse, RZ, P5 ;  /* 0x000000ff00427208 */ /* 0x040fe20002800000 */
[----:B------:R-:W-:Y:S01]  /*6730*/  FFMA.FTZ R79, R79, R183, R176 ;  /* 0x000000b74f4f7223 */ /* 0x000fe200000100b0 */
[----:B------:R-:W-:Y:S01]  /*6740*/  FSEL R62, R0, RZ, P6 ;  /* 0x000000ff003e7208 */ /* 0x000fe20003000000 */
[----:B------:R-:W-:Y:S01]  /*6750*/  FMUL.FTZ R0, R53, UR6 ;  /* 0x0000000635007c20 */ /* 0x000fe20008410000 */
[----:B------:R-:W-:Y:S01]  /*6760*/  LOP3.LUT P4, RZ, R103, 0xff00, RZ, 0xc0, !PT ;  /* 0x0000ff0067ff7812 */ /* 0x000fe2000788c0ff */
[C---:B------:R-:W-:Y:S01]  /*6770*/  FMUL.FTZ R58, R160.reuse, R175 ;  /* 0x000000afa03a7220 */ /* 0x040fe20000410000 */
        /* <DEDUP_REMOVED lines=37> */
.L_x_2199:
        /* <DEDUP_REMOVED lines=33> */
[----:B------:R-:W-:Y:S01]  /*6be0*/  FMUL.FTZ R81, R160, R81 ;  /* 0x00000051a0517220 */ /* 0x000fe20000410000 */
[C---:B------:R-:W-:Y:S01]  /*6bf0*/  ISETP.GE.U32.AND.EX P1, PT, R3.reuse, 0x1000000, PT, P1 ;  /* 0x010000000300780c */ /* 0x040fe20003f26110 */
        /* <DEDUP_REMOVED lines=40> */
.L_x_2195:
        /* <DEDUP_REMOVED lines=56> */
.L_x_2201:
        /* <DEDUP_REMOVED lines=54> */
.L_x_2200:
        /* <DEDUP_REMOVED lines=55> */
.L_x_2202:
        /* <DEDUP_REMOVED lines=53> */
.L_x_2198:
        /* <DEDUP_REMOVED lines=14> */
.L_x_2177:
        /* <DEDUP_REMOVED lines=47> */
.L_x_2176:
[----:B------:R-:W-:Y:S05]  /*7ff0*/  BSYNC B0 ;  /* 0x0000000000007941 */ /* 0x000fea0003800000 */
.L_x_2175:
        /* <DEDUP_REMOVED lines=21> */
[----:B------:R-:W5:Y:S04]  /*8150*/  LDS R49, [R3+0xc00] ;  /* 0x000c000003317984 */ /* 0x000f680000000800 */
[----:B------:R-:W0:Y:S04]  /*8160*/  LDS R33, [R3+0x1400] ;  /* 0x0014000003217984 */ /* 0x000e280000000800 */
[----:B------:R-:W4:Y:S04]  /*8170*/  LDS R48, [R3+0x200] ;  /* 0x0002000003307984 */ /* 0x000f280000000800 */
        /* <DEDUP_REMOVED lines=15> */
[----:B---3--:R-:W-:-:S03]  /*8270*/  FADD.FTZ R45, R48, R45 ;  /* 0x0000002d302d7221 */ /* 0x008fc60000010000 */
[----:B------:R-:W3:Y:S01]  /*8280*/  LDS R38, [R3+0x1e00] ;  /* 0x001e000003267984 */ /* 0x000ee20000000800 */
[----:B------:R-:W-:-:S03]  /*8290*/  FADD.FTZ R40, RZ, R40 ;  /* 0x00000028ff287221 */ /* 0x000fc60000010000 */
[----:B------:R-:W3:Y:S01]  /*82a0*/  LDS R39, [R3+0x2000] ;  /* 0x0020000003277984 */ /* 0x000ee20000000800 */
[----:B------:R-:W-:-:S03]  /*82b0*/  FADD.FTZ R36, RZ, R36 ;  /* 0x00000024ff247221 */ /* 0x000fc60000010000 */
[----:B------:R-:W3:Y:S01]  /*82c0*/  LDS R41, [R3+0x2200] ;  /* 0x0022000003297984 */ /* 0x000ee20000000800 */
[----:B------:R-:W-:-:S03]  /*82d0*/  FADD.FTZ R29, R40, R29 ;  /* 0x0000001d281d7221 */ /* 0x000fc60000010000 */
        /* <DEDUP_REMOVED lines=50> */
[----:B0-----:R-:W-:-:S03]  /*8600*/  FADD.FTZ R5, R36, R5 ;  /* 0x0000000524057221 */ /* 0x001fc60000010000 */
[----:B------:R-:W0:Y:S01]  /*8610*/  LDS R13, [R3+0x1400] ;  /* 0x00140000030d7984 */ /* 0x000e220000000800 */
[----:B----4-:R-:W-:Y:S01]  /*8620*/  FADD.FTZ R8, R35, R8 ;  /* 0x0000000823087221 */ /* 0x010fe20000010000 */
[----:B------:R-:W-:Y:S02]  /*8630*/  IADD3.X R35, PT, PT, RZ, RZ, RZ, P0, !PT ;  /* 0x000000ffff237210 */ /* 0x000fe400007fe4ff */
        /* <DEDUP_REMOVED lines=22> */
[----:B0-----:R-:W-:Y:S01]  /*87a0*/  FADD.FTZ R6, R6, R13 ;  /* 0x0000000d06067221 */ /* 0x001fe20000010000 */
        /* <DEDUP_REMOVED lines=23> */
.L_x_2178:
        /* <DEDUP_REMOVED lines=8> */
.L_x_2205:
[----:B------:R-:W-:Y:S05]  /*89a0*/  BSYNC B2 ;  /* 0x0000000000027941 */ /* 0x000fea0003800000 */
.L_x_2204:
        /* <DEDUP_REMOVED lines=8> */
.L_x_2206:
[----:B------:R-:W-:Y:S01]  /*8a30*/  FADD.FTZ R68, R69, R68 ;  /* 0x0000004445447221 */ /* 0x000fe20000010000 */
[----:B------:R-:W-:-:S04]  /*8a40*/  HFMA2 R188, -RZ, RZ, 0, 1.1920928955078125e-07 ;  /* 0x00000002ffbc7431 */ /* 0x000fc800000001ff */
[----:B------:R-:W-:Y:S02]  /*8a50*/  MOV R189, R68 ;  /* 0x0000004400bd7202 */ /* 0x000fe40000000f00 */
[----:B------:R-:W-:-:S07]  /*8a60*/  MOV R112, R187 ;  /* 0x000000bb00707202 */ /* 0x000fce0000000f00 */
[----:B------:R-:W-:Y:S05]  /*8a70*/  WARPSYNC.COLLECTIVE R186, `(.L_x_2207) ;  /* 0x00000000ba087348 */ /* 0x000fea0003c00000 */
[----:B------:R0:W1:Y:S02]  /*8a80*/  SHFL.BFLY P4, R187, R189, R188, R191 ;  /* 0x0c0000bcbdbb7389 */ /* 0x00006400000800bf */
[----:B01----:R-:W-:Y:S05]  /*8a90*/  ENDCOLLECTIVE ;  /* 0x000000000000791b */ /* 0x003fea0003800000 */
.L_x_2207:
[----:B------:R-:W-:-:S05]  /*8aa0*/  FADD.FTZ R112, R111, R112 ;  /* 0x000000706f707221 */ /* 0x000fca0000010000 */
[----:B------:R-:W-:Y:S02]  /*8ab0*/  MOV R189, R112 ;  /* 0x0000007000bd7202 */ /* 0x000fe40000000f00 */
[----:B------:R-:W-:-:S07]  /*8ac0*/  MOV R115, R187 ;  /* 0x000000bb00737202 */ /* 0x000fce0000000f00 */
[----:B------:R-:W-:Y:S05]  /*8ad0*/  WARPSYNC.COLLECTIVE R186, `(.L_x_2208) ;  /* 0x00000000ba087348 */ /* 0x000fea0003c00000 */
[----:B------:R0:W1:Y:S02]  /*8ae0*/  SHFL.BFLY P4, R187, R189, R188, R191 ;  /* 0x0c0000bcbdbb7389 */ /* 0x00006400000800bf */
[----:B01----:R-:W-:Y:S05]  /*8af0*/  ENDCOLLECTIVE ;  /* 0x000000000000791b */ /* 0x003fea0003800000 */
.L_x_2208:
[----:B------:R-:W-:Y:S01]  /*8b00*/  FADD.FTZ R115, R68, R115 ;  /* 0x0000007344737221 */ /* 0x000fe20000010000 */
[----:B------:R-:W-:-:S04]  /*8b10*/  HFMA2 R188, -RZ, RZ, 0, 2.384185791015625e-07 ;  /* 0x00000004ffbc7431 */ /* 0x000fc800000001ff */
[----:B------:R-:W-:Y:S02]  /*8b20*/  MOV R189, R115 ;  /* 0x0000007300bd7202 */ /* 0x000fe40000000f00 */
[----:B------:R-:W-:-:S07]  /*8b30*/  MOV R185, R187 ;  /* 0x000000bb00b97202 */ /* 0x000fce0000000f00 */
[----:B------:R-:W-:Y:S05]  /*8b40*/  WARPSYNC.COLLECTIVE R186, `(.L_x_2209) ;  /* 0x00000000ba087348 */ /* 0x000fea0003c00000 */
[----:B------:R0:W1:Y:S02]  /*8b50*/  SHFL.BFLY P4, R187, R189, R188, R191 ;  /* 0x0c0000bcbdbb7389 */ /* 0x00006400000800bf */
[----:B01----:R-:W-:Y:S05]  /*8b60*/  ENDCOLLECTIVE ;  /* 0x000000000000791b */ /* 0x003fea0003800000 */
.L_x_2209:
[----:B------:R-:W-:Y:S01]  /*8b70*/  FADD.FTZ R185, R112, R185 ;  /* 0x000000b970b97221 */ /* 0x000fe20000010000 */
[----:B------:R-:W-:-:S04]  /*8b80*/  MOV R112, R180 ;  /* 0x000000b400707202 */ /* 0x000fc80000000f00 */
[----:B------:R-:W-:Y:S02]  /*8b90*/  MOV R189, R185 ;  /* 0x000000b900bd7202 */ /* 0x000fe40000000f00 */
[----:B------:R-:W-:-:S07]  /*8ba0*/  MOV R114, R187 ;  /* 0x000000bb00727202 */ /* 0x000fce0000000f00 */
[----:B------:R-:W-:Y:S05]  /*8bb0*/  WARPSYNC.COLLECTIVE R186, `(.L_x_2210) ;  /* 0x00000000ba087348 */ /* 0x000fea0003c00000 */
[----:B------:R0:W1:Y:S02]  /*8bc0*/  SHFL.BFLY P4, R187, R189, R188, R191 ;  /* 0x0c0000bcbdbb7389 */ /* 0x00006400000800bf */
[----:B01----:R-:W-:Y:S05]  /*8bd0*/  ENDCOLLECTIVE ;  /* 0x000000000000791b */ /* 0x003fea0003800000 */
.L_x_2210:
[----:B------:R-:W-:Y:S01]  /*8be0*/  FADD.FTZ R114, R115, R114 ;  /* 0x0000007273727221 */ /* 0x000fe20000010000 */
[----:B------:R-:W-:Y:S02]  /*8bf0*/  MOV R115, R131 ;  /* 0x0000008300737202 */ /* 0x000fe40000000f00 */
[----:B------:R-:W-:Y:S01]  /*8c00*/  MOV R131, R178 ;  /* 0x000000b200837202 */ /* 0x000fe20000000f00 */
[----:B------:R-:W-:Y:S01]  /*8c10*/  HFMA2 R188, -RZ, RZ, 0, 4.76837158203125e-07 ;  /* 0x00000008ffbc7431 */ /* 0x000fe200000001ff */
[----:B------:R-:W-:Y:S02]  /*8c20*/  MOV R189, R114 ;  /* 0x0000007200bd7202 */ /* 0x000fe40000000f00 */
[----:B------:R-:W-:-:S07]  /*8c30*/  MOV R132, R187 ;  /* 0x000000bb00847202 */ /* 0x000fce0000000f00 */
[----:B------:R-:W-:Y:S05]  /*8c40*/  WARPSYNC.COLLECTIVE R186, `(.L_x_2211) ;  /* 0x00000000ba087348 */ /* 0x000fea0003c00000 */
[----:B------:R0:W1:Y:S02]  /*8c50*/  SHFL.BFLY P4, R187, R189, R188, R191 ;  /* 0x0c0000bcbdbb7389 */ /* 0x00006400000800bf */
[----:B01----:R-:W-:Y:S05]  /*8c60*/  ENDCOLLECTIVE ;  /* 0x000000000000791b */ /* 0x003fea0003800000 */
.L_x_2211:
[----:B------:R-:W-:-:S05]  /*8c70*/  FADD.FTZ R132, R185, R132 ;  /* 0x00000084b9847221 */ /* 0x000fca0000010000 */
[----:B------:R-:W-:Y:S02]  /*8c80*/  MOV R189, R132 ;  /* 0x0000008400bd7202 */ /* 0x000fe40000000f00 */
[----:B------:R-:W-:-:S07]  /*8c90*/  MOV R69, R187 ;  /* 0x000000bb00457202 */ /* 0x000fce0000000f00 */
[----:B------:R-:W-:Y:S05]  /*8ca0*/  WARPSYNC.COLLECTIVE R186, `(.L_x_2212) ;  /* 0x00000000ba087348 */ /* 0x000fea0003c00000 */
[----:B------:R0:W1:Y:S02]  /*8cb0*/  SHFL.BFLY P4, R187, R189, R188, R191 ;  /* 0x0c0000bcbdbb7389 */ /* 0x00006400000800bf */
[----:B01----:R-:W-:Y:S05]  /*8cc0*/  ENDCOLLECTIVE ;  /* 0x000000000000791b */ /* 0x003fea0003800000 */
.L_x_2212:
        /* <DEDUP_REMOVED lines=8> */
.L_x_2213:
[----:B------:R-:W-:Y:S01]  /*8d50*/  FADD.FTZ R68, R132, R111 ;  /* 0x0000006f84447221 */ /* 0x000fe20000010000 */
[----:B------:R-:W-:Y:S02]  /*8d60*/  MOV R132, R113 ;  /* 0x0000007100847202 */ /* 0x000fe40000000f00 */
[----:B------:R-:W-:Y:S02]  /*8d70*/  MOV R113, R182 ;  /* 0x000000b600717202 */ /* 0x000fe40000000f00 */
[----:B------:R-:W-:Y:S02]  /*8d80*/  MOV R111, R183 ;  /* 0x000000b7006f7202 */ /* 0x000fe40000000f00 */
[----:B------:R-:W-:Y:S02]  /*8d90*/  MOV R189, R68 ;  /* 0x0000004400bd7202 */ /* 0x000fe40000000f00 */
[----:B------:R-:W-:-:S07]  /*8da0*/  MOV R184, R187 ;  /* 0x000000bb00b87202 */ /* 0x000fce0000000f00 */
[----:B------:R-:W-:Y:S05]  /*8db0*/  WARPSYNC.COLLECTIVE R186, `(.L_x_2214) ;  /* 0x00000000ba087348 */ /* 0x000fea0003c00000 */
[----:B------:R0:W1:Y:S02]  /*8dc0*/  SHFL.BFLY P4, R187, R189, R188, R191 ;  /* 0x0c0000bcbdbb7389 */ /* 0x00006400000800bf */
[----:B01----:R-:W-:Y:S05]  /*8dd0*/  ENDCOLLECTIVE ;  /* 0x000000000000791b */ /* 0x003fea0003800000 */
.L_x_2214:
[----:B------:R-:W-:Y:S05]  /*8de0*/  BRA `(.L_x_2215) ;  /* 0xffffff88005c7947 */ /* 0x000fea000383ffff */
.L_x_2216:
        /* <DEDUP_REMOVED lines=9> */
.L_x_4981:


//--------------------- .text._ZN10layer_norm31ln_parallel_residual_bwd_kernelINS_13Kernel_traitsIf6__halfS2_S2_fjLj768ELj1ELj4ELj1ELj16ENS_18Kernel_traits_baseILj768EfS2_S2_S2_fjLj128EEEEELb0ELb0ELb0EEEvNS_9BwdParamsE --------------------------
	.section	.text._ZN10layer_norm31ln_parallel_residual_bwd_kernelINS_13Kernel_traitsIf6__halfS2_S2_fjLj768ELj1ELj4ELj1ELj16ENS_18Kernel_traits_baseILj768EfS2_S2_S2_fjLj128EEEEELb0ELb0ELb0EEEvNS_9BwdParamsE,"ax",@progbits
	.align	128
        .global         _ZN10layer_norm31ln_parallel_residual_bwd_kernelINS_13Kernel_traitsIf6__halfS2_S2_fjLj768ELj1ELj4ELj1ELj16ENS_18Kernel_traits_baseILj768EfS2_S2_S2_fjLj128EEEEELb0ELb0ELb0EEEvNS_9BwdParamsE
        .type           _ZN10layer_norm31ln_parallel_residual_bwd_kernelINS_13Kernel_traitsIf6__halfS2_S2_fjLj768ELj1ELj4ELj1ELj16ENS_18Kernel_traits_baseILj768EfS2_S2_S2_fjLj128EEEEELb0ELb0ELb0EEEvNS_9BwdParamsE,@function
        .size           _ZN10layer_norm31ln_parallel_residual_bwd_kernelINS_13Kernel_traitsIf6__halfS2_S2_fjLj768ELj1ELj4ELj1ELj16ENS_18Kernel_traits_baseILj768EfS2_S2_S2_fjLj128EEEEELb0ELb0ELb0EEEvNS_9BwdParamsE,(.L_x_4982 - _ZN10layer_norm31ln_parallel_residual_bwd_kernelINS_13Kernel_traitsIf6__halfS2_S2_fjLj768ELj1ELj4ELj1ELj16ENS_18Kernel_traits_baseILj768EfS2_S2_S2_fjLj128EEEEELb0ELb0ELb0EEEvNS_9BwdParamsE)
        .other          _ZN10layer_norm31ln_parallel_residual_bwd_kernelINS_13Kernel_traitsIf6__halfS2_S2_fjLj768ELj1ELj4ELj1ELj16ENS_18Kernel_traits_baseILj768EfS2_S2_S2_fjLj128EEEEELb0ELb0ELb0EEEvNS_9BwdParamsE,@"STO_CUDA_ENTRY STV_DEFAULT"
_ZN10layer_norm31ln_parallel_residual_bwd_kernelINS_13Kernel_traitsIf6__halfS2_S2_fjLj768ELj1ELj4ELj1ELj16ENS_18Kernel_traits_baseILj768EfS2_S2_S2_fjLj128EEEEELb0ELb0ELb0EEEvNS_9BwdParamsE:
.text._ZN10layer_norm31ln_parallel_residual_bwd_kernelINS_13Kernel_traitsIf6__halfS2_S2_fjLj768ELj1ELj4ELj1ELj16ENS_18Kernel_traits_baseILj768EfS2_S2_S2_fjLj128EEEEELb0ELb0ELb0EEEvNS_9BwdParamsE:
        /* <DEDUP_REMOVED lines=152> */
.L_x_2255:
        /* <DEDUP_REMOVED lines=32> */
[----:B---3--:R-:W-:Y:S02]  /*0b80*/  HADD2.F32 R241, -RZ, R185.H1_H1 ;  /* 0x300000b9fff17230 */ /* 0x008fe40000004100 */
[--C-:B------:R-:W-:Y:S02]  /*0b90*/  HADD2.F32 R223, -RZ, R184.reuse.H0_H0 ;  /* 0x200000b8ffdf7230 */ /* 0x100fe40000004100 */
[----:B------:R-:W-:Y:S02]  /*0ba0*/  HADD2.F32 R227, -RZ, R184.H1_H1 ;  /* 0x300000b8ffe37230 */ /* 0x000fe40000004100 */
[----:B------:R-:W-:Y:S01]  /*0bb0*/  FADD.FTZ R241, -R230, R241 ;  /* 0x000000f1e6f17221 */ /* 0x000fe20000010100 */
[----:B------:R-:W-:Y:S02]  /*0bc0*/  HADD2.F32 R221, -RZ, R186.H1_H1 ;  /* 0x300000baffdd7230 */ /* 0x000fe40000004100 */
[----:B----4-:R-:W-:-:S02]  /*0bd0*/  HADD2.F32 R184, -RZ, R193.H1_H1 ;  /* 0x300000c1ffb87230 */ /* 0x010fc40000004100 */
[--C-:B------:R-:W-:Y:S02]  /*0be0*/  HADD2.F32 R199, -RZ, R187.reuse.H0_H0 ;  /* 0x200000bbffc77230 */ /* 0x100fe40000004100 */
[----:B------:R-:W-:Y:S02]  /*0bf0*/  HADD2.F32 R233, -RZ, R187.H1_H1 ;  /* 0x300000bbffe97230 */ /* 0x000fe40000004100 */
[--C-:B--2---:R-:W-:Y:S02]  /*0c00*/  HADD2.F32 R225, -RZ, R188.reuse.H0_H0 ;  /* 0x200000bcffe17230 */ /* 0x104fe40000004100 */
[----:B------:R-:W-:Y:S02]  /*0c10*/  HADD2.F32 R202, -RZ, R188.H1_H1 ;  /* 0x300000bcffca7230 */ /* 0x000fe40000004100 */
[--C-:B0-----:R-:W-:Y:S02]  /*0c20*/  HADD2.F32 R201, -RZ, R191.reuse.H0_H0 ;  /* 0x200000bfffc97230 */ /* 0x101fe40000004100 */
[----:B------:R-:W-:-:S02]  /*0c30*/  HADD2.F32 R188, -RZ, R191.H1_H1 ;  /* 0x300000bfffbc7230 */ /* 0x000fc40000004100 */
[----:B------:R-:W-:Y:S02]  /*0c40*/  HADD2.F32 R191, -RZ, R192.H0_H0 ;  /* 0x200000c0ffbf7230 */ /* 0x000fe40000004100 */
[----:B------:R-:W-:Y:S01]  /*0c50*/  FMUL.FTZ R222, R35, R184 ;  /* 0x000000b823de7220 */ /* 0x000fe20000410000 */
[----:B------:R-:W-:Y:S02]  /*0c60*/  HADD2.F32 R237, -RZ, R185.H0_H0 ;  /* 0x200000b9ffed7230 */ /* 0x000fe40000004100 */
[----:B-----5:R-:W-:Y:S01]  /*0c70*/  FMUL.FTZ R224, R198, R241 ;  /* 0x000000f1c6e07220 */ /* 0x020fe20000410000 */
[----:B------:R-:W-:Y:S02]  /*0c80*/  HADD2.F32 R219, -RZ, R186.H0_H0 ;  /* 0x200000baffdb7230 */ /* 0x000fe40000004100 */
[----:B------:R-:W-:Y:S02]  /*0c90*/  HADD2.F32 R200, -RZ, R189.H1_H1 ;  /* 0x300000bdffc87230 */ /* 0x000fe40000004100 */
[----:B------:R-:W-:-:S02]  /*0ca0*/  HADD2.F32 R187, -RZ, R194.H0_H0 ;  /* 0x200000c2ffbb7230 */ /* 0x000fc40000004100 */
[C---:B------:R-:W-:Y:S01]  /*0cb0*/  FADD.FTZ R227, -R230.reuse, R227 ;  /* 0x000000e3e6e37221 */ /* 0x040fe20000010100 */
[----:B------:R-:W-:Y:S02]  /*0cc0*/  HADD2.F32 R239, -RZ, R189.H0_H0 ;  /* 0x200000bdffef7230 */ /* 0x000fe40000004100 */
[----:B------:R-:W-:Y:S02]  /*0cd0*/  HADD2.F32 R192, -RZ, R192.H1_H1 ;  /* 0x300000c0ffc07230 */ /* 0x000fe40000004100 */
[----:B------:R-:W-:Y:S02]  /*0ce0*/  HADD2.F32 R185, -RZ, R193.H0_H0 ;  /* 0x200000c1ffb97230 */ /* 0x000fe40000004100 */
[C---:B------:R-:W-:Y:S01]  /*0cf0*/  FADD.FTZ R193, -R230.reuse, R221 ;  /* 0x000000dde6c17221 */ /* 0x040fe20000010100 */
[----:B------:R-:W-:Y:S02]  /*0d00*/  HADD2.F32 R194, -RZ, R194.H1_H1 ;  /* 0x300000c2ffc27230 */ /* 0x000fe40000004100 */
[----:B------:R-:W-:Y:S01]  /*0d10*/  FADD.FTZ R223, -R230, R223 ;  /* 0x000000dfe6df7221 */ /* 0x000fe20000010100 */
[----:B------:R-:W-:-:S02]  /*0d20*/  HADD2.F32 R189, -RZ, R195.H0_H0 ;  /* 0x200000c3ffbd7230 */ /* 0x000fc40000004100 */
[----:B------:R-:W-:Y:S01]  /*0d30*/  FMUL.FTZ R229, R32, R191 ;  /* 0x000000bf20e57220 */ /* 0x000fe20000410000 */
[--C-:B------:R-:W-:Y:S02]  /*0d40*/  HADD2.F32 R235, -RZ, R190.reuse.H0_H0 ;  /* 0x200000beffeb7230 */ /* 0x100fe40000004100 */
[----:B------:R-:W-:Y:S01]  /*0d50*/  FADD.FTZ R99, R99, R200 ;  /* 0x000000c863637221 */ /* 0x000fe20000010000 */
[----:B------:R-:W-:Y:S02]  /*0d60*/  HADD2.F32 R190, -RZ, R190.H1_H1 ;  /* 0x300000beffbe7230 */ /* 0x000fe40000004100 */
[-C--:B------:R-:W-:Y:S01]  /*0d70*/  FFMA.FTZ R222, R27, R200.reuse, R222 ;  /* 0x000000c81bde7223 */ /* 0x080fe200000100de */
[----:B------:R-:W-:Y:S01]  /*0d80*/  FFMA.FTZ R75, R224, R200, R75 ;  /* 0x000000c8e04b7223 */ /* 0x000fe2000001004b */
[----:B------:R-:W-:Y:S01]  /*0d90*/  FADD.FTZ R219, -R230, R219 ;  /* 0x000000dbe6db7221 */ /* 0x000fe20000010100 */
[----:B------:R-:W-:Y:S02]  /*0da0*/  HADD2.F32 R186, -RZ, R195.H1_H1 ;  /* 0x300000c3ffba7230 */ /* 0x000fe40000004100 */
[----:B------:R-:W-:Y:S01]  /*0db0*/  FMUL.FTZ R226, R33, R192 ;  /* 0x000000c021e27220 */ /* 0x000fe20000410000 */
[C---:B------:R-:W-:Y:S01]  /*0dc0*/  FMUL.FTZ R228, R198.reuse, R227 ;  /* 0x000000e3c6e47220 */ /* 0x040fe20000410000 */
[----:B------:R-:W-:Y:S01]  /*0dd0*/  FMUL.FTZ R200, R37, R194 ;  /* 0x000000c225c87220 */ /* 0x000fe20000410000 */
[----:B------:R-:W-:Y:S01]  /*0de0*/  FMUL.FTZ R220, R198, R193 ;  /* 0x000000c1c6dc7220 */ /* 0x000fe20000410000 */
[----:B------:R-:W-:Y:S01]  /*0df0*/  FADD.FTZ R199, -R230, R199 ;  /* 0x000000c7e6c77221 */ /* 0x000fe20000010100 */
[----:B------:R-:W-:Y:S01]  /*0e00*/  FMUL.FTZ R231, R198, R223 ;  /* 0x000000dfc6e77220 */ /* 0x000fe20000410000 */
[----:B------:R-:W-:Y:S01]  /*0e10*/  FADD.FTZ R233, -R230, R233 ;  /* 0x000000e9e6e97221 */ /* 0x000fe20000010100 */
[----:B------:R-:W-:Y:S01]  /*0e20*/  FMUL.FTZ R193, R38, R189 ;  /* 0x000000bd26c17220 */ /* 0x000fe20000410000 */
[----:B------:R-:W-:Y:S01]  /*0e30*/  FFMA.FTZ R229, R24, R225, R229 ;  /* 0x000000e118e57223 */ /* 0x000fe200000100e5 */
[----:B------:R-:W-:Y:S01]  /*0e40*/  FMUL.FTZ R223, R198, R219 ;  /* 0x000000dbc6df7220 */ /* 0x000fe20000410000 */
[----:B------:R-:W-:Y:S01]  /*0e50*/  FADD.FTZ R97, R97, R202 ;  /* 0x000000ca61617221 */ /* 0x000fe20000010000 */
[-C--:B------:R-:W-:Y:S01]  /*0e60*/  FFMA.FTZ R226, R25, R202.reuse, R226 ;  /* 0x000000ca19e27223 */ /* 0x080fe200000100e2 */
[----:B------:R-:W-:Y:S01]  /*0e70*/  FFMA.FTZ R73, R228, R202, R73 ;  /* 0x000000cae4497223 */ /* 0x000fe20000010049 */
[----:B------:R-:W-:Y:S01]  /*0e80*/  FADD.FTZ R101, R101, R190 ;  /* 0x000000be65657221 */ /* 0x000fe20000010000 */
[-C--:B------:R-:W-:Y:S01]  /*0e90*/  FFMA.FTZ R219, R29, R190.reuse, R200 ;  /* 0x000000be1ddb7223 */ /* 0x080fe200000100c8 */
[----:B------:R-:W-:Y:S01]  /*0ea0*/  FFMA.FTZ R77, R220, R190, R77 ;  /* 0x000000bedc4d7223 */ /* 0x000fe2000001004d */
[----:B------:R-:W-:Y:S01]  /*0eb0*/  FMUL.FTZ R199, R198, R199 ;  /* 0x000000c7c6c77220 */ /* 0x000fe20000410000 */
[----:B------:R-:W-:Y:S01]  /*0ec0*/  FADD.FTZ R96, R96, R225 ;  /* 0x000000e160607221 */ /* 0x000fe20000010000 */
[----:B------:R-:W-:Y:S01]  /*0ed0*/  FFMA.FTZ R72, R231, R225, R72 ;  /* 0x000000e1e7487223 */ /* 0x000fe20000010048 */
[----:B------:R-:W-:Y:S01]  /*0ee0*/  FADD.FTZ R227, -R230, R237 ;  /* 0x000000ede6e37221 */ /* 0x000fe20000010100 */
[----:B------:R-:W-:Y:S01]  /*0ef0*/  FMUL.FTZ R190, R39, R186 ;  /* 0x000000ba27be7220 */ /* 0x000fe20000410000 */
[----:B------:R-:W-:Y:S01]  /*0f00*/  FMUL.FTZ R200, R198, R233 ;  /* 0x000000e9c6c87220 */ /* 0x000fe20000410000 */
[----:B------:R-:W-:Y:S01]  /*0f10*/  FFMA.FTZ R202, R30, R201, R193 ;  /* 0x000000c91eca7223 */ /* 0x000fe200000100c1 */
[----:B------:R-:W-:Y:S01]  /*0f20*/  FADD.FTZ R132, R132, R191 ;  /* 0x000000bf84847221 */ /* 0x000fe20000010000 */
[C---:B------:R-:W-:Y:S01]  /*0f30*/  FFMA.FTZ R112, R231.reuse, R191, R112 ;  /* 0x000000bfe7707223 */ /* 0x040fe20000010070 */
[----:B------:R-:W-:Y:S01]  /*0f40*/  FMUL.FTZ R225, R34, R185 ;  /* 0x000000b922e17220 */ /* 0x000fe20000410000 */
[----:B------:R-:W-:Y:S01]  /*0f50*/  FADD.FTZ R191, RZ, R229 ;  /* 0x000000e5ffbf7221 */ /* 0x000fe20000010000 */
[----:B------:R-:W-:Y:S01]  /*0f60*/  FFMA.FTZ R193, R231, R229, RZ ;  /* 0x000000e5e7c17223 */ /* 0x000fe200000100ff */
[----:B------:R-:W-:Y:S01]  /*0f70*/  FADD.FTZ R102, R102, R201 ;  /* 0x000000c966667221 */ /* 0x000fe20000010000 */
[----:B------:R-:W-:Y:S01]  /*0f80*/  FFMA.FTZ R78, R199, R201, R78 ;  /* 0x000000c9c74e7223 */ /* 0x000fe2000001004e */
[----:B------:R-:W-:Y:S01]  /*0f90*/  FMUL.FTZ R227, R198, R227 ;  /* 0x000000e3c6e37220 */ /* 0x000fe20000410000 */
[----:B------:R-:W-:Y:S01]  /*0fa0*/  FADD.FTZ R103, R103, R188 ;  /* 0x000000bc67677221 */ /* 0x000fe20000010000 */
[-C--:B------:R-:W-:Y:S01]  /*0fb0*/  FFMA.FTZ R201, R31, R188.reuse, R190 ;  /* 0x000000bc1fc97223 */ /* 0x080fe200000100be */
[----:B------:R-:W-:Y:S01]  /*0fc0*/  FFMA.FTZ R79, R200, R188, R79 ;  /* 0x000000bcc84f7223 */ /* 0x000fe2000001004f */
[----:B------:R-:W-:Y:S01]  /*0fd0*/  FFMA.FTZ R225, R26, R239, R225 ;  /* 0x000000ef1ae17223 */ /* 0x000fe200000100e1 */
[----:B------:R-:W-:Y:S01]  /*0fe0*/  FADD.FTZ R188, R191, R226 ;  /* 0x000000e2bfbc7221 */ /* 0x000fe20000010000 */
[----:B------:R-:W-:Y:S01]  /*0ff0*/  FFMA.FTZ R190, R228, R226, R193 ;  /* 0x000000e2e4be7223 */ /* 0x000fe200000100c1 */
[----:B------:R-:W-:Y:S01]  /*1000*/  FADD.FTZ R134, R134, R185 ;  /* 0x000000b986867221 */ /* 0x000fe20000010000 */
[C---:B------:R-:W-:Y:S01]  /*1010*/  FFMA.FTZ R114, R227.reuse, R185, R114 ;  /* 0x000000b9e3727223 */ /* 0x040fe20000010072 */
[----:B------:R-:W-:Y:S01]  /*1020*/  FMUL.FTZ R221, R36, R187 ;  /* 0x000000bb24dd7220 */ /* 0x000fe20000410000 */
        /* <DEDUP_REMOVED lines=8> */
[C---:B------:R-:W-:Y:S01]  /*10b0*/  FFMA.FTZ R188, R223.reuse, R221, R188 ;  /* 0x000000dddfbc7223 */ /* 0x040fe200000100bc */
        /* <DEDUP_REMOVED lines=21> */
.L_x_2219:
[----:B------:R-:W-:Y:S05]  /*1210*/  BSYNC.RECONVERGENT B0 ;  /* 0x0000000000007941 */ /* 0x000fea0003800200 */
.L_x_2218:
        /* <DEDUP_REMOVED lines=16> */
[----:B------:R-:W-:Y:S01]  /*1320*/  IADD3 R235, PT, PT, R235, 0x20, RZ ;  /* 0x00000020ebeb7810 */ /* 0x000fe20007ffe0ff */
[--C-:B---3--:R-:W-:Y:S02]  /*1330*/  HADD2.F32 R197, -RZ, R13.reuse.H0_H0 ;  /* 0x2000000dffc57230 */ /* 0x108fe40000004100 */
[----:B------:R-:W-:Y:S02]  /*1340*/  HADD2.F32 R196, -RZ, R13.H1_H1 ;  /* 0x3000000dffc47230 */ /* 0x000fe40000004100 */
[----:B------:R-:W-:Y:S02]  /*1350*/  HADD2.F32 R187, -RZ, R15.H0_H0 ;  /* 0x2000000fffbb7230 */ /* 0x000fe40000004100 */
[--C-:B----4-:R-:W-:Y:S02]  /*1360*/  HADD2.F32 R193, -RZ, R9.reuse.H0_H0 ;  /* 0x20000009ffc17230 */ /* 0x110fe40000004100 */
[----:B------:R-:W-:-:S02]  /*1370*/  HADD2.F32 R190, -RZ, R9.H1_H1 ;  /* 0x30000009ffbe7230 */ /* 0x000fc40000004100 */
[----:B------:R-:W-:Y:S02]  /*1380*/  HADD2.F32 R9, -RZ, R12.H0_H0 ;  /* 0x2000000cff097230 */ /* 0x000fe40000004100 */
[--C-:B--2---:R-:W-:Y:S02]  /*1390*/  HADD2.F32 R13, -RZ, R16.reuse.H1_H1 ;  /* 0x30000010ff0d7230 */ /* 0x104fe40000004100 */
[----:B0-----:R-:W-:Y:S02]  /*13a0*/  HADD2.F32 R7, -RZ, R16.H0_H0 ;  /* 0x20000010ff077230 */ /* 0x001fe40000004100 */
[----:B------:R-:W-:Y:S02]  /*13b0*/  HADD2.F32 R186, -RZ, R15.H1_H1 ;  /* 0x3000000fffba7230 */ /* 0x000fe40000004100 */
[----:B------:R-:W-:Y:S01]  /*13c0*/  FADD.FTZ R13, -R230, R13 ;  /* 0x0000000de60d7221 */ /* 0x000fe20000010100 */
[----:B------:R-:W-:Y:S02]  /*13d0*/  HADD2.F32 R15, -RZ, R17.H0_H0 ;  /* 0x20000011ff0f7230 */ /* 0x000fe40000004100 */
[----:B------:R-:W-:-:S02]  /*13e0*/  HADD2.F32 R239, -RZ, R8.H0_H0 ;  /* 0x20000008ffef7230 */ /* 0x000fc40000004100 */
[--C-:B------:R-:W-:Y:S02]  /*13f0*/  HADD2.F32 R185, -RZ, R11.reuse.H0_H0 ;  /* 0x2000000bffb97230 */ /* 0x100fe40000004100 */
[----:B------:R-:W-:Y:S02]  /*1400*/  HADD2.F32 R184, -RZ, R11.H1_H1 ;  /* 0x3000000bffb87230 */ /* 0x000fe40000004100 */
[----:B------:R-:W-:Y:S01]  /*1410*/  FMUL.FTZ R11, R48, R9 ;  /* 0x00000009300b7220 */ /* 0x000fe20000410000 */
[----:B------:R-:W-:Y:S02]  /*1420*/  HADD2.F32 R17, -RZ, R17.H1_H1 ;  /* 0x30000011ff117230 */ /* 0x000fe40000004100 */
[----:B------:R-:W-:Y:S01]  /*1430*/  FADD.FTZ R7, -R230, R7 ;  /* 0x00000007e6077221 */ /* 0x000fe20000010100 */
[----:B------:R-:W-:Y:S02]  /*1440*/  HADD2.F32 R12, -RZ, R12.H1_H1 ;  /* 0x3000000cff0c7230 */ /* 0x000fe40000004100 */
[----:B------:R-:W-:-:S02]  /*1450*/  HADD2.F32 R243, -RZ, R18.H1_H1 ;  /* 0x30000012fff37230 */ /* 0x000fc40000004100 */
[----:B------:R-:W-:Y:S02]  /*1460*/  HADD2.F32 R194, -RZ, R8.H1_H1 ;  /* 0x30000008ffc27230 */ /* 0x000fe40000004100 */
[----:B-----5:R-:W-:Y:S01]  /*1470*/  FMUL.FTZ R8, R198, R13 ;  /* 0x0000000dc6087220 */ /* 0x020fe20000410000 */
[----:B------:R-:W-:Y:S02]  /*1480*/  HADD2.F32 R241, -RZ, R18.H0_H0 ;  /* 0x20000012fff17230 */ /* 0x000fe40000004100 */
[----:B------:R-:W-:Y:S01]  /*1490*/  FFMA.FTZ R6, R40, R239, R11 ;  /* 0x000000ef28067223 */ /* 0x000fe2000001000b */
[----:B------:R-:W-:Y:S02]  /*14a0*/  HADD2.F32 R195, -RZ, R14.H0_H0 ;  /* 0x2000000effc37230 */ /* 0x000fe40000004100 */
[----:B------:R-:W-:Y:S01]  /*14b0*/  FADD.FTZ R17, -R230, R17 ;  /* 0x00000011e6117221 */ /* 0x000fe20000010100 */
[--C-:B------:R-:W-:Y:S02]  /*14c0*/  HADD2.F32 R189, -RZ, R10.reuse.H0_H0 ;  /* 0x2000000affbd7230 */ /* 0x100fe40000004100 */
[----:B------:R-:W-:Y:S01]  /*14d0*/  FMUL.FTZ R7, R198, R7 ;  /* 0x00000007c6077220 */ /* 0x000fe20000410000 */
[----:B------:R-:W-:-:S02]  /*14e0*/  HADD2.F32 R188, -RZ, R10.H1_H1 ;  /* 0x3000000affbc7230 */ /* 0x000fc40000004100 */
[C---:B------:R-:W-:Y:S01]  /*14f0*/  FADD.FTZ R11, -R230.reuse, R15 ;  /* 0x0000000fe60b7221 */ /* 0x040fe20000010100 */
[----:B------:R-:W-:Y:S02]  /*1500*/  HADD2.F32 R192, -RZ, R14.H1_H1 ;  /* 0x3000000effc07230 */ /* 0x000fe40000004100 */
[-C--:B------:R-:W-:Y:S01]  /*1510*/  FMUL.FTZ R10, R49, R12.reuse ;  /* 0x0000000c310a7220 */ /* 0x080fe20000410000 */
[----:B------:R-:W-:Y:S01]  /*1520*/  FADD.FTZ R243, -R230, R243 ;  /* 0x000000f3e6f37221 */ /* 0x000fe20000010100 */
[----:B------:R-:W-:Y:S01]  /*1530*/  FADD.FTZ R141, R141, R12 ;  /* 0x0000000c8d8d7221 */ /* 0x000fe20000010000 */
[----:B------:R-:W-:Y:S01]  /*1540*/  FFMA.FTZ R121, R8, R12, R121 ;  /* 0x0000000c08797223 */ /* 0x000fe20000010079 */
[----:B------:R-:W-:Y:S01]  /*1550*/  FMUL.FTZ R13, R50, R197 ;  /* 0x000000c5320d7220 */ /* 0x000fe20000410000 */
[----:B------:R-:W-:Y:S01]  /*1560*/  FADD.FTZ R15, -R230, R241 ;  /* 0x000000f1e60f7221 */ /* 0x000fe20000010100 */
[----:B------:R-:W-:Y:S01]  /*1570*/  FMUL.FTZ R14, R51, R196 ;  /* 0x000000c4330e7220 */ /* 0x000fe20000410000 */
[----:B------:R-:W-:Y:S01]  /*1580*/  FMUL.FTZ R12, R198, R17 ;  /* 0x00000011c60c7220 */ /* 0x000fe20000410000 */
[----:B------:R-:W-:Y:S01]  /*1590*/  FADD.FTZ R140, R140, R9 ;  /* 0x000000098c8c7221 */ /* 0x000fe20000010000 */
[----:B------:R-:W-:Y:S01]  /*15a0*/  FFMA.FTZ R120, R7, R9, R120 ;  /* 0x0000000907787223 */ /* 0x000fe20000010078 */
[----:B------:R-:W-:Y:S01]  /*15b0*/  FMUL.FTZ R11, R198, R11 ;  /* 0x0000000bc60b7220 */ /* 0x000fe20000410000 */
[----:B------:R-:W-:Y:S01]  /*15c0*/  FMUL.FTZ R17, R52, R195 ;  /* 0x000000c334117220 */ /* 0x000fe20000410000 */
[----:B------:R-:W-:-:S02]  /*15d0*/  HADD2.F32 R237, -RZ, R19.H0_H0 ;  /* 0x20000013ffed7230 */ /* 0x000fc40000004100 */
[----:B------:R-:W-:Y:S01]  /*15e0*/  FFMA.FTZ R9, R41, R194, R10 ;  /* 0x000000c229097223 */ /* 0x000fe2000001000a */
[----:B------:R-:W-:Y:S01]  /*15f0*/  FMUL.FTZ R18, R53, R192 ;  /* 0x000000c035127220 */ /* 0x000fe20000410000 */
[----:B------:R-:W-:Y:S01]  /*1600*/  FMUL.FTZ R16, R198, R243 ;  /* 0x000000f3c6107220 */ /* 0x000fe20000410000 */
[----:B------:R-:W-:Y:S01]  /*1610*/  FFMA.FTZ R10, R42, R193, R13 ;  /* 0x000000c12a0a7223 */ /* 0x000fe2000001000d */
[----:B------:R-:W-:Y:S01]  /*1620*/  FMUL.FTZ R15, R198, R15 ;  /* 0x0000000fc60f7220 */ /* 0x000fe20000410000 */
[----:B------:R-:W-:Y:S01]  /*1630*/  FFMA.FTZ R13, R43, R190, R14 ;  /* 0x000000be2b0d7223 */ /* 0x000fe2000001000e */
[----:B------:R-:W-:Y:S01]  /*1640*/  FADD.FTZ R106, R106, R193 ;  /* 0x000000c16a6a7221 */ /* 0x000fe20000010000 */
[----:B------:R-:W-:Y:S01]  /*1650*/  FFMA.FTZ R82, R11, R193, R82 ;  /* 0x000000c10b527223 */ /* 0x000fe20000010052 */
[----:B------:R-:W-:Y:S01]  /*1660*/  FFMA.FTZ R14, R44, R189, R17 ;  /* 0x000000bd2c0e7223 */ /* 0x000fe20000010011 */
[----:B------:R-:W-:Y:S02]  /*1670*/  HADD2.F32 R191, -RZ, R19.H1_H1 ;  /* 0x30000013ffbf7230 */ /* 0x000fe40000004100 */
[----:B------:R-:W-:Y:S01]  /*1680*/  FADD.FTZ R109, R109, R188 ;  /* 0x000000bc6d6d7221 */ /* 0x000fe20000010000 */
[-C--:B------:R-:W-:Y:S01]  /*1690*/  FFMA.FTZ R17, R45, R188.reuse, R18 ;  /* 0x000000bc2d117223 */ /* 0x080fe20000010012 */
[----:B------:R-:W-:Y:S01]  /*16a0*/  FFMA.FTZ R85, R16, R188, R85 ;  /* 0x000000bc10557223 */ /* 0x000fe20000010055 */
[----:B------:R-:W-:Y:S01]  /*16b0*/  FMUL.FTZ R193, R54, R187 ;  /* 0x000000bb36c17220 */ /* 0x000fe20000410000 */
[----:B------:R-:W-:Y:S01]  /*16c0*/  FADD.FTZ R108, R108, R189 ;  /* 0x000000bd6c6c7221 */ /* 0x000fe20000010000 */
        /* <DEDUP_REMOVED lines=16> */
[----:B------:R-:W-:Y:S02]  /*17d0*/  FADD.FTZ R191, -R230, R191 ;  /* 0x000000bfe6bf7221 */ /* 0x000fe40000010100 */
[----:B------:R-:W-:Y:S01]  /*17e0*/  FADD.FTZ R190, R189, R14 ;  /* 0x0000000ebdbe7221 */ /* 0x000fe20000010000 */
[----:B------:R-:W-:Y:S01]  /*17f0*/  FFMA.FTZ R185, R15, R14, R188 ;  /* 0x0000000e0fb97223 */ /* 0x000fe200000100bc */
        /* <DEDUP_REMOVED lines=27> */
.L_x_2221:
[----:B------:R-:W-:Y:S05]  /*19b0*/  BSYNC.RECONVERGENT B0 ;  /* 0x0000000000007941 */ /* 0x000fea0003800200 */
.L_x_2220:
        /* <DEDUP_REMOVED lines=16> */
[--C-:B---3--:R-:W-:Y:S02]  /*1ac0*/  HADD2.F32 R203, -RZ, R184.reuse.H0_H0 ;  /* 0x200000b8ffcb7230 */ /* 0x108fe40000004100 */
[----:B------:R-:W-:Y:S02]  /*1ad0*/  HADD2.F32 R207, -RZ, R184.H1_H1 ;  /* 0x300000b8ffcf7230 */ /* 0x000fe40000004100 */
[--C-:B------:R-:W-:Y:S02]  /*1ae0*/  HADD2.F32 R209, -RZ, R185.reuse.H0_H0 ;  /* 0x200000b9ffd17230 */ /* 0x100fe40000004100 */
[C---:B------:R-:W-:Y:S01]  /*1af0*/  FADD.FTZ R203, -R230.reuse, R203 ;  /* 0x000000cbe6cb7221 */ /* 0x040fe20000010100 */
[----:B------:R-:W-:Y:S02]  /*1b00*/  HADD2.F32 R185, -RZ, R185.H1_H1 ;  /* 0x300000b9ffb97230 */ /* 0x000fe40000004100 */
[----:B------:R-:W-:Y:S01]  /*1b10*/  FADD.FTZ R207, -R230, R207 ;  /* 0x000000cfe6cf7221 */ /* 0x000fe20000010100 */
[----:B----4-:R-:W-:-:S02]  /*1b20*/  HADD2.F32 R205, -RZ, R188.H0_H0 ;  /* 0x200000bcffcd7230 */ /* 0x010fc40000004100 */
[C---:B-----5:R-:W-:Y:S01]  /*1b30*/  FMUL.FTZ R203, R198.reuse, R203 ;  /* 0x000000cbc6cb7220 */ /* 0x060fe20000410000 */
[----:B------:R-:W-:Y:S02]  /*1b40*/  HADD2.F32 R208, -RZ, R188.H1_H1 ;  /* 0x300000bcffd07230 */ /* 0x000fe40000004100 */
[----:B------:R-:W-:Y:S01]  /*1b50*/  FMUL.FTZ R204, R198, R207 ;  /* 0x000000cfc6cc7220 */ /* 0x000fe20000410000 */
[--C-:B------:R-:W-:Y:S02]  /*1b60*/  HADD2.F32 R235, -RZ, R191.reuse.H0_H0 ;  /* 0x200000bfffeb7230 */ /* 0x100fe40000004100 */
[----:B------:R-:W-:Y:S01]  /*1b70*/  FADD.FTZ R239, -R230, R185 ;  /* 0x000000b9e6ef7221 */ /* 0x000fe20000010100 */
[----:B------:R-:W-:Y:S02]  /*1b80*/  HADD2.F32 R188, -RZ, R191.H1_H1 ;  /* 0x300000bfffbc7230 */ /* 0x000fe40000004100 */
[----:B------:R-:W-:Y:S01]  /*1b90*/  FADD.FTZ R168, R168, R205 ;  /* 0x000000cda8a87221 */ /* 0x000fe20000010000 */
[----:B--2---:R-:W-:-:S02]  /*1ba0*/  HADD2.F32 R191, -RZ, R192.H0_H0 ;  /* 0x200000c0ffbf7230 */ /* 0x004fc40000004100 */
[----:B------:R-:W-:Y:S01]  /*1bb0*/  FFMA.FTZ R172, R203, R205, R172 ;  /* 0x000000cdcbac7223 */ /* 0x000fe200000100ac */
[----:B------:R-:W-:Y:S02]  /*1bc0*/  HADD2.F32 R192, -RZ, R192.H1_H1 ;  /* 0x300000c0ffc07230 */ /* 0x000fe40000004100 */
[----:B------:R-:W-:Y:S01]  /*1bd0*/  FADD.FTZ R209, -R230, R209 ;  /* 0x000000d1e6d17221 */ /* 0x000fe20000010100 */
[--C-:B------:R-:W-:Y:S02]  /*1be0*/  HADD2.F32 R237, -RZ, R189.reuse.H0_H0 ;  /* 0x200000bdffed7230 */ /* 0x100fe40000004100 */
[----:B------:R-:W-:Y:S01]  /*1bf0*/  FADD.FTZ R169, R169, R208 ;  /* 0x000000d0a9a97221 */ /* 0x000fe20000010000 */
[----:B------:R-:W-:Y:S02]  /*1c00*/  HADD2.F32 R212, -RZ, R189.H1_H1 ;  /* 0x300000bdffd47230 */ /* 0x000fe40000004100 */
[----:B------:R-:W-:Y:S01]  /*1c10*/  FFMA.FTZ R173, R204, R208, R173 ;  /* 0x000000d0ccad7223 */ /* 0x000fe200000100ad */
[----:B------:R-:W-:-:S02]  /*1c20*/  HADD2.F32 R189, -RZ, R193.H0_H0 ;  /* 0x200000c1ffbd7230 */ /* 0x000fc40000004100 */
[----:B------:R-:W-:Y:S01]  /*1c30*/  FMUL.FTZ R207, R198, R209 ;  /* 0x000000d1c6cf7220 */ /* 0x000fe20000410000 */
[----:B------:R-:W-:Y:S02]  /*1c40*/  HADD2.F32 R184, -RZ, R193.H1_H1 ;  /* 0x300000c1ffb87230 */ /* 0x000fe40000004100 */
[----:B------:R-:W-:Y:S01]  /*1c50*/  FMUL.FTZ R193, R64, R191 ;  /* 0x000000bf40c17220 */ /* 0x000fe20000410000 */
[--C-:B------:R-:W-:Y:S02]  /*1c60*/  HADD2.F32 R241, -RZ, R190.reuse.H0_H0 ;  /* 0x200000befff17230 */ /* 0x100fe40000004100 */
[----:B------:R-:W-:Y:S01]  /*1c70*/  FADD.FTZ R171, R171, R212 ;  /* 0x000000d4abab7221 */ /* 0x000fe20000010000 */
[----:B------:R-:W-:Y:S02]  /*1c80*/  HADD2.F32 R216, -RZ, R190.H1_H1 ;  /* 0x300000beffd87230 */ /* 0x000fe40000004100 */
[----:B------:R-:W-:Y:S01]  /*1c90*/  FMUL.FTZ R190, R65, R192 ;  /* 0x000000c041be7220 */ /* 0x000fe20000410000 */
[----:B------:R-:W-:-:S02]  /*1ca0*/  HADD2.F32 R213, -RZ, R186.H1_H1 ;  /* 0x300000baffd57230 */ /* 0x000fc40000004100 */
[----:B------:R-:W-:Y:S01]  /*1cb0*/  FFMA.FTZ R206, R56, R205, R193 ;  /* 0x000000cd38ce7223 */ /* 0x000fe200000100c1 */
[--C-:B------:R-:W-:Y:S02]  /*1cc0*/  HADD2.F32 R185, -RZ, R194.reuse.H0_H0 ;  /* 0x200000c2ffb97230 */ /* 0x100fe40000004100 */
[----:B------:R-:W-:Y:S01]  /*1cd0*/  FFMA.FTZ R205, R57, R208, R190 ;  /* 0x000000d039cd7223 */ /* 0x000fe200000100be */
[----:B------:R-:W-:Y:S02]  /*1ce0*/  HADD2.F32 R194, -RZ, R194.H1_H1 ;  /* 0x300000c2ffc27230 */ /* 0x000fe40000004100 */
[----:B------:R-:W-:Y:S01]  /*1cf0*/  FMUL.FTZ R190, R67, R184 ;  /* 0x000000b843be7220 */ /* 0x000fe20000410000 */
[----:B------:R-:W-:Y:S01]  /*1d00*/  FMUL.FTZ R208, R198, R239 ;  /* 0x000000efc6d07220 */ /* 0x000fe20000410000 */
[----:B------:R-:W-:Y:S02]  /*1d10*/  HADD2.F32 R217, -RZ, R187.H1_H1 ;  /* 0x300000bbffd97230 */ /* 0x000fe40000004100 */
[----:B------:R-:W-:Y:S01]  /*1d20*/  FADD.FTZ R213, -R230, R213 ;  /* 0x000000d5e6d57221 */ /* 0x000fe20000010100 */
[----:B------:R-:W-:-:S02]  /*1d30*/  HADD2.F32 R211, -RZ, R186.H0_H0 ;  /* 0x200000baffd37230 */ /* 0x000fc40000004100 */
[----:B------:R-:W-:Y:S01]  /*1d40*/  FMUL.FTZ R193, R66, R189 ;  /* 0x000000bd42c17220 */ /* 0x000fe20000410000 */
[-C--:B------:R-:W-:Y:S01]  /*1d50*/  FFMA.FTZ R209, R59, R212.reuse, R190 ;  /* 0x000000d43bd17223 */ /* 0x080fe200000100be */
[----:B------:R-:W-:Y:S01]  /*1d60*/  FFMA.FTZ R175, R208, R212, R175 ;  /* 0x000000d4d0af7223 */ /* 0x000fe200000100af */
[----:B------:R-:W-:Y:S02]  /*1d70*/  HADD2.F32 R186, -RZ, R195.H1_H1 ;  /* 0x300000c3ffba7230 */ /* 0x000fe40000004100 */
[----:B------:R-:W-:Y:S01]  /*1d80*/  FMUL.FTZ R190, R69, R194 ;  /* 0x000000c245be7220 */ /* 0x000fe20000410000 */
[----:B------:R-:W-:Y:S01]  /*1d90*/  FMUL.FTZ R212, R198, R213 ;  /* 0x000000d5c6d47220 */ /* 0x000fe20000410000 */
[----:B------:R-:W-:Y:S01]  /*1da0*/  FADD.FTZ R217, -R230, R217 ;  /* 0x000000d9e6d97221 */ /* 0x000fe20000010100 */
[----:B------:R-:W-:Y:S02]  /*1db0*/  HADD2.F32 R215, -RZ, R187.H0_H0 ;  /* 0x200000bbffd77230 */ /* 0x000fe40000004100 */
[----:B------:R-:W-:Y:S01]  /*1dc0*/  FFMA.FTZ R210, R58, R237, R193 ;  /* 0x000000ed3ad27223 */ /* 0x000fe200000100c1 */
[----:B------:R-:W-:-:S02]  /*1dd0*/  HADD2.F32 R187, -RZ, R195.H0_H0 ;  /* 0x200000c3ffbb7230 */ /* 0x000fc40000004100 */
[----:B------:R-:W-:Y:S01]  /*1de0*/  FMUL.FTZ R193, R68, R185 ;  /* 0x000000b944c17220 */ /* 0x000fe20000410000 */
[----:B------:R-:W-:Y:S01]  /*1df0*/  FADD.FTZ R177, R177, R216 ;  /* 0x000000d8b1b17221 */ /* 0x000fe20000010000 */
[-C--:B------:R-:W-:Y:S01]  /*1e00*/  FFMA.FTZ R213, R61, R216.reuse, R190 ;  /* 0x000000d83dd57223 */ /* 0x080fe200000100be */
[----:B------:R-:W-:Y:S01]  /*1e10*/  FFMA.FTZ R181, R212, R216, R181 ;  /* 0x000000d8d4b57223 */ /* 0x000fe200000100b5 */
[----:B------:R-:W-:Y:S01]  /*1e20*/  FMUL.FTZ R190, R71, R186 ;  /* 0x000000ba47be7220 */ /* 0x000fe20000410000 */
[----:B------:R-:W-:Y:S01]  /*1e30*/  FMUL.FTZ R216, R198, R217 ;  /* 0x000000d9c6d87220 */ /* 0x000fe20000410000 */
[----:B------:R-:W-:Y:S01]  /*1e40*/  FFMA.FTZ R214, R60, R241, R193 ;  /* 0x000000f13cd67223 */ /* 0x000fe200000100c1 */
[----:B------:R-:W-:Y:S01]  /*1e50*/  FMUL.FTZ R193, R70, R187 ;  /* 0x000000bb46c17220 */ /* 0x000fe20000410000 */
[----:B------:R-:W-:Y:S01]  /*1e60*/  FADD.FTZ R179, R179, R188 ;  /* 0x000000bcb3b37221 */ /* 0x000fe20000010000 */
[-C--:B------:R-:W-:Y:S01]  /*1e70*/  FFMA.FTZ R217, R63, R188.reuse, R190 ;  /* 0x000000bc3fd97223 */ /* 0x080fe200000100be */
[----:B------:R-:W-:Y:S01]  /*1e80*/  FFMA.FTZ R183, R216, R188, R183 ;  /* 0x000000bcd8b77223 */ /* 0x000fe200000100b7 */
[----:B------:R-:W-:Y:S01]  /*1e90*/  FADD.FTZ R188, R233, R206 ;  /* 0x000000cee9bc7221 */ /* 0x000fe20000010000 */
[C---:B------:R-:W-:Y:S01]  /*1ea0*/  FFMA.FTZ R232, R203.reuse, R206, R232 ;  /* 0x000000cecbe87223 */ /* 0x040fe200000100e8 */
[----:B------:R-:W-:Y:S01]  /*1eb0*/  FFMA.FTZ R218, R62, R235, R193 ;  /* 0x000000eb3eda7223 */ /* 0x000fe200000100c1 */
[----:B------:R-:W-:Y:S01]  /*1ec0*/  FADD.FTZ R92, R92, R191 ;  /* 0x000000bf5c5c7221 */ /* 0x000fe20000010000 */
[----:B------:R-:W-:Y:S01]  /*1ed0*/  FFMA.FTZ R148, R203, R191, R148 ;  /* 0x000000bfcb947223 */ /* 0x000fe20000010094 */
[----:B------:R-:W-:Y:S01]  /*1ee0*/  FADD.FTZ R191, R188, R205 ;  /* 0x000000cdbcbf7221 */ /* 0x000fe20000010000 */
[----:B------:R-:W-:Y:S01]  /*1ef0*/  FFMA.FTZ R193, R204, R205, R232 ;  /* 0x000000cdccc17223 */ /* 0x000fe200000100e8 */
[----:B------:R-:W-:Y:S01]  /*1f00*/  FADD.FTZ R211, -R230, R211 ;  /* 0x000000d3e6d37221 */ /* 0x000fe20000010100 */
[----:B------:R-:W-:Y:S01]  /*1f10*/  FADD.FTZ R94, R94, R189 ;  /* 0x000000bd5e5e7221 */ /* 0x000fe20000010000 */
[----:B------:R-:W-:Y:S01]  /*1f20*/  FADD.FTZ R188, R191, R210 ;  /* 0x000000d2bfbc7221 */ /* 0x000fe20000010000 */
[C---:B------:R-:W-:Y:S01]  /*1f30*/  FFMA.FTZ R190, R207.reuse, R210, R193 ;  /* 0x000000d2cfbe7223 */ /* 0x040fe200000100c1 */
[----:B------:R-:W-:Y:S01]  /*1f40*/  FFMA.FTZ R150, R207, R189, R150 ;  /* 0x000000bdcf967223 */ /* 0x000fe20000010096 */
[----:B------:R-:W-:Y:S01]  /*1f50*/  FMUL.FTZ R211, R198, R211 ;  /* 0x000000d3c6d37220 */ /* 0x000fe20000410000 */
[----:B------:R-:W-:Y:S01]  /*1f60*/  FADD.FTZ R189, R188, R209 ;  /* 0x000000d1bcbd7221 */ /* 0x000fe20000010000 */
[C---:B------:R-:W-:Y:S01]  /*1f70*/  FFMA.FTZ R191, R208.reuse, R209, R190 ;  /* 0x000000d1d0bf7223 */ /* 0x040fe200000100be */
[----:B------:R-:W-:Y:S01]  /*1f80*/  FADD.FTZ R95, R95, R184 ;  /* 0x000000b85f5f7221 */ /* 0x000fe20000010000 */
[----:B------:R-:W-:Y:S01]  /*1f90*/  FFMA.FTZ R151, R208, R184, R151 ;  /* 0x000000b8d0977223 */ /* 0x000fe20000010097 */
[----:B------:R-:W-:Y:S01]  /*1fa0*/  FADD.FTZ R215, -R230, R215 ;  /* 0x000000d7e6d77221 */ /* 0x000fe20000010100 */
        /* <DEDUP_REMOVED lines=25> */
.L_x_2223:
[----:B------:R-:W-:Y:S05]  /*2140*/  BSYNC.RECONVERGENT B0 ;  /* 0x0000000000007941 */ /* 0x000fea0003800200 */
.L_x_2222:
        /* <DEDUP_REMOVED lines=23> */
.L_x_2277:
        /* <DEDUP_REMOVED lines=47> */
.L_x_2229:
        /* <DEDUP_REMOVED lines=33> */
.L_x_2228:
        /* <DEDUP_REMOVED lines=36> */
.L_x_2231:
        /* <DEDUP_REMOVED lines=37> */
.L_x_2227:
        /* <DEDUP_REMOVED lines=12> */
[--C-:B------:R-:W-:Y:S02]  /*2d10*/  HADD2.F32 R187, -RZ, R162.reuse.H1_H1 ;  /* 0x300000a2ffbb7230 */ /* 0x100fe40000004100 */
[----:B------:R-:W-:Y:S01]  /*2d20*/  FADD.FTZ R192, R201, -R188 ;  /* 0x800000bcc9c07221 */ /* 0x000fe20000010000 */
[----:B------:R-:W-:Y:S02]  /*2d30*/  HADD2.F32 R185, -RZ, R162.H0_H0 ;  /* 0x200000a2ffb97230 */ /* 0x000fe40000004100 */
[----:B------:R-:W-:Y:S01]  /*2d40*/  FADD.FTZ R188, R219, -R186 ;  /* 0x800000badbbc7221 */ /* 0x000fe20000010000 */
[----:B------:R-:W-:Y:S01]  /*2d50*/  FADD.FTZ R184, R221, -R184 ;  /* 0x800000b8ddb87221 */ /* 0x000fe20000010000 */
[----:B------:R-:W-:-:S02]  /*2d60*/  HADD2.F32 R189, -RZ, R163.H0_H0 ;  /* 0x200000a3ffbd7230 */ /* 0x000fc40000004100 */
[----:B0-----:R-:W-:Y:S01]  /*2d70*/  FADD.FTZ R190, R202, -R193 ;  /* 0x800000c1cabe7221 */ /* 0x001fe20000010000 */
        /* <DEDUP_REMOVED lines=26> */
.L_x_2233:
        /* <DEDUP_REMOVED lines=10> */
[----:B0-----:R-:W-:-:S02]  /*2fc0*/  HADD2.F32 R190, -RZ, R163.H0_H0 ;  /* 0x200000a3ffbe7230 */ /* 0x001fc40000004100 */
        /* <DEDUP_REMOVED lines=30> */
.L_x_2232:
        /* <DEDUP_REMOVED lines=44> */
.L_x_2234:
[-CC-:B------:R-:W-:Y:S01]  /*3470*/  FFMA.FTZ R88, R231, R194.reuse, R195.reuse ;  /* 0x000000c2e7587223 */ /* 0x180fe200000100c3 */
[-CC-:B------:R-:W-:Y:S01]  /*3480*/  FFMA.FTZ R90, R227, R194.reuse, R195.reuse ;  /* 0x000000c2e35a7223 */ /* 0x180fe200000100c3 */
[-CC-:B------:R-:W-:Y:S01]  /*3490*/  FFMA.FTZ R158, R223, R194.reuse, R195.reuse ;  /* 0x000000c2df9e7223 */ /* 0x180fe200000100c3 */
[----:B------:R-:W-:Y:S02]  /*34a0*/  HADD2.F32 R91, -RZ, R160.H0_H0 ;  /* 0x200000a0ff5b7230 */ /* 0x000fe40000004100 */
[----:B------:R-:W-:Y:S01]  /*34b0*/  FFMA.FTZ R185, R199, R194, R195 ;  /* 0x000000c2c7b97223 */ /* 0x000fe200000100c3 */
[----:B------:R-:W-:Y:S02]  /*34c0*/  HADD2.F32 R156, -RZ, R161.H0_H0 ;  /* 0x200000a1ff9c7230 */ /* 0x000fe40000004100 */
[----:B------:R-:W-:Y:S01]  /*34d0*/  FADD.FTZ R89, R229, -R88 ;  /* 0x80000058e5597221 */ /* 0x000fe20000010000 */
[----:B------:R-:W-:Y:S01]  /*34e0*/  FADD.FTZ R157, R225, -R90 ;  /* 0x8000005ae19d7221 */ /* 0x000fe20000010000 */
[----:B------:R-:W-:-:S02]  /*34f0*/  HADD2.F32 R184, -RZ, R162.H0_H0 ;  /* 0x200000a2ffb87230 */ /* 0x000fc40000004100 */
[----:B------:R-:W-:Y:S01]  /*3500*/  FADD.FTZ R159, R221, -R158 ;  /* 0x8000009edd9f7221 */ /* 0x000fe20000010000 */
[--C-:B------:R-:W-:Y:S02]  /*3510*/  HADD2.F32 R186, -RZ, R163.reuse.H0_H0 ;  /* 0x200000a3ffba7230 */ /* 0x100fe40000004100 */
        /* <DEDUP_REMOVED lines=33> */
.L_x_2230:
        /* <DEDUP_REMOVED lines=14> */
.L_x_2226:
[----:B------:R-:W-:Y:S05]  /*3810*/  BSYNC.RECONVERGENT B0 ;  /* 0x0000000000007941 */ /* 0x000fea0003800200 */
.L_x_2225:
        /* <DEDUP_REMOVED lines=15> */
[----:B------:R-:W-:Y:S02]  /*3910*/  HADD2.F32 R88, -RZ, R165.H0_H0 ;  /* 0x200000a5ff587230 */ /* 0x000fe40000004100 */
[-CC-:B------:R-:W-:Y:S01]  /*3920*/  FFMA.FTZ R159, R15, R194.reuse, R195.reuse ;  /* 0x000000c20f9f7223 */ /* 0x180fe200000100c3 */
[----:B------:R-:W-:Y:S02]  /*3930*/  HADD2.F32 R156, -RZ, R167.H0_H0 ;  /* 0x200000a7ff9c7230 */ /* 0x000fe40000004100 */
[----:B------:R-:W-:Y:S01]  /*3940*/  FFMA.FTZ R89, R7, R194, R195 ;  /* 0x000000c207597223 */ /* 0x000fe200000100c3 */
[----:B------:R-:W-:Y:S01]  /*3950*/  FADD.FTZ R157, R10, -R157 ;  /* 0x8000009d0a9d7221 */ /* 0x000fe20000010000 */
[----:B------:R-:W-:Y:S01]  /*3960*/  FADD.FTZ R185, R18, -R185 ;  /* 0x800000b912b97221 */ /* 0x000fe20000010000 */
[----:B------:R-:W-:-:S02]  /*3970*/  HADD2.F32 R90, -RZ, R166.H0_H0 ;  /* 0x200000a6ff5a7230 */ /* 0x000fc40000004100 */
[----:B------:R-:W-:Y:S01]  /*3980*/  FADD.FTZ R159, R14, -R159 ;  /* 0x8000009f0e9f7221 */ /* 0x000fe20000010000 */
[----:B------:R-:W-:Y:S02]  /*3990*/  HADD2.F32 R91, -RZ, R164.H0_H0 ;  /* 0x200000a4ff5b7230 */ /* 0x000fe40000004100 */
[----:B------:R-:W-:Y:S01]  /*39a0*/  FADD.FTZ R89, R6, -R89 ;  /* 0x8000005906597221 */ /* 0x000fe20000010000 */
[C---:B-----5:R-:W-:Y:S01]  /*39b0*/  FFMA.FTZ R157, R198.reuse, R157, R88 ;  /* 0x0000009dc69d7223 */ /* 0x060fe20000010058 */
[----:B------:R-:W-:Y:S01]  /*39c0*/  FFMA.FTZ R187, R198, R185, R156 ;  /* 0x000000b9c6bb7223 */ /* 0x000fe2000001009c */
[-CC-:B------:R-:W-:Y:S01]  /*39d0*/  FFMA.FTZ R184, R16, R194.reuse, R195.reuse ;  /* 0x000000c210b87223 */ /* 0x180fe200000100c3 */
[-CC-:B------:R-:W-:Y:S01]  /*39e0*/  FFMA.FTZ R88, R8, R194.reuse, R195.reuse ;  /* 0x000000c208587223 */ /* 0x180fe200000100c3 */
[-CC-:B------:R-:W-:Y:S01]  /*39f0*/  FFMA.FTZ R156, R12, R194.reuse, R195.reuse ;  /* 0x000000c20c9c7223 */ /* 0x180fe200000100c3 */
[----:B0-----:R-:W-:Y:S01]  /*3a00*/  FFMA.FTZ R190, R196, R194, R195 ;  /* 0x000000c2c4be7223 */ /* 0x001fe200000100c3 */
[----:B------:R-:W-:Y:S01]  /*3a10*/  FFMA.FTZ R186, R198, R159, R90 ;  /* 0x0000009fc6ba7223 */ /* 0x000fe2000001005a */
[----:B------:R-:W-:-:S02]  /*3a20*/  HADD2.F32 R188, -RZ, R166.H1_H1 ;  /* 0x300000a6ffbc7230 */ /* 0x000fc40000004100 */
[C---:B------:R-:W-:Y:S01]  /*3a30*/  FFMA.FTZ R89, R198.reuse, R89, R91 ;  /* 0x00000059c6597223 */ /* 0x040fe2000001005b */
        /* <DEDUP_REMOVED lines=24> */
.L_x_2239:
        /* <DEDUP_REMOVED lines=13> */
[----:B0-----:R-:W-:Y:S01]  /*3c90*/  FFMA.FTZ R191, R198, R189, R184 ;  /* 0x000000bdc6bf7223 */ /* 0x001fe200000100b8 */
[-CC-:B------:R-:W-:Y:S01]  /*3ca0*/  FFMA.FTZ R230, R196, R194.reuse, R195.reuse ;  /* 0x000000c2c4e67223 */ /* 0x180fe200000100c3 */
[-CC-:B------:R-:W-:Y:S01]  /*3cb0*/  FFMA.FTZ R156, R8, R194.reuse, R195.reuse ;  /* 0x000000c2089c7223 */ /* 0x180fe200000100c3 */
[-CC-:B------:R-:W-:Y:S01]  /*3cc0*/  FFMA.FTZ R184, R12, R194.reuse, R195.reuse ;  /* 0x000000c20cb87223 */ /* 0x180fe200000100c3 */
[----:B------:R-:W-:Y:S01]  /*3cd0*/  FFMA.FTZ R190, R16, R194, R195 ;  /* 0x000000c210be7223 */ /* 0x000fe200000100c3 */
        /* <DEDUP_REMOVED lines=23> */
.L_x_2238:
[----:B-1----:R-:W1:Y:S02]  /*3e50*/  LDC.64 R184, c[0x0][0x470] ;  /* 0x00011c00ffb87b82 */ /* 0x002e640000000a00 */
[----:B-1----:R-:W-:-:S04]  /*3e60*/  ISETP.NE.U32.AND P1, PT, R184, RZ, PT ;  /* 0x000000ffb800720c */ /* 0x002fc80003f25070 */
[----:B------:R-:W-:-:S13]  /*3e70*/  ISETP.NE.AND.EX P1, PT, R185, RZ, PT, P1 ;  /* 0x000000ffb900720c */ /* 0x000fda0003f25310 */
[----:B------:R-:W-:Y:S05]  /*3e80*/  @!P1 BRA `(.L_x_2241) ;  /* 0x0000000000a49947 */ /* 0x000fea0003800000 */
[-CC-:B------:R-:W-:Y:S01]  /*3e90*/  FFMA.FTZ R185, R11, R194.reuse, R195.reuse ;  /* 0x000000c20bb97223 */ /* 0x180fe200000100c3 */
        /* <DEDUP_REMOVED lines=40> */
.L_x_2241:
[-CC-:B------:R-:W-:Y:S01]  /*4120*/  FFMA.FTZ R187, R19, R194.reuse, R195.reuse ;  /* 0x000000c213bb7223 */ /* 0x180fe200000100c3 */
[-CC-:B------:R-:W-:Y:S01]  /*4130*/  FFMA.FTZ R186, R16, R194.reuse, R195.reuse ;  /* 0x000000c210ba7223 */ /* 0x180fe200000100c3 */
[-C--:B------:R-:W-:Y:S01]  /*4140*/  FFMA.FTZ R185, R15, R194.reuse, R195 ;  /* 0x000000c20fb97223 */ /* 0x080fe200000100c3 */
[--C-:B------:R-:W-:Y:S02]  /*4150*/  HADD2.F32 R188, -RZ, R166.reuse.H1_H1 ;  /* 0x300000a6ffbc7230 */ /* 0x100fe40000004100 */
[----:B------:R-:W-:Y:S01]  /*4160*/  FADD.FTZ R189, R18, -R187 ;  /* 0x800000bb12bd7221 */ /* 0x000fe20000010000 */
[----:B0-----:R-:W-:Y:S01]  /*4170*/  FFMA.FTZ R190, R196, R194, R195 ;  /* 0x000000c2c4be7223 */ /* 0x001fe200000100c3 */
[----:B------:R-:W-:Y:S02]  /*4180*/  HADD2.F32 R184, -RZ, R166.H0_H0 ;  /* 0x200000a6ffb87230 */ /* 0x000fe40000004100 */
        /* <DEDUP_REMOVED lines=30> */
.L_x_2237:
        /* <DEDUP_REMOVED lines=45> */
.L_x_2243:
        /* <DEDUP_REMOVED lines=33> */
.L_x_2242:
        /* <DEDUP_REMOVED lines=37> */
.L_x_2244:
        /* <DEDUP_REMOVED lines=28> */
.L_x_2240:
        /* <DEDUP_REMOVED lines=10> */
.L_x_2236:
[----:B------:R-:W-:Y:S05]  /*4d00*/  BSYNC.RECONVERGENT B0 ;  /* 0x0000000000007941 */ /* 0x000fea0003800200 */
.L_x_2235:
        /* <DEDUP_REMOVED lines=16> */
[----:B------:R-:W-:Y:S01]  /*4e10*/  FFMA.FTZ R89, R203, R194, R195 ;  /* 0x000000c2cb597223 */ /* 0x000fe200000100c3 */
[----:B------:R-:W-:Y:S02]  /*4e20*/  HADD2.F32 R188, -RZ, R23.H1_H1 ;  /* 0x30000017ffbc7230 */ /* 0x000fe40000004100 */
[----:B------:R-:W-:Y:S01]  /*4e30*/  FADD.FTZ R185, R217, -R186 ;  /* 0x800000bad9b97221 */ /* 0x000fe20000010000 */
[----:B------:R-:W-:Y:S02]  /*4e40*/  HADD2.F32 R90, -RZ, R21.H0_H0 ;  /* 0x20000015ff5a7230 */ /* 0x000fe40000004100 */
[----:B------:R-:W-:Y:S01]  /*4e50*/  FADD.FTZ R157, R210, -R157 ;  /* 0x8000009dd29d7221 */ /* 0x000fe20000010000 */
[----:B------:R-:W-:-:S02]  /*4e60*/  HADD2.F32 R158, -RZ, R22.H0_H0 ;  /* 0x20000016ff9e7230 */ /* 0x000fc40000004100 */
[----:B------:R-:W-:Y:S01]  /*4e70*/  FADD.FTZ R159, R214, -R159 ;  /* 0x8000009fd69f7221 */ /* 0x000fe20000010000 */
[----:B------:R-:W-:Y:S02]  /*4e80*/  HADD2.F32 R91, -RZ, R20.H0_H0 ;  /* 0x20000014ff5b7230 */ /* 0x000fe40000004100 */
[-CC-:B------:R-:W-:Y:S01]  /*4e90*/  FFMA.FTZ R88, R204, R194.reuse, R195.reuse ;  /* 0x000000c2cc587223 */ /* 0x180fe200000100c3 */
[-CC-:B------:R-:W-:Y:S01]  /*4ea0*/  FFMA.FTZ R156, R208, R194.reuse, R195.reuse ;  /* 0x000000c2d09c7223 */ /* 0x180fe200000100c3 */
[-C--:B------:R-:W-:Y:S01]  /*4eb0*/  FFMA.FTZ R184, R212, R194.reuse, R195 ;  /* 0x000000c2d4b87223 */ /* 0x080fe200000100c3 */
[----:B------:R-:W-:Y:S01]  /*4ec0*/  FADD.FTZ R89, R206, -R89 ;  /* 0x80000059ce597221 */ /* 0x000fe20000010000 */
[----:B------:R-:W-:Y:S01]  /*4ed0*/  FFMA.FTZ R195, R215, R194, R195 ;  /* 0x000000c2d7c37223 */ /* 0x000fe200000100c3 */
[C---:B0----5:R-:W-:Y:S01]  /*4ee0*/  FFMA.FTZ R190, R198.reuse, R185, R188 ;  /* 0x000000b9c6be7223 */ /* 0x061fe200000100bc */
[C---:B------:R-:W-:Y:S01]  /*4ef0*/  FFMA.FTZ R157, R198.reuse, R157, R90 ;  /* 0x0000009dc69d7223 */ /* 0x040fe2000001005a */
[----:B------:R-:W-:Y:S01]  /*4f00*/  FFMA.FTZ R186, R198, R159, R158 ;  /* 0x0000009fc6ba7223 */ /* 0x000fe2000001009e */
[----:B------:R-:W-:-:S02]  /*4f10*/  HADD2.F32 R188, -RZ, R22.H1_H1 ;  /* 0x30000016ffbc7230 */ /* 0x000fc40000004100 */
[----:B------:R-:W-:Y:S01]  /*4f20*/  FFMA.FTZ R89, R198, R89, R91 ;  /* 0x00000059c6597223 */ /* 0x000fe2000001005b */
[----:B------:R-:W-:Y:S02]  /*4f30*/  HADD2.F32 R90, -RZ, R20.H1_H1 ;  /* 0x30000014ff5a7230 */ /* 0x000fe40000004100 */
[----:B------:R-:W-:Y:S01]  /*4f40*/  FADD.FTZ R185, R213, -R184 ;  /* 0x800000b8d5b97221 */ /* 0x000fe20000010000 */
[----:B------:R-:W-:Y:S02]  /*4f50*/  HADD2.F32 R158, -RZ, R21.H1_H1 ;  /* 0x30000015ff9e7230 */ /* 0x000fe40000004100 */
[----:B------:R-:W-:Y:S01]  /*4f60*/  FADD.FTZ R195, R218, -R195 ;  /* 0x800000c3dac37221 */ /* 0x000fe20000010000 */
[----:B------:R-:W-:Y:S02]  /*4f70*/  HADD2.F32 R187, -RZ, R23.H0_H0 ;  /* 0x20000017ffbb7230 */ /* 0x000fe40000004100 */
        /* <DEDUP_REMOVED lines=19> */
.L_x_2249:
[-CC-:B-1-3--:R-:W-:Y:S01]  /*50b0*/  FFMA.FTZ R185, R207, R194.reuse, R195.reuse ;  /* 0x000000c2cfb97223 */ /* 0x18afe200000100c3 */
[-CC-:B------:R-:W-:Y:S01]  /*50c0*/  FFMA.FTZ R187, R211, R194.reuse, R195.reuse ;  /* 0x000000c2d3bb7223 */ /* 0x180fe200000100c3 */
[-CC-:B------:R-:W-:Y:S01]  /*50d0*/  FFMA.FTZ R188, R216, R194.reuse, R195.reuse ;  /* 0x000000c2d8bc7223 */ /* 0x180fe200000100c3 */
[----:B------:R-:W-:Y:S01]  /*50e0*/  FFMA.FTZ R157, R203, R194, R195 ;  /* 0x000000c2cb9d7223 */ /* 0x000fe200000100c3 */
[----:B------:R-:W-:Y:S02]  /*50f0*/  HADD2.F32 R158, -RZ, R21.H0_H0 ;  /* 0x20000015ff9e7230 */ /* 0x000fe40000004100 */
[----:B------:R-:W-:Y:S01]  /*5100*/  FADD.FTZ R185, R210, -R185 ;  /* 0x800000b9d2b97221 */ /* 0x000fe20000010000 */
[----:B------:R-:W-:Y:S02]  /*5110*/  HADD2.F32 R186, -RZ, R22.H0_H0 ;  /* 0x20000016ffba7230 */ /* 0x000fe40000004100 */
[----:B------:R-:W-:Y:S01]  /*5120*/  FADD.FTZ R187, R214, -R187 ;  /* 0x800000bbd6bb7221 */ /* 0x000fe20000010000 */
[----:B------:R-:W-:-:S02]  /*5130*/  HADD2.F32 R192, -RZ, R23.H1_H1 ;  /* 0x30000017ffc07230 */ /* 0x000fc40000004100 */
[----:B------:R-:W-:Y:S01]  /*5140*/  FADD.FTZ R189, R217, -R188 ;  /* 0x800000bcd9bd7221 */ /* 0x000fe20000010000 */
[--C-:B------:R-:W-:Y:S02]  /*5150*/  HADD2.F32 R159, -RZ, R20.reuse.H0_H0 ;  /* 0x20000014ff9f7230 */ /* 0x100fe40000004100 */
[-CC-:B------:R-:W-:Y:S01]  /*5160*/  FFMA.FTZ R156, R204, R194.reuse, R195.reuse ;  /* 0x000000c2cc9c7223 */ /* 0x180fe200000100c3 */
[-CC-:B------:R-:W-:Y:S01]  /*5170*/  FFMA.FTZ R184, R208, R194.reuse, R195.reuse ;  /* 0x000000c2d0b87223 */ /* 0x180fe200000100c3 */
[-C--:B0-----:R-:W-:Y:S01]  /*5180*/  FFMA.FTZ R190, R212, R194.reuse, R195 ;  /* 0x000000c2d4be7223 */ /* 0x081fe200000100c3 */
[----:B------:R-:W-:Y:S01]  /*5190*/  FADD.FTZ R157, R206, -R157 ;  /* 0x8000009dce9d7221 */ /* 0x000fe20000010000 */
[----:B------:R-:W-:Y:S01]  /*51a0*/  FFMA.FTZ R195, R215, R194, R195 ;  /* 0x000000c2d7c37223 */ /* 0x000fe200000100c3 */
[C---:B-----5:R-:W-:Y:S01]  /*51b0*/  FFMA.FTZ R185, R198.reuse, R185, R158 ;  /* 0x000000b9c6b97223 */ /* 0x060fe2000001009e */
[C---:B------:R-:W-:Y:S01]  /*51c0*/  FFMA.FTZ R188, R198.reuse, R187, R186 ;  /* 0x000000bbc6bc7223 */ /* 0x040fe200000100ba */
[C---:B------:R-:W-:Y:S01]  /*51d0*/  FFMA.FTZ R194, R198.reuse, R189, R192 ;  /* 0x000000bdc6c27223 */ /* 0x040fe200000100c0 */
[----:B------:R-:W-:Y:S01]  /*51e0*/  FFMA.FTZ R157, R198, R157, R159 ;  /* 0x0000009dc69d7223 */ /* 0x000fe2000001009f */
[----:B------:R-:W-:-:S02]  /*51f0*/  HADD2.F32 R158, -RZ, R20.H1_H1 ;  /* 0x30000014ff9e7230 */ /* 0x000fc40000004100 */
[----:B------:R-:W-:Y:S01]  /*5200*/  FADD.FTZ R195, R218, -R195 ;  /* 0x800000c3dac37221 */ /* 0x000fe20000010000 */
[----:B------:R-:W-:Y:S02]  /*5210*/  HADD2.F32 R186, -RZ, R21.H1_H1 ;  /* 0x30000015ffba7230 */ /* 0x000fe40000004100 */
        /* <DEDUP_REMOVED lines=18> */
.L_x_2248:
[----:B-1-3--:R-:W1:Y:S02]  /*5340*/  LDC.64 R184, c[0x0][0x470] ;  /* 0x00011c00ffb87b82 */ /* 0x00ae640000000a00 */
[----:B-1----:R-:W-:-:S04]  /*5350*/  ISETP.NE.U32.AND P1, PT, R184, RZ, PT ;  /* 0x000000ffb800720c */ /* 0x002fc80003f25070 */
[----:B------:R-:W-:-:S13]  /*5360*/  ISETP.NE.AND.EX P1, PT, R185, RZ, PT, P1 ;  /* 0x000000ffb900720c */ /* 0x000fda0003f25310 */
[----:B------:R-:W-:Y:S05]  /*5370*/  @!P1 BRA `(.L_x_2251) ;  /* 0x0000000000a49947 */ /* 0x000fea0003800000 */
        /* <DEDUP_REMOVED lines=41> */
.L_x_2251:
        /* <DEDUP_REMOVED lines=10> */
[----:B------:R-:W-:-:S02]  /*56b0*/  HADD2.F32 R192, -RZ, R23.H0_H0 ;  /* 0x20000017ffc07230 */ /* 0x000fc40000004100 */
[----:B------:R-:W-:Y:S01]  /*56c0*/  FADD.FTZ R193, R218, -R191 ;  /* 0x800000bfdac17221 */ /* 0x000fe20000010000 */
[--C-:B------:R-:W-:Y:S02]  /*56d0*/  HADD2.F32 R190, -RZ, R22.reuse.H1_H1 ;  /* 0x30000016ffbe7230 */ /* 0x100fe40000004100 */
        /* <DEDUP_REMOVED lines=24> */
.L_x_2247:
        /* <DEDUP_REMOVED lines=45> */
.L_x_2253:
        /* <DEDUP_REMOVED lines=33> */
.L_x_2252:
        /* <DEDUP_REMOVED lines=37> */
.L_x_2254:
        /* <DEDUP_REMOVED lines=28> */
.L_x_2250:
        /* <DEDUP_REMOVED lines=9> */
.L_x_2246:
[----:B------:R-:W-:Y:S05]  /*61e0*/  BSYNC.RECONVERGENT B0 ;  /* 0x0000000000007941 */ /* 0x000fea0003800200 */
.L_x_2245:
[----:B-1-34-:R-:W1:Y:S02]  /*61f0*/  LDC.64 R184, c[0x0][0x380] ;  /* 0x0000e000ffb87b82 */ /* 0x01ae640000000a00 */
[----:B-1----:R-:W-:-:S04]  /*6200*/  LEA R2, R184, R2, 0x2 ;  /* 0x00000002b8027211 */ /* 0x002fc800078e10ff */
[----:B------:R-:W-:-:S13]  /*6210*/  ISETP.GE.AND P0, PT, R2, R185, PT ;  /* 0x000000b90200720c */ /* 0x000fda0003f06270 */
[----:B------:R-:W-:Y:S05]  /*6220*/  @!P0 BRA `(.L_x_2255) ;  /* 0xffffffa400d48947 */ /* 0x000fea000383ffff */
.L_x_2217:
        /* <DEDUP_REMOVED lines=275> */
.L_x_2257:
[----:B------:R-:W-:Y:S05]  /*7360*/  BSYNC.RECONVERGENT B0 ;  /* 0x0000000000007941 */ /* 0x000fea0003800200 */
.L_x_2256:
        /* <DEDUP_REMOVED lines=23> */
.L_x_2259:
[----:B------:R-:W-:Y:S05]  /*74e0*/  BSYNC.RECONVERGENT B0 ;  /* 0x0000000000007941 */ /* 0x000fea0003800200 */
.L_x_2258:
        /* <DEDUP_REMOVED lines=23> */
.L_x_2261:
[----:B------:R-:W-:Y:S05]  /*7660*/  BSYNC.RECONVERGENT B0 ;  /* 0x0000000000007941 */ /* 0x000fea0003800200 */
.L_x_2260:
        /* <DEDUP_REMOVED lines=23> */
.L_x_2263:
[----:B------:R-:W-:Y:S05]  /*77e0*/  BSYNC.RECONVERGENT B0 ;  /* 0x0000000000007941 */ /* 0x000fea0003800200 */
.L_x_2262:
        /* <DEDUP_REMOVED lines=23> */
.L_x_2265:
[----:B------:R-:W-:Y:S05]  /*7960*/  BSYNC.RECONVERGENT B0 ;  /* 0x0000000000007941 */ /* 0x000fea0003800200 */
.L_x_2264:
        /* <DEDUP_REMOVED lines=8> */
.L_x_2224:
[----:B------:R-:W-:Y:S01]  /*79f0*/  HFMA2 R194, -RZ, RZ, 0, 5.9604644775390625e-08 ;  /* 0x00000001ffc27431 */ /* 0x000fe200000001ff */
[----:B------:R-:W-:Y:S01]  /*7a00*/  BSSY B0, `(.L_x_2266) ;  /* 0x0000006000007945 */ /* 0x000fe20003800000 */
[----:B------:R-:W-:Y:S02]  /*7a10*/  MOV R195, 0x1f ;  /* 0x0000001f00c37802 */ /* 0x000fe40000000f00 */
[----:B------:R-:W-:-:S07]  /*7a20*/  MOV R192, 0xffffffff ;  /* 0xffffffff00c07802 */ /* 0x000fce0000000f00 */
[----:B-----5:R-:W-:Y:S05]  /*7a30*/  WARPSYNC.COLLECTIVE R192, `(.L_x_2267) ;  /* 0x00000000c0087348 */ /* 0x020fea0003c00000 */
[----:B------:R0:W1:Y:S02]  /*7a40*/  SHFL.BFLY P0, R193, R233, R194, R195 ;  /* 0x0c0000c2e9c17389 */ /* 0x00006400000000c3 */
[----:B01---5:R-:W-:Y:S05]  /*7a50*/  ENDCOLLECTIVE ;  /* 0x000000000000791b */ /* 0x023fea0003800000 */
.L_x_2267:
[----:B------:R-:W-:Y:S05]  /*7a60*/  BSYNC B0 ;  /* 0x0000000000007941 */ /* 0x000fea0003800000 */
.L_x_2266:
        /* <DEDUP_REMOVED lines=9> */
.L_x_2268:
[----:B------:R-:W-:Y:S01]  /*7b00*/  HFMA2 R194, -RZ, RZ, 0, 1.1920928955078125e-07 ;  /* 0x00000002ffc27431 */ /* 0x000fe200000001ff */
[----:B------:R-:W-:Y:S02]  /*7b10*/  MOV R233, R184 ;  /* 0x000000b800e97202 */ /* 0x000fe40000000f00 */
[----:B------:R-:W-:-:S07]  /*7b20*/  MOV R185, R193 ;  /* 0x000000c100b97202 */ /* 0x000fce0000000f00 */
[----:B------:R-:W-:Y:S05]  /*7b30*/  WARPSYNC.COLLECTIVE R192, `(.L_x_2269) ;  /* 0x00000000c0087348 */ /* 0x000fea0003c00000 */
[----:B------:R0:W1:Y:S02]  /*7b40*/  SHFL.BFLY P0, R193, R233, R194, R195 ;  /* 0x0c0000c2e9c17389 */ /* 0x00006400000000c3 */
[----:B01----:R-:W-:Y:S05]  /*7b50*/  ENDCOLLECTIVE ;  /* 0x000000000000791b */ /* 0x003fea0003800000 */
.L_x_2269:
[----:B------:R-:W-:-:S05]  /*7b60*/  FADD.FTZ R185, R185, R232 ;  /* 0x000000e8b9b97221 */ /* 0x000fca0000010000 */
[----:B------:R-:W-:Y:S02]  /*7b70*/  MOV R233, R185 ;  /* 0x000000b900e97202 */ /* 0x000fe40000000f00 */
[----:B------:R-:W-:-:S07]  /*7b80*/  MOV R187, R193 ;  /* 0x000000c100bb7202 */ /* 0x000fce0000000f00 */
[----:B------:R-:W-:Y:S05]  /*7b90*/  WARPSYNC.COLLECTIVE R192, `(.L_x_2270) ;  /* 0x00000000c0087348 */ /* 0x000fea0003c00000 */
[----:B------:R0:W1:Y:S02]  /*7ba0*/  SHFL.BFLY P0, R193, R233, R194, R195 ;  /* 0x0c0000c2e9c17389 */ /* 0x00006400000000c3 */
[----:B01----:R-:W-:Y:S05]  /*7bb0*/  ENDCOLLECTIVE ;  /* 0x000000000000791b */ /* 0x003fea0003800000 */
.L_x_2270:
[----:B------:R-:W-:Y:S01]  /*7bc0*/  FADD.FTZ R187, R184, R187 ;  /* 0x000000bbb8bb7221 */ /* 0x000fe20000010000 */
[----:B------:R-:W-:-:S04]  /*7bd0*/  HFMA2 R194, -RZ, RZ, 0, 2.384185791015625e-07 ;  /* 0x00000004ffc27431 */ /* 0x000fc800000001ff */
[----:B------:R-:W-:Y:S02]  /*7be0*/  MOV R233, R187 ;  /* 0x000000bb00e97202 */ /* 0x000fe40000000f00 */
[----:B------:R-:W-:-:S07]  /*7bf0*/  MOV R186, R193 ;  /* 0x000000c100ba7202 */ /* 0x000fce0000000f00 */
[----:B------:R-:W-:Y:S05]  /*7c00*/  WARPSYNC.COLLECTIVE R192, `(.L_x_2271) ;  /* 0x00000000c0087348 */ /* 0x000fea0003c00000 */
[----:B------:R0:W1:Y:S02]  /*7c10*/  SHFL.BFLY P0, R193, R233, R194, R195 ;  /* 0x0c0000c2e9c17389 */ /* 0x00006400000000c3 */
[----:B01----:R-:W-:Y:S05]  /*7c20*/  ENDCOLLECTIVE ;  /* 0x000000000000791b */ /* 0x003fea0003800000 */
.L_x_2271:
[----:B------:R-:W-:-:S05]  /*7c30*/  FADD.FTZ R186, R185, R186 ;  /* 0x000000bab9ba7221 */ /* 0x000fca0000010000 */
[----:B------:R-:W-:Y:S02]  /*7c40*/  MOV R233, R186 ;  /* 0x000000ba00e97202 */ /* 0x000fe40000000f00 */
[----:B------:R-:W-:-:S07]  /*7c50*/  MOV R188, R193 ;  /* 0x000000c100bc7202 */ /* 0x000fce0000000f00 */
[----:B------:R-:W-:Y:S05]  /*7c60*/  WARPSYNC.COLLECTIVE R192, `(.L_x_2272) ;  /* 0x00000000c0087348 */ /* 0x000fea0003c00000 */
[----:B------:R0:W1:Y:S02]  /*7c70*/  SHFL.BFLY P0, R193, R233, R194, R195 ;  /* 0x0c0000c2e9c17389 */ /* 0x00006400000000c3 */
[----:B01----:R-:W-:Y:S05]  /*7c80*/  ENDCOLLECTIVE ;  /* 0x000000000000791b */ /* 0x003fea0003800000 */
.L_x_2272:
[----:B------:R-:W-:Y:S01]  /*7c90*/  FADD.FTZ R188, R187, R188 ;  /* 0x000000bcbbbc7221 */ /* 0x000fe20000010000 */
[----:B------:R-:W-:-:S04]  /*7ca0*/  HFMA2 R194, -RZ, RZ, 0, 4.76837158203125e-07 ;  /* 0x00000008ffc27431 */ /* 0x000fc800000001ff */
[----:B------:R-:W-:Y:S02]  /*7cb0*/  MOV R233, R188 ;  /* 0x000000bc00e97202 */ /* 0x000fe40000000f00 */
[----:B------:R-:W-:-:S07]  /*7cc0*/  MOV R189, R193 ;  /* 0x000000c100bd7202 */ /* 0x000fce0000000f00 */
[----:B------:R-:W-:Y:S05]  /*7cd0*/  WARPSYNC.COLLECTIVE R192, `(.L_x_2273) ;  /* 0x00000000c0087348 */ /* 0x000fea0003c00000 */
[----:B------:R0:W1:Y:S02]  /*7ce0*/  SHFL.BFLY P0, R193, R233, R194, R195 ;  /* 0x0c0000c2e9c17389 */ /* 0x00006400000000c3 */
[----:B01----:R-:W-:Y:S05]  /*7cf0*/  ENDCOLLECTIVE ;  /* 0x000000000000791b */ /* 0x003fea0003800000 */
.L_x_2273:
[----:B------:R-:W-:-:S05]  /*7d00*/  FADD.FTZ R189, R186, R189 ;  /* 0x000000bdbabd7221 */ /* 0x000fca0000010000 */
[----:B------:R-:W-:Y:S02]  /*7d10*/  MOV R233, R189 ;  /* 0x000000bd00e97202 */ /* 0x000fe40000000f00 */
[----:B------:R-:W-:-:S07]  /*7d20*/  MOV R191, R193 ;  /* 0x000000c100bf7202 */ /* 0x000fce0000000f00 */
[----:B------:R-:W-:Y:S05]  /*7d30*/  WARPSYNC.COLLECTIVE R192, `(.L_x_2274) ;  /* 0x00000000c0087348 */ /* 0x000fea0003c00000 */
[----:B------:R0:W1:Y:S02]  /*7d40*/  SHFL.BFLY P0, R193, R233, R194, R195 ;  /* 0x0c0000c2e9c17389 */ /* 0x00006400000000c3 */
[----:B01----:R-:W-:Y:S05]  /*7d50*/  ENDCOLLECTIVE ;  /* 0x000000000000791b */ /* 0x003fea0003800000 */
.L_x_2274:
[----:B------:R-:W-:Y:S01]  /*7d60*/  FADD.FTZ R191, R188, R191 ;  /* 0x000000bfbcbf7221 */ /* 0x000fe20000010000 */
[----:B------:R-:W-:-:S04]  /*7d70*/  HFMA2 R194, -RZ, RZ, 0, 9.5367431640625e-07 ;  /* 0x00000010ffc27431 */ /* 0x000fc800000001ff */
[----:B------:R-:W-:Y:S02]  /*7d80*/  MOV R233, R191 ;  /* 0x000000bf00e97202 */ /* 0x000fe40000000f00 */
[----:B------:R-:W-:-:S07]  /*7d90*/  MOV R190, R193 ;  /* 0x000000c100be7202 */ /* 0x000fce0000000f00 */
[----:B------:R-:W-:Y:S05]  /*7da0*/  WARPSYNC.COLLECTIVE R192, `(.L_x_2275) ;  /* 0x00000000c0087348 */ /* 0x000fea0003c00000 */
[----:B------:R0:W1:Y:S02]  /*7db0*/  SHFL.BFLY P0, R193, R233, R194, R195 ;  /* 0x0c0000c2e9c17389 */ /* 0x00006400000000c3 */
[----:B01----:R-:W-:Y:S05]  /*7dc0*/  ENDCOLLECTIVE ;  /* 0x000000000000791b */ /* 0x003fea0003800000 */
.L_x_2275:
[----:B------:R-:W-:-:S05]  /*7dd0*/  FADD.FTZ R190, R189, R190 ;  /* 0x000000bebdbe7221 */ /* 0x000fca0000010000 */
[----:B------:R-:W-:Y:S02]  /*7de0*/  MOV R233, R190 ;  /* 0x000000be00e97202 */ /* 0x000fe40000000f00 */
[----:B------:R-:W-:-:S07]  /*7df0*/  MOV R184, R193 ;  /* 0x000000c100b87202 */ /* 0x000fce0000000f00 */
[----:B------:R-:W-:Y:S05]  /*7e00*/  WARPSYNC.COLLECTIVE R192, `(.L_x_2276) ;  /* 0x00000000c0087348 */ /* 0x000fea0003c00000 */
[----:B------:R0:W1:Y:S02]  /*7e10*/  SHFL.BFLY P0, R193, R233, R194, R195 ;  /* 0x0c0000c2e9c17389 */ /* 0x00006400000000c3 */
[----:B01----:R-:W-:Y:S05]  /*7e20*/  ENDCOLLECTIVE ;  /* 0x000000000000791b */ /* 0x003fea0003800000 */
.L_x_2276:
[----:B------:R-:W-:Y:S01]  /*7e30*/  MOV R185, R193 ;  /* 0x000000c100b97202 */ /* 0x000fe20000000f00 */
[----:B------:R-:W-:Y:S06]  /*7e40*/  BRA `(.L_x_2277) ;  /* 0xffffffa4001c7947 */ /* 0x000fec000383ffff */
.L_x_2278:
        /* <DEDUP_REMOVED lines=11> */
.L_x_4982:


//--------------------- .text._ZN10layer_norm31ln_parallel_residual_bwd_kernelINS_13Kernel_traitsIf6__halfS2_S2_fjLj768ELj1ELj4ELj1ELj16ENS_18Kernel_traits_baseILj768EfS2_S2_S2_fjLj128EEEEELb0ELb0ELb1EEEvNS_9BwdParamsE --------------------------
	.section	.text._ZN10layer_norm31ln_parallel_residual_bwd_kernelINS_13Kernel_traitsIf6__halfS2_S2_fjLj768ELj1ELj4ELj1ELj16ENS_18Kernel_traits_baseILj768EfS2_S2_S2_fjLj128EEEEELb0ELb0ELb1EEEvNS_9BwdParamsE,"ax",@progbits
	.align	128
        .global         _ZN10layer_norm31ln_parallel_residual_bwd_kernelINS_13Kernel_traitsIf6__halfS2_S2_fjLj768ELj1ELj4ELj1ELj16ENS_18Kernel_traits_baseILj768EfS2_S2_S2_fjLj128EEEEELb0ELb0ELb1EEEvNS_9BwdParamsE
        .type           _ZN10layer_norm31ln_parallel_residual_bwd_kernelINS_13Kernel_traitsIf6__halfS2_S2_fjLj768ELj1ELj4ELj1ELj16ENS_18Kernel_traits_baseILj768EfS2_S2_S2_fjLj128EEEEELb0ELb0ELb1EEEvNS_9BwdParamsE,@function
        .size           _ZN10layer_norm31ln_parallel_residual_bwd_kernelINS_13Kernel_traitsIf6__halfS2_S2_fjLj768ELj1ELj4ELj1ELj16ENS_18Kernel_traits_baseILj768EfS2_S2_S2_fjLj128EEEEELb0ELb0ELb1EEEvNS_9BwdParamsE,(.L_x_4983 - _ZN10layer_norm31ln_parallel_residual_bwd_kernelINS_13Kernel_traitsIf6__halfS2_S2_fjLj768ELj1ELj4ELj1ELj16ENS_18Kernel_traits_baseILj768EfS2_S2_S2_fjLj128EEEEELb0ELb0ELb1EEEvNS_9BwdParamsE)
        .other          _ZN10layer_norm31ln_parallel_residual_bwd_kernelINS_13Kernel_traitsIf6__halfS2_S2_fjLj768ELj1ELj4ELj1ELj16ENS_18Kernel_traits_baseILj768EfS2_S2_S2_fjLj128EEEEELb0ELb0ELb1EEEvNS_9BwdParamsE,@"STO_CUDA_ENTRY STV_DEFAULT"
_ZN10layer_norm31ln_parallel_residual_bwd_kernelINS_13Kernel_traitsIf6__halfS2_S2_fjLj768ELj1ELj4ELj1ELj16ENS_18Kernel_traits_baseILj768EfS2_S2_S2_fjLj128EEEEELb0ELb0ELb1EEEvNS_9BwdParamsE:
.text._ZN10layer_norm31ln_parallel_residual_bwd_kernelINS_13Kernel_traitsIf6__halfS2_S2_fjLj768ELj1ELj4ELj1ELj16ENS_18Kernel_traits_baseILj768EfS2_S2_S2_fjLj128EEEEELb0ELb0ELb1EEEvNS_9BwdParamsE:
        /* <DEDUP_REMOVED lines=132> */
.L_x_2307:
        /* <DEDUP_REMOVED lines=11> */
[----:B------:R-:W4:Y:S04]  /*08f0*/  LDG.E.128 R108, desc[UR10][R108.64] ;  /* 0x0000000a6c6c7981 */ /* 0x000f28000c1e1d00 */
[----:B------:R-:W4:Y:S01]  /*0900*/  LDG.E R226, desc[UR10][R134.64] ;  /* 0x0000000a86e27981 */ /* 0x000f22000c1e1900 */
[C---:B--2---:R-:W-:Y:S01]  /*0910*/  IMAD.WIDE.U32 R116, R209.reuse, 0x10, R140 ;  /* 0x00000010d1747825 */ /* 0x044fe200078e008c */
[----:B------:R-:W-:-:S05]  /*0920*/  IADD3 R211, PT, PT, R209, 0x20, RZ ;  /* 0x00000020d1d37810 */ /* 0x000fca0007ffe0ff */
        /* <DEDUP_REMOVED lines=25> */
[----:B-----5:R2:W5:Y:S01]  /*0ac0*/  @P0 LDG.E.128 R88, desc[UR10][R176.64] ;  /* 0x0000000ab0580981 */ /* 0x020562000c1e1d00 */
[----:B-1----:R-:W-:-:S05]  /*0ad0*/  @P0 IMAD.WIDE.U32 R178, R211, 0x10, R178 ;  /* 0x00000010d3b20825 */ /* 0x002fca00078e00b2 */
[----:B------:R0:W5:Y:S01]  /*0ae0*/  @P0 LDG.E.128 R92, desc[UR10][R178.64] ;  /* 0x0000000ab25c0981 */ /* 0x000162000c1e1d00 */
[----:B------:R-:W-:-:S05]  /*0af0*/  @P0 IMAD.WIDE.U32 R180, R213, 0x10, R180 ;  /* 0x00000010d5b40825 */ /* 0x000fca00078e00b4 */
[----:B------:R1:W5:Y:S01]  /*0b00*/  @P0 LDG.E.128 R96, desc[UR10][R180.64] ;  /* 0x0000000ab4600981 */ /* 0x000362000c1e1d00 */
[----:B------:R-:W-:Y:S01]  /*0b10*/  UMOV UR4, 0xffffffff ;  /* 0xffffffff00047882 */ /* 0x000fe20000000000 */
[----:B------:R-:W-:-:S04]  /*0b20*/  ISETP.NE.U32.AND P1, PT, RZ, UR14, PT ;  /* 0x0000000eff007c0c */ /* 0x000fc8000bf25070 */
[----:B------:R-:W-:Y:S01]  /*0b30*/  ISETP.NE.AND.EX P1, PT, RZ, UR15, PT, P1 ;  /* 0x0000000fff007c0c */ /* 0x000fe2000bf25310 */
[----:B----4-:R-:W-:Y:S02]  /*0b40*/  HADD2.F32 R215, -RZ, R111.H0_H0 ;  /* 0x2000006fffd77230 */ /* 0x010fe40000004100 */
[----:B------:R-:W-:Y:S01]  /*0b50*/  HADD2.F32 R225, -RZ, R108.H0_H0 ;  /* 0x2000006cffe17230 */ /* 0x000fe20000004100 */
[----:B------:R-:W-:Y:S01]  /*0b60*/  FSEL R226, R226, RZ, !P2 ;  /* 0x000000ffe2e27208 */ /* 0x000fe20005000000 */
[--C-:B------:R-:W-:Y:S02]  /*0b70*/  HADD2.F32 R229, -RZ, R109.reuse.H0_H0 ;  /* 0x2000006dffe57230 */ /* 0x100fe40000004100 */
[----:B------:R-:W-:Y:S02]  /*0b80*/  HADD2.F32 R223, -RZ, R109.H1_H1 ;  /* 0x3000006dffdf7230 */ /* 0x000fe40000004100 */
[C---:B------:R-:W-:Y:S01]  /*0b90*/  FADD.FTZ R215, -R226.reuse, R215 ;  /* 0x000000d7e2d77221 */ /* 0x040fe20000010100 */
[----:B------:R-:W-:Y:S01]  /*0ba0*/  FADD.FTZ R109, -R226, R225 ;  /* 0x000000e1e26d7221 */ /* 0x000fe20000010100 */
[----:B--2---:R-:W-:-:S02]  /*0bb0*/  HADD2.F32 R176, -RZ, R119.H0_H0 ;  /* 0x20000077ffb07230 */ /* 0x004fc40000004100 */
[----:B------:R-:W-:Y:S02]  /*0bc0*/  HADD2.F32 R214, -RZ, R116.H0_H0 ;  /* 0x20000074ffd67230 */ /* 0x000fe40000004100 */
[----:B------:R-:W-:Y:S02]  /*0bd0*/  HADD2.F32 R227, -RZ, R108.H1_H1 ;  /* 0x3000006cffe37230 */ /* 0x000fe40000004100 */
[----:B------:R-:W-:Y:S01]  /*0be0*/  FMUL.FTZ R177, R58, R176 ;  /* 0x000000b03ab17220 */ /* 0x000fe20000410000 */
[----:B------:R-:W-:Y:S02]  /*0bf0*/  HADD2.F32 R217, -RZ, R111.H1_H1 ;  /* 0x3000006fffd97230 */ /* 0x000fe40000004100 */
[----:B---3--:R-:W-:Y:S02]  /*0c00*/  HADD2.F32 R222, -RZ, R115.H0_H0 ;  /* 0x20000073ffde7230 */ /* 0x008fe40000004100 */
[----:B------:R-:W-:Y:S02]  /*0c10*/  HADD2.F32 R108, -RZ, R112.H0_H0 ;  /* 0x20000070ff6c7230 */ /* 0x000fe40000004100 */
[----:B------:R-:W-:Y:S01]  /*0c20*/  FMUL.FTZ R111, R60, R214 ;  /* 0x000000d63c6f7220 */ /* 0x000fe20000410000 */
[C---:B------:R-:W-:Y:S01]  /*0c30*/  FMUL.FTZ R225, R210.reuse, R215 ;  /* 0x000000d7d2e17220 */ /* 0x040fe20000410000 */
[----:B------:R-:W-:Y:S01]  /*0c40*/  FMUL.FTZ R109, R210, R109 ;  /* 0x0000006dd26d7220 */ /* 0x000fe20000410000 */
[----:B------:R-:W-:-:S02]  /*0c50*/  HADD2.F32 R230, -RZ, R113.H0_H0 ;  /* 0x20000071ffe67230 */ /* 0x000fc40000004100 */
[----:B------:R-:W-:Y:S01]  /*0c60*/  FADD.FTZ R227, -R226, R227 ;  /* 0x000000e3e2e37221 */ /* 0x000fe20000010100 */
[----:B------:R-:W-:Y:S02]  /*0c70*/  HADD2.F32 R232, -RZ, R113.H1_H1 ;  /* 0x30000071ffe87230 */ /* 0x000fe40000004100 */
[----:B------:R-:W-:Y:S01]  /*0c80*/  FADD.FTZ R175, R222, R175 ;  /* 0x000000afdeaf7221 */ /* 0x000fe20000010000 */
[-C--:B------:R-:W-:Y:S01]  /*0c90*/  FFMA.FTZ R182, R225, R222.reuse, R182 ;  /* 0x000000dee1b67223 */ /* 0x080fe200000100b6 */
[----:B------:R-:W-:Y:S02]  /*0ca0*/  HADD2.F32 R220, -RZ, R118.H0_H0 ;  /* 0x20000076ffdc7230 */ /* 0x000fe40000004100 */
[C---:B------:R-:W-:Y:S01]  /*0cb0*/  FADD.FTZ R113, -R226.reuse, R229 ;  /* 0x000000e5e2717221 */ /* 0x040fe20000010100 */
[----:B------:R-:W-:Y:S01]  /*0cc0*/  FADD.FTZ R217, -R226, R217 ;  /* 0x000000d9e2d97221 */ /* 0x000fe20000010100 */
[----:B------:R-:W-:Y:S01]  /*0cd0*/  FFMA.FTZ R222, R82, R222, R177 ;  /* 0x000000de52de7223 */ /* 0x000fe200000100b1 */
[----:B------:R-:W-:-:S02]  /*0ce0*/  HADD2.F32 R219, -RZ, R110.H1_H1 ;  /* 0x3000006effdb7230 */ /* 0x000fc40000004100 */
[----:B------:R-:W-:Y:S01]  /*0cf0*/  FADD.FTZ R205, R108, R205 ;  /* 0x000000cd6ccd7221 */ /* 0x000fe20000010000 */
[-C--:B------:R-:W-:Y:S01]  /*0d00*/  FFMA.FTZ R208, R109, R108.reuse, R208 ;  /* 0x0000006c6dd07223 */ /* 0x080fe200000100d0 */
[----:B------:R-:W-:Y:S02]  /*0d10*/  HADD2.F32 R177, -RZ, R120.H0_H0 ;  /* 0x20000078ffb17230 */ /* 0x000fe40000004100 */
[----:B------:R-:W-:Y:S01]  /*0d20*/  FFMA.FTZ R108, R84, R108, R111 ;  /* 0x0000006c546c7223 */ /* 0x000fe2000001006f */
[----:B------:R-:W-:Y:S02]  /*0d30*/  HADD2.F32 R218, -RZ, R116.H1_H1 ;  /* 0x30000074ffda7230 */ /* 0x000fe40000004100 */
[C---:B------:R-:W-:Y:S01]  /*0d40*/  FMUL.FTZ R111, R210.reuse, R227 ;  /* 0x000000e3d26f7220 */ /* 0x040fe20000410000 */
[----:B------:R-:W-:Y:S02]  /*0d50*/  HADD2.F32 R216, -RZ, R117.H0_H0 ;  /* 0x20000075ffd87230 */ /* 0x000fe40000004100 */
[----:B------:R-:W-:Y:S01]  /*0d60*/  FMUL.FTZ R113, R210, R113 ;  /* 0x00000071d2717220 */ /* 0x000fe20000410000 */
[----:B0-----:R-:W-:-:S02]  /*0d70*/  HADD2.F32 R178, -RZ, R119.H1_H1 ;  /* 0x30000077ffb27230 */ /* 0x001fc40000004100 */
[----:B------:R-:W-:Y:S01]  /*0d80*/  FMUL.FTZ R227, R210, R217 ;  /* 0x000000d9d2e37220 */ /* 0x000fe20000410000 */
[----:B------:R-:W-:Y:S02]  /*0d90*/  HADD2.F32 R231, -RZ, R114.H0_H0 ;  /* 0x20000072ffe77230 */ /* 0x000fe40000004100 */
[----:B------:R-:W-:Y:S01]  /*0da0*/  FMUL.FTZ R119, R56, R220 ;  /* 0x000000dc38777220 */ /* 0x000fe20000410000 */
[----:B------:R-:W-:Y:S02]  /*0db0*/  HADD2.F32 R234, -RZ, R118.H1_H1 ;  /* 0x30000076ffea7230 */ /* 0x000fe40000004100 */
[C---:B------:R-:W-:Y:S01]  /*0dc0*/  FADD.FTZ R219, -R226.reuse, R219 ;  /* 0x000000dbe2db7221 */ /* 0x040fe20000010100 */
[----:B------:R-:W-:Y:S02]  /*0dd0*/  HADD2.F32 R179, -RZ, R120.H1_H1 ;  /* 0x30000078ffb37230 */ /* 0x000fe40000004100 */
[----:B------:R-:W-:Y:S01]  /*0de0*/  FADD.FTZ R177, -R226, R177 ;  /* 0x000000b1e2b17221 */ /* 0x000fe20000010100 */
[----:B------:R-:W-:-:S02]  /*0df0*/  HADD2.F32 R221, -RZ, R110.H0_H0 ;  /* 0x2000006effdd7230 */ /* 0x000fc40000004100 */
[----:B------:R-:W-:Y:S02]  /*0e00*/  HADD2.F32 R120, -RZ, R128.H0_H0 ;  /* 0x20000080ff787230 */ /* 0x000fe40000004100 */
[----:B-1----:R-:W-:Y:S01]  /*0e10*/  FMUL.FTZ R180, R59, R178 ;  /* 0x000000b23bb47220 */ /* 0x002fe20000410000 */
[----:B------:R-:W-:Y:S02]  /*0e20*/  HADD2.F32 R110, -RZ, R112.H1_H1 ;  /* 0x30000070ff6e7230 */ /* 0x000fe40000004100 */
[----:B------:R-:W-:Y:S01]  /*0e30*/  FMUL.FTZ R112, R61, R218 ;  /* 0x000000da3d707220 */ /* 0x000fe20000410000 */
[----:B------:R-:W-:Y:S02]  /*0e40*/  HADD2.F32 R224, -RZ, R115.H1_H1 ;  /* 0x30000073ffe07230 */ /* 0x000fe40000004100 */
[----:B------:R-:W-:Y:S01]  /*0e50*/  FMUL.FTZ R115, R62, R216 ;  /* 0x000000d83e737220 */ /* 0x000fe20000410000 */
[----:B------:R-:W-:Y:S02]  /*0e60*/  HADD2.F32 R181, -RZ, R121.H0_H0 ;  /* 0x20000079ffb57230 */ /* 0x000fe40000004100 */
        /* <DEDUP_REMOVED lines=8> */
[----:B------:R-:W-:-:S02]  /*0ef0*/  HADD2.F32 R212, -RZ, R114.H1_H1 ;  /* 0x30000072ffd47230 */ /* 0x000fc40000004100 */
[----:B------:R-:W-:Y:S01]  /*0f00*/  FFMA.FTZ R116, R80, R231, R119 ;  /* 0x000000e750747223 */ /* 0x000fe20000010077 */
[--C-:B------:R-:W-:Y:S02]  /*0f10*/  HADD2.F32 R176, -RZ, R124.reuse.H0_H0 ;  /* 0x2000007cffb07230 */ /* 0x100fe40000004100 */
[C---:B------:R-:W-:Y:S01]  /*0f20*/  FMUL.FTZ R119, R210.reuse, R219 ;  /* 0x000000dbd2777220 */ /* 0x040fe20000410000 */
[----:B------:R-:W-:Y:S02]  /*0f30*/  HADD2.F32 R178, -RZ, R124.H1_H1 ;  /* 0x3000007cffb27230 */ /* 0x000fe40000004100 */
[----:B------:R-:W-:Y:S01]  /*0f40*/  FMUL.FTZ R118, R57, R234 ;  /* 0x000000ea39767220 */ /* 0x000fe20000410000 */
[--C-:B------:R-:W-:Y:S02]  /*0f50*/  HADD2.F32 R216, -RZ, R126.reuse.H0_H0 ;  /* 0x2000007effd87230 */ /* 0x100fe40000004100 */
[----:B------:R-:W-:Y:S01]  /*0f60*/  FMUL.FTZ R177, R210, R177 ;  /* 0x000000b1d2b17220 */ /* 0x000fe20000410000 */
[----:B------:R-:W-:-:S02]  /*0f70*/  HADD2.F32 R218, -RZ, R126.H1_H1 ;  /* 0x3000007effda7230 */ /* 0x000fc40000004100 */
[----:B------:R-:W-:Y:S01]  /*0f80*/  FADD.FTZ R179, -R226, R179 ;  /* 0x000000b3e2b37221 */ /* 0x000fe20000010100 */
[----:B------:R-:W-:Y:S02]  /*0f90*/  HADD2.F32 R128, -RZ, R128.H1_H1 ;  /* 0x30000080ff807230 */ /* 0x000fe40000004100 */
[--C-:B------:R-:W-:Y:S02]  /*0fa0*/  HADD2.F32 R124, -RZ, R129.reuse.H0_H0 ;  /* 0x20000081ff7c7230 */ /* 0x100fe40000004100 */
[----:B------:R-:W-:Y:S02]  /*0fb0*/  HADD2.F32 R126, -RZ, R129.H1_H1 ;  /* 0x30000081ff7e7230 */ /* 0x000fe40000004100 */
[----:B------:R-:W-:Y:S01]  /*0fc0*/  FMUL.FTZ R129, R52, R120 ;  /* 0x0000007834817220 */ /* 0x000fe20000410000 */
[----:B------:R-:W-:Y:S02]  /*0fd0*/  HADD2.F32 R215, -RZ, R121.H1_H1 ;  /* 0x30000079ffd77230 */ /* 0x000fe40000004100 */
[----:B------:R-:W-:Y:S01]  /*0fe0*/  FADD.FTZ R181, -R226, R181 ;  /* 0x000000b5e2b57221 */ /* 0x000fe20000010100 */
[----:B------:R-:W-:Y:S01]  /*0ff0*/  FADD.FTZ R171, R224, R171 ;  /* 0x000000abe0ab7221 */ /* 0x000fe20000010000 */
[----:B------:R-:W-:Y:S01]  /*1000*/  FFMA.FTZ R172, R227, R224, R172 ;  /* 0x000000e0e3ac7223 */ /* 0x000fe200000100ac */
[----:B------:R-:W-:-:S02]  /*1010*/  HADD2.F32 R217, -RZ, R122.H0_H0 ;  /* 0x2000007affd97230 */ /* 0x000fc40000004100 */
[----:B------:R-:W-:Y:S01]  /*1020*/  FADD.FTZ R185, R212, R185 ;  /* 0x000000b9d4b97221 */ /* 0x000fe20000010000 */
[----:B------:R-:W-:Y:S02]  /*1030*/  HADD2.F32 R228, -RZ, R117.H1_H1 ;  /* 0x30000075ffe47230 */ /* 0x000fe40000004100 */
[-C--:B------:R-:W-:Y:S01]  /*1040*/  FFMA.FTZ R186, R119, R212.reuse, R186 ;  /* 0x000000d477ba7223 */ /* 0x080fe200000100ba */
[----:B------:R-:W-:Y:S01]  /*1050*/  FFMA.FTZ R118, R81, R212, R118 ;  /* 0x000000d451767223 */ /* 0x000fe20000010076 */
[----:B------:R-:W-:Y:S01]  /*1060*/  FFMA.FTZ R224, R83, R224, R180 ;  /* 0x000000e053e07223 */ /* 0x000fe200000100b4 */
[----:B------:R-:W-:Y:S01]  /*1070*/  FADD.FTZ R167, R176, R167 ;  /* 0x000000a7b0a77221 */ /* 0x000fe20000010000 */
[----:B------:R-:W-:Y:S01]  /*1080*/  FFMA.FTZ R168, R177, R176, R168 ;  /* 0x000000b0b1a87223 */ /* 0x000fe200000100a8 */
[----:B------:R-:W-:Y:S01]  /*1090*/  FMUL.FTZ R179, R210, R179 ;  /* 0x000000b3d2b37220 */ /* 0x000fe20000410000 */
[----:B------:R-:W-:Y:S01]  /*10a0*/  FADD.FTZ R117, -R226, R221 ;  /* 0x000000dde2757221 */ /* 0x000fe20000010100 */
[----:B------:R-:W-:Y:S01]  /*10b0*/  FADD.FTZ R203, R214, R203 ;  /* 0x000000cbd6cb7221 */ /* 0x000fe20000010000 */
[----:B------:R-:W-:Y:S01]  /*10c0*/  FFMA.FTZ R204, R109, R214, R204 ;  /* 0x000000d66dcc7223 */ /* 0x000fe200000100cc */
[----:B------:R-:W-:-:S02]  /*10d0*/  HADD2.F32 R212, -RZ, R125.H0_H0 ;  /* 0x2000007dffd47230 */ /* 0x000fc40000004100 */
[----:B------:R-:W-:Y:S01]  /*10e0*/  FFMA.FTZ R176, R76, R176, R129 ;  /* 0x000000b04cb07223 */ /* 0x000fe20000010081 */
[----:B------:R-:W-:Y:S01]  /*10f0*/  FMUL.FTZ R180, R53, R128 ;  /* 0x0000008035b47220 */ /* 0x000fe20000410000 */
[----:B------:R-:W-:Y:S02]  /*1100*/  HADD2.F32 R214, -RZ, R125.H1_H1 ;  /* 0x3000007dffd67230 */ /* 0x000fe40000004100 */
[----:B------:R-:W-:Y:S01]  /*1110*/  FMUL.FTZ R181, R210, R181 ;  /* 0x000000b5d2b57220 */ /* 0x000fe20000410000 */
[----:B------:R-:W-:Y:S01]  /*1120*/  FMUL.FTZ R129, R54, R124 ;  /* 0x0000007c36817220 */ /* 0x000fe20000410000 */
[----:B------:R-:W-:Y:S02]  /*1130*/  HADD2.F32 R125, -RZ, R130.H0_H0 ;  /* 0x20000082ff7d7230 */ /* 0x000fe40000004100 */
[C---:B------:R-:W-:Y:S01]  /*1140*/  FADD.FTZ R215, -R226.reuse, R215 ;  /* 0x000000d7e2d77221 */ /* 0x040fe20000010100 */
[----:B------:R-:W-:Y:S01]  /*1150*/  FADD.FTZ R223, -R226, R223 ;  /* 0x000000dfe2df7221 */ /* 0x000fe20000010100 */
[----:B------:R-:W-:-:S02]  /*1160*/  HADD2.F32 R219, -RZ, R122.H1_H1 ;  /* 0x3000007affdb7230 */ /* 0x000fc40000004100 */
[----:B------:R-:W-:Y:S01]  /*1170*/  FADD.FTZ R163, R178, R163 ;  /* 0x000000a3b2a37221 */ /* 0x000fe20000010000 */
[----:B------:R-:W-:Y:S01]  /*1180*/  FFMA.FTZ R164, R179, R178, R164 ;  /* 0x000000b2b3a47223 */ /* 0x000fe200000100a4 */
[----:B------:R-:W-:Y:S01]  /*1190*/  FADD.FTZ R217, -R226, R217 ;  /* 0x000000d9e2d97221 */ /* 0x000fe20000010100 */
[----:B------:R-:W-:Y:S01]  /*11a0*/  FADD.FTZ R201, R110, R201 ;  /* 0x000000c96ec97221 */ /* 0x000fe20000010000 */
[----:B------:R-:W-:Y:S01]  /*11b0*/  FFMA.FTZ R202, R111, R110, R202 ;  /* 0x0000006e6fca7223 */ /* 0x000fe200000100ca */
[----:B------:R-:W-:Y:S01]  /*11c0*/  FMUL.FTZ R117, R210, R117 ;  /* 0x00000075d2757220 */ /* 0x000fe20000410000 */
[----:B------:R-:W-:Y:S01]  /*11d0*/  FFMA.FTZ R178, R77, R178, R180 ;  /* 0x000000b24db27223 */ /* 0x000fe200000100b4 */
[----:B------:R-:W-:Y:S01]  /*11e0*/  FFMA.FTZ R110, R85, R110, R112 ;  /* 0x0000006e556e7223 */ /* 0x000fe20000010070 */
[----:B------:R-:W-:Y:S02]  /*11f0*/  HADD2.F32 R121, -RZ, R123.H0_H0 ;  /* 0x2000007bff797230 */ /* 0x000fe40000004100 */
[----:B------:R-:W-:Y:S01]  /*1200*/  FADD.FTZ R159, R212, R159 ;  /* 0x0000009fd49f7221 */ /* 0x000fe20000010000 */
[-C--:B------:R-:W-:Y:S01]  /*1210*/  FFMA.FTZ R160, R181, R212.reuse, R160 ;  /* 0x000000d4b5a07223 */ /* 0x080fe200000100a0 */
[----:B------:R-:W-:Y:S01]  /*1220*/  FFMA.FTZ R180, R78, R212, R129 ;  /* 0x000000d44eb47223 */ /* 0x000fe20000010081 */
[----:B------:R-:W-:Y:S01]  /*1230*/  FFMA.FTZ R112, R86, R230, R115 ;  /* 0x000000e656707223 */ /* 0x000fe20000010073 */
[C---:B------:R-:W-:Y:S01]  /*1240*/  FMUL.FTZ R215, R210.reuse, R215 ;  /* 0x000000d7d2d77220 */ /* 0x040fe20000410000 */
[----:B------:R-:W-:Y:S01]  /*1250*/  FMUL.FTZ R212, R55, R126 ;  /* 0x0000007e37d47220 */ /* 0x000fe20000410000 */
[----:B------:R-:W-:Y:S01]  /*1260*/  FMUL.FTZ R115, R210, R223 ;  /* 0x000000dfd2737220 */ /* 0x000fe20000410000 */
[----:B------:R-:W-:-:S02]  /*1270*/  HADD2.F32 R130, -RZ, R130.H1_H1 ;  /* 0x30000082ff827230 */ /* 0x000fc40000004100 */
[----:B------:R-:W-:Y:S01]  /*1280*/  FMUL.FTZ R217, R210, R217 ;  /* 0x000000d9d2d97220 */ /* 0x000fe20000410000 */
[----:B------:R-:W-:Y:S01]  /*1290*/  FMUL.FTZ R129, R48, R125 ;  /* 0x0000007d30817220 */ /* 0x000fe20000410000 */
[----:B------:R-:W-:Y:S01]  /*12a0*/  FADD.FTZ R187, R220, R187 ;  /* 0x000000bbdcbb7221 */ /* 0x000fe20000010000 */
[----:B------:R-:W-:Y:S01]  /*12b0*/  FFMA.FTZ R188, R117, R220, R188 ;  /* 0x000000dc75bc7223 */ /* 0x000fe200000100bc */
[----:B------:R-:W-:Y:S02]  /*12c0*/  HADD2.F32 R123, -RZ, R123.H1_H1 ;  /* 0x3000007bff7b7230 */ /* 0x000fe40000004100 */
[----:B------:R-:W-:Y:S01]  /*12d0*/  FADD.FTZ R219, -R226, R219 ;  /* 0x000000dbe2db7221 */ /* 0x000fe20000010100 */
[--C-:B------:R-:W-:Y:S02]  /*12e0*/  HADD2.F32 R220, -RZ, R127.reuse.H0_H0 ;  /* 0x2000007fffdc7230 */ /* 0x100fe40000004100 */
[----:B------:R-:W-:Y:S01]  /*12f0*/  FADD.FTZ R155, R214, R155 ;  /* 0x0000009bd69b7221 */ /* 0x000fe20000010000 */
[----:B------:R-:W-:-:S02]  /*1300*/  HADD2.F32 R122, -RZ, R127.H1_H1 ;  /* 0x3000007fff7a7230 */ /* 0x000fc40000004100 */
[-C--:B------:R-:W-:Y:S01]  /*1310*/  FFMA.FTZ R156, R215, R214.reuse, R156 ;  /* 0x000000d6d79c7223 */ /* 0x080fe2000001009c */
[--C-:B------:R-:W-:Y:S02]  /*1320*/  HADD2.F32 R127, -RZ, R131.reuse.H0_H0 ;  /* 0x20000083ff7f7230 */ /* 0x100fe40000004100 */
[----:B------:R-:W-:Y:S01]  /*1330*/  FFMA.FTZ R212, R79, R214, R212 ;  /* 0x000000d64fd47223 */ /* 0x000fe200000100d4 */
[----:B------:R-:W-:Y:S01]  /*1340*/  FADD.FTZ R121, -R226, R121 ;  /* 0x00000079e2797221 */ /* 0x000fe20000010100 */
[-C--:B------:R-:W-:Y:S01]  /*1350*/  FMUL.FTZ R114, R63, R228.reuse ;  /* 0x000000e43f727220 */ /* 0x080fe20000410000 */
        /* <DEDUP_REMOVED lines=9> */
[----:B------:R-:W-:Y:S01]  /*13f0*/  FMUL.FTZ R121, R50, R127 ;  /* 0x0000007f32797220 */ /* 0x000fe20000410000 */
[----:B------:R-:W-:-:S02]  /*1400*/  HADD2.F32 R131, -RZ, R131.H1_H1 ;  /* 0x30000083ff837230 */ /* 0x000fc40000004100 */
[----:B------:R-:W-:Y:S01]  /*1410*/  FADD.FTZ R12, R218, R12 ;  /* 0x0000000cda0c7221 */ /* 0x000fe20000010000 */
[-C--:B------:R-:W-:Y:S01]  /*1420*/  FFMA.FTZ R13, R216, R218.reuse, R13 ;  /* 0x000000dad80d7223 */ /* 0x080fe2000001000d */
[----:B------:R-:W-:Y:S01]  /*1430*/  FFMA.FTZ R219, R73, R218, R228 ;  /* 0x000000da49db7223 */ /* 0x000fe200000100e4 */
[----:B------:R-:W-:Y:S01]  /*1440*/  FMUL.FTZ R218, R210, R123 ;  /* 0x0000007bd2da7220 */ /* 0x000fe20000410000 */
[----:B------:R-:W-:Y:S01]  /*1450*/  FADD.FTZ R15, R220, R15 ;  /* 0x0000000fdc0f7221 */ /* 0x000fe20000010000 */
[-C--:B------:R-:W-:Y:S01]  /*1460*/  FFMA.FTZ R20, R221, R220.reuse, R20 ;  /* 0x000000dcdd147223 */ /* 0x080fe20000010014 */
[----:B------:R-:W-:Y:S01]  /*1470*/  FFMA.FTZ R220, R74, R220, R121 ;  /* 0x000000dc4adc7223 */ /* 0x000fe20000010079 */
[--C-:B------:R-:W-:Y:S02]  /*1480*/  HADD2.F32 R121, -RZ, R132.reuse.H0_H0 ;  /* 0x20000084ff797230 */ /* 0x100fe40000004100 */
[-C--:B------:R-:W-:Y:S01]  /*1490*/  FMUL.FTZ R228, R51, R131.reuse ;  /* 0x0000008333e47220 */ /* 0x080fe20000410000 */
[----:B------:R-:W-:Y:S01]  /*14a0*/  FADD.FTZ R5, R131, R5 ;  /* 0x0000000583057221 */ /* 0x000fe20000010000 */
[----:B------:R-:W-:Y:S01]  /*14b0*/  FFMA.FTZ R0, R218, R131, R0 ;  /* 0x00000083da007223 */ /* 0x000fe20000010000 */
[----:B------:R-:W-:Y:S01]  /*14c0*/  FADD.FTZ R6, R127, R6 ;  /* 0x000000067f067221 */ /* 0x000fe20000010000 */
[----:B------:R-:W-:Y:S01]  /*14d0*/  FFMA.FTZ R2, R221, R127, R2 ;  /* 0x0000007fdd027223 */ /* 0x000fe20000010002 */
[----:B------:R-:W-:-:S02]  /*14e0*/  HADD2.F32 R123, -RZ, R132.H1_H1 ;  /* 0x30000084ff7b7230 */ /* 0x000fc40000004100 */
[----:B------:R-:W-:Y:S02]  /*14f0*/  HADD2.F32 R131, -RZ, R135.H0_H0 ;  /* 0x20000087ff837230 */ /* 0x000fe40000004100 */
[--C-:B------:R-:W-:Y:S02]  /*1500*/  HADD2.F32 R127, -RZ, R133.reuse.H0_H0 ;  /* 0x20000085ff7f7230 */ /* 0x100fe40000004100 */
[----:B------:R-:W-:Y:S02]  /*1510*/  HADD2.F32 R233, -RZ, R133.H1_H1 ;  /* 0x30000085ffe97230 */ /* 0x000fe40000004100 */
[----:B------:R-:W-:Y:S01]  /*1520*/  FADD.FTZ R129, -R226, R121 ;  /* 0x00000079e2817221 */ /* 0x000fe20000010100 */
[----:B------:R-:W-:Y:S02]  /*1530*/  HADD2.F32 R133, -RZ, R135.H1_H1 ;  /* 0x30000087ff857230 */ /* 0x000fe40000004100 */
[--C-:B------:R-:W-:Y:S02]  /*1540*/  HADD2.F32 R135, -RZ, R140.reuse.H0_H0 ;  /* 0x2000008cff877230 */ /* 0x100fe40000004100 */
[----:B------:R-:W-:Y:S01]  /*1550*/  FADD.FTZ R189, R231, R189 ;  /* 0x000000bde7bd7221 */ /* 0x000fe20000010000 */
[----:B------:R-:W-:-:S02]  /*1560*/  HADD2.F32 R140, -RZ, R140.H1_H1 ;  /* 0x3000008cff8c7230 */ /* 0x000fc40000004100 */
[----:B------:R-:W-:Y:S01]  /*1570*/  FFMA.FTZ R190, R117, R231, R190 ;  /* 0x000000e775be7223 */ /* 0x000fe200000100be */
[----:B------:R-:W-:Y:S01]  /*1580*/  FADD.FTZ R8, R125, R8 ;  /* 0x000000087d087221 */ /* 0x000fe20000010000 */
[----:B------:R-:W-:Y:S01]  /*1590*/  FFMA.FTZ R4, R217, R125, R4 ;  /* 0x0000007dd9047223 */ /* 0x000fe20000010004 */
[C---:B------:R-:W-:Y:S01]  /*15a0*/  FADD.FTZ R235, -R226.reuse, R123 ;  /* 0x0000007be2eb7221 */ /* 0x040fe20000010100 */
[----:B------:R-:W-:Y:S01]  /*15b0*/  FADD.FTZ R121, -R226, R131 ;  /* 0x00000083e2797221 */ /* 0x000fe20000010100 */
[--C-:B------:R-:W-:Y:S02]  /*15c0*/  HADD2.F32 R231, -RZ, R134.reuse.H0_H0 ;  /* 0x20000086ffe77230 */ /* 0x100fe40000004100 */
[----:B------:R-:W-:Y:S01]  /*15d0*/  FADD.FTZ R157, R124, R157 ;  /* 0x0000009d7c9d7221 */ /* 0x000fe20000010000 */
[----:B------:R-:W-:Y:S02]  /*15e0*/  HADD2.F32 R125, -RZ, R134.H1_H1 ;  /* 0x30000086ff7d7230 */ /* 0x000fe40000004100 */
[----:B------:R-:W-:Y:S01]  /*15f0*/  FFMA.FTZ R158, R181, R124, R158 ;  /* 0x0000007cb59e7223 */ /* 0x000fe2000001009e */
[----:B------:R-:W-:-:S02]  /*1600*/  HADD2.F32 R131, -RZ, R136.H0_H0 ;  /* 0x20000088ff837230 */ /* 0x000fc40000004100 */
[----:B------:R-:W-:Y:S01]  /*1610*/  FMUL.FTZ R134, R210, R129 ;  /* 0x00000081d2867220 */ /* 0x000fe20000410000 */
[----:B------:R-:W-:Y:S01]  /*1620*/  FADD.FTZ R9, R126, R9 ;  /* 0x000000097e097221 */ /* 0x000fe20000010000 */
[----:B------:R-:W-:Y:S01]  /*1630*/  FFMA.FTZ R154, R215, R126, R154 ;  /* 0x0000007ed79a7223 */ /* 0x000fe2000001009a */
[----:B------:R-:W-:Y:S02]  /*1640*/  HADD2.F32 R124, -RZ, R136.H1_H1 ;  /* 0x30000088ff7c7230 */ /* 0x000fe40000004100 */
        /* <DEDUP_REMOVED lines=12> */
[----:B------:R-:W-:Y:S01]  /*1710*/  FADD.FTZ R235, R110, R235 ;  /* 0x000000eb6eeb7221 */ /* 0x000fe20000010000 */
[----:B------:R-:W-:Y:S02]  /*1720*/  FFMA.FTZ R114, R87, R232, R114 ;  /* 0x000000e857727223 */ /* 0x000fe40000010072 */
        /* <DEDUP_REMOVED lines=10> */
[C---:B------:R-:W-:Y:S01]  /*17d0*/  FADD.FTZ R231, -R226.reuse, R231 ;  /* 0x000000e7e2e77221 */ /* 0x040fe20000010100 */
[C---:B------:R-:W-:Y:S01]  /*17e0*/  FADD.FTZ R123, -R226.reuse, R125 ;  /* 0x0000007de27b7221 */ /* 0x040fe20000010100 */
[----:B------:R-:W-:Y:S01]  /*17f0*/  FADD.FTZ R133, -R226, R133 ;  /* 0x00000085e2857221 */ /* 0x000fe20000010100 */
[----:B------:R-:W-:Y:S01]  /*1800*/  FFMA.FTZ R226, R225, R222, R124 ;  /* 0x000000dee1e27223 */ /* 0x000fe2000001007c */
[--C-:B------:R-:W-:Y:S02]  /*1810*/  HADD2.F32 R237, -RZ, R137.reuse.H0_H0 ;  /* 0x20000089ffed7230 */ /* 0x100fe40000004100 */
[----:B------:R-:W-:Y:S01]  /*1820*/  FADD.FTZ R235, R222, R235 ;  /* 0x000000ebdeeb7221 */ /* 0x000fe20000010000 */
[----:B------:R-:W-:-:S02]  /*1830*/  HADD2.F32 R125, -RZ, R137.H1_H1 ;  /* 0x30000089ff7d7230 */ /* 0x000fc40000004100 */
[--C-:B------:R-:W-:Y:S02]  /*1840*/  HADD2.F32 R137, -RZ, R141.reuse.H0_H0 ;  /* 0x2000008dff897230 */ /* 0x100fe40000004100 */
[----:B------:R-:W-:Y:S01]  /*1850*/  FFMA.FTZ R226, R227, R224, R226 ;  /* 0x000000e0e3e27223 */ /* 0x000fe200000100e2 */
[----:B------:R-:W-:Y:S02]  /*1860*/  HADD2.F32 R141, -RZ, R141.H1_H1 ;  /* 0x3000008dff8d7230 */ /* 0x000fe40000004100 */
[----:B------:R-:W-:Y:S01]  /*1870*/  FADD.FTZ R235, R224, R235 ;  /* 0x000000ebe0eb7221 */ /* 0x000fe20000010000 */
[----:B------:R-:W-:Y:S01]  /*1880*/  FADD.FTZ R161, R128, R161 ;  /* 0x000000a180a17221 */ /* 0x000fe20000010000 */
[----:B------:R-:W-:Y:S01]  /*1890*/  FFMA.FTZ R162, R179, R128, R162 ;  /* 0x00000080b3a27223 */ /* 0x000fe200000100a2 */
[----:B------:R-:W-:Y:S01]  /*18a0*/  FADD.FTZ R21, R122, R21 ;  /* 0x000000157a157221 */ /* 0x000fe20000010000 */
[-C--:B------:R-:W-:Y:S01]  /*18b0*/  FFMA.FTZ R11, R218, R122.reuse, R11 ;  /* 0x0000007ada0b7223 */ /* 0x080fe2000001000b */
[----:B------:R-:W-:Y:S01]  /*18c0*/  FFMA.FTZ R223, R75, R122, R228 ;  /* 0x0000007a4bdf7223 */ /* 0x000fe200000100e4 */
[----:B------:R-:W-:Y:S01]  /*18d0*/  FMUL.FTZ R128, R210, R233 ;  /* 0x000000e9d2807220 */ /* 0x000fe20000410000 */
[----:B------:R-:W-:-:S02]  /*18e0*/  HADD2.F32 R229, -RZ, R138.H0_H0 ;  /* 0x2000008affe57230 */ /* 0x000fc40000004100 */
[----:B------:R-:W-:Y:S01]  /*18f0*/  FMUL.FTZ R126, R47, R141 ;  /* 0x0000008d2f7e7220 */ /* 0x000fe20000410000 */
[----:B------:R-:W-:Y:S02]  /*1900*/  HADD2.F32 R122, -RZ, R138.H1_H1 ;  /* 0x3000008aff7a7230 */ /* 0x000fe40000004100 */
[----:B------:R-:W-:Y:S01]  /*1910*/  FFMA.FTZ R226, R177, R176, R226 ;  /* 0x000000b0b1e27223 */ /* 0x000fe200000100e2 */
[----:B------:R-:W-:Y:S02]  /*1920*/  HADD2.F32 R138, -RZ, R142.H0_H0 ;  /* 0x2000008eff8a7230 */ /* 0x000fe40000004100 */
[----:B------:R-:W-:Y:S01]  /*1930*/  FADD.FTZ R235, R176, R235 ;  /* 0x000000ebb0eb7221 */ /* 0x000fe20000010000 */
[----:B------:R-:W-:Y:S01]  /*1940*/  FADD.FTZ R28, R125, R28 ;  /* 0x0000001c7d1c7221 */ /* 0x000fe20000010000 */
[-C--:B------:R-:W-:Y:S01]  /*1950*/  FFMA.FTZ R31, R128, R125.reuse, R31 ;  /* 0x0000007d801f7223 */ /* 0x080fe2000001001f */
[----:B------:R-:W-:Y:S01]  /*1960*/  FADD.FTZ R165, R120, R165 ;  /* 0x000000a578a57221 */ /* 0x000fe20000010000 */
[----:B------:R-:W-:Y:S01]  /*1970*/  FFMA.FTZ R166, R177, R120, R166 ;  /* 0x00000078b1a67223 */ /* 0x000fe200000100a6 */
[----:B------:R-:W-:Y:S01]  /*1980*/  FFMA.FTZ R125, R71, R125, R126 ;  /* 0x0000007d477d7223 */ /* 0x000fe2000001007e */
[----:B------:R-:W-:Y:S01]  /*1990*/  FFMA.FTZ R226, R179, R178, R226 ;  /* 0x000000b2b3e27223 */ /* 0x000fe200000100e2 */
[----:B------:R-:W-:-:S02]  /*19a0*/  HADD2.F32 R120, -RZ, R139.H0_H0 ;  /* 0x2000008bff787230 */ /* 0x000fc40000004100 */
[----:B------:R-:W-:Y:S01]  /*19b0*/  FMUL.FTZ R126, R210, R231 ;  /* 0x000000e7d27e7220 */ /* 0x000fe20000410000 */
[----:B------:R-:W-:Y:S02]  /*19c0*/  HADD2.F32 R136, -RZ, R139.H1_H1 ;  /* 0x3000008bff887230 */ /* 0x000fe40000004100 */
[----:B------:R-:W-:Y:S01]  /*19d0*/  FADD.FTZ R235, R178, R235 ;  /* 0x000000ebb2eb7221 */ /* 0x000fe20000010000 */
[----:B------:R-:W-:Y:S02]  /*19e0*/  HADD2.F32 R139, -RZ, R143.H0_H0 ;  /* 0x2000008fff8b7230 */ /* 0x000fe40000004100 */
[----:B------:R-:W-:Y:S01]  /*19f0*/  FMUL.FTZ R231, R40, R138 ;  /* 0x0000008a28e77220 */ /* 0x000fe20000410000 */
[----:B------:R-:W-:Y:S02]  /*1a00*/  HADD2.F32 R142, -RZ, R142.H1_H1 ;  /* 0x3000008eff8e7230 */ /* 0x000fe40000004100 */
[----:B------:R-:W-:Y:S01]  /*1a10*/  FFMA.FTZ R226, R181, R180, R226 ;  /* 0x000000b4b5e27223 */ /* 0x000fe200000100e2 */
[----:B------:R-:W-:Y:S01]  /*1a20*/  FADD.FTZ R235, R180, R235 ;  /* 0x000000ebb4eb7221 */ /* 0x000fe20000010000 */
[----:B------:R-:W-:Y:S01]  /*1a30*/  FADD.FTZ R32, R229, R32 ;  /* 0x00000020e5207221 */ /* 0x000fe20000010000 */
[-C--:B------:R-:W-:Y:S01]  /*1a40*/  FFMA.FTZ R35, R126, R229.reuse, R35 ;  /* 0x000000e57e237223 */ /* 0x080fe20000010023 */
[----:B------:R-:W-:Y:S01]  /*1a50*/  FFMA.FTZ R124, R64, R229, R231 ;  /* 0x000000e5407c7223 */ /* 0x000fe200000100e7 */
        /* <DEDUP_REMOVED lines=27> */
[----:B------:R-:W-:-:S02]  /*1c10*/  FADD.FTZ R226, R131, R226 ;  /* 0x000000e283e27221 */ /* 0x000fc40000010000 */
        /* <DEDUP_REMOVED lines=9> */
[----:B------:R-:W-:Y:S02]  /*1cb0*/  HADD2.F32 R143, -RZ, R143.H1_H1 ;  /* 0x3000008fff8f7230 */ /* 0x000fe40000004100 */
[----:B------:R-:W-:Y:S01]  /*1cc0*/  FADD.FTZ R39, R138, R39 ;  /* 0x000000278a277221 */ /* 0x000fe20000010000 */
[C---:B------:R-:W-:Y:S01]  /*1cd0*/  FFMA.FTZ R153, R126.reuse, R138, R153 ;  /* 0x0000008a7e997223 */ /* 0x040fe20000010099 */
        /* <DEDUP_REMOVED lines=50> */
.L_x_2319:
        /* <DEDUP_REMOVED lines=43> */
.L_x_2285:
        /* <DEDUP_REMOVED lines=33> */
.L_x_2284:
        /* <DEDUP_REMOVED lines=36> */
.L_x_2287:
        /* <DEDUP_REMOVED lines=37> */
.L_x_2283:
        /* <DEDUP_REMOVED lines=45> */
.L_x_2289:
        /* <DEDUP_REMOVED lines=41> */
.L_x_2288:
        /* <DEDUP_REMOVED lines=44> */
.L_x_2290:
        /* <DEDUP_REMOVED lines=44> */
.L_x_2286:
        /* <DEDUP_REMOVED lines=19> */
[-CC-:B------:R-:W-:Y:S01]  /*3560*/  FFMA.FTZ R177, R177, R138.reuse, R140.reuse ;  /* 0x0000008ab1b17223 */ /* 0x180fe2000001008c */
        /* <DEDUP_REMOVED lines=41> */
.L_x_2293:
        /* <DEDUP_REMOVED lines=41> */
.L_x_2292:
        /* <DEDUP_REMOVED lines=42> */
.L_x_2295:
        /* <DEDUP_REMOVED lines=37> */
.L_x_2291:
        /* <DEDUP_REMOVED lines=39> */
.L_x_2297:
        /* <DEDUP_REMOVED lines=33> */
.L_x_2296:
        /* <DEDUP_REMOVED lines=34> */
.L_x_2298:
        /* <DEDUP_REMOVED lines=28> */
.L_x_2294:
        /* <DEDUP_REMOVED lines=56> */
.L_x_2301:
        /* <DEDUP_REMOVED lines=41> */
.L_x_2300:
        /* <DEDUP_REMOVED lines=42> */
.L_x_2303:
[-CC-:B0-----:R-:W-:Y:S01]  /*5090*/  FFMA.FTZ R109, R126, R138.reuse, R140.reuse ;  /* 0x0000008a7e6d7223 */ /* 0x181fe2000001008c */
[-CC-:B------:R-:W-:Y:S01]  /*50a0*/  FFMA.FTZ R133, R133, R138.reuse, R140.reuse ;  /* 0x0000008a85857223 */ /* 0x180fe2000001008c */
[-CC-:B------:R-:W-:Y:S01]  /*50b0*/  FFMA.FTZ R121, R121, R138.reuse, R140.reuse ;  /* 0x0000008a79797223 */ /* 0x180fe2000001008c */
        /* <DEDUP_REMOVED lines=34> */
.L_x_2299:
        /* <DEDUP_REMOVED lines=39> */
.L_x_2305:
        /* <DEDUP_REMOVED lines=33> */
.L_x_2304:
        /* <DEDUP_REMOVED lines=34> */
.L_x_2306:
        /* <DEDUP_REMOVED lines=28> */
.L_x_2302:
        /* <DEDUP_REMOVED lines=13> */
.L_x_2281:
        /* <DEDUP_REMOVED lines=94> */
.L_x_2280:
[----:B------:R-:W-:Y:S05]  /*61f0*/  BSYNC B0 ;  /* 0x0000000000007941 */ /* 0x000fea0003800000 */
.L_x_2279:
        /* <DEDUP_REMOVED lines=22> */
[----:B------:R-:W5:Y:S04]  /*6360*/  LDS R11, [R2+0x600] ;  /* 0x00060000020b7984 */ /* 0x000f680000000800 */
[----:B------:R-:W3:Y:S04]  /*6370*/  LDS R16, [R2+0x800] ;  /* 0x0008000002107984 */ /* 0x000ee80000000800 */
[----:B------:R-:W4:Y:S04]  /*6380*/  LDS R3, [R2] ;  /* 0x0000000002037984 */ /* 0x000f280000000800 */
        /* <DEDUP_REMOVED lines=14> */
[----:B----4-:R-:W-:-:S03]  /*6470*/  FADD.FTZ R3, RZ, R3 ;  /* 0x00000003ff037221 */ /* 0x010fc60000010000 */
[----:B------:R-:W4:Y:S01]  /*6480*/  LDS R54, [R2+0x1e00] ;  /* 0x001e000002367984 */ /* 0x000f220000000800 */
[----:B--2---:R-:W-:-:S03]  /*6490*/  FADD.FTZ R3, R3, R18 ;  /* 0x0000001203037221 */ /* 0x004fc60000010000 */
[----:B------:R-:W2:Y:S01]  /*64a0*/  LDS R37, [R2+0x2000] ;  /* 0x0020000002257984 */ /* 0x000ea20000000800 */
[----:B------:R-:W-:-:S03]  /*64b0*/  FADD.FTZ R9, R9, R36 ;  /* 0x0000002409097221 */ /* 0x000fc60000010000 */
[----:B------:R-:W2:Y:S01]  /*64c0*/  LDS R56, [R2+0x2200] ;  /* 0x0022000002387984 */ /* 0x000ea20000000800 */
[----:B------:R-:W-:-:S03]  /*64d0*/  FADD.FTZ R10, R10, R19 ;  /* 0x000000130a0a7221 */ /* 0x000fc60000010000 */
        /* <DEDUP_REMOVED lines=56> */
[----:B------:R-:W-:Y:S01]  /*6860*/  LDS R9, [R2+0x2400] ;  /* 0x0024000002097984 */ /* 0x000fe20000000800 */
[----:B------:R-:W-:-:S03]  /*6870*/  FADD.FTZ R7, R40, R7 ;  /* 0x0000000728077221 */ /* 0x000fc60000010000 */
[----:B------:R-:W-:Y:S01]  /*6880*/  LDS R11, [R2+0x2600] ;  /* 0x00260000020b7984 */ /* 0x000fe20000000800 */
        /* <DEDUP_REMOVED lines=13> */
[----:B------:R-:W-:Y:S02]  /*6960*/  FADD.FTZ R5, R5, R10 ;  /* 0x0000000a05057221 */ /* 0x000fe40000010000 */
[----:B------:R-:W-:Y:S04]  /*6970*/  STS.128 [R8], R76 ;  /* 0x0000004c08007388 */ /* 0x000fe80000000c00 */
[----:B------:R-:W-:Y:S01]  /*6980*/  STS.128 [R8+0x10], R80 ;  /* 0x0000105008007388 */ /* 0x000fe20000000c00 */
[----:B------:R-:W-:-:S03]  /*6990*/  FADD.FTZ R35, R6, R35 ;  /* 0x0000002306237221 */ /* 0x000fc60000010000 */
[----:B------:R-:W-:Y:S01]  /*69a0*/  STS.128 [R8+0x400], R84 ;  /* 0x0004005408007388 */ /* 0x000fe20000000c00 */
[----:B0-----:R-:W-:-:S03]  /*69b0*/  FADD.FTZ R37, R4, R37 ;  /* 0x0000002504257221 */ /* 0x001fc60000010000 */
[----:B------:R-:W-:Y:S04]  /*69c0*/  STS.128 [R8+0x410], R100 ;  /* 0x0004106408007388 */ /* 0x000fe80000000c00 */
[----:B------:R0:W-:Y:S04]  /*69d0*/  STS.128 [R8+0x800], R20 ;  /* 0x0008001408007388 */ /* 0x0001e80000000c00 */
[----:B------:R1:W-:Y:S01]  /*69e0*/  STS.128 [R8+0x810], R28 ;  /* 0x0008101c08007388 */ /* 0x0003e20000000c00 */
[----:B------:R-:W-:Y:S01]  /*69f0*/  BAR.SYNC.DEFER_BLOCKING 0x0 ;  /* 0x0000000000007b1d */ /* 0x000fe20000010000 */
[----:B0-----:R-:W-:Y:S01]  /*6a00*/  FADD.FTZ R21, R42, R9 ;  /* 0x000000092a157221 */ /* 0x001fe20000010000 */
[----:B------:R-:W-:Y:S01]  /*6a10*/  FADD.FTZ R23, R44, R11 ;  /* 0x0000000b2c177221 */ /* 0x000fe20000010000 */
[----:B-1----:R-:W-:-:S03]  /*6a20*/  FADD.FTZ R29, R7, R16 ;  /* 0x00000010071d7221 */ /* 0x002fc60000010000 */
        /* <DEDUP_REMOVED lines=144> */
.L_x_2282:
        /* <DEDUP_REMOVED lines=8> */
.L_x_2309:
[----:B------:R-:W-:Y:S05]  /*73b0*/  BSYNC B2 ;  /* 0x0000000000027941 */ /* 0x000fea0003800000 */
.L_x_2308:
        /* <DEDUP_REMOVED lines=8> */
.L_x_2310:
[----:B------:R-:W-:Y:S01]  /*7440*/  FADD.FTZ R138, R135, R138 ;  /* 0x0000008a878a7221 */ /* 0x000fe20000010000 */
[----:B------:R-:W-:-:S04]  /*7450*/  HFMA2 R229, -RZ, RZ, 0, 1.1920928955078125e-07 ;  /* 0x00000002ffe57431 */ /* 0x000fc800000001ff */
[----:B------:R-:W-:Y:S02]  /*7460*/  MOV R230, R138 ;  /* 0x0000008a00e67202 */ /* 0x000fe40000000f00 */
[----:B------:R-:W-:-:S07]  /*7470*/  MOV R140, R228 ;  /* 0x000000e4008c7202 */ /* 0x000fce0000000f00 */
[----:B------:R-:W-:Y:S05]  /*7480*/  WARPSYNC.COLLECTIVE R143, `(.L_x_2311) ;  /* 0x000000008f087348 */ /* 0x000fea0003c00000 */
[----:B------:R0:W1:Y:S02]  /*7490*/  SHFL.BFLY P3, R228, R230, R229, R232 ;  /* 0x0c0000e5e6e47389 */ /* 0x00006400000600e8 */
[----:B01----:R-:W-:Y:S05]  /*74a0*/  ENDCOLLECTIVE ;  /* 0x000000000000791b */ /* 0x003fea0003800000 */
.L_x_2311:
[----:B------:R-:W-:-:S05]  /*74b0*/  FADD.FTZ R140, R137, R140 ;  /* 0x0000008c898c7221 */ /* 0x000fca0000010000 */
[----:B------:R-:W-:Y:S02]  /*74c0*/  MOV R230, R140 ;  /* 0x0000008c00e67202 */ /* 0x000fe40000000f00 */
[----:B------:R-:W-:-:S07]  /*74d0*/  MOV R139, R228 ;  /* 0x000000e4008b7202 */ /* 0x000fce0000000f00 */
[----:B------:R-:W-:Y:S05]  /*74e0*/  WARPSYNC.COLLECTIVE R143, `(.L_x_2312) ;  /* 0x000000008f087348 */ /* 0x000fea0003c00000 */
[----:B------:R0:W1:Y:S02]  /*74f0*/  SHFL.BFLY P3, R228, R230, R229, R232 ;  /* 0x0c0000e5e6e47389 */ /* 0x00006400000600e8 */
[----:B01----:R-:W-:Y:S05]  /*7500*/  ENDCOLLECTIVE ;  /* 0x000000000000791b */ /* 0x003fea0003800000 */
.L_x_2312:
[----:B------:R-:W-:Y:S01]  /*7510*/  FADD.FTZ R139, R138, R139 ;  /* 0x0000008b8a8b7221 */ /* 0x000fe20000010000 */
[----:B------:R-:W-:-:S04]  /*7520*/  HFMA2 R229, -RZ, RZ, 0, 2.384185791015625e-07 ;  /* 0x00000004ffe57431 */ /* 0x000fc800000001ff */
[----:B------:R-:W-:Y:S02]  /*7530*/  MOV R230, R139 ;  /* 0x0000008b00e67202 */ /* 0x000fe40000000f00 */
[----:B------:R-:W-:-:S07]  /*7540*/  MOV R141, R228 ;  /* 0x000000e4008d7202 */ /* 0x000fce0000000f00 */
[----:B------:R-:W-:Y:S05]  /*7550*/  WARPSYNC.COLLECTIVE R143, `(.L_x_2313) ;  /* 0x000000008f087348 */ /* 0x000fea0003c00000 */
[----:B------:R0:W1:Y:S02]  /*7560*/  SHFL.BFLY P3, R228, R230, R229, R232 ;  /* 0x0c0000e5e6e47389 */ /* 0x00006400000600e8 */
[----:B01----:R-:W-:Y:S05]  /*7570*/  ENDCOLLECTIVE ;  /* 0x000000000000791b */ /* 0x003fea0003800000 */
.L_x_2313:
[----:B------:R-:W-:-:S05]  /*7580*/  FADD.FTZ R141, R140, R141 ;  /* 0x0000008d8c8d7221 */ /* 0x000fca0000010000 */
[----:B------:R-:W-:Y:S02]  /*7590*/  MOV R230, R141 ;  /* 0x0000008d00e67202 */ /* 0x000fe40000000f00 */
[----:B------:R-:W-:-:S07]  /*75a0*/  MOV R142, R228 ;  /* 0x000000e4008e7202 */ /* 0x000fce0000000f00 */
[----:B------:R-:W-:Y:S05]  /*75b0*/  WARPSYNC.COLLECTIVE R143, `(.L_x_2314) ;  /* 0x000000008f087348 */ /* 0x000fea0003c00000 */
[----:B------:R0:W1:Y:S02]  /*75c0*/  SHFL.BFLY P3, R228, R230, R229, R232 ;  /* 0x0c0000e5e6e47389 */ /* 0x00006400000600e8 */
[----:B01----:R-:W-:Y:S05]  /*75d0*/  ENDCOLLECTIVE ;  /* 0x000000000000791b */ /* 0x003fea0003800000 */
.L_x_2314:
[----:B------:R-:W-:Y:S01]  /*75e0*/  FADD.FTZ R142, R139, R142 ;  /* 0x0000008e8b8e7221 */ /* 0x000fe20000010000 */
[----:B------:R-:W-:-:S04]  /*75f0*/  HFMA2 R229, -RZ, RZ, 0, 4.76837158203125e-07 ;  /* 0x00000008ffe57431 */ /* 0x000fc800000001ff */
[----:B------:R-:W-:Y:S02]  /*7600*/  MOV R230, R142 ;  /* 0x0000008e00e67202 */ /* 0x000fe40000000f00 */
[----:B------:R-:W-:-:S07]  /*7610*/  MOV R226, R228 ;  /* 0x000000e400e27202 */ /* 0x000fce0000000f00 */
[----:B------:R-:W-:Y:S05]  /*7620*/  WARPSYNC.COLLECTIVE R143, `(.L_x_2315) ;  /* 0x000000008f087348 */ /* 0x000fea0003c00000 */
[----:B------:R0:W1:Y:S02]  /*7630*/  SHFL.BFLY P3, R228, R230, R229, R232 ;  /* 0x0c0000e5e6e47389 */ /* 0x00006400000600e8 */
[----:B01----:R-:W-:Y:S05]  /*7640*/  ENDCOLLECTIVE ;  /* 0x000000000000791b */ /* 0x003fea0003800000 */
.L_x_2315:
[----:B------:R-:W-:-:S05]  /*7650*/  FADD.FTZ R226, R141, R226 ;  /* 0x000000e28de27221 */ /* 0x000fca0000010000 */
[----:B------:R-:W-:Y:S02]  /*7660*/  MOV R230, R226 ;  /* 0x000000e200e67202 */ /* 0x000fe40000000f00 */
[----:B------:R-:W-:-:S07]  /*7670*/  MOV R135, R228 ;  /* 0x000000e400877202 */ /* 0x000fce0000000f00 */
[----:B------:R-:W-:Y:S05]  /*7680*/  WARPSYNC.COLLECTIVE R143, `(.L_x_2316) ;  /* 0x000000008f087348 */ /* 0x000fea0003c00000 */
[----:B------:R0:W1:Y:S02]  /*7690*/  SHFL.BFLY P3, R228, R230, R229, R232 ;  /* 0x0c0000e5e6e47389 */ /* 0x00006400000600e8 */
[----:B01----:R-:W-:Y:S05]  /*76a0*/  ENDCOLLECTIVE ;  /* 0x000000000000791b */ /* 0x003fea0003800000 */
.L_x_2316:
[----:B------:R-:W-:Y:S01]  /*76b0*/  FADD.FTZ R135, R142, R135 ;  /* 0x000000878e877221 */ /* 0x000fe20000010000 */
[----:B------:R-:W-:-:S04]  /*76c0*/  HFMA2 R229, -RZ, RZ, 0, 9.5367431640625e-07 ;  /* 0x00000010ffe57431 */ /* 0x000fc800000001ff */
[----:B------:R-:W-:Y:S02]  /*76d0*/  MOV R230, R135 ;  /* 0x0000008700e67202 */ /* 0x000fe40000000f00 */
[----:B------:R-:W-:-:S07]  /*76e0*/  MOV R137, R228 ;  /* 0x000000e400897202 */ /* 0x000fce0000000f00 */
[----:B------:R-:W-:Y:S05]  /*76f0*/  WARPSYNC.COLLECTIVE R143, `(.L_x_2317) ;  /* 0x000000008f087348 */ /* 0x000fea0003c00000 */
[----:B------:R0:W1:Y:S02]  /*7700*/  SHFL.BFLY P3, R228, R230, R229, R232 ;  /* 0x0c0000e5e6e47389 */ /* 0x00006400000600e8 */
[----:B01----:R-:W-:Y:S05]  /*7710*/  ENDCOLLECTIVE ;  /* 0x000000000000791b */ /* 0x003fea0003800000 */
.L_x_2317:
[----:B------:R-:W-:-:S05]  /*7720*/  FADD.FTZ R137, R226, R137 ;  /* 0x00000089e2897221 */ /* 0x000fca0000010000 */
[----:B------:R-:W-:Y:S02]  /*7730*/  MOV R230, R137 ;  /* 0x0000008900e67202 */ /* 0x000fe40000000f00 */
[----:B------:R-:W-:-:S07]  /*7740*/  MOV R138, R228 ;  /* 0x000000e4008a7202 */ /* 0x000fce0000000f00 */
[----:B------:R-:W-:Y:S05]  /*7750*/  WARPSYNC.COLLECTIVE R143, `(.L_x_2318) ;  /* 0x000000008f087348 */ /* 0x000fea0003c00000 */
[----:B------:R0:W1:Y:S02]  /*7760*/  SHFL.BFLY P3, R228, R230, R229, R232 ;  /* 0x0c0000e5e6e47389 */ /* 0x00006400000600e8 */
[----:B01----:R-:W-:Y:S05]  /*7770*/  ENDCOLLECTIVE ;  /* 0x000000000000791b */ /* 0x003fea0003800000 */
.L_x_2318:
[----:B------:R-:W-:Y:S01]  /*7780*/  MOV R140, R228 ;  /* 0x000000e4008c7202 */ /* 0x000fe20000000f00 */
[----:B------:R-:W-:Y:S06]  /*7790*/  BRA `(.L_x_2319) ;  /* 0xffffffa800187947 */ /* 0x000fec000383ffff */
.L_x_2320:
        /* <DEDUP_REMOVED lines=14> */
.L_x_4983:


//--------------------- .text._ZN10layer_norm31ln_parallel_residual_bwd_kernelINS_13Kernel_traitsIf6__halfS2_S2_fjLj768ELj1ELj4ELj1ELj16ENS_18Kernel_traits_baseILj768EfS2_S2_S2_fjLj128EEEEELb0ELb1ELb0EEEvNS_9BwdParamsE --------------------------
	.section	.text._ZN10layer_norm31ln_parallel_residual_bwd_kernelINS_13Kernel_traitsIf6__halfS2_S2_fjLj768ELj1ELj4ELj1ELj16ENS_18Kernel_traits_baseILj768EfS2_S2_S2_fjLj128EEEEELb0ELb1ELb0EEEvNS_9BwdParamsE,"ax",@progbits
	.align	128
        .global         _ZN10layer_norm31ln_parallel_residual_bwd_kernelINS_13Kernel_traitsIf6__halfS2_S2_fjLj768ELj1ELj4ELj1ELj16ENS_18Kernel_traits_baseILj768EfS2_S2_S2_fjLj128EEEEELb0ELb1ELb0EEEvNS_9BwdParamsE
        .type           _ZN10layer_norm31ln_parallel_residual_bwd_kernelINS_13Kernel_traitsIf6__halfS2_S2_fjLj768ELj1ELj4ELj1ELj16ENS_18Kernel_traits_baseILj768EfS2_S2_S2_fjLj128EEEEELb0ELb1ELb0EEEvNS_9BwdParamsE,@function
        .size           _ZN10layer_norm31ln_parallel_residual_bwd_kernelINS_13Kernel_traitsIf6__halfS2_S2_fjLj768ELj1ELj4ELj1ELj16ENS_18Kernel_traits_baseILj768EfS2_S2_S2_fjLj128EEEEELb0ELb1ELb0EEEvNS_9BwdParamsE,(.L_x_4984 - _ZN10layer_norm31ln_parallel_residual_bwd_kernelINS_13Kernel_traitsIf6__halfS2_S2_fjLj768ELj1ELj4ELj1ELj16ENS_18Kernel_traits_baseILj768EfS2_S2_S2_fjLj128EEEEELb0ELb1ELb0EEEvNS_9BwdParamsE)
        .other          _ZN10layer_norm31ln_parallel_residual_bwd_kernelINS_13Kernel_traitsIf6__halfS2_S2_fjLj768ELj1ELj4ELj1ELj16ENS_18Kernel_traits_baseILj768EfS2_S2_S2_fjLj128EEEEELb0ELb1ELb0EEEvNS_9BwdParamsE,@"STO_CUDA_ENTRY STV_DEFAULT"
_ZN10layer_norm31ln_parallel_residual_bwd_kernelINS_13Kernel_traitsIf6__halfS2_S2_fjLj768ELj1ELj4ELj1ELj16ENS_18Kernel_traits_baseILj768EfS2_S2_S2_fjLj128EEEEELb0ELb1ELb0EEEvNS_9BwdParamsE:
.text._ZN10layer_norm31ln_parallel_residual_bwd_kernelINS_13Kernel_traitsIf6__halfS2_S2_fjLj768ELj1ELj4ELj1ELj16ENS_18Kernel_traits_baseILj768EfS2_S2_S2_fjLj128EEEEELb0ELb1ELb0EEEvNS_9BwdParamsE:
        /* <DEDUP_REMOVED lines=28> */
[----:B------:R-:W-:-:S04]  /*01c0*/  @P1 IADD3 R15, PT, PT, R15, 0x20, RZ ;  /* 0x000000200f0f1810 */ /* 0x000fc80007ffe0ff */
[----:B------:R2:W5:Y:S01]  /*01d0*/  @P1 LDG.E.128 R24, desc[UR10][R8.64] ;  /* 0x0000000a08181981 */ /* 0x000562000c1e1d00 */
[----:B----4-:R-:W-:-:S03]  /*01e0*/  @P2 IMAD.WIDE.U32 R10, R15, 0x20, R10 ;  /* 0x000000200f0a2825 */ /* 0x010fc600078e000a */
[----:B------:R2:W5:Y:S04]  /*01f0*/  @P1 LDG.E.128 R28, desc[UR10][R8.64+0x10] ;  /* 0x0000100a081c1981 */ /* 0x000568000c1e1d00 */
[----:B------:R2:W5:Y:S01]  /*0200*/  @P2 LDG.E.128 R32, desc[UR10][R10.64] ;  /* 0x0000000a0a202981 */ /* 0x000562000c1e1d00 */
[----:B---3--:R-:W-:Y:S01]  /*0210*/  USHF.L.U32 UR8, UR9, 0x2, URZ ;  /* 0x0000000209087899 */ /* 0x008fe200080006ff */
[----:B------:R-:W-:Y:S01]  /*0220*/  SHF.R.U32.HI R2, RZ, 0x5, R2 ;  /* 0x00000005ff027819 */ /* 0x000fe20000011602 */
[----:B-1----:R-:W-:Y:S01]  /*0230*/  @P0 IMAD.WIDE.U32 R6, R13, 0x20, R6 ;  /* 0x000000200d060825 */ /* 0x002fe200078e0006 */
[----:B------:R2:W5:Y:S03]  /*0240*/  @P2 LDG.E.128 R36, desc[UR10][R10.64+0x10] ;  /* 0x0000100a0a242981 */ /* 0x000566000c1e1d00 */
[----:B------:R-:W-:Y:S01]  /*0250*/  LOP3.LUT R2, R2, UR8, RZ, 0xfc, !PT ;  /* 0x0000000802027c12 */ /* 0x000fe2000f8efcff */
[----:B------:R2:W5:Y:S04]  /*0260*/  @P0 LDG.E.128 R16, desc[UR10][R6.64] ;  /* 0x0000000a06100981 */ /* 0x000568000c1e1d00 */
[----:B------:R2:W5:Y:S01]  /*0270*/  @P0 LDG.E.128 R20, desc[UR10][R6.64+0x10] ;  /* 0x0000100a06140981 */ /* 0x000562000c1e1d00 */
[----:B------:R-:W-:-:S02]  /*0280*/  ISETP.GE.AND P0, PT, R2, UR12, PT ;  /* 0x0000000c02007c0c */ /* 0x000fc4000bf06270 */
        /* <DEDUP_REMOVED lines=23> */
[----:B------:R-:W-:Y:S01]  /*0400*/  CS2R R78, SRZ ;  /* 0x00000000004e7805 */ /* 0x000fe2000001ff00 */
[----:B0-2---:R-:W-:Y:S06]  /*0410*/  @P0 BRA `(.L_x_2322) ;  /* 0x0000006000d80947 */ /* 0x005fec0003800000 */
        /* <DEDUP_REMOVED lines=31> */
.L_x_2365:
        /* <DEDUP_REMOVED lines=8> */
[----:B------:R-:W1:Y:S03]  /*0690*/  S2R R112, SR_TID.X ;  /* 0x0000000000707919 */ /* 0x000e660000002100 */
[----:B------:R-:W-:-:S05]  /*06a0*/  IMAD R0, R2, R5, RZ ;  /* 0x0000000502007224 */ /* 0x000fca00078e02ff */
[----:B------:R-:W-:-:S04]  /*06b0*/  SHF.R.S32.HI R113, RZ, 0x1f, R0 ;  /* 0x0000001fff717819 */ /* 0x000fc80000011400 */
[----:B------:R-:W-:Y:S02]  /*06c0*/  LEA.HI R0, R113, R0, RZ, 0x3 ;  /* 0x0000000071007211 */ /* 0x000fe400078f18ff */
[----:B-1----:R-:W-:-:S04]  /*06d0*/  LOP3.LUT R113, R112, 0x1f, RZ, 0xc0, !PT ;  /* 0x0000001f70717812 */ /* 0x002fc800078ec0ff */
        /* <DEDUP_REMOVED lines=17> */
[----:B--2---:R-:W-:Y:S02]  /*07f0*/  HADD2.F32 R141, -RZ, R108.H0_H0 ;  /* 0x2000006cff8d7230 */ /* 0x004fe40000004100 */
[----:B------:R-:W-:Y:S02]  /*0800*/  HADD2.F32 R153, -RZ, R110.H0_H0 ;  /* 0x2000006eff997230 */ /* 0x000fe40000004100 */
[----:B------:R-:W-:Y:S02]  /*0810*/  HADD2.F32 R145, -RZ, R108.H1_H1 ;  /* 0x3000006cff917230 */ /* 0x000fe40000004100 */
[----:B------:R-:W-:Y:S02]  /*0820*/  HADD2.F32 R147, -RZ, R109.H0_H0 ;  /* 0x2000006dff937230 */ /* 0x000fe40000004100 */
[----:B------:R-:W-:Y:S01]  /*0830*/  FADD.FTZ R138, -R154, R153 ;  /* 0x000000999a8a7221 */ /* 0x000fe20000010100 */
[----:B------:R-:W-:-:S02]  /*0840*/  HADD2.F32 R155, -RZ, R110.H1_H1 ;  /* 0x3000006eff9b7230 */ /* 0x000fc40000004100 */
[C---:B------:R-:W-:Y:S01]  /*0850*/  FADD.FTZ R110, -R154.reuse, R141 ;  /* 0x0000008d9a6e7221 */ /* 0x040fe20000010100 */
[----:B------:R-:W-:Y:S02]  /*0860*/  HADD2.F32 R149, -RZ, R109.H1_H1 ;  /* 0x3000006dff957230 */ /* 0x000fe40000004100 */
[C---:B------:R-:W-:Y:S01]  /*0870*/  FADD.FTZ R152, -R154.reuse, R145 ;  /* 0x000000919a987221 */ /* 0x040fe20000010100 */
[--C-:B---3--:R-:W-:Y:S02]  /*0880*/  HADD2.F32 R151, -RZ, R112.reuse.H0_H0 ;  /* 0x20000070ff977230 */ /* 0x108fe40000004100 */
[----:B-----5:R-:W-:Y:S01]  /*0890*/  FMUL.FTZ R153, R121, R110 ;  /* 0x0000006e79997220 */ /* 0x020fe20000410000 */
[----:B------:R-:W-:Y:S02]  /*08a0*/  HADD2.F32 R150, -RZ, R112.H1_H1 ;  /* 0x30000070ff967230 */ /* 0x000fe40000004100 */
[----:B------:R-:W-:Y:S01]  /*08b0*/  FADD.FTZ R112, -R154, R147 ;  /* 0x000000939a707221 */ /* 0x000fe20000010100 */
[----:B------:R-:W-:-:S02]  /*08c0*/  HADD2.F32 R157, -RZ, R111.H0_H0 ;  /* 0x2000006fff9d7230 */ /* 0x000fc40000004100 */
[----:B------:R-:W-:Y:S01]  /*08d0*/  FADD.FTZ R148, -R154, R149 ;  /* 0x000000959a947221 */ /* 0x000fe20000010100 */
[----:B------:R-:W-:Y:S02]  /*08e0*/  HADD2.F32 R111, -RZ, R111.H1_H1 ;  /* 0x3000006fff6f7230 */ /* 0x000fe40000004100 */
[----:B------:R-:W-:Y:S01]  /*08f0*/  FADD.FTZ R60, R60, R151 ;  /* 0x000000973c3c7221 */ /* 0x000fe20000010000 */
[--C-:B------:R-:W-:Y:S02]  /*0900*/  HADD2.F32 R109, -RZ, R113.reuse.H0_H0 ;  /* 0x20000071ff6d7230 */ /* 0x100fe40000004100 */
[----:B------:R-:W-:Y:S01]  /*0910*/  FMUL.FTZ R152, R121, R152 ;  /* 0x0000009879987220 */ /* 0x000fe20000410000 */
[-C--:B------:R-:W-:Y:S01]  /*0920*/  FFMA.FTZ R40, R153, R151.reuse, R40 ;  /* 0x0000009799287223 */ /* 0x080fe20000010028 */
[----:B------:R-:W-:Y:S01]  /*0930*/  FMUL.FTZ R149, R121, R112 ;  /* 0x0000007079957220 */ /* 0x000fe20000410000 */
[----:B------:R-:W-:Y:S01]  /*0940*/  FMUL.FTZ R151, R16, R151 ;  /* 0x0000009710977220 */ /* 0x000fe20000410000 */
[----:B------:R-:W-:Y:S01]  /*0950*/  FADD.FTZ R140, -R154, R111 ;  /* 0x0000006f9a8c7221 */ /* 0x000fe20000010100 */
[----:B------:R-:W-:Y:S01]  /*0960*/  FADD.FTZ R61, R61, R150 ;  /* 0x000000963d3d7221 */ /* 0x000fe20000010000 */
[-C--:B------:R-:W-:Y:S01]  /*0970*/  FFMA.FTZ R41, R152, R150.reuse, R41 ;  /* 0x0000009698297223 */ /* 0x080fe20000010029 */
[----:B------:R-:W-:Y:S01]  /*0980*/  FADD.FTZ R62, R62, R109 ;  /* 0x0000006d3e3e7221 */ /* 0x000fe20000010000 */
[-C--:B------:R-:W-:Y:S01]  /*0990*/  FFMA.FTZ R42, R149, R109.reuse, R42 ;  /* 0x0000006d952a7223 */ /* 0x080fe2000001002a */
[----:B------:R-:W-:Y:S01]  /*09a0*/  FMUL.FTZ R147, R18, R109 ;  /* 0x0000006d12937220 */ /* 0x000fe20000410000 */
[----:B------:R-:W-:Y:S01]  /*09b0*/  FMUL.FTZ R150, R17, R150 ;  /* 0x0000009611967220 */ /* 0x000fe20000410000 */
[----:B------:R-:W-:Y:S01]  /*09c0*/  FADD.FTZ R109, RZ, R151 ;  /* 0x00000097ff6d7221 */ /* 0x000fe20000010000 */
[----:B------:R-:W-:Y:S01]  /*09d0*/  FFMA.FTZ R111, R153, R151, RZ ;  /* 0x00000097996f7223 */ /* 0x000fe200000100ff */
[----:B------:R-:W-:-:S02]  /*09e0*/  HADD2.F32 R146, -RZ, R113.H1_H1 ;  /* 0x30000071ff927230 */ /* 0x000fc40000004100 */
[----:B------:R-:W-:Y:S01]  /*09f0*/  FMUL.FTZ R148, R121, R148 ;  /* 0x0000009479947220 */ /* 0x000fe20000410000 */
[----:B------:R-:W-:Y:S01]  /*0a00*/  FADD.FTZ R110, R109, R150 ;  /* 0x000000966d6e7221 */ /* 0x000fe20000010000 */
[----:B------:R-:W-:Y:S01]  /*0a10*/  FFMA.FTZ R112, R152, R150, R111 ;  /* 0x0000009698707223 */ /* 0x000fe2000001006f */
[--C-:B------:R-:W-:Y:S02]  /*0a20*/  HADD2.F32 R143, -RZ, R114.reuse.H0_H0 ;  /* 0x20000072ff8f7230 */ /* 0x100fe40000004100 */
[----:B------:R-:W-:Y:S01]  /*0a30*/  FADD.FTZ R63, R63, R146 ;  /* 0x000000923f3f7221 */ /* 0x000fe20000010000 */
[----:B------:R-:W-:Y:S01]  /*0a40*/  FFMA.FTZ R43, R148, R146, R43 ;  /* 0x00000092942b7223 */ /* 0x000fe2000001002b */
[----:B------:R-:W-:Y:S01]  /*0a50*/  FMUL.FTZ R145, R121, R138 ;  /* 0x0000008a79917220 */ /* 0x000fe20000410000 */
[----:B------:R-:W-:Y:S01]  /*0a60*/  FMUL.FTZ R146, R19, R146 ;  /* 0x0000009213927220 */ /* 0x000fe20000410000 */
[----:B------:R-:W-:Y:S01]  /*0a70*/  FADD.FTZ R109, R110, R147 ;  /* 0x000000936e6d7221 */ /* 0x000fe20000010000 */
[----:B------:R-:W-:Y:S01]  /*0a80*/  FFMA.FTZ R111, R149, R147, R112 ;  /* 0x00000093956f7223 */ /* 0x000fe20000010070 */
[----:B------:R-:W-:-:S02]  /*0a90*/  HADD2.F32 R114, -RZ, R114.H1_H1 ;  /* 0x30000072ff727230 */ /* 0x000fc40000004100 */
[----:B------:R-:W-:Y:S01]  /*0aa0*/  FADD.FTZ R156, -R154, R157 ;  /* 0x0000009d9a9c7221 */ /* 0x000fe20000010100 */
[----:B------:R-:W-:Y:S01]  /*0ab0*/  FADD.FTZ R64, R64, R143 ;  /* 0x0000008f40407221 */ /* 0x000fe20000010000 */
[-C--:B------:R-:W-:Y:S01]  /*0ac0*/  FFMA.FTZ R44, R145, R143.reuse, R44 ;  /* 0x0000008f912c7223 */ /* 0x080fe2000001002c */
[----:B------:R-:W-:Y:S01]  /*0ad0*/  FADD.FTZ R144, -R154, R155 ;  /* 0x0000009b9a907221 */ /* 0x000fe20000010100 */
[----:B------:R-:W-:Y:S01]  /*0ae0*/  FMUL.FTZ R143, R20, R143 ;  /* 0x0000008f148f7220 */ /* 0x000fe20000410000 */
[----:B------:R-:W-:Y:S01]  /*0af0*/  FADD.FTZ R110, R109, R146 ;  /* 0x000000926d6e7221 */ /* 0x000fe20000010000 */
[----:B------:R-:W-:Y:S01]  /*0b00*/  FFMA.FTZ R112, R148, R146, R111 ;  /* 0x0000009294707223 */ /* 0x000fe2000001006f */
[--C-:B------:R-:W-:Y:S02]  /*0b10*/  HADD2.F32 R139, -RZ, R115.reuse.H0_H0 ;  /* 0x20000073ff8b7230 */ /* 0x100fe40000004100 */
[C---:B------:R-:W-:Y:S01]  /*0b20*/  FMUL.FTZ R141, R121.reuse, R156 ;  /* 0x0000009c798d7220 */ /* 0x040fe20000410000 */
[----:B------:R-:W-:Y:S01]  /*0b30*/  FMUL.FTZ R144, R121, R144 ;  /* 0x0000009079907220 */ /* 0x000fe20000410000 */
[----:B------:R-:W-:Y:S01]  /*0b40*/  FMUL.FTZ R142, R21, R114 ;  /* 0x00000072158e7220 */ /* 0x000fe20000410000 */
[----:B------:R-:W-:Y:S01]  /*0b50*/  FADD.FTZ R109, R110, R143 ;  /* 0x0000008f6e6d7221 */ /* 0x000fe20000010000 */
[----:B------:R-:W-:Y:S01]  /*0b60*/  FFMA.FTZ R111, R145, R143, R112 ;  /* 0x0000008f916f7223 */ /* 0x000fe20000010070 */
[----:B------:R-:W-:-:S02]  /*0b70*/  HADD2.F32 R108, -RZ, R115.H1_H1 ;  /* 0x30000073ff6c7230 */ /* 0x000fc40000004100 */
[----:B------:R-:W-:Y:S01]  /*0b80*/  FADD.FTZ R66, R66, R139 ;  /* 0x0000008b42427221 */ /* 0x000fe20000010000 */
[-C--:B------:R-:W-:Y:S01]  /*0b90*/  FFMA.FTZ R46, R141, R139.reuse, R46 ;  /* 0x0000008b8d2e7223 */ /* 0x080fe2000001002e */
        /* <DEDUP_REMOVED lines=14> */
.L_x_2326:
[----:B------:R-:W-:Y:S05]  /*0c80*/  BSYNC.RECONVERGENT B2 ;  /* 0x0000000000027941 */ /* 0x000fea0003800200 */
.L_x_2325:
        /* <DEDUP_REMOVED lines=8> */
[----:B------:R-:W-:Y:S01]  /*0d10*/  IADD3 R157, PT, PT, R157, 0x20, RZ ;  /* 0x000000209d9d7810 */ /* 0x000fe20007ffe0ff */
[----:B--2---:R-:W-:Y:S02]  /*0d20*/  HADD2.F32 R129, -RZ, R109.H0_H0 ;  /* 0x2000006dff817230 */ /* 0x004fe40000004100 */
[----:B------:R-:W-:Y:S02]  /*0d30*/  HADD2.F32 R125, -RZ, R108.H0_H0 ;  /* 0x2000006cff7d7230 */ /* 0x000fe40000004100 */
[--C-:B------:R-:W-:Y:S02]  /*0d40*/  HADD2.F32 R133, -RZ, R110.reuse.H0_H0 ;  /* 0x2000006eff857230 */ /* 0x100fe40000004100 */
[C---:B------:R-:W-:Y:S01]  /*0d50*/  FADD.FTZ R124, -R154.reuse, R129 ;  /* 0x000000819a7c7221 */ /* 0x040fe20000010100 */
[----:B------:R-:W-:Y:S02]  /*0d60*/  HADD2.F32 R137, -RZ, R110.H1_H1 ;  /* 0x3000006eff897230 */ /* 0x000fe40000004100 */
[----:B------:R-:W-:Y:S01]  /*0d70*/  FADD.FTZ R122, -R154, R125 ;  /* 0x0000007d9a7a7221 */ /* 0x000fe20000010100 */
[----:B------:R-:W-:-:S02]  /*0d80*/  HADD2.F32 R127, -RZ, R108.H1_H1 ;  /* 0x3000006cff7f7230 */ /* 0x000fc40000004100 */
[C---:B------:R-:W-:Y:S01]  /*0d90*/  FADD.FTZ R128, -R154.reuse, R133 ;  /* 0x000000859a807221 */ /* 0x040fe20000010100 */
[----:B---3--:R-:W-:Y:S02]  /*0da0*/  HADD2.F32 R123, -RZ, R113.H0_H0 ;  /* 0x20000071ff7b7230 */ /* 0x008fe40000004100 */
[C---:B------:R-:W-:Y:S01]  /*0db0*/  FADD.FTZ R158, -R154.reuse, R137 ;  /* 0x000000899a9e7221 */ /* 0x040fe20000010100 */
[----:B------:R-:W-:Y:S02]  /*0dc0*/  HADD2.F32 R131, -RZ, R109.H1_H1 ;  /* 0x3000006dff837230 */ /* 0x000fe40000004100 */
[C---:B-----5:R-:W-:Y:S01]  /*0dd0*/  FMUL.FTZ R133, R121.reuse, R124 ;  /* 0x0000007c79857220 */ /* 0x060fe20000410000 */
[----:B------:R-:W-:Y:S02]  /*0de0*/  HADD2.F32 R135, -RZ, R112.H0_H0 ;  /* 0x20000070ff877230 */ /* 0x000fe40000004100 */
[----:B------:R-:W-:Y:S01]  /*0df0*/  FADD.FTZ R136, -R154, R127 ;  /* 0x0000007f9a887221 */ /* 0x000fe20000010100 */
[----:B------:R-:W-:Y:S01]  /*0e00*/  FMUL.FTZ R137, R121, R122 ;  /* 0x0000007a79897220 */ /* 0x000fe20000410000 */
[----:B------:R-:W-:-:S02]  /*0e10*/  HADD2.F32 R159, -RZ, R111.H0_H0 ;  /* 0x2000006fff9f7230 */ /* 0x000fc40000004100 */
[----:B------:R-:W-:Y:S01]  /*0e20*/  FADD.FTZ R98, R98, R123 ;  /* 0x0000007b62627221 */ /* 0x000fe20000010000 */
[----:B------:R-:W-:Y:S02]  /*0e30*/  HADD2.F32 R161, -RZ, R111.H1_H1 ;  /* 0x3000006fffa17230 */ /* 0x000fe40000004100 */
[-C--:B------:R-:W-:Y:S01]  /*0e40*/  FFMA.FTZ R90, R133, R123.reuse, R90 ;  /* 0x0000007b855a7223 */ /* 0x080fe2000001005a */
[----:B------:R-:W-:Y:S02]  /*0e50*/  HADD2.F32 R134, -RZ, R112.H1_H1 ;  /* 0x30000070ff867230 */ /* 0x000fe40000004100 */
[----:B------:R-:W-:Y:S01]  /*0e60*/  FMUL.FTZ R132, R26, R123 ;  /* 0x0000007b1a847220 */ /* 0x000fe20000410000 */
[----:B------:R-:W-:Y:S02]  /*0e70*/  HADD2.F32 R111, -RZ, R114.H0_H0 ;  /* 0x20000072ff6f7230 */ /* 0x000fe40000004100 */
[----:B------:R-:W-:Y:S01]  /*0e80*/  FADD.FTZ R126, -R154, R131 ;  /* 0x000000839a7e7221 */ /* 0x000fe20000010100 */
[----:B------:R-:W-:Y:S01]  /*0e90*/  FADD.FTZ R96, R96, R135 ;  /* 0x0000008760607221 */ /* 0x000fe20000010000 */
[----:B------:R-:W-:Y:S01]  /*0ea0*/  FMUL.FTZ R136, R121, R136 ;  /* 0x0000008879887220 */ /* 0x000fe20000410000 */
[-C--:B------:R-:W-:Y:S01]  /*0eb0*/  FFMA.FTZ R88, R137, R135.reuse, R88 ;  /* 0x0000008789587223 */ /* 0x080fe20000010058 */
[----:B------:R-:W-:Y:S01]  /*0ec0*/  FMUL.FTZ R123, R121, R128 ;  /* 0x00000080797b7220 */ /* 0x000fe20000410000 */
[----:B------:R-:W-:Y:S01]  /*0ed0*/  FMUL.FTZ R135, R24, R135 ;  /* 0x0000008718877220 */ /* 0x000fe20000410000 */
[----:B------:R-:W-:-:S02]  /*0ee0*/  HADD2.F32 R112, -RZ, R113.H1_H1 ;  /* 0x30000071ff707230 */ /* 0x000fc40000004100 */
[----:B------:R-:W-:Y:S01]  /*0ef0*/  FADD.FTZ R97, R97, R134 ;  /* 0x0000008661617221 */ /* 0x000fe20000010000 */
[----:B------:R-:W-:Y:S01]  /*0f00*/  FFMA.FTZ R89, R136, R134, R89 ;  /* 0x0000008688597223 */ /* 0x000fe20000010059 */
[----:B------:R-:W-:Y:S01]  /*0f10*/  FMUL.FTZ R122, R121, R126 ;  /* 0x0000007e797a7220 */ /* 0x000fe20000410000 */
[----:B------:R-:W-:Y:S01]  /*0f20*/  FADD.FTZ R92, R92, R111 ;  /* 0x0000006f5c5c7221 */ /* 0x000fe20000010000 */
[-C--:B------:R-:W-:Y:S01]  /*0f30*/  FFMA.FTZ R68, R123, R111.reuse, R68 ;  /* 0x0000006f7b447223 */ /* 0x080fe20000010044 */
[----:B------:R-:W-:Y:S01]  /*0f40*/  FMUL.FTZ R124, R28, R111 ;  /* 0x0000006f1c7c7220 */ /* 0x000fe20000410000 */
[----:B------:R-:W-:Y:S01]  /*0f50*/  FMUL.FTZ R134, R25, R134 ;  /* 0x0000008619867220 */ /* 0x000fe20000410000 */
[----:B------:R-:W-:Y:S01]  /*0f60*/  FADD.FTZ R155, R155, R135 ;  /* 0x000000879b9b7221 */ /* 0x000fe20000010000 */
[----:B------:R-:W-:Y:S01]  /*0f70*/  FFMA.FTZ R111, R137, R135, R156 ;  /* 0x00000087896f7223 */ /* 0x000fe2000001009c */
[----:B------:R-:W-:Y:S02]  /*0f80*/  HADD2.F32 R114, -RZ, R114.H1_H1 ;  /* 0x30000072ff727230 */ /* 0x000fe40000004100 */
[----:B------:R-:W-:Y:S01]  /*0f90*/  FADD.FTZ R99, R99, R112 ;  /* 0x0000007063637221 */ /* 0x000fe20000010000 */
[-C--:B------:R-:W-:Y:S01]  /*0fa0*/  FFMA.FTZ R91, R122, R112.reuse, R91 ;  /* 0x000000707a5b7223 */ /* 0x080fe2000001005b */
[----:B------:R-:W-:Y:S01]  /*0fb0*/  FMUL.FTZ R125, R27, R112 ;  /* 0x000000701b7d7220 */ /* 0x000fe20000410000 */
[----:B------:R-:W-:Y:S01]  /*0fc0*/  FMUL.FTZ R126, R121, R158 ;  /* 0x0000009e797e7220 */ /* 0x000fe20000410000 */
[----:B------:R-:W-:Y:S01]  /*0fd0*/  FADD.FTZ R155, R155, R134 ;  /* 0x000000869b9b7221 */ /* 0x000fe20000010000 */
[----:B------:R-:W-:Y:S01]  /*0fe0*/  FFMA.FTZ R112, R136, R134, R111 ;  /* 0x0000008688707223 */ /* 0x000fe2000001006f */
[----:B------:R-:W-:Y:S01]  /*0ff0*/  FADD.FTZ R110, -R154, R159 ;  /* 0x0000009f9a6e7221 */ /* 0x000fe20000010100 */
[----:B------:R-:W-:Y:S01]  /*1000*/  FADD.FTZ R93, R93, R114 ;  /* 0x000000725d5d7221 */ /* 0x000fe20000010000 */
[-C--:B------:R-:W-:Y:S01]  /*1010*/  FFMA.FTZ R69, R126, R114.reuse, R69 ;  /* 0x000000727e457223 */ /* 0x080fe20000010045 */
[----:B------:R-:W-:Y:S01]  /*1020*/  FMUL.FTZ R127, R29, R114 ;  /* 0x000000721d7f7220 */ /* 0x000fe20000410000 */
[----:B------:R-:W-:Y:S01]  /*1030*/  FADD.FTZ R114, R155, R132 ;  /* 0x000000849b727221 */ /* 0x000fe20000010000 */
[----:B------:R-:W-:Y:S01]  /*1040*/  FFMA.FTZ R111, R133, R132, R112 ;  /* 0x00000084856f7223 */ /* 0x000fe20000010070 */
[----:B------:R-:W-:-:S02]  /*1050*/  HADD2.F32 R109, -RZ, R115.H0_H0 ;  /* 0x20000073ff6d7230 */ /* 0x000fc40000004100 */
        /* <DEDUP_REMOVED lines=9> */
[----:B------:R-:W-:Y:S02]  /*10f0*/  HADD2.F32 R108, -RZ, R115.H1_H1 ;  /* 0x30000073ff6c7230 */ /* 0x000fe40000004100 */
[----:B------:R-:W-:Y:S01]  /*1100*/  FMUL.FTZ R130, R121, R130 ;  /* 0x0000008279827220 */ /* 0x000fe20000410000 */
[----:B------:R-:W-:Y:S01]  /*1110*/  FADD.FTZ R111, R112, R127 ;  /* 0x0000007f706f7221 */ /* 0x000fe20000010000 */
[----:B------:R-:W-:Y:S01]  /*1120*/  FFMA.FTZ R110, R126, R127, R109 ;  /* 0x0000007f7e6e7223 */ /* 0x000fe2000001006d */
[----:B------:R-:W-:Y:S01]  /*1130*/  FADD.FTZ R95, R95, R108 ;  /* 0x0000006c5f5f7221 */ /* 0x000fe20000010000 */
[-C--:B------:R-:W-:Y:S01]  /*1140*/  FFMA.FTZ R71, R130, R108.reuse, R71 ;  /* 0x0000006c82477223 */ /* 0x080fe20000010047 */
[----:B------:R-:W-:Y:S01]  /*1150*/  FMUL.FTZ R131, R31, R108 ;  /* 0x0000006c1f837220 */ /* 0x000fe20000410000 */
[----:B------:R-:W-:Y:S01]  /*1160*/  FADD.FTZ R108, R111, R128 ;  /* 0x000000806f6c7221 */ /* 0x000fe20000010000 */
[----:B------:R-:W-:-:S03]  /*1170*/  FFMA.FTZ R109, R129, R128, R110 ;  /* 0x00000080816d7223 */ /* 0x000fc6000001006e */
[----:B------:R-:W-:Y:S01]  /*1180*/  FADD.FTZ R155, R108, R131 ;  /* 0x000000836c9b7221 */ /* 0x000fe20000010000 */
[----:B------:R-:W-:-:S07]  /*1190*/  FFMA.FTZ R156, R130, R131, R109 ;  /* 0x00000083829c7223 */ /* 0x000fce000001006d */
.L_x_2328:
[----:B------:R-:W-:Y:S05]  /*11a0*/  BSYNC.RECONVERGENT B2 ;  /* 0x0000000000027941 */ /* 0x000fea0003800200 */
.L_x_2327:
[----:B------:R-:W-:Y:S05]  /*11b0*/  @!P4 BRA `(.L_x_2329) ;  /* 0x000000140044c947 */ /* 0x000fea0003800000 */
[----:B------:R-:W0:Y:S08]  /*11c0*/  LDC.64 R8, c[0x0][0x3a8] ;  /* 0x0000ea00ff087b82 */ /* 0x000e300000000a00 */
[----:B------:R-:W1:Y:S01]  /*11d0*/  LDC.64 R6, c[0x0][0x428] ;  /* 0x00010a00ff067b82 */ /* 0x000e620000000a00 */
[----:B0-----:R-:W-:-:S06]  /*11e0*/  IMAD.WIDE.U32 R12, R157, 0x10, R8 ;  /* 0x000000109d0c7825 */ /* 0x001fcc00078e0008 */
[----:B------:R-:W2:Y:S01]  /*11f0*/  LDG.E.128 R12, desc[UR10][R12.64] ;  /* 0x0000000a0c0c7981 */ /* 0x000ea2000c1e1d00 */
[----:B-1----:R-:W-:-:S05]  /*1200*/  IMAD.WIDE.U32 R6, R157, 0x10, R6 ;  /* 0x000000109d067825 */ /* 0x002fca00078e0006 */
[----:B------:R-:W3:Y:S01]  /*1210*/  LDG.E.128 R8, desc[UR10][R6.64] ;  /* 0x0000000a06087981 */ /* 0x000ee2000c1e1d00 */
[----:B--2---:R-:W-:Y:S02]  /*1220*/  HADD2.F32 R113, -RZ, R13.H0_H0 ;  /* 0x2000000dff717230 */ /* 0x004fe40000004100 */
[--C-:B------:R-:W-:Y:S02]  /*1230*/  HADD2.F32 R157, -RZ, R15.reuse.H0_H0 ;  /* 0x2000000fff9d7230 */ /* 0x100fe40000004100 */
[----:B------:R-:W-:Y:S02]  /*1240*/  HADD2.F32 R15, -RZ, R15.H1_H1 ;  /* 0x3000000fff0f7230 */ /* 0x000fe40000004100 */
[C---:B------:R-:W-:Y:S01]  /*1250*/  FADD.FTZ R112, -R154.reuse, R113 ;  /* 0x000000719a707221 */ /* 0x040fe20000010100 */
[----:B------:R-:W-:Y:S02]  /*1260*/  HADD2.F32 R109, -RZ, R12.H0_H0 ;  /* 0x2000000cff6d7230 */ /* 0x000fe40000004100 */
[----:B------:R-:W-:Y:S01]  /*1270*/  FADD.FTZ R108, -R154, R157 ;  /* 0x0000009d9a6c7221 */ /* 0x000fe20000010100 */
[----:B------:R-:W-:-:S02]  /*1280*/  HADD2.F32 R115, -RZ, R13.H1_H1 ;  /* 0x3000000dff737230 */ /* 0x000fc40000004100 */
[C---:B------:R-:W-:Y:S01]  /*1290*/  FADD.FTZ R120, -R154.reuse, R15 ;  /* 0x0000000f9a787221 */ /* 0x040fe20000010100 */
[----:B------:R-:W-:Y:S02]  /*12a0*/  HADD2.F32 R117, -RZ, R14.H0_H0 ;  /* 0x2000000eff757230 */ /* 0x000fe40000004100 */
[C---:B------:R-:W-:Y:S01]  /*12b0*/  FADD.FTZ R4, -R154.reuse, R109 ;  /* 0x0000006d9a047221 */ /* 0x040fe20000010100 */
[----:B------:R-:W-:Y:S02]  /*12c0*/  HADD2.F32 R111, -RZ, R12.H1_H1 ;  /* 0x3000000cff6f7230 */ /* 0x000fe40000004100 */
[C---:B------:R-:W-:Y:S01]  /*12d0*/  FADD.FTZ R114, -R154.reuse, R115 ;  /* 0x000000739a727221 */ /* 0x040fe20000010100 */
[----:B------:R-:W-:Y:S02]  /*12e0*/  HADD2.F32 R119, -RZ, R14.H1_H1 ;  /* 0x3000000eff777230 */ /* 0x000fe40000004100 */
[----:B------:R-:W-:Y:S01]  /*12f0*/  FADD.FTZ R118, -R154, R117 ;  /* 0x000000759a767221 */ /* 0x000fe20000010100 */
[----:B---3--:R-:W-:-:S02]  /*1300*/  HADD2.F32 R13, -RZ, R8.H0_H0 ;  /* 0x20000008ff0d7230 */ /* 0x008fc40000004100 */
[C---:B------:R-:W-:Y:S01]  /*1310*/  FADD.FTZ R12, -R154.reuse, R111 ;  /* 0x0000006f9a0c7221 */ /* 0x040fe20000010100 */
[--C-:B------:R-:W-:Y:S02]  /*1320*/  HADD2.F32 R15, -RZ, R9.reuse.H0_H0 ;  /* 0x20000009ff0f7230 */ /* 0x100fe40000004100 */
[----:B------:R-:W-:Y:S01]  /*1330*/  FADD.FTZ R14, -R154, R119 ;  /* 0x000000779a0e7221 */ /* 0x000fe20000010100 */
[----:B------:R-:W-:Y:S02]  /*1340*/  HADD2.F32 R116, -RZ, R9.H1_H1 ;  /* 0x30000009ff747230 */ /* 0x000fe40000004100 */
[----:B-----5:R-:W-:Y:S01]  /*1350*/  FMUL.FTZ R9, R121, R112 ;  /* 0x0000007079097220 */ /* 0x020fe20000410000 */
[----:B------:R-:W-:Y:S02]  /*1360*/  HADD2.F32 R8, -RZ, R8.H1_H1 ;  /* 0x30000008ff087230 */ /* 0x000fe40000004100 */
[----:B------:R-:W-:Y:S01]  /*1370*/  FMUL.FTZ R6, R32, R13 ;  /* 0x0000000d20067220 */ /* 0x000fe20000410000 */
[----:B------:R-:W-:-:S02]  /*1380*/  HADD2.F32 R113, -RZ, R10.H0_H0 ;  /* 0x2000000aff717230 */ /* 0x000fc40000004100 */
[----:B------:R-:W-:Y:S01]  /*1390*/  FMUL.FTZ R7, R121, R4 ;  /* 0x0000000479077220 */ /* 0x000fe20000410000 */
[----:B------:R-:W-:Y:S02]  /*13a0*/  HADD2.F32 R154, -RZ, R10.H1_H1 ;  /* 0x3000000aff9a7230 */ /* 0x000fe40000004100 */
[----:B------:R-:W-:Y:S01]  /*13b0*/  FADD.FTZ R74, R74, R15 ;  /* 0x0000000f4a4a7221 */ /* 0x000fe20000010000 */
[-C--:B------:R-:W-:Y:S01]  /*13c0*/  FFMA.FTZ R54, R9, R15.reuse, R54 ;  /* 0x0000000f09367223 */ /* 0x080fe20000010036 */
[----:B------:R-:W-:Y:S01]  /*13d0*/  FMUL.FTZ R10, R34, R15 ;  /* 0x0000000f220a7220 */ /* 0x000fe20000410000 */
[--C-:B------:R-:W-:Y:S02]  /*13e0*/  HADD2.F32 R109, -RZ, R11.reuse.H0_H0 ;  /* 0x2000000bff6d7230 */ /* 0x100fe40000004100 */
[----:B------:R-:W-:Y:S01]  /*13f0*/  FMUL.FTZ R15, R121, R118 ;  /* 0x00000076790f7220 */ /* 0x000fe20000410000 */
[----:B------:R-:W-:Y:S02]  /*1400*/  HADD2.F32 R110, -RZ, R11.H1_H1 ;  /* 0x3000000bff6e7230 */ /* 0x000fe40000004100 */
[----:B------:R-:W-:Y:S01]  /*1410*/  FMUL.FTZ R11, R33, R8 ;  /* 0x00000008210b7220 */ /* 0x000fe20000410000 */
[----:B------:R-:W-:Y:S01]  /*1420*/  FADD.FTZ R112, R155, R6 ;  /* 0x000000069b707221 */ /* 0x000fe20000010000 */
[----:B------:R-:W-:Y:S01]  /*1430*/  FMUL.FTZ R4, R121, R12 ;  /* 0x0000000c79047220 */ /* 0x000fe20000410000 */
[----:B------:R-:W-:Y:S01]  /*1440*/  FFMA.FTZ R111, R7, R6, R156 ;  /* 0x00000006076f7223 */ /* 0x000fe2000001009c */
        /* <DEDUP_REMOVED lines=16> */
[C---:B------:R-:W-:Y:S01]  /*1550*/  FFMA.FTZ R112, R8.reuse, R13, R111 ;  /* 0x0000000d08707223 */ /* 0x040fe2000001006f */
[----:B------:R-:W-:Y:S01]  /*1560*/  FMUL.FTZ R14, R121, R14 ;  /* 0x0000000e790e7220 */ /* 0x000fe20000410000 */
[----:B------:R-:W-:Y:S01]  /*1570*/  FADD.FTZ R75, R75, R116 ;  /* 0x000000744b4b7221 */ /* 0x000fe20000010000 */
[----:B------:R-:W-:Y:S01]  /*1580*/  FADD.FTZ R108, R113, R12 ;  /* 0x0000000c716c7221 */ /* 0x000fe20000010000 */
[----:B------:R-:W-:Y:S01]  /*1590*/  FFMA.FTZ R111, R15, R12, R112 ;  /* 0x0000000c0f6f7223 */ /* 0x000fe20000010070 */
[----:B------:R-:W-:Y:S01]  /*15a0*/  FFMA.FTZ R55, R8, R116, R55 ;  /* 0x0000007408377223 */ /* 0x000fe20000010037 */
[----:B------:R-:W-:Y:S01]  /*15b0*/  FADD.FTZ R78, R78, R109 ;  /* 0x0000006d4e4e7221 */ /* 0x000fe20000010000 */
[-C--:B------:R-:W-:Y:S01]  /*15c0*/  FFMA.FTZ R58, R119, R109.reuse, R58 ;  /* 0x0000006d773a7223 */ /* 0x080fe2000001003a */
[----:B------:R-:W-:Y:S01]  /*15d0*/  FMUL.FTZ R116, R38, R109 ;  /* 0x0000006d26747220 */ /* 0x000fe20000410000 */
[----:B------:R-:W-:Y:S01]  /*15e0*/  FADD.FTZ R109, R108, R117 ;  /* 0x000000756c6d7221 */ /* 0x000fe20000010000 */
[C---:B------:R-:W-:Y:S01]  /*15f0*/  FFMA.FTZ R108, R14.reuse, R117, R111 ;  /* 0x000000750e6c7223 */ /* 0x040fe2000001006f */
        /* <DEDUP_REMOVED lines=10> */
[----:B------:R-:W-:Y:S06]  /*16a0*/  BRA `(.L_x_2329) ;  /* 0x0000001000087947 */ /* 0x000fec0003800000 */
.L_x_2324:
        /* <DEDUP_REMOVED lines=17> */
[----:B---3--:R-:W-:Y:S02]  /*17c0*/  HADD2.F32 R141, -RZ, R108.H0_H0 ;  /* 0x2000006cff8d7230 */ /* 0x008fe40000004100 */
[--C-:B------:R-:W-:Y:S02]  /*17d0*/  HADD2.F32 R153, -RZ, R110.reuse.H0_H0 ;  /* 0x2000006eff997230 */ /* 0x100fe40000004100 */
[--C-:B------:R-:W-:Y:S02]  /*17e0*/  HADD2.F32 R147, -RZ, R109.reuse.H0_H0 ;  /* 0x2000006dff937230 */ /* 0x100fe40000004100 */
[----:B------:R-:W-:Y:S02]  /*17f0*/  HADD2.F32 R155, -RZ, R110.H1_H1 ;  /* 0x3000006eff9b7230 */ /* 0x000fe40000004100 */
[----:B------:R-:W-:Y:S01]  /*1800*/  FADD.FTZ R110, -R154, R141 ;  /* 0x0000008d9a6e7221 */ /* 0x000fe20000010100 */
[----:B------:R-:W-:-:S02]  /*1810*/  HADD2.F32 R149, -RZ, R109.H1_H1 ;  /* 0x3000006dff957230 */ /* 0x000fc40000004100 */
[C---:B------:R-:W-:Y:S01]  /*1820*/  FADD.FTZ R142, -R154.reuse, R153 ;  /* 0x000000999a8e7221 */ /* 0x040fe20000010100 */
[----:B------:R-:W-:Y:S02]  /*1830*/  HADD2.F32 R145, -RZ, R108.H1_H1 ;  /* 0x3000006cff917230 */ /* 0x000fe40000004100 */
[C---:B------:R-:W-:Y:S01]  /*1840*/  FADD.FTZ R138, -R154.reuse, R147 ;  /* 0x000000939a8a7221 */ /* 0x040fe20000010100 */
[----:B----4-:R-:W-:Y:S02]  /*1850*/  HADD2.F32 R151, -RZ, R112.H0_H0 ;  /* 0x20000070ff977230 */ /* 0x010fe40000004100 */
[----:B-----5:R-:W-:Y:S01]  /*1860*/  FMUL.FTZ R153, R121, R110 ;  /* 0x0000006e79997220 */ /* 0x020fe20000410000 */
[--C-:B------:R-:W-:Y:S02]  /*1870*/  HADD2.F32 R157, -RZ, R111.reuse.H0_H0 ;  /* 0x2000006fff9d7230 */ /* 0x100fe40000004100 */
[----:B------:R-:W-:Y:S01]  /*1880*/  FADD.FTZ R148, -R154, R149 ;  /* 0x000000959a947221 */ /* 0x000fe20000010100 */
[----:B------:R-:W-:-:S02]  /*1890*/  HADD2.F32 R111, -RZ, R111.H1_H1 ;  /* 0x3000006fff6f7230 */ /* 0x000fc40000004100 */
[----:B------:R-:W-:Y:S01]  /*18a0*/  FADD.FTZ R152, -R154, R145 ;  /* 0x000000919a987221 */ /* 0x000fe20000010100 */
[--C-:B------:R-:W-:Y:S02]  /*18b0*/  HADD2.F32 R109, -RZ, R113.reuse.H0_H0 ;  /* 0x20000071ff6d7230 */ /* 0x100fe40000004100 */
[----:B------:R-:W-:Y:S01]  /*18c0*/  FADD.FTZ R60, R60, R151 ;  /* 0x000000973c3c7221 */ /* 0x000fe20000010000 */
[----:B------:R-:W-:Y:S02]  /*18d0*/  HADD2.F32 R112, -RZ, R112.H1_H1 ;  /* 0x30000070ff707230 */ /* 0x000fe40000004100 */
[-C--:B------:R-:W-:Y:S01]  /*18e0*/  FFMA.FTZ R40, R153, R151.reuse, R40 ;  /* 0x0000009799287223 */ /* 0x080fe20000010028 */
[C---:B------:R-:W-:Y:S01]  /*18f0*/  FMUL.FTZ R149, R121.reuse, R138 ;  /* 0x0000008a79957220 */ /* 0x040fe20000410000 */
[----:B------:R-:W-:Y:S01]  /*1900*/  FMUL.FTZ R151, R16, R151 ;  /* 0x0000009710977220 */ /* 0x000fe20000410000 */
[----:B------:R-:W-:Y:S01]  /*1910*/  FADD.FTZ R140, -R154, R111 ;  /* 0x0000006f9a8c7221 */ /* 0x000fe20000010100 */
[----:B------:R-:W-:Y:S01]  /*1920*/  FMUL.FTZ R152, R121, R152 ;  /* 0x0000009879987220 */ /* 0x000fe20000410000 */
[----:B------:R-:W-:Y:S01]  /*1930*/  FADD.FTZ R62, R62, R109 ;  /* 0x0000006d3e3e7221 */ /* 0x000fe20000010000 */
[-C--:B------:R-:W-:Y:S01]  /*1940*/  FFMA.FTZ R42, R149, R109.reuse, R42 ;  /* 0x0000006d952a7223 */ /* 0x080fe2000001002a */
[----:B------:R-:W-:Y:S01]  /*1950*/  FMUL.FTZ R147, R18, R109 ;  /* 0x0000006d12937220 */ /* 0x000fe20000410000 */
[----:B------:R-:W-:Y:S01]  /*1960*/  FMUL.FTZ R150, R17, R112 ;  /* 0x0000007011967220 */ /* 0x000fe20000410000 */
[----:B------:R-:W-:Y:S01]  /*1970*/  FADD.FTZ R109, RZ, R151 ;  /* 0x00000097ff6d7221 */ /* 0x000fe20000010000 */
[----:B------:R-:W-:Y:S01]  /*1980*/  FFMA.FTZ R111, R153, R151, RZ ;  /* 0x00000097996f7223 */ /* 0x000fe200000100ff */
[----:B------:R-:W-:-:S02]  /*1990*/  HADD2.F32 R146, -RZ, R113.H1_H1 ;  /* 0x30000071ff927230 */ /* 0x000fc40000004100 */
[----:B------:R-:W-:Y:S01]  /*19a0*/  FADD.FTZ R61, R61, R112 ;  /* 0x000000703d3d7221 */ /* 0x000fe20000010000 */
[C---:B------:R-:W-:Y:S01]  /*19b0*/  FFMA.FTZ R41, R152.reuse, R112, R41 ;  /* 0x0000007098297223 */ /* 0x040fe20000010029 */
        /* <DEDUP_REMOVED lines=41> */
.L_x_2331:
[----:B------:R-:W-:Y:S05]  /*1c50*/  BSYNC.RECONVERGENT B2 ;  /* 0x0000000000027941 */ /* 0x000fea0003800200 */
.L_x_2330:
        /* <DEDUP_REMOVED lines=84> */
.L_x_2333:
[----:B------:R-:W-:Y:S05]  /*21a0*/  BSYNC.RECONVERGENT B2 ;  /* 0x0000000000027941 */ /* 0x000fea0003800200 */
.L_x_2332:
        /* <DEDUP_REMOVED lines=8> */
[----:B0-----:R-:W-:-:S05]  /*2230*/  IMAD.WIDE.U32 R6, R157, 0x10, R6 ;  /* 0x000000109d067825 */ /* 0x001fca00078e0006 */
[----:B------:R0:W5:Y:S01]  /*2240*/  LDG.E.128 R48, desc[UR10][R6.64] ;  /* 0x0000000a06307981 */ /* 0x000162000c1e1d00 */
[--C-:B--2---:R-:W-:Y:S02]  /*2250*/  HADD2.F32 R113, -RZ, R13.reuse.H0_H0 ;  /* 0x2000000dff717230 */ /* 0x104fe40000004100 */
[----:B------:R-:W-:Y:S02]  /*2260*/  HADD2.F32 R115, -RZ, R13.H1_H1 ;  /* 0x3000000dff737230 */ /* 0x000fe40000004100 */
[----:B------:R-:W-:Y:S02]  /*2270*/  HADD2.F32 R13, -RZ, R14.H1_H1 ;  /* 0x3000000eff0d7230 */ /* 0x000fe40000004100 */
[C---:B------:R-:W-:Y:S01]  /*2280*/  FADD.FTZ R112, -R154.reuse, R113 ;  /* 0x000000719a707221 */ /* 0x040fe20000010100 */
[--C-:B------:R-:W-:Y:S02]  /*2290*/  HADD2.F32 R119, -RZ, R15.reuse.H0_H0 ;  /* 0x2000000fff777230 */ /* 0x100fe40000004100 */
[----:B------:R-:W-:Y:S01]  /*22a0*/  FADD.FTZ R114, -R154, R115 ;  /* 0x000000739a727221 */ /* 0x000fe20000010100 */
[----:B------:R-:W-:-:S02]  /*22b0*/  HADD2.F32 R15, -RZ, R15.H1_H1 ;  /* 0x3000000fff0f7230 */ /* 0x000fc40000004100 */
[----:B------:R-:W-:Y:S02]  /*22c0*/  HADD2.F32 R109, -RZ, R12.H0_H0 ;  /* 0x2000000cff6d7230 */ /* 0x000fe40000004100 */
[C---:B------:R-:W-:Y:S01]  /*22d0*/  FADD.FTZ R108, -R154.reuse, R119 ;  /* 0x000000779a6c7221 */ /* 0x040fe20000010100 */
[----:B------:R-:W-:Y:S02]  /*22e0*/  HADD2.F32 R117, -RZ, R14.H0_H0 ;  /* 0x2000000eff757230 */ /* 0x000fe40000004100 */
[C---:B------:R-:W-:Y:S01]  /*22f0*/  FADD.FTZ R14, -R154.reuse, R13 ;  /* 0x0000000d9a0e7221 */ /* 0x040fe20000010100 */
[----:B------:R-:W-:Y:S02]  /*2300*/  HADD2.F32 R111, -RZ, R12.H1_H1 ;  /* 0x3000000cff6f7230 */ /* 0x000fe40000004100 */
[C---:B------:R-:W-:Y:S01]  /*2310*/  FADD.FTZ R120, -R154.reuse, R15 ;  /* 0x0000000f9a787221 */ /* 0x040fe20000010100 */
[----:B---3--:R-:W-:Y:S02]  /*2320*/  HADD2.F32 R13, -RZ, R8.H0_H0 ;  /* 0x20000008ff0d7230 */ /* 0x008fe40000004100 */
[----:B------:R-:W-:Y:S01]  /*2330*/  FADD.FTZ R4, -R154, R109 ;  /* 0x0000006d9a047221 */ /* 0x000fe20000010100 */
[----:B------:R-:W-:-:S02]  /*2340*/  HADD2.F32 R15, -RZ, R9.H0_H0 ;  /* 0x20000009ff0f7230 */ /* 0x000fc40000004100 */
[C---:B------:R-:W-:Y:S01]  /*2350*/  FADD.FTZ R118, -R154.reuse, R117 ;  /* 0x000000759a767221 */ /* 0x040fe20000010100 */
[----:B------:R-:W-:Y:S02]  /*2360*/  HADD2.F32 R116, -RZ, R9.H1_H1 ;  /* 0x30000009ff747230 */ /* 0x000fe40000004100 */
[C---:B-----5:R-:W-:Y:S01]  /*2370*/  FMUL.FTZ R9, R121.reuse, R112 ;  /* 0x0000007079097220 */ /* 0x060fe20000410000 */
[----:B------:R-:W-:Y:S02]  /*2380*/  HADD2.F32 R8, -RZ, R8.H1_H1 ;  /* 0x30000008ff087230 */ /* 0x000fe40000004100 */
[----:B------:R-:W-:Y:S01]  /*2390*/  FADD.FTZ R12, -R154, R111 ;  /* 0x0000006f9a0c7221 */ /* 0x000fe20000010100 */
[----:B0-----:R-:W-:Y:S01]  /*23a0*/  FMUL.FTZ R6, R32, R13 ;  /* 0x0000000d20067220 */ /* 0x001fe20000410000 */
[--C-:B------:R-:W-:Y:S02]  /*23b0*/  HADD2.F32 R113, -RZ, R10.reuse.H0_H0 ;  /* 0x2000000aff717230 */ /* 0x100fe40000004100 */
[----:B------:R-:W-:Y:S01]  /*23c0*/  FMUL.FTZ R7, R121, R4 ;  /* 0x0000000479077220 */ /* 0x000fe20000410000 */
[----:B------:R-:W-:-:S02]  /*23d0*/  HADD2.F32 R154, -RZ, R10.H1_H1 ;  /* 0x3000000aff9a7230 */ /* 0x000fc40000004100 */
        /* <DEDUP_REMOVED lines=47> */
.L_x_2329:
[----:B------:R-:W-:Y:S05]  /*26d0*/  BSYNC.RECONVERGENT B0 ;  /* 0x0000000000007941 */ /* 0x000fea0003800200 */
.L_x_2323:
        /* <DEDUP_REMOVED lines=22> */
.L_x_2377:
        /* <DEDUP_REMOVED lines=25> */
[C---:B-----5:R-:W-:Y:S01]  /*29d0*/  FMUL.FTZ R108, R121.reuse, R108 ;  /* 0x0000006c796c7220 */ /* 0x060fe20000410000 */
[----:B------:R-:W-:Y:S01]  /*29e0*/  FMUL.FTZ R109, R121, R110 ;  /* 0x0000006e796d7220 */ /* 0x000fe20000410000 */
[----:B------:R-:W-:Y:S01]  /*29f0*/  FFMA.FTZ R110, R149, R113, R112 ;  /* 0x00000071956e7223 */ /* 0x000fe20000010070 */
[----:B------:R-:W-:Y:S01]  /*2a00*/  FADD.FTZ R158, R139, -R158 ;  /* 0x8000009e8b9e7221 */ /* 0x000fe20000010000 */
[----:B------:R-:W-:-:S02]  /*2a10*/  FADD.FTZ R160, R138, -R111 ;  /* 0x8000006f8aa07221 */ /* 0x000fc40000010000 */
[----:B------:R-:W-:Y:S01]  /*2a20*/  F2FP.F16.F32.PACK_AB R108, R109, R108 ;  /* 0x0000006c6d6c723e */ /* 0x000fe200000000ff */
[-C--:B------:R-:W-:Y:S01]  /*2a30*/  FFMA.FTZ R109, R148, R113.reuse, R112 ;  /* 0x00000071946d7223 */ /* 0x080fe20000010070 */
[----:B------:R-:W-:Y:S01]  /*2a40*/  FADD.FTZ R110, R147, -R110 ;  /* 0x8000006e936e7221 */ /* 0x000fe20000010000 */
[C---:B------:R-:W-:Y:S01]  /*2a50*/  FMUL.FTZ R158, R121.reuse, R158 ;  /* 0x0000009e799e7220 */ /* 0x040fe20000410000 */
[----:B0-----:R-:W-:Y:S01]  /*2a60*/  FMUL.FTZ R115, R121, R160 ;  /* 0x000000a079737220 */ /* 0x001fe20000410000 */
[----:B------:R-:W-:Y:S01]  /*2a70*/  FADD.FTZ R114, R146, -R109 ;  /* 0x8000006d92727221 */ /* 0x000fe20000010000 */
[----:B------:R-:W-:-:S03]  /*2a80*/  FFMA.FTZ R109, R144, R113, R112 ;  /* 0x00000071906d7223 */ /* 0x000fc60000010070 */
[C---:B------:R-:W-:Y:S01]  /*2a90*/  FMUL.FTZ R114, R121.reuse, R114 ;  /* 0x0000007279727220 */ /* 0x040fe20000410000 */
[----:B------:R-:W-:Y:S01]  /*2aa0*/  FADD.FTZ R156, R142, -R109 ;  /* 0x8000006d8e9c7221 */ /* 0x000fe20000010000 */
[C---:B------:R-:W-:Y:S01]  /*2ab0*/  FMUL.FTZ R109, R121.reuse, R110 ;  /* 0x0000006e796d7220 */ /* 0x040fe20000410000 */
[C---:B------:R-:W-:Y:S02]  /*2ac0*/  FMUL.FTZ R110, R121.reuse, R154 ;  /* 0x0000009a796e7220 */ /* 0x040fe40000410000 */
[----:B------:R-:W-:Y:S02]  /*2ad0*/  FMUL.FTZ R111, R121, R156 ;  /* 0x0000009c796f7220 */ /* 0x000fe40000410000 */
[----:B------:R-:W-:-:S03]  /*2ae0*/  F2FP.F16.F32.PACK_AB R109, R114, R109 ;  /* 0x0000006d726d723e */ /* 0x000fc600000000ff */
[----:B------:R-:W-:Y:S02]  /*2af0*/  F2FP.F16.F32.PACK_AB R110, R111, R110 ;  /* 0x0000006e6f6e723e */ /* 0x000fe400000000ff */
[----:B------:R-:W-:Y:S01]  /*2b00*/  F2FP.F16.F32.PACK_AB R111, R115, R158 ;  /* 0x0000009e736f723e */ /* 0x000fe200000000ff */
[----:B------:R-:W-:Y:S06]  /*2b10*/  BRA `(.L_x_2340) ;  /* 0x0000001000587947 */ /* 0x000fec0003800000 */
.L_x_2339:
[-CC-:B------:R-:W-:Y:S01]  /*2b20*/  FFMA.FTZ R84, R141, R113.reuse, R112.reuse ;  /* 0x000000718d547223 */ /* 0x180fe20000010070 */
[-CC-:B------:R-:W-:Y:S01]  /*2b30*/  FFMA.FTZ R85, R140, R113.reuse, R112.reuse ;  /* 0x000000718c557223 */ /* 0x180fe20000010070 */
[-CC-:B------:R-:W-:Y:S01]  /*2b40*/  FFMA.FTZ R108, R149, R113.reuse, R112.reuse ;  /* 0x00000071956c7223 */ /* 0x180fe20000010070 */
[-C--:B------:R-:W-:Y:S01]  /*2b50*/  FFMA.FTZ R87, R148, R113.reuse, R112 ;  /* 0x0000007194577223 */ /* 0x080fe20000010070 */
[----:B------:R-:W-:Y:S01]  /*2b60*/  FADD.FTZ R84, R139, -R84 ;  /* 0x800000548b547221 */ /* 0x000fe20000010000 */
[----:B------:R-:W-:Y:S01]  /*2b70*/  FADD.FTZ R86, R138, -R85 ;  /* 0x800000558a567221 */ /* 0x000fe20000010000 */
[-CC-:B------:R-:W-:Y:S01]  /*2b80*/  FFMA.FTZ R85, R152, R113.reuse, R112.reuse ;  /* 0x0000007198557223 */ /* 0x180fe20000010070 */
[-CC-:B0-----:R-:W-:Y:S01]  /*2b90*/  FFMA.FTZ R114, R145, R113.reuse, R112.reuse ;  /* 0x0000007191727223 */ /* 0x181fe20000010070 */
[C---:B-----5:R-:W-:Y:S01]  /*2ba0*/  FMUL.FTZ R111, R121.reuse, R84 ;  /* 0x00000054796f7220 */ /* 0x060fe20000410000 */
[----:B------:R-:W-:Y:S01]  /*2bb0*/  FMUL.FTZ R86, R121, R86 ;  /* 0x0000005679567220 */ /* 0x000fe20000410000 */
[----:B------:R-:W-:Y:S01]  /*2bc0*/  FFMA.FTZ R84, R153, R113, R112 ;  /* 0x0000007199547223 */ /* 0x000fe20000010070 */
[----:B------:R-:W-:Y:S01]  /*2bd0*/  FADD.FTZ R108, R147, -R108 ;  /* 0x8000006c936c7221 */ /* 0x000fe20000010000 */
[----:B------:R-:W-:Y:S01]  /*2be0*/  FADD.FTZ R110, R146, -R87 ;  /* 0x80000057926e7221 */ /* 0x000fe20000010000 */
[----:B------:R-:W-:Y:S01]  /*2bf0*/  FADD.FTZ R114, R143, -R114 ;  /* 0x800000728f727221 */ /* 0x000fe20000010000 */
[----:B------:R-:W-:Y:S01]  /*2c00*/  F2FP.F16.F32.PACK_AB R111, R86, R111 ;  /* 0x0000006f566f723e */ /* 0x000fe200000000ff */
        /* <DEDUP_REMOVED lines=10> */
[----:B------:R-:W-:-:S03]  /*2cb0*/  F2FP.F16.F32.PACK_AB R109, R109, R108 ;  /* 0x0000006c6d6d723e */ /* 0x000fc600000000ff */
[----:B------:R-:W-:Y:S02]  /*2cc0*/  F2FP.F16.F32.PACK_AB R108, R85, R84 ;  /* 0x00000054556c723e */ /* 0x000fe400000000ff */
[----:B------:R-:W-:Y:S02]  /*2cd0*/  F2FP.F16.F32.PACK_AB R110, R87, R114 ;  /* 0x00000072576e723e */ /* 0x000fe400000000ff */
[----:B------:R-:W-:Y:S02]  /*2ce0*/  MOV R87, R111 ;  /* 0x0000006f00577202 */ /* 0x000fe40000000f00 */
[----:B------:R-:W-:Y:S02]  /*2cf0*/  MOV R86, R110 ;  /* 0x0000006e00567202 */ /* 0x000fe40000000f00 */
[----:B------:R-:W-:Y:S02]  /*2d00*/  MOV R85, R109 ;  /* 0x0000006d00557202 */ /* 0x000fe40000000f00 */
[----:B------:R-:W-:Y:S01]  /*2d10*/  MOV R84, R108 ;  /* 0x0000006c00547202 */ /* 0x000fe20000000f00 */
[----:B------:R-:W-:Y:S06]  /*2d20*/  BRA `(.L_x_2340) ;  /* 0x0000000c00d47947 */ /* 0x000fec0003800000 */
.L_x_2338:
        /* <DEDUP_REMOVED lines=36> */
.L_x_2341:
        /* <DEDUP_REMOVED lines=37> */
.L_x_2337:
        /* <DEDUP_REMOVED lines=13> */
[----:B------:R-:W-:Y:S02]  /*3290*/  HADD2.F32 R114, -RZ, R102.H1_H1 ;  /* 0x30000066ff727230 */ /* 0x000fe40000004100 */
[----:B------:R-:W-:Y:S01]  /*32a0*/  FADD.FTZ R115, R142, -R115 ;  /* 0x800000738e737221 */ /* 0x000fe20000010000 */
[----:B------:R-:W-:-:S02]  /*32b0*/  HADD2.F32 R154, -RZ, R101.H1_H1 ;  /* 0x30000065ff9a7230 */ /* 0x000fc40000004100 */
[C---:B-----5:R-:W-:Y:S01]  /*32c0*/  FFMA.FTZ R111, R121.reuse, R111, R108 ;  /* 0x0000006f796f7223 */ /* 0x060fe2000001006c */
[----:B------:R-:W-:Y:S01]  /*32d0*/  FFMA.FTZ R108, R121, R109, R110 ;  /* 0x0000006d796c7223 */ /* 0x000fe2000001006e */
[-CC-:B------:R-:W-:Y:S01]  /*32e0*/  FFMA.FTZ R110, R145, R113.reuse, R112.reuse ;  /* 0x00000071916e7223 */ /* 0x180fe20000010070 */
[----:B------:R-:W-:-:S03]  /*32f0*/  FFMA.FTZ R157, R152, R113, R112 ;  /* 0x00000071989d7223 */ /* 0x000fc60000010070 */
[----:B------:R-:W-:Y:S01]  /*3300*/  FADD.FTZ R109, R143, -R110 ;  /* 0x8000006e8f6d7221 */ /* 0x000fe20000010000 */
[----:B------:R-:W-:Y:S02]  /*3310*/  HADD2.F32 R110, -RZ, R102.H0_H0 ;  /* 0x20000066ff6e7230 */ /* 0x000fe40000004100 */
[----:B------:R-:W-:Y:S01]  /*3320*/  FADD.FTZ R157, R150, -R157 ;  /* 0x8000009d969d7221 */ /* 0x000fe20000010000 */
[----:B------:R-:W-:Y:S02]  /*3330*/  F2FP.F16.F32.PACK_AB R111, R108, R111 ;  /* 0x0000006f6c6f723e */ /* 0x000fe400000000ff */
[C---:B------:R-:W-:Y:S01]  /*3340*/  FFMA.FTZ R110, R121.reuse, R109, R110 ;  /* 0x0000006d796e7223 */ /* 0x040fe2000001006e */
[----:B------:R-:W-:Y:S01]  /*3350*/  FFMA.FTZ R109, R121, R115, R114 ;  /* 0x00000073796d7223 */ /* 0x000fe20000010072 */
[-CC-:B------:R-:W-:Y:S01]  /*3360*/  FFMA.FTZ R114, R149, R113.reuse, R112.reuse ;  /* 0x0000007195727223 */ /* 0x180fe20000010070 */
[----:B------:R-:W-:-:S03]  /*3370*/  FFMA.FTZ R115, R148, R113, R112 ;  /* 0x0000007194737223 */ /* 0x000fc60000010070 */
[----:B------:R-:W-:Y:S01]  /*3380*/  FADD.FTZ R155, R147, -R114 ;  /* 0x80000072939b7221 */ /* 0x000fe20000010000 */
[----:B------:R-:W-:Y:S02]  /*3390*/  HADD2.F32 R114, -RZ, R101.H0_H0 ;  /* 0x20000065ff727230 */ /* 0x000fe40000004100 */
[----:B------:R-:W-:Y:S01]  /*33a0*/  FADD.FTZ R115, R146, -R115 ;  /* 0x8000007392737221 */ /* 0x000fe20000010000 */
[----:B------:R-:W-:Y:S02]  /*33b0*/  F2FP.F16.F32.PACK_AB R110, R109, R110 ;  /* 0x0000006e6d6e723e */ /* 0x000fe400000000ff */
[----:B------:R-:W-:Y:S01]  /*33c0*/  FFMA.FTZ R155, R121, R155, R114 ;  /* 0x0000009b799b7223 */ /* 0x000fe20000010072 */
[----:B------:R-:W-:Y:S01]  /*33d0*/  FFMA.FTZ R114, R153, R113, R112 ;  /* 0x0000007199727223 */ /* 0x000fe20000010070 */
[----:B------:R-:W-:Y:S01]  /*33e0*/  FFMA.FTZ R156, R121, R115, R154 ;  /* 0x00000073799c7223 */ /* 0x000fe2000001009a */
[--C-:B------:R-:W-:Y:S02]  /*33f0*/  HADD2.F32 R154, -RZ, R100.reuse.H1_H1 ;  /* 0x30000064ff9a7230 */ /* 0x100fe40000004100 */
[----:B------:R-:W-:Y:S01]  /*3400*/  FADD.FTZ R115, R151, -R114 ;  /* 0x8000007297737221 */ /* 0x000fe20000010000 */
[----:B------:R-:W-:Y:S01]  /*3410*/  HADD2.F32 R114, -RZ, R100.H0_H0 ;  /* 0x20000064ff727230 */ /* 0x000fe20000004100 */
[----:B------:R-:W-:-:S04]  /*3420*/  F2FP.F16.F32.PACK_AB R109, R156, R155 ;  /* 0x0000009b9c6d723e */ /* 0x000fc800000000ff */
[C---:B------:R-:W-:Y:S01]  /*3430*/  FFMA.FTZ R114, R121.reuse, R115, R114 ;  /* 0x0000007379727223 */ /* 0x040fe20000010072 */
[----:B------:R-:W-:-:S05]  /*3440*/  FFMA.FTZ R115, R121, R157, R154 ;  /* 0x0000009d79737223 */ /* 0x000fca000001009a */
[----:B------:R-:W-:Y:S01]  /*3450*/  F2FP.F16.F32.PACK_AB R108, R115, R114 ;  /* 0x00000072736c723e */ /* 0x000fe200000000ff */
[----:B------:R-:W-:Y:S06]  /*3460*/  BRA `(.L_x_2340) ;  /* 0x0000000800047947 */ /* 0x000fec0003800000 */
.L_x_2343:
[-CC-:B------:R-:W-:Y:S01]  /*3470*/  FFMA.FTZ R86, R149, R113.reuse, R112.reuse ;  /* 0x0000007195567223 */ /* 0x180fe20000010070 */
[-CC-:B------:R-:W-:Y:S01]  /*3480*/  FFMA.FTZ R84, R153, R113.reuse, R112.reuse ;  /* 0x0000007199547223 */ /* 0x180fe20000010070 */
[-C--:B------:R-:W-:Y:S01]  /*3490*/  FFMA.FTZ R110, R145, R113.reuse, R112 ;  /* 0x00000071916e7223 */ /* 0x080fe20000010070 */
[----:B------:R-:W-:Y:S02]  /*34a0*/  HADD2.F32 R109, -RZ, R101.H0_H0 ;  /* 0x20000065ff6d7230 */ /* 0x000fe40000004100 */
[----:B------:R-:W-:Y:S01]  /*34b0*/  FADD.FTZ R86, R147, -R86 ;  /* 0x8000005693567221 */ /* 0x000fe20000010000 */
[----:B------:R-:W-:Y:S02]  /*34c0*/  HADD2.F32 R108, -RZ, R100.H0_H0 ;  /* 0x20000064ff6c7230 */ /* 0x000fe40000004100 */
[----:B------:R-:W-:Y:S01]  /*34d0*/  FADD.FTZ R84, R151, -R84 ;  /* 0x8000005497547221 */ /* 0x000fe20000010000 */
[--C-:B------:R-:W-:Y:S02]  /*34e0*/  HADD2.F32 R85, -RZ, R102.reuse.H0_H0 ;  /* 0x20000066ff557230 */ /* 0x100fe40000004100 */
[----:B------:R-:W-:Y:S01]  /*34f0*/  FADD.FTZ R110, R143, -R110 ;  /* 0x8000006e8f6e7221 */ /* 0x000fe20000010000 */
[----:B------:R-:W-:Y:S01]  /*3500*/  FFMA.FTZ R87, R144, R113, R112 ;  /* 0x0000007190577223 */ /* 0x000fe20000010070 */
[C---:B-----5:R-:W-:Y:S01]  /*3510*/  FFMA.FTZ R109, R121.reuse, R86, R109 ;  /* 0x00000056796d7223 */ /* 0x060fe2000001006d */
[----:B------:R-:W-:Y:S01]  /*3520*/  FFMA.FTZ R108, R121, R84, R108 ;  /* 0x00000054796c7223 */ /* 0x000fe2000001006c */
[----:B------:R-:W-:-:S02]  /*3530*/  HADD2.F32 R86, -RZ, R102.H1_H1 ;  /* 0x30000066ff567230 */ /* 0x000fc40000004100 */
[----:B------:R-:W-:Y:S01]  /*3540*/  FFMA.FTZ R110, R121, R110, R85 ;  /* 0x0000006e796e7223 */ /* 0x000fe20000010055 */
[----:B------:R-:W-:Y:S01]  /*3550*/  FADD.FTZ R84, R142, -R87 ;  /* 0x800000578e547221 */ /* 0x000fe20000010000 */
[-CC-:B------:R-:W-:Y:S01]  /*3560*/  FFMA.FTZ R85, R140, R113.reuse, R112.reuse ;  /* 0x000000718c557223 */ /* 0x180fe20000010070 */
[-CC-:B0-----:R-:W-:Y:S01]  /*3570*/  FFMA.FTZ R114, R141, R113.reuse, R112.reuse ;  /* 0x000000718d727223 */ /* 0x181fe20000010070 */
[-C--:B------:R-:W-:Y:S01]  /*3580*/  FFMA.FTZ R87, R148, R113.reuse, R112 ;  /* 0x0000007194577223 */ /* 0x080fe20000010070 */
[----:B------:R-:W-:Y:S01]  /*3590*/  FFMA.FTZ R115, R121, R84, R86 ;  /* 0x0000005479737223 */ /* 0x000fe20000010056 */
[----:B------:R-:W-:Y:S01]  /*35a0*/  FADD.FTZ R86, R138, -R85 ;  /* 0x800000558a567221 */ /* 0x000fe20000010000 */
[--C-:B------:R-:W-:Y:S02]  /*35b0*/  HADD2.F32 R85, -RZ, R103.reuse.H1_H1 ;  /* 0x30000067ff557230 */ /* 0x100fe40000004100 */
[----:B------:R-:W-:Y:S01]  /*35c0*/  FADD.FTZ R114, R139, -R114 ;  /* 0x800000728b727221 */ /* 0x000fe20000010000 */
[----:B------:R-:W-:Y:S01]  /*35d0*/  HADD2.F32 R84, -RZ, R103.H0_H0 ;  /* 0x20000067ff547230 */ /* 0x000fe20000004100 */
[----:B------:R-:W-:Y:S01]  /*35e0*/  F2FP.F16.F32.PACK_AB R110, R115, R110 ;  /* 0x0000006e736e723e */ /* 0x000fe200000000ff */
[----:B------:R-:W-:Y:S01]  /*35f0*/  FFMA.FTZ R154, R121, R86, R85 ;  /* 0x00000056799a7223 */ /* 0x000fe20000010055 */
[----:B------:R-:W-:-:S02]  /*3600*/  FFMA.FTZ R85, R152, R113, R112 ;  /* 0x0000007198557223 */ /* 0x000fc40000010070 */
[C---:B------:R-:W-:Y:S01]  /*3610*/  FFMA.FTZ R111, R121.reuse, R114, R84 ;  /* 0x00000072796f7223 */ /* 0x040fe20000010054 */
[----:B------:R-:W-:Y:S02]  /*3620*/  HADD2.F32 R114, -RZ, R101.H1_H1 ;  /* 0x30000065ff727230 */ /* 0x000fe40000004100 */
[----:B------:R-:W-:Y:S01]  /*3630*/  FADD.FTZ R86, R146, -R87 ;  /* 0x8000005792567221 */ /* 0x000fe20000010000 */
[----:B------:R-:W-:Y:S01]  /*3640*/  FADD.FTZ R84, R150, -R85 ;  /* 0x8000005596547221 */ /* 0x000fe20000010000 */
[----:B------:R-:W-:Y:S01]  /*3650*/  HADD2.F32 R85, -RZ, R100.H1_H1 ;  /* 0x30000064ff557230 */ /* 0x000fe20000004100 */
[----:B------:R-:W-:Y:S01]  /*3660*/  F2FP.F16.F32.PACK_AB R111, R154, R111 ;  /* 0x0000006f9a6f723e */ /* 0x000fe200000000ff */
[----:B------:R-:W-:-:S03]  /*3670*/  FFMA.FTZ R86, R121, R86, R114 ;  /* 0x0000005679567223 */ /* 0x000fc60000010072 */
[----:B------:R-:W-:Y:S01]  /*3680*/  FFMA.FTZ R85, R121, R84, R85 ;  /* 0x0000005479557223 */ /* 0x000fe20000010055 */
[----:B------:R-:W-:Y:S02]  /*3690*/  MOV R87, R111 ;  /* 0x0000006f00577202 */ /* 0x000fe40000000f00 */
[----:B------:R-:W-:Y:S02]  /*36a0*/  F2FP.F16.F32.PACK_AB R109, R86, R109 ;  /* 0x0000006d566d723e */ /* 0x000fe400000000ff */
[----:B------:R-:W-:Y:S02]  /*36b0*/  F2FP.F16.F32.PACK_AB R108, R85, R108 ;  /* 0x0000006c556c723e */ /* 0x000fe400000000ff */
[----:B------:R-:W-:Y:S02]  /*36c0*/  MOV R86, R110 ;  /* 0x0000006e00567202 */ /* 0x000fe40000000f00 */
[----:B------:R-:W-:Y:S02]  /*36d0*/  MOV R85, R109 ;  /* 0x0000006d00557202 */ /* 0x000fe40000000f00 */
[----:B------:R-:W-:Y:S01]  /*36e0*/  MOV R84, R108 ;  /* 0x0000006c00547202 */ /* 0x000fe20000000f00 */
[----:B------:R-:W-:Y:S06]  /*36f0*/  BRA `(.L_x_2340) ;  /* 0x0000000400607947 */ /* 0x000fec0003800000 */
.L_x_2342:
[----:B------:R-:W-:-:S04]  /*3700*/  UISETP.NE.U32.AND UP0, UPT, UR6, URZ, UPT ;  /* 0x000000ff0600728c */ /* 0x000fc8000bf05070 */
[----:B------:R-:W-:-:S09]  /*3710*/  UISETP.NE.AND.EX UP0, UPT, UR7, URZ, UPT, UP0 ;  /* 0x000000ff0700728c */ /* 0x000fd2000bf05300 */
[----:B------:R-:W-:Y:S05]  /*3720*/  BRA.U UP0, `(.L_x_2344) ;  /* 0x0000000100a47547 */ /* 0x000fea000b800000 */
        /* <DEDUP_REMOVED lines=41> */
.L_x_2344:
[-CC-:B------:R-:W-:Y:S01]  /*39c0*/  FFMA.FTZ R80, R153, R113.reuse, R112.reuse ;  /* 0x0000007199507223 */ /* 0x180fe20000010070 */
[----:B------:R-:W-:Y:S02]  /*39d0*/  HADD2.F32 R108, -RZ, R100.H0_H0 ;  /* 0x20000064ff6c7230 */ /* 0x000fe40000004100 */
[-CC-:B------:R-:W-:Y:S01]  /*39e0*/  FFMA.FTZ R86, R141, R113.reuse, R112.reuse ;  /* 0x000000718d567223 */ /* 0x180fe20000010070 */
[-C--:B------:R-:W-:Y:S01]  /*39f0*/  FFMA.FTZ R85, R140, R113.reuse, R112 ;  /* 0x000000718c557223 */ /* 0x080fe20000010070 */
[----:B------:R-:W-:Y:S01]  /*3a00*/  FADD.FTZ R80, R151, -R80 ;  /* 0x8000005097507221 */ /* 0x000fe20000010000 */
[----:B------:R-:W-:Y:S02]  /*3a10*/  HADD2.F32 R83, -RZ, R103.H0_H0 ;  /* 0x20000067ff537230 */ /* 0x000fe40000004100 */
[-C--:B------:R-:W-:Y:S01]  /*3a20*/  FFMA.FTZ R82, R149, R113.reuse, R112 ;  /* 0x0000007195527223 */ /* 0x080fe20000010070 */
[----:B------:R-:W-:Y:S01]  /*3a30*/  FADD.FTZ R86, R139, -R86 ;  /* 0x800000568b567221 */ /* 0x000fe20000010000 */
[----:B-----5:R-:W-:Y:S01]  /*3a40*/  FFMA.FTZ R108, R121, R80, R108 ;  /* 0x00000050796c7223 */ /* 0x020fe2000001006c */
[----:B------:R-:W-:Y:S01]  /*3a50*/  FFMA.FTZ R80, R145, R113, R112 ;  /* 0x0000007191507223 */ /* 0x000fe20000010070 */
[----:B------:R-:W-:-:S02]  /*3a60*/  HADD2.F32 R81, -RZ, R102.H0_H0 ;  /* 0x20000066ff517230 */ /* 0x000fc40000004100 */
[----:B0-----:R-:W-:Y:S01]  /*3a70*/  FADD.FTZ R114, R138, -R85 ;  /* 0x800000558a727221 */ /* 0x001fe20000010000 */
[----:B------:R-:W-:Y:S02]  /*3a80*/  HADD2.F32 R87, -RZ, R103.H1_H1 ;  /* 0x30000067ff577230 */ /* 0x000fe40000004100 */
[----:B------:R-:W-:Y:S01]  /*3a90*/  FADD.FTZ R80, R143, -R80 ;  /* 0x800000508f507221 */ /* 0x000fe20000010000 */
[--C-:B------:R-:W-:Y:S02]  /*3aa0*/  HADD2.F32 R84, -RZ, R101.reuse.H0_H0 ;  /* 0x20000065ff547230 */ /* 0x100fe40000004100 */
[----:B------:R-:W-:Y:S01]  /*3ab0*/  FADD.FTZ R82, R147, -R82 ;  /* 0x8000005293527221 */ /* 0x000fe20000010000 */
[C---:B------:R-:W-:Y:S01]  /*3ac0*/  FFMA.FTZ R111, R121.reuse, R86, R83 ;  /* 0x00000056796f7223 */ /* 0x040fe20000010053 */
[-CC-:B------:R-:W-:Y:S01]  /*3ad0*/  FFMA.FTZ R83, R148, R113.reuse, R112.reuse ;  /* 0x0000007194537223 */ /* 0x180fe20000010070 */
[C---:B------:R-:W-:Y:S01]  /*3ae0*/  FFMA.FTZ R110, R121.reuse, R80, R81 ;  /* 0x00000050796e7223 */ /* 0x040fe20000010051 */
[C---:B------:R-:W-:Y:S01]  /*3af0*/  FFMA.FTZ R154, R121.reuse, R114, R87 ;  /* 0x00000072799a7223 */ /* 0x040fe20000010057 */
[-CC-:B------:R-:W-:Y:S01]  /*3b00*/  FFMA.FTZ R81, R152, R113.reuse, R112.reuse ;  /* 0x0000007198517223 */ /* 0x180fe20000010070 */
[----:B------:R-:W-:Y:S01]  /*3b10*/  FFMA.FTZ R87, R144, R113, R112 ;  /* 0x0000007190577223 */ /* 0x000fe20000010070 */
[----:B------:R-:W-:Y:S01]  /*3b20*/  FFMA.FTZ R82, R121, R82, R84 ;  /* 0x0000005279527223 */ /* 0x000fe20000010054 */
[----:B------:R-:W-:Y:S01]  /*3b30*/  FADD.FTZ R84, R146, -R83 ;  /* 0x8000005392547221 */ /* 0x000fe20000010000 */
[----:B------:R-:W-:-:S02]  /*3b40*/  HADD2.F32 R85, -RZ, R101.H1_H1 ;  /* 0x30000065ff557230 */ /* 0x000fc40000004100 */
[----:B------:R-:W-:Y:S01]  /*3b50*/  FADD.FTZ R86, R142, -R87 ;  /* 0x800000578e567221 */ /* 0x000fe20000010000 */
[----:B------:R-:W-:Y:S02]  /*3b60*/  HADD2.F32 R114, -RZ, R102.H1_H1 ;  /* 0x30000066ff727230 */ /* 0x000fe40000004100 */
[----:B------:R-:W-:Y:S01]  /*3b70*/  FADD.FTZ R80, R150, -R81 ;  /* 0x8000005196507221 */ /* 0x000fe20000010000 */
[----:B------:R-:W-:Y:S02]  /*3b80*/  HADD2.F32 R83, -RZ, R100.H1_H1 ;  /* 0x30000064ff537230 */ /* 0x000fe40000004100 */
[C---:B------:R-:W-:Y:S01]  /*3b90*/  FFMA.FTZ R85, R121.reuse, R84, R85 ;  /* 0x0000005479557223 */ /* 0x040fe20000010055 */
[----:B------:R-:W-:Y:S01]  /*3ba0*/  F2FP.F16.F32.PACK_AB R111, R154, R111 ;  /* 0x0000006f9a6f723e */ /* 0x000fe200000000ff */
[C---:B------:R-:W-:Y:S01]  /*3bb0*/  FFMA.FTZ R81, R121.reuse, R86, R114 ;  /* 0x0000005679517223 */ /* 0x040fe20000010072 */
[----:B------:R-:W-:Y:S02]  /*3bc0*/  FFMA.FTZ R83, R121, R80, R83 ;  /* 0x0000005079537223 */ /* 0x000fe40000010053 */
[----:B------:R-:W-:-:S02]  /*3bd0*/  F2FP.F16.F32.PACK_AB R109, R85, R82 ;  /* 0x00000052556d723e */ /* 0x000fc400000000ff */
[----:B------:R-:W-:Y:S02]  /*3be0*/  F2FP.F16.F32.PACK_AB R110, R81, R110 ;  /* 0x0000006e516e723e */ /* 0x000fe400000000ff */
[----:B------:R-:W-:Y:S02]  /*3bf0*/  F2FP.F16.F32.PACK_AB R108, R83, R108 ;  /* 0x0000006c536c723e */ /* 0x000fe400000000ff */
        /* <DEDUP_REMOVED lines=8> */
.L_x_2340:
        /* <DEDUP_REMOVED lines=14> */
.L_x_2336:
[----:B------:R-:W-:Y:S05]  /*3d60*/  BSYNC.RECONVERGENT B0 ;  /* 0x0000000000007941 */ /* 0x000fea0003800200 */
.L_x_2335:
        /* <DEDUP_REMOVED lines=14> */
[----:B------:R-:W-:Y:S02]  /*3e50*/  HADD2.F32 R108, -RZ, R104.H0_H0 ;  /* 0x20000068ff6c7230 */ /* 0x000fe40000004100 */
[-CC-:B------:R-:W-:Y:S01]  /*3e60*/  FFMA.FTZ R81, R133, R113.reuse, R112.reuse ;  /* 0x0000007185517223 */ /* 0x180fe20000010070 */
[-C--:B------:R-:W-:Y:S01]  /*3e70*/  FFMA.FTZ R87, R129, R113.reuse, R112 ;  /* 0x0000007181577223 */ /* 0x080fe20000010070 */
[----:B------:R-:W-:Y:S01]  /*3e80*/  FADD.FTZ R80, R135, -R80 ;  /* 0x8000005087507221 */ /* 0x000fe20000010000 */
[----:B------:R-:W-:Y:S02]  /*3e90*/  HADD2.F32 R82, -RZ, R105.H0_H0 ;  /* 0x20000069ff527230 */ /* 0x000fe40000004100 */
[-C--:B------:R-:W-:Y:S01]  /*3ea0*/  FFMA.FTZ R83, R123, R113.reuse, R112 ;  /* 0x000000717b537223 */ /* 0x080fe20000010070 */
[----:B------:R-:W-:Y:S02]  /*3eb0*/  HADD2.F32 R109, -RZ, R107.H0_H0 ;  /* 0x2000006bff6d7230 */ /* 0x000fe40000004100 */
[----:B-----5:R-:W-:Y:S01]  /*3ec0*/  FFMA.FTZ R108, R121, R80, R108 ;  /* 0x00000050796c7223 */ /* 0x020fe2000001006c */
[----:B------:R-:W-:Y:S01]  /*3ed0*/  FFMA.FTZ R110, R130, R113, R112 ;  /* 0x00000071826e7223 */ /* 0x000fe20000010070 */
[----:B------:R-:W-:Y:S01]  /*3ee0*/  FADD.FTZ R80, R132, -R81 ;  /* 0x8000005184507221 */ /* 0x000fe20000010000 */
[----:B------:R-:W-:Y:S01]  /*3ef0*/  FADD.FTZ R86, R128, -R87 ;  /* 0x8000005780567221 */ /* 0x000fe20000010000 */
[----:B------:R-:W-:-:S02]  /*3f00*/  HADD2.F32 R85, -RZ, R106.H0_H0 ;  /* 0x2000006aff557230 */ /* 0x000fc40000004100 */
[----:B------:R-:W-:Y:S01]  /*3f10*/  FADD.FTZ R84, R124, -R83 ;  /* 0x800000537c547221 */ /* 0x000fe20000010000 */
[----:B------:R-:W-:Y:S02]  /*3f20*/  HADD2.F32 R111, -RZ, R107.H1_H1 ;  /* 0x3000006bff6f7230 */ /* 0x000fe40000004100 */
[----:B0-----:R-:W-:Y:S01]  /*3f30*/  FADD.FTZ R114, R131, -R110 ;  /* 0x8000006e83727221 */ /* 0x001fe20000010000 */
[C---:B------:R-:W-:Y:S01]  /*3f40*/  FFMA.FTZ R82, R121.reuse, R80, R82 ;  /* 0x0000005079527223 */ /* 0x040fe20000010052 */
[C---:B------:R-:W-:Y:S01]  /*3f50*/  FFMA.FTZ R109, R121.reuse, R86, R109 ;  /* 0x00000056796d7223 */ /* 0x040fe2000001006d */
[-CC-:B------:R-:W-:Y:S01]  /*3f60*/  FFMA.FTZ R80, R122, R113.reuse, R112.reuse ;  /* 0x000000717a507223 */ /* 0x180fe20000010070 */
[-CC-:B------:R-:W-:Y:S01]  /*3f70*/  FFMA.FTZ R81, R136, R113.reuse, R112.reuse ;  /* 0x0000007188517223 */ /* 0x180fe20000010070 */
[----:B------:R-:W-:Y:S01]  /*3f80*/  FFMA.FTZ R86, R126, R113, R112 ;  /* 0x000000717e567223 */ /* 0x000fe20000010070 */
        /* <DEDUP_REMOVED lines=10> */
[----:B------:R-:W-:Y:S01]  /*4030*/  F2FP.F16.F32.PACK_AB R111, R154, R109 ;  /* 0x0000006d9a6f723e */ /* 0x000fe200000000ff */
[----:B------:R-:W-:-:S02]  /*4040*/  FFMA.FTZ R83, R121, R80, R83 ;  /* 0x0000005079537223 */ /* 0x000fc40000010053 */
        /* <DEDUP_REMOVED lines=12> */
.L_x_2349:
[-CC-:B-1----:R-:W-:Y:S01]  /*4110*/  FFMA.FTZ R80, R137, R113.reuse, R112.reuse ;  /* 0x0000007189507223 */ /* 0x182fe20000010070 */
[----:B------:R-:W-:Y:S02]  /*4120*/  HADD2.F32 R108, -RZ, R104.H0_H0 ;  /* 0x20000068ff6c7230 */ /* 0x000fe40000004100 */
[-C--:B------:R-:W-:Y:S01]  /*4130*/  FFMA.FTZ R81, R133, R113.reuse, R112 ;  /* 0x0000007185517223 */ /* 0x080fe20000010070 */
[----:B------:R-:W-:Y:S02]  /*4140*/  HADD2.F32 R109, -RZ, R105.H0_H0 ;  /* 0x20000069ff6d7230 */ /* 0x000fe40000004100 */
[----:B------:R-:W-:Y:S01]  /*4150*/  FADD.FTZ R80, R135, -R80 ;  /* 0x8000005087507221 */ /* 0x000fe20000010000 */
[-CC-:B------:R-:W-:Y:S01]  /*4160*/  FFMA.FTZ R83, R123, R113.reuse, R112.reuse ;  /* 0x000000717b537223 */ /* 0x180fe20000010070 */
[----:B------:R-:W-:Y:S01]  /*4170*/  FADD.FTZ R82, R132, -R81 ;  /* 0x8000005184527221 */ /* 0x000fe20000010000 */
[-C--:B------:R-:W-:Y:S01]  /*4180*/  FFMA.FTZ R81, R129, R113.reuse, R112 ;  /* 0x0000007181517223 */ /* 0x080fe20000010070 */
[C---:B-----5:R-:W-:Y:S01]  /*4190*/  FFMA.FTZ R108, R121.reuse, R80, R108 ;  /* 0x00000050796c7223 */ /* 0x060fe2000001006c */
[----:B------:R-:W-:Y:S01]  /*41a0*/  FFMA.FTZ R80, R126, R113, R112 ;  /* 0x000000717e507223 */ /* 0x000fe20000010070 */
[----:B------:R-:W-:Y:S01]  /*41b0*/  FFMA.FTZ R109, R121, R82, R109 ;  /* 0x00000052796d7223 */ /* 0x000fe2000001006d */
[----:B------:R-:W-:-:S02]  /*41c0*/  HADD2.F32 R82, -RZ, R106.H1_H1 ;  /* 0x3000006aff527230 */ /* 0x000fc40000004100 */
[----:B------:R-:W-:Y:S01]  /*41d0*/  FADD.FTZ R110, R124, -R83 ;  /* 0x800000537c6e7221 */ /* 0x000fe20000010000 */
[----:B------:R-:W-:Y:S01]  /*41e0*/  FADD.FTZ R80, R127, -R80 ;  /* 0x800000507f507221 */ /* 0x000fe20000010000 */
[----:B0-----:R-:W-:Y:S01]  /*41f0*/  FFMA.FTZ R114, R130, R113, R112 ;  /* 0x0000007182727223 */ /* 0x001fe20000010070 */
[----:B------:R-:W-:Y:S02]  /*4200*/  HADD2.F32 R111, -RZ, R106.H0_H0 ;  /* 0x2000006aff6f7230 */ /* 0x000fe40000004100 */
[----:B------:R-:W-:Y:S01]  /*4210*/  FFMA.FTZ R83, R121, R80, R82 ;  /* 0x0000005079537223 */ /* 0x000fe20000010052 */
[----:B------:R-:W-:Y:S01]  /*4220*/  FADD.FTZ R80, R128, -R81 ;  /* 0x8000005180507221 */ /* 0x000fe20000010000 */
[--C-:B------:R-:W-:Y:S02]  /*4230*/  HADD2.F32 R81, -RZ, R107.reuse.H1_H1 ;  /* 0x3000006bff517230 */ /* 0x100fe40000004100 */
[----:B------:R-:W-:Y:S01]  /*4240*/  FADD.FTZ R114, R131, -R114 ;  /* 0x8000007283727221 */ /* 0x000fe20000010000 */
[----:B------:R-:W-:-:S02]  /*4250*/  HADD2.F32 R82, -RZ, R107.H0_H0 ;  /* 0x2000006bff527230 */ /* 0x000fc40000004100 */
[C---:B------:R-:W-:Y:S01]  /*4260*/  FFMA.FTZ R110, R121.reuse, R110, R111 ;  /* 0x0000006e796e7223 */ /* 0x040fe2000001006f */
[C---:B------:R-:W-:Y:S01]  /*4270*/  FFMA.FTZ R154, R121.reuse, R114, R81 ;  /* 0x00000072799a7223 */ /* 0x040fe20000010051 */
[-C--:B------:R-:W-:Y:S01]  /*4280*/  FFMA.FTZ R81, R136, R113.reuse, R112 ;  /* 0x0000007188517223 */ /* 0x080fe20000010070 */
[----:B------:R-:W-:Y:S01]  /*4290*/  FFMA.FTZ R111, R121, R80, R82 ;  /* 0x00000050796f7223 */ /* 0x000fe20000010052 */
[----:B------:R-:W-:Y:S01]  /*42a0*/  FFMA.FTZ R82, R122, R113, R112 ;  /* 0x000000717a527223 */ /* 0x000fe20000010070 */
[----:B------:R-:W-:Y:S02]  /*42b0*/  HADD2.F32 R114, -RZ, R105.H1_H1 ;  /* 0x30000069ff727230 */ /* 0x000fe40000004100 */
[----:B------:R-:W-:Y:S01]  /*42c0*/  FADD.FTZ R80, R134, -R81 ;  /* 0x8000005186507221 */ /* 0x000fe20000010000 */
[----:B------:R-:W-:Y:S02]  /*42d0*/  HADD2.F32 R81, -RZ, R104.H1_H1 ;  /* 0x30000068ff517230 */ /* 0x000fe40000004100 */
[----:B------:R-:W-:Y:S01]  /*42e0*/  FADD.FTZ R82, R125, -R82 ;  /* 0x800000527d527221 */ /* 0x000fe20000010000 */
[----:B------:R-:W-:-:S02]  /*42f0*/  F2FP.F16.F32.PACK_AB R111, R154, R111 ;  /* 0x0000006f9a6f723e */ /* 0x000fc400000000ff */
[----:B------:R-:W-:Y:S01]  /*4300*/  F2FP.F16.F32.PACK_AB R110, R83, R110 ;  /* 0x0000006e536e723e */ /* 0x000fe200000000ff */
[C---:B------:R-:W-:Y:S01]  /*4310*/  FFMA.FTZ R82, R121.reuse, R82, R114 ;  /* 0x0000005279527223 */ /* 0x040fe20000010072 */
[----:B------:R-:W-:Y:S01]  /*4320*/  FFMA.FTZ R81, R121, R80, R81 ;  /* 0x0000005079517223 */ /* 0x000fe20000010051 */
[----:B------:R-:W-:-:S03]  /*4330*/  MOV R83, R111 ;  /* 0x0000006f00537202 */ /* 0x000fc60000000f00 */
[----:B------:R-:W-:Y:S02]  /*4340*/  F2FP.F16.F32.PACK_AB R109, R82, R109 ;  /* 0x0000006d526d723e */ /* 0x000fe400000000ff */
[----:B------:R-:W-:Y:S02]  /*4350*/  F2FP.F16.F32.PACK_AB R108, R81, R108 ;  /* 0x0000006c516c723e */ /* 0x000fe400000000ff */
[----:B------:R-:W-:Y:S02]  /*4360*/  MOV R82, R110 ;  /* 0x0000006e00527202 */ /* 0x000fe40000000f00 */
[----:B------:R-:W-:Y:S02]  /*4370*/  MOV R81, R109 ;  /* 0x0000006d00517202 */ /* 0x000fe40000000f00 */
[----:B------:R-:W-:Y:S01]  /*4380*/  MOV R80, R108 ;  /* 0x0000006c00507202 */ /* 0x000fe20000000f00 */
[----:B------:R-:W-:Y:S06]  /*4390*/  BRA `(.L_x_2350) ;  /* 0x0000000c00847947 */ /* 0x000fec0003800000 */
.L_x_2348:
[----:B-1----:R-:W1:Y:S02]  /*43a0*/  LDC.64 R108, c[0x0][0x470] ;  /* 0x00011c00ff6c7b82 */ /* 0x002e640000000a00 */
[----:B-1----:R-:W-:-:S04]  /*43b0*/  ISETP.NE.U32.AND P1, PT, R108, RZ, PT ;  /* 0x000000ff6c00720c */ /* 0x002fc80003f25070 */
[----:B------:R-:W-:-:S13]  /*43c0*/  ISETP.NE.AND.EX P1, PT, R109, RZ, PT, P1 ;  /* 0x000000ff6d00720c */ /* 0x000fda0003f25310 */
[----:B------:R-:W-:Y:S05]  /*43d0*/  @!P1 BRA `(.L_x_2351) ;  /* 0x0000000000a49947 */ /* 0x000fea0003800000 */
[-CC-:B------:R-:W-:Y:S01]  /*43e0*/  FFMA.FTZ R84, R137, R113.reuse, R112.reuse ;  /* 0x0000007189547223 */ /* 0x180fe20000010070 */
        /* <DEDUP_REMOVED lines=40> */
.L_x_2351:
[-CC-:B------:R-:W-:Y:S01]  /*4670*/  FFMA.FTZ R110, R130, R113.reuse, R112.reuse ;  /* 0x00000071826e7223 */ /* 0x180fe20000010070 */
[--C-:B------:R-:W-:Y:S02]  /*4680*/  HADD2.F32 R111, -RZ, R107.reuse.H1_H1 ;  /* 0x3000006bff6f7230 */ /* 0x100fe40000004100 */
[-C--:B------:R-:W-:Y:S01]  /*4690*/  FFMA.FTZ R109, R129, R113.reuse, R112 ;  /* 0x00000071816d7223 */ /* 0x080fe20000010070 */
[----:B0-----:R-:W-:Y:S02]  /*46a0*/  HADD2.F32 R115, -RZ, R106.H1_H1 ;  /* 0x3000006aff737230 */ /* 0x001fe40000004100 */
[----:B------:R-:W-:Y:S01]  /*46b0*/  FADD.FTZ R114, R131, -R110 ;  /* 0x8000006e83727221 */ /* 0x000fe20000010000 */
[----:B------:R-:W-:Y:S02]  /*46c0*/  HADD2.F32 R110, -RZ, R107.H0_H0 ;  /* 0x2000006bff6e7230 */ /* 0x000fe40000004100 */
[----:B------:R-:W-:Y:S01]  /*46d0*/  FADD.FTZ R108, R128, -R109 ;  /* 0x8000006d806c7221 */ /* 0x000fe20000010000 */
[-CC-:B------:R-:W-:Y:S01]  /*46e0*/  FFMA.FTZ R109, R123, R113.reuse, R112.reuse ;  /* 0x000000717b6d7223 */ /* 0x180fe20000010070 */
[C---:B-----5:R-:W-:Y:S01]  /*46f0*/  FFMA.FTZ R111, R121.reuse, R114, R111 ;  /* 0x00000072796f7223 */ /* 0x060fe2000001006f */
[----:B------:R-:W-:Y:S01]  /*4700*/  FFMA.FTZ R114, R126, R113, R112 ;  /* 0x000000717e727223 */ /* 0x000fe20000010070 */
[----:B------:R-:W-:Y:S01]  /*4710*/  FFMA.FTZ R108, R121, R108, R110 ;  /* 0x0000006c796c7223 */ /* 0x000fe2000001006e */
[----:B------:R-:W-:-:S02]  /*4720*/  FADD.FTZ R110, R124, -R109 ;  /* 0x8000006d7c6e7221 */ /* 0x000fc40000010000 */
[----:B------:R-:W-:Y:S01]  /*4730*/  FADD.FTZ R154, R127, -R114 ;  /* 0x800000727f9a7221 */ /* 0x000fe20000010000 */
[----:B------:R-:W-:Y:S01]  /*4740*/  HADD2.F32 R114, -RZ, R106.H0_H0 ;  /* 0x2000006aff727230 */ /* 0x000fe20000004100 */
[----:B------:R-:W-:-:S04]  /*4750*/  F2FP.F16.F32.PACK_AB R111, R111, R108 ;  /* 0x0000006c6f6f723e */ /* 0x000fc800000000ff */
[C---:B------:R-:W-:Y:S01]  /*4760*/  FFMA.FTZ R109, R121.reuse, R110, R114 ;  /* 0x0000006e796d7223 */ /* 0x040fe20000010072 */
[----:B------:R-:W-:Y:S01]  /*4770*/  FFMA.FTZ R110, R121, R154, R115 ;  /* 0x0000009a796e7223 */ /* 0x000fe20000010073 */
[-CC-:B------:R-:W-:Y:S01]  /*4780*/  FFMA.FTZ R115, R133, R113.reuse, R112.reuse ;  /* 0x0000007185737223 */ /* 0x180fe20000010070 */
[----:B------:R-:W-:-:S03]  /*4790*/  FFMA.FTZ R154, R122, R113, R112 ;  /* 0x000000717a9a7223 */ /* 0x000fc60000010070 */
[----:B------:R-:W-:Y:S01]  /*47a0*/  FADD.FTZ R114, R132, -R115 ;  /* 0x8000007384727221 */ /* 0x000fe20000010000 */
[--C-:B------:R-:W-:Y:S02]  /*47b0*/  HADD2.F32 R115, -RZ, R105.reuse.H1_H1 ;  /* 0x30000069ff737230 */ /* 0x100fe40000004100 */
[----:B------:R-:W-:Y:S01]  /*47c0*/  FADD.FTZ R156, R125, -R154 ;  /* 0x8000009a7d9c7221 */ /* 0x000fe20000010000 */
[----:B------:R-:W-:Y:S01]  /*47d0*/  HADD2.F32 R154, -RZ, R105.H0_H0 ;  /* 0x20000069ff9a7230 */ /* 0x000fe20000004100 */
[----:B------:R-:W-:Y:S02]  /*47e0*/  F2FP.F16.F32.PACK_AB R110, R110, R109 ;  /* 0x0000006d6e6e723e */ /* 0x000fe400000000ff */
[C---:B------:R-:W-:Y:S01]  /*47f0*/  FFMA.FTZ R158, R121.reuse, R156, R115 ;  /* 0x0000009c799e7223 */ /* 0x040fe20000010073 */
[-C--:B------:R-:W-:Y:S01]  /*4800*/  FFMA.FTZ R115, R136, R113.reuse, R112 ;  /* 0x0000007188737223 */ /* 0x080fe20000010070 */
[----:B------:R-:W-:Y:S01]  /*4810*/  FFMA.FTZ R155, R121, R114, R154 ;  /* 0x00000072799b7223 */ /* 0x000fe2000001009a */
[----:B------:R-:W-:Y:S01]  /*4820*/  FFMA.FTZ R114, R137, R113, R112 ;  /* 0x0000007189727223 */ /* 0x000fe20000010070 */
[----:B------:R-:W-:-:S02]  /*4830*/  HADD2.F32 R154, -RZ, R104.H0_H0 ;  /* 0x20000068ff9a7230 */ /* 0x000fc40000004100 */
[----:B------:R-:W-:Y:S01]  /*4840*/  FADD.FTZ R156, R134, -R115 ;  /* 0x80000073869c7221 */ /* 0x000fe20000010000 */
[----:B------:R-:W-:Y:S02]  /*4850*/  HADD2.F32 R115, -RZ, R104.H1_H1 ;  /* 0x30000068ff737230 */ /* 0x000fe40000004100 */
[----:B------:R-:W-:Y:S01]  /*4860*/  FADD.FTZ R114, R135, -R114 ;  /* 0x8000007287727221 */ /* 0x000fe20000010000 */
[----:B------:R-:W-:-:S03]  /*4870*/  F2FP.F16.F32.PACK_AB R109, R158, R155 ;  /* 0x0000009b9e6d723e */ /* 0x000fc600000000ff */
[C---:B------:R-:W-:Y:S01]  /*4880*/  FFMA.FTZ R114, R121.reuse, R114, R154 ;  /* 0x0000007279727223 */ /* 0x040fe2000001009a */
[----:B------:R-:W-:-:S05]  /*4890*/  FFMA.FTZ R115, R121, R156, R115 ;  /* 0x0000009c79737223 */ /* 0x000fca0000010073 */
[----:B------:R-:W-:Y:S01]  /*48a0*/  F2FP.F16.F32.PACK_AB R108, R115, R114 ;  /* 0x00000072736c723e */ /* 0x000fe200000000ff */
[----:B------:R-:W-:Y:S06]  /*48b0*/  BRA `(.L_x_2350) ;  /* 0x00000008003c7947 */ /* 0x000fec0003800000 */
.L_x_2347:
        /* <DEDUP_REMOVED lines=45> */
.L_x_2353:
        /* <DEDUP_REMOVED lines=10> */
[-CC-:B------:R-:W-:Y:S01]  /*4c30*/  FFMA.FTZ R80, R137, R113.reuse, R112.reuse ;  /* 0x0000007189507223 */ /* 0x180fe20000010070 */
[----:B------:R-:W-:Y:S01]  /*4c40*/  FFMA.FTZ R154, R126, R113, R112 ;  /* 0x000000717e9a7223 */ /* 0x000fe20000010070 */
[----:B------:R-:W-:Y:S01]  /*4c50*/  FADD.FTZ R108, R132, -R83 ;  /* 0x80000053846c7221 */ /* 0x000fe20000010000 */
[----:B------:R-:W-:Y:S01]  /*4c60*/  FADD.FTZ R110, R125, -R110 ;  /* 0x8000006e7d6e7221 */ /* 0x000fe20000010000 */
[----:B------:R-:W-:Y:S01]  /*4c70*/  F2FP.F16.F32.PACK_AB R111, R82, R111 ;  /* 0x0000006f526f723e */ /* 0x000fe200000000ff */
[----:B------:R-:W-:Y:S01]  /*4c80*/  FADD.FTZ R80, R135, -R80 ;  /* 0x8000005087507221 */ /* 0x000fe20000010000 */
[----:B------:R-:W-:Y:S01]  /*4c90*/  FADD.FTZ R82, R134, -R81 ;  /* 0x8000005186527221 */ /* 0x000fe20000010000 */
[----:B0-----:R-:W-:Y:S01]  /*4ca0*/  FADD.FTZ R114, R124, -R109 ;  /* 0x8000006d7c727221 */ /* 0x001fe20000010000 */
[----:B------:R-:W-:Y:S01]  /*4cb0*/  FADD.FTZ R154, R127, -R154 ;  /* 0x8000009a7f9a7221 */ /* 0x000fe20000010000 */
[C---:B------:R-:W-:Y:S01]  /*4cc0*/  FMUL.FTZ R108, R121.reuse, R108 ;  /* 0x0000006c796c7220 */ /* 0x040fe20000410000 */
[C---:B------:R-:W-:Y:S01]  /*4cd0*/  FMUL.FTZ R109, R121.reuse, R110 ;  /* 0x0000006e796d7220 */ /* 0x040fe20000410000 */
        /* <DEDUP_REMOVED lines=12> */
.L_x_2352:
        /* <DEDUP_REMOVED lines=37> */
.L_x_2354:
[-CC-:B------:R-:W-:Y:S01]  /*4ff0*/  FFMA.FTZ R108, R137, R113.reuse, R112.reuse ;  /* 0x00000071896c7223 */ /* 0x180fe20000010070 */
[-CC-:B------:R-:W-:Y:S01]  /*5000*/  FFMA.FTZ R109, R136, R113.reuse, R112.reuse ;  /* 0x00000071886d7223 */ /* 0x180fe20000010070 */
[-CC-:B------:R-:W-:Y:S01]  /*5010*/  FFMA.FTZ R111, R123, R113.reuse, R112.reuse ;  /* 0x000000717b6f7223 */ /* 0x180fe20000010070 */
[-C--:B------:R-:W-:Y:S01]  /*5020*/  FFMA.FTZ R156, R126, R113.reuse, R112 ;  /* 0x000000717e9c7223 */ /* 0x080fe20000010070 */
[----:B------:R-:W-:Y:S01]  /*5030*/  FADD.FTZ R108, R135, -R108 ;  /* 0x8000006c876c7221 */ /* 0x000fe20000010000 */
[----:B------:R-:W-:Y:S01]  /*5040*/  FADD.FTZ R110, R134, -R109 ;  /* 0x8000006d866e7221 */ /* 0x000fe20000010000 */
[-CC-:B0-----:R-:W-:Y:S01]  /*5050*/  FFMA.FTZ R114, R122, R113.reuse, R112.reuse ;  /* 0x000000717a727223 */ /* 0x181fe20000010070 */
[-C--:B------:R-:W-:Y:S01]  /*5060*/  FFMA.FTZ R160, R130, R113.reuse, R112 ;  /* 0x0000007182a07223 */ /* 0x080fe20000010070 */
[C---:B-----5:R-:W-:Y:S01]  /*5070*/  FMUL.FTZ R108, R121.reuse, R108 ;  /* 0x0000006c796c7220 */ /* 0x060fe20000410000 */
[----:B------:R-:W-:Y:S01]  /*5080*/  FMUL.FTZ R109, R121, R110 ;  /* 0x0000006e796d7220 */ /* 0x000fe20000410000 */
[----:B------:R-:W-:Y:S01]  /*5090*/  FADD.FTZ R154, R124, -R111 ;  /* 0x8000006f7c9a7221 */ /* 0x000fe20000010000 */
[----:B------:R-:W-:Y:S01]  /*50a0*/  FADD.FTZ R156, R127, -R156 ;  /* 0x8000009c7f9c7221 */ /* 0x000fe20000010000 */
[----:B------:R-:W-:Y:S01]  /*50b0*/  FADD.FTZ R114, R125, -R114 ;  /* 0x800000727d727221 */ /* 0x000fe20000010000 */
[----:B------:R-:W-:Y:S01]  /*50c0*/  FADD.FTZ R160, R131, -R160 ;  /* 0x800000a083a07221 */ /* 0x000fe20000010000 */
[----:B------:R-:W-:Y:S01]  /*50d0*/  F2FP.F16.F32.PACK_AB R108, R109, R108 ;  /* 0x0000006c6d6c723e */ /* 0x000fe200000000ff */
[-CC-:B------:R-:W-:Y:S01]  /*50e0*/  FFMA.FTZ R109, R133, R113.reuse, R112.reuse ;  /* 0x00000071856d7223 */ /* 0x180fe20000010070 */
[C---:B------:R-:W-:Y:S01]  /*50f0*/  FMUL.FTZ R111, R121.reuse, R156 ;  /* 0x0000009c796f7220 */ /* 0x040fe20000410000 */
[C---:B------:R-:W-:Y:S01]  /*5100*/  FMUL.FTZ R114, R121.reuse, R114 ;  /* 0x0000007279727220 */ /* 0x040fe20000410000 */
[----:B------:R-:W-:Y:S01]  /*5110*/  FMUL.FTZ R115, R121, R160 ;  /* 0x000000a079737220 */ /* 0x000fe20000410000 */
[----:B------:R-:W-:Y:S01]  /*5120*/  FADD.FTZ R110, R132, -R109 ;  /* 0x8000006d846e7221 */ /* 0x000fe20000010000 */
[----:B------:R-:W-:-:S04]  /*5130*/  FFMA.FTZ R109, R129, R113, R112 ;  /* 0x00000071816d7223 */ /* 0x000fc80000010070 */
[----:B------:R-:W-:Y:S01]  /*5140*/  FADD.FTZ R158, R128, -R109 ;  /* 0x8000006d809e7221 */ /* 0x000fe20000010000 */
[C---:B------:R-:W-:Y:S01]  /*5150*/  FMUL.FTZ R109, R121.reuse, R110 ;  /* 0x0000006e796d7220 */ /* 0x040fe20000410000 */
[C---:B------:R-:W-:Y:S02]  /*5160*/  FMUL.FTZ R110, R121.reuse, R154 ;  /* 0x0000009a796e7220 */ /* 0x040fe40000410000 */
[----:B------:R-:W-:Y:S02]  /*5170*/  FMUL.FTZ R158, R121, R158 ;  /* 0x0000009e799e7220 */ /* 0x000fe40000410000 */
[----:B------:R-:W-:Y:S02]  /*5180*/  F2FP.F16.F32.PACK_AB R109, R114, R109 ;  /* 0x0000006d726d723e */ /* 0x000fe400000000ff */
[----:B------:R-:W-:Y:S02]  /*5190*/  F2FP.F16.F32.PACK_AB R110, R111, R110 ;  /* 0x0000006e6f6e723e */ /* 0x000fe400000000ff */
[----:B------:R-:W-:-:S07]  /*51a0*/  F2FP.F16.F32.PACK_AB R111, R115, R158 ;  /* 0x0000009e736f723e */ /* 0x000fce00000000ff */
.L_x_2350:
        /* <DEDUP_REMOVED lines=10> */
.L_x_2346:
[----:B------:R-:W-:Y:S05]  /*5250*/  BSYNC.RECONVERGENT B0 ;  /* 0x0000000000007941 */ /* 0x000fea0003800200 */
.L_x_2345:
        /* <DEDUP_REMOVED lines=19> */
[-CC-:B0-----:R-:W-:Y:S01]  /*5390*/  FFMA.FTZ R114, R14, R113.reuse, R112.reuse ;  /* 0x000000710e727223 */ /* 0x181fe20000010070 */
[----:B------:R-:W-:Y:S01]  /*53a0*/  FFMA.FTZ R113, R119, R113, R112 ;  /* 0x0000007177717223 */ /* 0x000fe20000010070 */
[----:B------:R-:W-:Y:S02]  /*53b0*/  HADD2.F32 R85, -RZ, R49.H0_H0 ;  /* 0x20000031ff557230 */ /* 0x000fe40000004100 */
[----:B------:R-:W-:Y:S01]  /*53c0*/  FADD.FTZ R84, R10, -R83 ;  /* 0x800000530a547221 */ /* 0x000fe20000010000 */
[----:B------:R-:W-:-:S02]  /*53d0*/  HADD2.F32 R115, -RZ, R51.H1_H1 ;  /* 0x30000033ff737230 */ /* 0x000fc40000004100 */
[----:B------:R-:W-:Y:S01]  /*53e0*/  FADD.FTZ R112, R118, -R111 ;  /* 0x8000006f76707221 */ /* 0x000fe20000010000 */
[----:B------:R-:W-:Y:S02]  /*53f0*/  HADD2.F32 R82, -RZ, R48.H0_H0 ;  /* 0x20000030ff527230 */ /* 0x000fe40000004100 */
[----:B------:R-:W-:Y:S01]  /*5400*/  FADD.FTZ R108, R6, -R81 ;  /* 0x80000051066c7221 */ /* 0x000fe20000010000 */
[C---:B-----5:R-:W-:Y:S01]  /*5410*/  FFMA.FTZ R84, R121.reuse, R84, R85 ;  /* 0x0000005479547223 */ /* 0x060fe20000010055 */
[C---:B------:R-:W-:Y:S01]  /*5420*/  FFMA.FTZ R111, R121.reuse, R112, R115 ;  /* 0x00000070796f7223 */ /* 0x040fe20000010073 */
[----:B------:R-:W-:Y:S02]  /*5430*/  HADD2.F32 R109, -RZ, R50.H0_H0 ;  /* 0x20000032ff6d7230 */ /* 0x000fe40000004100 */
[----:B------:R-:W-:Y:S01]  /*5440*/  FFMA.FTZ R108, R121, R108, R82 ;  /* 0x0000006c796c7223 */ /* 0x000fe20000010052 */
        /* <DEDUP_REMOVED lines=27> */
.L_x_2359:
[-CC-:B-1-3--:R-:W-:Y:S01]  /*5600*/  FFMA.FTZ R83, R9, R113.reuse, R112.reuse ;  /* 0x0000007109537223 */ /* 0x18afe20000010070 */
[-CC-:B------:R-:W-:Y:S01]  /*5610*/  FFMA.FTZ R81, R7, R113.reuse, R112.reuse ;  /* 0x0000007107517223 */ /* 0x180fe20000010070 */
[-CC-:B------:R-:W-:Y:S01]  /*5620*/  FFMA.FTZ R82, R4, R113.reuse, R112.reuse ;  /* 0x0000007104527223 */ /* 0x180fe20000010070 */
[-CC-:B------:R-:W-:Y:S01]  /*5630*/  FFMA.FTZ R80, R8, R113.reuse, R112.reuse ;  /* 0x0000007108507223 */ /* 0x180fe20000010070 */
[-CC-:B------:R-:W-:Y:S01]  /*5640*/  FFMA.FTZ R111, R15, R113.reuse, R112.reuse ;  /* 0x000000710f6f7223 */ /* 0x180fe20000010070 */
[-CC-:B0-----:R-:W-:Y:S01]  /*5650*/  FFMA.FTZ R114, R14, R113.reuse, R112.reuse ;  /* 0x000000710e727223 */ /* 0x181fe20000010070 */
[-CC-:B------:R-:W-:Y:S01]  /*5660*/  FFMA.FTZ R115, R120, R113.reuse, R112.reuse ;  /* 0x0000007178737223 */ /* 0x180fe20000010070 */
[----:B------:R-:W-:Y:S01]  /*5670*/  FFMA.FTZ R113, R119, R113, R112 ;  /* 0x0000007177717223 */ /* 0x000fe20000010070 */
[----:B------:R-:W-:Y:S02]  /*5680*/  HADD2.F32 R109, -RZ, R49.H0_H0 ;  /* 0x20000031ff6d7230 */ /* 0x000fe40000004100 */
[----:B------:R-:W-:Y:S01]  /*5690*/  FADD.FTZ R112, R10, -R83 ;  /* 0x800000530a707221 */ /* 0x000fe20000010000 */
[----:B------:R-:W-:-:S02]  /*56a0*/  HADD2.F32 R110, -RZ, R48.H0_H0 ;  /* 0x20000030ff6e7230 */ /* 0x000fc40000004100 */
[----:B------:R-:W-:Y:S01]  /*56b0*/  FADD.FTZ R108, R6, -R81 ;  /* 0x80000051066c7221 */ /* 0x000fe20000010000 */
[--C-:B------:R-:W-:Y:S02]  /*56c0*/  HADD2.F32 R81, -RZ, R50.reuse.H1_H1 ;  /* 0x30000032ff517230 */ /* 0x100fe40000004100 */
[----:B-----5:R-:W-:Y:S01]  /*56d0*/  FFMA.FTZ R109, R121, R112, R109 ;  /* 0x00000070796d7223 */ /* 0x020fe2000001006d */
[----:B------:R-:W-:Y:S01]  /*56e0*/  FADD.FTZ R114, R117, -R114 ;  /* 0x8000007275727221 */ /* 0x000fe20000010000 */
[C---:B------:R-:W-:Y:S01]  /*56f0*/  FFMA.FTZ R108, R121.reuse, R108, R110 ;  /* 0x0000006c796c7223 */ /* 0x040fe2000001006e */
[----:B------:R-:W-:Y:S02]  /*5700*/  HADD2.F32 R112, -RZ, R50.H0_H0 ;  /* 0x20000032ff707230 */ /* 0x000fe40000004100 */
[----:B------:R-:W-:Y:S01]  /*5710*/  FADD.FTZ R110, R12, -R111 ;  /* 0x8000006f0c6e7221 */ /* 0x000fe20000010000 */
[----:B------:R-:W-:Y:S01]  /*5720*/  FFMA.FTZ R83, R121, R114, R81 ;  /* 0x0000007279537223 */ /* 0x000fe20000010051 */
[----:B------:R-:W-:-:S02]  /*5730*/  HADD2.F32 R81, -RZ, R51.H0_H0 ;  /* 0x20000033ff517230 */ /* 0x000fc40000004100 */
[----:B------:R-:W-:Y:S01]  /*5740*/  FADD.FTZ R114, R118, -R115 ;  /* 0x8000007376727221 */ /* 0x000fe20000010000 */
[----:B------:R-:W-:Y:S01]  /*5750*/  FFMA.FTZ R112, R121, R110, R112 ;  /* 0x0000006e79707223 */ /* 0x000fe20000010070 */
[----:B------:R-:W-:Y:S01]  /*5760*/  FADD.FTZ R110, R116, -R113 ;  /* 0x80000071746e7221 */ /* 0x000fe20000010000 */
[----:B------:R-:W-:Y:S02]  /*5770*/  HADD2.F32 R154, -RZ, R51.H1_H1 ;  /* 0x30000033ff9a7230 */ /* 0x000fe40000004100 */
[----:B------:R-:W-:Y:S01]  /*5780*/  FADD.FTZ R82, R11, -R82 ;  /* 0x800000520b527221 */ /* 0x000fe20000010000 */
[----:B------:R-:W-:Y:S01]  /*5790*/  FADD.FTZ R80, R13, -R80 ;  /* 0x800000500d507221 */ /* 0x000fe20000010000 */
[C---:B------:R-:W-:Y:S01]  /*57a0*/  FFMA.FTZ R111, R121.reuse, R110, R81 ;  /* 0x0000006e796f7223 */ /* 0x040fe20000010051 */
[----:B------:R-:W-:Y:S02]  /*57b0*/  HADD2.F32 R110, -RZ, R49.H1_H1 ;  /* 0x30000031ff6e7230 */ /* 0x000fe40000004100 */
[----:B------:R-:W-:Y:S01]  /*57c0*/  FFMA.FTZ R114, R121, R114, R154 ;  /* 0x0000007279727223 */ /* 0x000fe2000001009a */
[----:B------:R-:W-:-:S02]  /*57d0*/  HADD2.F32 R81, -RZ, R48.H1_H1 ;  /* 0x30000030ff517230 */ /* 0x000fc40000004100 */
[C---:B------:R-:W-:Y:S02]  /*57e0*/  FFMA.FTZ R80, R121.reuse, R80, R110 ;  /* 0x0000005079507223 */ /* 0x040fe4000001006e */
[----:B------:R-:W-:Y:S01]  /*57f0*/  F2FP.F16.F32.PACK_AB R111, R114, R111 ;  /* 0x0000006f726f723e */ /* 0x000fe200000000ff */
[----:B------:R-:W-:Y:S01]  /*5800*/  FFMA.FTZ R81, R121, R82, R81 ;  /* 0x0000005279517223 */ /* 0x000fe20000010051 */
[----:B------:R-:W-:Y:S02]  /*5810*/  F2FP.F16.F32.PACK_AB R110, R83, R112 ;  /* 0x00000070536e723e */ /* 0x000fe400000000ff */
[----:B------:R-:W-:Y:S02]  /*5820*/  F2FP.F16.F32.PACK_AB R109, R80, R109 ;  /* 0x0000006d506d723e */ /* 0x000fe400000000ff */
[----:B------:R-:W-:Y:S02]  /*5830*/  F2FP.F16.F32.PACK_AB R108, R81, R108 ;  /* 0x0000006c516c723e */ /* 0x000fe400000000ff */
[----:B------:R-:W-:-:S02]  /*5840*/  MOV R83, R111 ;  /* 0x0000006f00537202 */ /* 0x000fc40000000f00 */
[----:B------:R-:W-:Y:S02]  /*5850*/  MOV R82, R110 ;  /* 0x0000006e00527202 */ /* 0x000fe40000000f00 */
[----:B------:R-:W-:Y:S02]  /*5860*/  MOV R81, R109 ;  /* 0x0000006d00517202 */ /* 0x000fe40000000f00 */
[----:B------:R-:W-:Y:S01]  /*5870*/  MOV R80, R108 ;  /* 0x0000006c00507202 */ /* 0x000fe20000000f00 */
[----:B------:R-:W-:Y:S06]  /*5880*/  BRA `(.L_x_2360) ;  /* 0x0000000c00847947 */ /* 0x000fec0003800000 */
.L_x_2358:
        /* <DEDUP_REMOVED lines=45> */
.L_x_2361:
[-CC-:B------:R-:W-:Y:S01]  /*5b60*/  FFMA.FTZ R157, R120, R113.reuse, R112.reuse ;  /* 0x00000071789d7223 */ /* 0x180fe20000010070 */
[-CC-:B------:R-:W-:Y:S01]  /*5b70*/  FFMA.FTZ R111, R119, R113.reuse, R112.reuse ;  /* 0x00000071776f7223 */ /* 0x180fe20000010070 */
[-CC-:B------:R-:W-:Y:S01]  /*5b80*/  FFMA.FTZ R109, R15, R113.reuse, R112.reuse ;  /* 0x000000710f6d7223 */ /* 0x180fe20000010070 */
[-CC-:B------:R-:W-:Y:S01]  /*5b90*/  FFMA.FTZ R154, R14, R113.reuse, R112.reuse ;  /* 0x000000710e9a7223 */ /* 0x180fe20000010070 */
[-CC-:B------:R-:W-:Y:S01]  /*5ba0*/  FFMA.FTZ R155, R9, R113.reuse, R112.reuse ;  /* 0x00000071099b7223 */ /* 0x180fe20000010070 */
[-CC-:B0-----:R-:W-:Y:S01]  /*5bb0*/  FFMA.FTZ R114, R8, R113.reuse, R112.reuse ;  /* 0x0000007108727223 */ /* 0x181fe20000010070 */
[-CC-:B------:R-:W-:Y:S01]  /*5bc0*/  FFMA.FTZ R115, R7, R113.reuse, R112.reuse ;  /* 0x0000007107737223 */ /* 0x180fe20000010070 */
[--C-:B------:R-:W-:Y:S02]  /*5bd0*/  HADD2.F32 R156, -RZ, R51.reuse.H1_H1 ;  /* 0x30000033ff9c7230 */ /* 0x100fe40000004100 */
[----:B------:R-:W-:Y:S01]  /*5be0*/  FFMA.FTZ R112, R4, R113, R112 ;  /* 0x0000007104707223 */ /* 0x000fe20000010070 */
[----:B------:R-:W-:Y:S01]  /*5bf0*/  FADD.FTZ R110, R118, -R157 ;  /* 0x8000009d766e7221 */ /* 0x000fe20000010000 */
[----:B------:R-:W-:-:S02]  /*5c00*/  HADD2.F32 R113, -RZ, R51.H0_H0 ;  /* 0x20000033ff717230 */ /* 0x000fc40000004100 */
[----:B------:R-:W-:Y:S01]  /*5c10*/  FADD.FTZ R108, R116, -R111 ;  /* 0x8000006f746c7221 */ /* 0x000fe20000010000 */
[----:B-----5:R-:W-:Y:S01]  /*5c20*/  FFMA.FTZ R111, R121, R110, R156 ;  /* 0x0000006e796f7223 */ /* 0x020fe2000001009c */
[----:B------:R-:W-:Y:S02]  /*5c30*/  FADD.FTZ R156, R117, -R154 ;  /* 0x8000009a759c7221 */ /* 0x000fe40000010000 */
[----:B------:R-:W-:Y:S01]  /*5c40*/  FFMA.FTZ R108, R121, R108, R113 ;  /* 0x0000006c796c7223 */ /* 0x000fe20000010071 */
[--C-:B------:R-:W-:Y:S02]  /*5c50*/  HADD2.F32 R154, -RZ, R50.reuse.H0_H0 ;  /* 0x20000032ff9a7230 */ /* 0x100fe40000004100 */
[----:B------:R-:W-:Y:S01]  /*5c60*/  FADD.FTZ R110, R12, -R109 ;  /* 0x8000006d0c6e7221 */ /* 0x000fe20000010000 */
[----:B------:R-:W-:Y:S01]  /*5c70*/  HADD2.F32 R113, -RZ, R50.H1_H1 ;  /* 0x30000032ff717230 */ /* 0x000fe20000004100 */
[----:B------:R-:W-:Y:S02]  /*5c80*/  F2FP.F16.F32.PACK_AB R111, R111, R108 ;  /* 0x0000006c6f6f723e */ /* 0x000fe400000000ff */
[C---:B------:R-:W-:Y:S01]  /*5c90*/  FFMA.FTZ R109, R121.reuse, R110, R154 ;  /* 0x0000006e796d7223 */ /* 0x040fe2000001009a */
[----:B------:R-:W-:Y:S01]  /*5ca0*/  FADD.FTZ R154, R10, -R155 ;  /* 0x8000009b0a9a7221 */ /* 0x000fe20000010000 */
[----:B------:R-:W-:Y:S01]  /*5cb0*/  FFMA.FTZ R110, R121, R156, R113 ;  /* 0x0000009c796e7223 */ /* 0x000fe20000010071 */
[----:B------:R-:W-:Y:S01]  /*5cc0*/  FADD.FTZ R156, R13, -R114 ;  /* 0x800000720d9c7221 */ /* 0x000fe20000010000 */
[----:B------:R-:W-:-:S02]  /*5cd0*/  HADD2.F32 R114, -RZ, R49.H0_H0 ;  /* 0x20000031ff727230 */ /* 0x000fc40000004100 */
[----:B------:R-:W-:Y:S01]  /*5ce0*/  HADD2.F32 R113, -RZ, R49.H1_H1 ;  /* 0x30000031ff717230 */ /* 0x000fe20000004100 */
[----:B------:R-:W-:Y:S02]  /*5cf0*/  F2FP.F16.F32.PACK_AB R110, R110, R109 ;  /* 0x0000006d6e6e723e */ /* 0x000fe400000000ff */
[----:B------:R-:W-:Y:S01]  /*5d00*/  FFMA.FTZ R155, R121, R154, R114 ;  /* 0x0000009a799b7223 */ /* 0x000fe20000010072 */
[----:B------:R-:W-:Y:S01]  /*5d10*/  FADD.FTZ R154, R11, -R112 ;  /* 0x800000700b9a7221 */ /* 0x000fe20000010000 */
[----:B------:R-:W-:Y:S01]  /*5d20*/  FFMA.FTZ R156, R121, R156, R113 ;  /* 0x0000009c799c7223 */ /* 0x000fe20000010071 */
[--C-:B------:R-:W-:Y:S02]  /*5d30*/  HADD2.F32 R112, -RZ, R48.reuse.H0_H0 ;  /* 0x20000030ff707230 */ /* 0x100fe40000004100 */
[----:B------:R-:W-:Y:S01]  /*5d40*/  FADD.FTZ R114, R6, -R115 ;  /* 0x8000007306727221 */ /* 0x000fe20000010000 */
[----:B------:R-:W-:Y:S01]  /*5d50*/  HADD2.F32 R113, -RZ, R48.H1_H1 ;  /* 0x30000030ff717230 */ /* 0x000fe20000004100 */
[----:B------:R-:W-:-:S02]  /*5d60*/  F2FP.F16.F32.PACK_AB R109, R156, R155 ;  /* 0x0000009b9c6d723e */ /* 0x000fc400000000ff */
[C---:B------:R-:W-:Y:S02]  /*5d70*/  FFMA.FTZ R112, R121.reuse, R114, R112 ;  /* 0x0000007279707223 */ /* 0x040fe40000010070 */
[----:B------:R-:W-:-:S05]  /*5d80*/  FFMA.FTZ R113, R121, R154, R113 ;  /* 0x0000009a79717223 */ /* 0x000fca0000010071 */
[----:B------:R-:W-:Y:S01]  /*5d90*/  F2FP.F16.F32.PACK_AB R108, R113, R112 ;  /* 0x00000070716c723e */ /* 0x000fe200000000ff */
[----:B------:R-:W-:Y:S06]  /*5da0*/  BRA `(.L_x_2360) ;  /* 0x00000008003c7947 */ /* 0x000fec0003800000 */
.L_x_2357:
        /* <DEDUP_REMOVED lines=45> */
.L_x_2363:
        /* <DEDUP_REMOVED lines=33> */
.L_x_2362:
        /* <DEDUP_REMOVED lines=37> */
.L_x_2364:
        /* <DEDUP_REMOVED lines=28> */
.L_x_2360:
        /* <DEDUP_REMOVED lines=9> */
.L_x_2356:
[----:B------:R-:W-:Y:S05]  /*6730*/  BSYNC.RECONVERGENT B0 ;  /* 0x0000000000007941 */ /* 0x000fea0003800200 */
.L_x_2355:
[----:B-1-34-:R-:W1:Y:S02]  /*6740*/  LDC.64 R108, c[0x0][0x380] ;  /* 0x0000e000ff6c7b82 */ /* 0x01ae640000000a00 */
[----:B-1----:R-:W-:-:S04]  /*6750*/  LEA R2, R108, R2, 0x2 ;  /* 0x000000026c027211 */ /* 0x002fc800078e10ff */
[----:B------:R-:W-:-:S13]  /*6760*/  ISETP.GE.AND P0, PT, R2, R109, PT ;  /* 0x0000006d0200720c */ /* 0x000fda0003f06270 */
[----:B------:R-:W-:Y:S05]  /*6770*/  @!P0 BRA `(.L_x_2365) ;  /* 0xffffff9c00a48947 */ /* 0x000fea000383ffff */
.L_x_2322:
[----:B------:R-:W-:Y:S05]  /*6780*/  BSYNC B1 ;  /* 0x0000000000017941 */ /* 0x000fea0003800000 */
.L_x_2321:
[----:B------:R-:W1:Y:S01]  /*6790*/  S2R R4, SR_TID.X ;  /* 0x0000000000047919 */ /* 0x000e620000002100 */
[----:B------:R-:W-:Y:S01]  /*67a0*/  MOV R2, 0x400 ;  /* 0x0000040000027802 */ /* 0x000fe20000000f00 */
[----:B------:R-:W-:Y:S05]  /*67b0*/  WARPSYNC.ALL ;  /* 0x0000000000007948 */ /* 0x000fea0003800000 */
[----:B------:R-:W2:Y:S01]  /*67c0*/  S2R R3, SR_CgaCtaId ;  /* 0x0000000000037919 */ /* 0x000ea20000008800 */
[----:B------:R-:W3:Y:S01]  /*67d0*/  LDCU.128 UR16, c[0x0][0x440] ;  /* 0x00008800ff1077ac */ /* 0x000ee20008000c00 */
[----:B-1----:R-:W-:Y:S02]  /*67e0*/  LOP3.LUT R7, R4, 0x1f, RZ, 0xc0, !PT ;  /* 0x0000001f04077812 */ /* 0x002fe400078ec0ff */
[----:B------:R-:W-:-:S05]  /*67f0*/  SHF.R.U32.HI R0, RZ, 0x5, R4 ;  /* 0x00000005ff007819 */ /* 0x000fca0000011604 */
[----:B------:R-:W-:Y:S01]  /*6800*/  IMAD R0, R0, 0x60, R7 ;  /* 0x0000006000007824 */ /* 0x000fe200078e0207 */
[----:B--2---:R-:W-:Y:S01]  /*6810*/  LEA R3, R3, R2, 0x18 ;  /* 0x0000000203037211 */ /* 0x004fe200078ec0ff */
[----:B------:R-:W-:Y:S01]  /*6820*/  IMAD R7, R5, UR9, RZ ;  /* 0x0000000905077c24 */ /* 0x000fe2000f8e02ff */
[----:B------:R-:W-:Y:S02]  /*6830*/  LOP3.LUT R2, R4, 0x7f, RZ, 0x3c, !PT ;  /* 0x0000007f04027812 */ /* 0x000fe400078e3cff */
[-C--:B------:R-:W-:Y:S02]  /*6840*/  LEA R0, R0, R3.reuse, 0x5 ;  /* 0x0000000300007211 */ /* 0x080fe400078e28ff */
[----:B-----5:R-:W-:Y:S02]  /*6850*/  IADD3 R36, P0, PT, R7, R4, RZ ;  /* 0x0000000407247210 */ /* 0x020fe40007f1e0ff */
[----:B------:R-:W-:Y:S01]  /*6860*/  LEA R4, R4, R3, 0x2 ;  /* 0x0000000304047211 */ /* 0x000fe200078e10ff */
[----:B------:R-:W-:Y:S01]  /*6870*/  STS.128 [R0], R60 ;  /* 0x0000003c00007388 */ /* 0x000fe20000000c00 */
[----:B------:R-:W-:-:S02]  /*6880*/  IADD3 R29, PT, PT, R2, R5, RZ ;  /* 0x00000005021d7210 */ /* 0x000fc40007ffe0ff */
        /* <DEDUP_REMOVED lines=10> */
[----:B------:R-:W-:Y:S01]  /*6930*/  STS.128 [R0+0x800], R72 ;  /* 0x0008004800007388 */ /* 0x000fe20000000c00 */
[C---:B------:R-:W-:Y:S02]  /*6940*/  SHF.L.U64.HI R39, R36.reuse, 0x2, R39 ;  /* 0x0000000224277819 */ /* 0x040fe40000010227 */
        /* <DEDUP_REMOVED lines=50> */
[----:B------:R0:W-:Y:S01]  /*6c70*/  STS.128 [R0], R40 ;  /* 0x0000002800007388 */ /* 0x0001e20000000c00 */
[----:B------:R-:W-:-:S03]  /*6c80*/  FADD.FTZ R5, R5, R24 ;  /* 0x0000001805057221 */ /* 0x000fc60000010000 */
[----:B------:R-:W-:Y:S01]  /*6c90*/  STS.128 [R0+0x10], R44 ;  /* 0x0000102c00007388 */ /* 0x000fe20000000c00 */
[----:B------:R-:W-:-:S03]  /*6ca0*/  FADD.FTZ R23, R6, R23 ;  /* 0x0000001706177221 */ /* 0x000fc60000010000 */
[----:B------:R-:W-:Y:S01]  /*6cb0*/  STS.128 [R0+0x400], R88 ;  /* 0x0004005800007388 */ /* 0x000fe20000000c00 */
[----:B-1----:R-:W-:-:S03]  /*6cc0*/  FADD.FTZ R11, R7, R26 ;  /* 0x0000001a070b7221 */ /* 0x002fc60000010000 */
[----:B------:R-:W-:Y:S01]  /*6cd0*/  STS.128 [R0+0x410], R68 ;  /* 0x0004104400007388 */ /* 0x000fe20000000c00 */
[----:B--2---:R-:W-:-:S03]  /*6ce0*/  FADD.FTZ R25, R8, R25 ;  /* 0x0000001908197221 */ /* 0x004fc60000010000 */
[----:B------:R-:W-:Y:S01]  /*6cf0*/  STS.128 [R0+0x800], R52 ;  /* 0x0008003400007388 */ /* 0x000fe20000000c00 */
[C---:B0-----:R-:W-:Y:S02]  /*6d00*/  IADD3.X R41, PT, PT, R39.reuse, UR19, RZ, P6, !PT ;  /* 0x0000001327297c10 */ /* 0x041fe4000b7fe4ff */
[----:B------:R-:W-:Y:S01]  /*6d10*/  IADD3 R36, P6, PT, R36, UR16, RZ ;  /* 0x0000001024247c10 */ /* 0x000fe2000ffde0ff */
[----:B------:R-:W-:Y:S01]  /*6d20*/  STS.128 [R0+0x810], R56 ;  /* 0x0008103800007388 */ /* 0x000fe20000000c00 */
[----:B------:R-:W-:Y:S02]  /*6d30*/  @P5 MOV R3, R41 ;  /* 0x0000002900035202 */ /* 0x000fe40000000f00 */
[----:B------:R-:W-:Y:S01]  /*6d40*/  IADD3.X R39, PT, PT, R39, UR17, RZ, P6, !PT ;  /* 0x0000001127277c10 */ /* 0x000fe2000b7fe4ff */
[----:B------:R-:W-:Y:S01]  /*6d50*/  BAR.SYNC.DEFER_BLOCKING 0x0 ;  /* 0x0000000000007b1d */ /* 0x000fe20000010000 */
[----:B------:R-:W-:-:S04]  /*6d60*/  @P5 IADD3 R38, P6, PT, R38, 0x200, RZ ;  /* 0x0000020026265810 */ /* 0x000fc80007fde0ff */
[----:B------:R-:W-:Y:S01]  /*6d70*/  @P5 IADD3.X R41, PT, PT, RZ, R41, RZ, P6, !PT ;  /* 0x00000029ff295210 */ /* 0x000fe200037fe4ff */
        /* <DEDUP_REMOVED lines=31> */
[----:B------:R-:W-:-:S03]  /*6f70*/  FADD.FTZ R0, R0, R33 ;  /* 0x0000002100007221 */ /* 0x000fc60000010000 */
[----:B------:R-:W-:Y:S01]  /*6f80*/  LDS R14, [R4+0x2c00] ;  /* 0x002c0000040e7984 */ /* 0x000fe20000000800 */
        /* <DEDUP_REMOVED lines=8> */
[----:B------:R-:W2:Y:S01]  /*7010*/  LDS R27, [R4+0x2e00] ;  /* 0x002e0000041b7984 */ /* 0x000ea20000000800 */
[----:B---3--:R-:W-:Y:S02]  /*7020*/  FADD.FTZ R7, RZ, R7 ;  /* 0x00000007ff077221 */ /* 0x008fe40000010000 */
[----:B------:R-:W-:Y:S01]  /*7030*/  @P5 IADD3.X R39, PT, PT, RZ, R39, RZ, P6, !PT ;  /* 0x00000027ff275210 */ /* 0x000fe200037fe4ff */
[----:B------:R3:W-:Y:S01]  /*7040*/  @P5 STG.E desc[UR10][R2.64], R21 ;  /* 0x0000001502005986 */ /* 0x0007e2000c10190a */
[----:B----4-:R-:W-:Y:S01]  /*7050*/  FADD.FTZ R6, R6, R19 ;  /* 0x0000001306067221 */ /* 0x010fe20000010000 */
[----:B------:R-:W-:-:S03]  /*7060*/  FADD.FTZ R7, R7, R10 ;  /* 0x0000000a07077221 */ /* 0x000fc60000010000 */
[----:B------:R-:W-:Y:S01]  /*7070*/  FADD.FTZ R29, R6, R29 ;  /* 0x0000001d061d7221 */ /* 0x000fe20000010000 */
[----:B------:R-:W-:Y:S01]  /*7080*/  FADD.FTZ R7, R7, R12 ;  /* 0x0000000c07077221 */ /* 0x000fe20000010000 */
[----:B---3--:R-:W-:Y:S02]  /*7090*/  @P4 MOV R2, R38 ;  /* 0x0000002600024202 */ /* 0x008fe40000000f00 */
[----:B------:R-:W-:Y:S01]  /*70a0*/  @P4 MOV R3, R41 ;  /* 0x0000002900034202 */ /* 0x000fe20000000f00 */
[----:B------:R-:W-:Y:S01]  /*70b0*/  FADD.FTZ R8, RZ, R8 ;  /* 0x00000008ff087221 */ /* 0x000fe20000010000 */
[----:B------:R-:W-:-:S03]  /*70c0*/  @P4 IADD3 R38, P5, PT, R38, 0x200, RZ ;  /* 0x0000020026264810 */ /* 0x000fc60007fbe0ff */
[----:B------:R3:W-:Y:S01]  /*70d0*/  @P4 STG.E desc[UR10][R2.64], R35 ;  /* 0x0000002302004986 */ /* 0x0007e2000c10190a */
[----:B------:R-:W-:Y:S01]  /*70e0*/  @P4 IADD3.X R41, PT, PT, RZ, R41, RZ, P5, !PT ;  /* 0x00000029ff294210 */ /* 0x000fe20002ffe4ff */
[----:B0-----:R-:W-:Y:S01]  /*70f0*/  FADD.FTZ R8, R8, R17 ;  /* 0x0000001108087221 */ /* 0x001fe20000010000 */
[----:B---3--:R-:W-:-:S03]  /*7100*/  @P4 MOV R2, R36 ;  /* 0x0000002400024202 */ /* 0x008fc60000000f00 */
[----:B-1----:R-:W-:Y:S01]  /*7110*/  FADD.FTZ R8, R8, R13 ;  /* 0x0000000d08087221 */ /* 0x002fe20000010000 */
[-C--:B------:R-:W-:Y:S02]  /*7120*/  @P4 MOV R3, R39.reuse ;  /* 0x0000002700034202 */ /* 0x080fe40000000f00 */
[----:B------:R-:W-:Y:S01]  /*7130*/  @P4 IADD3 R36, P6, PT, R36, 0x200, RZ ;  /* 0x0000020024244810 */ /* 0x000fe20007fde0ff */
[----:B--2---:R-:W-:Y:S02]  /*7140*/  FADD.FTZ R27, R8, R27 ;  /* 0x0000001b081b7221 */ /* 0x004fe40000010000 */
[----:B------:R0:W-:Y:S01]  /*7150*/  @P4 STG.E desc[UR10][R2.64], R9 ;  /* 0x0000000902004986 */ /* 0x0001e2000c10190a */
[----:B------:R-:W-:Y:S02]  /*7160*/  @P4 IADD3.X R39, PT, PT, RZ, R39, RZ, P6, !PT ;  /* 0x00000027ff274210 */ /* 0x000fe400037fe4ff */
[----:B0-----:R-:W-:Y:S01]  /*7170*/  @P3 MOV R2, R38 ;  /* 0x0000002600023202 */ /* 0x001fe20000000f00 */
[----:B------:R-:W-:Y:S01]  /*7180*/  FADD.FTZ R9, R7, R14 ;  /* 0x0000000e07097221 */ /* 0x000fe20000010000 */
[----:B------:R-:W-:-:S02]  /*7190*/  @P3 MOV R3, R41 ;  /* 0x0000002900033202 */ /* 0x000fc40000000f00 */
        /* <DEDUP_REMOVED lines=36> */
.L_x_2334:
[----:B------:R-:W-:Y:S01]  /*73e0*/  HFMA2 R158, -RZ, RZ, 0, 5.9604644775390625e-08 ;  /* 0x00000001ff9e7431 */ /* 0x000fe200000001ff */
[----:B------:R-:W-:Y:S01]  /*73f0*/  BSSY B0, `(.L_x_2366) ;  /* 0x0000006000007945 */ /* 0x000fe20003800000 */
[----:B------:R-:W-:Y:S02]  /*7400*/  MOV R159, 0x1f ;  /* 0x0000001f009f7802 */ /* 0x000fe40000000f00 */
[----:B------:R-:W-:-:S07]  /*7410*/  MOV R154, 0xffffffff ;  /* 0xffffffff009a7802 */ /* 0x000fce0000000f00 */
[----:B-----5:R-:W-:Y:S05]  /*7420*/  WARPSYNC.COLLECTIVE R154, `(.L_x_2367) ;  /* 0x000000009a087348 */ /* 0x020fea0003c00000 */
[----:B------:R0:W1:Y:S02]  /*7430*/  SHFL.BFLY P1, R157, R155, R158, R159 ;  /* 0x0c00009e9b9d7389 */ /* 0x000064000002009f */
[----:B01---5:R-:W-:Y:S05]  /*7440*/  ENDCOLLECTIVE ;  /* 0x000000000000791b */ /* 0x023fea0003800000 */
.L_x_2367:
[----:B------:R-:W-:Y:S05]  /*7450*/  BSYNC B0 ;  /* 0x0000000000007941 */ /* 0x000fea0003800000 */
.L_x_2366:
        /* <DEDUP_REMOVED lines=9> */
.L_x_2368:
[----:B------:R-:W-:Y:S01]  /*74f0*/  HFMA2 R158, -RZ, RZ, 0, 1.1920928955078125e-07 ;  /* 0x00000002ff9e7431 */ /* 0x000fe200000001ff */
[----:B------:R-:W-:Y:S02]  /*7500*/  MOV R155, R108 ;  /* 0x0000006c009b7202 */ /* 0x000fe40000000f00 */
[----:B------:R-:W-:-:S07]  /*7510*/  MOV R109, R157 ;  /* 0x0000009d006d7202 */ /* 0x000fce0000000f00 */
[----:B------:R-:W-:Y:S05]  /*7520*/  WARPSYNC.COLLECTIVE R154, `(.L_x_2369) ;  /* 0x000000009a087348 */ /* 0x000fea0003c00000 */
[----:B------:R0:W1:Y:S02]  /*7530*/  SHFL.BFLY P1, R157, R155, R158, R159 ;  /* 0x0c00009e9b9d7389 */ /* 0x000064000002009f */
[----:B01----:R-:W-:Y:S05]  /*7540*/  ENDCOLLECTIVE ;  /* 0x000000000000791b */ /* 0x003fea0003800000 */
.L_x_2369:
[----:B------:R-:W-:-:S05]  /*7550*/  FADD.FTZ R109, R109, R156 ;  /* 0x0000009c6d6d7221 */ /* 0x000fca0000010000 */
[----:B------:R-:W-:Y:S02]  /*7560*/  MOV R155, R109 ;  /* 0x0000006d009b7202 */ /* 0x000fe40000000f00 */
[----:B------:R-:W-:-:S07]  /*7570*/  MOV R111, R157 ;  /* 0x0000009d006f7202 */ /* 0x000fce0000000f00 */
[----:B------:R-:W-:Y:S05]  /*7580*/  WARPSYNC.COLLECTIVE R154, `(.L_x_2370) ;  /* 0x000000009a087348 */ /* 0x000fea0003c00000 */
[----:B------:R0:W1:Y:S02]  /*7590*/  SHFL.BFLY P1, R157, R155, R158, R159 ;  /* 0x0c00009e9b9d7389 */ /* 0x000064000002009f */
[----:B01----:R-:W-:Y:S05]  /*75a0*/  ENDCOLLECTIVE ;  /* 0x000000000000791b */ /* 0x003fea0003800000 */
.L_x_2370:
[----:B------:R-:W-:Y:S01]  /*75b0*/  FADD.FTZ R111, R108, R111 ;  /* 0x0000006f6c6f7221 */ /* 0x000fe20000010000 */
[----:B------:R-:W-:-:S04]  /*75c0*/  HFMA2 R158, -RZ, RZ, 0, 2.384185791015625e-07 ;  /* 0x00000004ff9e7431 */ /* 0x000fc800000001ff */
[----:B------:R-:W-:Y:S02]  /*75d0*/  MOV R155, R111 ;  /* 0x0000006f009b7202 */ /* 0x000fe40000000f00 */
[----:B------:R-:W-:-:S07]  /*75e0*/  MOV R110, R157 ;  /* 0x0000009d006e7202 */ /* 0x000fce0000000f00 */
[----:B------:R-:W-:Y:S05]  /*75f0*/  WARPSYNC.COLLECTIVE R154, `(.L_x_2371) ;  /* 0x000000009a087348 */ /* 0x000fea0003c00000 */
[----:B------:R0:W1:Y:S02]  /*7600*/  SHFL.BFLY P1, R157, R155, R158, R159 ;  /* 0x0c00009e9b9d7389 */ /* 0x000064000002009f */
[----:B01----:R-:W-:Y:S05]  /*7610*/  ENDCOLLECTIVE ;  /* 0x000000000000791b */ /* 0x003fea0003800000 */
.L_x_2371:
[----:B------:R-:W-:-:S05]  /*7620*/  FADD.FTZ R110, R109, R110 ;  /* 0x0000006e6d6e7221 */ /* 0x000fca0000010000 */
[----:B------:R-:W-:Y:S02]  /*7630*/  MOV R155, R110 ;  /* 0x0000006e009b7202 */ /* 0x000fe40000000f00 */
[----:B------:R-:W-:-:S07]  /*7640*/  MOV R112, R157 ;  /* 0x0000009d00707202 */ /* 0x000fce0000000f00 */
[----:B------:R-:W-:Y:S05]  /*7650*/  WARPSYNC.COLLECTIVE R154, `(.L_x_2372) ;  /* 0x000000009a087348 */ /* 0x000fea0003c00000 */
[----:B------:R0:W1:Y:S02]  /*7660*/  SHFL.BFLY P1, R157, R155, R158, R159 ;  /* 0x0c00009e9b9d7389 */ /* 0x000064000002009f */
[----:B01----:R-:W-:Y:S05]  /*7670*/  ENDCOLLECTIVE ;  /* 0x000000000000791b */ /* 0x003fea0003800000 */
.L_x_2372:
[----:B------:R-:W-:Y:S01]  /*7680*/  FADD.FTZ R112, R111, R112 ;  /* 0x000000706f707221 */ /* 0x000fe20000010000 */
[----:B------:R-:W-:-:S04]  /*7690*/  HFMA2 R158, -RZ, RZ, 0, 4.76837158203125e-07 ;  /* 0x00000008ff9e7431 */ /* 0x000fc800000001ff */
[----:B------:R-:W-:Y:S02]  /*76a0*/  MOV R155, R112 ;  /* 0x00000070009b7202 */ /* 0x000fe40000000f00 */
[----:B------:R-:W-:-:S07]  /*76b0*/  MOV R113, R157 ;  /* 0x0000009d00717202 */ /* 0x000fce0000000f00 */
[----:B------:R-:W-:Y:S05]  /*76c0*/  WARPSYNC.COLLECTIVE R154, `(.L_x_2373) ;  /* 0x000000009a087348 */ /* 0x000fea0003c00000 */
[----:B------:R0:W1:Y:S02]  /*76d0*/  SHFL.BFLY P1, R157, R155, R158, R159 ;  /* 0x0c00009e9b9d7389 */ /* 0x000064000002009f */
[----:B01----:R-:W-:Y:S05]  /*76e0*/  ENDCOLLECTIVE ;  /* 0x000000000000791b */ /* 0x003fea0003800000 */
.L_x_2373:
[----:B------:R-:W-:-:S05]  /*76f0*/  FADD.FTZ R113, R110, R113 ;  /* 0x000000716e717221 */ /* 0x000fca0000010000 */
[----:B------:R-:W-:Y:S02]  /*7700*/  MOV R155, R113 ;  /* 0x00000071009b7202 */ /* 0x000fe40000000f00 */
[----:B------:R-:W-:-:S07]  /*7710*/  MOV R115, R157 ;  /* 0x0000009d00737202 */ /* 0x000fce0000000f00 */
[----:B------:R-:W-:Y:S05]  /*7720*/  WARPSYNC.COLLECTIVE R154, `(.L_x_2374) ;  /* 0x000000009a087348 */ /* 0x000fea0003c00000 */
[----:B------:R0:W1:Y:S02]  /*7730*/  SHFL.BFLY P1, R157, R155, R158, R159 ;  /* 0x0c00009e9b9d7389 */ /* 0x000064000002009f */
[----:B01----:R-:W-:Y:S05]  /*7740*/  ENDCOLLECTIVE ;  /* 0x000000000000791b */ /* 0x003fea0003800000 */
.L_x_2374:
[----:B------:R-:W-:Y:S01]  /*7750*/  FADD.FTZ R115, R112, R115 ;  /* 0x0000007370737221 */ /* 0x000fe20000010000 */
[----:B------:R-:W-:-:S04]  /*7760*/  HFMA2 R158, -RZ, RZ, 0, 9.5367431640625e-07 ;  /* 0x00000010ff9e7431 */ /* 0x000fc800000001ff */
[----:B------:R-:W-:Y:S02]  /*7770*/  MOV R155, R115 ;  /* 0x00000073009b7202 */ /* 0x000fe40000000f00 */
[----:B------:R-:W-:-:S07]  /*7780*/  MOV R114, R157 ;  /* 0x0000009d00727202 */ /* 0x000fce0000000f00 */
[----:B------:R-:W-:Y:S05]  /*7790*/  WARPSYNC.COLLECTIVE R154, `(.L_x_2375) ;  /* 0x000000009a087348 */ /* 0x000fea0003c00000 */
[----:B------:R0:W1:Y:S02]  /*77a0*/  SHFL.BFLY P1, R157, R155, R158, R159 ;  /* 0x0c00009e9b9d7389 */ /* 0x000064000002009f */
[----:B01----:R-:W-:Y:S05]  /*77b0*/  ENDCOLLECTIVE ;  /* 0x000000000000791b */ /* 0x003fea0003800000 */
.L_x_2375:
[----:B------:R-:W-:-:S05]  /*77c0*/  FADD.FTZ R114, R113, R114 ;  /* 0x0000007271727221 */ /* 0x000fca0000010000 */
[----:B------:R-:W-:Y:S02]  /*77d0*/  MOV R155, R114 ;  /* 0x00000072009b7202 */ /* 0x000fe40000000f00 */
[----:B------:R-:W-:-:S07]  /*77e0*/  MOV R108, R157 ;  /* 0x0000009d006c7202 */ /* 0x000fce0000000f00 */
[----:B------:R-:W-:Y:S05]  /*77f0*/  WARPSYNC.COLLECTIVE R154, `(.L_x_2376) ;  /* 0x000000009a087348 */ /* 0x000fea0003c00000 */
[----:B------:R0:W1:Y:S02]  /*7800*/  SHFL.BFLY P1, R157, R155, R158, R159 ;  /* 0x0c00009e9b9d7389 */ /* 0x000064000002009f */
[----:B01----:R-:W-:Y:S05]  /*7810*/  ENDCOLLECTIVE ;  /* 0x000000000000791b */ /* 0x003fea0003800000 */
.L_x_2376:
[----:B------:R-:W-:Y:S01]  /*7820*/  MOV R109, R157 ;  /* 0x0000009d006d7202 */ /* 0x000fe20000000f00 */
[----:B------:R-:W-:Y:S06]  /*7830*/  BRA `(.L_x_2377) ;  /* 0xffffffb000007947 */ /* 0x000fec000383ffff */
.L_x_2378:
        /* <DEDUP_REMOVED lines=12> */
.L_x_4984:


//--------------------- .text._ZN10layer_norm31ln_parallel_residual_bwd_kernelINS_13Kernel_traitsIf6__halfS2_S2_fjLj768ELj1ELj4ELj1ELj16ENS_18Kernel_traits_baseILj768EfS2_S2_S2_fjLj128EEEEELb0ELb1ELb1EEEvNS_9BwdParamsE --------------------------
	.section	.text._ZN10layer_norm31ln_parallel_residual_bwd_kernelINS_13Kernel_traitsIf6__halfS2_S2_fjLj768ELj1ELj4ELj1ELj16ENS_18Kernel_traits_baseILj768EfS2_S2_S2_fjLj128EEEEELb0ELb1ELb1EEEvNS_9BwdParamsE,"ax",@progbits
	.align	128
        .global         _ZN10layer_norm31ln_parallel_residual_bwd_kernelINS_13Kernel_traitsIf6__halfS2_S2_fjLj768ELj1ELj4ELj1ELj16ENS_18Kernel_traits_baseILj768EfS2_S2_S2_fjLj128EEEEELb0ELb1ELb1EEEvNS_9BwdParamsE
        .type           _ZN10layer_norm31ln_parallel_residual_bwd_kernelINS_13Kernel_traitsIf6__halfS2_S2_fjLj768ELj1ELj4ELj1ELj16ENS_18Kernel_traits_baseILj768EfS2_S2_S2_fjLj128EEEEELb0ELb1ELb1EEEvNS_9BwdParamsE,@function
        .size           _ZN10layer_norm31ln_parallel_residual_bwd_kernelINS_13Kernel_traitsIf6__halfS2_S2_fjLj768ELj1ELj4ELj1ELj16ENS_18Kernel_traits_baseILj768EfS2_S2_S2_fjLj128EEEEELb0ELb1ELb1EEEvNS_9BwdParamsE,(.L_x_4985 - _ZN10layer_norm31ln_parallel_residual_bwd_kernelINS_13Kernel_traitsIf6__halfS2_S2_fjLj768ELj1ELj4ELj1ELj16ENS_18Kernel_traits_baseILj768EfS2_S2_S2_fjLj128EEEEELb0ELb1ELb1EEEvNS_9BwdParamsE)
        .other          _ZN10layer_norm31ln_parallel_residual_bwd_kernelINS_13Kernel_traitsIf6__halfS2_S2_fjLj768ELj1ELj4ELj1ELj16ENS_18Kernel_traits_baseILj768EfS2_S2_S2_fjLj128EEEEELb0ELb1ELb1EEEvNS_9BwdParamsE,@"STO_CUDA_ENTRY STV_DEFAULT"
_ZN10layer_norm31ln_parallel_residual_bwd_kernelINS_13Kernel_traitsIf6__halfS2_S2_fjLj768ELj1ELj4ELj1ELj16ENS_18Kernel_traits_baseILj768EfS2_S2_S2_fjLj128EEEEELb0ELb1ELb1EEEvNS_9BwdParamsE:
.text._ZN10layer_norm31ln_parallel_residual_bwd_kernelINS_13Kernel_traitsIf6__halfS2_S2_fjLj768ELj1ELj4ELj1ELj16ENS_18Kernel_traits_baseILj768EfS2_S2_S2_fjLj128EEEEELb0ELb1ELb1EEEvNS_9BwdParamsE:
        /* <DEDUP_REMOVED lines=51> */
[----:B------:R-:W-:-:S02]  /*0330*/  MOV R118, RZ ;  /* 0x000000ff00767202 */ /* 0x000fc40000000f00 */
        /* <DEDUP_REMOVED lines=23> */
.L_x_2409:
        /* <DEDUP_REMOVED lines=32> */
[--C-:B--2---:R-:W-:Y:S02]  /*06b0*/  HADD2.F32 R131, -RZ, R49.reuse.H0_H0 ;  /* 0x20000031ff837230 */ /* 0x104fe40000004100 */
[----:B------:R-:W-:Y:S02]  /*06c0*/  HADD2.F32 R49, -RZ, R49.H1_H1 ;  /* 0x30000031ff317230 */ /* 0x000fe40000004100 */
[----:B------:R-:W-:-:S02]  /*06d0*/  HADD2.F32 R127, -RZ, R48.H0_H0 ;  /* 0x20000030ff7f7230 */ /* 0x000fc40000004100 */
[C---:B------:R-:W-:Y:S01]  /*06e0*/  FADD.FTZ R154, -R0.reuse, R131 ;  /* 0x00000083009a7221 */ /* 0x040fe20000010100 */
[----:B------:R-:W-:Y:S02]  /*06f0*/  HADD2.F32 R137, -RZ, R51.H0_H0 ;  /* 0x20000033ff897230 */ /* 0x000fe40000004100 */
[C---:B------:R-:W-:Y:S01]  /*0700*/  FADD.FTZ R156, -R0.reuse, R49 ;  /* 0x00000031009c7221 */ /* 0x040fe20000010100 */
[----:B---3--:R-:W-:Y:S02]  /*0710*/  HADD2.F32 R143, -RZ, R53.H0_H0 ;  /* 0x20000035ff8f7230 */ /* 0x008fe40000004100 */
[C---:B------:R-:W-:Y:S01]  /*0720*/  FADD.FTZ R138, -R0.reuse, R127 ;  /* 0x0000007f008a7221 */ /* 0x040fe20000010100 */
[----:B------:R-:W-:Y:S02]  /*0730*/  HADD2.F32 R149, -RZ, R55.H0_H0 ;  /* 0x20000037ff957230 */ /* 0x000fe40000004100 */
[----:B------:R-:W-:Y:S01]  /*0740*/  FADD.FTZ R160, -R0, R137 ;  /* 0x0000008900a07221 */ /* 0x000fe20000010100 */
[----:B----4-:R-:W-:-:S02]  /*0750*/  HADD2.F32 R155, -RZ, R57.H0_H0 ;  /* 0x20000039ff9b7230 */ /* 0x010fc40000004100 */
[C---:B------:R-:W-:Y:S01]  /*0760*/  FADD.FTZ R170, -R0.reuse, R143 ;  /* 0x0000008f00aa7221 */ /* 0x040fe20000010100 */
[----:B------:R-:W-:Y:S02]  /*0770*/  HADD2.F32 R161, -RZ, R59.H0_H0 ;  /* 0x2000003bffa17230 */ /* 0x000fe40000004100 */
        /* <DEDUP_REMOVED lines=37> */
[----:B-----5:R-:W-:Y:S01]  /*09d0*/  FMUL.FTZ R0, R123, R138 ;  /* 0x0000008a7b007220 */ /* 0x020fe20000410000 */
[----:B------:R-:W-:Y:S01]  /*09e0*/  FMUL.FTZ R149, R4, R49 ;  /* 0x0000003104957220 */ /* 0x000fe20000410000 */
[----:B------:R-:W-:-:S02]  /*09f0*/  HADD2.F32 R51, -RZ, R61.H0_H0 ;  /* 0x2000003dff337230 */ /* 0x000fc40000004100 */
[----:B------:R-:W-:Y:S01]  /*0a00*/  FMUL.FTZ R147, R5, R48 ;  /* 0x0000003005937220 */ /* 0x000fe20000410000 */
[C---:B------:R-:W-:Y:S01]  /*0a10*/  FMUL.FTZ R153, R123.reuse, R150 ;  /* 0x000000967b997220 */ /* 0x040fe20000410000 */
[----:B------:R-:W-:Y:S01]  /*0a20*/  FADD.FTZ R138, RZ, R149 ;  /* 0x00000095ff8a7221 */ /* 0x000fe20000010000 */
[----:B------:R-:W-:Y:S01]  /*0a30*/  FFMA.FTZ R150, R0, R149, RZ ;  /* 0x0000009500967223 */ /* 0x000fe200000100ff */
[----:B------:R-:W-:Y:S02]  /*0a40*/  HADD2.F32 R50, -RZ, R61.H1_H1 ;  /* 0x3000003dff327230 */ /* 0x000fe40000004100 */
[----:B------:R-:W-:Y:S01]  /*0a50*/  FMUL.FTZ R146, R6, R51 ;  /* 0x0000003306927220 */ /* 0x000fe20000410000 */
[--C-:B------:R-:W-:Y:S02]  /*0a60*/  HADD2.F32 R151, -RZ, R71.reuse.H0_H0 ;  /* 0x20000047ff977230 */ /* 0x100fe40000004100 */
[----:B------:R-:W-:Y:S01]  /*0a70*/  FMUL.FTZ R155, R123, R154 ;  /* 0x0000009a7b9b7220 */ /* 0x000fe20000410000 */
[----:B------:R-:W-:-:S02]  /*0a80*/  HADD2.F32 R152, -RZ, R71.H1_H1 ;  /* 0x30000047ff987230 */ /* 0x000fc40000004100 */
[----:B------:R-:W-:Y:S01]  /*0a90*/  FADD.FTZ R71, R138, R147 ;  /* 0x000000938a477221 */ /* 0x000fe20000010000 */
[----:B------:R-:W-:Y:S01]  /*0aa0*/  FFMA.FTZ R150, R153, R147, R150 ;  /* 0x0000009399967223 */ /* 0x000fe20000010096 */
[--C-:B------:R-:W-:Y:S02]  /*0ab0*/  HADD2.F32 R53, -RZ, R62.reuse.H0_H0 ;  /* 0x2000003eff357230 */ /* 0x100fe40000004100 */
[----:B------:R-:W-:Y:S01]  /*0ac0*/  FMUL.FTZ R145, R7, R50 ;  /* 0x0000003207917220 */ /* 0x000fe20000410000 */
[----:B------:R-:W-:Y:S01]  /*0ad0*/  FADD.FTZ R138, R71, R146 ;  /* 0x00000092478a7221 */ /* 0x000fe20000010000 */
[----:B------:R-:W-:Y:S01]  /*0ae0*/  FMUL.FTZ R157, R123, R156 ;  /* 0x0000009c7b9d7220 */ /* 0x000fe20000410000 */
[----:B------:R-:W-:Y:S01]  /*0af0*/  FFMA.FTZ R150, R155, R146, R150 ;  /* 0x000000929b967223 */ /* 0x000fe20000010096 */
        /* <DEDUP_REMOVED lines=28> */
[C---:B------:R-:W-:Y:S01]  /*0cc0*/  FMUL.FTZ R71, R123.reuse, R168 ;  /* 0x000000a87b477220 */ /* 0x040fe20000410000 */
[----:B------:R-:W-:Y:S01]  /*0cd0*/  FFMA.FTZ R166, R138, R63, R165 ;  /* 0x0000003f8aa67223 */ /* 0x000fe200000100a5 */
[----:B------:R-:W-:Y:S02]  /*0ce0*/  HADD2.F32 R128, -RZ, R65.H1_H1 ;  /* 0x30000041ff807230 */ /* 0x000fe40000004100 */
[----:B------:R-:W-:Y:S01]  /*0cf0*/  FMUL.FTZ R156, R123, R170 ;  /* 0x000000aa7b9c7220 */ /* 0x000fe20000410000 */
[----:B------:R-:W-:Y:S01]  /*0d00*/  FMUL.FTZ R65, R14, R131 ;  /* 0x000000830e417220 */ /* 0x000fe20000410000 */
[----:B------:R-:W-:Y:S01]  /*0d10*/  FADD.FTZ R170, R173, R64 ;  /* 0x00000040adaa7221 */ /* 0x000fe20000010000 */
[----:B------:R-:W-:Y:S01]  /*0d20*/  FFMA.FTZ R173, R71, R64, R166 ;  /* 0x0000004047ad7223 */ /* 0x000fe200000100a6 */
[----:B------:R-:W-:-:S02]  /*0d30*/  HADD2.F32 R133, -RZ, R66.H0_H0 ;  /* 0x20000042ff857230 */ /* 0x000fc40000004100 */
[----:B------:R-:W-:Y:S01]  /*0d40*/  FMUL.FTZ R162, R123, R174 ;  /* 0x000000ae7ba27220 */ /* 0x000fe20000410000 */
[----:B------:R-:W-:Y:S02]  /*0d50*/  HADD2.F32 R130, -RZ, R66.H1_H1 ;  /* 0x30000042ff827230 */ /* 0x000fe40000004100 */
[----:B------:R-:W-:Y:S01]  /*0d60*/  FMUL.FTZ R66, R15, R128 ;  /* 0x000000800f427220 */ /* 0x000fe20000410000 */
[----:B------:R-:W-:Y:S01]  /*0d70*/  FADD.FTZ R175, R170, R65 ;  /* 0x00000041aaaf7221 */ /* 0x000fe20000010000 */
[C---:B------:R-:W-:Y:S01]  /*0d80*/  FMUL.FTZ R159, R123.reuse, R172 ;  /* 0x000000ac7b9f7220 */ /* 0x040fe20000410000 */
[----:B------:R-:W-:Y:S01]  /*0d90*/  FFMA.FTZ R174, R156, R65, R173 ;  /* 0x000000419cae7223 */ /* 0x000fe200000100ad */
[--C-:B------:R-:W-:Y:S02]  /*0da0*/  HADD2.F32 R135, -RZ, R67.reuse.H0_H0 ;  /* 0x20000043ff877230 */ /* 0x100fe40000004100 */
[----:B------:R-:W-:Y:S01]  /*0db0*/  FMUL.FTZ R163, R123, R176 ;  /* 0x000000b07ba37220 */ /* 0x000fe20000410000 */
[----:B------:R-:W-:-:S02]  /*0dc0*/  HADD2.F32 R132, -RZ, R67.H1_H1 ;  /* 0x30000043ff847230 */ /* 0x000fc40000004100 */
[----:B------:R-:W-:Y:S01]  /*0dd0*/  FMUL.FTZ R67, R16, R133 ;  /* 0x0000008510437220 */ /* 0x000fe20000410000 */
[----:B------:R-:W-:Y:S01]  /*0de0*/  FADD.FTZ R176, R175, R66 ;  /* 0x00000042afb07221 */ /* 0x000fe20000010000 */
[----:B------:R-:W-:Y:S01]  /*0df0*/  FFMA.FTZ R173, R159, R66, R174 ;  /* 0x000000429fad7223 */ /* 0x000fe200000100ae */
[--C-:B------:R-:W-:Y:S02]  /*0e00*/  HADD2.F32 R137, -RZ, R68.reuse.H0_H0 ;  /* 0x20000044ff897230 */ /* 0x100fe40000004100 */
[----:B------:R-:W-:Y:S01]  /*0e10*/  FMUL.FTZ R168, R123, R178 ;  /* 0x000000b27ba87220 */ /* 0x000fe20000410000 */
[----:B------:R-:W-:Y:S02]  /*0e20*/  HADD2.F32 R134, -RZ, R68.H1_H1 ;  /* 0x30000044ff867230 */ /* 0x000fe40000004100 */
        /* <DEDUP_REMOVED lines=70> */
[C---:B------:R-:W-:Y:S01]  /*1290*/  FMUL.FTZ R198, R172.reuse, R152 ;  /* 0x00000098acc67220 */ /* 0x040fe20000410000 */
[----:B------:R-:W-:Y:S01]  /*12a0*/  FFMA.FTZ R174, R172, R61, R175 ;  /* 0x0000003dacae7223 */ /* 0x000fe200000100af */
[----:B------:R-:W-:Y:S06]  /*12b0*/  BRA `(.L_x_2383) ;  /* 0x0000000c005c7947 */ /* 0x000fec0003800000 */
.L_x_2382:
        /* <DEDUP_REMOVED lines=23> */
[----:B--2---:R-:W-:-:S02]  /*1430*/  HADD2.F32 R131, -RZ, R49.H0_H0 ;  /* 0x20000031ff837230 */ /* 0x004fc40000004100 */
[----:B------:R-:W-:Y:S02]  /*1440*/  HADD2.F32 R49, -RZ, R49.H1_H1 ;  /* 0x30000031ff317230 */ /* 0x000fe40000004100 */
[----:B------:R-:W-:Y:S02]  /*1450*/  HADD2.F32 R127, -RZ, R48.H0_H0 ;  /* 0x20000030ff7f7230 */ /* 0x000fe40000004100 */
[----:B------:R-:W-:Y:S02]  /*1460*/  HADD2.F32 R137, -RZ, R51.H0_H0 ;  /* 0x20000033ff897230 */ /* 0x000fe40000004100 */
[----:B------:R-:W-:Y:S01]  /*1470*/  FADD.FTZ R156, -R0, R49 ;  /* 0x00000031009c7221 */ /* 0x000fe20000010100 */
[----:B---3--:R-:W-:Y:S02]  /*1480*/  HADD2.F32 R143, -RZ, R53.H0_H0 ;  /* 0x20000035ff8f7230 */ /* 0x008fe40000004100 */
[----:B------:R-:W-:Y:S02]  /*1490*/  HADD2.F32 R149, -RZ, R55.H0_H0 ;  /* 0x20000037ff957230 */ /* 0x000fe40000004100 */
[----:B----4-:R-:W-:-:S02]  /*14a0*/  HADD2.F32 R155, -RZ, R57.H0_H0 ;  /* 0x20000039ff9b7230 */ /* 0x010fc40000004100 */
[----:B------:R-:W-:Y:S02]  /*14b0*/  HADD2.F32 R161, -RZ, R59.H0_H0 ;  /* 0x2000003bffa17230 */ /* 0x000fe40000004100 */
        /* <DEDUP_REMOVED lines=17> */
[C---:B------:R-:W-:Y:S01]  /*15d0*/  FADD.FTZ R138, -R0.reuse, R127 ;  /* 0x0000007f008a7221 */ /* 0x040fe20000010100 */
[C---:B------:R-:W-:Y:S01]  /*15e0*/  FADD.FTZ R178, -R0.reuse, R149 ;  /* 0x0000009500b27221 */ /* 0x040fe20000010100 */
        /* <DEDUP_REMOVED lines=23> */
[----:B-----5:R-:W-:Y:S01]  /*1760*/  FMUL.FTZ R0, R123, R138 ;  /* 0x0000008a7b007220 */ /* 0x020fe20000410000 */
        /* <DEDUP_REMOVED lines=8> */
[----:B------:R-:W-:Y:S02]  /*17f0*/  HADD2.F32 R152, -RZ, R71.H1_H1 ;  /* 0x30000047ff987230 */ /* 0x000fe40000004100 */
        /* <DEDUP_REMOVED lines=57> */
[----:B------:R-:W-:Y:S02]  /*1b90*/  HADD2.F32 R134, -RZ, R68.H1_H1 ;  /* 0x30000044ff867230 */ /* 0x000fe40000004100 */
[----:B------:R-:W-:Y:S01]  /*1ba0*/  FMUL.FTZ R68, R17, R130 ;  /* 0x0000008211447220 */ /* 0x000fe20000410000 */
[----:B------:R-:W-:Y:S01]  /*1bb0*/  FADD.FTZ R175, R176, R67 ;  /* 0x00000043b0af7221 */ /* 0x000fe20000010000 */
[----:B------:R-:W-:Y:S01]  /*1bc0*/  FFMA.FTZ R174, R162, R67, R173 ;  /* 0x00000043a2ae7223 */ /* 0x000fe200000100ad */
[----:B------:R-:W-:-:S02]  /*1bd0*/  HADD2.F32 R139, -RZ, R69.H0_H0 ;  /* 0x20000045ff8b7230 */ /* 0x000fc40000004100 */
[----:B------:R-:W-:Y:S02]  /*1be0*/  HADD2.F32 R136, -RZ, R69.H1_H1 ;  /* 0x30000045ff887230 */ /* 0x000fe40000004100 */
[----:B------:R-:W-:Y:S01]  /*1bf0*/  FMUL.FTZ R69, R18, R135 ;  /* 0x0000008712457220 */ /* 0x000fe20000410000 */
[----:B------:R-:W-:Y:S01]  /*1c00*/  FADD.FTZ R176, R175, R68 ;  /* 0x00000044afb07221 */ /* 0x000fe20000010000 */
[----:B------:R-:W-:Y:S01]  /*1c10*/  FMUL.FTZ R168, R123, R178 ;  /* 0x000000b27ba87220 */ /* 0x000fe20000410000 */
[----:B------:R-:W-:Y:S01]  /*1c20*/  FFMA.FTZ R173, R163, R68, R174 ;  /* 0x00000044a3ad7223 */ /* 0x000fe200000100ae */
[--C-:B------:R-:W-:Y:S02]  /*1c30*/  HADD2.F32 R141, -RZ, R70.reuse.H0_H0 ;  /* 0x20000046ff8d7230 */ /* 0x100fe40000004100 */
[----:B------:R-:W-:Y:S01]  /*1c40*/  FADD.FTZ R175, R176, R69 ;  /* 0x00000045b0af7221 */ /* 0x000fe20000010000 */
[----:B------:R-:W-:Y:S02]  /*1c50*/  HADD2.F32 R148, -RZ, R70.H1_H1 ;  /* 0x30000046ff947230 */ /* 0x000fe40000004100 */
[----:B------:R-:W-:Y:S01]  /*1c60*/  FMUL.FTZ R70, R19, R132 ;  /* 0x0000008413467220 */ /* 0x000fe20000410000 */
        /* <DEDUP_REMOVED lines=59> */
[----:B------:R-:W-:-:S07]  /*2020*/  FFMA.FTZ R174, R172, R61, R175 ;  /* 0x0000003dacae7223 */ /* 0x000fce00000100af */
.L_x_2383:
        /* <DEDUP_REMOVED lines=68> */
.L_x_2421:
[----:B-1----:R-:W-:Y:S01]  /*2470*/  FADD.FTZ R48, R127, R48 ;  /* 0x000000307f307221 */ /* 0x002fe20000010000 */
[----:B--2---:R-:W-:-:S03]  /*2480*/  FADD.FTZ R49, R62, R49 ;  /* 0x000000313e317221 */ /* 0x004fc60000010000 */
[----:B------:R-:W-:Y:S01]  /*2490*/  FMUL.FTZ R48, R48, UR14 ;  /* 0x0000000e30307c20 */ /* 0x000fe20008410000 */
[----:B0-----:R-:W-:-:S04]  /*24a0*/  FMUL.FTZ R127, R49, UR14 ;  /* 0x0000000e317f7c20 */ /* 0x001fc80008410000 */
        /* <DEDUP_REMOVED lines=39> */
.L_x_2387:
        /* <DEDUP_REMOVED lines=33> */
.L_x_2386:
        /* <DEDUP_REMOVED lines=36> */
.L_x_2389:
        /* <DEDUP_REMOVED lines=37> */
.L_x_2385:
        /* <DEDUP_REMOVED lines=14> */
[----:B------:R-:W-:Y:S01]  /*2ea0*/  FFMA.FTZ R161, R127, R161, R62 ;  /* 0x000000a17fa17223 */ /* 0x000fe2000001003e */
[----:B------:R-:W-:Y:S01]  /*2eb0*/  FADD.FTZ R53, -R48, R147 ;  /* 0x0000009330357221 */ /* 0x000fe20000010100 */
[--C-:B------:R-:W-:Y:S02]  /*2ec0*/  HADD2.F32 R48, -RZ, R31.reuse.H0_H0 ;  /* 0x2000001fff307230 */ /* 0x100fe40000004100 */
[----:B------:R-:W-:Y:S01]  /*2ed0*/  FADD.FTZ R145, -R0, R145 ;  /* 0x0000009100917221 */ /* 0x000fe20000010100 */
[----:B------:R-:W-:-:S02]  /*2ee0*/  HADD2.F32 R50, -RZ, R31.H1_H1 ;  /* 0x3000001fff327230 */ /* 0x000fc40000004100 */
[----:B------:R-:W-:Y:S01]  /*2ef0*/  FADD.FTZ R51, -R167, R142 ;  /* 0x0000008ea7337221 */ /* 0x000fe20000010100 */
[--C-:B------:R-:W-:Y:S02]  /*2f00*/  HADD2.F32 R0, -RZ, R30.reuse.H0_H0 ;  /* 0x2000001eff007230 */ /* 0x100fe40000004100 */
[----:B------:R-:W-:Y:S01]  /*2f10*/  FADD.FTZ R171, -R171, R140 ;  /* 0x0000008cabab7221 */ /* 0x000fe20000010100 */
[----:B------:R-:W-:Y:S01]  /*2f20*/  FADD.FTZ R161, -R161, R144 ;  /* 0x00000090a1a17221 */ /* 0x000fe20000010100 */
        /* <DEDUP_REMOVED lines=9> */
[----:B------:R-:W-:Y:S01]  /*2fc0*/  HADD2.F32 R52, -RZ, R29.H1_H1 ;  /* 0x3000001dff347230 */ /* 0x000fe20000004100 */
[----:B------:R-:W-:Y:S01]  /*2fd0*/  F2FP.F16.F32.PACK_AB R51, R130, R51 ;  /* 0x000000338233723e */ /* 0x000fe200000000ff */
[--C-:B------:R-:W-:Y:S02]  /*2fe0*/  HADD2.F32 R0, -RZ, R28.reuse.H0_H0 ;  /* 0x2000001cff007230 */ /* 0x100fe40000004100 */
[C---:B------:R-:W-:Y:S01]  /*2ff0*/  FFMA.FTZ R129, R123.reuse, R129, R128 ;  /* 0x000000817b817223 */ /* 0x040fe20000010080 */
[----:B------:R-:W-:Y:S02]  /*3000*/  HADD2.F32 R48, -RZ, R28.H1_H1 ;  /* 0x3000001cff307230 */ /* 0x000fe40000004100 */
[C---:B------:R-:W-:Y:S01]  /*3010*/  FFMA.FTZ R49, R123.reuse, R49, R50 ;  /* 0x000000317b317223 */ /* 0x040fe20000010032 */
[C---:B------:R-:W-:Y:S01]  /*3020*/  FFMA.FTZ R52, R123.reuse, R145, R52 ;  /* 0x000000917b347223 */ /* 0x040fe20000010034 */
[----:B------:R-:W-:Y:S01]  /*3030*/  FFMA.FTZ R0, R123, R149, R0 ;  /* 0x000000957b007223 */ /* 0x000fe20000010000 */
[----:B------:R-:W-:Y:S01]  /*3040*/  F2FP.F16.F32.PACK_AB R50, R129, R126 ;  /* 0x0000007e8132723e */ /* 0x000fe200000000ff */
[----:B------:R-:W-:-:S02]  /*3050*/  FFMA.FTZ R53, R123, R53, R48 ;  /* 0x000000357b357223 */ /* 0x000fc40000010030 */
[----:B------:R-:W-:-:S03]  /*3060*/  F2FP.F16.F32.PACK_AB R49, R52, R49 ;  /* 0x000000313431723e */ /* 0x000fc600000000ff */
[----:B------:R-:W-:Y:S01]  /*3070*/  F2FP.F16.F32.PACK_AB R48, R53, R0 ;  /* 0x000000003530723e */ /* 0x000fe200000000ff */
[----:B------:R-:W-:Y:S06]  /*3080*/  BRA `(.L_x_2388) ;  /* 0x0000000800047947 */ /* 0x000fec0003800000 */
.L_x_2391:
[C-C-:B------:R-:W-:Y:S01]  /*3090*/  FFMA.FTZ R40, R127.reuse, R153, R62.reuse ;  /* 0x000000997f287223 */ /* 0x140fe2000001003e */
[C-C-:B------:R-:W-:Y:S01]  /*30a0*/  FFMA.FTZ R161, R127.reuse, R161, R62.reuse ;  /* 0x000000a17fa17223 */ /* 0x140fe2000001003e */
[C-C-:B------:R-:W-:Y:S01]  /*30b0*/  FFMA.FTZ R0, R127.reuse, R0, R62.reuse ;  /* 0x000000007f007223 */ /* 0x140fe2000001003e */
[C-C-:B------:R-:W-:Y:S01]  /*30c0*/  FFMA.FTZ R155, R127.reuse, R155, R62.reuse ;  /* 0x0000009b7f9b7223 */ /* 0x140fe2000001003e */
[----:B------:R-:W-:Y:S01]  /*30d0*/  FADD.FTZ R42, -R40, R147 ;  /* 0x00000093282a7221 */ /* 0x000fe20000010100 */
[----:B------:R-:W-:Y:S01]  /*30e0*/  FFMA.FTZ R40, R127, R157, R62 ;  /* 0x0000009d7f287223 */ /* 0x000fe2000001003e */
[----:B------:R-:W-:Y:S02]  /*30f0*/  HADD2.F32 R43, -RZ, R30.H0_H0 ;  /* 0x2000001eff2b7230 */ /* 0x000fe40000004100 */
[----:B------:R-:W-:Y:S01]  /*3100*/  FADD.FTZ R144, -R161, R144 ;  /* 0x00000090a1907221 */ /* 0x000fe20000010100 */
[----:B------:R-:W-:Y:S02]  /*3110*/  HADD2.F32 R41, -RZ, R29.H0_H0 ;  /* 0x2000001dff297230 */ /* 0x000fe40000004100 */
[----:B------:R-:W-:Y:S01]  /*3120*/  FADD.FTZ R48, -R40, R145 ;  /* 0x0000009128307221 */ /* 0x000fe20000010100 */
[----:B------:R-:W-:-:S02]  /*3130*/  HADD2.F32 R40, -RZ, R28.H0_H0 ;  /* 0x2000001cff287230 */ /* 0x000fc40000004100 */
[----:B------:R-:W-:Y:S01]  /*3140*/  FADD.FTZ R0, -R0, R149 ;  /* 0x0000009500007221 */ /* 0x000fe20000010100 */
[----:B------:R-:W-:Y:S01]  /*3150*/  FADD.FTZ R146, -R155, R146 ;  /* 0x000000929b927221 */ /* 0x000fe20000010100 */
        /* <DEDUP_REMOVED lines=8> */
[----:B------:R-:W-:-:S02]  /*31e0*/  HADD2.F32 R43, -RZ, R29.H1_H1 ;  /* 0x3000001dff2b7230 */ /* 0x000fc40000004100 */
[----:B------:R-:W-:Y:S01]  /*31f0*/  FADD.FTZ R164, -R164, R143 ;  /* 0x0000008fa4a47221 */ /* 0x000fe20000010100 */
[----:B------:R-:W-:Y:S02]  /*3200*/  HADD2.F32 R40, -RZ, R31.H0_H0 ;  /* 0x2000001fff287230 */ /* 0x000fe40000004100 */
[----:B------:R-:W-:Y:S01]  /*3210*/  FADD.FTZ R142, -R167, R142 ;  /* 0x0000008ea78e7221 */ /* 0x000fe20000010100 */
[----:B------:R-:W-:Y:S02]  /*3220*/  HADD2.F32 R51, -RZ, R30.H1_H1 ;  /* 0x3000001eff337230 */ /* 0x000fe40000004100 */
[C---:B------:R-:W-:Y:S01]  /*3230*/  FFMA.FTZ R129, R123.reuse, R140, R53 ;  /* 0x0000008c7b817223 */ /* 0x040fe20000010035 */
[----:B------:R-:W-:Y:S02]  /*3240*/  HADD2.F32 R41, -RZ, R28.H1_H1 ;  /* 0x3000001cff297230 */ /* 0x000fe40000004100 */
        /* <DEDUP_REMOVED lines=13> */
.L_x_2390:
        /* <DEDUP_REMOVED lines=44> */
.L_x_2392:
        /* <DEDUP_REMOVED lines=19> */
[--C-:B------:R-:W-:Y:S02]  /*3710*/  HADD2.F32 R40, -RZ, R31.reuse.H0_H0 ;  /* 0x2000001fff287230 */ /* 0x100fe40000004100 */
[----:B------:R-:W-:Y:S01]  /*3720*/  FADD.FTZ R164, -R164, R143 ;  /* 0x0000008fa4a47221 */ /* 0x000fe20000010100 */
[----:B------:R-:W-:-:S02]  /*3730*/  HADD2.F32 R47, -RZ, R31.H1_H1 ;  /* 0x3000001fff2f7230 */ /* 0x000fc40000004100 */
[----:B------:R-:W-:Y:S01]  /*3740*/  FADD.FTZ R142, -R167, R142 ;  /* 0x0000008ea78e7221 */ /* 0x000fe20000010100 */
[----:B------:R-:W-:Y:S02]  /*3750*/  HADD2.F32 R45, -RZ, R30.H1_H1 ;  /* 0x3000001eff2d7230 */ /* 0x000fe40000004100 */
        /* <DEDUP_REMOVED lines=20> */
.L_x_2388:
        /* <DEDUP_REMOVED lines=63> */
.L_x_2395:
        /* <DEDUP_REMOVED lines=41> */
.L_x_2394:
        /* <DEDUP_REMOVED lines=42> */
.L_x_2397:
[C-C-:B------:R-:W-:Y:S01]  /*41c0*/  FFMA.FTZ R168, R127.reuse, R168, R62.reuse ;  /* 0x000000a87fa87223 */ /* 0x140fe2000001003e */
[C-C-:B------:R-:W-:Y:S01]  /*41d0*/  FFMA.FTZ R169, R127.reuse, R169, R62.reuse ;  /* 0x000000a97fa97223 */ /* 0x140fe2000001003e */
[C-C-:B------:R-:W-:Y:S01]  /*41e0*/  FFMA.FTZ R162, R127.reuse, R162, R62.reuse ;  /* 0x000000a27fa27223 */ /* 0x140fe2000001003e */
[--C-:B------:R-:W-:Y:S02]  /*41f0*/  HADD2.F32 R0, -RZ, R35.reuse.H0_H0 ;  /* 0x20000023ff007230 */ /* 0x100fe40000004100 */
[----:B------:R-:W-:Y:S01]  /*4200*/  FFMA.FTZ R138, R127, R138, R62 ;  /* 0x0000008a7f8a7223 */ /* 0x000fe2000001003e */
[----:B0-----:R-:W-:Y:S02]  /*4210*/  HADD2.F32 R49, -RZ, R35.H1_H1 ;  /* 0x30000023ff317230 */ /* 0x001fe40000004100 */
[----:B------:R-:W-:Y:S01]  /*4220*/  FADD.FTZ R168, -R168, R69 ;  /* 0x00000045a8a87221 */ /* 0x000fe20000010100 */
[--C-:B------:R-:W-:Y:S02]  /*4230*/  HADD2.F32 R3, -RZ, R34.reuse.H0_H0 ;  /* 0x20000022ff037230 */ /* 0x100fe40000004100 */
[----:B------:R-:W-:Y:S01]  /*4240*/  FADD.FTZ R70, -R169, R70 ;  /* 0x00000046a9467221 */ /* 0x000fe20000010100 */
[----:B------:R-:W-:Y:S01]  /*4250*/  FADD.FTZ R162, -R162, R67 ;  /* 0x00000043a2a27221 */ /* 0x000fe20000010100 */
[C-C-:B------:R-:W-:Y:S01]  /*4260*/  FFMA.FTZ R71, R127.reuse, R71, R62.reuse ;  /* 0x000000477f477223 */ /* 0x140fe2000001003e */
[C-C-:B------:R-:W-:Y:S01]  /*4270*/  FFMA.FTZ R156, R127.reuse, R156, R62.reuse ;  /* 0x0000009c7f9c7223 */ /* 0x140fe2000001003e */
[C-C-:B------:R-:W-:Y:S01]  /*4280*/  FFMA.FTZ R159, R127.reuse, R159, R62.reuse ;  /* 0x0000009f7f9f7223 */ /* 0x140fe2000001003e */
[----:B------:R-:W-:Y:S01]  /*4290*/  FFMA.FTZ R163, R127, R163, R62 ;  /* 0x000000a37fa37223 */ /* 0x000fe2000001003e */
[----:B------:R-:W-:Y:S01]  /*42a0*/  FADD.FTZ R138, -R138, R63 ;  /* 0x0000003f8a8a7221 */ /* 0x000fe20000010100 */
        /* <DEDUP_REMOVED lines=12> */
[C---:B------:R-:W-:Y:S01]  /*4370*/  FFMA.FTZ R156, R123.reuse, R156, R51 ;  /* 0x0000009c7b9c7223 */ /* 0x040fe20000010033 */
[C---:B------:R-:W-:Y:S01]  /*4380*/  FFMA.FTZ R63, R123.reuse, R66, R63 ;  /* 0x000000427b3f7223 */ /* 0x040fe2000001003f */
[C---:B------:R-:W-:Y:S01]  /*4390*/  FFMA.FTZ R65, R123.reuse, R68, R0 ;  /* 0x000000447b417223 */ /* 0x040fe20000010000 */
[C---:B------:R-:W-:Y:S01]  /*43a0*/  FFMA.FTZ R3, R123.reuse, R138, R3 ;  /* 0x0000008a7b037223 */ /* 0x040fe20000010003 */
[----:B------:R-:W-:Y:S01]  /*43b0*/  FFMA.FTZ R48, R123, R64, R49 ;  /* 0x000000407b307223 */ /* 0x000fe20000010031 */
[----:B------:R-:W-:Y:S02]  /*43c0*/  F2FP.F16.F32.PACK_AB R51, R67, R168 ;  /* 0x000000a84333723e */ /* 0x000fe400000000ff */
[----:B------:R-:W-:Y:S02]  /*43d0*/  F2FP.F16.F32.PACK_AB R50, R65, R50 ;  /* 0x000000324132723e */ /* 0x000fe400000000ff */
[----:B------:R-:W-:Y:S02]  /*43e0*/  F2FP.F16.F32.PACK_AB R49, R63, R156 ;  /* 0x0000009c3f31723e */ /* 0x000fe400000000ff */
[----:B------:R-:W-:Y:S01]  /*43f0*/  F2FP.F16.F32.PACK_AB R48, R48, R3 ;  /* 0x000000033030723e */ /* 0x000fe200000000ff */
[----:B------:R-:W-:Y:S06]  /*4400*/  BRA `(.L_x_2396) ;  /* 0x0000000800187947 */ /* 0x000fec0003800000 */
.L_x_2393:
        /* <DEDUP_REMOVED lines=39> */
.L_x_2399:
        /* <DEDUP_REMOVED lines=33> */
.L_x_2398:
        /* <DEDUP_REMOVED lines=34> */
.L_x_2400:
        /* <DEDUP_REMOVED lines=28> */
.L_x_2396:
        /* <DEDUP_REMOVED lines=13> */
[C-C-:B------:R-:W-:Y:S01]  /*4d40*/  FFMA.FTZ R165, R127.reuse, R165, R62.reuse ;  /* 0x000000a57fa57223 */ /* 0x140fe2000001003e */
[----:B------:R-:W-:Y:S01]  /*4d50*/  FFMA.FTZ R43, R127, R170, R62 ;  /* 0x000000aa7f2b7223 */ /* 0x000fe2000001003e */
[----:B------:R-:W-:Y:S01]  /*4d60*/  FADD.FTZ R60, -R3, R60 ;  /* 0x0000003c033c7221 */ /* 0x000fe20000010100 */
[----:B------:R-:W-:Y:S01]  /*4d70*/  FADD.FTZ R58, -R41, R58 ;  /* 0x0000003a293a7221 */ /* 0x000fe20000010100 */
[----:B------:R-:W-:Y:S02]  /*4d80*/  HADD2.F32 R3, -RZ, R37.H0_H0 ;  /* 0x20000025ff037230 */ /* 0x000fe40000004100 */
[----:B------:R-:W-:Y:S01]  /*4d90*/  FADD.FTZ R56, -R165, R56 ;  /* 0x00000038a5387221 */ /* 0x000fe20000010100 */
[----:B------:R-:W-:Y:S02]  /*4da0*/  HADD2.F32 R41, -RZ, R38.H0_H0 ;  /* 0x20000026ff297230 */ /* 0x000fe40000004100 */
[C-C-:B------:R-:W-:Y:S01]  /*4db0*/  FFMA.FTZ R154, R127.reuse, R154, R62.reuse ;  /* 0x0000009a7f9a7223 */ /* 0x140fe2000001003e */
[C-C-:B------:R-:W-:Y:S01]  /*4dc0*/  FFMA.FTZ R160, R127.reuse, R160, R62.reuse ;  /* 0x000000a07fa07223 */ /* 0x140fe2000001003e */
[C-C-:B------:R-:W-:Y:S01]  /*4dd0*/  FFMA.FTZ R166, R127.reuse, R166, R62.reuse ;  /* 0x000000a67fa67223 */ /* 0x140fe2000001003e */
[----:B------:R-:W-:Y:S01]  /*4de0*/  FFMA.FTZ R62, R127, R172, R62 ;  /* 0x000000ac7f3e7223 */ /* 0x000fe2000001003e */
[----:B------:R-:W-:Y:S01]  /*4df0*/  FADD.FTZ R54, -R43, R54 ;  /* 0x000000362b367221 */ /* 0x000fe20000010100 */
        /* <DEDUP_REMOVED lines=11> */
[C---:B------:R-:W-:Y:S01]  /*4eb0*/  FFMA.FTZ R0, R123.reuse, R60, R0 ;  /* 0x0000003c7b007223 */ /* 0x040fe20000010000 */
[----:B------:R-:W-:Y:S02]  /*4ec0*/  HADD2.F32 R3, -RZ, R36.H1_H1 ;  /* 0x30000024ff037230 */ /* 0x000fe40000004100 */
        /* <DEDUP_REMOVED lines=16> */
[----:B------:R-:W-:Y:S01]  /*4fd0*/  MOV R44, R48 ;  /* 0x00000030002c7202 */ /* 0x000fe20000000f00 */
[----:B------:R-:W-:Y:S06]  /*4fe0*/  BRA `(.L_x_2404) ;  /* 0x0000000c00f87947 */ /* 0x000fec0003800000 */
.L_x_2403:
        /* <DEDUP_REMOVED lines=41> */
.L_x_2402:
        /* <DEDUP_REMOVED lines=42> */
.L_x_2405:
        /* <DEDUP_REMOVED lines=10> */
[----:B------:R-:W-:-:S02]  /*55c0*/  HADD2.F32 R0, -RZ, R39.H1_H1 ;  /* 0x30000027ff007230 */ /* 0x000fc40000004100 */
[----:B------:R-:W-:Y:S01]  /*55d0*/  FADD.FTZ R54, -R51, R54 ;  /* 0x0000003633367221 */ /* 0x000fe20000010100 */
[----:B------:R-:W-:Y:S02]  /*55e0*/  HADD2.F32 R49, -RZ, R39.H0_H0 ;  /* 0x20000027ff317230 */ /* 0x000fe40000004100 */
[----:B------:R-:W-:Y:S01]  /*55f0*/  FADD.FTZ R62, -R62, R61 ;  /* 0x0000003d3e3e7221 */ /* 0x000fe20000010100 */
[--C-:B------:R-:W-:Y:S02]  /*5600*/  HADD2.F32 R3, -RZ, R38.reuse.H0_H0 ;  /* 0x20000026ff037230 */ /* 0x100fe40000004100 */
[----:B------:R-:W-:Y:S01]  /*5610*/  FADD.FTZ R56, -R165, R56 ;  /* 0x00000038a5387221 */ /* 0x000fe20000010100 */
[----:B------:R-:W-:Y:S01]  /*5620*/  FADD.FTZ R154, -R154, R59 ;  /* 0x0000003b9a9a7221 */ /* 0x000fe20000010100 */
[----:B------:R-:W-:Y:S01]  /*5630*/  FADD.FTZ R166, -R166, R55 ;  /* 0x00000037a6a67221 */ /* 0x000fe20000010100 */
[C---:B------:R-:W-:Y:S01]  /*5640*/  FFMA.FTZ R59, R123.reuse, R62, R0 ;  /* 0x0000003e7b3b7223 */ /* 0x040fe20000010000 */
[C---:B------:R-:W-:Y:S01]  /*5650*/  FFMA.FTZ R54, R123.reuse, R54, R49 ;  /* 0x000000367b367223 */ /* 0x040fe20000010031 */
[----:B------:R-:W-:Y:S01]  /*5660*/  FFMA.FTZ R50, R123, R56, R3 ;  /* 0x000000387b327223 */ /* 0x000fe20000010003 */
[----:B------:R-:W-:-:S02]  /*5670*/  HADD2.F32 R0, -RZ, R38.H1_H1 ;  /* 0x30000026ff007230 */ /* 0x000fc40000004100 */
[----:B------:R-:W-:Y:S01]  /*5680*/  FADD.FTZ R160, -R160, R57 ;  /* 0x00000039a0a07221 */ /* 0x000fe20000010100 */
[--C-:B------:R-:W-:Y:S02]  /*5690*/  HADD2.F32 R51, -RZ, R37.reuse.H0_H0 ;  /* 0x20000025ff337230 */ /* 0x100fe40000004100 */
[----:B------:R-:W-:Y:S02]  /*56a0*/  HADD2.F32 R55, -RZ, R37.H1_H1 ;  /* 0x30000025ff377230 */ /* 0x000fe40000004100 */
[C---:B------:R-:W-:Y:S01]  /*56b0*/  FFMA.FTZ R57, R123.reuse, R166, R0 ;  /* 0x000000a67b397223 */ /* 0x040fe20000010000 */
[--C-:B------:R-:W-:Y:S02]  /*56c0*/  HADD2.F32 R3, -RZ, R36.reuse.H0_H0 ;  /* 0x20000024ff037230 */ /* 0x100fe40000004100 */
[C---:B------:R-:W-:Y:S01]  /*56d0*/  FFMA.FTZ R58, R123.reuse, R58, R51 ;  /* 0x0000003a7b3a7223 */ /* 0x040fe20000010033 */
[----:B------:R-:W-:Y:S02]  /*56e0*/  HADD2.F32 R49, -RZ, R36.H1_H1 ;  /* 0x30000024ff317230 */ /* 0x000fe40000004100 */
[----:B------:R-:W-:Y:S01]  /*56f0*/  FFMA.FTZ R55, R123, R160, R55 ;  /* 0x000000a07b377223 */ /* 0x000fe20000010037 */
[----:B------:R-:W-:Y:S01]  /*5700*/  F2FP.F16.F32.PACK_AB R51, R59, R54 ;  /* 0x000000363b33723e */ /* 0x000fe200000000ff */
[----:B------:R-:W-:Y:S01]  /*5710*/  FFMA.FTZ R3, R123, R60, R3 ;  /* 0x0000003c7b037223 */ /* 0x000fe20000010003 */
[----:B------:R-:W-:Y:S01]  /*5720*/  F2FP.F16.F32.PACK_AB R50, R57, R50 ;  /* 0x000000323932723e */ /* 0x000fe200000000ff */
[----:B------:R-:W-:Y:S01]  /*5730*/  FFMA.FTZ R48, R123, R154, R49 ;  /* 0x0000009a7b307223 */ /* 0x000fe20000010031 */
[----:B------:R-:W-:-:S04]  /*5740*/  F2FP.F16.F32.PACK_AB R49, R55, R58 ;  /* 0x0000003a3731723e */ /* 0x000fc800000000ff */
[----:B------:R-:W-:Y:S01]  /*5750*/  F2FP.F16.F32.PACK_AB R48, R48, R3 ;  /* 0x000000033030723e */ /* 0x000fe200000000ff */
[----:B------:R-:W-:Y:S06]  /*5760*/  BRA `(.L_x_2404) ;  /* 0x0000000800187947 */ /* 0x000fec0003800000 */
.L_x_2401:
        /* <DEDUP_REMOVED lines=39> */
.L_x_2407:
        /* <DEDUP_REMOVED lines=33> */
.L_x_2406:
        /* <DEDUP_REMOVED lines=34> */
.L_x_2408:
        /* <DEDUP_REMOVED lines=28> */
.L_x_2404:
        /* <DEDUP_REMOVED lines=13> */
.L_x_2381:
        /* <DEDUP_REMOVED lines=40> */
.L_x_2380:
[----:B------:R-:W-:Y:S05]  /*6320*/  BSYNC B0 ;  /* 0x0000000000007941 */ /* 0x000fea0003800000 */
.L_x_2379:
        /* <DEDUP_REMOVED lines=72> */
[----:B------:R0:W-:Y:S04]  /*67b0*/  STS.128 [R0+0x800], R8 ;  /* 0x0008000800007388 */ /* 0x0001e80000000c00 */
[----:B------:R-:W-:Y:S01]  /*67c0*/  STS.128 [R0+0x810], R92 ;  /* 0x0008105c00007388 */ /* 0x000fe20000000c00 */
[----:B------:R-:W-:Y:S01]  /*67d0*/  BAR.SYNC.DEFER_BLOCKING 0x0 ;  /* 0x0000000000007b1d */ /* 0x000fe20000010000 */
[----:B0-----:R-:W-:Y:S01]  /*67e0*/  FADD.FTZ R9, R5, R24 ;  /* 0x0000001805097221 */ /* 0x001fe20000010000 */
[----:B------:R-:W-:-:S05]  /*67f0*/  IMAD R5, R30, UR4, RZ ;  /* 0x000000041e057c24 */ /* 0x000fca000f8e02ff */
[----:B------:R-:W-:-:S04]  /*6800*/  IADD3 R5, P0, PT, R5, R34, RZ ;  /* 0x0000002205057210 */ /* 0x000fc80007f1e0ff */
[----:B------:R-:W-:Y:S02]  /*6810*/  IADD3.X R2, PT, PT, RZ, RZ, RZ, P0, !PT ;  /* 0x000000ffff027210 */ /* 0x000fe400007fe4ff */
[C---:B------:R-:W-:Y:S02]  /*6820*/  SHF.L.U32 R4, R5.reuse, 0x2, RZ ;  /* 0x0000000205047819 */ /* 0x040fe400000006ff */
[----:B------:R-:W-:Y:S01]  /*6830*/  SHF.L.U64.HI R5, R5, 0x2, R2 ;  /* 0x0000000205057819 */ /* 0x000fe20000010202 */
[----:B------:R-:W0:Y:S01]  /*6840*/  LDS R17, [R3] ;  /* 0x0000000003117984 */ /* 0x000e220000000800 */
[C---:B------:R-:W-:Y:S02]  /*6850*/  IADD3 R2, P0, PT, R4.reuse, UR18, RZ ;  /* 0x0000001204027c10 */ /* 0x040fe4000ff1e0ff */
        /* <DEDUP_REMOVED lines=39> */
[C---:B-1----:R-:W-:Y:S01]  /*6ad0*/  IADD3.X R3, PT, PT, R5.reuse, UR19, RZ, P0, !PT ;  /* 0x0000001305037c10 */ /* 0x042fe200087fe4ff */
        /* <DEDUP_REMOVED lines=23> */
.L_x_2384:
        /* <DEDUP_REMOVED lines=8> */
.L_x_2411:
[----:B------:R-:W-:Y:S05]  /*6cd0*/  BSYNC B2 ;  /* 0x0000000000027941 */ /* 0x000fea0003800000 */
.L_x_2410:
        /* <DEDUP_REMOVED lines=8> */
.L_x_2412:
[----:B------:R-:W-:Y:S01]  /*6d60*/  FADD.FTZ R48, R48, R173 ;  /* 0x000000ad30307221 */ /* 0x000fe20000010000 */
[----:B------:R-:W-:-:S04]  /*6d70*/  HFMA2 R130, -RZ, RZ, 0, 1.1920928955078125e-07 ;  /* 0x00000002ff827431 */ /* 0x000fc800000001ff */
[----:B------:R-:W-:Y:S02]  /*6d80*/  MOV R129, R48 ;  /* 0x0000003000817202 */ /* 0x000fe40000000f00 */
[----:B------:R-:W-:-:S07]  /*6d90*/  MOV R49, R128 ;  /* 0x0000008000317202 */ /* 0x000fce0000000f00 */
[----:B------:R-:W-:Y:S05]  /*6da0*/  WARPSYNC.COLLECTIVE R126, `(.L_x_2413) ;  /* 0x000000007e087348 */ /* 0x000fea0003c00000 */
[----:B------:R0:W1:Y:S02]  /*6db0*/  SHFL.BFLY P2, R128, R129, R130, R131 ;  /* 0x0c00008281807389 */ /* 0x0000640000040083 */
[----:B01----:R-:W-:Y:S05]  /*6dc0*/  ENDCOLLECTIVE ;  /* 0x000000000000791b */ /* 0x003fea0003800000 */
.L_x_2413:
[----:B------:R-:W-:-:S05]  /*6dd0*/  FADD.FTZ R49, R49, R174 ;  /* 0x000000ae31317221 */ /* 0x000fca0000010000 */
[----:B------:R-:W-:Y:S02]  /*6de0*/  MOV R129, R49 ;  /* 0x0000003100817202 */ /* 0x000fe40000000f00 */
[----:B------:R-:W-:-:S07]  /*6df0*/  MOV R51, R128 ;  /* 0x0000008000337202 */ /* 0x000fce0000000f00 */
[----:B------:R-:W-:Y:S05]  /*6e00*/  WARPSYNC.COLLECTIVE R126, `(.L_x_2414) ;  /* 0x000000007e087348 */ /* 0x000fea0003c00000 */
[----:B------:R0:W1:Y:S02]  /*6e10*/  SHFL.BFLY P2, R128, R129, R130, R131 ;  /* 0x0c00008281807389 */ /* 0x0000640000040083 */
[----:B01----:R-:W-:Y:S05]  /*6e20*/  ENDCOLLECTIVE ;  /* 0x000000000000791b */ /* 0x003fea0003800000 */
.L_x_2414:
[----:B------:R-:W-:Y:S01]  /*6e30*/  FADD.FTZ R51, R48, R51 ;  /* 0x0000003330337221 */ /* 0x000fe20000010000 */
[----:B------:R-:W-:-:S04]  /*6e40*/  HFMA2 R130, -RZ, RZ, 0, 2.384185791015625e-07 ;  /* 0x00000004ff827431 */ /* 0x000fc800000001ff */
[----:B------:R-:W-:Y:S02]  /*6e50*/  MOV R129, R51 ;  /* 0x0000003300817202 */ /* 0x000fe40000000f00 */
[----:B------:R-:W-:-:S07]  /*6e60*/  MOV R50, R128 ;  /* 0x0000008000327202 */ /* 0x000fce0000000f00 */
[----:B------:R-:W-:Y:S05]  /*6e70*/  WARPSYNC.COLLECTIVE R126, `(.L_x_2415) ;  /* 0x000000007e087348 */ /* 0x000fea0003c00000 */
[----:B------:R0:W1:Y:S02]  /*6e80*/  SHFL.BFLY P2, R128, R129, R130, R131 ;  /* 0x0c00008281807389 */ /* 0x0000640000040083 */
[----:B01----:R-:W-:Y:S05]  /*6e90*/  ENDCOLLECTIVE ;  /* 0x000000000000791b */ /* 0x003fea0003800000 */
.L_x_2415:
[----:B------:R-:W-:-:S05]  /*6ea0*/  FADD.FTZ R50, R49, R50 ;  /* 0x0000003231327221 */ /* 0x000fca0000010000 */
[----:B------:R-:W-:Y:S02]  /*6eb0*/  MOV R129, R50 ;  /* 0x0000003200817202 */ /* 0x000fe40000000f00 */
[----:B------:R-:W-:-:S07]  /*6ec0*/  MOV R52, R128 ;  /* 0x0000008000347202 */ /* 0x000fce0000000f00 */
[----:B------:R-:W-:Y:S05]  /*6ed0*/  WARPSYNC.COLLECTIVE R126, `(.L_x_2416) ;  /* 0x000000007e087348 */ /* 0x000fea0003c00000 */
[----:B------:R0:W1:Y:S02]  /*6ee0*/  SHFL.BFLY P2, R128, R129, R130, R131 ;  /* 0x0c00008281807389 */ /* 0x0000640000040083 */
[----:B01----:R-:W-:Y:S05]  /*6ef0*/  ENDCOLLECTIVE ;  /* 0x000000000000791b */ /* 0x003fea0003800000 */
.L_x_2416:
[----:B------:R-:W-:Y:S01]  /*6f00*/  FADD.FTZ R52, R51, R52 ;  /* 0x0000003433347221 */ /* 0x000fe20000010000 */
[----:B------:R-:W-:-:S04]  /*6f10*/  HFMA2 R130, -RZ, RZ, 0, 4.76837158203125e-07 ;  /* 0x00000008ff827431 */ /* 0x000fc800000001ff */
[----:B------:R-:W-:Y:S02]  /*6f20*/  MOV R129, R52 ;  /* 0x0000003400817202 */ /* 0x000fe40000000f00 */
[----:B------:R-:W-:-:S07]  /*6f30*/  MOV R53, R128 ;  /* 0x0000008000357202 */ /* 0x000fce0000000f00 */
[----:B------:R-:W-:Y:S05]  /*6f40*/  WARPSYNC.COLLECTIVE R126, `(.L_x_2417) ;  /* 0x000000007e087348 */ /* 0x000fea0003c00000 */
[----:B------:R0:W1:Y:S02]  /*6f50*/  SHFL.BFLY P2, R128, R129, R130, R131 ;  /* 0x0c00008281807389 */ /* 0x0000640000040083 */
[----:B01----:R-:W-:Y:S05]  /*6f60*/  ENDCOLLECTIVE ;  /* 0x000000000000791b */ /* 0x003fea0003800000 */
.L_x_2417:
[----:B------:R-:W-:-:S05]  /*6f70*/  FADD.FTZ R53, R50, R53 ;  /* 0x0000003532357221 */ /* 0x000fca0000010000 */
[----:B------:R-:W-:Y:S02]  /*6f80*/  MOV R129, R53 ;  /* 0x0000003500817202 */ /* 0x000fe40000000f00 */
[----:B------:R-:W-:-:S07]  /*6f90*/  MOV R127, R128 ;  /* 0x00000080007f7202 */ /* 0x000fce0000000f00 */
[----:B------:R-:W-:Y:S05]  /*6fa0*/  WARPSYNC.COLLECTIVE R126, `(.L_x_2418) ;  /* 0x000000007e087348 */ /* 0x000fea0003c00000 */
[----:B------:R0:W1:Y:S02]  /*6fb0*/  SHFL.BFLY P2, R128, R129, R130, R131 ;  /* 0x0c00008281807389 */ /* 0x0000640000040083 */
[----:B01----:R-:W-:Y:S05]  /*6fc0*/  ENDCOLLECTIVE ;  /* 0x000000000000791b */ /* 0x003fea0003800000 */
.L_x_2418:
[----:B------:R-:W-:Y:S01]  /*6fd0*/  FADD.FTZ R127, R52, R127 ;  /* 0x0000007f347f7221 */ /* 0x000fe20000010000 */
[----:B------:R-:W-:-:S04]  /*6fe0*/  HFMA2 R130, -RZ, RZ, 0, 9.5367431640625e-07 ;  /* 0x00000010ff827431 */ /* 0x000fc800000001ff */
[----:B------:R-:W-:Y:S02]  /*6ff0*/  MOV R129, R127 ;  /* 0x0000007f00817202 */ /* 0x000fe40000000f00 */
[----:B------:R-:W-:-:S07]  /*7000*/  MOV R62, R128 ;  /* 0x00000080003e7202 */ /* 0x000fce0000000f00 */
[----:B------:R-:W-:Y:S05]  /*7010*/  WARPSYNC.COLLECTIVE R126, `(.L_x_2419) ;  /* 0x000000007e087348 */ /* 0x000fea0003c00000 */
[----:B------:R0:W1:Y:S02]  /*7020*/  SHFL.BFLY P2, R128, R129, R130, R131 ;  /* 0x0c00008281807389 */ /* 0x0000640000040083 */
[----:B01----:R-:W-:Y:S05]  /*7030*/  ENDCOLLECTIVE ;  /* 0x000000000000791b */ /* 0x003fea0003800000 */
.L_x_2419:
[----:B------:R-:W-:-:S05]  /*7040*/  FADD.FTZ R62, R53, R62 ;  /* 0x0000003e353e7221 */ /* 0x000fca0000010000 */
[----:B------:R-:W-:Y:S02]  /*7050*/  MOV R129, R62 ;  /* 0x0000003e00817202 */ /* 0x000fe40000000f00 */
[----:B------:R-:W-:-:S07]  /*7060*/  MOV R48, R128 ;  /* 0x0000008000307202 */ /* 0x000fce0000000f00 */
[----:B------:R-:W-:Y:S05]  /*7070*/  WARPSYNC.COLLECTIVE R126, `(.L_x_2420) ;  /* 0x000000007e087348 */ /* 0x000fea0003c00000 */
[----:B------:R0:W1:Y:S02]  /*7080*/  SHFL.BFLY P2, R128, R129, R130, R131 ;  /* 0x0c00008281807389 */ /* 0x0000640000040083 */
[----:B01----:R-:W-:Y:S05]  /*7090*/  ENDCOLLECTIVE ;  /* 0x000000000000791b */ /* 0x003fea0003800000 */
.L_x_2420:
[----:B------:R-:W-:Y:S01]  /*70a0*/  MOV R49, R128 ;  /* 0x0000008000317202 */ /* 0x000fe20000000f00 */
[----:B------:R-:W-:Y:S06]  /*70b0*/  BRA `(.L_x_2421) ;  /* 0xffffffb000ec7947 */ /* 0x000fec000383ffff */
.L_x_2422:
        /* <DEDUP_REMOVED lines=12> */
.L_x_4985:


//--------------------- .text._ZN10layer_norm31ln_parallel_residual_bwd_kernelINS_13Kernel_traitsIf6__halfS2_S2_fjLj768ELj1ELj4ELj1ELj16ENS_18Kernel_traits_baseILj768EfS2_S2_S2_fjLj128EEEEELb1ELb0ELb0EEEvNS_9BwdParamsE --------------------------
	.section	.text._ZN10layer_norm31ln_parallel_residual_bwd_kernelINS_13Kernel_traitsIf6__halfS2_S2_fjLj768ELj1ELj4ELj1ELj16ENS_18Kernel_traits_baseILj768EfS2_S2_S2_fjLj128EEEEELb1ELb0ELb0EEEvNS_9BwdParamsE,"ax",@progbits
	.align	128
        .global         _ZN10layer_norm31ln_parallel_residual_bwd_kernelINS_13Kernel_traitsIf6__halfS2_S2_fjLj768ELj1ELj4ELj1ELj16ENS_18Kernel_traits_baseILj768EfS2_S2_S2_fjLj128EEEEELb1ELb0ELb0EEEvNS_9BwdParamsE
        .type           _ZN10layer_norm31ln_parallel_residual_bwd_kernelINS_13Kernel_traitsIf6__halfS2_S2_fjLj768ELj1ELj4ELj1ELj16ENS_18Kernel_traits_baseILj768EfS2_S2_S2_fjLj128EEEEELb1ELb0ELb0EEEvNS_9BwdParamsE,@function
        .size           _ZN10layer_norm31ln_parallel_residual_bwd_kernelINS_13Kernel_traitsIf6__halfS2_S2_fjLj768ELj1ELj4ELj1ELj16ENS_18Kernel_traits_baseILj768EfS2_S2_S2_fjLj128EEEEELb1ELb0ELb0EEEvNS_9BwdParamsE,(.L_x_4986 - _ZN10layer_norm31ln_parallel_residual_bwd_kernelINS_13Kernel_traitsIf6__halfS2_S2_fjLj768ELj1ELj4ELj1ELj16ENS_18Kernel_traits_baseILj768EfS2_S2_S2_fjLj128EEEEELb1ELb0ELb0EEEvNS_9BwdParamsE)
        .other          _ZN10layer_norm31ln_parallel_residual_bwd_kernelINS_13Kernel_traitsIf6__halfS2_S2_fjLj768ELj1ELj4ELj1ELj16ENS_18Kernel_traits_baseILj768EfS2_S2_S2_fjLj128EEEEELb1ELb0ELb0EEEvNS_9BwdParamsE,@"STO_CUDA_ENTRY STV_DEFAULT"
_ZN10layer_norm31ln_parallel_residual_bwd_kernelINS_13Kernel_traitsIf6__halfS2_S2_fjLj768ELj1ELj4ELj1ELj16ENS_18Kernel_traits_baseILj768EfS2_S2_S2_fjLj128EEEEELb1ELb0ELb0EEEvNS_9BwdParamsE:
.text._ZN10layer_norm31ln_parallel_residual_bwd_kernelINS_13Kernel_traitsIf6__halfS2_S2_fjLj768ELj1ELj4ELj1ELj16ENS_18Kernel_traits_baseILj768EfS2_S2_S2_fjLj128EEEEELb1ELb0ELb0EEEvNS_9BwdParamsE:
        /* <DEDUP_REMOVED lines=31> */
[----:B------:R-:W2:Y:S01]  /*01f0*/  S2UR UR4, SR_CTAID.X ;  /* 0x00000000000479c3 */ /* 0x000ea20000002500 */
[----:B------:R-:W5:Y:S03]  /*0200*/  @P2 LDG.E.128 R24, desc[UR8][R2.64] ;  /* 0x0000000802182981 */ /* 0x000f66000c1e1d00 */
[C---:B----4-:R-:W-:Y:S01]  /*0210*/  @P0 IMAD.WIDE.U32 R14, R23.reuse, 0x20, R10 ;  /* 0x00000020170e0825 */ /* 0x050fe200078e000a */
[----:B------:R-:W5:Y:S03]  /*0220*/  @P2 LDG.E.128 R32, desc[UR8][R8.64] ;  /* 0x0000000808202981 */ /* 0x000f66000c1e1d00 */
[C---:B-1----:R-:W-:Y:S01]  /*0230*/  @P0 IMAD.WIDE.U32 R16, R23.reuse, 0x20, R12 ;  /* 0x0000002017100825 */ /* 0x042fe200078e000c */
[----:B------:R-:W-:Y:S01]  /*0240*/  @P0 IADD3 R23, PT, PT, R23, 0x20, RZ ;  /* 0x0000002017170810 */ /* 0x000fe20007ffe0ff */
[----:B------:R-:W5:Y:S04]  /*0250*/  @P2 LDG.E.128 R36, desc[UR8][R8.64+0x10] ;  /* 0x0000100808242981 */ /* 0x000f68000c1e1d00 */
[C---:B0-----:R-:W-:Y:S01]  /*0260*/  @P1 IMAD.WIDE.U32 R10, R23.reuse, 0x20, R18 ;  /* 0x00000020170a1825 */ /* 0x041fe200078e0012 */
[----:B------:R0:W5:Y:S03]  /*0270*/  @P2 LDG.E.128 R28, desc[UR8][R2.64+0x10] ;  /* 0x00001008021c2981 */ /* 0x000166000c1e1d00 */
[----:B------:R-:W-:Y:S01]  /*0280*/  @P1 IMAD.WIDE.U32 R12, R23, 0x20, R20 ;  /* 0x00000020170c1825 */ /* 0x000fe200078e0014 */
[----:B------:R1:W5:Y:S04]  /*0290*/  @P1 LDG.E.128 R56, desc[UR8][R10.64] ;  /* 0x000000080a381981 */ /* 0x000368000c1e1d00 */
[----:B------:R1:W5:Y:S04]  /*02a0*/  @P1 LDG.E.128 R60, desc[UR8][R10.64+0x10] ;  /* 0x000010080a3c1981 */ /* 0x000368000c1e1d00 */
[----:B------:R1:W5:Y:S04]  /*02b0*/  @P1 LDG.E.128 R64, desc[UR8][R12.64] ;  /* 0x000000080c401981 */ /* 0x000368000c1e1d00 */
[----:B------:R1:W5:Y:S01]  /*02c0*/  @P1 LDG.E.128 R68, desc[UR8][R12.64+0x10] ;  /* 0x000010080c441981 */ /* 0x000362000c1e1d00 */
[----:B--2---:R-:W-:Y:S01]  /*02d0*/  USHF.L.U32 UR4, UR4, 0x2, URZ ;  /* 0x0000000204047899 */ /* 0x004fe200080006ff */
[----:B0-----:R-:W-:-:S02]  /*02e0*/  SHF.R.U32.HI R2, RZ, 0x5, R6 ;  /* 0x00000005ff027819 */ /* 0x001fc40000011606 */
[----:B------:R1:W5:Y:S03]  /*02f0*/  @P0 LDG.E.128 R40, desc[UR8][R14.64] ;  /* 0x000000080e280981 */ /* 0x000366000c1e1d00 */
[----:B------:R-:W-:Y:S01]  /*0300*/  LOP3.LUT R2, R2, UR4, RZ, 0xfc, !PT ;  /* 0x0000000402027c12 */ /* 0x000fe2000f8efcff */
[----:B------:R1:W5:Y:S04]  /*0310*/  @P0 LDG.E.128 R44, desc[UR8][R14.64+0x10] ;  /* 0x000010080e2c0981 */ /* 0x000368000c1e1d00 */
        /* <DEDUP_REMOVED lines=51> */
[----:B-1----:R-:W-:Y:S06]  /*0650*/  @P0 BRA `(.L_x_2423) ;  /* 0x0000008c00ec0947 */ /* 0x002fec0003800000 */
        /* <DEDUP_REMOVED lines=51> */
.L_x_2461:
        /* <DEDUP_REMOVED lines=35> */
[----:B0-----:R-:W-:-:S04]  /*0bc0*/  IMAD.WIDE.U32 R196, R0, 0x8, R196 ;  /* 0x0000000800c47825 */ /* 0x001fc800078e00c4 */
[----:B-1----:R-:W-:-:S05]  /*0bd0*/  @P1 IMAD.WIDE.U32 R10, R0, 0x8, R10 ;  /* 0x00000008000a1825 */ /* 0x002fca00078e000a */
[----:B------:R-:W5:Y:S01]  /*0be0*/  @P1 LDG.E.64 R246, desc[UR8][R10.64] ;  /* 0x000000080af61981 */ /* 0x000f62000c1e1b00 */
[----:B------:R-:W-:-:S03]  /*0bf0*/  @P0 IMAD.WIDE.U32 R238, R0, 0x10, R236 ;  /* 0x0000001000ee0825 */ /* 0x000fc600078e00ec */
[----:B------:R-:W5:Y:S04]  /*0c00*/  LDG.E.64 R236, desc[UR8][R196.64] ;  /* 0x00000008c4ec7981 */ /* 0x000f68000c1e1b00 */
[----:B------:R0:W5:Y:S02]  /*0c10*/  @P0 LDG.E.128 R164, desc[UR8][R238.64] ;  /* 0x00000008eea40981 */ /* 0x000164000c1e1d00 */
[----:B0-----:R-:W-:Y:S01]  /*0c20*/  IADD3 R238, PT, PT, R0, 0x20, RZ ;  /* 0x0000002000ee7810 */ /* 0x001fe20007ffe0ff */
[--C-:B---3--:R-:W-:Y:S02]  /*0c30*/  HADD2.F32 R207, -RZ, R188.reuse.H0_H0 ;  /* 0x200000bcffcf7230 */ /* 0x108fe40000004100 */
[----:B------:R-:W-:-:S03]  /*0c40*/  HADD2.F32 R188, -RZ, R188.H1_H1 ;  /* 0x300000bcffbc7230 */ /* 0x000fc60000004100 */
[----:B------:R-:W-:Y:S01]  /*0c50*/  FMUL.FTZ R213, R32, R207 ;  /* 0x000000cf20d57220 */ /* 0x000fe20000410000 */
[--C-:B----4-:R-:W-:Y:S02]  /*0c60*/  HADD2.F32 R8, -RZ, R184.reuse.H0_H0 ;  /* 0x200000b8ff087230 */ /* 0x110fe40000004100 */
[----:B------:R-:W-:Y:S02]  /*0c70*/  HADD2.F32 R184, -RZ, R184.H1_H1 ;  /* 0x300000b8ffb87230 */ /* 0x000fe40000004100 */
[--C-:B--2---:R-:W-:Y:S02]  /*0c80*/  HADD2.F32 R19, -RZ, R192.reuse.H0_H0 ;  /* 0x200000c0ff137230 */ /* 0x104fe40000004100 */
[C---:B------:R-:W-:Y:S01]  /*0c90*/  FADD.FTZ R3, -R231.reuse, R8 ;  /* 0x00000008e7037221 */ /* 0x040fe20000010100 */
[----:B------:R-:W-:Y:S01]  /*0ca0*/  FADD.FTZ R11, -R231, R184 ;  /* 0x000000b8e70b7221 */ /* 0x000fe20000010100 */
[----:B------:R-:W-:Y:S02]  /*0cb0*/  HADD2.F32 R192, -RZ, R192.H1_H1 ;  /* 0x300000c0ffc07230 */ /* 0x000fe40000004100 */
[----:B------:R-:W-:Y:S01]  /*0cc0*/  FMUL.FTZ R184, R33, R188 ;  /* 0x000000bc21b87220 */ /* 0x000fe20000410000 */
[----:B------:R-:W-:Y:S01]  /*0cd0*/  FFMA.FTZ R8, R24, R19, R213 ;  /* 0x0000001318087223 */ /* 0x000fe200000100d5 */
[----:B------:R-:W-:-:S02]  /*0ce0*/  HADD2.F32 R213, -RZ, R189.H0_H0 ;  /* 0x200000bdffd57230 */ /* 0x000fc40000004100 */
[C---:B-----5:R-:W-:Y:S01]  /*0cf0*/  FMUL.FTZ R10, R16.reuse, R11 ;  /* 0x0000000b100a7220 */ /* 0x060fe20000410000 */
[----:B------:R-:W-:Y:S01]  /*0d00*/  FMUL.FTZ R3, R16, R3 ;  /* 0x0000000310037220 */ /* 0x000fe20000410000 */
[----:B------:R-:W-:Y:S02]  /*0d10*/  HADD2.F32 R196, -RZ, R185.H0_H0 ;  /* 0x200000b9ffc47230 */ /* 0x000fe40000004100 */
[----:B------:R-:W-:Y:S01]  /*0d20*/  FFMA.FTZ R11, R25, R192, R184 ;  /* 0x000000c0190b7223 */ /* 0x000fe200000100b8 */
[----:B------:R-:W-:Y:S02]  /*0d30*/  HADD2.F32 R197, -RZ, R193.H0_H0 ;  /* 0x200000c1ffc57230 */ /* 0x000fe40000004100 */
[----:B------:R-:W-:Y:S02]  /*0d40*/  HADD2.F32 R184, -RZ, R185.H1_H1 ;  /* 0x300000b9ffb87230 */ /* 0x000fe40000004100 */
[----:B------:R-:W-:Y:S01]  /*0d50*/  FMUL.FTZ R185, R34, R213 ;  /* 0x000000d522b97220 */ /* 0x000fe20000410000 */
[----:B------:R-:W-:Y:S01]  /*0d60*/  FADD.FTZ R100, R100, R19 ;  /* 0x0000001364647221 */ /* 0x000fe20000010000 */
[----:B------:R-:W-:Y:S01]  /*0d70*/  FFMA.FTZ R72, R3, R19, R72 ;  /* 0x0000001303487223 */ /* 0x000fe20000010048 */
[----:B------:R-:W-:-:S02]  /*0d80*/  HADD2.F32 R214, -RZ, R186.H0_H0 ;  /* 0x200000baffd67230 */ /* 0x000fc40000004100 */
[----:B------:R-:W-:Y:S01]  /*0d90*/  FADD.FTZ R19, -R231, R196 ;  /* 0x000000c4e7137221 */ /* 0x000fe20000010100 */
[----:B------:R-:W-:Y:S01]  /*0da0*/  FADD.FTZ R101, R101, R192 ;  /* 0x000000c065657221 */ /* 0x000fe20000010000 */
[----:B------:R-:W-:Y:S01]  /*0db0*/  FFMA.FTZ R73, R10, R192, R73 ;  /* 0x000000c00a497223 */ /* 0x000fe20000010049 */
[----:B------:R-:W-:Y:S01]  /*0dc0*/  FFMA.FTZ R196, R26, R197, R185 ;  /* 0x000000c51ac47223 */ /* 0x000fe200000100b9 */
[----:B------:R-:W-:Y:S01]  /*0dd0*/  FADD.FTZ R185, -R231, R184 ;  /* 0x000000b8e7b97221 */ /* 0x000fe20000010100 */
[----:B------:R-:W-:Y:S02]  /*0de0*/  HADD2.F32 R192, -RZ, R189.H1_H1 ;  /* 0x300000bdffc07230 */ /* 0x000fe40000004100 */
[----:B------:R-:W-:Y:S01]  /*0df0*/  FADD.FTZ R140, R140, R207 ;  /* 0x000000cf8c8c7221 */ /* 0x000fe20000010000 */
[----:B------:R-:W-:Y:S01]  /*0e00*/  FFMA.FTZ R124, R3, R207, R124 ;  /* 0x000000cf037c7223 */ /* 0x000fe2000001007c */
[----:B------:R-:W-:Y:S02]  /*0e10*/  HADD2.F32 R189, -RZ, R190.H0_H0 ;  /* 0x200000beffbd7230 */ /* 0x000fe40000004100 */
[----:B------:R-:W-:Y:S01]  /*0e20*/  FADD.FTZ R207, -R231, R214 ;  /* 0x000000d6e7cf7221 */ /* 0x000fe20000010100 */
[----:B------:R-:W-:Y:S01]  /*0e30*/  FMUL.FTZ R19, R16, R19 ;  /* 0x0000001310137220 */ /* 0x000fe20000410000 */
[----:B------:R-:W-:-:S02]  /*0e40*/  HADD2.F32 R184, -RZ, R193.H1_H1 ;  /* 0x300000c1ffb87230 */ /* 0x000fc40000004100 */
[C---:B------:R-:W-:Y:S01]  /*0e50*/  FMUL.FTZ R198, R16.reuse, R185 ;  /* 0x000000b910c67220 */ /* 0x040fe20000410000 */
[----:B------:R-:W-:Y:S01]  /*0e60*/  FMUL.FTZ R208, R35, R192 ;  /* 0x000000c023d07220 */ /* 0x000fe20000410000 */
[----:B------:R-:W-:Y:S02]  /*0e70*/  HADD2.F32 R185, -RZ, R194.H0_H0 ;  /* 0x200000c2ffb97230 */ /* 0x000fe40000004100 */
[----:B------:R-:W-:Y:S01]  /*0e80*/  FMUL.FTZ R207, R16, R207 ;  /* 0x000000cf10cf7220 */ /* 0x000fe20000410000 */
[----:B------:R-:W-:Y:S02]  /*0e90*/  HADD2.F32 R186, -RZ, R186.H1_H1 ;  /* 0x300000baffba7230 */ /* 0x000fe40000004100 */
[----:B------:R-:W-:Y:S01]  /*0ea0*/  FMUL.FTZ R193, R36, R189 ;  /* 0x000000bd24c17220 */ /* 0x000fe20000410000 */
[----:B------:R-:W-:Y:S01]  /*0eb0*/  FADD.FTZ R102, R102, R197 ;  /* 0x000000c566667221 */ /* 0x000fe20000010000 */
[----:B------:R-:W-:Y:S01]  /*0ec0*/  FFMA.FTZ R74, R19, R197, R74 ;  /* 0x000000c5134a7223 */ /* 0x000fe2000001004a */
[----:B------:R-:W-:Y:S01]  /*0ed0*/  FFMA.FTZ R197, R27, R184, R208 ;  /* 0x000000b81bc57223 */ /* 0x000fe200000100d0 */
[----:B------:R-:W-:Y:S01]  /*0ee0*/  FADD.FTZ R104, R104, R185 ;  /* 0x000000b968687221 */ /* 0x000fe20000010000 */
[-C--:B------:R-:W-:Y:S01]  /*0ef0*/  FFMA.FTZ R76, R207, R185.reuse, R76 ;  /* 0x000000b9cf4c7223 */ /* 0x080fe2000001004c */
[----:B------:R-:W-:Y:S01]  /*0f00*/  FFMA.FTZ R208, R28, R185, R193 ;  /* 0x000000b91cd07223 */ /* 0x000fe200000100c1 */
[----:B------:R-:W-:Y:S01]  /*0f10*/  FADD.FTZ R185, -R231, R186 ;  /* 0x000000bae7b97221 */ /* 0x000fe20000010100 */
[----:B------:R-:W-:-:S02]  /*0f20*/  HADD2.F32 R186, -RZ, R187.H0_H0 ;  /* 0x200000bbffba7230 */ /* 0x000fc40000004100 */
[----:B------:R-:W-:Y:S01]  /*0f30*/  FADD.FTZ R144, R144, R189 ;  /* 0x000000bd90907221 */ /* 0x000fe20000010000 */
[----:B------:R-:W-:Y:S02]  /*0f40*/  HADD2.F32 R190, -RZ, R190.H1_H1 ;  /* 0x300000beffbe7230 */ /* 0x000fe40000004100 */
[----:B------:R-:W-:Y:S01]  /*0f50*/  FFMA.FTZ R128, R207, R189, R128 ;  /* 0x000000bdcf807223 */ /* 0x000fe20000010080 */
[----:B------:R-:W-:Y:S01]  /*0f60*/  FADD.FTZ R142, R142, R213 ;  /* 0x000000d58e8e7221 */ /* 0x000fe20000010000 */
[----:B------:R-:W-:Y:S01]  /*0f70*/  FFMA.FTZ R126, R19, R213, R126 ;  /* 0x000000d5137e7223 */ /* 0x000fe2000001007e */
[----:B------:R-:W-:Y:S02]  /*0f80*/  HADD2.F32 R189, -RZ, R191.H0_H0 ;  /* 0x200000bfffbd7230 */ /* 0x000fe40000004100 */
[----:B------:R-:W-:Y:S01]  /*0f90*/  FADD.FTZ R213, -R231, R186 ;  /* 0x000000bae7d57221 */ /* 0x000fe20000010100 */
[----:B------:R-:W-:Y:S01]  /*0fa0*/  FADD.FTZ R103, R103, R184 ;  /* 0x000000b867677221 */ /* 0x000fe20000010000 */
[----:B------:R-:W-:Y:S01]  /*0fb0*/  FFMA.FTZ R75, R198, R184, R75 ;  /* 0x000000b8c64b7223 */ /* 0x000fe2000001004b */
[----:B------:R-:W-:-:S02]  /*0fc0*/  HADD2.F32 R194, -RZ, R194.H1_H1 ;  /* 0x300000c2ffc27230 */ /* 0x000fc40000004100 */
[C---:B------:R-:W-:Y:S01]  /*0fd0*/  FMUL.FTZ R220, R16.reuse, R185 ;  /* 0x000000b910dc7220 */ /* 0x040fe20000410000 */
[----:B------:R-:W-:Y:S01]  /*0fe0*/  FMUL.FTZ R184, R37, R190 ;  /* 0x000000be25b87220 */ /* 0x000fe20000410000 */
[----:B------:R-:W-:Y:S02]  /*0ff0*/  HADD2.F32 R185, -RZ, R195.H0_H0 ;  /* 0x200000c3ffb97230 */ /* 0x000fe40000004100 */
[----:B------:R-:W-:Y:S01]  /*1000*/  FMUL.FTZ R213, R16, R213 ;  /* 0x000000d510d57220 */ /* 0x000fe20000410000 */
[----:B------:R-:W-:Y:S01]  /*1010*/  FMUL.FTZ R193, R38, R189 ;  /* 0x000000bd26c17220 */ /* 0x000fe20000410000 */
[----:B------:R-:W-:Y:S01]  /*1020*/  FFMA.FTZ R219, R29, R194, R184 ;  /* 0x000000c21ddb7223 */ /* 0x000fe200000100b8 */
[----:B------:R-:W-:Y:S01]  /*1030*/  FADD.FTZ R184, RZ, R8 ;  /* 0x00000008ffb87221 */ /* 0x000fe20000010000 */
[----:B------:R-:W-:Y:S01]  /*1040*/  FADD.FTZ R106, R106, R185 ;  /* 0x000000b96a6a7221 */ /* 0x000fe20000010000 */
[-C--:B------:R-:W-:Y:S01]  /*1050*/  FFMA.FTZ R78, R213, R185.reuse, R78 ;  /* 0x000000b9d54e7223 */ /* 0x080fe2000001004e */
[----:B------:R-:W-:Y:S01]  /*1060*/  FFMA.FTZ R214, R30, R185, R193 ;  /* 0x000000b91ed67223 */ /* 0x000fe200000100c1 */
[----:B------:R-:W-:Y:S01]  /*1070*/  FFMA.FTZ R185, R3, R8, RZ ;  /* 0x0000000803b97223 */ /* 0x000fe200000100ff */
[----:B------:R-:W-:Y:S01]  /*1080*/  FADD.FTZ R146, R146, R189 ;  /* 0x000000bd92927221 */ /* 0x000fe20000010000 */
[----:B------:R-:W-:Y:S01]  /*1090*/  FFMA.FTZ R130, R213, R189, R130 ;  /* 0x000000bdd5827223 */ /* 0x000fe20000010082 */
[----:B------:R-:W-:Y:S01]  /*10a0*/  FADD.FTZ R189, R184, R11 ;  /* 0x0000000bb8bd7221 */ /* 0x000fe20000010000 */
[----:B------:R-:W-:Y:S01]  /*10b0*/  FFMA.FTZ R184, R10, R11, R185 ;  /* 0x0000000b0ab87223 */ /* 0x000fe200000100b9 */
[----:B------:R-:W-:-:S02]  /*10c0*/  FADD.FTZ R141, R141, R188 ;  /* 0x000000bc8d8d7221 */ /* 0x000fc40000010000 */
[----:B------:R-:W-:Y:S01]  /*10d0*/  FADD.FTZ R186, R189, R196 ;  /* 0x000000c4bdba7221 */ /* 0x000fe20000010000 */
[----:B------:R-:W-:Y:S01]  /*10e0*/  FFMA.FTZ R125, R10, R188, R125 ;  /* 0x000000bc0a7d7223 */ /* 0x000fe2000001007d */
[----:B------:R-:W-:Y:S01]  /*10f0*/  FFMA.FTZ R185, R19, R196, R184 ;  /* 0x000000c413b97223 */ /* 0x000fe200000100b8 */
[----:B------:R-:W-:Y:S02]  /*1100*/  HADD2.F32 R188, -RZ, R187.H1_H1 ;  /* 0x300000bbffbc7230 */ /* 0x000fe40000004100 */
[----:B------:R-:W-:Y:S01]  /*1110*/  FADD.FTZ R187, R186, R197 ;  /* 0x000000c5babb7221 */ /* 0x000fe20000010000 */
[----:B------:R-:W-:Y:S01]  /*1120*/  FADD.FTZ R143, R143, R192 ;  /* 0x000000c08f8f7221 */ /* 0x000fe20000010000 */
[C---:B------:R-:W-:Y:S01]  /*1130*/  FFMA.FTZ R184, R198.reuse, R197, R185 ;  /* 0x000000c5c6b87223 */ /* 0x040fe200000100b9 */
[----:B------:R-:W-:Y:S01]  /*1140*/  FFMA.FTZ R127, R198, R192, R127 ;  /* 0x000000c0c67f7223 */ /* 0x000fe2000001007f */
[----:B------:R-:W-:Y:S02]  /*1150*/  HADD2.F32 R192, -RZ, R191.H1_H1 ;  /* 0x300000bfffc07230 */ /* 0x000fe40000004100 */
[----:B------:R-:W-:Y:S01]  /*1160*/  FADD.FTZ R186, R187, R208 ;  /* 0x000000d0bbba7221 */ /* 0x000fe20000010000 */
[----:B------:R-:W-:Y:S01]  /*1170*/  FFMA.FTZ R185, R207, R208, R184 ;  /* 0x000000d0cfb97223 */ /* 0x000fe200000100b8 */
[----:B------:R-:W-:Y:S01]  /*1180*/  FADD.FTZ R145, R145, R190 ;  /* 0x000000be91917221 */ /* 0x000fe20000010000 */
[----:B------:R-:W-:Y:S01]  /*1190*/  FFMA.FTZ R129, R220, R190, R129 ;  /* 0x000000bedc817223 */ /* 0x000fe20000010081 */
[----:B------:R-:W-:-:S02]  /*11a0*/  HADD2.F32 R190, -RZ, R195.H1_H1 ;  /* 0x300000c3ffbe7230 */ /* 0x000fc40000004100 */
[----:B------:R-:W-:Y:S01]  /*11b0*/  FADD.FTZ R187, R186, R219 ;  /* 0x000000dbbabb7221 */ /* 0x000fe20000010000 */
        /* <DEDUP_REMOVED lines=15> */
.L_x_2425:
[----:B------:R-:W-:Y:S05]  /*12b0*/  BSYNC.RECONVERGENT B0 ;  /* 0x0000000000007941 */ /* 0x000fea0003800200 */
.L_x_2424:
        /* <DEDUP_REMOVED lines=24> */
[----:B------:R-:W-:Y:S01]  /*1440*/  IADD3 R238, PT, PT, R238, 0x20, RZ ;  /* 0x00000020eeee7810 */ /* 0x000fe20007ffe0ff */
[--C-:B---3--:R-:W-:Y:S02]  /*1450*/  HADD2.F32 R6, -RZ, R184.reuse.H0_H0 ;  /* 0x200000b8ff067230 */ /* 0x108fe40000004100 */
[----:B------:R-:W-:-:S05]  /*1460*/  HADD2.F32 R184, -RZ, R184.H1_H1 ;  /* 0x300000b8ffb87230 */ /* 0x000fca0000004100 */
[C---:B0-----:R-:W-:Y:S01]  /*1470*/  FADD.FTZ R13, -R231.reuse, R184 ;  /* 0x000000b8e70d7221 */ /* 0x041fe20000010100 */
[--C-:B------:R-:W-:Y:S02]  /*1480*/  HADD2.F32 R184, -RZ, R185.reuse.H0_H0 ;  /* 0x200000b9ffb87230 */ /* 0x100fe40000004100 */
[C---:B------:R-:W-:Y:S01]  /*1490*/  FADD.FTZ R9, -R231.reuse, R6 ;  /* 0x00000006e7097221 */ /* 0x040fe20000010100 */
[--C-:B----4-:R-:W-:Y:S02]  /*14a0*/  HADD2.F32 R215, -RZ, R188.reuse.H0_H0 ;  /* 0x200000bcffd77230 */ /* 0x110fe40000004100 */
[----:B-----5:R-:W-:Y:S01]  /*14b0*/  FMUL.FTZ R12, R16, R13 ;  /* 0x0000000d100c7220 */ /* 0x020fe20000410000 */
[----:B------:R-:W-:Y:S02]  /*14c0*/  HADD2.F32 R188, -RZ, R188.H1_H1 ;  /* 0x300000bcffbc7230 */ /* 0x000fe40000004100 */
[----:B------:R-:W-:Y:S01]  /*14d0*/  FADD.FTZ R15, -R231, R184 ;  /* 0x000000b8e70f7221 */ /* 0x000fe20000010100 */
[----:B------:R-:W-:-:S02]  /*14e0*/  HADD2.F32 R184, -RZ, R185.H1_H1 ;  /* 0x300000b9ffb87230 */ /* 0x000fc40000004100 */
[----:B------:R-:W-:Y:S01]  /*14f0*/  FMUL.FTZ R9, R16, R9 ;  /* 0x0000000910097220 */ /* 0x000fe20000410000 */
[--C-:B--2---:R-:W-:Y:S02]  /*1500*/  HADD2.F32 R199, -RZ, R192.reuse.H0_H0 ;  /* 0x200000c0ffc77230 */ /* 0x104fe40000004100 */
[----:B------:R-:W-:Y:S01]  /*1510*/  FMUL.FTZ R217, R48, R215 ;  /* 0x000000d730d97220 */ /* 0x000fe20000410000 */
[----:B------:R-:W-:Y:S02]  /*1520*/  HADD2.F32 R192, -RZ, R192.H1_H1 ;  /* 0x300000c0ffc07230 */ /* 0x000fe40000004100 */
[-C--:B------:R-:W-:Y:S01]  /*1530*/  FMUL.FTZ R14, R49, R188.reuse ;  /* 0x000000bc310e7220 */ /* 0x080fe20000410000 */
[----:B------:R-:W-:Y:S01]  /*1540*/  FADD.FTZ R85, R85, R188 ;  /* 0x000000bc55557221 */ /* 0x000fe20000010000 */
[----:B------:R-:W-:Y:S01]  /*1550*/  FFMA.FTZ R173, R12, R188, R173 ;  /* 0x000000bc0cad7223 */ /* 0x000fe200000100ad */
[--C-:B-1----:R-:W-:Y:S02]  /*1560*/  HADD2.F32 R201, -RZ, R189.reuse.H0_H0 ;  /* 0x200000bdffc97230 */ /* 0x102fe40000004100 */
[----:B------:R-:W-:Y:S01]  /*1570*/  FADD.FTZ R185, -R231, R184 ;  /* 0x000000b8e7b97221 */ /* 0x000fe20000010100 */
[----:B------:R-:W-:-:S02]  /*1580*/  HADD2.F32 R188, -RZ, R189.H1_H1 ;  /* 0x300000bdffbc7230 */ /* 0x000fc40000004100 */
[----:B------:R-:W-:Y:S01]  /*1590*/  FADD.FTZ R80, R80, R199 ;  /* 0x000000c750507221 */ /* 0x000fe20000010000 */
[CC--:B------:R-:W-:Y:S01]  /*15a0*/  FFMA.FTZ R108, R9.reuse, R199.reuse, R108 ;  /* 0x000000c7096c7223 */ /* 0x0c0fe2000001006c */
[----:B------:R-:W-:Y:S01]  /*15b0*/  FFMA.FTZ R6, R40, R199, R217 ;  /* 0x000000c728067223 */ /* 0x000fe200000100d9 */
[----:B------:R-:W-:Y:S01]  /*15c0*/  FADD.FTZ R84, R84, R215 ;  /* 0x000000d754547221 */ /* 0x000fe20000010000 */
[----:B------:R-:W-:Y:S01]  /*15d0*/  FFMA.FTZ R172, R9, R215, R172 ;  /* 0x000000d709ac7223 */ /* 0x000fe200000100ac */
[--C-:B------:R-:W-:Y:S02]  /*15e0*/  HADD2.F32 R199, -RZ, R193.reuse.H0_H0 ;  /* 0x200000c1ffc77230 */ /* 0x100fe40000004100 */
[----:B------:R-:W-:Y:S01]  /*15f0*/  FADD.FTZ R81, R81, R192 ;  /* 0x000000c051517221 */ /* 0x000fe20000010000 */
[-C--:B------:R-:W-:Y:S01]  /*1600*/  FFMA.FTZ R109, R12, R192.reuse, R109 ;  /* 0x000000c00c6d7223 */ /* 0x080fe2000001006d */
[----:B------:R-:W-:Y:S01]  /*1610*/  FFMA.FTZ R13, R41, R192, R14 ;  /* 0x000000c0290d7223 */ /* 0x000fe2000001000e */
[----:B------:R-:W-:Y:S01]  /*1620*/  FMUL.FTZ R15, R16, R15 ;  /* 0x0000000f100f7220 */ /* 0x000fe20000410000 */
[----:B------:R-:W-:Y:S01]  /*1630*/  FMUL.FTZ R215, R50, R201 ;  /* 0x000000c932d77220 */ /* 0x000fe20000410000 */
[----:B------:R-:W-:-:S02]  /*1640*/  HADD2.F32 R184, -RZ, R193.H1_H1 ;  /* 0x300000c1ffb87230 */ /* 0x000fc40000004100 */
        /* <DEDUP_REMOVED lines=8> */
[----:B------:R-:W-:Y:S02]  /*16d0*/  HADD2.F32 R184, -RZ, R186.H0_H0 ;  /* 0x200000baffb87230 */ /* 0x000fe40000004100 */
[----:B------:R-:W-:-:S02]  /*16e0*/  HADD2.F32 R189, -RZ, R190.H0_H0 ;  /* 0x200000beffbd7230 */ /* 0x000fc40000004100 */
[----:B------:R-:W-:Y:S02]  /*16f0*/  HADD2.F32 R190, -RZ, R190.H1_H1 ;  /* 0x300000beffbe7230 */ /* 0x000fe40000004100 */
[----:B------:R-:W-:Y:S01]  /*1700*/  FADD.FTZ R86, R86, R201 ;  /* 0x000000c956567221 */ /* 0x000fe20000010000 */
[----:B------:R-:W-:Y:S01]  /*1710*/  FFMA.FTZ R174, R15, R201, R174 ;  /* 0x000000c90fae7223 */ /* 0x000fe200000100ae */
[--C-:B------:R-:W-:Y:S02]  /*1720*/  HADD2.F32 R185, -RZ, R194.reuse.H0_H0 ;  /* 0x200000c2ffb97230 */ /* 0x100fe40000004100 */
[----:B------:R-:W-:Y:S01]  /*1730*/  FADD.FTZ R201, -R231, R184 ;  /* 0x000000b8e7c97221 */ /* 0x000fe20000010100 */
[----:B------:R-:W-:Y:S02]  /*1740*/  HADD2.F32 R194, -RZ, R194.H1_H1 ;  /* 0x300000c2ffc27230 */ /* 0x000fe40000004100 */
[----:B------:R-:W-:Y:S01]  /*1750*/  FMUL.FTZ R184, R53, R190 ;  /* 0x000000be35b87220 */ /* 0x000fe20000410000 */
[----:B------:R-:W-:Y:S01]  /*1760*/  FMUL.FTZ R193, R52, R189 ;  /* 0x000000bd34c17220 */ /* 0x000fe20000410000 */
[----:B------:R-:W-:Y:S01]  /*1770*/  FMUL.FTZ R201, R16, R201 ;  /* 0x000000c910c97220 */ /* 0x000fe20000410000 */
[----:B------:R-:W-:-:S02]  /*1780*/  HADD2.F32 R186, -RZ, R186.H1_H1 ;  /* 0x300000baffba7230 */ /* 0x000fc40000004100 */
[----:B------:R-:W-:Y:S01]  /*1790*/  FFMA.FTZ R215, R45, R194, R184 ;  /* 0x000000c22dd77223 */ /* 0x000fe200000100b8 */
[----:B------:R-:W-:Y:S02]  /*17a0*/  HADD2.F32 R184, -RZ, R187.H0_H0 ;  /* 0x200000bbffb87230 */ /* 0x000fe40000004100 */
[----:B------:R-:W-:Y:S01]  /*17b0*/  FADD.FTZ R88, R88, R185 ;  /* 0x000000b958587221 */ /* 0x000fe20000010000 */
[CC--:B------:R-:W-:Y:S01]  /*17c0*/  FFMA.FTZ R112, R201.reuse, R185.reuse, R112 ;  /* 0x000000b9c9707223 */ /* 0x0c0fe20000010070 */
[----:B------:R-:W-:Y:S01]  /*17d0*/  FFMA.FTZ R202, R44, R185, R193 ;  /* 0x000000b92cca7223 */ /* 0x000fe200000100c1 */
[----:B------:R-:W-:Y:S01]  /*17e0*/  FADD.FTZ R176, R176, R189 ;  /* 0x000000bdb0b07221 */ /* 0x000fe20000010000 */
[----:B------:R-:W-:Y:S01]  /*17f0*/  FFMA.FTZ R148, R201, R189, R148 ;  /* 0x000000bdc9947223 */ /* 0x000fe20000010094 */
[C---:B------:R-:W-:Y:S01]  /*1800*/  FADD.FTZ R185, -R231.reuse, R186 ;  /* 0x000000bae7b97221 */ /* 0x040fe20000010100 */
[----:B------:R-:W-:Y:S02]  /*1810*/  HADD2.F32 R189, -RZ, R191.H0_H0 ;  /* 0x200000bfffbd7230 */ /* 0x000fe40000004100 */
[----:B------:R-:W-:Y:S01]  /*1820*/  FADD.FTZ R217, -R231, R184 ;  /* 0x000000b8e7d97221 */ /* 0x000fe20000010100 */
[----:B------:R-:W-:Y:S01]  /*1830*/  FMUL.FTZ R216, R16, R185 ;  /* 0x000000b910d87220 */ /* 0x000fe20000410000 */
[----:B------:R-:W-:-:S02]  /*1840*/  HADD2.F32 R185, -RZ, R195.H0_H0 ;  /* 0x200000c3ffb97230 */ /* 0x000fc40000004100 */
[----:B------:R-:W-:Y:S01]  /*1850*/  FMUL.FTZ R217, R16, R217 ;  /* 0x000000d910d97220 */ /* 0x000fe20000410000 */
[----:B------:R-:W-:Y:S01]  /*1860*/  FMUL.FTZ R193, R54, R189 ;  /* 0x000000bd36c17220 */ /* 0x000fe20000410000 */
[----:B------:R-:W-:Y:S02]  /*1870*/  HADD2.F32 R184, -RZ, R187.H1_H1 ;  /* 0x300000bbffb87230 */ /* 0x000fe40000004100 */
[----:B------:R-:W-:Y:S01]  /*1880*/  FADD.FTZ R90, R90, R185 ;  /* 0x000000b95a5a7221 */ /* 0x000fe20000010000 */
[-C--:B------:R-:W-:Y:S01]  /*1890*/  FFMA.FTZ R114, R217, R185.reuse, R114 ;  /* 0x000000b9d9727223 */ /* 0x080fe20000010072 */
[----:B------:R-:W-:Y:S01]  /*18a0*/  FFMA.FTZ R218, R46, R185, R193 ;  /* 0x000000b92eda7223 */ /* 0x000fe200000100c1 */
[----:B------:R-:W-:Y:S02]  /*18b0*/  HADD2.F32 R186, -RZ, R191.H1_H1 ;  /* 0x300000bfffba7230 */ /* 0x000fe40000004100 */
[----:B------:R-:W-:Y:S01]  /*18c0*/  FADD.FTZ R185, -R231, R184 ;  /* 0x000000b8e7b97221 */ /* 0x000fe20000010100 */
[----:B------:R-:W-:Y:S01]  /*18d0*/  FADD.FTZ R87, R87, R188 ;  /* 0x000000bc57577221 */ /* 0x000fe20000010000 */
[----:B------:R-:W-:Y:S01]  /*18e0*/  FFMA.FTZ R175, R200, R188, R175 ;  /* 0x000000bcc8af7223 */ /* 0x000fe200000100af */
[----:B------:R-:W-:-:S02]  /*18f0*/  HADD2.F32 R184, -RZ, R195.H1_H1 ;  /* 0x300000c3ffb87230 */ /* 0x000fc40000004100 */
[----:B------:R-:W-:Y:S01]  /*1900*/  FMUL.FTZ R228, R16, R185 ;  /* 0x000000b910e47220 */ /* 0x000fe20000410000 */
[----:B------:R-:W-:Y:S01]  /*1910*/  FMUL.FTZ R188, R55, R186 ;  /* 0x000000ba37bc7220 */ /* 0x000fe20000410000 */
[----:B------:R-:W-:Y:S01]  /*1920*/  FFMA.FTZ R185, R9, R6, R240 ;  /* 0x0000000609b97223 */ /* 0x000fe200000100f0 */
        /* <DEDUP_REMOVED lines=25> */
[----:B------:R-:W-:-:S07]  /*1ac0*/  FFMA.FTZ R240, R228, R227, R185 ;  /* 0x000000e3e4f07223 */ /* 0x000fce00000100b9 */
.L_x_2427:
[----:B------:R-:W-:Y:S05]  /*1ad0*/  BSYNC.RECONVERGENT B0 ;  /* 0x0000000000007941 */ /* 0x000fea0003800200 */
.L_x_2426:
        /* <DEDUP_REMOVED lines=24> */
[--C-:B---3--:R-:W-:Y:S02]  /*1c60*/  HADD2.F32 R18, -RZ, R192.reuse.H0_H0 ;  /* 0x200000c0ff127230 */ /* 0x108fe40000004100 */
[----:B------:R-:W-:-:S03]  /*1c70*/  HADD2.F32 R192, -RZ, R192.H1_H1 ;  /* 0x300000c0ffc07230 */ /* 0x000fc60000004100 */
[C---:B------:R-:W-:Y:S01]  /*1c80*/  FADD.FTZ R17, -R231.reuse, R18 ;  /* 0x00000012e7117221 */ /* 0x040fe20000010100 */
[--C-:B----4-:R-:W-:Y:S02]  /*1c90*/  HADD2.F32 R205, -RZ, R184.reuse.H0_H0 ;  /* 0x200000b8ffcd7230 */ /* 0x110fe40000004100 */
[----:B------:R-:W-:Y:S01]  /*1ca0*/  FADD.FTZ R221, -R231, R192 ;  /* 0x000000c0e7dd7221 */ /* 0x000fe20000010100 */
[----:B------:R-:W-:Y:S02]  /*1cb0*/  HADD2.F32 R184, -RZ, R184.H1_H1 ;  /* 0x300000b8ffb87230 */ /* 0x000fe40000004100 */
[----:B-----5:R-:W-:Y:S01]  /*1cc0*/  FMUL.FTZ R17, R16, R17 ;  /* 0x0000001110117220 */ /* 0x020fe20000410000 */
[----:B------:R-:W-:Y:S02]  /*1cd0*/  HADD2.F32 R206, -RZ, R193.H0_H0 ;  /* 0x200000c1ffce7230 */ /* 0x000fe40000004100 */
[----:B------:R-:W-:Y:S01]  /*1ce0*/  FMUL.FTZ R209, R64, R205 ;  /* 0x000000cd40d17220 */ /* 0x000fe20000410000 */
[----:B------:R-:W-:-:S02]  /*1cf0*/  HADD2.F32 R224, -RZ, R194.H0_H0 ;  /* 0x200000c2ffe07230 */ /* 0x000fc40000004100 */
[----:B--2---:R-:W-:Y:S02]  /*1d00*/  HADD2.F32 R203, -RZ, R188.H0_H0 ;  /* 0x200000bcffcb7230 */ /* 0x004fe40000004100 */
[----:B------:R-:W-:Y:S01]  /*1d10*/  FMUL.FTZ R204, R16, R221 ;  /* 0x000000dd10cc7220 */ /* 0x000fe20000410000 */
[----:B------:R-:W-:Y:S02]  /*1d20*/  HADD2.F32 R194, -RZ, R194.H1_H1 ;  /* 0x300000c2ffc27230 */ /* 0x000fe40000004100 */
[----:B------:R-:W-:Y:S01]  /*1d30*/  FMUL.FTZ R192, R65, R184 ;  /* 0x000000b841c07220 */ /* 0x000fe20000410000 */
[----:B------:R-:W-:Y:S02]  /*1d40*/  HADD2.F32 R188, -RZ, R188.H1_H1 ;  /* 0x300000bcffbc7230 */ /* 0x000fe40000004100 */
        /* <DEDUP_REMOVED lines=8> */
[CC--:B------:R-:W-:Y:S01]  /*1dd0*/  FFMA.FTZ R93, R204.reuse, R188.reuse, R93 ;  /* 0x000000bccc5d7223 */ /* 0x0c0fe2000001005d */
[----:B------:R-:W-:Y:S01]  /*1de0*/  FFMA.FTZ R203, R57, R188, R192 ;  /* 0x000000bc39cb7223 */ /* 0x000fe200000100c0 */
[----:B------:R-:W-:Y:S01]  /*1df0*/  FADD.FTZ R153, R153, R184 ;  /* 0x000000b899997221 */ /* 0x000fe20000010000 */
[----:B------:R-:W-:Y:S01]  /*1e00*/  FFMA.FTZ R133, R204, R184, R133 ;  /* 0x000000b8cc857223 */ /* 0x000fe20000010085 */
[----:B------:R-:W-:Y:S02]  /*1e10*/  HADD2.F32 R221, -RZ, R185.H0_H0 ;  /* 0x200000b9ffdd7230 */ /* 0x000fe40000004100 */
[C---:B------:R-:W-:Y:S01]  /*1e20*/  FADD.FTZ R211, -R231.reuse, R224 ;  /* 0x000000e0e7d37221 */ /* 0x040fe20000010100 */
[----:B------:R-:W-:Y:S02]  /*1e30*/  HADD2.F32 R238, -RZ, R195.H1_H1 ;  /* 0x300000c3ffee7230 */ /* 0x000fe40000004100 */
[----:B------:R-:W-:Y:S01]  /*1e40*/  FADD.FTZ R195, -R231, R212 ;  /* 0x000000d4e7c37221 */ /* 0x000fe20000010100 */
[----:B------:R-:W-:-:S02]  /*1e50*/  HADD2.F32 R209, -RZ, R189.H0_H0 ;  /* 0x200000bdffd17230 */ /* 0x000fc40000004100 */
[----:B------:R-:W-:Y:S01]  /*1e60*/  FADD.FTZ R152, R152, R205 ;  /* 0x000000cd98987221 */ /* 0x000fe20000010000 */
[----:B------:R-:W-:Y:S02]  /*1e70*/  HADD2.F32 R188, -RZ, R185.H1_H1 ;  /* 0x300000b9ffbc7230 */ /* 0x000fe40000004100 */
[----:B------:R-:W-:Y:S01]  /*1e80*/  FFMA.FTZ R132, R17, R205, R132 ;  /* 0x000000cd11847223 */ /* 0x000fe20000010084 */
[----:B------:R-:W-:Y:S02]  /*1e90*/  HADD2.F32 R184, -RZ, R189.H1_H1 ;  /* 0x300000bdffb87230 */ /* 0x000fe40000004100 */
[C---:B------:R-:W-:Y:S01]  /*1ea0*/  FMUL.FTZ R205, R16.reuse, R225 ;  /* 0x000000e110cd7220 */ /* 0x040fe20000410000 */
[----:B------:R-:W-:Y:S02]  /*1eb0*/  HADD2.F32 R189, -RZ, R186.H0_H0 ;  /* 0x200000baffbd7230 */ /* 0x000fe40000004100 */
[----:B------:R-:W-:Y:S01]  /*1ec0*/  FMUL.FTZ R224, R16, R193 ;  /* 0x000000c110e07220 */ /* 0x000fe20000410000 */
[----:B0-----:R-:W-:Y:S01]  /*1ed0*/  FADD.FTZ R223, -R231, R226 ;  /* 0x000000e2e7df7221 */ /* 0x001fe20000010100 */
[----:B------:R-:W-:Y:S01]  /*1ee0*/  FMUL.FTZ R225, R66, R221 ;  /* 0x000000dd42e17220 */ /* 0x000fe20000410000 */
[----:B------:R-:W-:Y:S01]  /*1ef0*/  FMUL.FTZ R211, R16, R211 ;  /* 0x000000d310d37220 */ /* 0x000fe20000410000 */
[----:B------:R-:W-:-:S02]  /*1f00*/  HADD2.F32 R193, -RZ, R187.H0_H0 ;  /* 0x200000bbffc17230 */ /* 0x000fc40000004100 */
[----:B------:R-:W-:Y:S01]  /*1f10*/  FMUL.FTZ R210, R16, R195 ;  /* 0x000000c310d27220 */ /* 0x000fe20000410000 */
[----:B------:R-:W-:Y:S01]  /*1f20*/  FMUL.FTZ R192, R67, R188 ;  /* 0x000000bc43c07220 */ /* 0x000fe20000410000 */
[----:B------:R-:W-:Y:S02]  /*1f30*/  HADD2.F32 R185, -RZ, R190.H0_H0 ;  /* 0x200000beffb97230 */ /* 0x000fe40000004100 */
[----:B------:R-:W-:Y:S01]  /*1f40*/  FADD.FTZ R154, R154, R221 ;  /* 0x000000dd9a9a7221 */ /* 0x000fe20000010000 */
[C---:B------:R-:W-:Y:S01]  /*1f50*/  FFMA.FTZ R134, R205.reuse, R221, R134 ;  /* 0x000000ddcd867223 */ /* 0x040fe20000010086 */
[----:B------:R-:W-:Y:S01]  /*1f60*/  FMUL.FTZ R195, R68, R189 ;  /* 0x000000bd44c37220 */ /* 0x000fe20000410000 */
[----:B------:R-:W-:Y:S02]  /*1f70*/  HADD2.F32 R221, -RZ, R191.H0_H0 ;  /* 0x200000bfffdd7230 */ /* 0x000fe40000004100 */
[----:B------:R-:W-:Y:S01]  /*1f80*/  FADD.FTZ R118, R118, R209 ;  /* 0x000000d176767221 */ /* 0x000fe20000010000 */
[-C--:B------:R-:W-:Y:S01]  /*1f90*/  FFMA.FTZ R94, R205, R209.reuse, R94 ;  /* 0x000000d1cd5e7223 */ /* 0x080fe2000001005e */
[----:B------:R-:W-:Y:S01]  /*1fa0*/  FFMA.FTZ R206, R58, R209, R225 ;  /* 0x000000d13ace7223 */ /* 0x000fe200000100e1 */
[----:B------:R-:W-:Y:S01]  /*1fb0*/  FADD.FTZ R156, R156, R189 ;  /* 0x000000bd9c9c7221 */ /* 0x000fe20000010000 */
[----:B------:R-:W-:Y:S01]  /*1fc0*/  FFMA.FTZ R136, R211, R189, R136 ;  /* 0x000000bdd3887223 */ /* 0x000fe20000010088 */
        /* <DEDUP_REMOVED lines=8> */
[----:B------:R-:W-:Y:S01]  /*2050*/  FADD.FTZ R184, R239, R18 ;  /* 0x00000012efb87221 */ /* 0x000fe20000010000 */
[----:B------:R-:W-:Y:S01]  /*2060*/  FFMA.FTZ R185, R17, R18, R240 ;  /* 0x0000001211b97223 */ /* 0x000fe200000100f0 */
[----:B------:R-:W-:Y:S01]  /*2070*/  FADD.FTZ R122, R122, R221 ;  /* 0x000000dd7a7a7221 */ /* 0x000fe20000010000 */
[----:B------:R-:W-:Y:S01]  /*2080*/  FFMA.FTZ R98, R223, R221, R98 ;  /* 0x000000dddf627223 */ /* 0x000fe20000010062 */
[----:B------:R-:W-:-:S02]  /*2090*/  HADD2.F32 R186, -RZ, R186.H1_H1 ;  /* 0x300000baffba7230 */ /* 0x000fc40000004100 */
        /* <DEDUP_REMOVED lines=8> */
[----:B------:R-:W-:Y:S02]  /*2120*/  HADD2.F32 R190, -RZ, R190.H1_H1 ;  /* 0x300000beffbe7230 */ /* 0x000fe40000004100 */
[----:B------:R-:W-:Y:S01]  /*2130*/  FADD.FTZ R189, R186, R209 ;  /* 0x000000d1babd7221 */ /* 0x000fe20000010000 */
[----:B------:R-:W-:-:S02]  /*2140*/  FFMA.FTZ R184, R210, R209, R185 ;  /* 0x000000d1d2b87223 */ /* 0x000fc400000100b9 */
[----:B------:R-:W-:Y:S01]  /*2150*/  FADD.FTZ R121, R121, R190 ;  /* 0x000000be79797221 */ /* 0x000fe20000010000 */
[-C--:B------:R-:W-:Y:S01]  /*2160*/  FFMA.FTZ R97, R224, R190.reuse, R97 ;  /* 0x000000bee0617223 */ /* 0x080fe20000010061 */
[----:B------:R-:W-:Y:S01]  /*2170*/  FFMA.FTZ R222, R61, R190, R222 ;  /* 0x000000be3dde7223 */ /* 0x000fe200000100de */
[----:B------:R-:W-:Y:S02]  /*2180*/  HADD2.F32 R190, -RZ, R187.H1_H1 ;  /* 0x300000bbffbe7230 */ /* 0x000fe40000004100 */
[----:B------:R-:W-:Y:S01]  /*2190*/  FADD.FTZ R189, R189, R212 ;  /* 0x000000d4bdbd7221 */ /* 0x000fe20000010000 */
[----:B------:R-:W-:Y:S01]  /*21a0*/  FFMA.FTZ R185, R211, R212, R184 ;  /* 0x000000d4d3b97223 */ /* 0x000fe200000100b8 */
[----:B------:R-:W-:Y:S01]  /*21b0*/  FADD.FTZ R155, R155, R188 ;  /* 0x000000bc9b9b7221 */ /* 0x000fe20000010000 */
[----:B------:R-:W-:Y:S01]  /*21c0*/  FFMA.FTZ R135, R210, R188, R135 ;  /* 0x000000bcd2877223 */ /* 0x000fe20000010087 */
[----:B------:R-:W-:Y:S02]  /*21d0*/  HADD2.F32 R188, -RZ, R191.H1_H1 ;  /* 0x300000bfffbc7230 */ /* 0x000fe40000004100 */
[----:B------:R-:W-:Y:S01]  /*21e0*/  FADD.FTZ R231, -R231, R238 ;  /* 0x000000eee7e77221 */ /* 0x000fe20000010100 */
[----:B------:R-:W-:Y:S01]  /*21f0*/  FMUL.FTZ R192, R71, R190 ;  /* 0x000000be47c07220 */ /* 0x000fe20000410000 */
[----:B------:R-:W-:Y:S01]  /*2200*/  FADD.FTZ R184, R189, R222 ;  /* 0x000000debdb87221 */ /* 0x000fe20000010000 */
[----:B------:R-:W-:Y:S01]  /*2210*/  FFMA.FTZ R186, R224, R222, R185 ;  /* 0x000000dee0ba7223 */ /* 0x000fe200000100b9 */
[----:B------:R-:W-:Y:S01]  /*2220*/  FMUL.FTZ R226, R16, R231 ;  /* 0x000000e710e27220 */ /* 0x000fe20000410000 */
[-C--:B------:R-:W-:Y:S01]  /*2230*/  FFMA.FTZ R225, R63, R188.reuse, R192 ;  /* 0x000000bc3fe17223 */ /* 0x080fe200000100c0 */
        /* <DEDUP_REMOVED lines=10> */
.L_x_2429:
[----:B------:R-:W-:Y:S05]  /*22e0*/  BSYNC.RECONVERGENT B0 ;  /* 0x0000000000007941 */ /* 0x000fea0003800200 */
.L_x_2428:
        /* <DEDUP_REMOVED lines=23> */
.L_x_2483:
        /* <DEDUP_REMOVED lines=44> */
[----:B------:R-:W-:Y:S01]  /*2720*/  F2FP.F16.F32.PACK_AB R186, R186, R185 ;  /* 0x000000b9baba723e */ /* 0x000fe200000000ff */
[-C--:B------:R-:W-:Y:S01]  /*2730*/  FFMA.FTZ R185, R19, R188.reuse, R189 ;  /* 0x000000bc13b97223 */ /* 0x080fe200000100bd */
[----:B------:R-:W-:Y:S01]  /*2740*/  FSEL R184, R193, RZ, P0 ;  /* 0x000000ffc1b87208 */ /* 0x000fe20000000000 */
[----:B------:R-:W-:Y:S01]  /*2750*/  FMUL.FTZ R195, R16, R195 ;  /* 0x000000c310c37220 */ /* 0x000fe20000410000 */
[----:B------:R-:W-:Y:S01]  /*2760*/  LOP3.LUT P6, RZ, R236, 0xff0000, RZ, 0xc0, !PT ;  /* 0x00ff0000ecff7812 */ /* 0x000fe200078cc0ff */
[----:B------:R-:W-:Y:S01]  /*2770*/  FADD.FTZ R193, R196, -R185 ;  /* 0x800000b9c4c17221 */ /* 0x000fe20000010000 */
[----:B------:R-:W-:Y:S01]  /*2780*/  F2FP.F16.F32.PACK_AB R187, R184, R191 ;  /* 0x000000bfb8bb723e */ /* 0x000fe200000000ff */
        /* <DEDUP_REMOVED lines=18> */
[----:B------:R-:W-:Y:S02]  /*28b0*/  F2FP.F16.F32.PACK_AB R185, R190, R193 ;  /* 0x000000c1beb9723e */ /* 0x000fe400000000ff */
[----:B------:R-:W-:Y:S01]  /*28c0*/  F2FP.F16.F32.PACK_AB R184, R191, R184 ;  /* 0x000000b8bfb8723e */ /* 0x000fe200000000ff */
[----:B------:R-:W-:Y:S06]  /*28d0*/  BRA `(.L_x_2436) ;  /* 0x00000020003c7947 */ /* 0x000fec0003800000 */
.L_x_2435:
        /* <DEDUP_REMOVED lines=15> */
[C---:B------:R-:W-:Y:S01]  /*29d0*/  F2FP.F16.F32.PACK_AB R171, R168.reuse, R185 ;  /* 0x000000b9a8ab723e */ /* 0x040fe200000000ff */
[----:B------:R-:W-:Y:S01]  /*29e0*/  FMUL.FTZ R185, R168, UR13 ;  /* 0x0000000da8b97c20 */ /* 0x000fe20008410000 */
[C---:B------:R-:W-:Y:S01]  /*29f0*/  F2FP.F16.F32.PACK_AB R170, R184.reuse, R169 ;  /* 0x000000a9b8aa723e */ /* 0x040fe200000000ff */
        /* <DEDUP_REMOVED lines=10> */
[----:B------:R-:W-:Y:S02]  /*2aa0*/  F2FP.F16.F32.PACK_AB R187, R185, R186 ;  /* 0x000000bab9bb723e */ /* 0x000fe400000000ff */
[----:B------:R-:W-:Y:S01]  /*2ab0*/  F2FP.F16.F32.PACK_AB R186, R169, R168 ;  /* 0x000000a8a9ba723e */ /* 0x000fe200000000ff */
        /* <DEDUP_REMOVED lines=14> */
[C---:B------:R-:W-:Y:S01]  /*2ba0*/  F2FP.F16.F32.PACK_AB R169, R184.reuse, R191 ;  /* 0x000000bfb8a9723e */ /* 0x040fe200000000ff */
[----:B------:R-:W-:Y:S01]  /*2bb0*/  FMUL.FTZ R191, R184, UR13 ;  /* 0x0000000db8bf7c20 */ /* 0x000fe20008410000 */
[----:B------:R-:W-:Y:S01]  /*2bc0*/  LOP3.LUT P1, RZ, R236, 0xff, RZ, 0xc0, !PT ;  /* 0x000000ffecff7812 */ /* 0x000fe2000782c0ff */
[----:B------:R-:W-:Y:S01]  /*2bd0*/  FMUL.FTZ R184, R168, UR13 ;  /* 0x0000000da8b87c20 */ /* 0x000fe20008410000 */
[C---:B------:R-:W-:Y:S01]  /*2be0*/  F2FP.F16.F32.PACK_AB R168, R185.reuse, R168 ;  /* 0x000000a8b9a8723e */ /* 0x040fe200000000ff */
[----:B------:R-:W-:Y:S01]  /*2bf0*/  FMUL.FTZ R185, R185, UR13 ;  /* 0x0000000db9b97c20 */ /* 0x000fe20008410000 */
[----:B------:R-:W-:-:S02]  /*2c00*/  FSEL R190, R190, RZ, P6 ;  /* 0x000000ffbebe7208 */ /* 0x000fc40003000000 */
[----:B------:R-:W-:Y:S02]  /*2c10*/  LOP3.LUT P6, RZ, R236, 0xff00, RZ, 0xc0, !PT ;  /* 0x0000ff00ecff7812 */ /* 0x000fe400078cc0ff */
[----:B------:R-:W-:Y:S02]  /*2c20*/  FSEL R193, R191, RZ, P0 ;  /* 0x000000ffbfc17208 */ /* 0x000fe40000000000 */
[----:B------:R-:W-:Y:S02]  /*2c30*/  FSEL R184, R184, RZ, P1 ;  /* 0x000000ffb8b87208 */ /* 0x000fe40000800000 */
[----:B------:R-:W-:Y:S02]  /*2c40*/  FSEL R191, R185, RZ, P6 ;  /* 0x000000ffb9bf7208 */ /* 0x000fe40003000000 */
[----:B------:R-:W-:Y:S02]  /*2c50*/  F2FP.F16.F32.PACK_AB R185, R193, R190 ;  /* 0x000000bec1b9723e */ /* 0x000fe400000000ff */
[----:B------:R-:W-:Y:S01]  /*2c60*/  F2FP.F16.F32.PACK_AB R184, R191, R184 ;  /* 0x000000b8bfb8723e */ /* 0x000fe200000000ff */
[----:B------:R-:W-:Y:S06]  /*2c70*/  BRA `(.L_x_2436) ;  /* 0x0000001c00547947 */ /* 0x000fec0003800000 */
.L_x_2434:
[----:B------:R-:W-:Y:S01]  /*2c80*/  UMOV UR4, UR6 ;  /* 0x0000000600047c82 */ /* 0x000fe20008000000 */
[----:B------:R-:W-:Y:S01]  /*2c90*/  UMOV UR5, UR7 ;  /* 0x0000000700057c82 */ /* 0x000fe20008000000 */
[----:B------:R-:W-:-:S04]  /*2ca0*/  UISETP.NE.U32.AND UP0, UPT, UR4, URZ, UPT ;  /* 0x000000ff0400728c */ /* 0x000fc8000bf05070 */
[----:B------:R-:W-:-:S09]  /*2cb0*/  UISETP.NE.AND.EX UP0, UPT, UR5, URZ, UPT, UP0 ;  /* 0x000000ff0500728c */ /* 0x000fd2000bf05300 */
[----:B------:R-:W-:Y:S05]  /*2cc0*/  BRA.U UP0, `(.L_x_2437) ;  /* 0x0000000100f87547 */ /* 0x000fea000b800000 */
[-CC-:B------:R-:W-:Y:S01]  /*2cd0*/  FFMA.FTZ R185, R213, R188.reuse, R189.reuse ;  /* 0x000000bcd5b97223 */ /* 0x180fe200000100bd */
[-CC-:B------:R-:W-:Y:S01]  /*2ce0*/  FFMA.FTZ R186, R230, R188.reuse, R189.reuse ;  /* 0x000000bce6ba7223 */ /* 0x180fe200000100bd */
[--C-:B------:R-:W-:Y:S02]  /*2cf0*/  HADD2.F32 R187, -RZ, R167.reuse.H1_H1 ;  /* 0x300000a7ffbb7230 */ /* 0x100fe40000004100 */
[-C--:B------:R-:W-:Y:S01]  /*2d00*/  FFMA.FTZ R192, R220, R188.reuse, R189 ;  /* 0x000000bcdcc07223 */ /* 0x080fe200000100bd */
[----:B------:R-:W-:Y:S01]  /*2d10*/  FADD.FTZ R184, R214, -R185 ;  /* 0x800000b9d6b87221 */ /* 0x000fe20000010000 */
[----:B------:R-:W-:Y:S02]  /*2d20*/  HADD2.F32 R185, -RZ, R167.H0_H0 ;  /* 0x200000a7ffb97230 */ /* 0x000fe40000004100 */
[----:B------:R-:W-:Y:S01]  /*2d30*/  FADD.FTZ R186, R229, -R186 ;  /* 0x800000bae5ba7221 */ /* 0x000fe20000010000 */
[----:B------:R-:W-:Y:S01]  /*2d40*/  FADD.FTZ R192, R219, -R192 ;  /* 0x800000c0dbc07221 */ /* 0x000fe20000010000 */
[----:B------:R-:W-:Y:S01]  /*2d50*/  ISETP.GE.U32.AND P0, PT, R236, RZ, PT ;  /* 0x000000ffec00720c */ /* 0x000fe20003f06070 */
[----:B------:R-:W-:Y:S01]  /*2d60*/  FFMA.FTZ R194, R10, R188, R189 ;  /* 0x000000bc0ac27223 */ /* 0x000fe200000100bd */
[C---:B-----5:R-:W-:Y:S01]  /*2d70*/  FFMA.FTZ R184, R16.reuse, R184, R185 ;  /* 0x000000b810b87223 */ /* 0x060fe200000100b9 */
[----:B------:R-:W-:Y:S01]  /*2d80*/  FFMA.FTZ R185, R207, R188, R189 ;  /* 0x000000bccfb97223 */ /* 0x000fe200000100bd */
[----:B------:R-:W-:Y:S01]  /*2d90*/  FFMA.FTZ R186, R16, R186, R187 ;  /* 0x000000ba10ba7223 */ /* 0x000fe200000100bb */
[----:B------:R-:W-:-:S02]  /*2da0*/  HADD2.F32 R187, -RZ, R166.H1_H1 ;  /* 0x300000a6ffbb7230 */ /* 0x000fc40000004100 */
[----:B------:R-:W-:Y:S01]  /*2db0*/  FMUL.FTZ R184, R184, UR13 ;  /* 0x0000000db8b87c20 */ /* 0x000fe20008410000 */
[----:B0-----:R-:W-:Y:S01]  /*2dc0*/  FADD.FTZ R190, R208, -R185 ;  /* 0x800000b9d0be7221 */ /* 0x001fe20000010000 */
[----:B------:R-:W-:Y:S01]  /*2dd0*/  HADD2.F32 R185, -RZ, R166.H0_H0 ;  /* 0x200000a6ffb97230 */ /* 0x000fe20000004100 */
[C---:B------:R-:W-:Y:S01]  /*2de0*/  LOP3.LUT P1, RZ, R237.reuse, 0xff0000, RZ, 0xc0, !PT ;  /* 0x00ff0000edff7812 */ /* 0x040fe2000782c0ff */
[----:B------:R-:W-:Y:S01]  /*2df0*/  FFMA.FTZ R187, R16, R192, R187 ;  /* 0x000000c010bb7223 */ /* 0x000fe200000100bb */
[----:B------:R-:W-:Y:S01]  /*2e00*/  FMUL.FTZ R186, R186, UR13 ;  /* 0x0000000dbaba7c20 */ /* 0x000fe20008410000 */
[----:B------:R-:W-:Y:S01]  /*2e10*/  ISETP.GE.U32.AND.EX P0, PT, R237, 0x1000000, PT, P0 ;  /* 0x01000000ed00780c */ /* 0x000fe20003f06100 */
[----:B------:R-:W-:Y:S01]  /*2e20*/  FFMA.FTZ R185, R16, R190, R185 ;  /* 0x000000be10b97223 */ /* 0x000fe200000100b9 */
[----:B------:R-:W-:Y:S01]  /*2e30*/  FMUL.FTZ R187, R187, UR13 ;  /* 0x0000000dbbbb7c20 */ /* 0x000fe20008410000 */
[----:B------:R-:W-:Y:S01]  /*2e40*/  FSEL R184, R184, RZ, P1 ;  /* 0x000000ffb8b87208 */ /* 0x000fe20000800000 */
[----:B------:R-:W-:Y:S01]  /*2e50*/  FFMA.FTZ R190, R198, R188, R189 ;  /* 0x000000bcc6be7223 */ /* 0x000fe200000100bd */
[----:B------:R-:W-:Y:S01]  /*2e60*/  FMUL.FTZ R185, R185, UR13 ;  /* 0x0000000db9b97c20 */ /* 0x000fe20008410000 */
[----:B------:R-:W-:Y:S01]  /*2e70*/  LOP3.LUT P6, RZ, R237, 0xff, RZ, 0xc0, !PT ;  /* 0x000000ffedff7812 */ /* 0x000fe200078cc0ff */
[----:B------:R-:W-:Y:S01]  /*2e80*/  FADD.FTZ R194, R11, -R194 ;  /* 0x800000c20bc27221 */ /* 0x000fe20000010000 */
[----:B------:R-:W-:Y:S01]  /*2e90*/  LOP3.LUT P1, RZ, R237, 0xff00, RZ, 0xc0, !PT ;  /* 0x0000ff00edff7812 */ /* 0x000fe2000782c0ff */
[----:B------:R-:W-:Y:S01]  /*2ea0*/  FADD.FTZ R190, R197, -R190 ;  /* 0x800000bec5be7221 */ /* 0x000fe20000010000 */
[----:B------:R-:W-:-:S02]  /*2eb0*/  FSEL R191, R186, RZ, P0 ;  /* 0x000000ffbabf7208 */ /* 0x000fc40000000000 */
[----:B------:R-:W-:Y:S02]  /*2ec0*/  FSEL R185, R185, RZ, P6 ;  /* 0x000000ffb9b97208 */ /* 0x000fe40003000000 */
[----:B------:R-:W-:Y:S02]  /*2ed0*/  FSEL R186, R187, RZ, P1 ;  /* 0x000000ffbbba7208 */ /* 0x000fe40000800000 */
[----:B------:R-:W-:Y:S01]  /*2ee0*/  F2FP.F16.F32.PACK_AB R187, R191, R184 ;  /* 0x000000b8bfbb723e */ /* 0x000fe200000000ff */
[--C-:B------:R-:W-:Y:S01]  /*2ef0*/  HADD2.F32 R191, -RZ, R165.reuse.H1_H1 ;  /* 0x300000a5ffbf7230 */ /* 0x100fe20000004100 */
[----:B------:R-:W-:Y:S01]  /*2f00*/  F2FP.F16.F32.PACK_AB R186, R186, R185 ;  /* 0x000000b9baba723e */ /* 0x000fe200000000ff */
[----:B------:R-:W-:Y:S01]  /*2f10*/  FFMA.FTZ R185, R19, R188, R189 ;  /* 0x000000bc13b97223 */ /* 0x000fe200000100bd */
[----:B------:R-:W-:Y:S02]  /*2f20*/  LOP3.LUT P6, RZ, R236, 0xff0000, RZ, 0xc0, !PT ;  /* 0x00ff0000ecff7812 */ /* 0x000fe400078cc0ff */
[----:B------:R-:W-:Y:S01]  /*2f30*/  FFMA.FTZ R190, R16, R190, R191 ;  /* 0x000000be10be7223 */ /* 0x000fe200000100bf */
[----:B------:R-:W-:Y:S01]  /*2f40*/  FADD.FTZ R184, R196, -R185 ;  /* 0x800000b9c4b87221 */ /* 0x000fe20000010000 */
[----:B------:R-:W-:Y:S01]  /*2f50*/  HADD2.F32 R185, -RZ, R165.H0_H0 ;  /* 0x200000a5ffb97230 */ /* 0x000fe20000004100 */
[C---:B------:R-:W-:Y:S01]  /*2f60*/  LOP3.LUT P0, RZ, R236.reuse, 0xff000000, RZ, 0xc0, !PT ;  /* 0xff000000ecff7812 */ /* 0x040fe2000780c0ff */
[----:B------:R-:W-:Y:S01]  /*2f70*/  HADD2.F32 R191, -RZ, R164.H1_H1 ;  /* 0x300000a4ffbf7230 */ /* 0x000fe20000004100 */
[----:B------:R-:W-:-:S02]  /*2f80*/  LOP3.LUT P1, RZ, R236, 0xff00, RZ, 0xc0, !PT ;  /* 0x0000ff00ecff7812 */ /* 0x000fc4000782c0ff */
[C---:B------:R-:W-:Y:S01]  /*2f90*/  FFMA.FTZ R184, R16.reuse, R184, R185 ;  /* 0x000000b810b87223 */ /* 0x040fe200000100b9 */
[----:B------:R-:W-:Y:S01]  /*2fa0*/  FFMA.FTZ R185, R3, R188, R189 ;  /* 0x000000bc03b97223 */ /* 0x000fe200000100bd */
[----:B------:R-:W-:Y:S02]  /*2fb0*/  FFMA.FTZ R191, R16, R194, R191 ;  /* 0x000000c210bf7223 */ /* 0x000fe400000100bf */
[----:B------:R-:W-:Y:S01]  /*2fc0*/  FMUL.FTZ R184, R184, UR13 ;  /* 0x0000000db8b87c20 */ /* 0x000fe20008410000 */
[----:B------:R-:W-:Y:S01]  /*2fd0*/  FADD.FTZ R192, R8, -R185 ;  /* 0x800000b908c07221 */ /* 0x000fe20000010000 */
[----:B------:R-:W-:Y:S02]  /*2fe0*/  HADD2.F32 R185, -RZ, R164.H0_H0 ;  /* 0x200000a4ffb97230 */ /* 0x000fe40000004100 */
[----:B------:R-:W-:-:S03]  /*2ff0*/  FMUL.FTZ R191, R191, UR13 ;  /* 0x0000000dbfbf7c20 */ /* 0x000fc60008410000 */
[----:B------:R-:W-:Y:S01]  /*3000*/  FFMA.FTZ R185, R16, R192, R185 ;  /* 0x000000c010b97223 */ /* 0x000fe200000100b9 */
[----:B------:R-:W-:Y:S01]  /*3010*/  FMUL.FTZ R192, R190, UR13 ;  /* 0x0000000dbec07c20 */ /* 0x000fe20008410000 */
[----:B------:R-:W-:Y:S02]  /*3020*/  FSEL R190, R184, RZ, P6 ;  /* 0x000000ffb8be7208 */ /* 0x000fe40003000000 */
[----:B------:R-:W-:Y:S01]  /*3030*/  FMUL.FTZ R185, R185, UR13 ;  /* 0x0000000db9b97c20 */ /* 0x000fe20008410000 */
[----:B------:R-:W-:Y:S02]  /*3040*/  LOP3.LUT P6, RZ, R236, 0xff, RZ, 0xc0, !PT ;  /* 0x000000ffecff7812 */ /* 0x000fe400078cc0ff */
[----:B------:R-:W-:Y:S02]  /*3050*/  FSEL R193, R192, RZ, P0 ;  /* 0x000000ffc0c17208 */ /* 0x000fe40000000000 */
[----:B------:R-:W-:Y:S02]  /*3060*/  FSEL R191, R191, RZ, P1 ;  /* 0x000000ffbfbf7208 */ /* 0x000fe40000800000 */
[----:B------:R-:W-:-:S02]  /*3070*/  FSEL R184, R185, RZ, P6 ;  /* 0x000000ffb9b87208 */ /* 0x000fc40003000000 */
[----:B------:R-:W-:Y:S02]  /*3080*/  F2FP.F16.F32.PACK_AB R185, R193, R190 ;  /* 0x000000bec1b9723e */ /* 0x000fe400000000ff */
[----:B------:R-:W-:Y:S01]  /*3090*/  F2FP.F16.F32.PACK_AB R184, R191, R184 ;  /* 0x000000b8bfb8723e */ /* 0x000fe200000000ff */
[----:B------:R-:W-:Y:S06]  /*30a0*/  BRA `(.L_x_2436) ;  /* 0x0000001800487947 */ /* 0x000fec0003800000 */
.L_x_2437:
[-CC-:B------:R-:W-:Y:S01]  /*30b0*/  FFMA.FTZ R169, R213, R188.reuse, R189.reuse ;  /* 0x000000bcd5a97223 */ /* 0x180fe200000100bd */
[-C--:B------:R-:W-:Y:S01]  /*30c0*/  FFMA.FTZ R168, R230, R188.reuse, R189 ;  /* 0x000000bce6a87223 */ /* 0x080fe200000100bd */
[--C-:B------:R-:W-:Y:S01]  /*30d0*/  HADD2.F32 R171, -RZ, R167.reuse.H0_H0 ;  /* 0x200000a7ffab7230 */ /* 0x100fe20000004100 */
[----:B------:R-:W-:Y:S01]  /*30e0*/  ISETP.GE.U32.AND P0, PT, R236, RZ, PT ;  /* 0x000000ffec00720c */ /* 0x000fe20003f06070 */
[----:B------:R-:W-:Y:S01]  /*30f0*/  FADD.FTZ R169, R214, -R169 ;  /* 0x800000a9d6a97221 */ /* 0x000fe20000010000 */
[----:B------:R-:W-:Y:S02]  /*3100*/  HADD2.F32 R170, -RZ, R167.H1_H1 ;  /* 0x300000a7ffaa7230 */ /* 0x000fe40000004100 */
[----:B------:R-:W-:Y:S01]  /*3110*/  FADD.FTZ R185, R229, -R168 ;  /* 0x800000a8e5b97221 */ /* 0x000fe20000010000 */
[-C--:B------:R-:W-:Y:S01]  /*3120*/  FFMA.FTZ R168, R220, R188.reuse, R189 ;  /* 0x000000bcdca87223 */ /* 0x080fe200000100bd */
[C---:B-----5:R-:W-:Y:S01]  /*3130*/  FFMA.FTZ R186, R16.reuse, R169, R171 ;  /* 0x000000a910ba7223 */ /* 0x060fe200000100ab */
[----:B------:R-:W-:Y:S01]  /*3140*/  FFMA.FTZ R169, R207, R188, R189 ;  /* 0x000000bccfa97223 */ /* 0x000fe200000100bd */
[----:B------:R-:W-:Y:S01]  /*3150*/  FFMA.FTZ R187, R16, R185, R170 ;  /* 0x000000b910bb7223 */ /* 0x000fe200000100aa */
[----:B------:R-:W-:-:S02]  /*3160*/  HADD2.F32 R171, -RZ, R166.H0_H0 ;  /* 0x200000a6ffab7230 */ /* 0x000fc40000004100 */
[----:B------:R-:W-:Y:S01]  /*3170*/  FADD.FTZ R185, R219, -R168 ;  /* 0x800000a8dbb97221 */ /* 0x000fe20000010000 */
[----:B------:R-:W-:Y:S02]  /*3180*/  HADD2.F32 R170, -RZ, R166.H1_H1 ;  /* 0x300000a6ffaa7230 */ /* 0x000fe40000004100 */
[----:B------:R-:W-:Y:S01]  /*3190*/  FADD.FTZ R169, R208, -R169 ;  /* 0x800000a9d0a97221 */ /* 0x000fe20000010000 */
[C---:B------:R-:W-:Y:S02]  /*31a0*/  ISETP.GE.U32.AND.EX P0, PT, R237.reuse, 0x1000000, PT, P0 ;  /* 0x01000000ed00780c */ /* 0x040fe40003f06100 */
[----:B------:R-:W-:Y:S01]  /*31b0*/  LOP3.LUT P1, RZ, R237, 0xff0000, RZ, 0xc0, !PT ;  /* 0x00ff0000edff7812 */ /* 0x000fe2000782c0ff */
[C---:B------:R-:W-:Y:S01]  /*31c0*/  FFMA.FTZ R169, R16.reuse, R169, R171 ;  /* 0x000000a910a97223 */ /* 0x040fe200000100ab */
[----:B------:R-:W-:Y:S01]  /*31d0*/  FFMA.FTZ R184, R16, R185, R170 ;  /* 0x000000b910b87223 */ /* 0x000fe200000100aa */
[C---:B------:R-:W-:Y:S01]  /*31e0*/  FMUL.FTZ R185, R187.reuse, UR13 ;  /* 0x0000000dbbb97c20 */ /* 0x040fe20008410000 */
[----:B------:R-:W-:Y:S01]  /*31f0*/  F2FP.F16.F32.PACK_AB R171, R187, R186 ;  /* 0x000000babbab723e */ /* 0x000fe200000000ff */
[----:B------:R-:W-:Y:S01]  /*3200*/  FMUL.FTZ R186, R186, UR13 ;  /* 0x0000000dbaba7c20 */ /* 0x000fe20008410000 */
        /* <DEDUP_REMOVED lines=8> */
[----:B------:R-:W-:Y:S01]  /*3290*/  FSEL R169, R184, RZ, P0 ;  /* 0x000000ffb8a97208 */ /* 0x000fe20000000000 */
[----:B------:R-:W-:Y:S01]  /*32a0*/  HADD2.F32 R184, -RZ, R164.H1_H1 ;  /* 0x300000a4ffb87230 */ /* 0x000fe20000004100 */
[----:B------:R-:W-:Y:S01]  /*32b0*/  F2FP.F16.F32.PACK_AB R187, R185, R186 ;  /* 0x000000bab9bb723e */ /* 0x000fe200000000ff */
[----:B------:R-:W-:Y:S01]  /*32c0*/  HADD2.F32 R185, -RZ, R165.H0_H0 ;  /* 0x200000a5ffb97230 */ /* 0x000fe20000004100 */
[----:B------:R-:W-:Y:S01]  /*32d0*/  F2FP.F16.F32.PACK_AB R186, R169, R168 ;  /* 0x000000a8a9ba723e */ /* 0x000fe200000000ff */
[-CC-:B------:R-:W-:Y:S01]  /*32e0*/  FFMA.FTZ R168, R198, R188.reuse, R189.reuse ;  /* 0x000000bcc6a87223 */ /* 0x180fe200000100bd */
[----:B------:R-:W-:Y:S01]  /*32f0*/  FFMA.FTZ R169, R19, R188, R189 ;  /* 0x000000bc13a97223 */ /* 0x000fe200000100bd */
[----:B------:R-:W-:-:S02]  /*3300*/  LOP3.LUT P6, RZ, R236, 0xff0000, RZ, 0xc0, !PT ;  /* 0x00ff0000ecff7812 */ /* 0x000fc400078cc0ff */
[----:B0-----:R-:W-:Y:S01]  /*3310*/  FADD.FTZ R191, R197, -R168 ;  /* 0x800000a8c5bf7221 */ /* 0x001fe20000010000 */
[----:B------:R-:W-:Y:S02]  /*3320*/  HADD2.F32 R168, -RZ, R165.H1_H1 ;  /* 0x300000a5ffa87230 */ /* 0x000fe40000004100 */
[----:B------:R-:W-:Y:S01]  /*3330*/  FADD.FTZ R169, R196, -R169 ;  /* 0x800000a9c4a97221 */ /* 0x000fe20000010000 */
[C---:B------:R-:W-:Y:S02]  /*3340*/  LOP3.LUT P0, RZ, R236.reuse, 0xff000000, RZ, 0xc0, !PT ;  /* 0xff000000ecff7812 */ /* 0x040fe4000780c0ff */
[----:B------:R-:W-:Y:S01]  /*3350*/  LOP3.LUT P1, RZ, R236, 0xff, RZ, 0xc0, !PT ;  /* 0x000000ffecff7812 */ /* 0x000fe2000782c0ff */
[C---:B------:R-:W-:Y:S01]  /*3360*/  FFMA.FTZ R190, R16.reuse, R169, R185 ;  /* 0x000000a910be7223 */ /* 0x040fe200000100b9 */
[----:B------:R-:W-:Y:S01]  /*3370*/  FFMA.FTZ R193, R16, R191, R168 ;  /* 0x000000bf10c17223 */ /* 0x000fe200000100a8 */
[-CC-:B------:R-:W-:Y:S01]  /*3380*/  FFMA.FTZ R169, R3, R188.reuse, R189.reuse ;  /* 0x000000bc03a97223 */ /* 0x180fe200000100bd */
[----:B------:R-:W-:Y:S01]  /*3390*/  FFMA.FTZ R168, R10, R188, R189 ;  /* 0x000000bc0aa87223 */ /* 0x000fe200000100bd */
[----:B------:R-:W-:-:S02]  /*33a0*/  HADD2.F32 R185, -RZ, R164.H0_H0 ;  /* 0x200000a4ffb97230 */ /* 0x000fc40000004100 */
[----:B------:R-:W-:Y:S01]  /*33b0*/  FADD.FTZ R169, R8, -R169 ;  /* 0x800000a908a97221 */ /* 0x000fe20000010000 */
[----:B------:R-:W-:-:S03]  /*33c0*/  FADD.FTZ R191, R11, -R168 ;  /* 0x800000a80bbf7221 */ /* 0x000fc60000010000 */
[C---:B------:R-:W-:Y:S01]  /*33d0*/  FFMA.FTZ R168, R16.reuse, R169, R185 ;  /* 0x000000a910a87223 */ /* 0x040fe200000100b9 */
[----:B------:R-:W-:Y:S01]  /*33e0*/  FFMA.FTZ R191, R16, R191, R184 ;  /* 0x000000bf10bf7223 */ /* 0x000fe200000100b8 */
[----:B------:R-:W-:Y:S01]  /*33f0*/  FMUL.FTZ R185, R190, UR13 ;  /* 0x0000000dbeb97c20 */ /* 0x000fe20008410000 */
[C---:B------:R-:W-:Y:S01]  /*3400*/  F2FP.F16.F32.PACK_AB R169, R193.reuse, R190 ;  /* 0x000000bec1a9723e */ /* 0x040fe200000000ff */
[----:B------:R-:W-:Y:S01]  /*3410*/  FMUL.FTZ R184, R168, UR13 ;  /* 0x0000000da8b87c20 */ /* 0x000fe20008410000 */
        /* <DEDUP_REMOVED lines=11> */
.L_x_2433:
        /* <DEDUP_REMOVED lines=29> */
[----:B------:R-:W-:Y:S01]  /*36a0*/  F2FP.F16.F32.PACK_AB R163, R160, R163 ;  /* 0x000000a3a0a3723e */ /* 0x000fe200000000ff */
        /* <DEDUP_REMOVED lines=14> */
[----:B------:R-:W-:Y:S01]  /*3790*/  F2FP.F16.F32.PACK_AB R162, R161, R162 ;  /* 0x000000a2a1a2723e */ /* 0x000fe200000000ff */
[-CC-:B------:R-:W-:Y:S01]  /*37a0*/  FFMA.FTZ R161, R19, R188.reuse, R189.reuse ;  /* 0x000000bc13a17223 */ /* 0x180fe200000100bd */
[----:B------:R-:W-:Y:S01]  /*37b0*/  FSEL R186, R160, RZ, P0 ;  /* 0x000000ffa0ba7208 */ /* 0x000fe20000000000 */
[----:B------:R-:W-:Y:S01]  /*37c0*/  FFMA.FTZ R160, R198, R188, R189 ;  /* 0x000000bcc6a07223 */ /* 0x000fe200000100bd */
[----:B------:R-:W-:Y:S01]  /*37d0*/  FSEL R185, R185, RZ, P1 ;  /* 0x000000ffb9b97208 */ /* 0x000fe20000800000 */
[----:B------:R-:W-:Y:S01]  /*37e0*/  FADD.FTZ R161, R196, -R161 ;  /* 0x800000a1c4a17221 */ /* 0x000fe20000010000 */
[----:B------:R-:W-:Y:S02]  /*37f0*/  F2FP.F16.F32.PACK_AB R187, R184, R187 ;  /* 0x000000bbb8bb723e */ /* 0x000fe400000000ff */
[----:B------:R-:W-:Y:S01]  /*3800*/  F2FP.F16.F32.PACK_AB R186, R185, R186 ;  /* 0x000000bab9ba723e */ /* 0x000fe200000000ff */
        /* <DEDUP_REMOVED lines=12> */
[----:B------:R-:W-:Y:S01]  /*38d0*/  F2FP.F16.F32.PACK_AB R161, R160, R161 ;  /* 0x000000a1a0a1723e */ /* 0x000fe200000000ff */
[----:B------:R-:W-:Y:S01]  /*38e0*/  FFMA.FTZ R160, R10, R188, R189 ;  /* 0x000000bc0aa07223 */ /* 0x000fe200000100bd */
[----:B------:R-:W-:Y:S02]  /*38f0*/  FSEL R184, R184, RZ, P6 ;  /* 0x000000ffb8b87208 */ /* 0x000fe40003000000 */
[----:B------:R-:W-:Y:S01]  /*3900*/  LOP3.LUT P6, RZ, R236, 0xff00, RZ, 0xc0, !PT ;  /* 0x0000ff00ecff7812 */ /* 0x000fe200078cc0ff */
[----:B------:R-:W-:Y:S01]  /*3910*/  FADD.FTZ R193, R11, -R160 ;  /* 0x800000a00bc17221 */ /* 0x000fe20000010000 */
[----:B------:R-:W-:Y:S01]  /*3920*/  F2FP.F16.F32.PACK_AB R185, R184, R185 ;  /* 0x000000b9b8b9723e */ /* 0x000fe200000000ff */
        /* <DEDUP_REMOVED lines=10> */
[----:B------:R-:W-:Y:S02]  /*39d0*/  F2FP.F16.F32.PACK_AB R160, R191, R160 ;  /* 0x000000a0bfa0723e */ /* 0x000fe400000000ff */
[----:B------:R-:W-:Y:S01]  /*39e0*/  F2FP.F16.F32.PACK_AB R184, R195, R184 ;  /* 0x000000b8c3b8723e */ /* 0x000fe200000000ff */
[----:B------:R-:W-:Y:S06]  /*39f0*/  BRA `(.L_x_2436) ;  /* 0x0000000c00f47947 */ /* 0x000fec0003800000 */
.L_x_2439:
        /* <DEDUP_REMOVED lines=23> */
[----:B------:R-:W-:Y:S01]  /*3b70*/  F2FP.F16.F32.PACK_AB R171, R168, R171 ;  /* 0x000000aba8ab723e */ /* 0x000fe200000000ff */
[----:B------:R-:W-:Y:S01]  /*3b80*/  FMUL.FTZ R168, R161, UR13 ;  /* 0x0000000da1a87c20 */ /* 0x000fe20008410000 */
[----:B------:R-:W-:Y:S01]  /*3b90*/  ISETP.GE.U32.AND.EX P0, PT, R247, 0x1000000, PT, P0 ;  /* 0x01000000f700780c */ /* 0x000fe20003f06100 */
[----:B------:R-:W-:Y:S01]  /*3ba0*/  FADD.FTZ R191, R8, -R191 ;  /* 0x800000bf08bf7221 */ /* 0x000fe20000010000 */
[----:B------:R-:W-:-:S02]  /*3bb0*/  FSEL R184, R162, RZ, P1 ;  /* 0x000000ffa2b87208 */ /* 0x000fc40000800000 */
[C---:B------:R-:W-:Y:S01]  /*3bc0*/  LOP3.LUT P6, RZ, R247.reuse, 0xff, RZ, 0xc0, !PT ;  /* 0x000000fff7ff7812 */ /* 0x040fe200078cc0ff */
[----:B------:R-:W-:Y:S01]  /*3bd0*/  FMUL.FTZ R191, R16, R191 ;  /* 0x000000bf10bf7220 */ /* 0x000fe20000410000 */
[----:B------:R-:W-:Y:S02]  /*3be0*/  LOP3.LUT P1, RZ, R247, 0xff00, RZ, 0xc0, !PT ;  /* 0x0000ff00f7ff7812 */ /* 0x000fe4000782c0ff */
[----:B------:R-:W-:Y:S02]  /*3bf0*/  F2FP.F16.F32.PACK_AB R170, R170, R161 ;  /* 0x000000a1aaaa723e */ /* 0x000fe400000000ff */
[----:B------:R-:W-:Y:S02]  /*3c00*/  FSEL R163, R162, RZ, P0 ;  /* 0x000000ffa2a37208 */ /* 0x000fe40000000000 */
[----:B------:R-:W-:Y:S02]  /*3c10*/  FSEL R162, R168, RZ, P6 ;  /* 0x000000ffa8a27208 */ /* 0x000fe40003000000 */
[----:B------:R-:W-:-:S02]  /*3c20*/  FSEL R161, R169, RZ, P1 ;  /* 0x000000ffa9a17208 */ /* 0x000fc40000800000 */
[----:B------:R-:W-:Y:S01]  /*3c30*/  F2FP.F16.F32.PACK_AB R163, R163, R160 ;  /* 0x000000a0a3a3723e */ /* 0x000fe200000000ff */
[--C-:B------:R-:W-:Y:S01]  /*3c40*/  FFMA.FTZ R160, R198, R188, R189.reuse ;  /* 0x000000bcc6a07223 */ /* 0x100fe200000100bd */
[----:B------:R-:W-:Y:S01]  /*3c50*/  F2FP.F16.F32.PACK_AB R162, R161, R162 ;  /* 0x000000a2a1a2723e */ /* 0x000fe200000000ff */
        /* <DEDUP_REMOVED lines=13> */
[C---:B------:R-:W-:Y:S01]  /*3d30*/  F2FP.F16.F32.PACK_AB R169, R168.reuse, R161 ;  /* 0x000000a1a8a9723e */ /* 0x040fe200000000ff */
[----:B------:R-:W-:Y:S01]  /*3d40*/  FMUL.FTZ R168, R168, UR13 ;  /* 0x0000000da8a87c20 */ /* 0x000fe20008410000 */
[----:B------:R-:W-:Y:S02]  /*3d50*/  F2FP.F16.F32.PACK_AB R186, R185, R186 ;  /* 0x000000bab9ba723e */ /* 0x000fe400000000ff */
[C---:B------:R-:W-:Y:S02]  /*3d60*/  FSEL R185, R160.reuse, RZ, P6 ;  /* 0x000000ffa0b97208 */ /* 0x040fe40003000000 */
[----:B------:R-:W-:Y:S02]  /*3d70*/  FSEL R161, R160, RZ, P1 ;  /* 0x000000ffa0a17208 */ /* 0x000fe40000800000 */
[----:B------:R-:W-:Y:S02]  /*3d80*/  FSEL R160, R168, RZ, P0 ;  /* 0x000000ffa8a07208 */ /* 0x000fe40000000000 */
[----:B------:R-:W-:-:S02]  /*3d90*/  LOP3.LUT P6, RZ, R236, 0xff000000, RZ, 0xc0, !PT ;  /* 0xff000000ecff7812 */ /* 0x000fc400078cc0ff */
[----:B------:R-:W-:Y:S01]  /*3da0*/  F2FP.F16.F32.PACK_AB R161, R160, R161 ;  /* 0x000000a1a0a1723e */ /* 0x000fe200000000ff */
[----:B------:R-:W-:Y:S01]  /*3db0*/  FFMA.FTZ R160, R10, R188, R189 ;  /* 0x000000bc0aa07223 */ /* 0x000fe200000100bd */
[----:B------:R-:W-:Y:S02]  /*3dc0*/  FSEL R168, R168, RZ, P6 ;  /* 0x000000ffa8a87208 */ /* 0x000fe40003000000 */
[----:B------:R-:W-:Y:S01]  /*3dd0*/  LOP3.LUT P6, RZ, R236, 0xff00, RZ, 0xc0, !PT ;  /* 0x0000ff00ecff7812 */ /* 0x000fe200078cc0ff */
[----:B------:R-:W-:Y:S01]  /*3de0*/  FADD.FTZ R193, R11, -R160 ;  /* 0x800000a00bc17221 */ /* 0x000fe20000010000 */
[----:B------:R-:W-:Y:S02]  /*3df0*/  F2FP.F16.F32.PACK_AB R185, R168, R185 ;  /* 0x000000b9a8b9723e */ /* 0x000fe400000000ff */
[----:B------:R-:W-:Y:S01]  /*3e00*/  LOP3.LUT P0, RZ, R246, 0xff00, RZ, 0xc0, !PT ;  /* 0x0000ff00f6ff7812 */ /* 0x000fe2000780c0ff */
[----:B------:R-:W-:Y:S01]  /*3e10*/  FMUL.FTZ R168, R16, R193 ;  /* 0x000000c110a87220 */ /* 0x000fe20000410000 */
[----:B------:R-:W-:-:S02]  /*3e20*/  LOP3.LUT P1, RZ, R246, 0xff, RZ, 0xc0, !PT ;  /* 0x000000fff6ff7812 */ /* 0x000fc4000782c0ff */
[----:B------:R-:W-:Y:S01]  /*3e30*/  F2FP.F16.F32.PACK_AB R187, R184, R187 ;  /* 0x000000bbb8bb723e */ /* 0x000fe200000000ff */
[C---:B------:R-:W-:Y:S01]  /*3e40*/  FMUL.FTZ R160, R168.reuse, UR13 ;  /* 0x0000000da8a07c20 */ /* 0x040fe20008410000 */
[----:B------:R-:W-:Y:S01]  /*3e50*/  F2FP.F16.F32.PACK_AB R168, R168, R191 ;  /* 0x000000bfa8a8723e */ /* 0x000fe200000000ff */
[----:B------:R-:W-:-:S03]  /*3e60*/  FMUL.FTZ R191, R191, UR13 ;  /* 0x0000000dbfbf7c20 */ /* 0x000fc60008410000 */
[----:B------:R-:W-:Y:S02]  /*3e70*/  FSEL R193, R160, RZ, P6 ;  /* 0x000000ffa0c17208 */ /* 0x000fe40003000000 */
[----:B------:R-:W-:Y:S02]  /*3e80*/  LOP3.LUT P6, RZ, R236, 0xff, RZ, 0xc0, !PT ;  /* 0x000000ffecff7812 */ /* 0x000fe400078cc0ff */
[----:B------:R-:W-:Y:S02]  /*3e90*/  FSEL R195, R160, RZ, P0 ;  /* 0x000000ffa0c37208 */ /* 0x000fe40000000000 */
[C---:B------:R-:W-:Y:S02]  /*3ea0*/  FSEL R160, R191.reuse, RZ, P1 ;  /* 0x000000ffbfa07208 */ /* 0x040fe40000800000 */
[----:B------:R-:W-:Y:S02]  /*3eb0*/  FSEL R184, R191, RZ, P6 ;  /* 0x000000ffbfb87208 */ /* 0x000fe40003000000 */
[----:B------:R-:W-:-:S02]  /*3ec0*/  F2FP.F16.F32.PACK_AB R160, R195, R160 ;  /* 0x000000a0c3a0723e */ /* 0x000fc400000000ff */
[----:B------:R-:W-:Y:S01]  /*3ed0*/  F2FP.F16.F32.PACK_AB R184, R193, R184 ;  /* 0x000000b8c1b8723e */ /* 0x000fe200000000ff */
[----:B------:R-:W-:Y:S06]  /*3ee0*/  BRA `(.L_x_2436) ;  /* 0x0000000800b87947 */ /* 0x000fec0003800000 */
.L_x_2438:
[----:B------:R-:W-:Y:S01]  /*3ef0*/  UMOV UR4, UR6 ;  /* 0x0000000600047c82 */ /* 0x000fe20008000000 */
[----:B------:R-:W-:Y:S01]  /*3f00*/  UMOV UR5, UR7 ;  /* 0x0000000700057c82 */ /* 0x000fe20008000000 */
[----:B------:R-:W-:-:S04]  /*3f10*/  UISETP.NE.U32.AND UP0, UPT, UR4, URZ, UPT ;  /* 0x000000ff0400728c */ /* 0x000fc8000bf05070 */
[----:B------:R-:W-:-:S09]  /*3f20*/  UISETP.NE.AND.EX UP0, UPT, UR5, URZ, UPT, UP0 ;  /* 0x000000ff0500728c */ /* 0x000fd2000bf05300 */
[----:B------:R-:W-:Y:S05]  /*3f30*/  BRA.U UP0, `(.L_x_2440) ;  /* 0x00000005004c7547 */ /* 0x000fea000b800000 */
[-CC-:B------:R-:W-:Y:S01]  /*3f40*/  FFMA.FTZ R160, R230, R188.reuse, R189.reuse ;  /* 0x000000bce6a07223 */ /* 0x180fe200000100bd */
[--C-:B------:R-:W-:Y:S02]  /*3f50*/  HADD2.F32 R184, -RZ, R167.reuse.H1_H1 ;  /* 0x300000a7ffb87230 */ /* 0x100fe40000004100 */
[-CC-:B------:R-:W-:Y:S01]  /*3f60*/  FFMA.FTZ R161, R213, R188.reuse, R189.reuse ;  /* 0x000000bcd5a17223 */ /* 0x180fe200000100bd */
[----:B------:R-:W-:Y:S02]  /*3f70*/  HADD2.F32 R163, -RZ, R167.H0_H0 ;  /* 0x200000a7ffa37230 */ /* 0x000fe40000004100 */
[----:B------:R-:W-:Y:S01]  /*3f80*/  FADD.FTZ R185, R229, -R160 ;  /* 0x800000a0e5b97221 */ /* 0x000fe20000010000 */
[----:B------:R-:W-:Y:S01]  /*3f90*/  FFMA.FTZ R160, R220, R188, R189 ;  /* 0x000000bcdca07223 */ /* 0x000fe200000100bd */
[----:B------:R-:W-:Y:S01]  /*3fa0*/  FADD.FTZ R161, R214, -R161 ;  /* 0x800000a1d6a17221 */ /* 0x000fe20000010000 */
[----:B------:R-:W-:Y:S01]  /*3fb0*/  ISETP.GE.U32.AND P0, PT, R246, RZ, PT ;  /* 0x000000fff600720c */ /* 0x000fe20003f06070 */
[----:B-----5:R-:W-:Y:S01]  /*3fc0*/  FFMA.FTZ R184, R16, R185, R184 ;  /* 0x000000b910b87223 */ /* 0x020fe200000100b8 */
[----:B------:R-:W-:Y:S01]  /*3fd0*/  FADD.FTZ R185, R219, -R160 ;  /* 0x800000a0dbb97221 */ /* 0x000fe20000010000 */
[----:B------:R-:W-:-:S02]  /*3fe0*/  HADD2.F32 R160, -RZ, R166.H1_H1 ;  /* 0x300000a6ffa07230 */ /* 0x000fc40000004100 */
[----:B------:R-:W-:Y:S01]  /*3ff0*/  FFMA.FTZ R162, R16, R161, R163 ;  /* 0x000000a110a27223 */ /* 0x000fe200000100a3 */
[----:B------:R-:W-:Y:S01]  /*4000*/  FMUL.FTZ R184, R184, UR13 ;  /* 0x0000000db8b87c20 */ /* 0x000fe20008410000 */
[----:B------:R-:W-:Y:S01]  /*4010*/  ISETP.GE.U32.AND.EX P0, PT, R247, 0x1000000, PT, P0 ;  /* 0x01000000f700780c */ /* 0x000fe20003f06100 */
[----:B------:R-:W-:Y:S01]  /*4020*/  FFMA.FTZ R161, R207, R188, R189 ;  /* 0x000000bccfa17223 */ /* 0x000fe200000100bd */
[----:B------:R-:W-:Y:S01]  /*4030*/  FFMA.FTZ R185, R16, R185, R160 ;  /* 0x000000b910b97223 */ /* 0x000fe200000100a0 */
[----:B------:R-:W-:Y:S01]  /*4040*/  HADD2.F32 R163, -RZ, R166.H0_H0 ;  /* 0x200000a6ffa37230 */ /* 0x000fe20000004100 */
[----:B------:R-:W-:Y:S01]  /*4050*/  FSEL R160, R184, RZ, P0 ;  /* 0x000000ffb8a07208 */ /* 0x000fe20000000000 */
[----:B------:R-:W-:Y:S01]  /*4060*/  FADD.FTZ R161, R208, -R161 ;  /* 0x800000a1d0a17221 */ /* 0x000fe20000010000 */
[----:B------:R-:W-:Y:S01]  /*4070*/  FMUL.FTZ R162, R162, UR13 ;  /* 0x0000000da2a27c20 */ /* 0x000fe20008410000 */
[----:B------:R-:W-:Y:S01]  /*4080*/  ISETP.GE.U32.AND P0, PT, R236, RZ, PT ;  /* 0x000000ffec00720c */ /* 0x000fe20003f06070 */
[----:B------:R-:W-:Y:S01]  /*4090*/  FMUL.FTZ R185, R185, UR13 ;  /* 0x0000000db9b97c20 */ /* 0x000fe20008410000 */
[----:B------:R-:W-:Y:S01]  /*40a0*/  LOP3.LUT P1, RZ, R247, 0xff0000, RZ, 0xc0, !PT ;  /* 0x00ff0000f7ff7812 */ /* 0x000fe2000782c0ff */
[----:B------:R-:W-:Y:S01]  /*40b0*/  FFMA.FTZ R161, R16, R161, R163 ;  /* 0x000000a110a17223 */ /* 0x000fe200000100a3 */
[----:B------:R-:W-:Y:S01]  /*40c0*/  ISETP.GE.U32.AND.EX P0, PT, R237, 0x1000000, PT, P0 ;  /* 0x01000000ed00780c */ /* 0x000fe20003f06100 */
[----:B------:R-:W-:Y:S01]  /*40d0*/  HADD2.F32 R193, -RZ, R164.H1_H1 ;  /* 0x300000a4ffc17230 */ /* 0x000fe20000004100 */
[----:B------:R-:W-:-:S02]  /*40e0*/  FSEL R163, R162, RZ, P1 ;  /* 0x000000ffa2a37208 */ /* 0x000fc40000800000 */
[----:B------:R-:W-:Y:S02]  /*40f0*/  FSEL R184, R184, RZ, P0 ;  /* 0x000000ffb8b87208 */ /* 0x000fe40000000000 */
[----:B------:R-:W-:Y:S01]  /*4100*/  F2FP.F16.F32.PACK_AB R163, R160, R163 ;  /* 0x000000a3a0a3723e */ /* 0x000fe200000000ff */
[----:B------:R-:W-:Y:S01]  /*4110*/  FMUL.FTZ R160, R161, UR13 ;  /* 0x0000000da1a07c20 */ /* 0x000fe20008410000 */
[----:B------:R-:W-:Y:S02]  /*4120*/  LOP3.LUT P1, RZ, R237, 0xff0000, RZ, 0xc0, !PT ;  /* 0x00ff0000edff7812 */ /* 0x000fe4000782c0ff */
[C---:B------:R-:W-:Y:S02]  /*4130*/  LOP3.LUT P0, RZ, R247.reuse, 0xff00, RZ, 0xc0, !PT ;  /* 0x0000ff00f7ff7812 */ /* 0x040fe4000780c0ff */
[----:B------:R-:W-:Y:S02]  /*4140*/  LOP3.LUT P6, RZ, R247, 0xff, RZ, 0xc0, !PT ;  /* 0x000000fff7ff7812 */ /* 0x000fe400078cc0ff */
[----:B------:R-:W-:-:S02]  /*4150*/  FSEL R187, R162, RZ, P1 ;  /* 0x000000ffa2bb7208 */ /* 0x000fc40000800000 */
[----:B------:R-:W-:Y:S02]  /*4160*/  FSEL R161, R185, RZ, P0 ;  /* 0x000000ffb9a17208 */ /* 0x000fe40000000000 */
[C---:B------:R-:W-:Y:S02]  /*4170*/  LOP3.LUT P0, RZ, R237.reuse, 0xff, RZ, 0xc0, !PT ;  /* 0x000000ffedff7812 */ /* 0x040fe4000780c0ff */
[----:B------:R-:W-:Y:S02]  /*4180*/  LOP3.LUT P1, RZ, R237, 0xff00, RZ, 0xc0, !PT ;  /* 0x0000ff00edff7812 */ /* 0x000fe4000782c0ff */
[C---:B------:R-:W-:Y:S02]  /*4190*/  FSEL R162, R160.reuse, RZ, P6 ;  /* 0x000000ffa0a27208 */ /* 0x040fe40003000000 */
[----:B------:R-:W-:Y:S01]  /*41a0*/  FSEL R186, R160, RZ, P0 ;  /* 0x000000ffa0ba7208 */ /* 0x000fe20000000000 */
[----:B------:R-:W-:Y:S01]  /*41b0*/  FFMA.FTZ R160, R198, R188, R189 ;  /* 0x000000bcc6a07223 */ /* 0x000fe200000100bd */
[----:B------:R-:W-:-:S02]  /*41c0*/  FSEL R185, R185, RZ, P1 ;  /* 0x000000ffb9b97208 */ /* 0x000fc40000800000 */
[----:B------:R-:W-:Y:S01]  /*41d0*/  F2FP.F16.F32.PACK_AB R162, R161, R162 ;  /* 0x000000a2a1a2723e */ /* 0x000fe200000000ff */
[----:B------:R-:W-:Y:S01]  /*41e0*/  FFMA.FTZ R161, R19, R188, R189 ;  /* 0x000000bc13a17223 */ /* 0x000fe200000100bd */
[----:B------:R-:W-:Y:S01]  /*41f0*/  F2FP.F16.F32.PACK_AB R186, R185, R186 ;  /* 0x000000bab9ba723e */ /* 0x000fe200000000ff */
[--C-:B------:R-:W-:Y:S01]  /*4200*/  HADD2.F32 R185, -RZ, R165.reuse.H0_H0 ;  /* 0x200000a5ffb97230 */ /* 0x100fe20000004100 */
[----:B------:R-:W-:Y:S01]  /*4210*/  F2FP.F16.F32.PACK_AB R187, R184, R187 ;  /* 0x000000bbb8bb723e */ /* 0x000fe200000000ff */
[----:B------:R-:W-:Y:S01]  /*4220*/  FADD.FTZ R161, R196, -R161 ;  /* 0x800000a1c4a17221 */ /* 0x000fe20000010000 */
[----:B------:R-:W-:Y:S02]  /*4230*/  LOP3.LUT P6, RZ, R236, 0xff0000, RZ, 0xc0, !PT ;  /* 0x00ff0000ecff7812 */ /* 0x000fe400078cc0ff */
[----:B------:R-:W-:Y:S01]  /*4240*/  LOP3.LUT P1, RZ, R246, 0xff0000, RZ, 0xc0, !PT ;  /* 0x00ff0000f6ff7812 */ /* 0x000fe2000782c0ff */
[----:B------:R-:W-:Y:S01]  /*4250*/  FFMA.FTZ R161, R16, R161, R185 ;  /* 0x000000a110a17223 */ /* 0x000fe200000100b9 */
[----:B------:R-:W-:Y:S01]  /*4260*/  FADD.FTZ R185, R197, -R160 ;  /* 0x800000a0c5b97221 */ /* 0x000fe20000010000 */
[----:B------:R-:W-:Y:S01]  /*4270*/  HADD2.F32 R160, -RZ, R165.H1_H1 ;  /* 0x300000a5ffa07230 */ /* 0x000fe20000004100 */
[----:B------:R-:W-:Y:S01]  /*4280*/  LOP3.LUT P0, RZ, R246, 0xff000000, RZ, 0xc0, !PT ;  /* 0xff000000f6ff7812 */ /* 0x000fe2000780c0ff */
[----:B------:R-:W-:-:S03]  /*4290*/  FMUL.FTZ R161, R161, UR13 ;  /* 0x0000000da1a17c20 */ /* 0x000fc60008410000 */
[----:B------:R-:W-:Y:S02]  /*42a0*/  FFMA.FTZ R160, R16, R185, R160 ;  /* 0x000000b910a07223 */ /* 0x000fe400000100a0 */
[C---:B------:R-:W-:Y:S02]  /*42b0*/  FSEL R185, R161.reuse, RZ, P6 ;  /* 0x000000ffa1b97208 */ /* 0x040fe40003000000 */
[----:B------:R-:W-:Y:S01]  /*42c0*/  FMUL.FTZ R184, R160, UR13 ;  /* 0x0000000da0b87c20 */ /* 0x000fe20008410000 */
[----:B------:R-:W-:Y:S02]  /*42d0*/  FSEL R161, R161, RZ, P1 ;  /* 0x000000ffa1a17208 */ /* 0x000fe40000800000 */
[----:B------:R-:W-:Y:S02]  /*42e0*/  LOP3.LUT P6, RZ, R236, 0xff000000, RZ, 0xc0, !PT ;  /* 0xff000000ecff7812 */ /* 0x000fe400078cc0ff */
[C---:B------:R-:W-:Y:S02]  /*42f0*/  FSEL R160, R184.reuse, RZ, P0 ;  /* 0x000000ffb8a07208 */ /* 0x040fe40000000000 */
[----:B------:R-:W-:-:S02]  /*4300*/  FSEL R184, R184, RZ, P6 ;  /* 0x000000ffb8b87208 */ /* 0x000fc40003000000 */
[----:B------:R-:W-:Y:S01]  /*4310*/  F2FP.F16.F32.PACK_AB R161, R160, R161 ;  /* 0x000000a1a0a1723e */ /* 0x000fe200000000ff */
[-C--:B------:R-:W-:Y:S01]  /*4320*/  FFMA.FTZ R160, R10, R188.reuse, R189 ;  /* 0x000000bc0aa07223 */ /* 0x080fe200000100bd */
[----:B------:R-:W-:Y:S02]  /*4330*/  LOP3.LUT P6, RZ, R236, 0xff00, RZ, 0xc0, !PT ;  /* 0x0000ff00ecff7812 */ /* 0x000fe400078cc0ff */
[----:B------:R-:W-:Y:S01]  /*4340*/  F2FP.F16.F32.PACK_AB R185, R184, R185 ;  /* 0x000000b9b8b9723e */ /* 0x000fe200000000ff */
[----:B0-----:R-:W-:Y:S01]  /*4350*/  FADD.FTZ R191, R11, -R160 ;  /* 0x800000a00bbf7221 */ /* 0x001fe20000010000 */
[C---:B------:R-:W-:Y:S02]  /*4360*/  LOP3.LUT P0, RZ, R246.reuse, 0xff00, RZ, 0xc0, !PT ;  /* 0x0000ff00f6ff7812 */ /* 0x040fe4000780c0ff */
[----:B------:R-:W-:Y:S01]  /*4370*/  LOP3.LUT P1, RZ, R246, 0xff, RZ, 0xc0, !PT ;  /* 0x000000fff6ff7812 */ /* 0x000fe2000782c0ff */
[----:B------:R-:W-:Y:S01]  /*4380*/  FFMA.FTZ R160, R16, R191, R193 ;  /* 0x000000bf10a07223 */ /* 0x000fe200000100c1 */
[----:B------:R-:W-:Y:S01]  /*4390*/  FFMA.FTZ R191, R3, R188, R189 ;  /* 0x000000bc03bf7223 */ /* 0x000fe200000100bd */
[----:B------:R-:W-:-:S02]  /*43a0*/  HADD2.F32 R193, -RZ, R164.H0_H0 ;  /* 0x200000a4ffc17230 */ /* 0x000fc40000004100 */
[----:B------:R-:W-:Y:S01]  /*43b0*/  FMUL.FTZ R160, R160, UR13 ;  /* 0x0000000da0a07c20 */ /* 0x000fe20008410000 */
[----:B------:R-:W-:-:S04]  /*43c0*/  FADD.FTZ R191, R8, -R191 ;  /* 0x800000bf08bf7221 */ /* 0x000fc80000010000 */
[----:B------:R-:W-:Y:S01]  /*43d0*/  FFMA.FTZ R191, R16, R191, R193 ;  /* 0x000000bf10bf7223 */ /* 0x000fe200000100c1 */
[----:B------:R-:W-:Y:S02]  /*43e0*/  FSEL R193, R160, RZ, P6 ;  /* 0x000000ffa0c17208 */ /* 0x000fe40003000000 */
[----:B------:R-:W-:Y:S01]  /*43f0*/  LOP3.LUT P6, RZ, R236, 0xff, RZ, 0xc0, !PT ;  /* 0x000000ffecff7812 */ /* 0x000fe200078cc0ff */
[----:B------:R-:W-:Y:S01]  /*4400*/  FMUL.FTZ R184, R191, UR13 ;  /* 0x0000000dbfb87c20 */ /* 0x000fe20008410000 */
[----:B------:R-:W-:-:S04]  /*4410*/  FSEL R191, R160, RZ, P0 ;  /* 0x000000ffa0bf7208 */ /* 0x000fc80000000000 */
[C---:B------:R-:W-:Y:S02]  /*4420*/  FSEL R160, R184.reuse, RZ, P1 ;  /* 0x000000ffb8a07208 */ /* 0x040fe40000800000 */
[----:B------:R-:W-:Y:S02]  /*4430*/  FSEL R184, R184, RZ, P6 ;  /* 0x000000ffb8b87208 */ /* 0x000fe40003000000 */
[----:B------:R-:W-:Y:S02]  /*4440*/  F2FP.F16.F32.PACK_AB R160, R191, R160 ;  /* 0x000000a0bfa0723e */ /* 0x000fe400000000ff */
[----:B------:R-:W-:Y:S01]  /*4450*/  F2FP.F16.F32.PACK_AB R184, R193, R184 ;  /* 0x000000b8c1b8723e */ /* 0x000fe200000000ff */
[----:B------:R-:W-:Y:S06]  /*4460*/  BRA `(.L_x_2436) ;  /* 0x0000000400587947 */ /* 0x000fec0003800000 */
.L_x_2440:
[-CC-:B------:R-:W-:Y:S01]  /*4470*/  FFMA.FTZ R161, R213, R188.reuse, R189.reuse ;  /* 0x000000bcd5a17223 */ /* 0x180fe200000100bd */
[--C-:B------:R-:W-:Y:S02]  /*4480*/  HADD2.F32 R163, -RZ, R167.reuse.H0_H0 ;  /* 0x200000a7ffa37230 */ /* 0x100fe40000004100 */
[-C--:B------:R-:W-:Y:S01]  /*4490*/  FFMA.FTZ R160, R230, R188.reuse, R189 ;  /* 0x000000bce6a07223 */ /* 0x080fe200000100bd */
[----:B------:R-:W-:Y:S02]  /*44a0*/  HADD2.F32 R169, -RZ, R167.H1_H1 ;  /* 0x300000a7ffa97230 */ /* 0x000fe40000004100 */
[----:B------:R-:W-:Y:S01]  /*44b0*/  FADD.FTZ R161, R214, -R161 ;  /* 0x800000a1d6a17221 */ /* 0x000fe20000010000 */
[-C--:B------:R-:W-:Y:S01]  /*44c0*/  FFMA.FTZ R162, R220, R188.reuse, R189 ;  /* 0x000000bcdca27223 */ /* 0x080fe200000100bd */
[----:B------:R-:W-:Y:S01]  /*44d0*/  LOP3.LUT P0, RZ, R237, 0xff0000, RZ, 0xc0, !PT ;  /* 0x00ff0000edff7812 */ /* 0x000fe2000780c0ff */
[--C-:B------:R-:W-:Y:S02]  /*44e0*/  HADD2.F32 R168, -RZ, R166.reuse.H1_H1 ;  /* 0x300000a6ffa87230 */ /* 0x100fe40000004100 */
[----:B-----5:R-:W-:Y:S01]  /*44f0*/  FFMA.FTZ R171, R16, R161, R163 ;  /* 0x000000a110ab7223 */ /* 0x020fe200000100a3 */
[----:B------:R-:W-:Y:S01]  /*4500*/  FFMA.FTZ R161, R207, R188, R189 ;  /* 0x000000bccfa17223 */ /* 0x000fe200000100bd */
[----:B------:R-:W-:Y:S01]  /*4510*/  FADD.FTZ R163, R229, -R160 ;  /* 0x800000a0e5a37221 */ /* 0x000fe20000010000 */
[----:B------:R-:W-:Y:S01]  /*4520*/  HADD2.F32 R160, -RZ, R166.H0_H0 ;  /* 0x200000a6ffa07230 */ /* 0x000fe20000004100 */
[----:B------:R-:W-:Y:S01]  /*4530*/  LOP3.LUT P6, RZ, R247, 0xff0000, RZ, 0xc0, !PT ;  /* 0x00ff0000f7ff7812 */ /* 0x000fe200078cc0ff */
[----:B------:R-:W-:Y:S01]  /*4540*/  FADD.FTZ R161, R208, -R161 ;  /* 0x800000a1d0a17221 */ /* 0x000fe20000010000 */
[----:B------:R-:W-:Y:S01]  /*4550*/  FFMA.FTZ R170, R16, R163, R169 ;  /* 0x000000a310aa7223 */ /* 0x000fe200000100a9 */
[----:B------:R-:W-:Y:S01]  /*4560*/  FADD.FTZ R163, R219, -R162 ;  /* 0x800000a2dba37221 */ /* 0x000fe20000010000 */
[----:B------:R-:W-:Y:S01]  /*4570*/  ISETP.GE.U32.AND P1, PT, R236, RZ, PT ;  /* 0x000000ffec00720c */ /* 0x000fe20003f26070 */
[C---:B------:R-:W-:Y:S01]  /*4580*/  FFMA.FTZ R160, R16.reuse, R161, R160 ;  /* 0x000000a110a07223 */ /* 0x040fe200000100a0 */
[----:B------:R-:W-:Y:S01]  /*4590*/  FMUL.FTZ R161, R171, UR13 ;  /* 0x0000000daba17c20 */ /* 0x000fe20008410000 */
[----:B------:R-:W-:Y:S01]  /*45a0*/  FFMA.FTZ R163, R16, R163, R168 ;  /* 0x000000a310a37223 */ /* 0x000fe200000100a8 */
[----:B------:R-:W-:Y:S01]  /*45b0*/  ISETP.GE.U32.AND.EX P1, PT, R237, 0x1000000, PT, P1 ;  /* 0x01000000ed00780c */ /* 0x000fe20003f26110 */
[----:B------:R-:W-:Y:S01]  /*45c0*/  FMUL.FTZ R168, R160, UR13 ;  /* 0x0000000da0a87c20 */ /* 0x000fe20008410000 */
[C---:B------:R-:W-:Y:S01]  /*45d0*/  F2FP.F16.F32.PACK_AB R171, R170.reuse, R171 ;  /* 0x000000abaaab723e */ /* 0x040fe200000000ff */
[----:B------:R-:W-:Y:S01]  /*45e0*/  FMUL.FTZ R184, R163, UR13 ;  /* 0x0000000da3b87c20 */ /* 0x000fe20008410000 */
[C---:B------:R-:W-:Y:S01]  /*45f0*/  FSEL R187, R161.reuse, RZ, P0 ;  /* 0x000000ffa1bb7208 */ /* 0x040fe20000000000 */
[----:B------:R-:W-:Y:S01]  /*4600*/  HADD2.F32 R195, -RZ, R164.H1_H1 ;  /* 0x300000a4ffc37230 */ /* 0x000fe20000004100 */
[----:B------:R-:W-:Y:S01]  /*4610*/  FSEL R169, R161, RZ, P6 ;  /* 0x000000ffa1a97208 */ /* 0x000fe20003000000 */
[----:B------:R-:W-:Y:S01]  /*4620*/  FMUL.FTZ R161, R170, UR13 ;  /* 0x0000000daaa17c20 */ /* 0x000fe20008410000 */
[----:B------:R-:W-:-:S02]  /*4630*/  ISETP.GE.U32.AND P0, PT, R246, RZ, PT ;  /* 0x000000fff600720c */ /* 0x000fc40003f06070 */
[C---:B------:R-:W-:Y:S02]  /*4640*/  LOP3.LUT P6, RZ, R247.reuse, 0xff, RZ, 0xc0, !PT ;  /* 0x000000fff7ff7812 */ /* 0x040fe400078cc0ff */
[----:B------:R-:W-:Y:S02]  /*4650*/  ISETP.GE.U32.AND.EX P0, PT, R247, 0x1000000, PT, P0 ;  /* 0x01000000f700780c */ /* 0x000fe40003f06100 */
[----:B------:R-:W-:Y:S02]  /*4660*/  FSEL R186, R161, RZ, P1 ;  /* 0x000000ffa1ba7208 */ /* 0x000fe40000800000 */
[----:B------:R-:W-:Y:S02]  /*4670*/  LOP3.LUT P1, RZ, R247, 0xff00, RZ, 0xc0, !PT ;  /* 0x0000ff00f7ff7812 */ /* 0x000fe4000782c0ff */
[----:B------:R-:W-:Y:S02]  /*4680*/  F2FP.F16.F32.PACK_AB R170, R163, R160 ;  /* 0x000000a0a3aa723e */ /* 0x000fe400000000ff */
[----:B------:R-:W-:-:S02]  /*4690*/  FSEL R160, R161, RZ, P0 ;  /* 0x000000ffa1a07208 */ /* 0x000fc40000000000 */
[----:B------:R-:W-:Y:S02]  /*46a0*/  FSEL R162, R168, RZ, P6 ;  /* 0x000000ffa8a27208 */ /* 0x000fe40003000000 */
[----:B------:R-:W-:Y:S02]  /*46b0*/  FSEL R161, R184, RZ, P1 ;  /* 0x000000ffb8a17208 */ /* 0x000fe40000800000 */
[----:B------:R-:W-:Y:S01]  /*46c0*/  F2FP.F16.F32.PACK_AB R163, R160, R169 ;  /* 0x000000a9a0a3723e */ /* 0x000fe200000000ff */
[--C-:B------:R-:W-:Y:S01]  /*46d0*/  FFMA.FTZ R160, R198, R188, R189.reuse ;  /* 0x000000bcc6a07223 */ /* 0x100fe200000100bd */
[----:B------:R-:W-:Y:S01]  /*46e0*/  F2FP.F16.F32.PACK_AB R162, R161, R162 ;  /* 0x000000a2a1a2723e */ /* 0x000fe200000000ff */
[----:B------:R-:W-:Y:S01]  /*46f0*/  FFMA.FTZ R161, R19, R188, R189 ;  /* 0x000000bc13a17223 */ /* 0x000fe200000100bd */
[----:B------:R-:W-:Y:S01]  /*4700*/  LOP3.LUT P0, RZ, R237, 0xff, RZ, 0xc0, !PT ;  /* 0x000000ffedff7812 */ /* 0x000fe2000780c0ff */
[----:B------:R-:W-:Y:S01]  /*4710*/  FADD.FTZ R185, R197, -R160 ;  /* 0x800000a0c5b97221 */ /* 0x000fe20000010000 */
[----:B------:R-:W-:-:S02]  /*4720*/  HADD2.F32 R169, -RZ, R165.H0_H0 ;  /* 0x200000a5ffa97230 */ /* 0x000fc40000004100 */
[----:B------:R-:W-:Y:S01]  /*4730*/  FADD.FTZ R161, R196, -R161 ;  /* 0x800000a1c4a17221 */ /* 0x000fe20000010000 */
[----:B------:R-:W-:Y:S01]  /*4740*/  HADD2.F32 R160, -RZ, R165.H1_H1 ;  /* 0x300000a5ffa07230 */ /* 0x000fe20000004100 */
[----:B------:R-:W-:Y:S02]  /*4750*/  F2FP.F16.F32.PACK_AB R187, R186, R187 ;  /* 0x000000bbbabb723e */ /* 0x000fe400000000ff */
[----:B------:R-:W-:Y:S01]  /*4760*/  FSEL R186, R168, RZ, P0 ;  /* 0x000000ffa8ba7208 */ /* 0x000fe20000000000 */
[C---:B------:R-:W-:Y:S01]  /*4770*/  FFMA.FTZ R169, R16.reuse, R161, R169 ;  /* 0x000000a110a97223 */ /* 0x040fe200000100a9 */
[----:B------:R-:W-:Y:S01]  /*4780*/  FFMA.FTZ R168, R16, R185, R160 ;  /* 0x000000b910a87223 */ /* 0x000fe200000100a0 */
[----:B------:R-:W-:Y:S02]  /*4790*/  LOP3.LUT P1, RZ, R237, 0xff00, RZ, 0xc0, !PT ;  /* 0x0000ff00edff7812 */ /* 0x000fe4000782c0ff */
[----:B------:R-:W-:Y:S01]  /*47a0*/  FMUL.FTZ R160, R169, UR13 ;  /* 0x0000000da9a07c20 */ /* 0x000fe20008410000 */
[----:B------:R-:W-:-:S02]  /*47b0*/  LOP3.LUT P6, RZ, R236, 0xff0000, RZ, 0xc0, !PT ;  /* 0x00ff0000ecff7812 */ /* 0x000fc400078cc0ff */
[----:B0-----:R-:W-:Y:S02]  /*47c0*/  FSEL R191, R184, RZ, P1 ;  /* 0x000000ffb8bf7208 */ /* 0x001fe40000800000 */
[C---:B------:R-:W-:Y:S01]  /*47d0*/  F2FP.F16.F32.PACK_AB R169, R168.reuse, R169 ;  /* 0x000000a9a8a9723e */ /* 0x040fe200000000ff */
[----:B------:R-:W-:Y:S01]  /*47e0*/  FMUL.FTZ R168, R168, UR13 ;  /* 0x0000000da8a87c20 */ /* 0x000fe20008410000 */
[C---:B------:R-:W-:Y:S02]  /*47f0*/  LOP3.LUT P1, RZ, R246.reuse, 0xff0000, RZ, 0xc0, !PT ;  /* 0x00ff0000f6ff7812 */ /* 0x040fe4000782c0ff */
[----:B------:R-:W-:Y:S02]  /*4800*/  LOP3.LUT P0, RZ, R246, 0xff000000, RZ, 0xc0, !PT ;  /* 0xff000000f6ff7812 */ /* 0x000fe4000780c0ff */
[C---:B------:R-:W-:Y:S02]  /*4810*/  FSEL R185, R160.reuse, RZ, P6 ;  /* 0x000000ffa0b97208 */ /* 0x040fe40003000000 */
[----:B------:R-:W-:-:S02]  /*4820*/  FSEL R161, R160, RZ, P1 ;  /* 0x000000ffa0a17208 */ /* 0x000fc40000800000 */
[----:B------:R-:W-:Y:S02]  /*4830*/  FSEL R160, R168, RZ, P0 ;  /* 0x000000ffa8a07208 */ /* 0x000fe40000000000 */
[----:B------:R-:W-:Y:S01]  /*4840*/  F2FP.F16.F32.PACK_AB R186, R191, R186 ;  /* 0x000000babfba723e */ /* 0x000fe200000000ff */
[-CC-:B------:R-:W-:Y:S01]  /*4850*/  FFMA.FTZ R191, R3, R188.reuse, R189.reuse ;  /* 0x000000bc03bf7223 */ /* 0x180fe200000100bd */
[----:B------:R-:W-:Y:S01]  /*4860*/  F2FP.F16.F32.PACK_AB R161, R160, R161 ;  /* 0x000000a1a0a1723e */ /* 0x000fe200000000ff */
[----:B------:R-:W-:Y:S01]  /*4870*/  FFMA.FTZ R160, R10, R188, R189 ;  /* 0x000000bc0aa07223 */ /* 0x000fe200000100bd */
[----:B------:R-:W-:Y:S01]  /*4880*/  LOP3.LUT P6, RZ, R236, 0xff000000, RZ, 0xc0, !PT ;  /* 0xff000000ecff7812 */ /* 0x000fe200078cc0ff */
[----:B------:R-:W-:Y:S01]  /*4890*/  FADD.FTZ R191, R8, -R191 ;  /* 0x800000bf08bf7221 */ /* 0x000fe20000010000 */
[----:B------:R-:W-:Y:S01]  /*48a0*/  LOP3.LUT P0, RZ, R246, 0xff00, RZ, 0xc0, !PT ;  /* 0x0000ff00f6ff7812 */ /* 0x000fe2000780c0ff */
[----:B------:R-:W-:Y:S01]  /*48b0*/  FADD.FTZ R193, R11, -R160 ;  /* 0x800000a00bc17221 */ /* 0x000fe20000010000 */
[----:B------:R-:W-:Y:S01]  /*48c0*/  HADD2.F32 R160, -RZ, R164.H0_H0 ;  /* 0x200000a4ffa07230 */ /* 0x000fe20000004100 */
[----:B------:R-:W-:-:S02]  /*48d0*/  FSEL R168, R168, RZ, P6 ;  /* 0x000000ffa8a87208 */ /* 0x000fc40003000000 */
[----:B------:R-:W-:Y:S01]  /*48e0*/  FFMA.FTZ R193, R16, R193, R195 ;  /* 0x000000c110c17223 */ /* 0x000fe200000100c3 */
[----:B------:R-:W-:Y:S01]  /*48f0*/  LOP3.LUT P6, RZ, R236, 0xff00, RZ, 0xc0, !PT ;  /* 0x0000ff00ecff7812 */ /* 0x000fe200078cc0ff */
[----:B------:R-:W-:Y:S01]  /*4900*/  FFMA.FTZ R160, R16, R191, R160 ;  /* 0x000000bf10a07223 */ /* 0x000fe200000100a0 */
[----:B------:R-:W-:Y:S01]  /*4910*/  F2FP.F16.F32.PACK_AB R185, R168, R185 ;  /* 0x000000b9a8b9723e */ /* 0x000fe200000000ff */
[C---:B------:R-:W-:Y:S01]  /*4920*/  FMUL.FTZ R184, R193.reuse, UR13 ;  /* 0x0000000dc1b87c20 */ /* 0x040fe20008410000 */
[----:B------:R-:W-:Y:S02]  /*4930*/  LOP3.LUT P1, RZ, R246, 0xff, RZ, 0xc0, !PT ;  /* 0x000000fff6ff7812 */ /* 0x000fe4000782c0ff */
[----:B------:R-:W-:Y:S01]  /*4940*/  F2FP.F16.F32.PACK_AB R168, R193, R160 ;  /* 0x000000a0c1a8723e */ /* 0x000fe200000000ff */
[----:B------:R-:W-:Y:S01]  /*4950*/  FMUL.FTZ R160, R160, UR13 ;  /* 0x0000000da0a07c20 */ /* 0x000fe20008410000 */
[----:B------:R-:W-:Y:S02]  /*4960*/  FSEL R191, R184, RZ, P6 ;  /* 0x000000ffb8bf7208 */ /* 0x000fe40003000000 */
[----:B------:R-:W-:-:S02]  /*4970*/  LOP3.LUT P6, RZ, R236, 0xff, RZ, 0xc0, !PT ;  /* 0x000000ffecff7812 */ /* 0x000fc400078cc0ff */
[----:B------:R-:W-:Y:S02]  /*4980*/  FSEL R193, R184, RZ, P0 ;  /* 0x000000ffb8c17208 */ /* 0x000fe40000000000 */
[C---:B------:R-:W-:Y:S02]  /*4990*/  FSEL R190, R160.reuse, RZ, P1 ;  /* 0x000000ffa0be7208 */ /* 0x040fe40000800000 */
[----:B------:R-:W-:Y:S02]  /*49a0*/  FSEL R184, R160, RZ, P6 ;  /* 0x000000ffa0b87208 */ /* 0x000fe40003000000 */
[----:B------:R-:W-:Y:S02]  /*49b0*/  F2FP.F16.F32.PACK_AB R160, R193, R190 ;  /* 0x000000bec1a0723e */ /* 0x000fe400000000ff */
[----:B------:R-:W-:-:S07]  /*49c0*/  F2FP.F16.F32.PACK_AB R184, R191, R184 ;  /* 0x000000b8bfb8723e */ /* 0x000fce00000000ff */
.L_x_2436:
        /* <DEDUP_REMOVED lines=14> */
.L_x_2432:
[----:B------:R-:W-:Y:S05]  /*4ab0*/  BSYNC.RECONVERGENT B0 ;  /* 0x0000000000007941 */ /* 0x000fea0003800200 */
.L_x_2431:
        /* <DEDUP_REMOVED lines=13> */
[--C-:B------:R-:W-:Y:S02]  /*4b90*/  HADD2.F32 R168, -RZ, R23.reuse.H1_H1 ;  /* 0x30000017ffa87230 */ /* 0x100fe40000004100 */
[-CC-:B------:R-:W-:Y:S01]  /*4ba0*/  FFMA.FTZ R161, R201, R188.reuse, R189.reuse ;  /* 0x000000bcc9a17223 */ /* 0x180fe200000100bd */
[-C--:B------:R-:W-:Y:S01]  /*4bb0*/  FFMA.FTZ R163, R217, R188.reuse, R189 ;  /* 0x000000bcd9a37223 */ /* 0x080fe200000100bd */
[----:B------:R-:W-:Y:S01]  /*4bc0*/  FADD.FTZ R185, R227, -R162 ;  /* 0x800000a2e3b97221 */ /* 0x000fe20000010000 */
[--C-:B------:R-:W-:Y:S02]  /*4bd0*/  HADD2.F32 R160, -RZ, R22.reuse.H0_H0 ;  /* 0x20000016ffa07230 */ /* 0x100fe40000004100 */
[----:B------:R-:W-:Y:S01]  /*4be0*/  FADD.FTZ R161, R202, -R161 ;  /* 0x800000a1caa17221 */ /* 0x000fe20000010000 */
[----:B------:R-:W-:Y:S02]  /*4bf0*/  HADD2.F32 R169, -RZ, R23.H0_H0 ;  /* 0x20000017ffa97230 */ /* 0x000fe40000004100 */
[----:B-----5:R-:W-:Y:S01]  /*4c00*/  FFMA.FTZ R168, R16, R185, R168 ;  /* 0x000000b910a87223 */ /* 0x020fe200000100a8 */
[----:B------:R-:W-:Y:S01]  /*4c10*/  ISETP.GE.U32.AND P5, PT, R244, RZ, PT ;  /* 0x000000fff400720c */ /* 0x000fe20003fa6070 */
[----:B------:R-:W-:Y:S01]  /*4c20*/  FADD.FTZ R163, R218, -R163 ;  /* 0x800000a3daa37221 */ /* 0x000fe20000010000 */
[----:B------:R-:W-:Y:S01]  /*4c30*/  FFMA.FTZ R170, R16, R161, R160 ;  /* 0x000000a110aa7223 */ /* 0x000fe200000100a0 */
[----:B------:R-:W-:Y:S01]  /*4c40*/  FMUL.FTZ R184, R168, UR13 ;  /* 0x0000000da8b87c20 */ /* 0x000fe20008410000 */
[-C--:B------:R-:W-:Y:S01]  /*4c50*/  FFMA.FTZ R162, R216, R188.reuse, R189 ;  /* 0x000000bcd8a27223 */ /* 0x080fe200000100bd */
[----:B------:R-:W-:Y:S01]  /*4c60*/  ISETP.GE.U32.AND.EX P5, PT, R245, 0x1000000, PT, P5 ;  /* 0x01000000f500780c */ /* 0x000fe20003fa6150 */
[----:B------:R-:W-:Y:S01]  /*4c70*/  FFMA.FTZ R171, R16, R163, R169 ;  /* 0x000000a310ab7223 */ /* 0x000fe200000100a9 */
[----:B------:R-:W-:Y:S01]  /*4c80*/  FFMA.FTZ R161, R15, R188, R189 ;  /* 0x000000bc0fa17223 */ /* 0x000fe200000100bd */
[----:B------:R-:W-:-:S02]  /*4c90*/  HADD2.F32 R169, -RZ, R22.H1_H1 ;  /* 0x30000016ffa97230 */ /* 0x000fc40000004100 */
[----:B------:R-:W-:Y:S01]  /*4ca0*/  FADD.FTZ R163, R215, -R162 ;  /* 0x800000a2d7a37221 */ /* 0x000fe20000010000 */
[--C-:B------:R-:W-:Y:S01]  /*4cb0*/  HADD2.F32 R160, -RZ, R21.reuse.H0_H0 ;  /* 0x20000015ffa07230 */ /* 0x100fe20000004100 */
[----:B------:R-:W-:Y:S01]  /*4cc0*/  FSEL R186, R184, RZ, P5 ;  /* 0x000000ffb8ba7208 */ /* 0x000fe20002800000 */
[----:B------:R-:W-:Y:S01]  /*4cd0*/  FMUL.FTZ R162, R171, UR13 ;  /* 0x0000000daba27c20 */ /* 0x000fe20008410000 */
[----:B------:R-:W-:Y:S01]  /*4ce0*/  FADD.FTZ R161, R14, -R161 ;  /* 0x800000a10ea17221 */ /* 0x000fe20000010000 */
[----:B------:R-:W-:Y:S01]  /*4cf0*/  ISETP.GE.U32.AND P5, PT, R234, RZ, PT ;  /* 0x000000ffea00720c */ /* 0x000fe20003fa6070 */
[C---:B------:R-:W-:Y:S01]  /*4d00*/  FFMA.FTZ R187, R16.reuse, R163, R169 ;  /* 0x000000a310bb7223 */ /* 0x040fe200000100a9 */
[----:B------:R-:W-:Y:S01]  /*4d10*/  LOP3.LUT P6, RZ, R245, 0xff0000, RZ, 0xc0, !PT ;  /* 0x00ff0000f5ff7812 */ /* 0x000fe200078cc0ff */
[----:B------:R-:W-:Y:S01]  /*4d20*/  FFMA.FTZ R169, R16, R161, R160 ;  /* 0x000000a110a97223 */ /* 0x000fe200000100a0 */
[C---:B------:R-:W-:Y:S01]  /*4d30*/  ISETP.GE.U32.AND.EX P5, PT, R235.reuse, 0x1000000, PT, P5 ;  /* 0x01000000eb00780c */ /* 0x040fe20003fa6150 */
[----:B------:R-:W-:Y:S01]  /*4d40*/  FFMA.FTZ R160, R200, R188, R189 ;  /* 0x000000bcc8a07223 */ /* 0x000fe200000100bd */
[----:B------:R-:W-:Y:S01]  /*4d50*/  FSEL R163, R162, RZ, P6 ;  /* 0x000000ffa2a37208 */ /* 0x000fe20003000000 */
[----:B------:R-:W-:Y:S01]  /*4d60*/  HADD2.F32 R185, -RZ, R21.H1_H1 ;  /* 0x30000015ffb97230 */ /* 0x000fe20000004100 */
[----:B------:R-:W-:Y:S01]  /*4d70*/  LOP3.LUT P6, RZ, R235, 0xff0000, RZ, 0xc0, !PT ;  /* 0x00ff0000ebff7812 */ /* 0x000fe200078cc0ff */
[----:B------:R-:W-:Y:S01]  /*4d80*/  FADD.FTZ R161, R199, -R160 ;  /* 0x800000a0c7a17221 */ /* 0x000fe20000010000 */
[----:B0-----:R-:W-:Y:S01]  /*4d90*/  FSEL R191, R184, RZ, P5 ;  /* 0x000000ffb8bf7208 */ /* 0x001fe20002800000 */
[----:B------:R-:W-:Y:S01]  /*4da0*/  FMUL.FTZ R184, R187, UR13 ;  /* 0x0000000dbbb87c20 */ /* 0x000fe20008410000 */
[----:B------:R-:W-:Y:S01]  /*4db0*/  FSEL R162, R162, RZ, P6 ;  /* 0x000000ffa2a27208 */ /* 0x000fe20003000000 */
[----:B------:R-:W-:Y:S01]  /*4dc0*/  FMUL.FTZ R160, R170, UR13 ;  /* 0x0000000daaa07c20 */ /* 0x000fe20008410000 */
[C---:B------:R-:W-:Y:S01]  /*4dd0*/  LOP3.LUT P5, RZ, R245.reuse, 0xff00, RZ, 0xc0, !PT ;  /* 0x0000ff00f5ff7812 */ /* 0x040fe200078ac0ff */
[----:B------:R-:W-:Y:S01]  /*4de0*/  HADD2.F32 R193, -RZ, R20.H1_H1 ;  /* 0x30000014ffc17230 */ /* 0x000fe20000004100 */
[----:B------:R-:W-:-:S02]  /*4df0*/  LOP3.LUT P6, RZ, R245, 0xff, RZ, 0xc0, !PT ;  /* 0x000000fff5ff7812 */ /* 0x000fc400078cc0ff */
[----:B------:R-:W-:Y:S01]  /*4e00*/  F2FP.F16.F32.PACK_AB R171, R168, R171 ;  /* 0x000000aba8ab723e */ /* 0x000fe200000000ff */
[----:B------:R-:W-:Y:S01]  /*4e10*/  FFMA.FTZ R168, R16, R161, R185 ;  /* 0x000000a110a87223 */ /* 0x000fe200000100b9 */
[----:B------:R-:W-:Y:S02]  /*4e20*/  F2FP.F16.F32.PACK_AB R170, R187, R170 ;  /* 0x000000aabbaa723e */ /* 0x000fe400000000ff */
[----:B------:R-:W-:Y:S02]  /*4e30*/  F2FP.F16.F32.PACK_AB R187, R191, R162 ;  /* 0x000000a2bfbb723e */ /* 0x000fe400000000ff */
[----:B------:R-:W-:Y:S02]  /*4e40*/  FSEL R161, R184, RZ, P5 ;  /* 0x000000ffb8a17208 */ /* 0x000fe40002800000 */
[----:B------:R-:W-:Y:S02]  /*4e50*/  FSEL R162, R160, RZ, P6 ;  /* 0x000000ffa0a27208 */ /* 0x000fe40003000000 */
[----:B------:R-:W-:-:S02]  /*4e60*/  LOP3.LUT P5, RZ, R235, 0xff, RZ, 0xc0, !PT ;  /* 0x000000ffebff7812 */ /* 0x000fc400078ac0ff */
[----:B------:R-:W-:Y:S02]  /*4e70*/  LOP3.LUT P6, RZ, R235, 0xff00, RZ, 0xc0, !PT ;  /* 0x0000ff00ebff7812 */ /* 0x000fe400078cc0ff */
[----:B------:R-:W-:Y:S02]  /*4e80*/  F2FP.F16.F32.PACK_AB R163, R186, R163 ;  /* 0x000000a3baa3723e */ /* 0x000fe400000000ff */
[----:B------:R-:W-:Y:S02]  /*4e90*/  F2FP.F16.F32.PACK_AB R162, R161, R162 ;  /* 0x000000a2a1a2723e */ /* 0x000fe400000000ff */
[----:B------:R-:W-:Y:S01]  /*4ea0*/  FSEL R186, R160, RZ, P5 ;  /* 0x000000ffa0ba7208 */ /* 0x000fe20002800000 */
[----:B------:R-:W-:Y:S01]  /*4eb0*/  FMUL.FTZ R160, R169, UR13 ;  /* 0x0000000da9a07c20 */ /* 0x000fe20008410000 */
[----:B------:R-:W-:Y:S02]  /*4ec0*/  FSEL R161, R184, RZ, P6 ;  /* 0x000000ffb8a17208 */ /* 0x000fe40003000000 */
[----:B------:R-:W-:-:S02]  /*4ed0*/  LOP3.LUT P6, RZ, R234, 0xff0000, RZ, 0xc0, !PT ;  /* 0x00ff0000eaff7812 */ /* 0x000fc400078cc0ff */
[C---:B------:R-:W-:Y:S01]  /*4ee0*/  F2FP.F16.F32.PACK_AB R169, R168.reuse, R169 ;  /* 0x000000a9a8a9723e */ /* 0x040fe200000000ff */
[----:B------:R-:W-:Y:S01]  /*4ef0*/  FMUL.FTZ R168, R168, UR13 ;  /* 0x0000000da8a87c20 */ /* 0x000fe20008410000 */
[----:B------:R-:W-:Y:S02]  /*4f00*/  LOP3.LUT P5, RZ, R244, 0xff0000, RZ, 0xc0, !PT ;  /* 0x00ff0000f4ff7812 */ /* 0x000fe400078ac0ff */
[----:B------:R-:W-:Y:S02]  /*4f10*/  FSEL R185, R160, RZ, P6 ;  /* 0x000000ffa0b97208 */ /* 0x000fe40003000000 */
[----:B------:R-:W-:Y:S02]  /*4f20*/  LOP3.LUT P6, RZ, R244, 0xff000000, RZ, 0xc0, !PT ;  /* 0xff000000f4ff7812 */ /* 0x000fe400078cc0ff */
[----:B------:R-:W-:Y:S02]  /*4f30*/  F2FP.F16.F32.PACK_AB R186, R161, R186 ;  /* 0x000000baa1ba723e */ /* 0x000fe400000000ff */
[----:B------:R-:W-:-:S02]  /*4f40*/  FSEL R161, R160, RZ, P5 ;  /* 0x000000ffa0a17208 */ /* 0x000fc40002800000 */
[----:B------:R-:W-:Y:S02]  /*4f50*/  FSEL R160, R168, RZ, P6 ;  /* 0x000000ffa8a07208 */ /* 0x000fe40003000000 */
[----:B------:R-:W-:Y:S02]  /*4f60*/  LOP3.LUT P5, RZ, R234, 0xff000000, RZ, 0xc0, !PT ;  /* 0xff000000eaff7812 */ /* 0x000fe400078ac0ff */
[----:B------:R-:W-:Y:S01]  /*4f70*/  F2FP.F16.F32.PACK_AB R161, R160, R161 ;  /* 0x000000a1a0a1723e */ /* 0x000fe200000000ff */
[----:B------:R-:W-:Y:S01]  /*4f80*/  FFMA.FTZ R160, R12, R188, R189 ;  /* 0x000000bc0ca07223 */ /* 0x000fe200000100bd */
[----:B------:R-:W-:Y:S02]  /*4f90*/  FSEL R168, R168, RZ, P5 ;  /* 0x000000ffa8a87208 */ /* 0x000fe40002800000 */
[----:B------:R-:W-:Y:S01]  /*4fa0*/  LOP3.LUT P5, RZ, R234, 0xff00, RZ, 0xc0, !PT ;  /* 0x0000ff00eaff7812 */ /* 0x000fe200078ac0ff */
[----:B------:R-:W-:Y:S01]  /*4fb0*/  FADD.FTZ R191, R13, -R160 ;  /* 0x800000a00dbf7221 */ /* 0x000fe20000010000 */
[----:B------:R-:W-:-:S02]  /*4fc0*/  F2FP.F16.F32.PACK_AB R185, R168, R185 ;  /* 0x000000b9a8b9723e */ /* 0x000fc400000000ff */
[----:B------:R-:W-:Y:S01]  /*4fd0*/  LOP3.LUT P6, RZ, R244, 0xff00, RZ, 0xc0, !PT ;  /* 0x0000ff00f4ff7812 */ /* 0x000fe200078cc0ff */
[----:B------:R-:W-:Y:S01]  /*4fe0*/  FFMA.FTZ R168, R16, R191, R193 ;  /* 0x000000bf10a87223 */ /* 0x000fe200000100c1 */
[----:B------:R-:W-:Y:S01]  /*4ff0*/  FFMA.FTZ R191, R9, R188, R189 ;  /* 0x000000bc09bf7223 */ /* 0x000fe200000100bd */
[----:B------:R-:W-:Y:S02]  /*5000*/  HADD2.F32 R193, -RZ, R20.H0_H0 ;  /* 0x20000014ffc17230 */ /* 0x000fe40000004100 */
[----:B------:R-:W-:Y:S01]  /*5010*/  FMUL.FTZ R160, R168, UR13 ;  /* 0x0000000da8a07c20 */ /* 0x000fe20008410000 */
[----:B------:R-:W-:-:S04]  /*5020*/  FADD.FTZ R191, R6, -R191 ;  /* 0x800000bf06bf7221 */ /* 0x000fc80000010000 */
[----:B------:R-:W-:Y:S01]  /*5030*/  FFMA.FTZ R191, R16, R191, R193 ;  /* 0x000000bf10bf7223 */ /* 0x000fe200000100c1 */
[C---:B------:R-:W-:Y:S02]  /*5040*/  FSEL R193, R160.reuse, RZ, P5 ;  /* 0x000000ffa0c17208 */ /* 0x040fe40002800000 */
[----:B------:R-:W-:Y:S02]  /*5050*/  FSEL R195, R160, RZ, P6 ;  /* 0x000000ffa0c37208 */ /* 0x000fe40003000000 */
[----:B------:R-:W-:Y:S01]  /*5060*/  F2FP.F16.F32.PACK_AB R168, R168, R191 ;  /* 0x000000bfa8a8723e */ /* 0x000fe200000000ff */
[----:B------:R-:W-:Y:S01]  /*5070*/  FMUL.FTZ R191, R191, UR13 ;  /* 0x0000000dbfbf7c20 */ /* 0x000fe20008410000 */
[----:B------:R-:W-:Y:S02]  /*5080*/  LOP3.LUT P5, RZ, R244, 0xff, RZ, 0xc0, !PT ;  /* 0x000000fff4ff7812 */ /* 0x000fe400078ac0ff */
[----:B------:R-:W-:Y:S02]  /*5090*/  LOP3.LUT P6, RZ, R234, 0xff, RZ, 0xc0, !PT ;  /* 0x000000ffeaff7812 */ /* 0x000fe400078cc0ff */
[----:B------:R-:W-:-:S02]  /*50a0*/  FSEL R160, R191, RZ, P5 ;  /* 0x000000ffbfa07208 */ /* 0x000fc40002800000 */
[----:B------:R-:W-:Y:S02]  /*50b0*/  FSEL R184, R191, RZ, P6 ;  /* 0x000000ffbfb87208 */ /* 0x000fe40003000000 */
[----:B------:R-:W-:Y:S02]  /*50c0*/  F2FP.F16.F32.PACK_AB R160, R195, R160 ;  /* 0x000000a0c3a0723e */ /* 0x000fe400000000ff */
[----:B------:R-:W-:Y:S01]  /*50d0*/  F2FP.F16.F32.PACK_AB R184, R193, R184 ;  /* 0x000000b8c1b8723e */ /* 0x000fe200000000ff */
[----:B------:R-:W-:Y:S06]  /*50e0*/  BRA `(.L_x_2446) ;  /* 0x0000001c00ac7947 */ /* 0x000fec0003800000 */
.L_x_2445:
[-CC-:B-1----:R-:W-:Y:S01]  /*50f0*/  FFMA.FTZ R160, R228, R188.reuse, R189.reuse ;  /* 0x000000bce4a07223 */ /* 0x182fe200000100bd */
[-C--:B------:R-:W-:Y:S01]  /*5100*/  FFMA.FTZ R161, R217, R188.reuse, R189 ;  /* 0x000000bcd9a17223 */ /* 0x080fe200000100bd */
[--C-:B------:R-:W-:Y:S01]  /*5110*/  HADD2.F32 R184, -RZ, R23.reuse.H1_H1 ;  /* 0x30000017ffb87230 */ /* 0x100fe20000004100 */
[----:B------:R-:W-:Y:S01]  /*5120*/  ISETP.GE.U32.AND P5, PT, R244, RZ, PT ;  /* 0x000000fff400720c */ /* 0x000fe20003fa6070 */
[----:B------:R-:W-:Y:S01]  /*5130*/  FADD.FTZ R185, R227, -R160 ;  /* 0x800000a0e3b97221 */ /* 0x000fe20000010000 */
[----:B------:R-:W-:Y:S02]  /*5140*/  HADD2.F32 R163, -RZ, R23.H0_H0 ;  /* 0x20000017ffa37230 */ /* 0x000fe40000004100 */
[----:B------:R-:W-:Y:S01]  /*5150*/  FADD.FTZ R161, R218, -R161 ;  /* 0x800000a1daa17221 */ /* 0x000fe20000010000 */
[-C--:B------:R-:W-:Y:S01]  /*5160*/  FFMA.FTZ R160, R216, R188.reuse, R189 ;  /* 0x000000bcd8a07223 */ /* 0x080fe200000100bd */
[C---:B-----5:R-:W-:Y:S01]  /*5170*/  FFMA.FTZ R184, R16.reuse, R185, R184 ;  /* 0x000000b910b87223 */ /* 0x060fe200000100b8 */
[----:B------:R-:W-:Y:S01]  /*5180*/  ISETP.GE.U32.AND.EX P5, PT, R245, 0x1000000, PT, P5 ;  /* 0x01000000f500780c */ /* 0x000fe20003fa6150 */
[----:B------:R-:W-:Y:S01]  /*5190*/  FFMA.FTZ R162, R16, R161, R163 ;  /* 0x000000a110a27223 */ /* 0x000fe200000100a3 */
[----:B------:R-:W-:Y:S01]  /*51a0*/  FFMA.FTZ R161, R201, R188, R189 ;  /* 0x000000bcc9a17223 */ /* 0x000fe200000100bd */
[----:B------:R-:W-:Y:S01]  /*51b0*/  FMUL.FTZ R184, R184, UR13 ;  /* 0x0000000db8b87c20 */ /* 0x000fe20008410000 */
[----:B------:R-:W-:-:S02]  /*51c0*/  HADD2.F32 R163, -RZ, R22.H0_H0 ;  /* 0x20000016ffa37230 */ /* 0x000fc40000004100 */
[----:B------:R-:W-:Y:S01]  /*51d0*/  FADD.FTZ R185, R215, -R160 ;  /* 0x800000a0d7b97221 */ /* 0x000fe20000010000 */
[----:B------:R-:W-:Y:S01]  /*51e0*/  FADD.FTZ R161, R202, -R161 ;  /* 0x800000a1caa17221 */ /* 0x000fe20000010000 */
[----:B------:R-:W-:Y:S01]  /*51f0*/  FMUL.FTZ R162, R162, UR13 ;  /* 0x0000000da2a27c20 */ /* 0x000fe20008410000 */
[----:B------:R-:W-:Y:S01]  /*5200*/  LOP3.LUT P6, RZ, R245, 0xff0000, RZ, 0xc0, !PT ;  /* 0x00ff0000f5ff7812 */ /* 0x000fe200078cc0ff */
[----:B------:R-:W-:Y:S01]  /*5210*/  HADD2.F32 R160, -RZ, R22.H1_H1 ;  /* 0x30000016ffa07230 */ /* 0x000fe20000004100 */
[----:B------:R-:W-:Y:S01]  /*5220*/  FSEL R186, R184, RZ, P5 ;  /* 0x000000ffb8ba7208 */ /* 0x000fe20002800000 */
[----:B------:R-:W-:Y:S01]  /*5230*/  FFMA.FTZ R161, R16, R161, R163 ;  /* 0x000000a110a17223 */ /* 0x000fe200000100a3 */
[----:B------:R-:W-:Y:S01]  /*5240*/  ISETP.GE.U32.AND P5, PT, R234, RZ, PT ;  /* 0x000000ffea00720c */ /* 0x000fe20003fa6070 */
[----:B0-----:R-:W-:Y:S01]  /*5250*/  HADD2.F32 R191, -RZ, R21.H1_H1 ;  /* 0x30000015ffbf7230 */ /* 0x001fe20000004100 */
[----:B------:R-:W-:Y:S01]  /*5260*/  FSEL R163, R162, RZ, P6 ;  /* 0x000000ffa2a37208 */ /* 0x000fe20003000000 */
[----:B------:R-:W-:Y:S01]  /*5270*/  FFMA.FTZ R160, R16, R185, R160 ;  /* 0x000000b910a07223 */ /* 0x000fe200000100a0 */
[----:B------:R-:W-:Y:S01]  /*5280*/  LOP3.LUT P6, RZ, R235, 0xff0000, RZ, 0xc0, !PT ;  /* 0x00ff0000ebff7812 */ /* 0x000fe200078cc0ff */
[----:B------:R-:W-:Y:S01]  /*5290*/  FMUL.FTZ R161, R161, UR13 ;  /* 0x0000000da1a17c20 */ /* 0x000fe20008410000 */
[----:B------:R-:W-:Y:S01]  /*52a0*/  ISETP.GE.U32.AND.EX P5, PT, R235, 0x1000000, PT, P5 ;  /* 0x01000000eb00780c */ /* 0x000fe20003fa6150 */
[----:B------:R-:W-:Y:S01]  /*52b0*/  FMUL.FTZ R160, R160, UR13 ;  /* 0x0000000da0a07c20 */ /* 0x000fe20008410000 */
[----:B------:R-:W-:Y:S01]  /*52c0*/  FSEL R187, R162, RZ, P6 ;  /* 0x000000ffa2bb7208 */ /* 0x000fe20003000000 */
[----:B------:R-:W-:Y:S01]  /*52d0*/  HADD2.F32 R193, -RZ, R20.H1_H1 ;  /* 0x30000014ffc17230 */ /* 0x000fe20000004100 */
[----:B------:R-:W-:-:S02]  /*52e0*/  FSEL R184, R184, RZ, P5 ;  /* 0x000000ffb8b87208 */ /* 0x000fc40002800000 */
[C---:B------:R-:W-:Y:S02]  /*52f0*/  LOP3.LUT P6, RZ, R245.reuse, 0xff, RZ, 0xc0, !PT ;  /* 0x000000fff5ff7812 */ /* 0x040fe400078cc0ff */
[----:B------:R-:W-:Y:S02]  /*5300*/  LOP3.LUT P5, RZ, R245, 0xff00, RZ, 0xc0, !PT ;  /* 0x0000ff00f5ff7812 */ /* 0x000fe400078ac0ff */
[----:B------:R-:W-:Y:S02]  /*5310*/  FSEL R162, R161, RZ, P6 ;  /* 0x000000ffa1a27208 */ /* 0x000fe40003000000 */
[----:B------:R-:W-:Y:S02]  /*5320*/  FSEL R185, R160, RZ, P5 ;  /* 0x000000ffa0b97208 */ /* 0x000fe40002800000 */
[C---:B------:R-:W-:Y:S02]  /*5330*/  LOP3.LUT P5, RZ, R235.reuse, 0xff, RZ, 0xc0, !PT ;  /* 0x000000ffebff7812 */ /* 0x040fe400078ac0ff */
[----:B------:R-:W-:-:S02]  /*5340*/  LOP3.LUT P6, RZ, R235, 0xff00, RZ, 0xc0, !PT ;  /* 0x0000ff00ebff7812 */ /* 0x000fc400078cc0ff */
[----:B------:R-:W-:Y:S02]  /*5350*/  F2FP.F16.F32.PACK_AB R163, R186, R163 ;  /* 0x000000a3baa3723e */ /* 0x000fe400000000ff */
[----:B------:R-:W-:Y:S02]  /*5360*/  F2FP.F16.F32.PACK_AB R162, R185, R162 ;  /* 0x000000a2b9a2723e */ /* 0x000fe400000000ff */
[----:B------:R-:W-:Y:S01]  /*5370*/  FSEL R186, R161, RZ, P5 ;  /* 0x000000ffa1ba7208 */ /* 0x000fe20002800000 */
[-CC-:B------:R-:W-:Y:S01]  /*5380*/  FFMA.FTZ R161, R15, R188.reuse, R189.reuse ;  /* 0x000000bc0fa17223 */ /* 0x180fe200000100bd */
[----:B------:R-:W-:Y:S01]  /*5390*/  FSEL R185, R160, RZ, P6 ;  /* 0x000000ffa0b97208 */ /* 0x000fe20003000000 */
[----:B------:R-:W-:Y:S01]  /*53a0*/  FFMA.FTZ R160, R200, R188, R189 ;  /* 0x000000bcc8a07223 */ /* 0x000fe200000100bd */
[----:B------:R-:W-:Y:S01]  /*53b0*/  LOP3.LUT P6, RZ, R234, 0xff0000, RZ, 0xc0, !PT ;  /* 0x00ff0000eaff7812 */ /* 0x000fe200078cc0ff */
[----:B------:R-:W-:Y:S01]  /*53c0*/  FADD.FTZ R161, R14, -R161 ;  /* 0x800000a10ea17221 */ /* 0x000fe20000010000 */
[----:B------:R-:W-:Y:S01]  /*53d0*/  F2FP.F16.F32.PACK_AB R186, R185, R186 ;  /* 0x000000bab9ba723e */ /* 0x000fe200000000ff */
[----:B------:R-:W-:Y:S01]  /*53e0*/  HADD2.F32 R185, -RZ, R21.H0_H0 ;  /* 0x20000015ffb97230 */ /* 0x000fe20000004100 */
[----:B------:R-:W-:-:S02]  /*53f0*/  LOP3.LUT P5, RZ, R244, 0xff0000, RZ, 0xc0, !PT ;  /* 0x00ff0000f4ff7812 */ /* 0x000fc400078ac0ff */
[----:B------:R-:W-:Y:S02]  /*5400*/  F2FP.F16.F32.PACK_AB R187, R184, R187 ;  /* 0x000000bbb8bb723e */ /* 0x000fe400000000ff */
[----:B------:R-:W-:Y:S01]  /*5410*/  FFMA.FTZ R161, R16, R161, R185 ;  /* 0x000000a110a17223 */ /* 0x000fe200000100b9 */
[----:B------:R-:W-:-:S03]  /*5420*/  FADD.FTZ R185, R199, -R160 ;  /* 0x800000a0c7b97221 */ /* 0x000fc60000010000 */
[----:B------:R-:W-:Y:S01]  /*5430*/  FMUL.FTZ R161, R161, UR13 ;  /* 0x0000000da1a17c20 */ /* 0x000fe20008410000 */
[----:B------:R-:W-:-:S04]  /*5440*/  FFMA.FTZ R191, R16, R185, R191 ;  /* 0x000000b910bf7223 */ /* 0x000fc800000100bf */
[----:B------:R-:W-:Y:S01]  /*5450*/  FSEL R185, R161, RZ, P6 ;  /* 0x000000ffa1b97208 */ /* 0x000fe20003000000 */
[----:B------:R-:W-:Y:S01]  /*5460*/  FMUL.FTZ R191, R191, UR13 ;  /* 0x0000000dbfbf7c20 */ /* 0x000fe20008410000 */
[----:B------:R-:W-:Y:S02]  /*5470*/  FSEL R161, R161, RZ, P5 ;  /* 0x000000ffa1a17208 */ /* 0x000fe40002800000 */
[----:B------:R-:W-:Y:S02]  /*5480*/  LOP3.LUT P5, RZ, R234, 0xff000000, RZ, 0xc0, !PT ;  /* 0xff000000eaff7812 */ /* 0x000fe400078ac0ff */
[----:B------:R-:W-:Y:S02]  /*5490*/  LOP3.LUT P6, RZ, R244, 0xff000000, RZ, 0xc0, !PT ;  /* 0xff000000f4ff7812 */ /* 0x000fe400078cc0ff */
[C---:B------:R-:W-:Y:S02]  /*54a0*/  FSEL R160, R191.reuse, RZ, P5 ;  /* 0x000000ffbfa07208 */ /* 0x040fe40002800000 */
[----:B------:R-:W-:-:S02]  /*54b0*/  FSEL R184, R191, RZ, P6 ;  /* 0x000000ffbfb87208 */ /* 0x000fc40003000000 */
[----:B------:R-:W-:Y:S01]  /*54c0*/  F2FP.F16.F32.PACK_AB R185, R160, R185 ;  /* 0x000000b9a0b9723e */ /* 0x000fe200000000ff */
[----:B------:R-:W-:Y:S01]  /*54d0*/  FFMA.FTZ R160, R12, R188, R189 ;  /* 0x000000bc0ca07223 */ /* 0x000fe200000100bd */
[----:B------:R-:W-:Y:S02]  /*54e0*/  LOP3.LUT P5, RZ, R234, 0xff00, RZ, 0xc0, !PT ;  /* 0x0000ff00eaff7812 */ /* 0x000fe400078ac0ff */
[----:B------:R-:W-:Y:S01]  /*54f0*/  LOP3.LUT P6, RZ, R244, 0xff00, RZ, 0xc0, !PT ;  /* 0x0000ff00f4ff7812 */ /* 0x000fe200078cc0ff */
[----:B------:R-:W-:Y:S01]  /*5500*/  FADD.FTZ R191, R13, -R160 ;  /* 0x800000a00dbf7221 */ /* 0x000fe20000010000 */
[----:B------:R-:W-:-:S03]  /*5510*/  F2FP.F16.F32.PACK_AB R161, R184, R161 ;  /* 0x000000a1b8a1723e */ /* 0x000fc600000000ff */
[----:B------:R-:W-:Y:S01]  /*5520*/  FFMA.FTZ R160, R16, R191, R193 ;  /* 0x000000bf10a07223 */ /* 0x000fe200000100c1 */
[----:B------:R-:W-:Y:S01]  /*5530*/  FFMA.FTZ R191, R9, R188, R189 ;  /* 0x000000bc09bf7223 */ /* 0x000fe200000100bd */
[----:B------:R-:W-:Y:S02]  /*5540*/  HADD2.F32 R193, -RZ, R20.H0_H0 ;  /* 0x20000014ffc17230 */ /* 0x000fe40000004100 */
[----:B------:R-:W-:Y:S01]  /*5550*/  FMUL.FTZ R160, R160, UR13 ;  /* 0x0000000da0a07c20 */ /* 0x000fe20008410000 */
[----:B------:R-:W-:-:S04]  /*5560*/  FADD.FTZ R191, R6, -R191 ;  /* 0x800000bf06bf7221 */ /* 0x000fc80000010000 */
[----:B------:R-:W-:Y:S01]  /*5570*/  FFMA.FTZ R191, R16, R191, R193 ;  /* 0x000000bf10bf7223 */ /* 0x000fe200000100c1 */
[C---:B------:R-:W-:Y:S02]  /*5580*/  FSEL R193, R160.reuse, RZ, P5 ;  /* 0x000000ffa0c17208 */ /* 0x040fe40002800000 */
[----:B------:R-:W-:Y:S01]  /*5590*/  FSEL R195, R160, RZ, P6 ;  /* 0x000000ffa0c37208 */ /* 0x000fe20003000000 */
[----:B------:R-:W-:Y:S01]  /*55a0*/  FMUL.FTZ R191, R191, UR13 ;  /* 0x0000000dbfbf7c20 */ /* 0x000fe20008410000 */
[----:B------:R-:W-:Y:S02]  /*55b0*/  LOP3.LUT P5, RZ, R244, 0xff, RZ, 0xc0, !PT ;  /* 0x000000fff4ff7812 */ /* 0x000fe400078ac0ff */
[----:B------:R-:W-:Y:S02]  /*55c0*/  LOP3.LUT P6, RZ, R234, 0xff, RZ, 0xc0, !PT ;  /* 0x000000ffeaff7812 */ /* 0x000fe400078cc0ff */
[C---:B------:R-:W-:Y:S02]  /*55d0*/  FSEL R160, R191.reuse, RZ, P5 ;  /* 0x000000ffbfa07208 */ /* 0x040fe40002800000 */
[----:B------:R-:W-:-:S02]  /*55e0*/  FSEL R184, R191, RZ, P6 ;  /* 0x000000ffbfb87208 */ /* 0x000fc40003000000 */
[----:B------:R-:W-:Y:S02]  /*55f0*/  F2FP.F16.F32.PACK_AB R160, R195, R160 ;  /* 0x000000a0c3a0723e */ /* 0x000fe400000000ff */
[----:B------:R-:W-:Y:S01]  /*5600*/  F2FP.F16.F32.PACK_AB R184, R193, R184 ;  /* 0x000000b8c1b8723e */ /* 0x000fe200000000ff */
[----:B------:R-:W-:Y:S06]  /*5610*/  BRA `(.L_x_2446) ;  /* 0x0000001800607947 */ /* 0x000fec0003800000 */
.L_x_2444:
        /* <DEDUP_REMOVED lines=18> */
[C---:B------:R-:W-:Y:S01]  /*5740*/  F2FP.F16.F32.PACK_AB R171, R162.reuse, R171 ;  /* 0x000000aba2ab723e */ /* 0x040fe200000000ff */
        /* <DEDUP_REMOVED lines=19> */
[----:B------:R-:W-:Y:S01]  /*5880*/  F2FP.F16.F32.PACK_AB R187, R184, R187 ;  /* 0x000000bbb8bb723e */ /* 0x000fe200000000ff */
[----:B------:R-:W-:Y:S01]  /*5890*/  FFMA.FTZ R184, R200, R188, R189 ;  /* 0x000000bcc8b87223 */ /* 0x000fe200000100bd */
[----:B------:R-:W-:Y:S02]  /*58a0*/  F2FP.F16.F32.PACK_AB R170, R161, R170 ;  /* 0x000000aaa1aa723e */ /* 0x000fe400000000ff */
[----:B------:R-:W-:Y:S01]  /*58b0*/  F2FP.F16.F32.PACK_AB R163, R162, R163 ;  /* 0x000000a3a2a3723e */ /* 0x000fe200000000ff */
[----:B------:R-:W-:Y:S01]  /*58c0*/  FADD.FTZ R185, R199, -R184 ;  /* 0x800000b8c7b97221 */ /* 0x000fe20000010000 */
[----:B------:R-:W-:-:S02]  /*58d0*/  FSEL R162, R160, RZ, P5 ;  /* 0x000000ffa0a27208 */ /* 0x000fc40002800000 */
[C---:B------:R-:W-:Y:S02]  /*58e0*/  FSEL R161, R168.reuse, RZ, P6 ;  /* 0x000000ffa8a17208 */ /* 0x040fe40003000000 */
[C---:B------:R-:W-:Y:S02]  /*58f0*/  LOP3.LUT P6, RZ, R235.reuse, 0xff00, RZ, 0xc0, !PT ;  /* 0x0000ff00ebff7812 */ /* 0x040fe400078cc0ff */
[----:B------:R-:W-:Y:S02]  /*5900*/  LOP3.LUT P5, RZ, R235, 0xff, RZ, 0xc0, !PT ;  /* 0x000000ffebff7812 */ /* 0x000fe400078ac0ff */
[----:B------:R-:W-:Y:S02]  /*5910*/  F2FP.F16.F32.PACK_AB R162, R161, R162 ;  /* 0x000000a2a1a2723e */ /* 0x000fe400000000ff */
[----:B------:R-:W-:Y:S01]  /*5920*/  FSEL R161, R168, RZ, P6 ;  /* 0x000000ffa8a17208 */ /* 0x000fe20003000000 */
[----:B------:R-:W-:Y:S01]  /*5930*/  FMUL.FTZ R168, R16, R185 ;  /* 0x000000b910a87220 */ /* 0x000fe20000410000 */
[----:B------:R-:W-:Y:S01]  /*5940*/  FSEL R186, R160, RZ, P5 ;  /* 0x000000ffa0ba7208 */ /* 0x000fe20002800000 */
[----:B------:R-:W-:Y:S01]  /*5950*/  FMUL.FTZ R160, R169, UR13 ;  /* 0x0000000da9a07c20 */ /* 0x000fe20008410000 */
        /* <DEDUP_REMOVED lines=14> */
[----:B0-----:R-:W-:Y:S01]  /*5a40*/  FADD.FTZ R191, R13, -R160 ;  /* 0x800000a00dbf7221 */ /* 0x001fe20000010000 */
[----:B------:R-:W-:Y:S01]  /*5a50*/  FMUL.FTZ R160, R16, R193 ;  /* 0x000000c110a07220 */ /* 0x000fe20000410000 */
[----:B------:R-:W-:-:S02]  /*5a60*/  LOP3.LUT P6, RZ, R244, 0xff00, RZ, 0xc0, !PT ;  /* 0x0000ff00f4ff7812 */ /* 0x000fc400078cc0ff */
[----:B------:R-:W-:Y:S01]  /*5a70*/  FMUL.FTZ R191, R16, R191 ;  /* 0x000000bf10bf7220 */ /* 0x000fe20000410000 */
[----:B------:R-:W-:-:S03]  /*5a80*/  F2FP.F16.F32.PACK_AB R185, R168, R185 ;  /* 0x000000b9a8b9723e */ /* 0x000fc600000000ff */
[C---:B------:R-:W-:Y:S01]  /*5a90*/  FMUL.FTZ R184, R191.reuse, UR13 ;  /* 0x0000000dbfb87c20 */ /* 0x040fe20008410000 */
[----:B------:R-:W-:Y:S01]  /*5aa0*/  F2FP.F16.F32.PACK_AB R168, R191, R160 ;  /* 0x000000a0bfa8723e */ /* 0x000fe200000000ff */
[----:B------:R-:W-:-:S03]  /*5ab0*/  FMUL.FTZ R160, R160, UR13 ;  /* 0x0000000da0a07c20 */ /* 0x000fc60008410000 */
[C---:B------:R-:W-:Y:S02]  /*5ac0*/  FSEL R193, R184.reuse, RZ, P5 ;  /* 0x000000ffb8c17208 */ /* 0x040fe40002800000 */
        /* <DEDUP_REMOVED lines=8> */
.L_x_2447:
        /* <DEDUP_REMOVED lines=17> */
[----:B------:R-:W-:Y:S01]  /*5c60*/  F2FP.F16.F32.PACK_AB R163, R160, R163 ;  /* 0x000000a3a0a3723e */ /* 0x000fe200000000ff */
        /* <DEDUP_REMOVED lines=18> */
[----:B------:R-:W-:Y:S01]  /*5d90*/  F2FP.F16.F32.PACK_AB R162, R161, R162 ;  /* 0x000000a2a1a2723e */ /* 0x000fe200000000ff */
[----:B------:R-:W-:Y:S01]  /*5da0*/  FFMA.FTZ R161, R15, R188, R189 ;  /* 0x000000bc0fa17223 */ /* 0x000fe200000100bd */
[----:B------:R-:W-:Y:S01]  /*5db0*/  F2FP.F16.F32.PACK_AB R186, R185, R186 ;  /* 0x000000bab9ba723e */ /* 0x000fe200000000ff */
[----:B------:R-:W-:Y:S01]  /*5dc0*/  FADD.FTZ R185, R199, -R160 ;  /* 0x800000a0c7b97221 */ /* 0x000fe20000010000 */
[----:B------:R-:W-:Y:S01]  /*5dd0*/  F2FP.F16.F32.PACK_AB R187, R184, R187 ;  /* 0x000000bbb8bb723e */ /* 0x000fe200000000ff */
        /* <DEDUP_REMOVED lines=10> */
[----:B------:R-:W-:Y:S01]  /*5e80*/  F2FP.F16.F32.PACK_AB R161, R160, R161 ;  /* 0x000000a1a0a1723e */ /* 0x000fe200000000ff */
        /* <DEDUP_REMOVED lines=11> */
[----:B------:R-:W-:-:S03]  /*5f40*/  F2FP.F16.F32.PACK_AB R185, R190, R185 ;  /* 0x000000b9beb9723e */ /* 0x000fc600000000ff */
        /* <DEDUP_REMOVED lines=11> */
.L_x_2443:
        /* <DEDUP_REMOVED lines=12> */
[----:B------:R-:W-:Y:S01]  /*60c0*/  ISETP.GE.U32.AND P5, PT, R234, RZ, PT ;  /* 0x000000ffea00720c */ /* 0x000fe20003fa6070 */
[----:B------:R-:W-:Y:S01]  /*60d0*/  FADD.FTZ R185, R227, -R168 ;  /* 0x800000a8e3b97221 */ /* 0x000fe20000010000 */
[-C--:B------:R-:W-:Y:S01]  /*60e0*/  FFMA.FTZ R168, R216, R188.reuse, R189 ;  /* 0x000000bcd8a87223 */ /* 0x080fe200000100bd */
[C---:B-----5:R-:W-:Y:S01]  /*60f0*/  FFMA.FTZ R186, R16.reuse, R169, R171 ;  /* 0x000000a910ba7223 */ /* 0x060fe200000100ab */
[----:B------:R-:W-:Y:S01]  /*6100*/  FFMA.FTZ R169, R201, R188, R189 ;  /* 0x000000bcc9a97223 */ /* 0x000fe200000100bd */
[----:B------:R-:W-:Y:S01]  /*6110*/  FFMA.FTZ R187, R16, R185, R170 ;  /* 0x000000b910bb7223 */ /* 0x000fe200000100aa */
[----:B------:R-:W-:-:S02]  /*6120*/  HADD2.F32 R171, -RZ, R22.H0_H0 ;  /* 0x20000016ffab7230 */ /* 0x000fc40000004100 */
[----:B------:R-:W-:Y:S01]  /*6130*/  FADD.FTZ R185, R215, -R168 ;  /* 0x800000a8d7b97221 */ /* 0x000fe20000010000 */
[----:B------:R-:W-:Y:S01]  /*6140*/  FADD.FTZ R169, R202, -R169 ;  /* 0x800000a9caa97221 */ /* 0x000fe20000010000 */
[----:B------:R-:W-:Y:S02]  /*6150*/  HADD2.F32 R170, -RZ, R22.H1_H1 ;  /* 0x30000016ffaa7230 */ /* 0x000fe40000004100 */
[----:B------:R-:W-:Y:S01]  /*6160*/  FMUL.FTZ R168, R187, UR13 ;  /* 0x0000000dbba87c20 */ /* 0x000fe20008410000 */
[----:B------:R-:W-:Y:S01]  /*6170*/  ISETP.GE.U32.AND.EX P5, PT, R235, 0x1000000, PT, P5 ;  /* 0x01000000eb00780c */ /* 0x000fe20003fa6150 */
[C---:B------:R-:W-:Y:S01]  /*6180*/  FFMA.FTZ R169, R16.reuse, R169, R171 ;  /* 0x000000a910a97223 */ /* 0x040fe200000100ab */
[----:B------:R-:W-:Y:S01]  /*6190*/  F2FP.F16.F32.PACK_AB R171, R187, R186 ;  /* 0x000000babbab723e */ /* 0x000fe200000000ff */
[----:B------:R-:W-:Y:S01]  /*61a0*/  FFMA.FTZ R184, R16, R185, R170 ;  /* 0x000000b910b87223 */ /* 0x000fe200000100aa */
[----:B------:R-:W-:Y:S01]  /*61b0*/  FMUL.FTZ R186, R186, UR13 ;  /* 0x0000000dbaba7c20 */ /* 0x000fe20008410000 */
[----:B------:R-:W-:Y:S01]  /*61c0*/  LOP3.LUT P6, RZ, R235, 0xff0000, RZ, 0xc0, !PT ;  /* 0x00ff0000ebff7812 */ /* 0x000fe200078cc0ff */
[----:B------:R-:W-:Y:S01]  /*61d0*/  HADD2.F32 R185, -RZ, R21.H0_H0 ;  /* 0x20000015ffb97230 */ /* 0x000fe20000004100 */
        /* <DEDUP_REMOVED lines=8> */
[----:B------:R-:W-:Y:S01]  /*6260*/  FSEL R169, R184, RZ, P6 ;  /* 0x000000ffb8a97208 */ /* 0x000fe20003000000 */
[----:B------:R-:W-:Y:S01]  /*6270*/  HADD2.F32 R184, -RZ, R20.H1_H1 ;  /* 0x30000014ffb87230 */ /* 0x000fe20000004100 */
[----:B------:R-:W-:Y:S02]  /*6280*/  F2FP.F16.F32.PACK_AB R187, R187, R186 ;  /* 0x000000babbbb723e */ /* 0x000fe400000000ff */
[----:B------:R-:W-:Y:S01]  /*6290*/  F2FP.F16.F32.PACK_AB R186, R169, R168 ;  /* 0x000000a8a9ba723e */ /* 0x000fe200000000ff */
[-CC-:B------:R-:W-:Y:S01]  /*62a0*/  FFMA.FTZ R168, R200, R188.reuse, R189.reuse ;  /* 0x000000bcc8a87223 */ /* 0x180fe200000100bd */
[----:B------:R-:W-:Y:S01]  /*62b0*/  FFMA.FTZ R169, R15, R188, R189 ;  /* 0x000000bc0fa97223 */ /* 0x000fe200000100bd */
[----:B------:R-:W-:-:S02]  /*62c0*/  LOP3.LUT P5, RZ, R234, 0xff0000, RZ, 0xc0, !PT ;  /* 0x00ff0000eaff7812 */ /* 0x000fc400078ac0ff */
[----:B0-----:R-:W-:Y:S01]  /*62d0*/  FADD.FTZ R191, R199, -R168 ;  /* 0x800000a8c7bf7221 */ /* 0x001fe20000010000 */
[----:B------:R-:W-:Y:S02]  /*62e0*/  HADD2.F32 R168, -RZ, R21.H1_H1 ;  /* 0x30000015ffa87230 */ /* 0x000fe40000004100 */
[----:B------:R-:W-:Y:S01]  /*62f0*/  FADD.FTZ R169, R14, -R169 ;  /* 0x800000a90ea97221 */ /* 0x000fe20000010000 */
[----:B------:R-:W-:Y:S02]  /*6300*/  LOP3.LUT P6, RZ, R234, 0xff000000, RZ, 0xc0, !PT ;  /* 0xff000000eaff7812 */ /* 0x000fe400078cc0ff */
[----:B------:R-:W-:Y:S01]  /*6310*/  FFMA.FTZ R193, R16, R191, R168 ;  /* 0x000000bf10c17223 */ /* 0x000fe200000100a8 */
[-C--:B------:R-:W-:Y:S01]  /*6320*/  FFMA.FTZ R168, R12, R188.reuse, R189 ;  /* 0x000000bc0ca87223 */ /* 0x080fe200000100bd */
[----:B------:R-:W-:Y:S01]  /*6330*/  FFMA.FTZ R190, R16, R169, R185 ;  /* 0x000000a910be7223 */ /* 0x000fe200000100b9 */
[----:B------:R-:W-:Y:S01]  /*6340*/  FFMA.FTZ R169, R9, R188, R189 ;  /* 0x000000bc09a97223 */ /* 0x000fe200000100bd */
[----:B------:R-:W-:-:S02]  /*6350*/  HADD2.F32 R185, -RZ, R20.H0_H0 ;  /* 0x20000014ffb97230 */ /* 0x000fc40000004100 */
[----:B------:R-:W-:Y:S01]  /*6360*/  FADD.FTZ R191, R13, -R168 ;  /* 0x800000a80dbf7221 */ /* 0x000fe20000010000 */
[----:B------:R-:W-:-:S03]  /*6370*/  FADD.FTZ R169, R6, -R169 ;  /* 0x800000a906a97221 */ /* 0x000fc60000010000 */
        /* <DEDUP_REMOVED lines=17> */
.L_x_2449:
[-CC-:B------:R-:W-:Y:S01]  /*6490*/  FFMA.FTZ R184, R228, R188.reuse, R189.reuse ;  /* 0x000000bce4b87223 */ /* 0x180fe200000100bd */
[-C--:B------:R-:W-:Y:S01]  /*64a0*/  FFMA.FTZ R185, R217, R188.reuse, R189 ;  /* 0x000000bcd9b97223 */ /* 0x080fe200000100bd */
[--C-:B------:R-:W-:Y:S01]  /*64b0*/  HADD2.F32 R187, -RZ, R23.reuse.H0_H0 ;  /* 0x20000017ffbb7230 */ /* 0x100fe20000004100 */
[----:B------:R-:W-:Y:S01]  /*64c0*/  ISETP.GE.U32.AND P5, PT, R234, RZ, PT ;  /* 0x000000ffea00720c */ /* 0x000fe20003fa6070 */
[----:B0-----:R-:W-:Y:S01]  /*64d0*/  FADD.FTZ R191, R227, -R184 ;  /* 0x800000b8e3bf7221 */ /* 0x001fe20000010000 */
[----:B------:R-:W-:Y:S02]  /*64e0*/  HADD2.F32 R184, -RZ, R23.H1_H1 ;  /* 0x30000017ffb87230 */ /* 0x000fe40000004100 */
[----:B------:R-:W-:Y:S01]  /*64f0*/  FADD.FTZ R185, R218, -R185 ;  /* 0x800000b9dab97221 */ /* 0x000fe20000010000 */
[C---:B------:R-:W-:Y:S02]  /*6500*/  LOP3.LUT P6, RZ, R235.reuse, 0xff0000, RZ, 0xc0, !PT ;  /* 0x00ff0000ebff7812 */ /* 0x040fe400078cc0ff */
[----:B------:R-:W-:Y:S01]  /*6510*/  ISETP.GE.U32.AND.EX P5, PT, R235, 0x1000000, PT, P5 ;  /* 0x01000000eb00780c */ /* 0x000fe20003fa6150 */
[----:B-----5:R-:W-:Y:S01]  /*6520*/  FFMA.FTZ R190, R16, R191, R184 ;  /* 0x000000bf10be7223 */ /* 0x020fe200000100b8 */
[-C--:B------:R-:W-:Y:S01]  /*6530*/  FFMA.FTZ R184, R216, R188.reuse, R189 ;  /* 0x000000bcd8b87223 */ /* 0x080fe200000100bd */
[----:B------:R-:W-:Y:S01]  /*6540*/  FFMA.FTZ R186, R16, R185, R187 ;  /* 0x000000b910ba7223 */ /* 0x000fe200000100bb */
[----:B------:R-:W-:Y:S01]  /*6550*/  FFMA.FTZ R185, R201, R188, R189 ;  /* 0x000000bcc9b97223 */ /* 0x000fe200000100bd */
[----:B------:R-:W-:-:S02]  /*6560*/  HADD2.F32 R187, -RZ, R22.H0_H0 ;  /* 0x20000016ffbb7230 */ /* 0x000fc40000004100 */
[----:B------:R-:W-:Y:S01]  /*6570*/  FADD.FTZ R191, R215, -R184 ;  /* 0x800000b8d7bf7221 */ /* 0x000fe20000010000 */
[----:B------:R-:W-:Y:S02]  /*6580*/  HADD2.F32 R184, -RZ, R22.H1_H1 ;  /* 0x30000016ffb87230 */ /* 0x000fe40000004100 */
[----:B------:R-:W-:Y:S01]  /*6590*/  FADD.FTZ R185, R202, -R185 ;  /* 0x800000b9cab97221 */ /* 0x000fe20000010000 */
[----:B------:R-:W-:Y:S01]  /*65a0*/  FMUL.FTZ R186, R186, UR13 ;  /* 0x0000000dbaba7c20 */ /* 0x000fe20008410000 */
[----:B------:R-:W-:Y:S02]  /*65b0*/  FMUL.FTZ R190, R190, UR13 ;  /* 0x0000000dbebe7c20 */ /* 0x000fe40008410000 */
[C---:B------:R-:W-:Y:S01]  /*65c0*/  FFMA.FTZ R185, R16.reuse, R185, R187 ;  /* 0x000000b910b97223 */ /* 0x040fe200000100bb */
[----:B------:R-:W-:Y:S01]  /*65d0*/  FFMA.FTZ R184, R16, R191, R184 ;  /* 0x000000bf10b87223 */ /* 0x000fe200000100b8 */
[----:B------:R-:W-:Y:S01]  /*65e0*/  FSEL R186, R186, RZ, P6 ;  /* 0x000000ffbaba7208 */ /* 0x000fe20003000000 */
[----:B------:R-:W-:-:S02]  /*65f0*/  HADD2.F32 R191, -RZ, R21.H0_H0 ;  /* 0x20000015ffbf7230 */ /* 0x000fc40000004100 */
        /* <DEDUP_REMOVED lines=8> */
[----:B------:R-:W-:Y:S01]  /*6680*/  F2FP.F16.F32.PACK_AB R186, R184, R185 ;  /* 0x000000b9b8ba723e */ /* 0x000fe200000000ff */
[-CC-:B------:R-:W-:Y:S01]  /*6690*/  FFMA.FTZ R184, R200, R188.reuse, R189.reuse ;  /* 0x000000bcc8b87223 */ /* 0x180fe200000100bd */
[----:B------:R-:W-:Y:S01]  /*66a0*/  FFMA.FTZ R185, R15, R188, R189 ;  /* 0x000000bc0fb97223 */ /* 0x000fe200000100bd */
[----:B------:R-:W-:Y:S02]  /*66b0*/  LOP3.LUT P5, RZ, R234, 0xff0000, RZ, 0xc0, !PT ;  /* 0x00ff0000eaff7812 */ /* 0x000fe400078ac0ff */
[----:B------:R-:W-:Y:S01]  /*66c0*/  FADD.FTZ R193, R199, -R184 ;  /* 0x800000b8c7c17221 */ /* 0x000fe20000010000 */
[----:B------:R-:W-:Y:S02]  /*66d0*/  HADD2.F32 R184, -RZ, R21.H1_H1 ;  /* 0x30000015ffb87230 */ /* 0x000fe40000004100 */
[----:B------:R-:W-:Y:S01]  /*66e0*/  FADD.FTZ R185, R14, -R185 ;  /* 0x800000b90eb97221 */ /* 0x000fe20000010000 */
[----:B------:R-:W-:-:S02]  /*66f0*/  LOP3.LUT P6, RZ, R234, 0xff000000, RZ, 0xc0, !PT ;  /* 0xff000000eaff7812 */ /* 0x000fc400078cc0ff */
[----:B------:R-:W-:Y:S01]  /*6700*/  FFMA.FTZ R192, R16, R193, R184 ;  /* 0x000000c110c07223 */ /* 0x000fe200000100b8 */
[-C--:B------:R-:W-:Y:S01]  /*6710*/  FFMA.FTZ R184, R12, R188.reuse, R189 ;  /* 0x000000bc0cb87223 */ /* 0x080fe200000100bd */
[----:B------:R-:W-:Y:S01]  /*6720*/  FFMA.FTZ R190, R16, R185, R191 ;  /* 0x000000b910be7223 */ /* 0x000fe200000100bf */
[----:B------:R-:W-:Y:S01]  /*6730*/  FFMA.FTZ R185, R9, R188, R189 ;  /* 0x000000bc09b97223 */ /* 0x000fe200000100bd */
[--C-:B------:R-:W-:Y:S02]  /*6740*/  HADD2.F32 R191, -RZ, R20.reuse.H0_H0 ;  /* 0x20000014ffbf7230 */ /* 0x100fe40000004100 */
[----:B------:R-:W-:Y:S01]  /*6750*/  FADD.FTZ R193, R13, -R184 ;  /* 0x800000b80dc17221 */ /* 0x000fe20000010000 */
[----:B------:R-:W-:Y:S02]  /*6760*/  HADD2.F32 R184, -RZ, R20.H1_H1 ;  /* 0x30000014ffb87230 */ /* 0x000fe40000004100 */
[----:B------:R-:W-:Y:S01]  /*6770*/  FADD.FTZ R185, R6, -R185 ;  /* 0x800000b906b97221 */ /* 0x000fe20000010000 */
[----:B------:R-:W-:Y:S01]  /*6780*/  FMUL.FTZ R190, R190, UR13 ;  /* 0x0000000dbebe7c20 */ /* 0x000fe20008410000 */
[----:B------:R-:W-:Y:S01]  /*6790*/  FMUL.FTZ R192, R192, UR13 ;  /* 0x0000000dc0c07c20 */ /* 0x000fe20008410000 */
[C---:B------:R-:W-:Y:S01]  /*67a0*/  FFMA.FTZ R184, R16.reuse, R193, R184 ;  /* 0x000000c110b87223 */ /* 0x040fe200000100b8 */
[----:B------:R-:W-:-:S02]  /*67b0*/  FFMA.FTZ R185, R16, R185, R191 ;  /* 0x000000b910b97223 */ /* 0x000fc400000100bf */
[----:B------:R-:W-:Y:S01]  /*67c0*/  FSEL R190, R190, RZ, P5 ;  /* 0x000000ffbebe7208 */ /* 0x000fe20002800000 */
[----:B------:R-:W-:Y:S01]  /*67d0*/  FMUL.FTZ R184, R184, UR13 ;  /* 0x0000000db8b87c20 */ /* 0x000fe20008410000 */
[----:B------:R-:W-:Y:S01]  /*67e0*/  LOP3.LUT P5, RZ, R234, 0xff00, RZ, 0xc0, !PT ;  /* 0x0000ff00eaff7812 */ /* 0x000fe200078ac0ff */
[----:B------:R-:W-:Y:S01]  /*67f0*/  FMUL.FTZ R185, R185, UR13 ;  /* 0x0000000db9b97c20 */ /* 0x000fe20008410000 */
[----:B------:R-:W-:Y:S02]  /*6800*/  FSEL R193, R192, RZ, P6 ;  /* 0x000000ffc0c17208 */ /* 0x000fe40003000000 */
[----:B------:R-:W-:Y:S02]  /*6810*/  LOP3.LUT P6, RZ, R234, 0xff, RZ, 0xc0, !PT ;  /* 0x000000ffeaff7812 */ /* 0x000fe400078cc0ff */
[----:B------:R-:W-:Y:S02]  /*6820*/  FSEL R191, R184, RZ, P5 ;  /* 0x000000ffb8bf7208 */ /* 0x000fe40002800000 */
[----:B------:R-:W-:-:S02]  /*6830*/  FSEL R184, R185, RZ, P6 ;  /* 0x000000ffb9b87208 */ /* 0x000fc40003000000 */
[----:B------:R-:W-:Y:S02]  /*6840*/  F2FP.F16.F32.PACK_AB R185, R193, R190 ;  /* 0x000000bec1b9723e */ /* 0x000fe400000000ff */
[----:B------:R-:W-:Y:S01]  /*6850*/  F2FP.F16.F32.PACK_AB R184, R191, R184 ;  /* 0x000000b8bfb8723e */ /* 0x000fe200000000ff */
[----:B------:R-:W-:Y:S06]  /*6860*/  BRA `(.L_x_2446) ;  /* 0x0000000400cc7947 */ /* 0x000fec0003800000 */
.L_x_2448:
        /* <DEDUP_REMOVED lines=21> */
[C---:B------:R-:W-:Y:S01]  /*69c0*/  F2FP.F16.F32.PACK_AB R171, R185.reuse, R170 ;  /* 0x000000aab9ab723e */ /* 0x040fe200000000ff */
[----:B------:R-:W-:Y:S01]  /*69d0*/  FMUL.FTZ R185, R185, UR13 ;  /* 0x0000000db9b97c20 */ /* 0x000fe20008410000 */
[----:B------:R-:W-:Y:S01]  /*69e0*/  LOP3.LUT P6, RZ, R235, 0xff, RZ, 0xc0, !PT ;  /* 0x000000ffebff7812 */ /* 0x000fe200078cc0ff */
[----:B------:R-:W-:Y:S01]  /*69f0*/  FMUL.FTZ R168, R169, UR13 ;  /* 0x0000000da9a87c20 */ /* 0x000fe20008410000 */
[C---:B------:R-:W-:Y:S01]  /*6a00*/  F2FP.F16.F32.PACK_AB R170, R184.reuse, R169 ;  /* 0x000000a9b8aa723e */ /* 0x040fe200000000ff */
[----:B------:R-:W-:Y:S01]  /*6a10*/  FMUL.FTZ R184, R184, UR13 ;  /* 0x0000000db8b87c20 */ /* 0x000fe20008410000 */
[----:B------:R-:W-:Y:S02]  /*6a20*/  FSEL R186, R185, RZ, P5 ;  /* 0x000000ffb9ba7208 */ /* 0x000fe40002800000 */
[----:B------:R-:W-:-:S02]  /*6a30*/  LOP3.LUT P5, RZ, R235, 0xff00, RZ, 0xc0, !PT ;  /* 0x0000ff00ebff7812 */ /* 0x000fc400078ac0ff */
[----:B------:R-:W-:Y:S02]  /*6a40*/  FSEL R168, R168, RZ, P6 ;  /* 0x000000ffa8a87208 */ /* 0x000fe40003000000 */
[----:B------:R-:W-:Y:S02]  /*6a50*/  FSEL R169, R184, RZ, P5 ;  /* 0x000000ffb8a97208 */ /* 0x000fe40002800000 */
[----:B------:R-:W-:Y:S02]  /*6a60*/  F2FP.F16.F32.PACK_AB R187, R186, R187 ;  /* 0x000000bbbabb723e */ /* 0x000fe400000000ff */
[----:B------:R-:W-:Y:S01]  /*6a70*/  F2FP.F16.F32.PACK_AB R186, R169, R168 ;  /* 0x000000a8a9ba723e */ /* 0x000fe200000000ff */
        /* <DEDUP_REMOVED lines=15> */
[C---:B------:R-:W-:Y:S01]  /*6b70*/  F2FP.F16.F32.PACK_AB R169, R191.reuse, R184 ;  /* 0x000000b8bfa9723e */ /* 0x040fe200000000ff */
[----:B------:R-:W-:Y:S01]  /*6b80*/  FMUL.FTZ R191, R191, UR13 ;  /* 0x0000000dbfbf7c20 */ /* 0x000fe20008410000 */
        /* <DEDUP_REMOVED lines=11> */
[----:B------:R-:W-:Y:S06]  /*6c40*/  BRA `(.L_x_2446) ;  /* 0x0000000000d47947 */ /* 0x000fec0003800000 */
.L_x_2450:
        /* <DEDUP_REMOVED lines=26> */
[-CC-:B------:R-:W-:Y:S01]  /*6df0*/  FFMA.FTZ R184, R200, R188.reuse, R189.reuse ;  /* 0x000000bcc8b87223 */ /* 0x180fe200000100bd */
[----:B------:R-:W-:Y:S01]  /*6e00*/  F2FP.F16.F32.PACK_AB R186, R186, R185 ;  /* 0x000000b9baba723e */ /* 0x000fe200000000ff */
        /* <DEDUP_REMOVED lines=23> */
[----:B------:R-:W-:Y:S02]  /*6f80*/  F2FP.F16.F32.PACK_AB R185, R193, R190 ;  /* 0x000000bec1b9723e */ /* 0x000fe400000000ff */
[----:B------:R-:W-:-:S07]  /*6f90*/  F2FP.F16.F32.PACK_AB R184, R191, R184 ;  /* 0x000000b8bfb8723e */ /* 0x000fce00000000ff */
.L_x_2446:
        /* <DEDUP_REMOVED lines=10> */
.L_x_2442:
[----:B------:R-:W-:Y:S05]  /*7040*/  BSYNC.RECONVERGENT B0 ;  /* 0x0000000000007941 */ /* 0x000fea0003800200 */
.L_x_2441:
        /* <DEDUP_REMOVED lines=13> */
[--C-:B------:R-:W-:Y:S02]  /*7120*/  HADD2.F32 R168, -RZ, R183.reuse.H0_H0 ;  /* 0x200000b7ffa87230 */ /* 0x100fe40000004100 */
[-CC-:B------:R-:W-:Y:S01]  /*7130*/  FFMA.FTZ R170, R226, R188.reuse, R189.reuse ;  /* 0x000000bce2aa7223 */ /* 0x180fe200000100bd */
[-CC-:B------:R-:W-:Y:S01]  /*7140*/  FFMA.FTZ R169, R211, R188.reuse, R189.reuse ;  /* 0x000000bcd3a97223 */ /* 0x180fe200000100bd */
[----:B------:R-:W-:Y:S01]  /*7150*/  FADD.FTZ R187, R221, -R160 ;  /* 0x800000a0ddbb7221 */ /* 0x000fe20000010000 */
[-CC-:B------:R-:W-:Y:S01]  /*7160*/  FFMA.FTZ R185, R224, R188.reuse, R189.reuse ;  /* 0x000000bce0b97223 */ /* 0x180fe200000100bd */
[-CC-:B------:R-:W-:Y:S01]  /*7170*/  FFMA.FTZ R163, R205, R188.reuse, R189.reuse ;  /* 0x000000bccda37223 */ /* 0x180fe200000100bd */
[----:B0-----:R-:W-:Y:S02]  /*7180*/  HADD2.F32 R191, -RZ, R183.H1_H1 ;  /* 0x300000b7ffbf7230 */ /* 0x001fe40000004100 */
[-CC-:B------:R-:W-:Y:S01]  /*7190*/  FFMA.FTZ R162, R210, R188.reuse, R189.reuse ;  /* 0x000000bcd2a27223 */ /* 0x180fe200000100bd */
[----:B-----5:R-:W-:Y:S01]  /*71a0*/  FFMA.FTZ R186, R16, R187, R168 ;  /* 0x000000bb10ba7223 */ /* 0x020fe200000100a8 */
[----:B------:R-:W-:Y:S01]  /*71b0*/  FADD.FTZ R171, R225, -R170 ;  /* 0x800000aae1ab7221 */ /* 0x000fe20000010000 */
[----:B------:R-:W-:Y:S01]  /*71c0*/  FFMA.FTZ R161, R17, R188, R189 ;  /* 0x000000bc11a17223 */ /* 0x000fe200000100bd */
[----:B------:R-:W-:-:S02]  /*71d0*/  HADD2.F32 R187, -RZ, R182.H0_H0 ;  /* 0x200000b6ffbb7230 */ /* 0x000fc40000004100 */
[----:B------:R-:W-:Y:S01]  /*71e0*/  FFMA.FTZ R188, R204, R188, R189 ;  /* 0x000000bcccbc7223 */ /* 0x000fe200000100bd */
[--C-:B------:R-:W-:Y:S02]  /*71f0*/  HADD2.F32 R160, -RZ, R181.reuse.H0_H0 ;  /* 0x200000b5ffa07230 */ /* 0x100fe40000004100 */
[----:B------:R-:W-:Y:S01]  /*7200*/  FADD.FTZ R169, R212, -R169 ;  /* 0x800000a9d4a97221 */ /* 0x000fe20000010000 */
[----:B------:R-:W-:Y:S02]  /*7210*/  HADD2.F32 R184, -RZ, R182.H1_H1 ;  /* 0x300000b6ffb87230 */ /* 0x000fe40000004100 */
[----:B------:R-:W-:Y:S01]  /*7220*/  FADD.FTZ R189, R222, -R185 ;  /* 0x800000b9debd7221 */ /* 0x000fe20000010000 */
[----:B------:R-:W-:Y:S01]  /*7230*/  FADD.FTZ R163, R206, -R163 ;  /* 0x800000a3cea37221 */ /* 0x000fe20000010000 */
[----:B------:R-:W-:Y:S02]  /*7240*/  HADD2.F32 R168, -RZ, R181.H1_H1 ;  /* 0x300000b5ffa87230 */ /* 0x000fe40000004100 */
[----:B------:R-:W-:Y:S01]  /*7250*/  FADD.FTZ R185, R209, -R162 ;  /* 0x800000a2d1b97221 */ /* 0x000fe20000010000 */
[C---:B------:R-:W-:Y:S01]  /*7260*/  FFMA.FTZ R171, R16.reuse, R171, R191 ;  /* 0x000000ab10ab7223 */ /* 0x040fe200000100bf */
[----:B------:R-:W-:Y:S01]  /*7270*/  FFMA.FTZ R170, R16, R169, R187 ;  /* 0x000000a910aa7223 */ /* 0x000fe200000100bb */
[----:B------:R-:W-:Y:S01]  /*7280*/  ISETP.GE.U32.AND P4, PT, R242, RZ, PT ;  /* 0x000000fff200720c */ /* 0x000fe20003f86070 */
[C---:B------:R-:W-:Y:S01]  /*7290*/  FFMA.FTZ R169, R16.reuse, R163, R160 ;  /* 0x000000a310a97223 */ /* 0x040fe200000100a0 */
[C---:B------:R-:W-:Y:S01]  /*72a0*/  FFMA.FTZ R187, R16.reuse, R189, R184 ;  /* 0x000000bd10bb7223 */ /* 0x040fe200000100b8 */
[----:B------:R-:W-:Y:S01]  /*72b0*/  FFMA.FTZ R168, R16, R185, R168 ;  /* 0x000000b910a87223 */ /* 0x000fe200000100a8 */
[----:B------:R-:W-:-:S02]  /*72c0*/  HADD2.F32 R163, -RZ, R180.H0_H0 ;  /* 0x200000b4ffa37230 */ /* 0x000fc40000004100 */
[----:B------:R-:W-:Y:S01]  /*72d0*/  FADD.FTZ R161, R18, -R161 ;  /* 0x800000a112a17221 */ /* 0x000fe20000010000 */
[----:B------:R-:W-:Y:S02]  /*72e0*/  HADD2.F32 R162, -RZ, R180.H1_H1 ;  /* 0x300000b4ffa27230 */ /* 0x000fe40000004100 */
[----:B------:R-:W-:Y:S01]  /*72f0*/  FADD.FTZ R189, R203, -R188 ;  /* 0x800000bccbbd7221 */ /* 0x000fe20000010000 */
[----:B------:R-:W-:Y:S01]  /*7300*/  FMUL.FTZ R184, R186, UR13 ;  /* 0x0000000dbab87c20 */ /* 0x000fe20008410000 */
[----:B------:R-:W-:Y:S01]  /*7310*/  FMUL.FTZ R185, R171, UR13 ;  /* 0x0000000dabb97c20 */ /* 0x000fe20008410000 */
[C---:B------:R-:W-:Y:S01]  /*7320*/  LOP3.LUT P5, RZ, R243.reuse, 0xff0000, RZ, 0xc0, !PT ;  /* 0x00ff0000f3ff7812 */ /* 0x040fe200078ac0ff */
[C---:B------:R-:W-:Y:S01]  /*7330*/  FFMA.FTZ R160, R16.reuse, R161, R163 ;  /* 0x000000a110a07223 */ /* 0x040fe200000100a3 */
[----:B------:R-:W-:Y:S01]  /*7340*/  ISETP.GE.U32.AND.EX P4, PT, R243, 0x1000000, PT, P4 ;  /* 0x01000000f300780c */ /* 0x000fe20003f86140 */
[----:B------:R-:W-:Y:S01]  /*7350*/  FFMA.FTZ R189, R16, R189, R162 ;  /* 0x000000bd10bd7223 */ /* 0x000fe200000100a2 */
[----:B------:R-:W-:-:S02]  /*7360*/  FSEL R163, R184, RZ, P5 ;  /* 0x000000ffb8a37208 */ /* 0x000fc40002800000 */
[----:B------:R-:W-:Y:S02]  /*7370*/  FSEL R16, R185, RZ, P4 ;  /* 0x000000ffb9107208 */ /* 0x000fe40002000000 */
[----:B------:R-:W-:Y:S02]  /*7380*/  ISETP.GE.U32.AND P4, PT, R232, RZ, PT ;  /* 0x000000ffe800720c */ /* 0x000fe40003f86070 */
[C---:B------:R-:W-:Y:S02]  /*7390*/  LOP3.LUT P5, RZ, R233.reuse, 0xff0000, RZ, 0xc0, !PT ;  /* 0x00ff0000e9ff7812 */ /* 0x040fe400078ac0ff */
[----:B------:R-:W-:Y:S01]  /*73a0*/  F2FP.F16.F32.PACK_AB R163, R16, R163 ;  /* 0x000000a310a3723e */ /* 0x000fe200000000ff */
[----:B------:R-:W-:Y:S01]  /*73b0*/  FMUL.FTZ R16, R170, UR13 ;  /* 0x0000000daa107c20 */ /* 0x000fe20008410000 */
[C---:B------:R-:W-:Y:S02]  /*73c0*/  LOP3.LUT P6, RZ, R233.reuse, 0xff, RZ, 0xc0, !PT ;  /* 0x000000ffe9ff7812 */ /* 0x040fe400078cc0ff */
[----:B------:R-:W-:-:S02]  /*73d0*/  ISETP.GE.U32.AND.EX P4, PT, R233, 0x1000000, PT, P4 ;  /* 0x01000000e900780c */ /* 0x000fc40003f86140 */
[----:B------:R-:W-:Y:S02]  /*73e0*/  FSEL R184, R184, RZ, P5 ;  /* 0x000000ffb8b87208 */ /* 0x000fe40002800000 */
[----:B------:R-:W-:Y:S02]  /*73f0*/  F2FP.F16.F32.PACK_AB R171, R171, R186 ;  /* 0x000000baabab723e */ /* 0x000fe400000000ff */
[----:B------:R-:W-:Y:S02]  /*7400*/  LOP3.LUT P5, RZ, R243, 0xff, RZ, 0xc0, !PT ;  /* 0x000000fff3ff7812 */ /* 0x000fe400078ac0ff */
[C---:B------:R-:W-:Y:S01]  /*7410*/  F2FP.F16.F32.PACK_AB R170, R187.reuse, R170 ;  /* 0x000000aabbaa723e */ /* 0x040fe200000000ff */
[----:B------:R-:W-:Y:S01]  /*7420*/  FMUL.FTZ R187, R187, UR13 ;  /* 0x0000000dbbbb7c20 */ /* 0x000fe20008410000 */
[----:B------:R-:W-:Y:S02]  /*7430*/  FSEL R191, R185, RZ, P4 ;  /* 0x000000ffb9bf7208 */ /* 0x000fe40002000000 */
[----:B------:R-:W-:-:S02]  /*7440*/  FSEL R186, R16, RZ, P6 ;  /* 0x000000ff10ba7208 */ /* 0x000fc40003000000 */
[----:B------:R-:W-:Y:S02]  /*7450*/  LOP3.LUT P4, RZ, R243, 0xff00, RZ, 0xc0, !PT ;  /* 0x0000ff00f3ff7812 */ /* 0x000fe4000788c0ff */
[----:B------:R-:W-:Y:S02]  /*7460*/  LOP3.LUT P6, RZ, R233, 0xff00, RZ, 0xc0, !PT ;  /* 0x0000ff00e9ff7812 */ /* 0x000fe400078cc0ff */
[----:B------:R-:W-:Y:S01]  /*7470*/  FSEL R162, R16, RZ, P5 ;  /* 0x000000ff10a27208 */ /* 0x000fe20002800000 */
[----:B------:R-:W-:Y:S01]  /*7480*/  FMUL.FTZ R16, R169, UR13 ;  /* 0x0000000da9107c20 */ /* 0x000fe20008410000 */
[C---:B------:R-:W-:Y:S02]  /*7490*/  FSEL R185, R187.reuse, RZ, P4 ;  /* 0x000000ffbbb97208 */ /* 0x040fe40002000000 */
        /* <DEDUP_REMOVED lines=10> */
[----:B------:R-:W-:Y:S02]  /*7540*/  LOP3.LUT P6, RZ, R232, 0xff000000, RZ, 0xc0, !PT ;  /* 0xff000000e8ff7812 */ /* 0x000fe400078cc0ff */
        /* <DEDUP_REMOVED lines=17> */
[----:B------:R-:W-:Y:S01]  /*7660*/  F2FP.F16.F32.PACK_AB R184, R189, R184 ;  /* 0x000000b8bdb8723e */ /* 0x000fe200000000ff */
[----:B------:R-:W-:Y:S06]  /*7670*/  BRA `(.L_x_2456) ;  /* 0x0000001c00ac7947 */ /* 0x000fec0003800000 */
.L_x_2455:
[-CC-:B-1-3--:R-:W-:Y:S01]  /*7680*/  FFMA.FTZ R162, R223, R188.reuse, R189.reuse ;  /* 0x000000bcdfa27223 */ /* 0x18afe200000100bd */
        /* <DEDUP_REMOVED lines=8> */
[--C-:B------:R-:W-:Y:S02]  /*7710*/  HADD2.F32 R162, -RZ, R183.reuse.H0_H0 ;  /* 0x200000b7ffa27230 */ /* 0x100fe40000004100 */
[----:B------:R-:W-:Y:S01]  /*7720*/  FADD.FTZ R187, R212, -R187 ;  /* 0x800000bbd4bb7221 */ /* 0x000fe20000010000 */
[----:B------:R-:W-:Y:S01]  /*7730*/  FADD.FTZ R185, R206, -R185 ;  /* 0x800000b9ceb97221 */ /* 0x000fe20000010000 */
[----:B------:R-:W-:Y:S01]  /*7740*/  FADD.FTZ R161, R225, -R184 ;  /* 0x800000b8e1a17221 */ /* 0x000fe20000010000 */
[----:B------:R-:W-:-:S02]  /*7750*/  HADD2.F32 R193, -RZ, R183.H1_H1 ;  /* 0x300000b7ffc17230 */ /* 0x000fc40000004100 */
[----:B-----5:R-:W-:Y:S01]  /*7760*/  FFMA.FTZ R190, R16, R189, R162 ;  /* 0x000000bd10be7223 */ /* 0x020fe200000100a2 */
[--C-:B------:R-:W-:Y:S02]  /*7770*/  HADD2.F32 R189, -RZ, R182.reuse.H0_H0 ;  /* 0x200000b6ffbd7230 */ /* 0x100fe40000004100 */
[----:B------:R-:W-:Y:S01]  /*7780*/  FADD.FTZ R163, R18, -R163 ;  /* 0x800000a312a37221 */ /* 0x000fe20000010000 */
[----:B------:R-:W-:Y:S01]  /*7790*/  LOP3.LUT P6, RZ, R233, 0xff0000, RZ, 0xc0, !PT ;  /* 0x00ff0000e9ff7812 */ /* 0x000fe200078cc0ff */
[----:B------:R-:W-:Y:S01]  /*77a0*/  FMUL.FTZ R190, R190, UR13 ;  /* 0x0000000dbebe7c20 */ /* 0x000fe20008410000 */
[C---:B------:R-:W-:Y:S01]  /*77b0*/  FFMA.FTZ R161, R16.reuse, R161, R193 ;  /* 0x000000a110a17223 */ /* 0x040fe200000100c1 */
[----:B------:R-:W-:Y:S01]  /*77c0*/  FFMA.FTZ R162, R16, R187, R189 ;  /* 0x000000bb10a27223 */ /* 0x000fe200000100bd */
[--C-:B------:R-:W-:Y:S02]  /*77d0*/  HADD2.F32 R187, -RZ, R181.reuse.H0_H0 ;  /* 0x200000b5ffbb7230 */ /* 0x100fe40000004100 */
[----:B------:R-:W-:Y:S01]  /*77e0*/  FADD.FTZ R189, R209, -R160 ;  /* 0x800000a0d1bd7221 */ /* 0x000fe20000010000 */
[----:B------:R-:W-:Y:S01]  /*77f0*/  HADD2.F32 R160, -RZ, R181.H1_H1 ;  /* 0x300000b5ffa07230 */ /* 0x000fe20000004100 */
[----:B------:R-:W-:Y:S01]  /*7800*/  ISETP.GE.U32.AND P4, PT, R232, RZ, PT ;  /* 0x000000ffe800720c */ /* 0x000fe20003f86070 */
[----:B------:R-:W-:-:S02]  /*7810*/  HADD2.F32 R186, -RZ, R182.H1_H1 ;  /* 0x300000b6ffba7230 */ /* 0x000fc40000004100 */
[C---:B------:R-:W-:Y:S01]  /*7820*/  FFMA.FTZ R184, R16.reuse, R185, R187 ;  /* 0x000000b910b87223 */ /* 0x040fe200000100bb */
[--C-:B------:R-:W-:Y:S02]  /*7830*/  HADD2.F32 R187, -RZ, R180.reuse.H0_H0 ;  /* 0x200000b4ffbb7230 */ /* 0x100fe40000004100 */
[----:B------:R-:W-:Y:S01]  /*7840*/  FFMA.FTZ R185, R16, R189, R160 ;  /* 0x000000bd10b97223 */ /* 0x000fe200000100a0 */
[----:B------:R-:W-:Y:S01]  /*7850*/  ISETP.GE.U32.AND P5, PT, R242, RZ, PT ;  /* 0x000000fff200720c */ /* 0x000fe20003fa6070 */
[----:B------:R-:W-:Y:S01]  /*7860*/  FADD.FTZ R191, R222, -R191 ;  /* 0x800000bfdebf7221 */ /* 0x000fe20000010000 */
[----:B------:R-:W-:Y:S01]  /*7870*/  FADD.FTZ R189, R203, -R188 ;  /* 0x800000bccbbd7221 */ /* 0x000fe20000010000 */
[----:B------:R-:W-:Y:S01]  /*7880*/  FFMA.FTZ R160, R16, R163, R187 ;  /* 0x000000a310a07223 */ /* 0x000fe200000100bb */
[----:B------:R-:W-:Y:S01]  /*7890*/  FSEL R187, R190, RZ, P6 ;  /* 0x000000ffbebb7208 */ /* 0x000fe20003000000 */
[----:B------:R-:W-:Y:S01]  /*78a0*/  HADD2.F32 R188, -RZ, R180.H1_H1 ;  /* 0x300000b4ffbc7230 */ /* 0x000fe20000004100 */
[----:B------:R-:W-:Y:S01]  /*78b0*/  LOP3.LUT P6, RZ, R243, 0xff0000, RZ, 0xc0, !PT ;  /* 0x00ff0000f3ff7812 */ /* 0x000fe200078cc0ff */
[----:B------:R-:W-:Y:S01]  /*78c0*/  FMUL.FTZ R161, R161, UR13 ;  /* 0x0000000da1a17c20 */ /* 0x000fe20008410000 */
[----:B------:R-:W-:Y:S01]  /*78d0*/  ISETP.GE.U32.AND.EX P5, PT, R243, 0x1000000, PT, P5 ;  /* 0x01000000f300780c */ /* 0x000fe20003fa6150 */
[----:B------:R-:W-:Y:S01]  /*78e0*/  FFMA.FTZ R186, R16, R191, R186 ;  /* 0x000000bf10ba7223 */ /* 0x000fe200000100ba */
[C---:B------:R-:W-:Y:S01]  /*78f0*/  ISETP.GE.U32.AND.EX P4, PT, R233.reuse, 0x1000000, PT, P4 ;  /* 0x01000000e900780c */ /* 0x040fe20003f86140 */
[----:B------:R-:W-:Y:S01]  /*7900*/  FMUL.FTZ R162, R162, UR13 ;  /* 0x0000000da2a27c20 */ /* 0x000fe20008410000 */
[----:B------:R-:W-:Y:S01]  /*7910*/  FSEL R163, R190, RZ, P6 ;  /* 0x000000ffbea37208 */ /* 0x000fe20003000000 */
[----:B------:R-:W-:Y:S01]  /*7920*/  FFMA.FTZ R16, R16, R189, R188 ;  /* 0x000000bd10107223 */ /* 0x000fe200000100bc */
[----:B------:R-:W-:Y:S01]  /*7930*/  LOP3.LUT P6, RZ, R233, 0xff, RZ, 0xc0, !PT ;  /* 0x000000ffe9ff7812 */ /* 0x000fe200078cc0ff */
[----:B------:R-:W-:Y:S01]  /*7940*/  FMUL.FTZ R184, R184, UR13 ;  /* 0x0000000db8b87c20 */ /* 0x000fe20008410000 */
[C---:B------:R-:W-:Y:S01]  /*7950*/  FSEL R190, R161.reuse, RZ, P5 ;  /* 0x000000ffa1be7208 */ /* 0x040fe20002800000 */
[----:B------:R-:W-:Y:S01]  /*7960*/  FMUL.FTZ R16, R16, UR13 ;  /* 0x0000000d10107c20 */ /* 0x000fe20008410000 */
        /* <DEDUP_REMOVED lines=10> */
[----:B------:R-:W-:Y:S01]  /*7a10*/  F2FP.F16.F32.PACK_AB R187, R188, R187 ;  /* 0x000000bbbcbb723e */ /* 0x000fe200000000ff */
[----:B------:R-:W-:Y:S01]  /*7a20*/  FMUL.FTZ R188, R185, UR13 ;  /* 0x0000000db9bc7c20 */ /* 0x000fe20008410000 */
[----:B------:R-:W-:-:S02]  /*7a30*/  FSEL R162, R162, RZ, P5 ;  /* 0x000000ffa2a27208 */ /* 0x000fc40002800000 */
[C---:B------:R-:W-:Y:S02]  /*7a40*/  LOP3.LUT P5, RZ, R242.reuse, 0xff0000, RZ, 0xc0, !PT ;  /* 0x00ff0000f2ff7812 */ /* 0x040fe400078ac0ff */
[----:B------:R-:W-:Y:S02]  /*7a50*/  LOP3.LUT P4, RZ, R242, 0xff000000, RZ, 0xc0, !PT ;  /* 0xff000000f2ff7812 */ /* 0x000fe4000788c0ff */
[----:B------:R-:W-:Y:S02]  /*7a60*/  FSEL R185, R184, RZ, P6 ;  /* 0x000000ffb8b97208 */ /* 0x000fe40003000000 */
[----:B------:R-:W-:Y:S02]  /*7a70*/  LOP3.LUT P6, RZ, R232, 0xff000000, RZ, 0xc0, !PT ;  /* 0xff000000e8ff7812 */ /* 0x000fe400078cc0ff */
[----:B------:R-:W-:Y:S02]  /*7a80*/  F2FP.F16.F32.PACK_AB R186, R161, R186 ;  /* 0x000000baa1ba723e */ /* 0x000fe400000000ff */
[----:B------:R-:W-:-:S02]  /*7a90*/  FSEL R161, R184, RZ, P5 ;  /* 0x000000ffb8a17208 */ /* 0x000fc40002800000 */
[C---:B------:R-:W-:Y:S02]  /*7aa0*/  FSEL R184, R188.reuse, RZ, P4 ;  /* 0x000000ffbcb87208 */ /* 0x040fe40002000000 */
[----:B------:R-:W-:Y:S02]  /*7ab0*/  FSEL R188, R188, RZ, P6 ;  /* 0x000000ffbcbc7208 */ /* 0x000fe40003000000 */
[----:B------:R-:W-:Y:S02]  /*7ac0*/  LOP3.LUT P6, RZ, R232, 0xff00, RZ, 0xc0, !PT ;  /* 0x0000ff00e8ff7812 */ /* 0x000fe400078cc0ff */
[----:B------:R-:W-:Y:S02]  /*7ad0*/  F2FP.F16.F32.PACK_AB R162, R189, R162 ;  /* 0x000000a2bda2723e */ /* 0x000fe400000000ff */
[----:B------:R-:W-:Y:S02]  /*7ae0*/  LOP3.LUT P4, RZ, R242, 0xff00, RZ, 0xc0, !PT ;  /* 0x0000ff00f2ff7812 */ /* 0x000fe4000788c0ff */
        /* <DEDUP_REMOVED lines=12> */
.L_x_2454:
        /* <DEDUP_REMOVED lines=9> */
[----:B------:R-:W-:Y:S01]  /*7c40*/  FADD.FTZ R171, R221, -R168 ;  /* 0x800000a8ddab7221 */ /* 0x000fe20000010000 */
[-CC-:B------:R-:W-:Y:S01]  /*7c50*/  FFMA.FTZ R169, R224, R188.reuse, R189.reuse ;  /* 0x000000bce0a97223 */ /* 0x180fe200000100bd */
[----:B------:R-:W-:Y:S01]  /*7c60*/  FADD.FTZ R185, R203, -R160 ;  /* 0x800000a0cbb97221 */ /* 0x000fe20000010000 */
[----:B------:R-:W-:Y:S01]  /*7c70*/  ISETP.GE.U32.AND P4, PT, R242, RZ, PT ;  /* 0x000000fff200720c */ /* 0x000fe20003f86070 */
[-CC-:B------:R-:W-:Y:S01]  /*7c80*/  FFMA.FTZ R161, R205, R188.reuse, R189.reuse ;  /* 0x000000bccda17223 */ /* 0x180fe200000100bd */
[-CC-:B------:R-:W-:Y:S01]  /*7c90*/  FFMA.FTZ R162, R210, R188.reuse, R189.reuse ;  /* 0x000000bcd2a27223 */ /* 0x180fe200000100bd */
[C---:B-----5:R-:W-:Y:S01]  /*7ca0*/  FMUL.FTZ R160, R16.reuse, R195 ;  /* 0x000000c310a07220 */ /* 0x060fe20000410000 */
[----:B------:R-:W-:Y:S01]  /*7cb0*/  FFMA.FTZ R189, R17, R188, R189 ;  /* 0x000000bc11bd7223 */ /* 0x000fe200000100bd */
[----:B------:R-:W-:Y:S01]  /*7cc0*/  FMUL.FTZ R171, R16, R171 ;  /* 0x000000ab10ab7220 */ /* 0x000fe20000410000 */
[----:B0-----:R-:W-:Y:S01]  /*7cd0*/  FADD.FTZ R191, R212, -R163 ;  /* 0x800000a3d4bf7221 */ /* 0x001fe20000010000 */
[----:B------:R-:W-:Y:S01]  /*7ce0*/  FADD.FTZ R193, R222, -R169 ;  /* 0x800000a9dec17221 */ /* 0x000fe20000010000 */
[----:B------:R-:W-:Y:S01]  /*7cf0*/  ISETP.GE.U32.AND.EX P6, PT, R243, 0x1000000, PT, P4 ;  /* 0x01000000f300780c */ /* 0x000fe20003fc6140 */
        /* <DEDUP_REMOVED lines=14> */
[----:B------:R-:W-:Y:S01]  /*7de0*/  F2FP.F16.F32.PACK_AB R171, R160, R171 ;  /* 0x000000aba0ab723e */ /* 0x000fe200000000ff */
[----:B------:R-:W-:Y:S01]  /*7df0*/  FMUL.FTZ R160, R170, UR13 ;  /* 0x0000000daaa07c20 */ /* 0x000fe20008410000 */
[C---:B------:R-:W-:Y:S02]  /*7e00*/  ISETP.GE.U32.AND.EX P4, PT, R233.reuse, 0x1000000, PT, P4 ;  /* 0x01000000e900780c */ /* 0x040fe40003f86140 */
[----:B------:R-:W-:Y:S02]  /*7e10*/  FSEL R163, R162, RZ, P5 ;  /* 0x000000ffa2a37208 */ /* 0x000fe40002800000 */
[C---:B------:R-:W-:Y:S02]  /*7e20*/  LOP3.LUT P6, RZ, R233.reuse, 0xff0000, RZ, 0xc0, !PT ;  /* 0x00ff0000e9ff7812 */ /* 0x040fe400078cc0ff */
[----:B------:R-:W-:Y:S02]  /*7e30*/  LOP3.LUT P5, RZ, R233, 0xff, RZ, 0xc0, !PT ;  /* 0x000000ffe9ff7812 */ /* 0x000fe400078ac0ff */
[----:B------:R-:W-:-:S02]  /*7e40*/  FSEL R184, R184, RZ, P4 ;  /* 0x000000ffb8b87208 */ /* 0x000fc40002000000 */
[C---:B------:R-:W-:Y:S01]  /*7e50*/  F2FP.F16.F32.PACK_AB R170, R161.reuse, R170 ;  /* 0x000000aaa1aa723e */ /* 0x040fe200000000ff */
[----:B------:R-:W-:Y:S01]  /*7e60*/  FMUL.FTZ R161, R161, UR13 ;  /* 0x0000000da1a17c20 */ /* 0x000fe20008410000 */
[----:B------:R-:W-:Y:S02]  /*7e70*/  F2FP.F16.F32.PACK_AB R163, R186, R163 ;  /* 0x000000a3baa3723e */ /* 0x000fe400000000ff */
        /* <DEDUP_REMOVED lines=38> */
.L_x_2457:
        /* <DEDUP_REMOVED lines=8> */
[----:B-----5:R-:W-:Y:S01]  /*8160*/  FMUL.FTZ R193, R16, R193 ;  /* 0x000000c110c17220 */ /* 0x020fe20000410000 */
[-C--:B------:R-:W-:Y:S01]  /*8170*/  FFMA.FTZ R160, R204, R188.reuse, R189 ;  /* 0x000000bccca07223 */ /* 0x080fe200000100bd */
[----:B------:R-:W-:Y:S01]  /*8180*/  FMUL.FTZ R195, R16, R195 ;  /* 0x000000c310c37220 */ /* 0x000fe20000410000 */
[----:B------:R-:W-:Y:S01]  /*8190*/  LOP3.LUT P6, RZ, R233, 0xff0000, RZ, 0xc0, !PT ;  /* 0x00ff0000e9ff7812 */ /* 0x000fe200078cc0ff */
[----:B------:R-:W-:Y:S01]  /*81a0*/  FMUL.FTZ R193, R193, UR13 ;  /* 0x0000000dc1c17c20 */ /* 0x000fe20008410000 */
[----:B0-----:R-:W-:Y:S01]  /*81b0*/  FADD.FTZ R191, R222, -R185 ;  /* 0x800000b9debf7221 */ /* 0x001fe20000010000 */
[----:B------:R-:W-:Y:S01]  /*81c0*/  ISETP.GE.U32.AND P4, PT, R232, RZ, PT ;  /* 0x000000ffe800720c */ /* 0x000fe20003f86070 */
[----:B------:R-:W-:Y:S01]  /*81d0*/  FADD.FTZ R185, R209, -R162 ;  /* 0x800000a2d1b97221 */ /* 0x000fe20000010000 */
[C---:B------:R-:W-:Y:S01]  /*81e0*/  FMUL.FTZ R162, R16.reuse, R187 ;  /* 0x000000bb10a27220 */ /* 0x040fe20000410000 */
[----:B------:R-:W-:Y:S01]  /*81f0*/  FADD.FTZ R163, R203, -R160 ;  /* 0x800000a0cba37221 */ /* 0x000fe20000010000 */
[----:B------:R-:W-:Y:S01]  /*8200*/  FSEL R187, R193, RZ, P6 ;  /* 0x000000ffc1bb7208 */ /* 0x000fe20003000000 */
[----:B------:R-:W-:Y:S01]  /*8210*/  FMUL.FTZ R195, R195, UR13 ;  /* 0x0000000dc3c37c20 */ /* 0x000fe20008410000 */
        /* <DEDUP_REMOVED lines=14> */
[----:B------:R-:W-:Y:S01]  /*8300*/  F2FP.F16.F32.PACK_AB R187, R186, R187 ;  /* 0x000000bbbabb723e */ /* 0x000fe200000000ff */
        /* <DEDUP_REMOVED lines=16> */
[----:B------:R-:W-:Y:S01]  /*8410*/  F2FP.F16.F32.PACK_AB R163, R188, R163 ;  /* 0x000000a3bca3723e */ /* 0x000fe200000000ff */
[----:B------:R-:W-:Y:S01]  /*8420*/  FMUL.FTZ R188, R161, UR13 ;  /* 0x0000000da1bc7c20 */ /* 0x000fe20008410000 */
[----:B------:R-:W-:Y:S02]  /*8430*/  F2FP.F16.F32.PACK_AB R162, R185, R162 ;  /* 0x000000a2b9a2723e */ /* 0x000fe400000000ff */
        /* <DEDUP_REMOVED lines=19> */
[----:B------:R-:W-:Y:S01]  /*8570*/  F2FP.F16.F32.PACK_AB R184, R189, R184 ;  /* 0x000000b8bdb8723e */ /* 0x000fe200000000ff */
[----:B------:R-:W-:Y:S06]  /*8580*/  BRA `(.L_x_2456) ;  /* 0x0000000c00e87947 */ /* 0x000fec0003800000 */
.L_x_2453:
        /* <DEDUP_REMOVED lines=16> */
[----:B------:R-:W-:Y:S02]  /*8690*/  HADD2.F32 R168, -RZ, R183.H0_H0 ;  /* 0x200000b7ffa87230 */ /* 0x000fe40000004100 */
[----:B------:R-:W-:Y:S01]  /*86a0*/  FADD.FTZ R187, R212, -R187 ;  /* 0x800000bbd4bb7221 */ /* 0x000fe20000010000 */
[----:B------:R-:W-:Y:S01]  /*86b0*/  FADD.FTZ R171, R225, -R184 ;  /* 0x800000b8e1ab7221 */ /* 0x000fe20000010000 */
[----:B------:R-:W-:-:S02]  /*86c0*/  HADD2.F32 R184, -RZ, R182.H1_H1 ;  /* 0x300000b6ffb87230 */ /* 0x000fc40000004100 */
[----:B------:R-:W-:Y:S01]  /*86d0*/  FADD.FTZ R191, R222, -R191 ;  /* 0x800000bfdebf7221 */ /* 0x000fe20000010000 */
[----:B-----5:R-:W-:Y:S01]  /*86e0*/  FFMA.FTZ R168, R16, R189, R168 ;  /* 0x000000bd10a87223 */ /* 0x020fe200000100a8 */
[----:B------:R-:W-:Y:S02]  /*86f0*/  HADD2.F32 R189, -RZ, R182.H0_H0 ;  /* 0x200000b6ffbd7230 */ /* 0x000fe40000004100 */
[----:B------:R-:W-:Y:S01]  /*8700*/  FADD.FTZ R169, R206, -R169 ;  /* 0x800000a9cea97221 */ /* 0x000fe20000010000 */
[----:B------:R-:W-:Y:S02]  /*8710*/  HADD2.F32 R193, -RZ, R183.H1_H1 ;  /* 0x300000b7ffc17230 */ /* 0x000fe40000004100 */
[C---:B------:R-:W-:Y:S01]  /*8720*/  FFMA.FTZ R191, R16.reuse, R191, R184 ;  /* 0x000000bf10bf7223 */ /* 0x040fe200000100b8 */
[--C-:B------:R-:W-:Y:S02]  /*8730*/  HADD2.F32 R184, -RZ, R181.reuse.H1_H1 ;  /* 0x300000b5ffb87230 */ /* 0x100fe40000004100 */
[----:B------:R-:W-:Y:S01]  /*8740*/  FFMA.FTZ R186, R16, R187, R189 ;  /* 0x000000bb10ba7223 */ /* 0x000fe200000100bd */
[----:B------:R-:W-:-:S02]  /*8750*/  HADD2.F32 R187, -RZ, R181.H0_H0 ;  /* 0x200000b5ffbb7230 */ /* 0x000fc40000004100 */
[----:B------:R-:W-:Y:S01]  /*8760*/  FADD.FTZ R189, R209, -R170 ;  /* 0x800000aad1bd7221 */ /* 0x000fe20000010000 */
[----:B------:R-:W-:Y:S01]  /*8770*/  FADD.FTZ R185, R18, -R185 ;  /* 0x800000b912b97221 */ /* 0x000fe20000010000 */
[----:B------:R-:W-:Y:S01]  /*8780*/  FFMA.FTZ R171, R16, R171, R193 ;  /* 0x000000ab10ab7223 */ /* 0x000fe200000100c1 */
[----:B------:R-:W-:Y:S01]  /*8790*/  ISETP.GE.U32.AND P4, PT, R232, RZ, PT ;  /* 0x000000ffe800720c */ /* 0x000fe20003f86070 */
[C---:B------:R-:W-:Y:S01]  /*87a0*/  FFMA.FTZ R169, R16.reuse, R169, R187 ;  /* 0x000000a910a97223 */ /* 0x040fe200000100bb */
[--C-:B------:R-:W-:Y:S02]  /*87b0*/  HADD2.F32 R187, -RZ, R180.reuse.H0_H0 ;  /* 0x200000b4ffbb7230 */ /* 0x100fe40000004100 */
[C---:B------:R-:W-:Y:S01]  /*87c0*/  FFMA.FTZ R184, R16.reuse, R189, R184 ;  /* 0x000000bd10b87223 */ /* 0x040fe200000100b8 */
[----:B------:R-:W-:Y:S02]  /*87d0*/  HADD2.F32 R170, -RZ, R180.H1_H1 ;  /* 0x300000b4ffaa7230 */ /* 0x000fe40000004100 */
[----:B------:R-:W-:Y:S01]  /*87e0*/  FADD.FTZ R189, R203, -R188 ;  /* 0x800000bccbbd7221 */ /* 0x000fe20000010000 */
[----:B------:R-:W-:Y:S01]  /*87f0*/  ISETP.GE.U32.AND.EX P4, PT, R233, 0x1000000, PT, P4 ;  /* 0x01000000e900780c */ /* 0x000fe20003f86140 */
[C---:B------:R-:W-:Y:S01]  /*8800*/  FFMA.FTZ R185, R16.reuse, R185, R187 ;  /* 0x000000b910b97223 */ /* 0x040fe200000100bb */
[C---:B------:R-:W-:Y:S01]  /*8810*/  FMUL.FTZ R187, R171.reuse, UR13 ;  /* 0x0000000dabbb7c20 */ /* 0x040fe20008410000 */
[----:B------:R-:W-:Y:S01]  /*8820*/  FFMA.FTZ R188, R16, R189, R170 ;  /* 0x000000bd10bc7223 */ /* 0x000fe200000100aa */
[----:B------:R-:W-:Y:S01]  /*8830*/  F2FP.F16.F32.PACK_AB R171, R171, R168 ;  /* 0x000000a8abab723e */ /* 0x000fe200000000ff */
[----:B------:R-:W-:Y:S01]  /*8840*/  FMUL.FTZ R168, R168, UR13 ;  /* 0x0000000da8a87c20 */ /* 0x000fe20008410000 */
[C---:B------:R-:W-:Y:S01]  /*8850*/  F2FP.F16.F32.PACK_AB R170, R191.reuse, R186 ;  /* 0x000000babfaa723e */ /* 0x040fe200000000ff */
[----:B------:R-:W-:Y:S01]  /*8860*/  FMUL.FTZ R16, R186, UR13 ;  /* 0x0000000dba107c20 */ /* 0x000fe20008410000 */
        /* <DEDUP_REMOVED lines=9> */
[----:B------:R-:W-:-:S02]  /*8900*/  LOP3.LUT P6, RZ, R232, 0xff0000, RZ, 0xc0, !PT ;  /* 0x00ff0000e8ff7812 */ /* 0x000fc400078cc0ff */
[----:B------:R-:W-:Y:S02]  /*8910*/  F2FP.F16.F32.PACK_AB R187, R187, R168 ;  /* 0x000000a8bbbb723e */ /* 0x000fe400000000ff */
[----:B------:R-:W-:Y:S01]  /*8920*/  F2FP.F16.F32.PACK_AB R186, R191, R16 ;  /* 0x00000010bfba723e */ /* 0x000fe200000000ff */
[----:B------:R-:W-:Y:S01]  /*8930*/  FMUL.FTZ R16, R185, UR13 ;  /* 0x0000000db9107c20 */ /* 0x000fe20008410000 */
[C---:B------:R-:W-:Y:S01]  /*8940*/  F2FP.F16.F32.PACK_AB R169, R184.reuse, R169 ;  /* 0x000000a9b8a9723e */ /* 0x040fe200000000ff */
[----:B------:R-:W-:Y:S01]  /*8950*/  FMUL.FTZ R184, R184, UR13 ;  /* 0x0000000db8b87c20 */ /* 0x000fe20008410000 */
[C---:B------:R-:W-:Y:S01]  /*8960*/  F2FP.F16.F32.PACK_AB R168, R188.reuse, R185 ;  /* 0x000000b9bca8723e */ /* 0x040fe200000000ff */
        /* <DEDUP_REMOVED lines=11> */
.L_x_2459:
        /* <DEDUP_REMOVED lines=9> */
[----:B------:R-:W-:Y:S02]  /*8ab0*/  HADD2.F32 R184, -RZ, R183.H0_H0 ;  /* 0x200000b7ffb87230 */ /* 0x000fe40000004100 */
[----:B------:R-:W-:Y:S01]  /*8ac0*/  FADD.FTZ R191, R212, -R191 ;  /* 0x800000bfd4bf7221 */ /* 0x000fe20000010000 */
[----:B------:R-:W-:-:S02]  /*8ad0*/  HADD2.F32 R192, -RZ, R182.H1_H1 ;  /* 0x300000b6ffc07230 */ /* 0x000fc40000004100 */
[----:B------:R-:W-:Y:S01]  /*8ae0*/  FADD.FTZ R195, R222, -R195 ;  /* 0x800000c3dec37221 */ /* 0x000fe20000010000 */
[----:B------:R-:W-:Y:S01]  /*8af0*/  FADD.FTZ R185, R225, -R186 ;  /* 0x800000bae1b97221 */ /* 0x000fe20000010000 */
[----:B-----5:R-:W-:Y:S01]  /*8b00*/  FFMA.FTZ R184, R16, R189, R184 ;  /* 0x000000bd10b87223 */ /* 0x020fe200000100b8 */
[----:B------:R-:W-:Y:S01]  /*8b10*/  HADD2.F32 R189, -RZ, R182.H0_H0 ;  /* 0x200000b6ffbd7230 */ /* 0x000fe20000004100 */
[----:B------:R-:W-:Y:S01]  /*8b20*/  ISETP.GE.U32.AND P4, PT, R232, RZ, PT ;  /* 0x000000ffe800720c */ /* 0x000fe20003f86070 */
[----:B------:R-:W-:Y:S02]  /*8b30*/  HADD2.F32 R231, -RZ, R183.H1_H1 ;  /* 0x300000b7ffe77230 */ /* 0x000fe40000004100 */
[----:B------:R-:W-:Y:S01]  /*8b40*/  FMUL.FTZ R184, R184, UR13 ;  /* 0x0000000db8b87c20 */ /* 0x000fe20008410000 */
[----:B------:R-:W-:Y:S01]  /*8b50*/  LOP3.LUT P5, RZ, R233, 0xff0000, RZ, 0xc0, !PT ;  /* 0x00ff0000e9ff7812 */ /* 0x000fe200078ac0ff */
[C---:B------:R-:W-:Y:S01]  /*8b60*/  FFMA.FTZ R186, R16.reuse, R191, R189 ;  /* 0x000000bf10ba7223 */ /* 0x040fe200000100bd */
[----:B------:R-:W-:Y:S01]  /*8b70*/  FFMA.FTZ R191, R16, R195, R192 ;  /* 0x000000c310bf7223 */ /* 0x000fe200000100c0 */
[----:B------:R-:W-:Y:S01]  /*8b80*/  FADD.FTZ R195, R209, -R190 ;  /* 0x800000bed1c37221 */ /* 0x000fe20000010000 */
[----:B------:R-:W-:Y:S01]  /*8b90*/  FADD.FTZ R189, R206, -R193 ;  /* 0x800000c1cebd7221 */ /* 0x000fe20000010000 */
[----:B------:R-:W-:-:S02]  /*8ba0*/  HADD2.F32 R190, -RZ, R181.H1_H1 ;  /* 0x300000b5ffbe7230 */ /* 0x000fc40000004100 */
[----:B------:R-:W-:Y:S01]  /*8bb0*/  FFMA.FTZ R185, R16, R185, R231 ;  /* 0x000000b910b97223 */ /* 0x000fe200000100e7 */
[----:B------:R-:W-:Y:S02]  /*8bc0*/  HADD2.F32 R193, -RZ, R181.H0_H0 ;  /* 0x200000b5ffc17230 */ /* 0x000fe40000004100 */
[----:B------:R-:W-:Y:S01]  /*8bd0*/  FMUL.FTZ R186, R186, UR13 ;  /* 0x0000000dbaba7c20 */ /* 0x000fe20008410000 */
[----:B------:R-:W-:Y:S01]  /*8be0*/  LOP3.LUT P6, RZ, R233, 0xff, RZ, 0xc0, !PT ;  /* 0x000000ffe9ff7812 */ /* 0x000fe200078cc0ff */
[C---:B------:R-:W-:Y:S01]  /*8bf0*/  FFMA.FTZ R190, R16.reuse, R195, R190 ;  /* 0x000000c310be7223 */ /* 0x040fe200000100be */
[----:B------:R-:W-:Y:S01]  /*8c00*/  FADD.FTZ R195, R203, -R188 ;  /* 0x800000bccbc37221 */ /* 0x000fe20000010000 */
[----:B------:R-:W-:Y:S01]  /*8c10*/  FFMA.FTZ R189, R16, R189, R193 ;  /* 0x000000bd10bd7223 */ /* 0x000fe200000100c1 */
[----:B------:R-:W-:Y:S01]  /*8c20*/  FMUL.FTZ R185, R185, UR13 ;  /* 0x0000000db9b97c20 */ /* 0x000fe20008410000 */
[--C-:B------:R-:W-:Y:S01]  /*8c30*/  HADD2.F32 R193, -RZ, R180.reuse.H0_H0 ;  /* 0x200000b4ffc17230 */ /* 0x100fe20000004100 */
[----:B------:R-:W-:Y:S01]  /*8c40*/  ISETP.GE.U32.AND.EX P4, PT, R233, 0x1000000, PT, P4 ;  /* 0x01000000e900780c */ /* 0x000fe20003f86140 */
[----:B------:R-:W-:-:S02]  /*8c50*/  HADD2.F32 R188, -RZ, R180.H1_H1 ;  /* 0x300000b4ffbc7230 */ /* 0x000fc40000004100 */
[----:B------:R-:W-:Y:S01]  /*8c60*/  FADD.FTZ R187, R18, -R187 ;  /* 0x800000bb12bb7221 */ /* 0x000fe20000010000 */
[----:B------:R-:W-:Y:S01]  /*8c70*/  FMUL.FTZ R191, R191, UR13 ;  /* 0x0000000dbfbf7c20 */ /* 0x000fe20008410000 */
[----:B------:R-:W-:Y:S01]  /*8c80*/  FSEL R184, R184, RZ, P5 ;  /* 0x000000ffb8b87208 */ /* 0x000fe20002800000 */
[----:B------:R-:W-:Y:S01]  /*8c90*/  FMUL.FTZ R189, R189, UR13 ;  /* 0x0000000dbdbd7c20 */ /* 0x000fe20008410000 */
[----:B------:R-:W-:Y:S01]  /*8ca0*/  FSEL R185, R185, RZ, P4 ;  /* 0x000000ffb9b97208 */ /* 0x000fe20002000000 */
[----:B------:R-:W-:Y:S01]  /*8cb0*/  FFMA.FTZ R193, R16, R187, R193 ;  /* 0x000000bb10c17223 */ /* 0x000fe200000100c1 */
[----:B------:R-:W-:Y:S01]  /*8cc0*/  FSEL R186, R186, RZ, P6 ;  /* 0x000000ffbaba7208 */ /* 0x000fe20003000000 */
[----:B------:R-:W-:Y:S01]  /*8cd0*/  FFMA.FTZ R188, R16, R195, R188 ;  /* 0x000000c310bc7223 */ /* 0x000fe200000100bc */
[----:B------:R-:W-:Y:S01]  /*8ce0*/  LOP3.LUT P5, RZ, R233, 0xff00, RZ, 0xc0, !PT ;  /* 0x0000ff00e9ff7812 */ /* 0x000fe200078ac0ff */
        /* <DEDUP_REMOVED lines=15> */
[----:B------:R-:W-:Y:S01]  /*8de0*/  F2FP.F16.F32.PACK_AB R184, R189, R184 ;  /* 0x000000b8bdb8723e */ /* 0x000fe200000000ff */
[----:B------:R-:W-:Y:S06]  /*8df0*/  BRA `(.L_x_2456) ;  /* 0x0000000400cc7947 */ /* 0x000fec0003800000 */
.L_x_2458:
        /* <DEDUP_REMOVED lines=13> */
[----:B------:R-:W-:Y:S01]  /*8ed0*/  FADD.FTZ R193, R221, -R170 ;  /* 0x800000aaddc17221 */ /* 0x000fe20000010000 */
[----:B------:R-:W-:Y:S01]  /*8ee0*/  FADD.FTZ R189, R212, -R185 ;  /* 0x800000b9d4bd7221 */ /* 0x000fe20000010000 */
[----:B0-----:R-:W-:Y:S01]  /*8ef0*/  FADD.FTZ R191, R222, -R187 ;  /* 0x800000bbdebf7221 */ /* 0x001fe20000010000 */
[----:B------:R-:W-:Y:S01]  /*8f00*/  FADD.FTZ R169, R18, -R169 ;  /* 0x800000a912a97221 */ /* 0x000fe20000010000 */
[----:B-----5:R-:W-:Y:S01]  /*8f10*/  FMUL.FTZ R186, R16, R195 ;  /* 0x000000c310ba7220 */ /* 0x020fe20000410000 */
[----:B------:R-:W-:Y:S01]  /*8f20*/  FADD.FTZ R185, R206, -R171 ;  /* 0x800000abceb97221 */ /* 0x000fe20000010000 */
[----:B------:R-:W-:Y:S01]  /*8f30*/  ISETP.GE.U32.AND P4, PT, R232, RZ, PT ;  /* 0x000000ffe800720c */ /* 0x000fe20003f86070 */
[----:B------:R-:W-:Y:S01]  /*8f40*/  FADD.FTZ R187, R209, -R168 ;  /* 0x800000a8d1bb7221 */ /* 0x000fe20000010000 */
        /* <DEDUP_REMOVED lines=8> */
[C---:B------:R-:W-:Y:S01]  /*8fd0*/  FMUL.FTZ R189, R16.reuse, R187 ;  /* 0x000000bb10bd7220 */ /* 0x040fe20000410000 */
[----:B------:R-:W-:Y:S01]  /*8fe0*/  FMUL.FTZ R185, R16, R171 ;  /* 0x000000ab10b97220 */ /* 0x000fe20000410000 */
[----:B------:R-:W-:Y:S01]  /*8ff0*/  F2FP.F16.F32.PACK_AB R171, R186, R193 ;  /* 0x000000c1baab723e */ /* 0x000fe200000000ff */
[----:B------:R-:W-:Y:S01]  /*9000*/  FMUL.FTZ R16, R170, UR13 ;  /* 0x0000000daa107c20 */ /* 0x000fe20008410000 */
        /* <DEDUP_REMOVED lines=11> */
[----:B------:R-:W-:-:S02]  /*90c0*/  F2FP.F16.F32.PACK_AB R187, R186, R187 ;  /* 0x000000bbbabb723e */ /* 0x000fc400000000ff */
[----:B------:R-:W-:Y:S02]  /*90d0*/  LOP3.LUT P6, RZ, R232, 0xff0000, RZ, 0xc0, !PT ;  /* 0x00ff0000e8ff7812 */ /* 0x000fe400078cc0ff */
        /* <DEDUP_REMOVED lines=16> */
.L_x_2460:
        /* <DEDUP_REMOVED lines=11> */
[C---:B-----5:R-:W-:Y:S01]  /*9290*/  FMUL.FTZ R239, R16.reuse, R239 ;  /* 0x000000ef10ef7220 */ /* 0x060fe20000410000 */
[C---:B------:R-:W-:Y:S01]  /*92a0*/  FMUL.FTZ R231, R16.reuse, R231 ;  /* 0x000000e710e77220 */ /* 0x040fe20000410000 */
[----:B------:R-:W-:Y:S01]  /*92b0*/  FMUL.FTZ R193, R16, R193 ;  /* 0x000000c110c17220 */ /* 0x000fe20000410000 */
[----:B------:R-:W-:Y:S01]  /*92c0*/  FADD.FTZ R195, R222, -R191 ;  /* 0x800000bfdec37221 */ /* 0x000fe20000010000 */
[----:B------:R-:W-:Y:S01]  /*92d0*/  FADD.FTZ R187, R206, -R185 ;  /* 0x800000b9cebb7221 */ /* 0x000fe20000010000 */
[----:B------:R-:W-:Y:S01]  /*92e0*/  ISETP.GE.U32.AND P4, PT, R232, RZ, PT ;  /* 0x000000ffe800720c */ /* 0x000fe20003f86070 */
[----:B------:R-:W-:Y:S01]  /*92f0*/  FADD.FTZ R191, R209, -R186 ;  /* 0x800000bad1bf7221 */ /* 0x000fe20000010000 */
[----:B------:R-:W-:Y:S01]  /*9300*/  FADD.FTZ R185, R203, -R184 ;  /* 0x800000b8cbb97221 */ /* 0x000fe20000010000 */
[----:B------:R-:W-:Y:S01]  /*9310*/  FADD.FTZ R189, R18, -R189 ;  /* 0x800000bd12bd7221 */ /* 0x000fe20000010000 */
[----:B------:R-:W-:Y:S01]  /*9320*/  FMUL.FTZ R231, R231, UR13 ;  /* 0x0000000de7e77c20 */ /* 0x000fe20008410000 */
[----:B------:R-:W-:Y:S01]  /*9330*/  FMUL.FTZ R239, R239, UR13 ;  /* 0x0000000defef7c20 */ /* 0x000fe20008410000 */
[----:B------:R-:W-:Y:S01]  /*9340*/  FMUL.FTZ R193, R193, UR13 ;  /* 0x0000000dc1c17c20 */ /* 0x000fe20008410000 */
[C---:B------:R-:W-:Y:S01]  /*9350*/  FMUL.FTZ R195, R16.reuse, R195 ;  /* 0x000000c310c37220 */ /* 0x040fe20000410000 */
[C---:B------:R-:W-:Y:S01]  /*9360*/  FMUL.FTZ R184, R16.reuse, R187 ;  /* 0x000000bb10b87220 */ /* 0x040fe20000410000 */
[C---:B------:R-:W-:Y:S01]  /*9370*/  LOP3.LUT P5, RZ, R233.reuse, 0xff0000, RZ, 0xc0, !PT ;  /* 0x00ff0000e9ff7812 */ /* 0x040fe200078ac0ff */
[C---:B------:R-:W-:Y:S01]  /*9380*/  FMUL.FTZ R191, R16.reuse, R191 ;  /* 0x000000bf10bf7220 */ /* 0x040fe20000410000 */
[C---:B------:R-:W-:Y:S01]  /*9390*/  LOP3.LUT P6, RZ, R233.reuse, 0xff, RZ, 0xc0, !PT ;  /* 0x000000ffe9ff7812 */ /* 0x040fe200078cc0ff */
[C---:B------:R-:W-:Y:S01]  /*93a0*/  FMUL.FTZ R185, R16.reuse, R185 ;  /* 0x000000b910b97220 */ /* 0x040fe20000410000 */
[----:B------:R-:W-:Y:S01]  /*93b0*/  ISETP.GE.U32.AND.EX P4, PT, R233, 0x1000000, PT, P4 ;  /* 0x01000000e900780c */ /* 0x000fe20003f86140 */
[----:B------:R-:W-:Y:S01]  /*93c0*/  FMUL.FTZ R189, R16, R189 ;  /* 0x000000bd10bd7220 */ /* 0x000fe20000410000 */
[----:B------:R-:W-:Y:S01]  /*93d0*/  FMUL.FTZ R195, R195, UR13 ;  /* 0x0000000dc3c37c20 */ /* 0x000fe20008410000 */
[----:B------:R-:W-:Y:S01]  /*93e0*/  FSEL R187, R231, RZ, P5 ;  /* 0x000000ffe7bb7208 */ /* 0x000fe20002800000 */
        /* <DEDUP_REMOVED lines=8> */
[----:B------:R-:W-:Y:S02]  /*9470*/  F2FP.F16.F32.PACK_AB R187, R16, R187 ;  /* 0x000000bb10bb723e */ /* 0x000fe400000000ff */
        /* <DEDUP_REMOVED lines=10> */
[----:B------:R-:W-:-:S07]  /*9520*/  F2FP.F16.F32.PACK_AB R184, R191, R184 ;  /* 0x000000b8bfb8723e */ /* 0x000fce00000000ff */
.L_x_2456:
        /* <DEDUP_REMOVED lines=9> */
.L_x_2452:
[----:B------:R-:W-:Y:S05]  /*95c0*/  BSYNC.RECONVERGENT B0 ;  /* 0x0000000000007941 */ /* 0x000fea0003800200 */
.L_x_2451:
[----:B-1-34-:R-:W1:Y:S02]  /*95d0*/  LDC.64 R184, c[0x0][0x380] ;  /* 0x0000e000ffb87b82 */ /* 0x01ae640000000a00 */
[----:B-1----:R-:W-:-:S04]  /*95e0*/  LEA R2, R184, R2, 0x2 ;  /* 0x00000002b8027211 */ /* 0x002fc800078e10ff */
[----:B------:R-:W-:-:S13]  /*95f0*/  ISETP.GE.AND P0, PT, R2, R185, PT ;  /* 0x000000b90200720c */ /* 0x000fda0003f06270 */
[----:B------:R-:W-:Y:S05]  /*9600*/  @!P0 BRA `(.L_x_2461) ;  /* 0xffffff7000e08947 */ /* 0x000fea000383ffff */
.L_x_2423:
[----:B------:R-:W1:Y:S01]  /*9610*/  S2R R8, SR_TID.X ;  /* 0x0000000000087919 */ /* 0x000e620000002100 */
[----:B------:R-:W-:Y:S05]  /*9620*/  WARPSYNC.ALL ;  /* 0x0000000000007948 */ /* 0x000fea0003800000 */
[----:B------:R-:W2:Y:S01]  /*9630*/  S2R R3, SR_CgaCtaId ;  /* 0x0000000000037919 */ /* 0x000ea20000008800 */
[----:B------:R-:W3:Y:S01]  /*9640*/  S2UR UR4, SR_CTAID.X ;  /* 0x00000000000479c3 */ /* 0x000ee20000002500 */
[----:B------:R-:W-:Y:S01]  /*9650*/  MOV R2, 0x400 ;  /* 0x0000040000027802 */ /* 0x000fe20000000f00 */
[----:B------:R-:W4:Y:S01]  /*9660*/  LDCU.128 UR16, c[0x0][0x440] ;  /* 0x00008800ff1077ac */ /* 0x000f220008000c00 */
[----:B------:R-:W-:Y:S01]  /*9670*/  BSSY.RECONVERGENT B0, `(.L_x_2462) ;  /* 0x000010d000007945 */ /* 0x000fe20003800200 */
[----:B------:R-:W0:Y:S01]  /*9680*/  LDCU.128 UR20, c[0x0][0x450] ;  /* 0x00008a00ff1477ac */ /* 0x000e220008000c00 */
[----:B-1----:R-:W-:-:S02]  /*9690*/  SHF.R.U32.HI R0, RZ, 0x5, R8 ;  /* 0x00000005ff007819 */ /* 0x002fc40000011608 */
[C---:B------:R-:W-:Y:S02]  /*96a0*/  LOP3.LUT R5, R8.reuse, 0x1f, RZ, 0xc0, !PT ;  /* 0x0000001f08057812 */ /* 0x040fe400078ec0ff */
[----:B------:R-:W-:Y:S02]  /*96b0*/  LOP3.LUT R4, R8, 0x7f, RZ, 0x3c, !PT ;  /* 0x0000007f08047812 */ /* 0x000fe400078e3cff */
[----:B--2---:R-:W-:Y:S01]  /*96c0*/  LEA R3, R3, R2, 0x18 ;  /* 0x0000000203037211 */ /* 0x004fe200078ec0ff */
[----:B------:R-:W-:Y:S01]  /*96d0*/  IMAD R0, R0, 0x60, R5 ;  /* 0x0000006000007824 */ /* 0x000fe200078e0205 */
[----:B------:R-:W-:Y:S01]  /*96e0*/  IADD3 R4, PT, PT, R4, R7, RZ ;  /* 0x0000000704047210 */ /* 0x000fe20007ffe0ff */
[----:B---3--:R-:W-:-:S03]  /*96f0*/  IMAD R5, R7, UR4, RZ ;  /* 0x0000000407057c24 */ /* 0x008fc6000f8e02ff */
[-C--:B------:R-:W-:Y:S02]  /*9700*/  LEA R7, R0, R3.reuse, 0x5 ;  /* 0x0000000300077211 */ /* 0x080fe400078e28ff */
[----:B------:R-:W-:Y:S02]  /*9710*/  LEA R0, R8, R3, 0x2 ;  /* 0x0000000308007211 */ /* 0x000fe400078e10ff */
[----:B------:R-:W-:Y:S01]  /*9720*/  IADD3 R8, P6, PT, R5, R8, RZ ;  /* 0x0000000805087210 */ /* 0x000fe20007fde0ff */
[----:B------:R-:W-:Y:S01]  /*9730*/  STS.128 [R7], R100 ;  /* 0x0000006407007388 */ /* 0x000fe20000000c00 */
[C---:B------:R-:W-:Y:S02]  /*9740*/  ISETP.GE.U32.AND P5, PT, R4.reuse, 0x80, PT ;  /* 0x000000800400780c */ /* 0x040fe40003fa6070 */
[C---:B------:R-:W-:Y:S01]  /*9750*/  ISETP.GE.U32.AND P0, PT, R4.reuse, 0x100, PT ;  /* 0x000001000400780c */ /* 0x040fe20003f06070 */
[----:B------:R-:W-:Y:S01]  /*9760*/  STS.128 [R7+0x10], R104 ;  /* 0x0000106807007388 */ /* 0x000fe20000000c00 */
[----:B------:R-:W-:-:S02]  /*9770*/  ISETP.GE.U32.AND P1, PT, R4, 0x180, PT ;  /* 0x000001800400780c */ /* 0x000fc40003f26070 */
[C---:B------:R-:W-:Y:S01]  /*9780*/  ISETP.GE.U32.AND P2, PT, R4.reuse, 0x200, PT ;  /* 0x000002000400780c */ /* 0x040fe20003f46070 */
[----:B------:R1:W-:Y:S01]  /*9790*/  STS.128 [R7+0x400], R80 ;  /* 0x0004005007007388 */ /* 0x0003e20000000c00 */
[C---:B------:R-:W-:Y:S02]  /*97a0*/  ISETP.GE.U32.AND P3, PT, R4.reuse, 0x280, PT ;  /* 0x000002800400780c */ /* 0x040fe40003f66070 */
[----:B------:R-:W-:Y:S01]  /*97b0*/  ISETP.GE.U32.AND P4, PT, R4, 0x300, PT ;  /* 0x000003000400780c */ /* 0x000fe20003f86070 */
[----:B------:R-:W-:Y:S04]  /*97c0*/  STS.128 [R7+0x410], R88 ;  /* 0x0004105807007388 */ /* 0x000fe80000000c00 */
[----:B------:R-:W-:Y:S04]  /*97d0*/  STS.128 [R7+0x800], R116 ;  /* 0x0008007407007388 */ /* 0x000fe80000000c00 */
[----:B------:R-:W-:Y:S01]  /*97e0*/  STS.128 [R7+0x810], R120 ;  /* 0x0008107807007388 */ /* 0x000fe20000000c00 */
[----:B------:R-:W-:Y:S01]  /*97f0*/  BAR.SYNC.DEFER_BLOCKING 0x0 ;  /* 0x0000000000007b1d */ /* 0x000fe20000010000 */
[----:B-1----:R-:W-:-:S04]  /*9800*/  IADD3.X R81, PT, PT, RZ, RZ, RZ, P6, !PT ;  /* 0x000000ffff517210 */ /* 0x002fc800037fe4ff */
[C---:B------:R-:W-:Y:S02]  /*9810*/  SHF.L.U64.HI R81, R8.reuse, 0x2, R81 ;  /* 0x0000000208517819 */ /* 0x040fe40000010251 */
[----:B------:R-:W-:-:S04]  /*9820*/  SHF.L.U32 R8, R8, 0x2, RZ ;  /* 0x0000000208087819 */ /* 0x000fc800000006ff */
[----:B----4-:R-:W-:-:S04]  /*9830*/  IADD3 R2, P6, PT, R8, UR18, RZ ;  /* 0x0000001208027c10 */ /* 0x010fc8000ffde0ff */
[----:B------:R-:W-:Y:S02]  /*9840*/  IADD3.X R3, PT, PT, R81, UR19, RZ, P6, !PT ;  /* 0x0000001351037c10 */ /* 0x000fe4000b7fe4ff */
[----:B------:R-:W-:-:S04]  /*9850*/  IADD3 R4, P6, PT, R8, UR16, RZ ;  /* 0x0000001008047c10 */ /* 0x000fc8000ffde0ff */
[C---:B------:R-:W-:Y:S02]  /*9860*/  IADD3.X R5, PT, PT, R81.reuse, UR17, RZ, P6, !PT ;  /* 0x0000001151057c10 */ /* 0x040fe4000b7fe4ff */
[C---:B0-----:R-:W-:Y:S01]  /*9870*/  IADD3 R6, P6, PT, R8.reuse, UR22, RZ ;  /* 0x0000001608067c10 */ /* 0x041fe2000ffde0ff */
[----:B------:R-:W0:Y:S03]  /*9880*/  LDS R9, [R0] ;  /* 0x0000000000097984 */ /* 0x000e260000000800 */
[----:B------:R-:W-:Y:S01]  /*9890*/  IADD3.X R83, PT, PT, R81, UR23, RZ, P6, !PT ;  /* 0x0000001751537c10 */ /* 0x000fe2000b7fe4ff */
[----:B-----5:R-:W1:Y:S01]  /*98a0*/  LDS R16, [R0+0xc00] ;  /* 0x000c000000107984 */ /* 0x020e620000000800 */
        /* <DEDUP_REMOVED lines=233> */
.L_x_2463:
[----:B------:R-:W-:Y:S05]  /*a740*/  BSYNC.RECONVERGENT B0 ;  /* 0x0000000000007941 */ /* 0x000fea0003800200 */
.L_x_2462:
        /* <DEDUP_REMOVED lines=23> */
.L_x_2465:
[----:B------:R-:W-:Y:S05]  /*a8c0*/  BSYNC.RECONVERGENT B0 ;  /* 0x0000000000007941 */ /* 0x000fea0003800200 */
.L_x_2464:
        /* <DEDUP_REMOVED lines=23> */
.L_x_2467:
[----:B------:R-:W-:Y:S05]  /*aa40*/  BSYNC.RECONVERGENT B0 ;  /* 0x0000000000007941 */ /* 0x000fea0003800200 */
.L_x_2466:
        /* <DEDUP_REMOVED lines=23> */
.L_x_2469:
[----:B------:R-:W-:Y:S05]  /*abc0*/  BSYNC.RECONVERGENT B0 ;  /* 0x0000000000007941 */ /* 0x000fea0003800200 */
.L_x_2468:
        /* <DEDUP_REMOVED lines=23> */
.L_x_2471:
[----:B------:R-:W-:Y:S05]  /*ad40*/  BSYNC.RECONVERGENT B0 ;  /* 0x0000000000007941 */ /* 0x000fea0003800200 */
.L_x_2470:
        /* <DEDUP_REMOVED lines=8> */
.L_x_2430:
[----:B------:R-:W-:Y:S01]  /*add0*/  HFMA2 R194, -RZ, RZ, 0, 5.9604644775390625e-08 ;  /* 0x00000001ffc27431 */ /* 0x000fe200000001ff */
[----:B------:R-:W-:Y:S01]  /*ade0*/  BSSY B0, `(.L_x_2472) ;  /* 0x0000006000007945 */ /* 0x000fe20003800000 */
[----:B------:R-:W-:Y:S02]  /*adf0*/  MOV R195, 0x1f ;  /* 0x0000001f00c37802 */ /* 0x000fe40000000f00 */
[----:B------:R-:W-:-:S07]  /*ae00*/  MOV R192, 0xffffffff ;  /* 0xffffffff00c07802 */ /* 0x000fce0000000f00 */
[----:B-----5:R-:W-:Y:S05]  /*ae10*/  WARPSYNC.COLLECTIVE R192, `(.L_x_2473) ;  /* 0x00000000c0087348 */ /* 0x020fea0003c00000 */
[----:B------:R0:W1:Y:S02]  /*ae20*/  SHFL.BFLY P0, R193, R239, R194, R195 ;  /* 0x0c0000c2efc17389 */ /* 0x00006400000000c3 */
[----:B01---5:R-:W-:Y:S05]  /*ae30*/  ENDCOLLECTIVE ;  /* 0x000000000000791b */ /* 0x023fea0003800000 */
.L_x_2473:
[----:B------:R-:W-:Y:S05]  /*ae40*/  BSYNC B0 ;  /* 0x0000000000007941 */ /* 0x000fea0003800000 */
.L_x_2472:
        /* <DEDUP_REMOVED lines=9> */
.L_x_2474:
[----:B------:R-:W-:Y:S01]  /*aee0*/  HFMA2 R194, -RZ, RZ, 0, 1.1920928955078125e-07 ;  /* 0x00000002ffc27431 */ /* 0x000fe200000001ff */
[----:B------:R-:W-:Y:S02]  /*aef0*/  MOV R239, R184 ;  /* 0x000000b800ef7202 */ /* 0x000fe40000000f00 */
[----:B------:R-:W-:-:S07]  /*af00*/  MOV R185, R193 ;  /* 0x000000c100b97202 */ /* 0x000fce0000000f00 */
[----:B------:R-:W-:Y:S05]  /*af10*/  WARPSYNC.COLLECTIVE R192, `(.L_x_2475) ;  /* 0x00000000c0087348 */ /* 0x000fea0003c00000 */
[----:B------:R0:W1:Y:S02]  /*af20*/  SHFL.BFLY P0, R193, R239, R194, R195 ;  /* 0x0c0000c2efc17389 */ /* 0x00006400000000c3 */
[----:B01----:R-:W-:Y:S05]  /*af30*/  ENDCOLLECTIVE ;  /* 0x000000000000791b */ /* 0x003fea0003800000 */
.L_x_2475:
[----:B------:R-:W-:-:S05]  /*af40*/  FADD.FTZ R185, R185, R240 ;  /* 0x000000f0b9b97221 */ /* 0x000fca0000010000 */
[----:B------:R-:W-:Y:S02]  /*af50*/  MOV R239, R185 ;  /* 0x000000b900ef7202 */ /* 0x000fe40000000f00 */
[----:B------:R-:W-:-:S07]  /*af60*/  MOV R187, R193 ;  /* 0x000000c100bb7202 */ /* 0x000fce0000000f00 */
[----:B------:R-:W-:Y:S05]  /*af70*/  WARPSYNC.COLLECTIVE R192, `(.L_x_2476) ;  /* 0x00000000c0087348 */ /* 0x000fea0003c00000 */
[----:B------:R0:W1:Y:S02]  /*af80*/  SHFL.BFLY P0, R193, R239, R194, R195 ;  /* 0x0c0000c2efc17389 */ /* 0x00006400000000c3 */
[----:B01----:R-:W-:Y:S05]  /*af90*/  ENDCOLLECTIVE ;  /* 0x000000000000791b */ /* 0x003fea0003800000 */
.L_x_2476:
[----:B------:R-:W-:Y:S01]  /*afa0*/  FADD.FTZ R187, R184, R187 ;  /* 0x000000bbb8bb7221 */ /* 0x000fe20000010000 */
[----:B------:R-:W-:-:S04]  /*afb0*/  HFMA2 R194, -RZ, RZ, 0, 2.384185791015625e-07 ;  /* 0x00000004ffc27431 */ /* 0x000fc800000001ff */
[----:B------:R-:W-:Y:S02]  /*afc0*/  MOV R239, R187 ;  /* 0x000000bb00ef7202 */ /* 0x000fe40000000f00 */
[----:B------:R-:W-:-:S07]  /*afd0*/  MOV R186, R193 ;  /* 0x000000c100ba7202 */ /* 0x000fce0000000f00 */
[----:B------:R-:W-:Y:S05]  /*afe0*/  WARPSYNC.COLLECTIVE R192, `(.L_x_2477) ;  /* 0x00000000c0087348 */ /* 0x000fea0003c00000 */
[----:B------:R0:W1:Y:S02]  /*aff0*/  SHFL.BFLY P0, R193, R239, R194, R195 ;  /* 0x0c0000c2efc17389 */ /* 0x00006400000000c3 */
[----:B01----:R-:W-:Y:S05]  /*b000*/  ENDCOLLECTIVE ;  /* 0x000000000000791b */ /* 0x003fea0003800000 */
.L_x_2477:
[----:B------:R-:W-:-:S05]  /*b010*/  FADD.FTZ R186, R185, R186 ;  /* 0x000000bab9ba7221 */ /* 0x000fca0000010000 */
[----:B------:R-:W-:Y:S02]  /*b020*/  MOV R239, R186 ;  /* 0x000000ba00ef7202 */ /* 0x000fe40000000f00 */
[----:B------:R-:W-:-:S07]  /*b030*/  MOV R188, R193 ;  /* 0x000000c100bc7202 */ /* 0x000fce0000000f00 */
[----:B------:R-:W-:Y:S05]  /*b040*/  WARPSYNC.COLLECTIVE R192, `(.L_x_2478) ;  /* 0x00000000c0087348 */ /* 0x000fea0003c00000 */
[----:B------:R0:W1:Y:S02]  /*b050*/  SHFL.BFLY P0, R193, R239, R194, R195 ;  /* 0x0c0000c2efc17389 */ /* 0x00006400000000c3 */
[----:B01----:R-:W-:Y:S05]  /*b060*/  ENDCOLLECTIVE ;  /* 0x000000000000791b */ /* 0x003fea0003800000 */
.L_x_2478:
[----:B------:R-:W-:Y:S01]  /*b070*/  FADD.FTZ R188, R187, R188 ;  /* 0x000000bcbbbc7221 */ /* 0x000fe20000010000 */
[----:B------:R-:W-:-:S04]  /*b080*/  HFMA2 R194, -RZ, RZ, 0, 4.76837158203125e-07 ;  /* 0x00000008ffc27431 */ /* 0x000fc800000001ff */
[----:B------:R-:W-:Y:S02]  /*b090*/  MOV R239, R188 ;  /* 0x000000bc00ef7202 */ /* 0x000fe40000000f00 */
[----:B------:R-:W-:-:S07]  /*b0a0*/  MOV R189, R193 ;  /* 0x000000c100bd7202 */ /* 0x000fce0000000f00 */
[----:B------:R-:W-:Y:S05]  /*b0b0*/  WARPSYNC.COLLECTIVE R192, `(.L_x_2479) ;  /* 0x00000000c0087348 */ /* 0x000fea0003c00000 */
[----:B------:R0:W1:Y:S02]  /*b0c0*/  SHFL.BFLY P0, R193, R239, R194, R195 ;  /* 0x0c0000c2efc17389 */ /* 0x00006400000000c3 */
[----:B01----:R-:W-:Y:S05]  /*b0d0*/  ENDCOLLECTIVE ;  /* 0x000000000000791b */ /* 0x003fea0003800000 */
.L_x_2479:
[----:B------:R-:W-:-:S05]  /*b0e0*/  FADD.FTZ R189, R186, R189 ;  /* 0x000000bdbabd7221 */ /* 0x000fca0000010000 */
[----:B------:R-:W-:Y:S02]  /*b0f0*/  MOV R239, R189 ;  /* 0x000000bd00ef7202 */ /* 0x000fe40000000f00 */
[----:B------:R-:W-:-:S07]  /*b100*/  MOV R191, R193 ;  /* 0x000000c100bf7202 */ /* 0x000fce0000000f00 */
[----:B------:R-:W-:Y:S05]  /*b110*/  WARPSYNC.COLLECTIVE R192, `(.L_x_2480) ;  /* 0x00000000c0087348 */ /* 0x000fea0003c00000 */
[----:B------:R0:W1:Y:S02]  /*b120*/  SHFL.BFLY P0, R193, R239, R194, R195 ;  /* 0x0c0000c2efc17389 */ /* 0x00006400000000c3 */
[----:B01----:R-:W-:Y:S05]  /*b130*/  ENDCOLLECTIVE ;  /* 0x000000000000791b */ /* 0x003fea0003800000 */
.L_x_2480:
[----:B------:R-:W-:Y:S01]  /*b140*/  FADD.FTZ R191, R188, R191 ;  /* 0x000000bfbcbf7221 */ /* 0x000fe20000010000 */
[----:B------:R-:W-:-:S04]  /*b150*/  HFMA2 R194, -RZ, RZ, 0, 9.5367431640625e-07 ;  /* 0x00000010ffc27431 */ /* 0x000fc800000001ff */
[----:B------:R-:W-:Y:S02]  /*b160*/  MOV R239, R191 ;  /* 0x000000bf00ef7202 */ /* 0x000fe40000000f00 */
[----:B------:R-:W-:-:S07]  /*b170*/  MOV R190, R193 ;  /* 0x000000c100be7202 */ /* 0x000fce0000000f00 */
[----:B------:R-:W-:Y:S05]  /*b180*/  WARPSYNC.COLLECTIVE R192, `(.L_x_2481) ;  /* 0x00000000c0087348 */ /* 0x000fea0003c00000 */
[----:B------:R0:W1:Y:S02]  /*b190*/  SHFL.BFLY P0, R193, R239, R194, R195 ;  /* 0x0c0000c2efc17389 */ /* 0x00006400000000c3 */
[----:B01----:R-:W-:Y:S05]  /*b1a0*/  ENDCOLLECTIVE ;  /* 0x000000000000791b */ /* 0x003fea0003800000 */
.L_x_2481:
[----:B------:R-:W-:-:S05]  /*b1b0*/  FADD.FTZ R190, R189, R190 ;  /* 0x000000bebdbe7221 */ /* 0x000fca0000010000 */
[----:B------:R-:W-:Y:S02]  /*b1c0*/  MOV R239, R190 ;  /* 0x000000be00ef7202 */ /* 0x000fe40000000f00 */
[----:B------:R-:W-:-:S07]  /*b1d0*/  MOV R184, R193 ;  /* 0x000000c100b87202 */ /* 0x000fce0000000f00 */
[----:B------:R-:W-:Y:S05]  /*b1e0*/  WARPSYNC.COLLECTIVE R192, `(.L_x_2482) ;  /* 0x00000000c0087348 */ /* 0x000fea0003c00000 */
[----:B------:R0:W1:Y:S02]  /*b1f0*/  SHFL.BFLY P0, R193, R239, R194, R195 ;  /* 0x0c0000c2efc17389 */ /* 0x00006400000000c3 */
[----:B01----:R-:W-:Y:S05]  /*b200*/  ENDCOLLECTIVE ;  /* 0x000000000000791b */ /* 0x003fea0003800000 */
.L_x_2482:
[----:B------:R-:W-:Y:S01]  /*b210*/  MOV R185, R193 ;  /* 0x000000c100b97202 */ /* 0x000fe20000000f00 */
[----:B------:R-:W-:Y:S06]  /*b220*/  BRA `(.L_x_2483) ;  /* 0xffffff70008c7947 */ /* 0x000fec000383ffff */
.L_x_2484:
        /* <DEDUP_REMOVED lines=13> */
.L_x_4986:


//--------------------- .text._ZN10layer_norm31ln_parallel_residual_bwd_kernelINS_13Kernel_traitsIf6__halfS2_S2_fjLj768ELj1ELj4ELj1ELj16ENS_18Kernel_traits_baseILj768EfS2_S2_S2_fjLj128EEEEELb1ELb0ELb1EEEvNS_9BwdParamsE --------------------------
	.section	.text._ZN10layer_norm31ln_parallel_residual_bwd_kernelINS_13Kernel_traitsIf6__halfS2_S2_fjLj768ELj1ELj4ELj1ELj16ENS_18Kernel_traits_baseILj768EfS2_S2_S2_fjLj128EEEEELb1ELb0ELb1EEEvNS_9BwdParamsE,"ax",@progbits
	.align	128
        .global         _ZN10layer_norm31ln_parallel_residual_bwd_kernelINS_13Kernel_traitsIf6__halfS2_S2_fjLj768ELj1ELj4ELj1ELj16ENS_18Kernel_traits_baseILj768EfS2_S2_S2_fjLj128EEEEELb1ELb0ELb1EEEvNS_9BwdParamsE
        .type           _ZN10layer_norm31ln_parallel_residual_bwd_kernelINS_13Kernel_traitsIf6__halfS2_S2_fjLj768ELj1ELj4ELj1ELj16ENS_18Kernel_traits_baseILj768EfS2_S2_S2_fjLj128EEEEELb1ELb0ELb1EEEvNS_9BwdParamsE,@function
        .size           _ZN10layer_norm31ln_parallel_residual_bwd_kernelINS_13Kernel_traitsIf6__halfS2_S2_fjLj768ELj1ELj4ELj1ELj16ENS_18Kernel_traits_baseILj768EfS2_S2_S2_fjLj128EEEEELb1ELb0ELb1EEEvNS_9BwdParamsE,(.L_x_4987 - _ZN10layer_norm31ln_parallel_residual_bwd_kernelINS_13Kernel_traitsIf6__halfS2_S2_fjLj768ELj1ELj4ELj1ELj16ENS_18Kernel_traits_baseILj768EfS2_S2_S2_fjLj128EEEEELb1ELb0ELb1EEEvNS_9BwdParamsE)
        .other          _ZN10layer_norm31ln_parallel_residual_bwd_kernelINS_13Kernel_traitsIf6__halfS2_S2_fjLj768ELj1ELj4ELj1ELj16ENS_18Kernel_traits_baseILj768EfS2_S2_S2_fjLj128EEEEELb1ELb0ELb1EEEvNS_9BwdParamsE,@"STO_CUDA_ENTRY STV_DEFAULT"
_ZN10layer_norm31ln_parallel_residual_bwd_kernelINS_13Kernel_traitsIf6__halfS2_S2_fjLj768ELj1ELj4ELj1ELj16ENS_18Kernel_traits_baseILj768EfS2_S2_S2_fjLj128EEEEELb1ELb0ELb1EEEvNS_9BwdParamsE:
.text._ZN10layer_norm31ln_parallel_residual_bwd_kernelINS_13Kernel_traitsIf6__halfS2_S2_fjLj768ELj1ELj4ELj1ELj16ENS_18Kernel_traits_baseILj768EfS2_S2_S2_fjLj128EEEEELb1ELb0ELb1EEEvNS_9BwdParamsE:
        /* <DEDUP_REMOVED lines=132> */
.L_x_2513:
        /* <DEDUP_REMOVED lines=14> */
[----:B------:R-:W1:Y:S05]  /*0920*/  LDC.64 R234, c[0x0][0x3b0] ;  /* 0x0000ec00ffea7b82 */ /* 0x000e6a0000000a00 */
        /* <DEDUP_REMOVED lines=19> */
[----:B-1----:R-:W-:-:S04]  /*0a60*/  IMAD.WIDE.U32 R244, R207, 0x8, R234 ;  /* 0x00000008cff47825 */ /* 0x002fc800078e00ea */
[--C-:B------:R-:W-:Y:S02]  /*0a70*/  IMAD.WIDE.U32 R242, R205, 0x8, R234.reuse ;  /* 0x00000008cdf27825 */ /* 0x100fe400078e00ea */
[----:B-----5:R-:W5:Y:S02]  /*0a80*/  LDG.E.64 R244, desc[UR10][R244.64] ;  /* 0x0000000af4f47981 */ /* 0x020f64000c1e1b00 */
[----:B------:R-:W-:Y:S02]  /*0a90*/  IMAD.WIDE.U32 R234, R201, 0x8, R234 ;  /* 0x00000008c9ea7825 */ /* 0x000fe400078e00ea */
[----:B------:R-:W5:Y:S04]  /*0aa0*/  LDG.E.64 R242, desc[UR10][R242.64] ;  /* 0x0000000af2f27981 */ /* 0x000f68000c1e1b00 */
[----:B------:R-:W5:Y:S01]  /*0ab0*/  LDG.E.64 R234, desc[UR10][R234.64] ;  /* 0x0000000aeaea7981 */ /* 0x000f62000c1e1b00 */
[----:B------:R-:W-:-:S02]  /*0ac0*/  ISETP.NE.AND P3, PT, RZ, UR7, PT ;  /* 0x00000007ff007c0c */ /* 0x000fc4000bf65270 */
[----:B------:R-:W-:-:S04]  /*0ad0*/  ISETP.NE.U32.AND P0, PT, RZ, UR14, PT ;  /* 0x0000000eff007c0c */ /* 0x000fc8000bf05070 */
[----:B------:R-:W-:-:S13]  /*0ae0*/  ISETP.NE.AND.EX P0, PT, RZ, UR15, PT, P0 ;  /* 0x0000000fff007c0c */ /* 0x000fda000bf05300 */
[----:B------:R-:W0:Y:S02]  /*0af0*/  @P0 LDC.64 R226, c[0x0][0x3b8] ;  /* 0x0000ee00ffe20b82 */ /* 0x000e240000000a00 */
[----:B0-----:R-:W-:-:S05]  /*0b00*/  @P0 IMAD.WIDE.U32 R226, R207, 0x8, R226 ;  /* 0x00000008cfe20825 */ /* 0x001fca00078e00e2 */
[----:B------:R-:W5:Y:S01]  /*0b10*/  @P0 LDG.E.64 R232, desc[UR10][R226.64] ;  /* 0x0000000ae2e80981 */ /* 0x000f62000c1e1b00 */
[--C-:B----4-:R-:W-:Y:S02]  /*0b20*/  HADD2.F32 R0, -RZ, R136.reuse.H0_H0 ;  /* 0x20000088ff007230 */ /* 0x110fe40000004100 */
[----:B------:R-:W-:Y:S01]  /*0b30*/  HADD2.F32 R136, -RZ, R136.H1_H1 ;  /* 0x30000088ff887230 */ /* 0x000fe20000004100 */
[----:B------:R-:W-:Y:S01]  /*0b40*/  FSEL R217, R217, RZ, !P3 ;  /* 0x000000ffd9d97208 */ /* 0x000fe20005800000 */
[--C-:B------:R-:W-:Y:S02]  /*0b50*/  HADD2.F32 R212, -RZ, R137.reuse.H0_H0 ;  /* 0x20000089ffd47230 */ /* 0x100fe40000004100 */
[----:B------:R-:W-:Y:S02]  /*0b60*/  HADD2.F32 R214, -RZ, R137.H1_H1 ;  /* 0x30000089ffd67230 */ /* 0x000fe40000004100 */
[----:B------:R-:W-:Y:S01]  /*0b70*/  FADD.FTZ R137, -R217, R0 ;  /* 0x00000000d9897221 */ /* 0x000fe20000010100 */
[----:B------:R-:W-:-:S02]  /*0b80*/  HADD2.F32 R210, -RZ, R139.H0_H0 ;  /* 0x2000008bffd27230 */ /* 0x000fc40000004100 */
[--C-:B--2---:R-:W-:Y:S02]  /*0b90*/  HADD2.F32 R219, -RZ, R140.reuse.H0_H0 ;  /* 0x2000008cffdb7230 */ /* 0x104fe40000004100 */
[----:B------:R-:W-:Y:S02]  /*0ba0*/  HADD2.F32 R216, -RZ, R140.H1_H1 ;  /* 0x3000008cffd87230 */ /* 0x000fe40000004100 */
[--C-:B------:R-:W-:Y:S02]  /*0bb0*/  HADD2.F32 R221, -RZ, R141.reuse.H0_H0 ;  /* 0x2000008dffdd7230 */ /* 0x100fe40000004100 */
[----:B------:R-:W-:Y:S02]  /*0bc0*/  HADD2.F32 R218, -RZ, R141.H1_H1 ;  /* 0x3000008dffda7230 */ /* 0x000fe40000004100 */
[----:B------:R-:W-:Y:S01]  /*0bd0*/  FADD.FTZ R141, -R217, R136 ;  /* 0x00000088d98d7221 */ /* 0x000fe20000010100 */
[----:B------:R-:W-:Y:S02]  /*0be0*/  HADD2.F32 R208, -RZ, R139.H1_H1 ;  /* 0x3000008bffd07230 */ /* 0x000fe40000004100 */
[----:B---3--:R-:W-:-:S02]  /*0bf0*/  HADD2.F32 R139, -RZ, R108.H0_H0 ;  /* 0x2000006cff8b7230 */ /* 0x008fc40000004100 */
[----:B------:R-:W-:Y:S01]  /*0c00*/  FMUL.FTZ R136, R65, R216 ;  /* 0x000000d841887220 */ /* 0x000fe20000410000 */
[--C-:B------:R-:W-:Y:S02]  /*0c10*/  HADD2.F32 R220, -RZ, R138.reuse.H0_H0 ;  /* 0x2000008affdc7230 */ /* 0x100fe40000004100 */
[----:B------:R-:W-:Y:S02]  /*0c20*/  HADD2.F32 R222, -RZ, R138.H1_H1 ;  /* 0x3000008affde7230 */ /* 0x000fe40000004100 */
[----:B------:R-:W-:Y:S01]  /*0c30*/  FMUL.FTZ R0, R206, R137 ;  /* 0x00000089ce007220 */ /* 0x000fe20000410000 */
[----:B------:R-:W-:Y:S02]  /*0c40*/  HADD2.F32 R108, -RZ, R108.H1_H1 ;  /* 0x3000006cff6c7230 */ /* 0x000fe40000004100 */
[----:B------:R-:W-:Y:S01]  /*0c50*/  FMUL.FTZ R137, R64, R219 ;  /* 0x000000db40897220 */ /* 0x000fe20000410000 */
[----:B------:R-:W-:Y:S01]  /*0c60*/  FMUL.FTZ R138, R206, R141 ;  /* 0x0000008dce8a7220 */ /* 0x000fe20000410000 */
[----:B------:R-:W-:Y:S01]  /*0c70*/  FADD.FTZ R200, R139, R200 ;  /* 0x000000c88bc87221 */ /* 0x000fe20000010000 */
[-C--:B------:R-:W-:Y:S01]  /*0c80*/  FFMA.FTZ R203, R0, R139.reuse, R203 ;  /* 0x0000008b00cb7223 */ /* 0x080fe200000100cb */
[----:B------:R-:W-:Y:S01]  /*0c90*/  FADD.FTZ R196, R108, R196 ;  /* 0x000000c46cc47221 */ /* 0x000fe20000010000 */
[-C--:B------:R-:W-:Y:S01]  /*0ca0*/  FFMA.FTZ R197, R138, R108.reuse, R197 ;  /* 0x0000006c8ac57223 */ /* 0x080fe200000100c5 */
[----:B------:R-:W-:Y:S01]  /*0cb0*/  FFMA.FTZ R139, R40, R139, R137 ;  /* 0x0000008b288b7223 */ /* 0x000fe20000010089 */
[----:B------:R-:W-:-:S02]  /*0cc0*/  FFMA.FTZ R108, R41, R108, R136 ;  /* 0x0000006c296c7223 */ /* 0x000fc40000010088 */
[----:B------:R-:W0:Y:S01]  /*0cd0*/  LDC.64 R136, c[0x0][0x438] ;  /* 0x00010e00ff887b82 */ /* 0x000e220000000a00 */
[----:B------:R-:W-:Y:S01]  /*0ce0*/  FADD.FTZ R141, -R217, R212 ;  /* 0x000000d4d98d7221 */ /* 0x000fe20000010100 */
[--C-:B------:R-:W-:Y:S02]  /*0cf0*/  HADD2.F32 R211, -RZ, R142.reuse.H0_H0 ;  /* 0x2000008effd37230 */ /* 0x100fe40000004100 */
[----:B------:R-:W-:Y:S02]  /*0d00*/  HADD2.F32 R213, -RZ, R142.H1_H1 ;  /* 0x3000008effd57230 */ /* 0x000fe40000004100 */
[----:B------:R-:W-:Y:S01]  /*0d10*/  FMUL.FTZ R142, R206, R141 ;  /* 0x0000008dce8e7220 */ /* 0x000fe20000410000 */
[--C-:B------:R-:W-:Y:S02]  /*0d20*/  HADD2.F32 R215, -RZ, R143.reuse.H0_H0 ;  /* 0x2000008fffd77230 */ /* 0x100fe40000004100 */
[----:B------:R-:W-:Y:S02]  /*0d30*/  HADD2.F32 R238, -RZ, R143.H1_H1 ;  /* 0x3000008fffee7230 */ /* 0x000fe40000004100 */
[----:B------:R-:W-:Y:S01]  /*0d40*/  FMUL.FTZ R141, R66, R221 ;  /* 0x000000dd428d7220 */ /* 0x000fe20000410000 */
[----:B------:R-:W-:-:S02]  /*0d50*/  HADD2.F32 R143, -RZ, R109.H0_H0 ;  /* 0x2000006dff8f7230 */ /* 0x000fc40000004100 */
[----:B------:R-:W-:Y:S02]  /*0d60*/  HADD2.F32 R209, -RZ, R109.H1_H1 ;  /* 0x3000006dffd17230 */ /* 0x000fe40000004100 */
[----:B------:R-:W-:Y:S01]  /*0d70*/  FADD.FTZ R109, -R217, R214 ;  /* 0x000000d6d96d7221 */ /* 0x000fe20000010100 */
[----:B------:R-:W-:Y:S01]  /*0d80*/  FMUL.FTZ R212, R67, R218 ;  /* 0x000000da43d47220 */ /* 0x000fe20000410000 */
[----:B------:R-:W-:Y:S01]  /*0d90*/  FADD.FTZ R192, R143, R192 ;  /* 0x000000c08fc07221 */ /* 0x000fe20000010000 */
[-C--:B------:R-:W-:Y:S01]  /*0da0*/  FFMA.FTZ R193, R142, R143.reuse, R193 ;  /* 0x0000008f8ec17223 */ /* 0x080fe200000100c1 */
[----:B------:R-:W-:Y:S01]  /*0db0*/  FFMA.FTZ R141, R42, R143, R141 ;  /* 0x0000008f2a8d7223 */ /* 0x000fe2000001008d */
[----:B------:R-:W-:Y:S01]  /*0dc0*/  FMUL.FTZ R140, R206, R109 ;  /* 0x0000006dce8c7220 */ /* 0x000fe20000410000 */
[----:B------:R-:W-:Y:S01]  /*0dd0*/  FADD.FTZ R143, -R217, R220 ;  /* 0x000000dcd98f7221 */ /* 0x000fe20000010100 */
[--C-:B------:R-:W-:Y:S02]  /*0de0*/  HADD2.F32 R223, -RZ, R110.reuse.H0_H0 ;  /* 0x2000006effdf7230 */ /* 0x100fe40000004100 */
[----:B------:R-:W-:Y:S01]  /*0df0*/  FADD.FTZ R188, R209, R188 ;  /* 0x000000bcd1bc7221 */ /* 0x000fe20000010000 */
[-C--:B------:R-:W-:Y:S01]  /*0e00*/  FFMA.FTZ R189, R140, R209.reuse, R189 ;  /* 0x000000d18cbd7223 */ /* 0x080fe200000100bd */
[----:B------:R-:W-:Y:S01]  /*0e10*/  FFMA.FTZ R109, R43, R209, R212 ;  /* 0x000000d12b6d7223 */ /* 0x000fe200000100d4 */
[----:B------:R-:W-:Y:S01]  /*0e20*/  FMUL.FTZ R214, R206, R143 ;  /* 0x0000008fced67220 */ /* 0x000fe20000410000 */
[----:B------:R-:W-:Y:S01]  /*0e30*/  FMUL.FTZ R209, R68, R211 ;  /* 0x000000d344d17220 */ /* 0x000fe20000410000 */
[----:B------:R-:W-:Y:S01]  /*0e40*/  FADD.FTZ R184, R223, R184 ;  /* 0x000000b8dfb87221 */ /* 0x000fe20000010000 */
[C---:B------:R-:W-:Y:S01]  /*0e50*/  FADD.FTZ R225, -R217.reuse, R222 ;  /* 0x000000ded9e17221 */ /* 0x040fe20000010100 */
[-C--:B------:R-:W-:Y:S01]  /*0e60*/  FFMA.FTZ R185, R214, R223.reuse, R185 ;  /* 0x000000dfd6b97223 */ /* 0x080fe200000100b9 */
[----:B------:R-:W-:Y:S01]  /*0e70*/  FFMA.FTZ R209, R44, R223, R209 ;  /* 0x000000df2cd17223 */ /* 0x000fe200000100d1 */
[----:B------:R-:W-:Y:S01]  /*0e80*/  FADD.FTZ R223, -R217, R210 ;  /* 0x000000d2d9df7221 */ /* 0x000fe20000010100 */
[----:B0-----:R-:W-:Y:S01]  /*0e90*/  ISETP.NE.U32.AND P1, PT, R136, RZ, PT ;  /* 0x000000ff8800720c */ /* 0x001fe20003f25070 */
[----:B------:R-:W-:-:S02]  /*0ea0*/  HADD2.F32 R110, -RZ, R110.H1_H1 ;  /* 0x3000006eff6e7230 */ /* 0x000fc40000004100 */
[C---:B------:R-:W-:Y:S01]  /*0eb0*/  FMUL.FTZ R212, R206.reuse, R225 ;  /* 0x000000e1ced47220 */ /* 0x040fe20000410000 */
[----:B------:R-:W-:Y:S01]  /*0ec0*/  FMUL.FTZ R210, R206, R223 ;  /* 0x000000dfced27220 */ /* 0x000fe20000410000 */
[----:B------:R-:W-:Y:S01]  /*0ed0*/  FMUL.FTZ R220, R69, R213 ;  /* 0x000000d545dc7220 */ /* 0x000fe20000410000 */
[----:B------:R-:W-:Y:S02]  /*0ee0*/  HADD2.F32 R225, -RZ, R111.H0_H0 ;  /* 0x2000006fffe17230 */ /* 0x000fe40000004100 */
[----:B------:R-:W-:Y:S01]  /*0ef0*/  FMUL.FTZ R223, R70, R215 ;  /* 0x000000d746df7220 */ /* 0x000fe20000410000 */
[----:B------:R-:W-:Y:S01]  /*0f00*/  ISETP.NE.AND.EX P1, PT, R137, RZ, PT, P1 ;  /* 0x000000ff8900720c */ /* 0x000fe20003f25310 */
[----:B------:R-:W-:Y:S01]  /*0f10*/  FADD.FTZ R198, R219, R198 ;  /* 0x000000c6dbc67221 */ /* 0x000fe20000010000 */
[----:B------:R-:W-:Y:S01]  /*0f20*/  FFMA.FTZ R199, R0, R219, R199 ;  /* 0x000000db00c77223 */ /* 0x000fe200000100c7 */
[----:B------:R-:W-:Y:S01]  /*0f30*/  FADD.FTZ R186, R218, R186 ;  /* 0x000000badaba7221 */ /* 0x000fe20000010000 */
[----:B------:R-:W-:Y:S01]  /*0f40*/  FFMA.FTZ R187, R140, R218, R187 ;  /* 0x000000da8cbb7223 */ /* 0x000fe200000100bb */
[----:B------:R-:W-:Y:S01]  /*0f50*/  FADD.FTZ R180, R110, R180 ;  /* 0x000000b46eb47221 */ /* 0x000fe20000010000 */
[----:B------:R-:W0:Y:S01]  /*0f60*/  @P0 LDC.64 R218, c[0x0][0x3b8] ;  /* 0x0000ee00ffda0b82 */ /* 0x000e220000000a00 */
[-C--:B------:R-:W-:Y:S01]  /*0f70*/  FFMA.FTZ R181, R212, R110.reuse, R181 ;  /* 0x0000006ed4b57223 */ /* 0x080fe200000100b5 */
[----:B------:R-:W-:Y:S01]  /*0f80*/  FFMA.FTZ R143, R45, R110, R220 ;  /* 0x0000006e2d8f7223 */ /* 0x000fe200000100dc */
[----:B------:R-:W-:-:S05]  /*0f90*/  FFMA.FTZ R110, R46, R225, R223 ;  /* 0x000000e12e6e7223 */ /* 0x000fca00000100df */
[----:B------:R-:W1:Y:S01]  /*0fa0*/  @P0 LDC.64 R222, c[0x0][0x3b8] ;  /* 0x0000ee00ffde0b82 */ /* 0x000e620000000a00 */
[----:B------:R-:W-:Y:S01]  /*0fb0*/  FADD.FTZ R190, R221, R190 ;  /* 0x000000beddbe7221 */ /* 0x000fe20000010000 */
[----:B------:R-:W-:Y:S01]  /*0fc0*/  FFMA.FTZ R191, R142, R221, R191 ;  /* 0x000000dd8ebf7223 */ /* 0x000fe200000100bf */
[----:B------:R-:W-:Y:S01]  /*0fd0*/  FADD.FTZ R182, R211, R182 ;  /* 0x000000b6d3b67221 */ /* 0x000fe20000010000 */
[----:B------:R-:W-:-:S04]  /*0fe0*/  FFMA.FTZ R183, R214, R211, R183 ;  /* 0x000000d3d6b77223 */ /* 0x000fc800000100b7 */
[----:B------:R-:W2:Y:S01]  /*0ff0*/  @P1 LDC.64 R220, c[0x0][0x438] ;  /* 0x00010e00ffdc1b82 */ /* 0x000ea20000000a00 */
[----:B------:R-:W-:Y:S01]  /*1000*/  FADD.FTZ R211, -R217, R208 ;  /* 0x000000d0d9d37221 */ /* 0x000fe20000010100 */
[----:B------:R-:W-:Y:S01]  /*1010*/  FADD.FTZ R194, R216, R194 ;  /* 0x000000c2d8c27221 */ /* 0x000fe20000010000 */
[----:B------:R-:W-:Y:S01]  /*1020*/  FFMA.FTZ R195, R138, R216, R195 ;  /* 0x000000d88ac37223 */ /* 0x000fe200000100c3 */
        /* <DEDUP_REMOVED lines=8> */
[----:B0-----:R-:W-:Y:S01]  /*10b0*/  @P0 IMAD.WIDE.U32 R218, R201, 0x8, R218 ;  /* 0x00000008c9da0825 */ /* 0x001fe200078e00da */
[----:B------:R-:W0:Y:S03]  /*10c0*/  @P1 LDC.64 R224, c[0x0][0x438] ;  /* 0x00010e00ffe01b82 */ /* 0x000e260000000a00 */
[----:B------:R-:W-:-:S02]  /*10d0*/  HADD2.F32 R208, -RZ, R112.H0_H0 ;  /* 0x20000070ffd07230 */ /* 0x000fc40000004100 */
[----:B------:R-:W-:Y:S01]  /*10e0*/  FADD.FTZ R178, R213, R178 ;  /* 0x000000b2d5b27221 */ /* 0x000fe20000010000 */
[----:B------:R-:W-:Y:S02]  /*10f0*/  HADD2.F32 R112, -RZ, R112.H1_H1 ;  /* 0x30000070ff707230 */ /* 0x000fe40000004100 */
[----:B------:R-:W-:Y:S01]  /*1100*/  FFMA.FTZ R179, R212, R213, R179 ;  /* 0x000000d5d4b37223 */ /* 0x000fe200000100b3 */
[----:B-1----:R-:W-:Y:S01]  /*1110*/  @P0 IMAD.WIDE.U32 R222, R205, 0x8, R222 ;  /* 0x00000008cdde0825 */ /* 0x002fe200078e00de */
[----:B------:R1:W5:Y:S03]  /*1120*/  @P0 LDG.E.64 R228, desc[UR10][R218.64] ;  /* 0x0000000adae40981 */ /* 0x000366000c1e1b00 */
[----:B------:R-:W-:Y:S01]  /*1130*/  FADD.FTZ R174, R215, R174 ;  /* 0x000000aed7ae7221 */ /* 0x000fe20000010000 */
[----:B------:R-:W-:Y:S01]  /*1140*/  FFMA.FTZ R175, R210, R215, R175 ;  /* 0x000000d7d2af7223 */ /* 0x000fe200000100af */
[----:B------:R-:W-:Y:S01]  /*1150*/  HADD2.F32 R213, -RZ, R120.H1_H1 ;  /* 0x30000078ffd57230 */ /* 0x000fe20000004100 */
[----:B------:R3:W5:Y:S01]  /*1160*/  @P0 LDG.E.64 R230, desc[UR10][R222.64] ;  /* 0x0000000adee60981 */ /* 0x000762000c1e1b00 */
[----:B--2---:R-:W-:-:S04]  /*1170*/  @P1 IMAD.WIDE.U32 R220, R201, 0x10, R220 ;  /* 0x00000010c9dc1825 */ /* 0x004fc800078e00dc */
[C---:B------:R-:W-:Y:S01]  /*1180*/  FADD.FTZ R211, -R217.reuse, R208 ;  /* 0x000000d0d9d37221 */ /* 0x040fe20000010100 */
[----:B------:R-:W2:Y:S01]  /*1190*/  @P1 LDC.64 R236, c[0x0][0x438] ;  /* 0x00010e00ffec1b82 */ /* 0x000ea20000000a00 */
[----:B-1----:R-:W-:Y:S01]  /*11a0*/  FADD.FTZ R219, -R217, R112 ;  /* 0x00000070d9db7221 */ /* 0x002fe20000010100 */
[----:B------:R-:W-:Y:S02]  /*11b0*/  HADD2.F32 R218, -RZ, R116.H1_H1 ;  /* 0x30000074ffda7230 */ /* 0x000fe40000004100 */
[----:B------:R-:W-:Y:S01]  /*11c0*/  FMUL.FTZ R112, R73, R213 ;  /* 0x000000d549707220 */ /* 0x000fe20000410000 */
[----:B---3--:R-:W-:Y:S02]  /*11d0*/  HADD2.F32 R223, -RZ, R120.H0_H0 ;  /* 0x20000078ffdf7230 */ /* 0x008fe40000004100 */
[C---:B------:R-:W-:Y:S01]  /*11e0*/  FMUL.FTZ R120, R206.reuse, R219 ;  /* 0x000000dbce787220 */ /* 0x040fe20000410000 */
[----:B------:R-:W-:Y:S02]  /*11f0*/  HADD2.F32 R215, -RZ, R116.H0_H0 ;  /* 0x20000074ffd77230 */ /* 0x000fe40000004100 */
[----:B------:R-:W-:Y:S01]  /*1200*/  FMUL.FTZ R208, R206, R211 ;  /* 0x000000d3ced07220 */ /* 0x000fe20000410000 */
[----:B------:R-:W-:Y:S01]  /*1210*/  FADD.FTZ R164, R218, R164 ;  /* 0x000000a4daa47221 */ /* 0x000fe20000010000 */
[-C--:B------:R-:W-:Y:S01]  /*1220*/  FFMA.FTZ R165, R120, R218.reuse, R165 ;  /* 0x000000da78a57223 */ /* 0x080fe200000100a5 */
[----:B------:R-:W-:Y:S01]  /*1230*/  FFMA.FTZ R112, R49, R218, R112 ;  /* 0x000000da31707223 */ /* 0x000fe20000010070 */
[----:B------:R1:W5:Y:S01]  /*1240*/  @P1 LDG.E.128 R100, desc[UR10][R220.64] ;  /* 0x0000000adc641981 */ /* 0x000362000c1e1d00 */
[----:B------:R-:W-:Y:S01]  /*1250*/  FMUL.FTZ R211, R72, R223 ;  /* 0x000000df48d37220 */ /* 0x000fe20000410000 */
[----:B------:R-:W-:-:S02]  /*1260*/  HADD2.F32 R218, -RZ, R113.H0_H0 ;  /* 0x20000071ffda7230 */ /* 0x000fc40000004100 */
[----:B------:R-:W-:Y:S02]  /*1270*/  HADD2.F32 R219, -RZ, R121.H1_H1 ;  /* 0x30000079ffdb7230 */ /* 0x000fe40000004100 */
[----:B------:R-:W-:Y:S01]  /*1280*/  FADD.FTZ R168, R215, R168 ;  /* 0x000000a8d7a87221 */ /* 0x000fe20000010000 */
[-C--:B------:R-:W-:Y:S01]  /*1290*/  FFMA.FTZ R169, R208, R215.reuse, R169 ;  /* 0x000000d7d0a97223 */ /* 0x080fe200000100a9 */
[----:B------:R-:W-:Y:S01]  /*12a0*/  FFMA.FTZ R116, R48, R215, R211 ;  /* 0x000000d730747223 */ /* 0x000fe200000100d3 */
[----:B-1----:R-:W-:Y:S02]  /*12b0*/  HADD2.F32 R220, -RZ, R113.H1_H1 ;  /* 0x30000071ffdc7230 */ /* 0x002fe40000004100 */
[----:B------:R-:W-:Y:S01]  /*12c0*/  FADD.FTZ R113, -R217, R218 ;  /* 0x000000dad9717221 */ /* 0x000fe20000010100 */
[----:B------:R-:W-:Y:S02]  /*12d0*/  HADD2.F32 R221, -RZ, R117.H1_H1 ;  /* 0x30000075ffdd7230 */ /* 0x000fe40000004100 */
[----:B------:R-:W-:Y:S01]  /*12e0*/  FMUL.FTZ R222, R75, R219 ;  /* 0x000000db4bde7220 */ /* 0x000fe20000410000 */
[----:B------:R-:W-:-:S02]  /*12f0*/  HADD2.F32 R215, -RZ, R121.H0_H0 ;  /* 0x20000079ffd77230 */ /* 0x000fc40000004100 */
[----:B------:R-:W-:Y:S01]  /*1300*/  FADD.FTZ R121, -R217, R220 ;  /* 0x000000dcd9797221 */ /* 0x000fe20000010100 */
[----:B------:R-:W-:Y:S01]  /*1310*/  FMUL.FTZ R220, R206, R113 ;  /* 0x00000071cedc7220 */ /* 0x000fe20000410000 */
[----:B0-----:R-:W-:-:S04]  /*1320*/  @P1 IMAD.WIDE.U32 R224, R205, 0x10, R224 ;  /* 0x00000010cde01825 */ /* 0x001fc800078e00e0 */
[----:B------:R-:W-:Y:S01]  /*1330*/  FFMA.FTZ R113, R51, R221, R222 ;  /* 0x000000dd33717223 */ /* 0x000fe200000100de */
[----:B------:R-:W-:Y:S01]  /*1340*/  FMUL.FTZ R218, R206, R121 ;  /* 0x00000079ceda7220 */ /* 0x000fe20000410000 */
[----:B------:R-:W-:Y:S02]  /*1350*/  HADD2.F32 R211, -RZ, R117.H0_H0 ;  /* 0x20000075ffd37230 */ /* 0x000fe40000004100 */
[----:B------:R-:W-:Y:S01]  /*1360*/  FMUL.FTZ R117, R74, R215 ;  /* 0x000000d74a757220 */ /* 0x000fe20000410000 */
[----:B------:R-:W-:Y:S02]  /*1370*/  HADD2.F32 R222, -RZ, R114.H0_H0 ;  /* 0x20000072ffde7230 */ /* 0x000fe40000004100 */
[----:B------:R-:W-:Y:S01]  /*1380*/  FADD.FTZ R156, R221, R156 ;  /* 0x0000009cdd9c7221 */ /* 0x000fe20000010000 */
[----:B------:R-:W-:Y:S01]  /*1390*/  FFMA.FTZ R157, R218, R221, R157 ;  /* 0x000000ddda9d7223 */ /* 0x000fe2000001009d */
[----:B------:R0:W5:Y:S01]  /*13a0*/  @P1 LDG.E.128 R96, desc[UR10][R224.64] ;  /* 0x0000000ae0601981 */ /* 0x000162000c1e1d00 */
[----:B------:R-:W-:Y:S01]  /*13b0*/  FADD.FTZ R160, R211, R160 ;  /* 0x000000a0d3a07221 */ /* 0x000fe20000010000 */
[-C--:B------:R-:W-:Y:S01]  /*13c0*/  FFMA.FTZ R161, R220, R211.reuse, R161 ;  /* 0x000000d3dca17223 */ /* 0x080fe200000100a1 */
[----:B------:R-:W-:Y:S01]  /*13d0*/  FFMA.FTZ R117, R50, R211, R117 ;  /* 0x000000d332757223 */ /* 0x000fe20000010075 */
[----:B------:R-:W-:-:S02]  /*13e0*/  HADD2.F32 R221, -RZ, R122.H0_H0 ;  /* 0x2000007affdd7230 */ /* 0x000fc40000004100 */
[----:B------:R-:W-:Y:S01]  /*13f0*/  FADD.FTZ R211, -R217, R222 ;  /* 0x000000ded9d37221 */ /* 0x000fe20000010100 */
[----:B------:R-:W-:Y:S01]  /*1400*/  FADD.FTZ R166, R223, R166 ;  /* 0x000000a6dfa67221 */ /* 0x000fe20000010000 */
[----:B0-----:R-:W-:Y:S02]  /*1410*/  HADD2.F32 R224, -RZ, R114.H1_H1 ;  /* 0x30000072ffe07230 */ /* 0x001fe40000004100 */
[----:B------:R-:W-:Y:S01]  /*1420*/  FFMA.FTZ R167, R208, R223, R167 ;  /* 0x000000dfd0a77223 */ /* 0x000fe200000100a7 */
[----:B------:R-:W-:Y:S02]  /*1430*/  HADD2.F32 R114, -RZ, R118.H0_H0 ;  /* 0x20000076ff727230 */ /* 0x000fe40000004100 */
[----:B------:R-:W-:Y:S01]  /*1440*/  FMUL.FTZ R211, R206, R211 ;  /* 0x000000d3ced37220 */ /* 0x000fe20000410000 */
[----:B------:R-:W-:Y:S02]  /*1450*/  HADD2.F32 R122, -RZ, R122.H1_H1 ;  /* 0x3000007aff7a7230 */ /* 0x000fe40000004100 */
[----:B------:R-:W-:Y:S01]  /*1460*/  FMUL.FTZ R121, R76, R221 ;  /* 0x000000dd4c797220 */ /* 0x000fe20000410000 */
[----:B------:R-:W-:Y:S01]  /*1470*/  FADD.FTZ R223, -R217, R224 ;  /* 0x000000e0d9df7221 */ /* 0x000fe20000010100 */
[----:B------:R-:W-:-:S02]  /*1480*/  HADD2.F32 R222, -RZ, R118.H1_H1 ;  /* 0x30000076ffde7230 */ /* 0x000fc40000004100 */
[----:B------:R-:W-:Y:S01]  /*1490*/  FADD.FTZ R37, R114, R37 ;  /* 0x0000002572257221 */ /* 0x000fe20000010000 */
[-C--:B------:R-:W-:Y:S01]  /*14a0*/  FFMA.FTZ R153, R211, R114.reuse, R153 ;  /* 0x00000072d3997223 */ /* 0x080fe20000010099 */
[----:B------:R-:W-:Y:S01]  /*14b0*/  FFMA.FTZ R118, R52, R114, R121 ;  /* 0x0000007234767223 */ /* 0x000fe20000010079 */
[----:B------:R-:W-:Y:S01]  /*14c0*/  FMUL.FTZ R121, R206, R223 ;  /* 0x000000dfce797220 */ /* 0x000fe20000410000 */
[----:B------:R-:W-:Y:S01]  /*14d0*/  FMUL.FTZ R114, R77, R122 ;  /* 0x0000007a4d727220 */ /* 0x000fe20000410000 */
[----:B------:R-:W-:Y:S02]  /*14e0*/  FADD.FTZ R36, R222, R36 ;  /* 0x00000024de247221 */ /* 0x000fe40000010000 */
[-C--:B------:R-:W-:Y:S01]  /*14f0*/  FFMA.FTZ R152, R121, R222.reuse, R152 ;  /* 0x000000de79987223 */ /* 0x080fe20000010098 */
[----:B------:R-:W-:Y:S01]  /*1500*/  FFMA.FTZ R114, R53, R222, R114 ;  /* 0x000000de35727223 */ /* 0x000fe20000010072 */
[----:B------:R-:W-:Y:S02]  /*1510*/  HADD2.F32 R222, -RZ, R115.H0_H0 ;  /* 0x20000073ffde7230 */ /* 0x000fe40000004100 */
[----:B--2---:R-:W-:-:S04]  /*1520*/  @P1 IMAD.WIDE.U32 R236, R207, 0x10, R236 ;  /* 0x00000010cfec1825 */ /* 0x004fc800078e00ec */
[----:B------:R-:W-:Y:S02]  /*1530*/  HADD2.F32 R226, -RZ, R115.H1_H1 ;  /* 0x30000073ffe27230 */ /* 0x000fe40000004100 */
[----:B------:R-:W-:Y:S01]  /*1540*/  FADD.FTZ R115, -R217, R222 ;  /* 0x000000ded9737221 */ /* 0x000fe20000010100 */
[----:B------:R0:W5:Y:S01]  /*1550*/  @P1 LDG.E.128 R92, desc[UR10][R236.64] ;  /* 0x0000000aec5c1981 */ /* 0x000162000c1e1d00 */
[----:B------:R-:W-:Y:S02]  /*1560*/  FADD.FTZ R162, R213, R162 ;  /* 0x000000a2d5a27221 */ /* 0x000fe40000010000 */
[----:B------:R-:W-:Y:S01]  /*1570*/  FMUL.FTZ R224, R206, R115 ;  /* 0x00000073cee07220 */ /* 0x000fe20000410000 */
[----:B------:R-:W-:Y:S01]  /*1580*/  FADD.FTZ R115, -R217, R226 ;  /* 0x000000e2d9737221 */ /* 0x000fe20000010100 */
[----:B------:R-:W-:Y:S01]  /*1590*/  FFMA.FTZ R163, R120, R213, R163 ;  /* 0x000000d578a37223 */ /* 0x000fe200000100a3 */
[----:B------:R-:W-:Y:S02]  /*15a0*/  HADD2.F32 R213, -RZ, R119.H0_H0 ;  /* 0x20000077ffd57230 */ /* 0x000fe40000004100 */
[----:B0-----:R-:W-:-:S02]  /*15b0*/  HADD2.F32 R236, -RZ, R123.H1_H1 ;  /* 0x3000007bffec7230 */ /* 0x001fc40000004100 */
[----:B------:R-:W-:Y:S01]  /*15c0*/  FMUL.FTZ R222, R206, R115 ;  /* 0x00000073cede7220 */ /* 0x000fe20000410000 */
[----:B------:R-:W-:Y:S02]  /*15d0*/  HADD2.F32 R119, -RZ, R119.H1_H1 ;  /* 0x30000077ff777230 */ /* 0x000fe40000004100 */
[----:B------:R-:W-:Y:S01]  /*15e0*/  FADD.FTZ R15, R122, R15 ;  /* 0x0000000f7a0f7221 */ /* 0x000fe20000010000 */
[----:B------:R-:W-:Y:S01]  /*15f0*/  FFMA.FTZ R3, R121, R122, R3 ;  /* 0x0000007a79037223 */ /* 0x000fe20000010003 */
[-C--:B------:R-:W-:Y:S01]  /*1600*/  FMUL.FTZ R226, R79, R236.reuse ;  /* 0x000000ec4fe27220 */ /* 0x080fe20000410000 */
[--C-:B------:R-:W-:Y:S02]  /*1610*/  HADD2.F32 R122, -RZ, R124.reuse.H0_H0 ;  /* 0x2000007cff7a7230 */ /* 0x100fe40000004100 */
[----:B------:R-:W-:Y:S01]  /*1620*/  FADD.FTZ R34, R119, R34 ;  /* 0x0000002277227221 */ /* 0x000fe20000010000 */
[-C--:B------:R-:W-:Y:S01]  /*1630*/  FFMA.FTZ R150, R222, R119.reuse, R150 ;  /* 0x00000077de967223 */ /* 0x080fe20000010096 */
[----:B------:R-:W-:Y:S01]  /*1640*/  FFMA.FTZ R119, R55, R119, R226 ;  /* 0x0000007737777223 */ /* 0x000fe200000100e2 */
[----:B------:R-:W-:Y:S01]  /*1650*/  FADD.FTZ R17, R236, R17 ;  /* 0x00000011ec117221 */ /* 0x000fe20000010000 */
[----:B------:R-:W-:Y:S01]  /*1660*/  FFMA.FTZ R5, R222, R236, R5 ;  /* 0x000000ecde057223 */ /* 0x000fe20000010005 */
[----:B------:R-:W-:-:S02]  /*1670*/  HADD2.F32 R124, -RZ, R124.H1_H1 ;  /* 0x3000007cff7c7230 */ /* 0x000fc40000004100 */
[----:B------:R-:W-:Y:S01]  /*1680*/  FADD.FTZ R115, -R217, R122 ;  /* 0x0000007ad9737221 */ /* 0x000fe20000010100 */
[--C-:B------:R-:W-:Y:S02]  /*1690*/  HADD2.F32 R226, -RZ, R125.reuse.H0_H0 ;  /* 0x2000007dffe27230 */ /* 0x100fe40000004100 */
[----:B------:R-:W-:Y:S02]  /*16a0*/  HADD2.F32 R236, -RZ, R125.H1_H1 ;  /* 0x3000007dffec7230 */ /* 0x000fe40000004100 */
[----:B------:R-:W-:Y:S02]  /*16b0*/  HADD2.F32 R125, -RZ, R128.H0_H0 ;  /* 0x20000080ff7d7230 */ /* 0x000fe40000004100 */
[----:B------:R-:W-:Y:S01]  /*16c0*/  FMUL.FTZ R122, R206, R115 ;  /* 0x00000073ce7a7220 */ /* 0x000fe20000410000 */
[--C-:B------:R-:W-:Y:S02]  /*16d0*/  HADD2.F32 R240, -RZ, R127.reuse.H0_H0 ;  /* 0x2000007ffff07230 */ /* 0x100fe40000004100 */
[----:B------:R-:W-:-:S02]  /*16e0*/  HADD2.F32 R246, -RZ, R127.H1_H1 ;  /* 0x3000007ffff67230 */ /* 0x000fc40000004100 */
[----:B------:R-:W-:Y:S01]  /*16f0*/  FADD.FTZ R127, -R217, R124 ;  /* 0x0000007cd97f7221 */ /* 0x000fe20000010100 */
[----:B------:R-:W-:Y:S01]  /*1700*/  FADD.FTZ R158, R215, R158 ;  /* 0x0000009ed79e7221 */ /* 0x000fe20000010000 */
[----:B------:R-:W-:Y:S01]  /*1710*/  FFMA.FTZ R159, R220, R215, R159 ;  /* 0x000000d7dc9f7223 */ /* 0x000fe2000001009f */
[----:B------:R-:W-:Y:S02]  /*1720*/  HADD2.F32 R124, -RZ, R132.H0_H0 ;  /* 0x20000084ff7c7230 */ /* 0x000fe40000004100 */
[----:B------:R-:W-:Y:S01]  /*1730*/  FMUL.FTZ R115, R80, R125 ;  /* 0x0000007d50737220 */ /* 0x000fe20000410000 */
[----:B------:R-:W-:Y:S02]  /*1740*/  HADD2.F32 R215, -RZ, R123.H0_H0 ;  /* 0x2000007bffd77230 */ /* 0x000fe40000004100 */
[----:B------:R-:W-:Y:S02]  /*1750*/  HADD2.F32 R128, -RZ, R128.H1_H1 ;  /* 0x30000080ff807230 */ /* 0x000fe40000004100 */
[----:B------:R-:W-:Y:S01]  /*1760*/  FADD.FTZ R170, R238, R170 ;  /* 0x000000aaeeaa7221 */ /* 0x000fe20000010000 */
[----:B------:R-:W-:Y:S01]  /*1770*/  FFMA.FTZ R171, R216, R238, R171 ;  /* 0x000000eed8ab7223 */ /* 0x000fe200000100ab */
[----:B------:R-:W-:Y:S01]  /*1780*/  FADD.FTZ R14, R221, R14 ;  /* 0x0000000edd0e7221 */ /* 0x000fe20000010000 */
[----:B------:R-:W-:Y:S01]  /*1790*/  FFMA.FTZ R2, R211, R221, R2 ;  /* 0x000000ddd3027223 */ /* 0x000fe20000010002 */
[----:B------:R-:W-:Y:S01]  /*17a0*/  FADD.FTZ R18, R125, R18 ;  /* 0x000000127d127221 */ /* 0x000fe20000010000 */
[----:B------:R-:W-:Y:S01]  /*17b0*/  FFMA.FTZ R6, R122, R125, R6 ;  /* 0x0000007d7a067223 */ /* 0x000fe20000010006 */
[----:B------:R-:W-:-:S02]  /*17c0*/  HADD2.F32 R238, -RZ, R126.H0_H0 ;  /* 0x2000007effee7230 */ /* 0x000fc40000004100 */
[----:B------:R-:W-:Y:S01]  /*17d0*/  FADD.FTZ R221, -R217, R236 ;  /* 0x000000ecd9dd7221 */ /* 0x000fe20000010100 */
[----:B------:R-:W-:Y:S02]  /*17e0*/  HADD2.F32 R125, -RZ, R132.H1_H1 ;  /* 0x30000084ff7d7230 */ /* 0x000fe40000004100 */
[----:B------:R-:W-:Y:S01]  /*17f0*/  FMUL.FTZ R127, R206, R127 ;  /* 0x0000007fce7f7220 */ /* 0x000fe20000410000 */
[----:B------:R-:W-:Y:S01]  /*1800*/  FADD.FTZ R33, R124, R33 ;  /* 0x000000217c217221 */ /* 0x000fe20000010000 */
[-C--:B------:R-:W-:Y:S01]  /*1810*/  FFMA.FTZ R149, R122, R124.reuse, R149 ;  /* 0x0000007c7a957223 */ /* 0x080fe20000010095 */
[----:B------:R-:W-:Y:S01]  /*1820*/  FFMA.FTZ R115, R56, R124, R115 ;  /* 0x0000007c38737223 */ /* 0x000fe20000010073 */
[----:B------:R-:W-:Y:S01]  /*1830*/  FMUL.FTZ R123, R78, R215 ;  /* 0x000000d74e7b7220 */ /* 0x000fe20000410000 */
[----:B------:R-:W-:Y:S02]  /*1840*/  HADD2.F32 R126, -RZ, R126.H1_H1 ;  /* 0x3000007eff7e7230 */ /* 0x000fe40000004100 */
[----:B------:R-:W-:Y:S01]  /*1850*/  FMUL.FTZ R124, R81, R128 ;  /* 0x00000080517c7220 */ /* 0x000fe20000410000 */
[----:B------:R-:W-:-:S02]  /*1860*/  HADD2.F32 R132, -RZ, R129.H1_H1 ;  /* 0x30000081ff847230 */ /* 0x000fc40000004100 */
[----:B------:R-:W-:Y:S01]  /*1870*/  FADD.FTZ R154, R219, R154 ;  /* 0x0000009adb9a7221 */ /* 0x000fe20000010000 */
[----:B------:R-:W-:Y:S02]  /*1880*/  HADD2.F32 R225, -RZ, R129.H0_H0 ;  /* 0x20000081ffe17230 */ /* 0x000fe40000004100 */
[----:B------:R-:W-:Y:S01]  /*1890*/  FFMA.FTZ R155, R218, R219, R155 ;  /* 0x000000dbda9b7223 */ /* 0x000fe2000001009b */
[----:B------:R-:W-:Y:S01]  /*18a0*/  FADD.FTZ R19, R128, R19 ;  /* 0x0000001380137221 */ /* 0x000fe20000010000 */
[----:B------:R-:W-:Y:S01]  /*18b0*/  FFMA.FTZ R7, R127, R128, R7 ;  /* 0x000000807f077223 */ /* 0x000fe20000010007 */
[----:B------:R-:W-:Y:S01]  /*18c0*/  FMUL.FTZ R129, R206, R221 ;  /* 0x000000ddce817220 */ /* 0x000fe20000410000 */
[----:B------:R-:W-:Y:S01]  /*18d0*/  FADD.FTZ R219, -R217, R238 ;  /* 0x000000eed9db7221 */ /* 0x000fe20000010100 */
[----:B------:R-:W-:Y:S01]  /*18e0*/  FADD.FTZ R32, R125, R32 ;  /* 0x000000207d207221 */ /* 0x000fe20000010000 */
[----:B------:R-:W-:Y:S01]  /*18f0*/  FFMA.FTZ R148, R127, R125, R148 ;  /* 0x0000007d7f947223 */ /* 0x000fe20000010094 */
[----:B------:R-:W-:-:S02]  /*1900*/  HADD2.F32 R128, -RZ, R133.H1_H1 ;  /* 0x30000085ff807230 */ /* 0x000fc40000004100 */
[----:B------:R-:W-:Y:S01]  /*1910*/  FADD.FTZ R35, R213, R35 ;  /* 0x00000023d5237221 */ /* 0x000fe20000010000 */
[--C-:B------:R-:W-:Y:S02]  /*1920*/  HADD2.F32 R221, -RZ, R130.reuse.H0_H0 ;  /* 0x20000082ffdd7230 */ /* 0x100fe40000004100 */
[-C--:B------:R-:W-:Y:S01]  /*1930*/  FFMA.FTZ R151, R224, R213.reuse, R151 ;  /* 0x000000d5e0977223 */ /* 0x080fe20000010097 */
[----:B------:R-:W-:Y:S01]  /*1940*/  FFMA.FTZ R123, R54, R213, R123 ;  /* 0x000000d5367b7223 */ /* 0x000fe2000001007b */
[----:B------:R-:W-:Y:S01]  /*1950*/  FADD.FTZ R223, -R217, R226 ;  /* 0x000000e2d9df7221 */ /* 0x000fe20000010100 */
[----:B------:R-:W-:Y:S01]  /*1960*/  FFMA.FTZ R125, R57, R125, R124 ;  /* 0x0000007d397d7223 */ /* 0x000fe2000001007c */
[----:B------:R-:W-:Y:S01]  /*1970*/  FADD.FTZ R213, -R217, R126 ;  /* 0x0000007ed9d57221 */ /* 0x000fe20000010100 */
[----:B------:R-:W-:Y:S02]  /*1980*/  HADD2.F32 R124, -RZ, R133.H0_H0 ;  /* 0x20000085ff7c7230 */ /* 0x000fe40000004100 */
[----:B------:R-:W-:Y:S01]  /*1990*/  FMUL.FTZ R226, R83, R132 ;  /* 0x0000008453e27220 */ /* 0x000fe20000410000 */
[----:B------:R-:W-:-:S02]  /*19a0*/  HADD2.F32 R130, -RZ, R130.H1_H1 ;  /* 0x30000082ff827230 */ /* 0x000fc40000004100 */
[----:B------:R-:W-:Y:S01]  /*19b0*/  FADD.FTZ R21, R132, R21 ;  /* 0x0000001584157221 */ /* 0x000fe20000010000 */
[C---:B------:R-:W-:Y:S01]  /*19c0*/  FFMA.FTZ R9, R129.reuse, R132, R9 ;  /* 0x0000008481097223 */ /* 0x040fe20000010009 */
[--C-:B------:R-:W-:Y:S02]  /*19d0*/  HADD2.F32 R133, -RZ, R134.reuse.H0_H0 ;  /* 0x20000086ff857230 */ /* 0x100fe40000004100 */
[----:B------:R-:W-:Y:S01]  /*19e0*/  FMUL.FTZ R132, R206, R219 ;  /* 0x000000dbce847220 */ /* 0x000fe20000410000 */
[----:B------:R-:W-:Y:S01]  /*19f0*/  FADD.FTZ R30, R128, R30 ;  /* 0x0000001e801e7221 */ /* 0x000fe20000010000 */
[-C--:B------:R-:W-:Y:S01]  /*1a00*/  FFMA.FTZ R146, R129, R128.reuse, R146 ;  /* 0x0000008081927223 */ /* 0x080fe20000010092 */
[----:B------:R-:W-:Y:S01]  /*1a10*/  FMUL.FTZ R219, R84, R221 ;  /* 0x000000dd54db7220 */ /* 0x000fe20000410000 */
[----:B------:R-:W-:Y:S02]  /*1a20*/  HADD2.F32 R134, -RZ, R134.H1_H1 ;  /* 0x30000086ff867230 */ /* 0x000fe40000004100 */
[----:B------:R-:W-:Y:S01]  /*1a30*/  FADD.FTZ R16, R215, R16 ;  /* 0x00000010d7107221 */ /* 0x000fe20000010000 */
[----:B------:R-:W-:Y:S01]  /*1a40*/  FFMA.FTZ R4, R224, R215, R4 ;  /* 0x000000d7e0047223 */ /* 0x000fe20000010004 */
[----:B------:R-:W-:Y:S01]  /*1a50*/  FFMA.FTZ R128, R59, R128, R226 ;  /* 0x000000803b807223 */ /* 0x000fe200000100e2 */
[----:B------:R-:W-:Y:S01]  /*1a60*/  FMUL.FTZ R213, R206, R213 ;  /* 0x000000d5ced57220 */ /* 0x000fe20000410000 */
[----:B------:R-:W-:Y:S01]  /*1a70*/  FADD.FTZ R215, -R217, R240 ;  /* 0x000000f0d9d77221 */ /* 0x000fe20000010100 */
[----:B------:R-:W-:Y:S01]  /*1a80*/  FMUL.FTZ R226, R85, R130 ;  /* 0x0000008255e27220 */ /* 0x000fe20000410000 */
[----:B------:R-:W-:-:S02]  /*1a90*/  HADD2.F32 R236, -RZ, R131.H1_H1 ;  /* 0x30000083ffec7230 */ /* 0x000fc40000004100 */
[----:B------:R-:W-:Y:S01]  /*1aa0*/  FADD.FTZ R217, -R217, R246 ;  /* 0x000000f6d9d97221 */ /* 0x000fe20000010100 */
[----:B------:R-:W-:Y:S01]  /*1ab0*/  FADD.FTZ R29, R133, R29 ;  /* 0x0000001d851d7221 */ /* 0x000fe20000010000 */
[-C--:B------:R-:W-:Y:S01]  /*1ac0*/  FFMA.FTZ R145, R132, R133.reuse, R145 ;  /* 0x0000008584917223 */ /* 0x080fe20000010091 */
[----:B------:R-:W-:Y:S01]  /*1ad0*/  FFMA.FTZ R133, R60, R133, R219 ;  /* 0x000000853c857223 */ /* 0x000fe200000100db */
[----:B------:R-:W-:Y:S01]  /*1ae0*/  FADD.FTZ R22, R221, R22 ;  /* 0x00000016dd167221 */ /* 0x000fe20000010000 */
[----:B------:R-:W-:Y:S01]  /*1af0*/  FFMA.FTZ R10, R132, R221, R10 ;  /* 0x000000dd840a7223 */ /* 0x000fe2000001000a */
[----:B------:R-:W-:Y:S01]  /*1b00*/  FADD.FTZ R28, R134, R28 ;  /* 0x0000001c861c7221 */ /* 0x000fe20000010000 */
[-C--:B------:R-:W-:Y:S01]  /*1b10*/  FFMA.FTZ R144, R213, R134.reuse, R144 ;  /* 0x00000086d5907223 */ /* 0x080fe20000010090 */
[----:B------:R-:W-:Y:S02]  /*1b20*/  HADD2.F32 R219, -RZ, R135.H0_H0 ;  /* 0x20000087ffdb7230 */ /* 0x000fe40000004100 */
[----:B------:R-:W-:Y:S01]  /*1b30*/  FFMA.FTZ R134, R61, R134, R226 ;  /* 0x000000863d867223 */ /* 0x000fe200000100e2 */
[----:B------:R-:W-:-:S02]  /*1b40*/  HADD2.F32 R221, -RZ, R131.H0_H0 ;  /* 0x20000083ffdd7230 */ /* 0x000fc40000004100 */
[----:B------:R-:W-:Y:S01]  /*1b50*/  FMUL.FTZ R131, R206, R217 ;  /* 0x000000d9ce837220 */ /* 0x000fe20000410000 */
[----:B------:R-:W-:Y:S02]  /*1b60*/  HADD2.F32 R135, -RZ, R135.H1_H1 ;  /* 0x30000087ff877230 */ /* 0x000fe40000004100 */
[-C--:B------:R-:W-:Y:S01]  /*1b70*/  FMUL.FTZ R226, R87, R236.reuse ;  /* 0x000000ec57e27220 */ /* 0x080fe20000410000 */
[----:B------:R-:W-:Y:S02]  /*1b80*/  FADD.FTZ R217, RZ, R139 ;  /* 0x0000008bffd97221 */ /* 0x000fe40000010000 */
[----:B------:R-:W-:Y:S01]  /*1b90*/  FADD.FTZ R26, R135, R26 ;  /* 0x0000001a871a7221 */ /* 0x000fe20000010000 */
[-C--:B------:R-:W-:Y:S01]  /*1ba0*/  FFMA.FTZ R38, R131, R135.reuse, R38 ;  /* 0x0000008783267223 */ /* 0x080fe20000010026 */
[----:B------:R-:W-:Y:S01]  /*1bb0*/  FFMA.FTZ R226, R63, R135, R226 ;  /* 0x000000873fe27223 */ /* 0x000fe200000100e2 */
        /* <DEDUP_REMOVED lines=22> */
[----:B------:R-:W-:-:S04]  /*1d20*/  FFMA.FTZ R135, R220, R117, R135 ;  /* 0x00000075dc877223 */ /* 0x000fc80000010087 */
        /* <DEDUP_REMOVED lines=24> */
[C---:B------:R-:W-:Y:S01]  /*1eb0*/  FFMA.FTZ R11, R213.reuse, R130, R11 ;  /* 0x00000082d50b7223 */ /* 0x040fe2000001000b */
[----:B------:R-:W-:Y:S01]  /*1ec0*/  FMUL.FTZ R130, R206, R215 ;  /* 0x000000d7ce827220 */ /* 0x000fe20000410000 */
[----:B------:R-:W-:Y:S01]  /*1ed0*/  FMUL.FTZ R215, R86, R221 ;  /* 0x000000dd56d77220 */ /* 0x000fe20000410000 */
[----:B------:R-:W-:Y:S01]  /*1ee0*/  FFMA.FTZ R238, R132, R133, R217 ;  /* 0x0000008584ee7223 */ /* 0x000fe200000100d9 */
[----:B------:R-:W-:Y:S02]  /*1ef0*/  FADD.FTZ R135, R236, R133 ;  /* 0x00000085ec877221 */ /* 0x000fe40000010000 */
[----:B------:R-:W-:Y:S01]  /*1f00*/  FFMA.FTZ R215, R62, R219, R215 ;  /* 0x000000db3ed77223 */ /* 0x000fe200000100d7 */
        /* <DEDUP_REMOVED lines=34> */
.L_x_2525:
        /* <DEDUP_REMOVED lines=68> */
.L_x_2491:
        /* <DEDUP_REMOVED lines=58> */
.L_x_2490:
        /* <DEDUP_REMOVED lines=67> */
.L_x_2493:
        /* <DEDUP_REMOVED lines=66> */
.L_x_2489:
        /* <DEDUP_REMOVED lines=83> */
.L_x_2495:
        /* <DEDUP_REMOVED lines=79> */
.L_x_2494:
        /* <DEDUP_REMOVED lines=88> */
.L_x_2496:
        /* <DEDUP_REMOVED lines=86> */
.L_x_2492:
        /* <DEDUP_REMOVED lines=17> */
[--C-:B0-----:R-:W-:Y:S02]  /*4770*/  HADD2.F32 R89, -RZ, R99.reuse.H0_H0 ;  /* 0x20000063ff597230 */ /* 0x101fe40000004100 */
        /* <DEDUP_REMOVED lines=83> */
.L_x_2499:
        /* <DEDUP_REMOVED lines=12> */
[----:B------:R-:W-:-:S02]  /*4d70*/  HADD2.F32 R88, -RZ, R98.H1_H1 ;  /* 0x30000062ff587230 */ /* 0x000fc40000004100 */
[----:B------:R-:W-:Y:S01]  /*4d80*/  FFMA.FTZ R90, R206, R119, R90 ;  /* 0x00000077ce5a7223 */ /* 0x000fe2000001005a */
[----:B------:R-:W-:Y:S01]  /*4d90*/  FMUL.FTZ R89, R89, UR6 ;  /* 0x0000000659597c20 */ /* 0x000fe20008410000 */
[----:B------:R-:W-:Y:S01]  /*4da0*/  FADD.FTZ R121, R114, -R121 ;  /* 0x8000007972797221 */ /* 0x000fe20000010000 */
[----:B------:R-:W-:Y:S01]  /*4db0*/  FFMA.FTZ R0, R206, R211, R0 ;  /* 0x000000d3ce007223 */ /* 0x000fe20000010000 */
[----:B------:R-:W-:Y:S01]  /*4dc0*/  LOP3.LUT P6, RZ, R243, 0xff0000, RZ, 0xc0, !PT ;  /* 0x00ff0000f3ff7812 */ /* 0x000fe200078cc0ff */
[--C-:B------:R-:W-:Y:S01]  /*4dd0*/  HADD2.F32 R91, -RZ, R97.reuse.H0_H0 ;  /* 0x20000061ff5b7230 */ /* 0x100fe20000004100 */
[----:B------:R-:W-:Y:S01]  /*4de0*/  ISETP.GE.U32.AND P3, PT, R242, RZ, PT ;  /* 0x000000fff200720c */ /* 0x000fe20003f66070 */
[----:B------:R-:W-:Y:S01]  /*4df0*/  FADD.FTZ R117, R117, -R220 ;  /* 0x800000dc75757221 */ /* 0x000fe20000010000 */
[----:B------:R-:W-:Y:S01]  /*4e00*/  ISETP.GE.U32.AND P4, PT, R230, RZ, PT ;  /* 0x000000ffe600720c */ /* 0x000fe20003f86070 */
[----:B------:R-:W-:Y:S01]  /*4e10*/  FMUL.FTZ R90, R90, UR6 ;  /* 0x000000065a5a7c20 */ /* 0x000fe20008410000 */
[----:B------:R-:W-:Y:S01]  /*4e20*/  LOP3.LUT P5, RZ, R231, 0xff0000, RZ, 0xc0, !PT ;  /* 0x00ff0000e7ff7812 */ /* 0x000fe200078ac0ff */
[----:B------:R-:W-:Y:S01]  /*4e30*/  FFMA.FTZ R88, R206, R121, R88 ;  /* 0x00000079ce587223 */ /* 0x000fe20000010058 */
[----:B------:R-:W-:Y:S01]  /*4e40*/  FSEL R111, R89, RZ, P6 ;  /* 0x000000ff596f7208 */ /* 0x000fe20003000000 */
[----:B------:R-:W-:Y:S01]  /*4e50*/  FMUL.FTZ R0, R0, UR6 ;  /* 0x0000000600007c20 */ /* 0x000fe20008410000 */
[----:B------:R-:W-:Y:S01]  /*4e60*/  ISETP.GE.U32.AND.EX P3, PT, R243, 0x1000000, PT, P3 ;  /* 0x01000000f300780c */ /* 0x000fe20003f66130 */
[----:B------:R-:W-:Y:S01]  /*4e70*/  FFMA.FTZ R218, R218, R135, R217 ;  /* 0x00000087dada7223 */ /* 0x000fe200000100d9 */
[----:B------:R-:W-:Y:S01]  /*4e80*/  ISETP.GE.U32.AND.EX P4, PT, R231, 0x1000000, PT, P4 ;  /* 0x01000000e700780c */ /* 0x000fe20003f86140 */
[----:B------:R-:W-:Y:S01]  /*4e90*/  FFMA.FTZ R117, R206, R117, R91 ;  /* 0x00000075ce757223 */ /* 0x000fe2000001005b */
[----:B------:R-:W-:Y:S01]  /*4ea0*/  LOP3.LUT P6, RZ, R243, 0xff, RZ, 0xc0, !PT ;  /* 0x000000fff3ff7812 */ /* 0x000fe200078cc0ff */
[----:B------:R-:W-:Y:S01]  /*4eb0*/  FMUL.FTZ R88, R88, UR6 ;  /* 0x0000000658587c20 */ /* 0x000fe20008410000 */
[----:B------:R-:W-:Y:S01]  /*4ec0*/  FSEL R108, R89, RZ, P5 ;  /* 0x000000ff596c7208 */ /* 0x000fe20002800000 */
[----:B------:R-:W-:Y:S01]  /*4ed0*/  HADD2.F32 R109, -RZ, R97.H1_H1 ;  /* 0x30000061ff6d7230 */ /* 0x000fe20000004100 */
[----:B------:R-:W-:Y:S01]  /*4ee0*/  LOP3.LUT P5, RZ, R231, 0xff, RZ, 0xc0, !PT ;  /* 0x000000ffe7ff7812 */ /* 0x000fe200078ac0ff */
[----:B------:R-:W-:Y:S01]  /*4ef0*/  FADD.FTZ R113, R113, -R218 ;  /* 0x800000da71717221 */ /* 0x000fe20000010000 */
[C---:B------:R-:W-:Y:S01]  /*4f00*/  FSEL R114, R90.reuse, RZ, P3 ;  /* 0x000000ff5a727208 */ /* 0x040fe20001800000 */
[----:B------:R-:W-:Y:S01]  /*4f10*/  FMUL.FTZ R117, R117, UR6 ;  /* 0x0000000675757c20 */ /* 0x000fe20008410000 */
[----:B------:R-:W-:Y:S01]  /*4f20*/  FSEL R123, R90, RZ, P4 ;  /* 0x000000ff5a7b7208 */ /* 0x000fe20002000000 */
[-CC-:B------:R-:W-:Y:S01]  /*4f30*/  FFMA.FTZ R89, R208, R135.reuse, R217.reuse ;  /* 0x00000087d0597223 */ /* 0x180fe200000100d9 */
[----:B------:R-:W-:Y:S01]  /*4f40*/  LOP3.LUT P3, RZ, R243, 0xff00, RZ, 0xc0, !PT ;  /* 0x0000ff00f3ff7812 */ /* 0x000fe2000786c0ff */
[----:B------:R-:W-:Y:S01]  /*4f50*/  FFMA.FTZ R91, R120, R135, R217 ;  /* 0x00000087785b7223 */ /* 0x000fe200000100d9 */
[----:B------:R-:W-:Y:S01]  /*4f60*/  LOP3.LUT P4, RZ, R231, 0xff00, RZ, 0xc0, !PT ;  /* 0x0000ff00e7ff7812 */ /* 0x000fe2000788c0ff */
[----:B------:R-:W-:Y:S01]  /*4f70*/  FFMA.FTZ R113, R206, R113, R109 ;  /* 0x00000071ce717223 */ /* 0x000fe2000001006d */
[----:B------:R-:W-:Y:S01]  /*4f80*/  FSEL R110, R0, RZ, P6 ;  /* 0x000000ff006e7208 */ /* 0x000fe20003000000 */
[----:B------:R-:W-:Y:S01]  /*4f90*/  FADD.FTZ R89, R116, -R89 ;  /* 0x8000005974597221 */ /* 0x000fe20000010000 */
[----:B------:R-:W-:Y:S01]  /*4fa0*/  LOP3.LUT P6, RZ, R242, 0xff0000, RZ, 0xc0, !PT ;  /* 0x00ff0000f2ff7812 */ /* 0x000fe200078cc0ff */
[----:B------:R-:W-:Y:S01]  /*4fb0*/  FADD.FTZ R91, R112, -R91 ;  /* 0x8000005b705b7221 */ /* 0x000fe20000010000 */
[----:B------:R-:W-:Y:S01]  /*4fc0*/  FSEL R90, R0, RZ, P5 ;  /* 0x000000ff005a7208 */ /* 0x000fe20002800000 */
[--C-:B------:R-:W-:Y:S01]  /*4fd0*/  HADD2.F32 R0, -RZ, R96.reuse.H0_H0 ;  /* 0x20000060ff007230 */ /* 0x100fe20000004100 */
[C---:B------:R-:W-:Y:S01]  /*4fe0*/  FSEL R119, R88.reuse, RZ, P3 ;  /* 0x000000ff58777208 */ /* 0x040fe20001800000 */
[----:B------:R-:W-:Y:S01]  /*4ff0*/  FMUL.FTZ R113, R113, UR6 ;  /* 0x0000000671717c20 */ /* 0x000fe20008410000 */
[----:B------:R-:W-:Y:S01]  /*5000*/  FSEL R121, R88, RZ, P4 ;  /* 0x000000ff58797208 */ /* 0x000fe20002000000 */
[----:B------:R-:W-:Y:S01]  /*5010*/  HADD2.F32 R88, -RZ, R96.H1_H1 ;  /* 0x30000060ff587230 */ /* 0x000fe20000004100 */
[----:B------:R-:W-:Y:S01]  /*5020*/  FSEL R109, R117, RZ, P6 ;  /* 0x000000ff756d7208 */ /* 0x000fe20003000000 */
[----:B------:R-:W-:Y:S01]  /*5030*/  FFMA.FTZ R0, R206, R89, R0 ;  /* 0x00000059ce007223 */ /* 0x000fe20000010000 */
[----:B------:R-:W-:-:S02]  /*5040*/  LOP3.LUT P6, RZ, R230, 0xff0000, RZ, 0xc0, !PT ;  /* 0x00ff0000e6ff7812 */ /* 0x000fc400078cc0ff */
[----:B------:R-:W-:Y:S01]  /*5050*/  LOP3.LUT P5, RZ, R242, 0xff000000, RZ, 0xc0, !PT ;  /* 0xff000000f2ff7812 */ /* 0x000fe200078ac0ff */
[----:B------:R-:W-:Y:S01]  /*5060*/  FFMA.FTZ R88, R206, R91, R88 ;  /* 0x0000005bce587223 */ /* 0x000fe20000010058 */
[----:B------:R-:W-:Y:S01]  /*5070*/  FSEL R89, R117, RZ, P6 ;  /* 0x000000ff75597208 */ /* 0x000fe20003000000 */
[----:B------:R-:W-:Y:S01]  /*5080*/  FMUL.FTZ R0, R0, UR6 ;  /* 0x0000000600007c20 */ /* 0x000fe20008410000 */
[----:B------:R-:W-:Y:S01]  /*5090*/  LOP3.LUT P6, RZ, R230, 0xff000000, RZ, 0xc0, !PT ;  /* 0xff000000e6ff7812 */ /* 0x000fe200078cc0ff */
[----:B------:R-:W-:Y:S01]  /*50a0*/  FMUL.FTZ R88, R88, UR6 ;  /* 0x0000000658587c20 */ /* 0x000fe20008410000 */
[----:B------:R-:W-:Y:S02]  /*50b0*/  F2FP.F16.F32.PACK_AB R111, R114, R111 ;  /* 0x0000006f726f723e */ /* 0x000fe400000000ff */
[----:B------:R-:W-:Y:S02]  /*50c0*/  FSEL R112, R113, RZ, P5 ;  /* 0x000000ff71707208 */ /* 0x000fe40002800000 */
[----:B------:R-:W-:-:S02]  /*50d0*/  LOP3.LUT P3, RZ, R242, 0xff00, RZ, 0xc0, !PT ;  /* 0x0000ff00f2ff7812 */ /* 0x000fc4000786c0ff */
[----:B------:R-:W-:Y:S02]  /*50e0*/  LOP3.LUT P5, RZ, R230, 0xff00, RZ, 0xc0, !PT ;  /* 0x0000ff00e6ff7812 */ /* 0x000fe400078ac0ff */
[----:B------:R-:W-:Y:S02]  /*50f0*/  FSEL R114, R113, RZ, P6 ;  /* 0x000000ff71727208 */ /* 0x000fe40003000000 */
[----:B------:R-:W-:Y:S02]  /*5100*/  LOP3.LUT P4, RZ, R242, 0xff, RZ, 0xc0, !PT ;  /* 0x000000fff2ff7812 */ /* 0x000fe4000788c0ff */
[----:B------:R-:W-:Y:S02]  /*5110*/  LOP3.LUT P6, RZ, R230, 0xff, RZ, 0xc0, !PT ;  /* 0x000000ffe6ff7812 */ /* 0x000fe400078cc0ff */
[----:B------:R-:W-:Y:S02]  /*5120*/  F2FP.F16.F32.PACK_AB R91, R123, R108 ;  /* 0x0000006c7b5b723e */ /* 0x000fe400000000ff */
[----:B------:R-:W-:-:S02]  /*5130*/  FSEL R113, R88, RZ, P3 ;  /* 0x000000ff58717208 */ /* 0x000fc40001800000 */
[----:B------:R-:W-:Y:S02]  /*5140*/  FSEL R117, R88, RZ, P5 ;  /* 0x000000ff58757208 */ /* 0x000fe40002800000 */
[C---:B------:R-:W-:Y:S02]  /*5150*/  FSEL R88, R0.reuse, RZ, P6 ;  /* 0x000000ff00587208 */ /* 0x040fe40003000000 */
        /* <DEDUP_REMOVED lines=8> */
.L_x_2498:
[----:B------:R-:W-:Y:S05]  /*51e0*/  @!P2 BRA `(.L_x_2501) ;  /* 0x00000004003ca947 */ /* 0x000fea0003800000 */
[-CC-:B------:R-:W-:Y:S01]  /*51f0*/  FFMA.FTZ R222, R222, R135.reuse, R217.reuse ;  /* 0x00000087dede7223 */ /* 0x180fe200000100d9 */
[-CC-:B------:R-:W-:Y:S01]  /*5200*/  FFMA.FTZ R224, R224, R135.reuse, R217.reuse ;  /* 0x00000087e0e07223 */ /* 0x180fe200000100d9 */
[-CC-:B------:R-:W-:Y:S01]  /*5210*/  FFMA.FTZ R121, R121, R135.reuse, R217.reuse ;  /* 0x0000008779797223 */ /* 0x180fe200000100d9 */
[----:B------:R-:W-:Y:S01]  /*5220*/  FFMA.FTZ R211, R211, R135, R217 ;  /* 0x00000087d3d37223 */ /* 0x000fe200000100d9 */
[----:B------:R-:W-:Y:S01]  /*5230*/  FADD.FTZ R119, R119, -R222 ;  /* 0x800000de77777221 */ /* 0x000fe20000010000 */
[----:B0-----:R-:W-:Y:S01]  /*5240*/  FADD.FTZ R107, R123, -R224 ;  /* 0x800000e07b6b7221 */ /* 0x001fe20000010000 */
        /* <DEDUP_REMOVED lines=14> */
[-CC-:B------:R-:W-:Y:S01]  /*5330*/  FFMA.FTZ R105, R120, R135.reuse, R217.reuse ;  /* 0x0000008778697223 */ /* 0x180fe200000100d9 */
[----:B------:R-:W-:Y:S01]  /*5340*/  LOP3.LUT P5, RZ, R231, 0xff0000, RZ, 0xc0, !PT ;  /* 0x00ff0000e7ff7812 */ /* 0x000fe200078ac0ff */
[----:B------:R-:W-:Y:S01]  /*5350*/  FADD.FTZ R123, R117, -R220 ;  /* 0x800000dc757b7221 */ /* 0x000fe20000010000 */
[----:B------:R-:W-:Y:S01]  /*5360*/  FSEL R108, R88, RZ, P3 ;  /* 0x000000ff586c7208 */ /* 0x000fe20001800000 */
[----:B------:R-:W-:Y:S01]  /*5370*/  FFMA.FTZ R218, R218, R135, R217 ;  /* 0x00000087dada7223 */ /* 0x000fe200000100d9 */
[----:B------:R-:W-:Y:S01]  /*5380*/  FSEL R114, R88, RZ, P4 ;  /* 0x000000ff58727208 */ /* 0x000fe20002000000 */
[----:B------:R-:W-:Y:S01]  /*5390*/  FMUL.FTZ R88, R89, UR6 ;  /* 0x0000000659587c20 */ /* 0x000fe20008410000 */
[----:B------:R-:W-:Y:S01]  /*53a0*/  FSEL R111, R0, RZ, P6 ;  /* 0x000000ff006f7208 */ /* 0x000fe20003000000 */
[----:B------:R-:W-:Y:S01]  /*53b0*/  FADD.FTZ R121, R112, -R105 ;  /* 0x8000006970797221 */ /* 0x000fe20000010000 */
[----:B------:R-:W-:Y:S01]  /*53c0*/  FSEL R91, R0, RZ, P5 ;  /* 0x000000ff005b7208 */ /* 0x000fe20002800000 */
[----:B------:R-:W-:Y:S01]  /*53d0*/  FMUL.FTZ R0, R106, UR6 ;  /* 0x000000066a007c20 */ /* 0x000fe20008410000 */
[----:B------:R-:W-:Y:S01]  /*53e0*/  LOP3.LUT P3, RZ, R243, 0xff00, RZ, 0xc0, !PT ;  /* 0x0000ff00f3ff7812 */ /* 0x000fe2000786c0ff */
[----:B------:R-:W-:Y:S01]  /*53f0*/  FMUL.FTZ R105, R206, R123 ;  /* 0x0000007bce697220 */ /* 0x000fe20000410000 */
[----:B------:R-:W-:Y:S01]  /*5400*/  LOP3.LUT P4, RZ, R231, 0xff00, RZ, 0xc0, !PT ;  /* 0x0000ff00e7ff7812 */ /* 0x000fe2000788c0ff */
[----:B------:R-:W-:Y:S01]  /*5410*/  FADD.FTZ R113, R113, -R218 ;  /* 0x800000da71717221 */ /* 0x000fe20000010000 */
[----:B------:R-:W-:Y:S01]  /*5420*/  LOP3.LUT P6, RZ, R243, 0xff, RZ, 0xc0, !PT ;  /* 0x000000fff3ff7812 */ /* 0x000fe200078cc0ff */
[----:B------:R-:W-:Y:S01]  /*5430*/  FFMA.FTZ R117, R208, R135, R217 ;  /* 0x00000087d0757223 */ /* 0x000fe200000100d9 */
[----:B------:R-:W-:-:S02]  /*5440*/  LOP3.LUT P5, RZ, R231, 0xff, RZ, 0xc0, !PT ;  /* 0x000000ffe7ff7812 */ /* 0x000fc400078ac0ff */
[----:B------:R-:W-:Y:S01]  /*5450*/  FSEL R119, R88, RZ, P3 ;  /* 0x000000ff58777208 */ /* 0x000fe20001800000 */
[----:B------:R-:W-:Y:S01]  /*5460*/  FADD.FTZ R117, R116, -R117 ;  /* 0x8000007574757221 */ /* 0x000fe20000010000 */
[----:B------:R-:W-:Y:S01]  /*5470*/  FSEL R109, R88, RZ, P4 ;  /* 0x000000ff586d7208 */ /* 0x000fe20002000000 */
[----:B------:R-:W-:Y:S01]  /*5480*/  FMUL.FTZ R88, R105, UR6 ;  /* 0x0000000669587c20 */ /* 0x000fe20008410000 */
[C---:B------:R-:W-:Y:S02]  /*5490*/  FSEL R110, R0.reuse, RZ, P6 ;  /* 0x000000ff006e7208 */ /* 0x040fe40003000000 */
[----:B------:R-:W-:Y:S01]  /*54a0*/  FSEL R90, R0, RZ, P5 ;  /* 0x000000ff005a7208 */ /* 0x000fe20002800000 */
[----:B------:R-:W-:Y:S01]  /*54b0*/  FMUL.FTZ R0, R206, R113 ;  /* 0x00000071ce007220 */ /* 0x000fe20000410000 */
[----:B------:R-:W-:Y:S02]  /*54c0*/  LOP3.LUT P6, RZ, R242, 0xff0000, RZ, 0xc0, !PT ;  /* 0x00ff0000f2ff7812 */ /* 0x000fe400078cc0ff */
[----:B------:R-:W-:-:S02]  /*54d0*/  F2FP.F16.F32.PACK_AB R90, R109, R90 ;  /* 0x0000005a6d5a723e */ /* 0x000fc400000000ff */
        /* <DEDUP_REMOVED lines=32> */
.L_x_2501:
        /* <DEDUP_REMOVED lines=14> */
[----:B------:R-:W-:Y:S01]  /*57c0*/  FFMA.FTZ R121, R121, R135, R217 ;  /* 0x0000008779797223 */ /* 0x000fe200000100d9 */
[----:B------:R-:W-:Y:S01]  /*57d0*/  ISETP.GE.U32.AND P3, PT, R230, RZ, PT ;  /* 0x000000ffe600720c */ /* 0x000fe20003f66070 */
[----:B------:R-:W-:Y:S01]  /*57e0*/  FMUL.FTZ R123, R123, UR6 ;  /* 0x000000067b7b7c20 */ /* 0x000fe20008410000 */
[----:B0-----:R-:W-:Y:S01]  /*57f0*/  FSEL R88, R119, RZ, P5 ;  /* 0x000000ff77587208 */ /* 0x001fe20002800000 */
[----:B------:R-:W-:Y:S01]  /*5800*/  FMUL.FTZ R211, R211, UR6 ;  /* 0x00000006d3d37c20 */ /* 0x000fe20008410000 */
[----:B------:R-:W-:Y:S01]  /*5810*/  FADD.FTZ R121, R114, -R121 ;  /* 0x8000007972797221 */ /* 0x000fe20000010000 */
[----:B------:R-:W-:Y:S01]  /*5820*/  LOP3.LUT P6, RZ, R231, 0xff0000, RZ, 0xc0, !PT ;  /* 0x00ff0000e7ff7812 */ /* 0x000fe200078cc0ff */
[----:B------:R-:W-:Y:S01]  /*5830*/  FMUL.FTZ R117, R206, R117 ;  /* 0x00000075ce757220 */ /* 0x000fe20000410000 */
[----:B------:R-:W-:Y:S01]  /*5840*/  LOP3.LUT P5, RZ, R243, 0xff, RZ, 0xc0, !PT ;  /* 0x000000fff3ff7812 */ /* 0x000fe200078ac0ff */
[-CC-:B------:R-:W-:Y:S01]  /*5850*/  FFMA.FTZ R218, R218, R135.reuse, R217.reuse ;  /* 0x00000087dada7223 */ /* 0x180fe200000100d9 */
[----:B------:R-:W-:Y:S01]  /*5860*/  ISETP.GE.U32.AND.EX P3, PT, R231, 0x1000000, PT, P3 ;  /* 0x01000000e700780c */ /* 0x000fe20003f66130 */
[--C-:B------:R-:W-:Y:S01]  /*5870*/  FFMA.FTZ R91, R120, R135, R217.reuse ;  /* 0x00000087785b7223 */ /* 0x100fe200000100d9 */
[----:B------:R-:W-:Y:S01]  /*5880*/  FMUL.FTZ R121, R206, R121 ;  /* 0x00000079ce797220 */ /* 0x000fe20000410000 */
[----:B------:R-:W-:Y:S01]  /*5890*/  FSEL R0, R123, RZ, P6 ;  /* 0x000000ff7b007208 */ /* 0x000fe20003000000 */
[----:B------:R-:W-:Y:S01]  /*58a0*/  FMUL.FTZ R117, R117, UR6 ;  /* 0x0000000675757c20 */ /* 0x000fe20008410000 */
[----:B------:R-:W-:Y:S01]  /*58b0*/  FSEL R119, R119, RZ, P3 ;  /* 0x000000ff77777208 */ /* 0x000fe20001800000 */
[----:B------:R-:W-:Y:S01]  /*58c0*/  FADD.FTZ R113, R113, -R218 ;  /* 0x800000da71717221 */ /* 0x000fe20000010000 */
[----:B------:R-:W-:Y:S01]  /*58d0*/  FSEL R110, R211, RZ, P5 ;  /* 0x000000ffd36e7208 */ /* 0x000fe20002800000 */
[----:B------:R-:W-:Y:S01]  /*58e0*/  FFMA.FTZ R89, R208, R135, R217 ;  /* 0x00000087d0597223 */ /* 0x000fe200000100d9 */
[----:B------:R-:W-:Y:S01]  /*58f0*/  LOP3.LUT P4, RZ, R243, 0xff0000, RZ, 0xc0, !PT ;  /* 0x00ff0000f3ff7812 */ /* 0x000fe2000788c0ff */
[----:B------:R-:W-:Y:S01]  /*5900*/  FADD.FTZ R109, R112, -R91 ;  /* 0x8000005b706d7221 */ /* 0x000fe20000010000 */
[----:B------:R-:W-:Y:S01]  /*5910*/  LOP3.LUT P5, RZ, R242, 0xff0000, RZ, 0xc0, !PT ;  /* 0x00ff0000f2ff7812 */ /* 0x000fe200078ac0ff */
[----:B------:R-:W-:Y:S01]  /*5920*/  FMUL.FTZ R121, R121, UR6 ;  /* 0x0000000679797c20 */ /* 0x000fe20008410000 */
[----:B------:R-:W-:Y:S01]  /*5930*/  F2FP.F16.F32.PACK_AB R91, R119, R0 ;  /* 0x00000000775b723e */ /* 0x000fe200000000ff */
[----:B------:R-:W-:Y:S01]  /*5940*/  FMUL.FTZ R113, R206, R113 ;  /* 0x00000071ce717220 */ /* 0x000fe20000410000 */
[----:B------:R-:W-:Y:S01]  /*5950*/  FSEL R111, R123, RZ, P4 ;  /* 0x000000ff7b6f7208 */ /* 0x000fe20002000000 */
[----:B------:R-:W-:Y:S01]  /*5960*/  FADD.FTZ R89, R116, -R89 ;  /* 0x8000005974597221 */ /* 0x000fe20000010000 */
[----:B------:R-:W-:Y:S01]  /*5970*/  LOP3.LUT P6, RZ, R243, 0xff00, RZ, 0xc0, !PT ;  /* 0x0000ff00f3ff7812 */ /* 0x000fe200078cc0ff */
[----:B------:R-:W-:Y:S01]  /*5980*/  FMUL.FTZ R113, R113, UR6 ;  /* 0x0000000671717c20 */ /* 0x000fe20008410000 */
[----:B------:R-:W-:Y:S01]  /*5990*/  FSEL R0, R117, RZ, P5 ;  /* 0x000000ff75007208 */ /* 0x000fe20002800000 */
[C---:B------:R-:W-:Y:S01]  /*59a0*/  FMUL.FTZ R109, R206.reuse, R109 ;  /* 0x0000006dce6d7220 */ /* 0x040fe20000410000 */
[C---:B------:R-:W-:Y:S01]  /*59b0*/  LOP3.LUT P4, RZ, R231.reuse, 0xff, RZ, 0xc0, !PT ;  /* 0x000000ffe7ff7812 */ /* 0x040fe2000788c0ff */
[----:B------:R-:W-:Y:S01]  /*59c0*/  FMUL.FTZ R89, R206, R89 ;  /* 0x00000059ce597220 */ /* 0x000fe20000410000 */
[----:B------:R-:W-:Y:S01]  /*59d0*/  LOP3.LUT P3, RZ, R231, 0xff00, RZ, 0xc0, !PT ;  /* 0x0000ff00e7ff7812 */ /* 0x000fe2000786c0ff */
[----:B------:R-:W-:Y:S01]  /*59e0*/  FMUL.FTZ R109, R109, UR6 ;  /* 0x000000066d6d7c20 */ /* 0x000fe20008410000 */
[----:B------:R-:W-:Y:S01]  /*59f0*/  LOP3.LUT P5, RZ, R230, 0xff0000, RZ, 0xc0, !PT ;  /* 0x00ff0000e6ff7812 */ /* 0x000fe200078ac0ff */
[----:B------:R-:W-:Y:S01]  /*5a00*/  FMUL.FTZ R89, R89, UR6 ;  /* 0x0000000659597c20 */ /* 0x000fe20008410000 */
[----:B------:R-:W-:-:S02]  /*5a10*/  FSEL R123, R121, RZ, P6 ;  /* 0x000000ff797b7208 */ /* 0x000fc40003000000 */
[----:B------:R-:W-:Y:S02]  /*5a20*/  FSEL R90, R211, RZ, P4 ;  /* 0x000000ffd35a7208 */ /* 0x000fe40002000000 */
        /* <DEDUP_REMOVED lines=22> */
.L_x_2497:
[----:B------:R-:W-:Y:S05]  /*5b90*/  @!P1 BRA `(.L_x_2502) ;  /* 0x0000000800049947 */ /* 0x000fea0003800000 */
[----:B------:R-:W-:Y:S05]  /*5ba0*/  @!P2 BRA `(.L_x_2503) ;  /* 0x000000040008a947 */ /* 0x000fea0003800000 */
[-CC-:B------:R-:W-:Y:S01]  /*5bb0*/  FFMA.FTZ R222, R222, R135.reuse, R217.reuse ;  /* 0x00000087dede7223 */ /* 0x180fe200000100d9 */
[-CC-:B------:R-:W-:Y:S01]  /*5bc0*/  FFMA.FTZ R211, R211, R135.reuse, R217.reuse ;  /* 0x00000087d3d37223 */ /* 0x180fe200000100d9 */
[-CC-:B------:R-:W-:Y:S01]  /*5bd0*/  FFMA.FTZ R224, R224, R135.reuse, R217.reuse ;  /* 0x00000087e0e07223 */ /* 0x180fe200000100d9 */
[--C-:B0-----:R-:W-:Y:S02]  /*5be0*/  HADD2.F32 R106, -RZ, R99.reuse.H1_H1 ;  /* 0x30000063ff6a7230 */ /* 0x101fe40000004100 */
        /* <DEDUP_REMOVED lines=62> */
.L_x_2503:
[-CC-:B------:R-:W-:Y:S01]  /*5fd0*/  FFMA.FTZ R222, R222, R135.reuse, R217.reuse ;  /* 0x00000087dede7223 */ /* 0x180fe200000100d9 */
[--C-:B0-----:R-:W-:Y:S02]  /*5fe0*/  HADD2.F32 R139, -RZ, R99.reuse.H1_H1 ;  /* 0x30000063ff8b7230 */ /* 0x101fe40000004100 */
[-CC-:B------:R-:W-:Y:S01]  /*5ff0*/  FFMA.FTZ R211, R211, R135.reuse, R217.reuse ;  /* 0x00000087d3d37223 */ /* 0x180fe200000100d9 */
[-CC-:B------:R-:W-:Y:S01]  /*6000*/  FFMA.FTZ R224, R224, R135.reuse, R217.reuse ;  /* 0x00000087e0e07223 */ /* 0x180fe200000100d9 */
        /* <DEDUP_REMOVED lines=58> */
.L_x_2502:
        /* <DEDUP_REMOVED lines=10> */
[----:B0-----:R-:W-:Y:S01]  /*6450*/  FMUL.FTZ R108, R206, R119 ;  /* 0x00000077ce6c7220 */ /* 0x001fe20000410000 */
[----:B------:R-:W-:Y:S01]  /*6460*/  FADD.FTZ R121, R114, -R121 ;  /* 0x8000007972797221 */ /* 0x000fe20000010000 */
[----:B------:R-:W-:Y:S01]  /*6470*/  LOP3.LUT P4, RZ, R243, 0xff0000, RZ, 0xc0, !PT ;  /* 0x00ff0000f3ff7812 */ /* 0x000fe2000788c0ff */
[----:B------:R-:W-:Y:S01]  /*6480*/  FMUL.FTZ R105, R123, UR6 ;  /* 0x000000067b697c20 */ /* 0x000fe20008410000 */
[----:B------:R-:W-:Y:S01]  /*6490*/  FMUL.FTZ R106, R206, R211 ;  /* 0x000000d3ce6a7220 */ /* 0x000fe20000410000 */
        /* <DEDUP_REMOVED lines=44> */
.L_x_2504:
        /* <DEDUP_REMOVED lines=53> */
.L_x_2500:
        /* <DEDUP_REMOVED lines=14> */
[-CC-:B------:R-:W-:Y:S01]  /*6b90*/  FFMA.FTZ R131, R131, R135.reuse, R217.reuse ;  /* 0x0000008783837223 */ /* 0x180fe200000100d9 */
[----:B------:R-:W-:Y:S01]  /*6ba0*/  FADD.FTZ R215, R215, -R130 ;  /* 0x80000082d7d77221 */ /* 0x000fe20000010000 */
[----:B------:R-:W-:Y:S02]  /*6bb0*/  HADD2.F32 R88, -RZ, R102.H0_H0 ;  /* 0x20000066ff587230 */ /* 0x000fe40000004100 */
[----:B------:R-:W-:Y:S01]  /*6bc0*/  FADD.FTZ R133, R133, -R132 ;  /* 0x8000008485857221 */ /* 0x000fe20000010000 */
[----:B------:R-:W-:Y:S01]  /*6bd0*/  FFMA.FTZ R213, R213, R135, R217 ;  /* 0x00000087d5d57223 */ /* 0x000fe200000100d9 */
[----:B------:R-:W-:-:S02]  /*6be0*/  HADD2.F32 R90, -RZ, R103.H1_H1 ;  /* 0x30000067ff5a7230 */ /* 0x000fc40000004100 */
[----:B------:R-:W-:Y:S01]  /*6bf0*/  FFMA.FTZ R107, R206, R215, R91 ;  /* 0x000000d7ce6b7223 */ /* 0x000fe2000001005b */
[----:B------:R-:W-:Y:S01]  /*6c00*/  FADD.FTZ R131, R226, -R131 ;  /* 0x80000083e2837221 */ /* 0x000fe20000010000 */
[----:B------:R-:W-:Y:S02]  /*6c10*/  HADD2.F32 R91, -RZ, R102.H1_H1 ;  /* 0x30000066ff5b7230 */ /* 0x000fe40000004100 */
[----:B------:R-:W-:Y:S01]  /*6c20*/  FFMA.FTZ R106, R206, R133, R88 ;  /* 0x00000085ce6a7223 */ /* 0x000fe20000010058 */
[----:B------:R-:W-:Y:S01]  /*6c30*/  FADD.FTZ R213, R134, -R213 ;  /* 0x800000d586d57221 */ /* 0x000fe20000010000 */
[----:B------:R-:W-:Y:S01]  /*6c40*/  FMUL.FTZ R88, R107, UR6 ;  /* 0x000000066b587c20 */ /* 0x000fe20008410000 */
[C---:B------:R-:W-:Y:S01]  /*6c50*/  FFMA.FTZ R114, R206.reuse, R131, R90 ;  /* 0x00000083ce727223 */ /* 0x040fe2000001005a */
[----:B------:R-:W-:Y:S01]  /*6c60*/  LOP3.LUT P6, RZ, R235, 0xff0000, RZ, 0xc0, !PT ;  /* 0x00ff0000ebff7812 */ /* 0x000fe200078cc0ff */
[----:B------:R-:W-:Y:S01]  /*6c70*/  FFMA.FTZ R213, R206, R213, R91 ;  /* 0x000000d5ced57223 */ /* 0x000fe2000001005b */
[----:B------:R-:W-:Y:S01]  /*6c80*/  LOP3.LUT P4, RZ, R229, 0xff0000, RZ, 0xc0, !PT ;  /* 0x00ff0000e5ff7812 */ /* 0x000fe2000788c0ff */
[----:B------:R-:W-:Y:S01]  /*6c90*/  FMUL.FTZ R90, R114, UR6 ;  /* 0x00000006725a7c20 */ /* 0x000fe20008410000 */
[----:B------:R-:W-:Y:S01]  /*6ca0*/  ISETP.GE.U32.AND P1, PT, R234, RZ, PT ;  /* 0x000000ffea00720c */ /* 0x000fe20003f26070 */
[-CC-:B------:R-:W-:Y:S01]  /*6cb0*/  FFMA.FTZ R89, R126, R135.reuse, R217.reuse ;  /* 0x000000877e597223 */ /* 0x180fe200000100d9 */
[----:B------:R-:W-:Y:S01]  /*6cc0*/  ISETP.GE.U32.AND P3, PT, R228, RZ, PT ;  /* 0x000000ffe400720c */ /* 0x000fe20003f66070 */
[----:B------:R-:W-:Y:S01]  /*6cd0*/  FMUL.FTZ R108, R213, UR6 ;  /* 0x00000006d56c7c20 */ /* 0x000fe20008410000 */
[C---:B------:R-:W-:Y:S01]  /*6ce0*/  FSEL R111, R88.reuse, RZ, P6 ;  /* 0x000000ff586f7208 */ /* 0x040fe20003000000 */
[-CC-:B------:R-:W-:Y:S01]  /*6cf0*/  FFMA.FTZ R129, R129, R135.reuse, R217.reuse ;  /* 0x0000008781817223 */ /* 0x180fe200000100d9 */
[----:B------:R-:W-:Y:S01]  /*6d00*/  FSEL R112, R88, RZ, P4 ;  /* 0x000000ff58707208 */ /* 0x000fe20002000000 */
[----:B------:R-:W-:Y:S01]  /*6d10*/  FMUL.FTZ R88, R106, UR6 ;  /* 0x000000066a587c20 */ /* 0x000fe20008410000 */
[----:B------:R-:W-:Y:S01]  /*6d20*/  ISETP.GE.U32.AND.EX P1, PT, R235, 0x1000000, PT, P1 ;  /* 0x01000000eb00780c */ /* 0x000fe20003f26110 */
[-C--:B------:R-:W-:Y:S01]  /*6d30*/  FFMA.FTZ R0, R127, R135.reuse, R217 ;  /* 0x000000877f007223 */ /* 0x080fe200000100d9 */
[----:B------:R-:W-:Y:S01]  /*6d40*/  ISETP.GE.U32.AND.EX P3, PT, R229, 0x1000000, PT, P3 ;  /* 0x01000000e500780c */ /* 0x000fe20003f66130 */
[--C-:B------:R-:W-:Y:S01]  /*6d50*/  HADD2.F32 R91, -RZ, R101.reuse.H0_H0 ;  /* 0x20000065ff5b7230 */ /* 0x100fe20000004100 */
[----:B------:R-:W-:Y:S01]  /*6d60*/  LOP3.LUT P5, RZ, R235, 0xff, RZ, 0xc0, !PT ;  /* 0x000000ffebff7812 */ /* 0x000fe200078ac0ff */
[----:B------:R-:W-:Y:S01]  /*6d70*/  FADD.FTZ R89, R124, -R89 ;  /* 0x800000597c597221 */ /* 0x000fe20000010000 */
[----:B------:R-:W-:Y:S01]  /*6d80*/  LOP3.LUT P6, RZ, R229, 0xff, RZ, 0xc0, !PT ;  /* 0x000000ffe5ff7812 */ /* 0x000fe200078cc0ff */
[----:B------:R-:W-:Y:S01]  /*6d90*/  FFMA.FTZ R122, R122, R135, R217 ;  /* 0x000000877a7a7223 */ /* 0x000fe200000100d9 */
[----:B------:R-:W-:Y:S01]  /*6da0*/  LOP3.LUT P4, RZ, R235, 0xff00, RZ, 0xc0, !PT ;  /* 0x0000ff00ebff7812 */ /* 0x000fe2000788c0ff */
[----:B------:R-:W-:Y:S01]  /*6db0*/  FADD.FTZ R129, R128, -R129 ;  /* 0x8000008180817221 */ /* 0x000fe20000010000 */
[C---:B------:R-:W-:Y:S01]  /*6dc0*/  FSEL R116, R90.reuse, RZ, P1 ;  /* 0x000000ff5a747208 */ /* 0x040fe20000800000 */
[----:B------:R-:W-:Y:S01]  /*6dd0*/  FADD.FTZ R125, R125, -R0 ;  /* 0x800000007d7d7221 */ /* 0x000fe20000010000 */
[----:B------:R-:W-:Y:S01]  /*6de0*/  FSEL R113, R90, RZ, P3 ;  /* 0x000000ff5a717208 */ /* 0x000fe20001800000 */
[----:B------:R-:W-:Y:S01]  /*6df0*/  HADD2.F32 R90, -RZ, R101.H1_H1 ;  /* 0x30000065ff5a7230 */ /* 0x000fe20000004100 */
[C---:B------:R-:W-:Y:S01]  /*6e00*/  FSEL R110, R88.reuse, RZ, P5 ;  /* 0x000000ff586e7208 */ /* 0x040fe20002800000 */
[--C-:B------:R-:W-:Y:S01]  /*6e10*/  HADD2.F32 R0, -RZ, R100.reuse.H0_H0 ;  /* 0x20000064ff007230 */ /* 0x100fe20000004100 */
[----:B------:R-:W-:Y:S01]  /*6e20*/  FSEL R105, R88, RZ, P6 ;  /* 0x000000ff58697208 */ /* 0x000fe20003000000 */
[----:B------:R-:W-:Y:S01]  /*6e30*/  HADD2.F32 R88, -RZ, R100.H1_H1 ;  /* 0x30000064ff587230 */ /* 0x000fe20000004100 */
[----:B------:R-:W-:Y:S01]  /*6e40*/  FSEL R109, R108, RZ, P4 ;  /* 0x000000ff6c6d7208 */ /* 0x000fe20002000000 */
[C---:B------:R-:W-:Y:S01]  /*6e50*/  FFMA.FTZ R89, R206.reuse, R89, R91 ;  /* 0x00000059ce597223 */ /* 0x040fe2000001005b */
[----:B------:R-:W-:Y:S01]  /*6e60*/  LOP3.LUT P4, RZ, R229, 0xff00, RZ, 0xc0, !PT ;  /* 0x0000ff00e5ff7812 */ /* 0x000fe2000788c0ff */
[----:B------:R-:W-:Y:S01]  /*6e70*/  FADD.FTZ R115, R115, -R122 ;  /* 0x8000007a73737221 */ /* 0x000fe20000010000 */
[C---:B------:R-:W-:Y:S01]  /*6e80*/  FFMA.FTZ R104, R206.reuse, R129, R90 ;  /* 0x00000081ce687223 */ /* 0x040fe2000001005a */
[----:B------:R-:W-:Y:S01]  /*6e90*/  FFMA.FTZ R125, R206, R125, R88 ;  /* 0x0000007dce7d7223 */ /* 0x000fe20000010058 */
[----:B------:R-:W-:Y:S01]  /*6ea0*/  FSEL R90, R108, RZ, P4 ;  /* 0x000000ff6c5a7208 */ /* 0x000fe20002000000 */
[----:B------:R-:W-:Y:S01]  /*6eb0*/  FMUL.FTZ R88, R89, UR6 ;  /* 0x0000000659587c20 */ /* 0x000fe20008410000 */
[----:B------:R-:W-:Y:S01]  /*6ec0*/  LOP3.LUT P1, RZ, R234, 0xff0000, RZ, 0xc0, !PT ;  /* 0x00ff0000eaff7812 */ /* 0x000fe2000782c0ff */
[----:B------:R-:W-:Y:S01]  /*6ed0*/  FFMA.FTZ R0, R206, R115, R0 ;  /* 0x00000073ce007223 */ /* 0x000fe20000010000 */
[----:B------:R-:W-:Y:S01]  /*6ee0*/  LOP3.LUT P4, RZ, R228, 0xff0000, RZ, 0xc0, !PT ;  /* 0x00ff0000e4ff7812 */ /* 0x000fe2000788c0ff */
[----:B------:R-:W-:Y:S01]  /*6ef0*/  FMUL.FTZ R108, R104, UR6 ;  /* 0x00000006686c7c20 */ /* 0x000fe20008410000 */
[----:B------:R-:W-:-:S02]  /*6f00*/  LOP3.LUT P3, RZ, R234, 0xff000000, RZ, 0xc0, !PT ;  /* 0xff000000eaff7812 */ /* 0x000fc4000786c0ff */
        /* <DEDUP_REMOVED lines=28> */
.L_x_2507:
[-CC-:B------:R-:W-:Y:S01]  /*70d0*/  FFMA.FTZ R131, R131, R135.reuse, R217.reuse ;  /* 0x0000008783837223 */ /* 0x180fe200000100d9 */
[--C-:B0-----:R-:W-:Y:S01]  /*70e0*/  HADD2.F32 R91, -RZ, R103.reuse.H1_H1 ;  /* 0x30000067ff5b7230 */ /* 0x101fe20000004100 */
[----:B------:R-:W-:Y:S01]  /*70f0*/  ISETP.GE.U32.AND P1, PT, R234, RZ, PT ;  /* 0x000000ffea00720c */ /* 0x000fe20003f26070 */
[-C--:B------:R-:W-:Y:S01]  /*7100*/  FFMA.FTZ R130, R130, R135.reuse, R217 ;  /* 0x0000008782827223 */ /* 0x080fe200000100d9 */
[----:B------:R-:W-:Y:S01]  /*7110*/  FADD.FTZ R131, R226, -R131 ;  /* 0x80000083e2837221 */ /* 0x000fe20000010000 */
[----:B------:R-:W-:Y:S01]  /*7120*/  HADD2.F32 R90, -RZ, R103.H0_H0 ;  /* 0x20000067ff5a7230 */ /* 0x000fe20000004100 */
[----:B------:R-:W-:Y:S01]  /*7130*/  ISETP.GE.U32.AND.EX P5, PT, R235, 0x1000000, PT, P1 ;  /* 0x01000000eb00780c */ /* 0x000fe20003fa6110 */
[----:B------:R-:W-:Y:S01]  /*7140*/  FFMA.FTZ R213, R213, R135, R217 ;  /* 0x00000087d5d57223 */ /* 0x000fe200000100d9 */
[----:B------:R-:W-:Y:S01]  /*7150*/  FFMA.FTZ R91, R206, R131, R91 ;  /* 0x00000083ce5b7223 */ /* 0x000fe2000001005b */
[----:B------:R-:W-:Y:S01]  /*7160*/  ISETP.GE.U32.AND P1, PT, R228, RZ, PT ;  /* 0x000000ffe400720c */ /* 0x000fe20003f26070 */
[----:B------:R-:W-:Y:S01]  /*7170*/  FADD.FTZ R215, R215, -R130 ;  /* 0x80000082d7d77221 */ /* 0x000fe20000010000 */
[----:B------:R-:W-:Y:S01]  /*7180*/  FFMA.FTZ R132, R132, R135, R217 ;  /* 0x0000008784847223 */ /* 0x000fe200000100d9 */
[----:B------:R-:W-:Y:S01]  /*7190*/  FMUL.FTZ R91, R91, UR6 ;  /* 0x000000065b5b7c20 */ /* 0x000fe20008410000 */
[----:B------:R-:W-:Y:S01]  /*71a0*/  ISETP.GE.U32.AND.EX P1, PT, R229, 0x1000000, PT, P1 ;  /* 0x01000000e500780c */ /* 0x000fe20003f26110 */
[----:B------:R-:W-:-:S02]  /*71b0*/  HADD2.F32 R88, -RZ, R102.H0_H0 ;  /* 0x20000066ff587230 */ /* 0x000fc40000004100 */
[----:B------:R-:W-:Y:S01]  /*71c0*/  FADD.FTZ R213, R134, -R213 ;  /* 0x800000d586d57221 */ /* 0x000fe20000010000 */
[----:B------:R-:W-:Y:S01]  /*71d0*/  FFMA.FTZ R90, R206, R215, R90 ;  /* 0x000000d7ce5a7223 */ /* 0x000fe2000001005a */
[----:B------:R-:W-:Y:S01]  /*71e0*/  FSEL R112, R91, RZ, P5 ;  /* 0x000000ff5b707208 */ /* 0x000fe20002800000 */
[----:B------:R-:W-:Y:S01]  /*71f0*/  FADD.FTZ R133, R133, -R132 ;  /* 0x8000008485857221 */ /* 0x000fe20000010000 */
[----:B------:R-:W-:Y:S01]  /*7200*/  FSEL R113, R91, RZ, P1 ;  /* 0x000000ff5b717208 */ /* 0x000fe20000800000 */
[----:B------:R-:W-:Y:S02]  /*7210*/  HADD2.F32 R91, -RZ, R102.H1_H1 ;  /* 0x30000066ff5b7230 */ /* 0x000fe40000004100 */
[----:B------:R-:W-:Y:S01]  /*7220*/  FFMA.FTZ R89, R126, R135, R217 ;  /* 0x000000877e597223 */ /* 0x000fe200000100d9 */
[----:B------:R-:W-:Y:S01]  /*7230*/  FMUL.FTZ R90, R90, UR6 ;  /* 0x000000065a5a7c20 */ /* 0x000fe20008410000 */
[C---:B------:R-:W-:Y:S01]  /*7240*/  FFMA.FTZ R88, R206.reuse, R133, R88 ;  /* 0x00000085ce587223 */ /* 0x040fe20000010058 */
[----:B------:R-:W-:Y:S01]  /*7250*/  LOP3.LUT P3, RZ, R235, 0xff0000, RZ, 0xc0, !PT ;  /* 0x00ff0000ebff7812 */ /* 0x000fe2000786c0ff */
[----:B------:R-:W-:Y:S01]  /*7260*/  FFMA.FTZ R213, R206, R213, R91 ;  /* 0x000000d5ced57223 */ /* 0x000fe2000001005b */
[----:B------:R-:W-:-:S02]  /*7270*/  HADD2.F32 R91, -RZ, R101.H0_H0 ;  /* 0x20000065ff5b7230 */ /* 0x000fc40000004100 */
[----:B------:R-:W-:Y:S01]  /*7280*/  FADD.FTZ R89, R124, -R89 ;  /* 0x800000597c597221 */ /* 0x000fe20000010000 */
[----:B------:R-:W-:Y:S01]  /*7290*/  FFMA.FTZ R129, R129, R135, R217 ;  /* 0x0000008781817223 */ /* 0x000fe200000100d9 */
[----:B------:R-:W-:Y:S01]  /*72a0*/  LOP3.LUT P6, RZ, R229, 0xff0000, RZ, 0xc0, !PT ;  /* 0x00ff0000e5ff7812 */ /* 0x000fe200078cc0ff */
[----:B------:R-:W-:Y:S01]  /*72b0*/  FMUL.FTZ R88, R88, UR6 ;  /* 0x0000000658587c20 */ /* 0x000fe20008410000 */
[----:B------:R-:W-:Y:S01]  /*72c0*/  FSEL R111, R90, RZ, P3 ;  /* 0x000000ff5a6f7208 */ /* 0x000fe20001800000 */
[----:B------:R-:W-:Y:S01]  /*72d0*/  FMUL.FTZ R213, R213, UR6 ;  /* 0x00000006d5d57c20 */ /* 0x000fe20008410000 */
[----:B------:R-:W-:Y:S01]  /*72e0*/  LOP3.LUT P4, RZ, R235, 0xff, RZ, 0xc0, !PT ;  /* 0x000000ffebff7812 */ /* 0x000fe2000788c0ff */
[----:B------:R-:W-:Y:S01]  /*72f0*/  FFMA.FTZ R89, R206, R89, R91 ;  /* 0x00000059ce597223 */ /* 0x000fe2000001005b */
[----:B------:R-:W-:Y:S01]  /*7300*/  LOP3.LUT P5, RZ, R229, 0xff, RZ, 0xc0, !PT ;  /* 0x000000ffe5ff7812 */ /* 0x000fe200078ac0ff */
[----:B------:R-:W-:Y:S01]  /*7310*/  FFMA.FTZ R0, R127, R135, R217 ;  /* 0x000000877f007223 */ /* 0x000fe200000100d9 */
[----:B------:R-:W-:Y:S01]  /*7320*/  LOP3.LUT P3, RZ, R235, 0xff00, RZ, 0xc0, !PT ;  /* 0x0000ff00ebff7812 */ /* 0x000fe2000786c0ff */
[----:B------:R-:W-:-:S02]  /*7330*/  HADD2.F32 R91, -RZ, R101.H1_H1 ;  /* 0x30000065ff5b7230 */ /* 0x000fc40000004100 */
[----:B------:R-:W-:Y:S01]  /*7340*/  FADD.FTZ R129, R128, -R129 ;  /* 0x8000008180817221 */ /* 0x000fe20000010000 */
[----:B------:R-:W-:Y:S01]  /*7350*/  FFMA.FTZ R122, R122, R135, R217 ;  /* 0x000000877a7a7223 */ /* 0x000fe200000100d9 */
[----:B------:R-:W-:Y:S01]  /*7360*/  FSEL R108, R90, RZ, P6 ;  /* 0x000000ff5a6c7208 */ /* 0x000fe20003000000 */
[----:B------:R-:W-:Y:S01]  /*7370*/  FADD.FTZ R125, R125, -R0 ;  /* 0x800000007d7d7221 */ /* 0x000fe20000010000 */
[C---:B------:R-:W-:Y:S01]  /*7380*/  FSEL R110, R88.reuse, RZ, P4 ;  /* 0x000000ff586e7208 */ /* 0x040fe20002000000 */
[--C-:B------:R-:W-:Y:S01]  /*7390*/  HADD2.F32 R0, -RZ, R100.reuse.H0_H0 ;  /* 0x20000064ff007230 */ /* 0x100fe20000004100 */
[----:B------:R-:W-:Y:S01]  /*73a0*/  FSEL R90, R88, RZ, P5 ;  /* 0x000000ff585a7208 */ /* 0x000fe20002800000 */
[----:B------:R-:W-:Y:S01]  /*73b0*/  HADD2.F32 R88, -RZ, R100.H1_H1 ;  /* 0x30000064ff587230 */ /* 0x000fe20000004100 */
[----:B------:R-:W-:Y:S01]  /*73c0*/  FSEL R109, R213, RZ, P3 ;  /* 0x000000ffd56d7208 */ /* 0x000fe20001800000 */
[----:B------:R-:W-:Y:S01]  /*73d0*/  FFMA.FTZ R129, R206, R129, R91 ;  /* 0x00000081ce817223 */ /* 0x000fe2000001005b */
[----:B------:R-:W-:Y:S01]  /*73e0*/  LOP3.LUT P3, RZ, R229, 0xff00, RZ, 0xc0, !PT ;  /* 0x0000ff00e5ff7812 */ /* 0x000fe2000786c0ff */
        /* <DEDUP_REMOVED lines=33> */
.L_x_2506:
        /* <DEDUP_REMOVED lines=27> */
[----:B------:R-:W-:Y:S01]  /*77b0*/  FSEL R110, R0, RZ, P5 ;  /* 0x000000ff006e7208 */ /* 0x000fe20002800000 */
        /* <DEDUP_REMOVED lines=52> */
.L_x_2509:
        /* <DEDUP_REMOVED lines=22> */
[-C--:B------:R-:W-:Y:S01]  /*7c60*/  FFMA.FTZ R0, R127, R135.reuse, R217 ;  /* 0x000000877f007223 */ /* 0x080fe200000100d9 */
[----:B------:R-:W-:Y:S01]  /*7c70*/  ISETP.GE.U32.AND P1, PT, R228, RZ, PT ;  /* 0x000000ffe400720c */ /* 0x000fe20003f26070 */
[----:B------:R-:W-:Y:S01]  /*7c80*/  FADD.FTZ R129, R128, -R129 ;  /* 0x8000008180817221 */ /* 0x000fe20000010000 */
[----:B------:R-:W-:Y:S01]  /*7c90*/  FFMA.FTZ R122, R122, R135, R217 ;  /* 0x000000877a7a7223 */ /* 0x000fe200000100d9 */
[----:B------:R-:W-:Y:S01]  /*7ca0*/  FMUL.FTZ R133, R133, UR6 ;  /* 0x0000000685857c20 */ /* 0x000fe20008410000 */
[----:B------:R-:W-:Y:S01]  /*7cb0*/  LOP3.LUT P6, RZ, R229, 0xff0000, RZ, 0xc0, !PT ;  /* 0x00ff0000e5ff7812 */ /* 0x000fe200078cc0ff */
[----:B------:R-:W-:Y:S01]  /*7cc0*/  FMUL.FTZ R131, R131, UR6 ;  /* 0x0000000683837c20 */ /* 0x000fe20008410000 */
[----:B------:R-:W-:Y:S01]  /*7cd0*/  LOP3.LUT P4, RZ, R235, 0xff, RZ, 0xc0, !PT ;  /* 0x000000ffebff7812 */ /* 0x000fe2000788c0ff */
[C---:B------:R-:W-:Y:S01]  /*7ce0*/  FMUL.FTZ R89, R206.reuse, R89 ;  /* 0x00000059ce597220 */ /* 0x040fe20000410000 */
        /* <DEDUP_REMOVED lines=21> */
[----:B------:R-:W-:Y:S02]  /*7e40*/  F2FP.F16.F32.PACK_AB R110, R109, R110 ;  /* 0x0000006e6d6e723e */ /* 0x000fe400000000ff */
        /* <DEDUP_REMOVED lines=9> */
[----:B------:R-:W-:Y:S02]  /*7ee0*/  F2FP.F16.F32.PACK_AB R91, R108, R91 ;  /* 0x0000005b6c5b723e */ /* 0x000fe400000000ff */
[----:B------:R-:W-:Y:S02]  /*7ef0*/  F2FP.F16.F32.PACK_AB R111, R88, R111 ;  /* 0x0000006f586f723e */ /* 0x000fe400000000ff */
[----:B------:R-:W-:Y:S02]  /*7f00*/  FSEL R113, R125, RZ, P4 ;  /* 0x000000ff7d717208 */ /* 0x000fe40002000000 */
[----:B------:R-:W-:Y:S02]  /*7f10*/  FSEL R112, R129, RZ, P6 ;  /* 0x000000ff81707208 */ /* 0x000fe40003000000 */
        /* <DEDUP_REMOVED lines=9> */
.L_x_2505:
[----:B------:R-:W-:Y:S05]  /*7fb0*/  @!P1 BRA `(.L_x_2510) ;  /* 0x0000000800049947 */ /* 0x000fea0003800000 */
[----:B------:R-:W-:Y:S05]  /*7fc0*/  @!P2 BRA `(.L_x_2511) ;  /* 0x000000040008a947 */ /* 0x000fea0003800000 */
        /* <DEDUP_REMOVED lines=15> */
[----:B------:R-:W-:Y:S01]  /*80c0*/  ISETP.GE.U32.AND.EX P1, PT, R235, 0x1000000, PT, P1 ;  /* 0x01000000eb00780c */ /* 0x000fe20003f26110 */
        /* <DEDUP_REMOVED lines=50> */
.L_x_2511:
        /* <DEDUP_REMOVED lines=9> */
[----:B------:R-:W-:Y:S01]  /*8480*/  ISETP.GE.U32.AND P1, PT, R234, RZ, PT ;  /* 0x000000ffea00720c */ /* 0x000fe20003f26070 */
[C---:B------:R-:W-:Y:S01]  /*8490*/  FFMA.FTZ R110, R206.reuse, R215, R110 ;  /* 0x000000d7ce6e7223 */ /* 0x040fe2000001006e */
[----:B------:R-:W-:Y:S01]  /*84a0*/  FFMA.FTZ R0, R127, R135, R217 ;  /* 0x000000877f007223 */ /* 0x000fe200000100d9 */
[C---:B------:R-:W-:Y:S01]  /*84b0*/  FFMA.FTZ R111, R206.reuse, R131, R111 ;  /* 0x00000083ce6f7223 */ /* 0x040fe2000001006f */
[----:B------:R-:W-:Y:S01]  /*84c0*/  FFMA.FTZ R108, R206, R133, R108 ;  /* 0x00000085ce6c7223 */ /* 0x000fe2000001006c */
[----:B------:R-:W-:Y:S01]  /*84d0*/  FMUL.FTZ R110, R110, UR6 ;  /* 0x000000066e6e7c20 */ /* 0x000fe20008410000 */
[----:B------:R-:W-:Y:S01]  /*84e0*/  LOP3.LUT P5, RZ, R235, 0xff0000, RZ, 0xc0, !PT ;  /* 0x00ff0000ebff7812 */ /* 0x000fe200078ac0ff */
[----:B------:R-:W-:Y:S01]  /*84f0*/  FMUL.FTZ R111, R111, UR6 ;  /* 0x000000066f6f7c20 */ /* 0x000fe20008410000 */
[----:B------:R-:W-:Y:S01]  /*8500*/  FMUL.FTZ R108, R108, UR6 ;  /* 0x000000066c6c7c20 */ /* 0x000fe20008410000 */
[C---:B------:R-:W-:Y:S01]  /*8510*/  LOP3.LUT P4, RZ, R235.reuse, 0xff, RZ, 0xc0, !PT ;  /* 0x000000ffebff7812 */ /* 0x040fe2000788c0ff */
        /* <DEDUP_REMOVED lines=43> */
.L_x_2510:
        /* <DEDUP_REMOVED lines=59> */
.L_x_2512:
        /* <DEDUP_REMOVED lines=53> */
.L_x_2508:
        /* <DEDUP_REMOVED lines=13> */
.L_x_2487:
        /* <DEDUP_REMOVED lines=96> */
.L_x_2486:
[----:B------:R-:W-:Y:S05]  /*95a0*/  BSYNC B0 ;  /* 0x0000000000007941 */ /* 0x000fea0003800000 */
.L_x_2485:
        /* <DEDUP_REMOVED lines=275> */
.L_x_2488:
[----:B------:R-:W-:Y:S01]  /*a6e0*/  HFMA2 R236, -RZ, RZ, 0, 5.9604644775390625e-08 ;  /* 0x00000001ffec7431 */ /* 0x000fe200000001ff */
[----:B------:R-:W-:Y:S01]  /*a6f0*/  BSSY B2, `(.L_x_2514) ;  /* 0x0000006000027945 */ /* 0x000fe20003800000 */
[----:B------:R-:W-:Y:S02]  /*a700*/  MOV R221, 0x1f ;  /* 0x0000001f00dd7802 */ /* 0x000fe40000000f00 */
[----:B------:R-:W-:-:S07]  /*a710*/  MOV R238, 0xffffffff ;  /* 0xffffffff00ee7802 */ /* 0x000fce0000000f00 */
[----:B-----5:R-:W-:Y:S05]  /*a720*/  WARPSYNC.COLLECTIVE R238, `(.L_x_2515) ;  /* 0x00000000ee087348 */ /* 0x020fea0003c00000 */
[----:B------:R0:W1:Y:S02]  /*a730*/  SHFL.BFLY P4, R223, R219, R236, R221 ;  /* 0x0c0000ecdbdf7389 */ /* 0x00006400000800dd */
[----:B01---5:R-:W-:Y:S05]  /*a740*/  ENDCOLLECTIVE ;  /* 0x000000000000791b */ /* 0x023fea0003800000 */
.L_x_2515:
[----:B------:R-:W-:Y:S05]  /*a750*/  BSYNC B2 ;  /* 0x0000000000027941 */ /* 0x000fea0003800000 */
.L_x_2514:
        /* <DEDUP_REMOVED lines=8> */
.L_x_2516:
[----:B------:R-:W-:Y:S01]  /*a7e0*/  HFMA2 R236, -RZ, RZ, 0, 1.1920928955078125e-07 ;  /* 0x00000002ffec7431 */ /* 0x000fe200000001ff */
[----:B------:R-:W-:Y:S02]  /*a7f0*/  MOV R219, R225 ;  /* 0x000000e100db7202 */ /* 0x000fe40000000f00 */
[----:B------:R-:W-:-:S07]  /*a800*/  MOV R240, R223 ;  /* 0x000000df00f07202 */ /* 0x000fce0000000f00 */
[----:B------:R-:W-:Y:S05]  /*a810*/  WARPSYNC.COLLECTIVE R238, `(.L_x_2517) ;  /* 0x00000000ee087348 */ /* 0x000fea0003c00000 */
[----:B------:R0:W1:Y:S02]  /*a820*/  SHFL.BFLY P4, R223, R219, R236, R221 ;  /* 0x0c0000ecdbdf7389 */ /* 0x00006400000800dd */
[----:B01----:R-:W-:Y:S05]  /*a830*/  ENDCOLLECTIVE ;  /* 0x000000000000791b */ /* 0x003fea0003800000 */
.L_x_2517:
[----:B------:R-:W-:-:S05]  /*a840*/  FADD.FTZ R240, R217, R240 ;  /* 0x000000f0d9f07221 */ /* 0x000fca0000010000 */
[----:B------:R-:W-:Y:S01]  /*a850*/  MOV R219, R240 ;  /* 0x000000f000db7202 */ /* 0x000fe20000000f00 */
[----:B------:R-:W-:-:S07]  /*a860*/  FADD.FTZ R227, R225, R223 ;  /* 0x000000dfe1e37221 */ /* 0x000fce0000010000 */
[----:B------:R-:W-:Y:S05]  /*a870*/  WARPSYNC.COLLECTIVE R238, `(.L_x_2518) ;  /* 0x00000000ee087348 */ /* 0x000fea0003c00000 */
[----:B------:R0:W1:Y:S02]  /*a880*/  SHFL.BFLY P4, R223, R219, R236, R221 ;  /* 0x0c0000ecdbdf7389 */ /* 0x00006400000800dd */
[----:B01----:R-:W-:Y:S05]  /*a890*/  ENDCOLLECTIVE ;  /* 0x000000000000791b */ /* 0x003fea0003800000 */
.L_x_2518:
[----:B------:R-:W-:Y:S01]  /*a8a0*/  HFMA2 R236, -RZ, RZ, 0, 2.384185791015625e-07 ;  /* 0x00000004ffec7431 */ /* 0x000fe200000001ff */
[----:B------:R-:W-:Y:S02]  /*a8b0*/  MOV R219, R227 ;  /* 0x000000e300db7202 */ /* 0x000fe40000000f00 */
[----:B------:R-:W-:-:S07]  /*a8c0*/  MOV R135, R223 ;  /* 0x000000df00877202 */ /* 0x000fce0000000f00 */
[----:B------:R-:W-:Y:S05]  /*a8d0*/  WARPSYNC.COLLECTIVE R238, `(.L_x_2519) ;  /* 0x00000000ee087348 */ /* 0x000fea0003c00000 */
[----:B------:R0:W1:Y:S02]  /*a8e0*/  SHFL.BFLY P4, R223, R219, R236, R221 ;  /* 0x0c0000ecdbdf7389 */ /* 0x00006400000800dd */
[----:B01----:R-:W-:Y:S05]  /*a8f0*/  ENDCOLLECTIVE ;  /* 0x000000000000791b */ /* 0x003fea0003800000 */
.L_x_2519:
[----:B------:R-:W-:-:S05]  /*a900*/  FADD.FTZ R237, R240, R135 ;  /* 0x00000087f0ed7221 */ /* 0x000fca0000010000 */
[----:B------:R-:W-:Y:S01]  /*a910*/  MOV R219, R237 ;  /* 0x000000ed00db7202 */ /* 0x000fe20000000f00 */
[----:B------:R-:W-:-:S07]  /*a920*/  FADD.FTZ R239, R227, R223 ;  /* 0x000000dfe3ef7221 */ /* 0x000fce0000010000 */
[----:B------:R-:W-:Y:S05]  /*a930*/  WARPSYNC.COLLECTIVE R238, `(.L_x_2520) ;  /* 0x00000000ee087348 */ /* 0x000fea0003c00000 */
[----:B------:R0:W1:Y:S02]  /*a940*/  SHFL.BFLY P4, R223, R219, R236, R221 ;  /* 0x0c0000ecdbdf7389 */ /* 0x00006400000800dd */
[----:B01----:R-:W-:Y:S05]  /*a950*/  ENDCOLLECTIVE ;  /* 0x000000000000791b */ /* 0x003fea0003800000 */
.L_x_2520:
[----:B------:R-:W-:Y:S01]  /*a960*/  HFMA2 R236, -RZ, RZ, 0, 4.76837158203125e-07 ;  /* 0x00000008ffec7431 */ /* 0x000fe200000001ff */
[----:B------:R-:W-:Y:S02]  /*a970*/  MOV R219, R239 ;  /* 0x000000ef00db7202 */ /* 0x000fe40000000f00 */
[----:B------:R-:W-:-:S07]  /*a980*/  MOV R246, R223 ;  /* 0x000000df00f67202 */ /* 0x000fce0000000f00 */
[----:B------:R-:W-:Y:S05]  /*a990*/  WARPSYNC.COLLECTIVE R238, `(.L_x_2521) ;  /* 0x00000000ee087348 */ /* 0x000fea0003c00000 */
[----:B------:R0:W1:Y:S02]  /*a9a0*/  SHFL.BFLY P4, R223, R219, R236, R221 ;  /* 0x0c0000ecdbdf7389 */ /* 0x00006400000800dd */
[----:B01----:R-:W-:Y:S05]  /*a9b0*/  ENDCOLLECTIVE ;  /* 0x000000000000791b */ /* 0x003fea0003800000 */
.L_x_2521:
[----:B------:R-:W-:-:S05]  /*a9c0*/  FADD.FTZ R246, R237, R246 ;  /* 0x000000f6edf67221 */ /* 0x000fca0000010000 */
[----:B------:R-:W-:Y:S01]  /*a9d0*/  MOV R219, R246 ;  /* 0x000000f600db7202 */ /* 0x000fe20000000f00 */
[----:B------:R-:W-:-:S07]  /*a9e0*/  FADD.FTZ R135, R239, R223 ;  /* 0x000000dfef877221 */ /* 0x000fce0000010000 */
[----:B------:R-:W-:Y:S05]  /*a9f0*/  WARPSYNC.COLLECTIVE R238, `(.L_x_2522) ;  /* 0x00000000ee087348 */ /* 0x000fea0003c00000 */
[----:B------:R0:W1:Y:S02]  /*aa00*/  SHFL.BFLY P4, R223, R219, R236, R221 ;  /* 0x0c0000ecdbdf7389 */ /* 0x00006400000800dd */
[----:B01----:R-:W-:Y:S05]  /*aa10*/  ENDCOLLECTIVE ;  /* 0x000000000000791b */ /* 0x003fea0003800000 */
.L_x_2522:
[----:B------:R-:W-:Y:S01]  /*aa20*/  HFMA2 R236, -RZ, RZ, 0, 9.5367431640625e-07 ;  /* 0x00000010ffec7431 */ /* 0x000fe200000001ff */
[----:B------:R-:W-:Y:S02]  /*aa30*/  MOV R219, R135 ;  /* 0x0000008700db7202 */ /* 0x000fe40000000f00 */
[----:B------:R-:W-:-:S07]  /*aa40*/  MOV R217, R223 ;  /* 0x000000df00d97202 */ /* 0x000fce0000000f00 */
[----:B------:R-:W-:Y:S05]  /*aa50*/  WARPSYNC.COLLECTIVE R238, `(.L_x_2523) ;  /* 0x00000000ee087348 */ /* 0x000fea0003c00000 */
[----:B------:R0:W1:Y:S02]  /*aa60*/  SHFL.BFLY P4, R223, R219, R236, R221 ;  /* 0x0c0000ecdbdf7389 */ /* 0x00006400000800dd */
[----:B01----:R-:W-:Y:S05]  /*aa70*/  ENDCOLLECTIVE ;  /* 0x000000000000791b */ /* 0x003fea0003800000 */
.L_x_2523:
[----:B------:R-:W-:-:S05]  /*aa80*/  FADD.FTZ R217, R246, R217 ;  /* 0x000000d9f6d97221 */ /* 0x000fca0000010000 */
[----:B------:R-:W-:Y:S02]  /*aa90*/  MOV R219, R217 ;  /* 0x000000d900db7202 */ /* 0x000fe40000000f00 */
[----:B------:R-:W-:-:S07]  /*aaa0*/  MOV R240, R223 ;  /* 0x000000df00f07202 */ /* 0x000fce0000000f00 */
[----:B------:R-:W-:Y:S05]  /*aab0*/  WARPSYNC.COLLECTIVE R238, `(.L_x_2524) ;  /* 0x00000000ee087348 */ /* 0x000fea0003c00000 */
[----:B------:R0:W1:Y:S02]  /*aac0*/  SHFL.BFLY P4, R223, R219, R236, R221 ;  /* 0x0c0000ecdbdf7389 */ /* 0x00006400000800dd */
[----:B01----:R-:W-:Y:S05]  /*aad0*/  ENDCOLLECTIVE ;  /* 0x000000000000791b */ /* 0x003fea0003800000 */
.L_x_2524:
[----:B------:R-:W-:Y:S05]  /*aae0*/  BRA `(.L_x_2525) ;  /* 0xffffff7400907947 */ /* 0x000fea000383ffff */
.L_x_2526:
        /* <DEDUP_REMOVED lines=9> */
.L_x_4987:


//--------------------- .text._ZN10layer_norm22ln_bwd_finalize_kernelINS_22Kernel_traits_finalizeILj768Ef6__halfS2_S2_fjLb0ELj1024ELj4ENS_18Kernel_traits_baseILj768EfS2_S2_S2_fjLj1024EEEEELb0ELb0EEEvNS_9BwdParamsE --------------------------
	.section	.text._ZN10layer_norm22ln_bwd_finalize_kernelINS_22Kernel_traits_finalizeILj768Ef6__halfS2_S2_fjLb0ELj1024ELj4ENS_18Kernel_traits_baseILj768EfS2_S2_S2_fjLj1024EEEEELb0ELb0EEEvNS_9BwdParamsE,"ax",@progbits
	.align	128
        .global         _ZN10layer_norm22ln_bwd_finalize_kernelINS_22Kernel_traits_finalizeILj768Ef6__halfS2_S2_fjLb0ELj1024ELj4ENS_18Kernel_traits_baseILj768EfS2_S2_S2_fjLj1024EEEEELb0ELb0EEEvNS_9BwdParamsE
        .type           _ZN10layer_norm22ln_bwd_finalize_kernelINS_22Kernel_traits_finalizeILj768Ef6__halfS2_S2_fjLb0ELj1024ELj4ENS_18Kernel_traits_baseILj768EfS2_S2_S2_fjLj1024EEEEELb0ELb0EEEvNS_9BwdParamsE,@function
        .size           _ZN10layer_norm22ln_bwd_finalize_kernelINS_22Kernel_traits_finalizeILj768Ef6__halfS2_S2_fjLb0ELj1024ELj4ENS_18Kernel_traits_baseILj768EfS2_S2_S2_fjLj1024EEEEELb0ELb0EEEvNS_9BwdParamsE,(.L_x_4988 - _ZN10layer_norm22ln_bwd_finalize_kernelINS_22Kernel_traits_finalizeILj768Ef6__halfS2_S2_fjLb0ELj1024ELj4ENS_18Kernel_traits_baseILj768EfS2_S2_S2_fjLj1024EEEEELb0ELb0EEEvNS_9BwdParamsE)
        .other          _ZN10layer_norm22ln_bwd_finalize_kernelINS_22Kernel_traits_finalizeILj768Ef6__halfS2_S2_fjLb0ELj1024ELj4ENS_18Kernel_traits_baseILj768EfS2_S2_S2_fjLj1024EEEEELb0ELb0EEEvNS_9BwdParamsE,@"STO_CUDA_ENTRY STV_DEFAULT"
_ZN10layer_norm22ln_bwd_finalize_kernelINS_22Kernel_traits_finalizeILj768Ef6__halfS2_S2_fjLb0ELj1024ELj4ENS_18Kernel_traits_baseILj768EfS2_S2_S2_fjLj1024EEEEELb0ELb0EEEvNS_9BwdParamsE:
.text._ZN10layer_norm22ln_bwd_finalize_kernelINS_22Kernel_traits_finalizeILj768Ef6__halfS2_S2_fjLb0ELj1024ELj4ENS_18Kernel_traits_baseILj768EfS2_S2_S2_fjLj1024EEEEELb0ELb0EEEvNS_9BwdParamsE:
        /* <DEDUP_REMOVED lines=78> */
.L_x_2531:
        /* <DEDUP_REMOVED lines=118> */
.L_x_2530:
[----:B------:R-:W-:Y:S05]  /*0c40*/  BSYNC.RECONVERGENT B1 ;  /* 0x0000000000017941 */ /* 0x000fea0003800200 */
.L_x_2529:
        /* <DEDUP_REMOVED lines=68> */
.L_x_2533:
[----:B------:R-:W-:Y:S05]  /*1090*/  BSYNC.RECONVERGENT B1 ;  /* 0x0000000000017941 */ /* 0x000fea0003800200 */
.L_x_2532:
        /* <DEDUP_REMOVED lines=37> */
.L_x_2535:
[----:B------:R-:W-:Y:S05]  /*12f0*/  BSYNC.RECONVERGENT B1 ;  /* 0x0000000000017941 */ /* 0x000fea0003800200 */
.L_x_2534:
[----:B------:R-:W-:Y:S05]  /*1300*/  @!P1 BRA `(.L_x_2528) ;  /* 0x00000000003c9947 */ /* 0x000fea0003800000 */
[----:B------:R-:W0:Y:S01]  /*1310*/  LDC.64 R8, c[0x0][0x440] ;  /* 0x00011000ff087b82 */ /* 0x000e220000000a00 */
[----:B------:R-:W-:Y:S01]  /*1320*/  IMAD R0, R3, R54, R0 ;  /* 0x0000003603007224 */ /* 0x000fe200078e0200 */
[----:B------:R-:W-:-:S04]  /*1330*/  IADD3 R12, PT, PT, -R55, RZ, RZ ;  /* 0x000000ff370c7210 */ /* 0x000fc80007ffe1ff */
[----:B------:R-:W-:Y:S02]  /*1340*/  IADD3 R3, PT, PT, R57, R0, RZ ;  /* 0x0000000039037210 */ /* 0x000fe40007ffe0ff */
[----:B------:R-:W1:Y:S05]  /*1350*/  LDC.64 R10, c[0x0][0x448] ;  /* 0x00011200ff0a7b82 */ /* 0x000e6a0000000a00 */
.L_x_2536:
        /* <DEDUP_REMOVED lines=10> */
.L_x_2528:
[----:B------:R-:W-:Y:S05]  /*1400*/  BSYNC.RECONVERGENT B0 ;  /* 0x0000000000007941 */ /* 0x000fea0003800200 */
.L_x_2527:
        /* <DEDUP_REMOVED lines=60> */
.L_x_2537:
        /* <DEDUP_REMOVED lines=11> */
.L_x_4988:


//--------------------- .text._ZN10layer_norm40ln_parallel_residual_bwd_finalize_kernelINS_22Kernel_traits_finalizeILj768Ef6__halfS2_S2_fjLb0ELj1024ELj4ENS_18Kernel_traits_baseILj768EfS2_S2_S2_fjLj1024EEEEELb0EEEvNS_9BwdParamsE --------------------------
	.section	.text._ZN10layer_norm40ln_parallel_residual_bwd_finalize_kernelINS_22Kernel_traits_finalizeILj768Ef6__halfS2_S2_fjLb0ELj1024ELj4ENS_18Kernel_traits_baseILj768EfS2_S2_S2_fjLj1024EEEEELb0EEEvNS_9BwdParamsE,"ax",@progbits
	.align	128
        .global         _ZN10layer_norm40ln_parallel_residual_bwd_finalize_kernelINS_22Kernel_traits_finalizeILj768Ef6__halfS2_S2_fjLb0ELj1024ELj4ENS_18Kernel_traits_baseILj768EfS2_S2_S2_fjLj1024EEEEELb0EEEvNS_9BwdParamsE
        .type           _ZN10layer_norm40ln_parallel_residual_bwd_finalize_kernelINS_22Kernel_traits_finalizeILj768Ef6__halfS2_S2_fjLb0ELj1024ELj4ENS_18Kernel_traits_baseILj768EfS2_S2_S2_fjLj1024EEEEELb0EEEvNS_9BwdParamsE,@function
        .size           _ZN10layer_norm40ln_parallel_residual_bwd_finalize_kernelINS_22Kernel_traits_finalizeILj768Ef6__halfS2_S2_fjLb0ELj1024ELj4ENS_18Kernel_traits_baseILj768EfS2_S2_S2_fjLj1024EEEEELb0EEEvNS_9BwdParamsE,(.L_x_4989 - _ZN10layer_norm40ln_parallel_residual_bwd_finalize_kernelINS_22Kernel_traits_finalizeILj768Ef6__halfS2_S2_fjLb0ELj1024ELj4ENS_18Kernel_traits_baseILj768EfS2_S2_S2_fjLj1024EEEEELb0EEEvNS_9BwdParamsE)
        .other          _ZN10layer_norm40ln_parallel_residual_bwd_finalize_kernelINS_22Kernel_traits_finalizeILj768Ef6__halfS2_S2_fjLb0ELj1024ELj4ENS_18Kernel_traits_baseILj768EfS2_S2_S2_fjLj1024EEEEELb0EEEvNS_9BwdParamsE,@"STO_CUDA_ENTRY STV_DEFAULT"
_ZN10layer_norm40ln_parallel_residual_bwd_finalize_kernelINS_22Kernel_traits_finalizeILj768Ef6__halfS2_S2_fjLb0ELj1024ELj4ENS_18Kernel_traits_baseILj768EfS2_S2_S2_fjLj1024EEEEELb0EEEvNS_9BwdParamsE:
.text._ZN10layer_norm40ln_parallel_residual_bwd_finalize_kernelINS_22Kernel_traits_finalizeILj768Ef6__halfS2_S2_fjLb0ELj1024ELj4ENS_18Kernel_traits_baseILj768EfS2_S2_S2_fjLj1024EEEEELb0EEEvNS_9BwdParamsE:
        /* <DEDUP_REMOVED lines=58> */
.L_x_2542:
        /* <DEDUP_REMOVED lines=112> */
.L_x_2541:
[----:B------:R-:W-:Y:S05]  /*0aa0*/  BSYNC.RECONVERGENT B1 ;  /* 0x0000000000017941 */ /* 0x000fea0003800200 */
.L_x_2540:
        /* <DEDUP_REMOVED lines=66> */
.L_x_2544:
[----:B------:R-:W-:Y:S05]  /*0ed0*/  BSYNC.RECONVERGENT B1 ;  /* 0x0000000000017941 */ /* 0x000fea0003800200 */
.L_x_2543:
        /* <DEDUP_REMOVED lines=36> */
.L_x_2546:
[----:B------:R-:W-:Y:S05]  /*1120*/  BSYNC.RECONVERGENT B1 ;  /* 0x0000000000017941 */ /* 0x000fea0003800200 */
.L_x_2545:
        /* <DEDUP_REMOVED lines=18> */
.L_x_2539:
[----:B------:R-:W-:Y:S05]  /*1250*/  BSYNC.RECONVERGENT B0 ;  /* 0x0000000000007941 */ /* 0x000fea0003800200 */
.L_x_2538:
        /* <DEDUP_REMOVED lines=92> */
.L_x_2547:
        /* <DEDUP_REMOVED lines=14> */
.L_x_4989:


//--------------------- .text._ZN10layer_norm31ln_parallel_residual_bwd_kernelINS_13Kernel_traitsIf6__halfS2_S2_fjLj768ELj1ELj4ELj1ELj16ENS_18Kernel_traits_baseILj768EfS2_S2_S2_fjLj128EEEEELb1ELb1ELb0EEEvNS_9BwdParamsE --------------------------
	.section	.text._ZN10layer_norm31ln_parallel_residual_bwd_kernelINS_13Kernel_traitsIf6__halfS2_S2_fjLj768ELj1ELj4ELj1ELj16ENS_18Kernel_traits_baseILj768EfS2_S2_S2_fjLj128EEEEELb1ELb1ELb0EEEvNS_9BwdParamsE,"ax",@progbits
	.align	128
        .global         _ZN10layer_norm31ln_parallel_residual_bwd_kernelINS_13Kernel_traitsIf6__halfS2_S2_fjLj768ELj1ELj4ELj1ELj16ENS_18Kernel_traits_baseILj768EfS2_S2_S2_fjLj128EEEEELb1ELb1ELb0EEEvNS_9BwdParamsE
        .type           _ZN10layer_norm31ln_parallel_residual_bwd_kernelINS_13Kernel_traitsIf6__halfS2_S2_fjLj768ELj1ELj4ELj1ELj16ENS_18Kernel_traits_baseILj768EfS2_S2_S2_fjLj128EEEEELb1ELb1ELb0EEEvNS_9BwdParamsE,@function
        .size           _ZN10layer_norm31ln_parallel_residual_bwd_kernelINS_13Kernel_traitsIf6__halfS2_S2_fjLj768ELj1ELj4ELj1ELj16ENS_18Kernel_traits_baseILj768EfS2_S2_S2_fjLj128EEEEELb1ELb1ELb0EEEvNS_9BwdParamsE,(.L_x_4990 - _ZN10layer_norm31ln_parallel_residual_bwd_kernelINS_13Kernel_traitsIf6__halfS2_S2_fjLj768ELj1ELj4ELj1ELj16ENS_18Kernel_traits_baseILj768EfS2_S2_S2_fjLj128EEEEELb1ELb1ELb0EEEvNS_9BwdParamsE)
        .other          _ZN10layer_norm31ln_parallel_residual_bwd_kernelINS_13Kernel_traitsIf6__halfS2_S2_fjLj768ELj1ELj4ELj1ELj16ENS_18Kernel_traits_baseILj768EfS2_S2_S2_fjLj128EEEEELb1ELb1ELb0EEEvNS_9BwdParamsE,@"STO_CUDA_ENTRY STV_DEFAULT"
_ZN10layer_norm31ln_parallel_residual_bwd_kernelINS_13Kernel_traitsIf6__halfS2_S2_fjLj768ELj1ELj4ELj1ELj16ENS_18Kernel_traits_baseILj768EfS2_S2_S2_fjLj128EEEEELb1ELb1ELb0EEEvNS_9BwdParamsE:
.text._ZN10layer_norm31ln_parallel_residual_bwd_kernelINS_13Kernel_traitsIf6__halfS2_S2_fjLj768ELj1ELj4ELj1ELj16ENS_18Kernel_traits_baseILj768EfS2_S2_S2_fjLj128EEEEELb1ELb1ELb0EEEvNS_9BwdParamsE:
        /* <DEDUP_REMOVED lines=23> */
[----:B------:R-:W2:Y:S01]  /*0170*/  @P3 LDC.64 R4, c[0x0][0x3d0] ;  /* 0x0000f400ff043b82 */ /* 0x000ea20000000a00 */
[----:B------:R-:W-:-:S07]  /*0180*/  @P3 LOP3.LUT R3, R0, 0x20, RZ, 0xfc, !PT ;  /* 0x0000002000033812 */ /* 0x000fce00078efcff */
[----:B------:R-:W4:Y:S01]  /*0190*/  @P0 LDC.64 R6, c[0x0][0x3d0] ;  /* 0x0000f400ff060b82 */ /* 0x000f220000000a00 */
[----:B---3--:R-:W-:-:S07]  /*01a0*/  USHF.L.U32 UR6, UR7, 0x2, URZ ;  /* 0x0000000207067899 */ /* 0x008fce00080006ff */
[----:B------:R-:W3:Y:S01]  /*01b0*/  @P1 LDC.64 R8, c[0x0][0x3d0] ;  /* 0x0000f400ff081b82 */ /* 0x000ee20000000a00 */
[----:B--2---:R-:W-:-:S05]  /*01c0*/  @P3 IMAD.WIDE.U32 R4, R0, 0x20, R4 ;  /* 0x0000002000043825 */ /* 0x004fca00078e0004 */
[----:B------:R-:W5:Y:S01]  /*01d0*/  @P3 LDG.E.128 R60, desc[UR8][R4.64] ;  /* 0x00000008043c3981 */ /* 0x000f62000c1e1d00 */
[----:B------:R-:W-:Y:S01]  /*01e0*/  SHF.R.U32.HI R111, RZ, 0x5, R111 ;  /* 0x00000005ff6f7819 */ /* 0x000fe2000001166f */
[----:B----4-:R-:W-:Y:S02]  /*01f0*/  @P0 IMAD.WIDE.U32 R6, R3, 0x20, R6 ;  /* 0x0000002003060825 */ /* 0x010fe400078e0006 */
[----:B------:R-:W5:Y:S01]  /*0200*/  @P3 LDG.E.128 R56, desc[UR8][R4.64+0x10] ;  /* 0x0000100804383981 */ /* 0x000f62000c1e1d00 */
[----:B------:R-:W-:Y:S02]  /*0210*/  LOP3.LUT R111, R111, UR6, RZ, 0xfc, !PT ;  /* 0x000000066f6f7c12 */ /* 0x000fe4000f8efcff */
[----:B------:R-:W-:Y:S01]  /*0220*/  @P0 IADD3 R3, PT, PT, R3, 0x20, RZ ;  /* 0x0000002003030810 */ /* 0x000fe20007ffe0ff */
[----:B------:R-:W5:Y:S04]  /*0230*/  @P0 LDG.E.128 R76, desc[UR8][R6.64] ;  /* 0x00000008064c0981 */ /* 0x000f68000c1e1d00 */
[----:B------:R-:W5:Y:S01]  /*0240*/  @P0 LDG.E.128 R72, desc[UR8][R6.64+0x10] ;  /* 0x0000100806480981 */ /* 0x000f62000c1e1d00 */
[----:B------:R-:W-:Y:S01]  /*0250*/  ISETP.GE.AND P0, PT, R111, UR10, PT ;  /* 0x0000000a6f007c0c */ /* 0x000fe2000bf06270 */
[----:B---3--:R-:W-:Y:S01]  /*0260*/  @P1 IMAD.WIDE.U32 R8, R3, 0x20, R8 ;  /* 0x0000002003081825 */ /* 0x008fe200078e0008 */
[----:B------:R-:W-:-:S02]  /*0270*/  CS2R R52, SRZ ;  /* 0x0000000000347805 */ /* 0x000fc4000001ff00 */
[----:B------:R-:W-:Y:S02]  /*0280*/  CS2R R54, SRZ ;  /* 0x0000000000367805 */ /* 0x000fe4000001ff00 */
        /* <DEDUP_REMOVED lines=22> */
[----:B--2---:R-:W-:Y:S02]  /*03f0*/  CS2R R8, SRZ ;  /* 0x0000000000087805 */ /* 0x004fe4000001ff00 */
[----:B------:R-:W-:Y:S01]  /*0400*/  CS2R R10, SRZ ;  /* 0x00000000000a7805 */ /* 0x000fe2000001ff00 */
[----:B01----:R-:W-:Y:S06]  /*0410*/  @P0 BRA `(.L_x_2549) ;  /* 0x0000008400c00947 */ /* 0x003fec0003800000 */
        /* <DEDUP_REMOVED lines=26> */
.L_x_2587:
        /* <DEDUP_REMOVED lines=39> */
[--C-:B---3--:R-:W-:Y:S02]  /*0830*/  HADD2.F32 R134, -RZ, R96.reuse.H0_H0 ;  /* 0x20000060ff867230 */ /* 0x108fe40000004100 */
[----:B------:R-:W-:Y:S02]  /*0840*/  HADD2.F32 R96, -RZ, R96.H1_H1 ;  /* 0x30000060ff607230 */ /* 0x000fe40000004100 */
[--C-:B------:R-:W-:Y:S02]  /*0850*/  HADD2.F32 R136, -RZ, R97.reuse.H0_H0 ;  /* 0x20000061ff887230 */ /* 0x100fe40000004100 */
[----:B------:R-:W-:Y:S02]  /*0860*/  HADD2.F32 R138, -RZ, R97.H1_H1 ;  /* 0x30000061ff8a7230 */ /* 0x000fe40000004100 */
[----:B------:R-:W-:Y:S01]  /*0870*/  FADD.FTZ R134, -R161, R134 ;  /* 0x00000086a1867221 */ /* 0x000fe20000010100 */
[----:B----4-:R-:W-:-:S02]  /*0880*/  HADD2.F32 R97, -RZ, R100.H0_H0 ;  /* 0x20000064ff617230 */ /* 0x010fc40000004100 */
[C---:B------:R-:W-:Y:S01]  /*0890*/  FADD.FTZ R96, -R161.reuse, R96 ;  /* 0x00000060a1607221 */ /* 0x040fe20000010100 */
[----:B------:R-:W-:Y:S02]  /*08a0*/  HADD2.F32 R100, -RZ, R100.H1_H1 ;  /* 0x30000064ff647230 */ /* 0x000fe40000004100 */
[----:B------:R-:W-:Y:S01]  /*08b0*/  FADD.FTZ R136, -R161, R136 ;  /* 0x00000088a1887221 */ /* 0x000fe20000010100 */
[C---:B-----5:R-:W-:Y:S01]  /*08c0*/  FMUL.FTZ R3, R113.reuse, R134 ;  /* 0x0000008671037220 */ /* 0x060fe20000410000 */
[----:B0-----:R-:W-:Y:S01]  /*08d0*/  FMUL.FTZ R132, R60, R97 ;  /* 0x000000613c847220 */ /* 0x001fe20000410000 */
[--C-:B------:R-:W-:Y:S02]  /*08e0*/  HADD2.F32 R144, -RZ, R99.reuse.H0_H0 ;  /* 0x20000063ff907230 */ /* 0x100fe40000004100 */
[----:B------:R-:W-:Y:S02]  /*08f0*/  HADD2.F32 R168, -RZ, R99.H1_H1 ;  /* 0x30000063ffa87230 */ /* 0x000fe40000004100 */
[----:B-1----:R-:W-:Y:S01]  /*0900*/  FMUL.FTZ R130, R113, R96 ;  /* 0x0000006071827220 */ /* 0x002fe20000410000 */
[----:B------:R-:W-:-:S02]  /*0910*/  HADD2.F32 R99, -RZ, R101.H0_H0 ;  /* 0x20000065ff637230 */ /* 0x000fc40000004100 */
[----:B------:R-:W-:Y:S01]  /*0920*/  FMUL.FTZ R131, R113, R136 ;  /* 0x0000008871837220 */ /* 0x000fe20000410000 */
[----:B------:R-:W-:Y:S01]  /*0930*/  FADD.FTZ R138, -R161, R138 ;  /* 0x0000008aa18a7221 */ /* 0x000fe20000010100 */
[----:B------:R-:W-:Y:S01]  /*0940*/  FADD.FTZ R28, R28, R97 ;  /* 0x000000611c1c7221 */ /* 0x000fe20000010000 */
[----:B------:R-:W-:Y:S01]  /*0950*/  FFMA.FTZ R52, R3, R97, R52 ;  /* 0x0000006103347223 */ /* 0x000fe20000010034 */
[----:B------:R-:W-:Y:S01]  /*0960*/  FMUL.FTZ R133, R61, R100 ;  /* 0x000000643d857220 */ /* 0x000fe20000410000 */
[----:B------:R-:W-:Y:S01]  /*0970*/  FADD.FTZ R96, RZ, R132 ;  /* 0x00000084ff607221 */ /* 0x000fe20000010000 */
[----:B------:R-:W-:Y:S01]  /*0980*/  FFMA.FTZ R97, R3, R132, RZ ;  /* 0x0000008403617223 */ /* 0x000fe200000100ff */
[--C-:B------:R-:W-:Y:S02]  /*0990*/  HADD2.F32 R140, -RZ, R98.reuse.H0_H0 ;  /* 0x20000062ff8c7230 */ /* 0x100fe40000004100 */
[----:B------:R-:W-:Y:S01]  /*09a0*/  FADD.FTZ R30, R30, R99 ;  /* 0x000000631e1e7221 */ /* 0x000fe20000010000 */
[----:B------:R-:W-:-:S02]  /*09b0*/  HADD2.F32 R142, -RZ, R98.H1_H1 ;  /* 0x30000062ff8e7230 */ /* 0x000fc40000004100 */
[-C--:B------:R-:W-:Y:S01]  /*09c0*/  FFMA.FTZ R54, R131, R99.reuse, R54 ;  /* 0x0000006383367223 */ /* 0x080fe20000010036 */
[----:B------:R-:W-:Y:S02]  /*09d0*/  HADD2.F32 R98, -RZ, R101.H1_H1 ;  /* 0x30000065ff627230 */ /* 0x000fe40000004100 */
[----:B------:R-:W-:Y:S01]  /*09e0*/  FMUL.FTZ R136, R62, R99 ;  /* 0x000000633e887220 */ /* 0x000fe20000410000 */
[----:B------:R-:W-:Y:S01]  /*09f0*/  FMUL.FTZ R134, R113, R138 ;  /* 0x0000008a71867220 */ /* 0x000fe20000410000 */
[----:B------:R-:W-:Y:S01]  /*0a00*/  FADD.FTZ R99, R96, R133 ;  /* 0x0000008560637221 */ /* 0x000fe20000010000 */
[----:B------:R-:W-:Y:S01]  /*0a10*/  FFMA.FTZ R96, R130, R133, R97 ;  /* 0x0000008582607223 */ /* 0x000fe20000010061 */
[--C-:B------:R-:W-:Y:S02]  /*0a20*/  HADD2.F32 R101, -RZ, R102.reuse.H0_H0 ;  /* 0x20000066ff657230 */ /* 0x100fe40000004100 */
[----:B------:R-:W-:Y:S01]  /*0a30*/  FADD.FTZ R31, R31, R98 ;  /* 0x000000621f1f7221 */ /* 0x000fe20000010000 */
[-C--:B------:R-:W-:Y:S01]  /*0a40*/  FFMA.FTZ R55, R134, R98.reuse, R55 ;  /* 0x0000006286377223 */ /* 0x080fe20000010037 */
[----:B------:R-:W-:Y:S01]  /*0a50*/  FMUL.FTZ R135, R63, R98 ;  /* 0x000000623f877220 */ /* 0x000fe20000410000 */
[----:B------:R-:W-:Y:S01]  /*0a60*/  FADD.FTZ R140, -R161, R140 ;  /* 0x0000008ca18c7221 */ /* 0x000fe20000010100 */
[----:B------:R-:W-:Y:S01]  /*0a70*/  FADD.FTZ R98, R99, R136 ;  /* 0x0000008863627221 */ /* 0x000fe20000010000 */
[----:B------:R-:W-:Y:S01]  /*0a80*/  FFMA.FTZ R97, R131, R136, R96 ;  /* 0x0000008883617223 */ /* 0x000fe20000010060 */
[----:B------:R-:W-:-:S02]  /*0a90*/  HADD2.F32 R102, -RZ, R102.H1_H1 ;  /* 0x30000066ff667230 */ /* 0x000fc40000004100 */
[----:B------:R-:W-:Y:S01]  /*0aa0*/  FADD.FTZ R142, -R161, R142 ;  /* 0x0000008ea18e7221 */ /* 0x000fe20000010100 */
[----:B------:R-:W-:Y:S01]  /*0ab0*/  FMUL.FTZ R137, R113, R140 ;  /* 0x0000008c71897220 */ /* 0x000fe20000410000 */
[----:B------:R-:W-:Y:S01]  /*0ac0*/  FMUL.FTZ R138, R56, R101 ;  /* 0x00000065388a7220 */ /* 0x000fe20000410000 */
[----:B------:R-:W-:Y:S01]  /*0ad0*/  FADD.FTZ R99, R98, R135 ;  /* 0x0000008762637221 */ /* 0x000fe20000010000 */
[----:B------:R-:W-:Y:S01]  /*0ae0*/  FFMA.FTZ R96, R134, R135, R97 ;  /* 0x0000008786607223 */ /* 0x000fe20000010061 */
[--C-:B------:R-:W-:Y:S02]  /*0af0*/  HADD2.F32 R143, -RZ, R103.reuse.H0_H0 ;  /* 0x20000067ff8f7230 */ /* 0x100fe40000004100 */
[----:B------:R-:W-:Y:S01]  /*0b00*/  FADD.FTZ R144, -R161, R144 ;  /* 0x00000090a1907221 */ /* 0x000fe20000010100 */
[----:B------:R-:W-:Y:S01]  /*0b10*/  FMUL.FTZ R140, R113, R142 ;  /* 0x0000008e718c7220 */ /* 0x000fe20000410000 */
[----:B------:R-:W-:Y:S01]  /*0b20*/  FMUL.FTZ R139, R57, R102 ;  /* 0x00000066398b7220 */ /* 0x000fe20000410000 */
        /* <DEDUP_REMOVED lines=25> */
.L_x_2551:
[----:B------:R-:W-:Y:S05]  /*0cc0*/  BSYNC.RECONVERGENT B1 ;  /* 0x0000000000017941 */ /* 0x000fea0003800200 */
.L_x_2550:
        /* <DEDUP_REMOVED lines=22> */
[----:B------:R-:W-:Y:S01]  /*0e30*/  IADD3 R168, PT, PT, R168, 0x20, RZ ;  /* 0x00000020a8a87810 */ /* 0x000fe20007ffe0ff */
        /* <DEDUP_REMOVED lines=20> */
[----:B------:R-:W-:Y:S01]  /*0f80*/  FADD.FTZ R96, R169, R148 ;  /* 0x00000094a9607221 */ /* 0x000fe20000010000 */
[----:B------:R-:W-:Y:S01]  /*0f90*/  FFMA.FTZ R97, R145, R148, R170 ;  /* 0x0000009491617223 */ /* 0x000fe200000100aa */
        /* <DEDUP_REMOVED lines=50> */
.L_x_2553:
[----:B------:R-:W-:Y:S05]  /*12c0*/  BSYNC.RECONVERGENT B1 ;  /* 0x0000000000017941 */ /* 0x000fea0003800200 */
.L_x_2552:
        /* <DEDUP_REMOVED lines=18> */
[----:B------:R-:W5:Y:S01]  /*13f0*/  @P2 LDG.E.64 R166, desc[UR8][R116.64] ;  /* 0x0000000874a62981 */ /* 0x000f62000c1e1b00 */
[----:B-1----:R-:W-:-:S05]  /*1400*/  @P0 IMAD.WIDE.U32 R114, R168, 0x10, R114 ;  /* 0x00000010a8720825 */ /* 0x002fca00078e0072 */
        /* <DEDUP_REMOVED lines=8> */
[--C-:B------:R-:W-:Y:S02]  /*1490*/  HADD2.F32 R124, -RZ, R102.reuse.H0_H0 ;  /* 0x20000066ff7c7230 */ /* 0x100fe40000004100 */
[C---:B0----5:R-:W-:Y:S01]  /*14a0*/  FMUL.FTZ R115, R113.reuse, R118 ;  /* 0x0000007671737220 */ /* 0x061fe20000410000 */
[----:B------:R-:W-:Y:S02]  /*14b0*/  HADD2.F32 R102, -RZ, R102.H1_H1 ;  /* 0x30000066ff667230 */ /* 0x000fe40000004100 */
[----:B------:R-:W-:Y:S01]  /*14c0*/  FMUL.FTZ R116, R113, R100 ;  /* 0x0000006471747220 */ /* 0x000fe20000410000 */
[----:B------:R-:W-:Y:S02]  /*14d0*/  HADD2.F32 R96, -RZ, R96.H1_H1 ;  /* 0x30000060ff607230 */ /* 0x000fe40000004100 */
[----:B------:R-:W-:Y:S01]  /*14e0*/  FMUL.FTZ R118, R68, R101 ;  /* 0x0000006544767220 */ /* 0x000fe20000410000 */
[--C-:B------:R-:W-:Y:S02]  /*14f0*/  HADD2.F32 R128, -RZ, R103.reuse.H0_H0 ;  /* 0x20000067ff807230 */ /* 0x100fe40000004100 */
[----:B------:R-:W-:Y:S01]  /*1500*/  FADD.FTZ R120, -R161, R120 ;  /* 0x00000078a1787221 */ /* 0x000fe20000010100 */
[----:B------:R-:W-:-:S02]  /*1510*/  HADD2.F32 R168, -RZ, R103.H1_H1 ;  /* 0x30000067ffa87230 */ /* 0x000fc40000004100 */
[----:B------:R-:W-:Y:S01]  /*1520*/  FADD.FTZ R126, -R161, R102 ;  /* 0x00000066a17e7221 */ /* 0x000fe20000010100 */
[----:B------:R-:W-:Y:S01]  /*1530*/  FADD.FTZ R13, R13, R96 ;  /* 0x000000600d0d7221 */ /* 0x000fe20000010000 */
[-C--:B------:R-:W-:Y:S01]  /*1540*/  FFMA.FTZ R37, R116, R96.reuse, R37 ;  /* 0x0000006074257223 */ /* 0x080fe20000010025 */
[----:B------:R-:W-:Y:S01]  /*1550*/  FMUL.FTZ R119, R69, R96 ;  /* 0x0000006045777220 */ /* 0x000fe20000410000 */
[----:B------:R-:W-:Y:S01]  /*1560*/  FADD.FTZ R122, -R161, R122 ;  /* 0x0000007aa17a7221 */ /* 0x000fe20000010100 */
[--C-:B------:R-:W-:Y:S02]  /*1570*/  HADD2.F32 R103, -RZ, R97.reuse.H0_H0 ;  /* 0x20000061ff677230 */ /* 0x100fe40000004100 */
[----:B------:R-:W-:Y:S01]  /*1580*/  FADD.FTZ R96, R169, R118 ;  /* 0x00000076a9607221 */ /* 0x000fe20000010000 */
[----:B------:R-:W-:Y:S02]  /*1590*/  HADD2.F32 R102, -RZ, R97.H1_H1 ;  /* 0x30000061ff667230 */ /* 0x000fe40000004100 */
[----:B------:R-:W-:Y:S01]  /*15a0*/  FFMA.FTZ R97, R115, R118, R170 ;  /* 0x0000007673617223 */ /* 0x000fe200000100aa */
[----:B------:R-:W-:-:S02]  /*15b0*/  HADD2.F32 R129, -RZ, R99.H0_H0 ;  /* 0x20000063ff817230 */ /* 0x000fc40000004100 */
[C---:B------:R-:W-:Y:S01]  /*15c0*/  FMUL.FTZ R117, R113.reuse, R120 ;  /* 0x0000007871757220 */ /* 0x040fe20000410000 */
[----:B------:R-:W-:Y:S02]  /*15d0*/  HADD2.F32 R174, -RZ, R99.H1_H1 ;  /* 0x30000063ffae7230 */ /* 0x000fe40000004100 */
[----:B------:R-:W-:Y:S01]  /*15e0*/  FMUL.FTZ R120, R113, R122 ;  /* 0x0000007a71787220 */ /* 0x000fe20000410000 */
[----:B------:R-:W-:Y:S01]  /*15f0*/  FADD.FTZ R99, R96, R119 ;  /* 0x0000007760637221 */ /* 0x000fe20000010000 */
[----:B------:R-:W-:Y:S01]  /*1600*/  FMUL.FTZ R122, R70, R103 ;  /* 0x00000067467a7220 */ /* 0x000fe20000410000 */
[----:B------:R-:W-:Y:S01]  /*1610*/  FFMA.FTZ R96, R116, R119, R97 ;  /* 0x0000007774607223 */ /* 0x000fe20000010061 */
[----:B------:R-:W-:Y:S01]  /*1620*/  FADD.FTZ R124, -R161, R124 ;  /* 0x0000007ca17c7221 */ /* 0x000fe20000010100 */
[--C-:B------:R-:W-:Y:S02]  /*1630*/  HADD2.F32 R125, -RZ, R98.reuse.H0_H0 ;  /* 0x20000062ff7d7230 */ /* 0x100fe40000004100 */
[----:B------:R-:W-:Y:S01]  /*1640*/  FMUL.FTZ R121, R71, R102 ;  /* 0x0000006647797220 */ /* 0x000fe20000410000 */
[----:B------:R-:W-:-:S02]  /*1650*/  HADD2.F32 R114, -RZ, R98.H1_H1 ;  /* 0x30000062ff727230 */ /* 0x000fc40000004100 */
[----:B------:R-:W-:Y:S01]  /*1660*/  FADD.FTZ R98, R99, R122 ;  /* 0x0000007a63627221 */ /* 0x000fe20000010000 */
[----:B------:R-:W-:Y:S01]  /*1670*/  FFMA.FTZ R97, R117, R122, R96 ;  /* 0x0000007a75617223 */ /* 0x000fe20000010060 */
[----:B------:R-:W-:Y:S01]  /*1680*/  FMUL.FTZ R123, R113, R124 ;  /* 0x0000007c717b7220 */ /* 0x000fe20000410000 */
[----:B------:R-:W-:Y:S01]  /*1690*/  FMUL.FTZ R124, R64, R125 ;  /* 0x0000007d407c7220 */ /* 0x000fe20000410000 */
        /* <DEDUP_REMOVED lines=9> */
[----:B------:R-:W-:Y:S01]  /*1730*/  FMUL.FTZ R127, R113, R128 ;  /* 0x00000080717f7220 */ /* 0x000fe20000410000 */
[----:B------:R-:W-:Y:S01]  /*1740*/  FADD.FTZ R168, -R161, R168 ;  /* 0x000000a8a1a87221 */ /* 0x000fe20000010100 */
        /* <DEDUP_REMOVED lines=21> */
.L_x_2555:
[----:B------:R-:W-:Y:S05]  /*18a0*/  BSYNC.RECONVERGENT B1 ;  /* 0x0000000000017941 */ /* 0x000fea0003800200 */
.L_x_2554:
        /* <DEDUP_REMOVED lines=20> */
.L_x_2599:
        /* <DEDUP_REMOVED lines=70> */
.L_x_2561:
        /* <DEDUP_REMOVED lines=16> */
[C---:B------:R-:W-:Y:S01]  /*1f50*/  F2FP.F16.F32.PACK_AB R91, R98.reuse, R91 ;  /* 0x0000005b625b723e */ /* 0x040fe200000000ff */
        /* <DEDUP_REMOVED lines=11> */
[----:B------:R-:W-:Y:S01]  /*2010*/  F2FP.F16.F32.PACK_AB R90, R99, R90 ;  /* 0x0000005a635a723e */ /* 0x000fe200000000ff */
        /* <DEDUP_REMOVED lines=29> */
.L_x_2560:
        /* <DEDUP_REMOVED lines=12> */
[-C--:B------:R-:W-:Y:S01]  /*22b0*/  FFMA.FTZ R171, R131, R100.reuse, R101 ;  /* 0x0000006483ab7223 */ /* 0x080fe20000010065 */
[----:B------:R-:W-:Y:S01]  /*22c0*/  FADD.FTZ R97, R138, -R97 ;  /* 0x800000618a617221 */ /* 0x000fe20000010000 */
[----:B------:R-:W-:Y:S02]  /*22d0*/  HADD2.F32 R98, -RZ, R6.H1_H1 ;  /* 0x30000006ff627230 */ /* 0x000fe40000004100 */
[----:B-----5:R-:W-:Y:S01]  /*22e0*/  FFMA.FTZ R103, R113, R103, R102 ;  /* 0x0000006771677223 */ /* 0x020fe20000010066 */
[----:B------:R-:W-:Y:S01]  /*22f0*/  FADD.FTZ R99, R139, -R170 ;  /* 0x800000aa8b637221 */ /* 0x000fe20000010000 */
[----:B------:R-:W-:Y:S01]  /*2300*/  FFMA.FTZ R161, R113, R161, R168 ;  /* 0x000000a171a17223 */ /* 0x000fe200000100a8 */
[----:B------:R-:W-:Y:S02]  /*2310*/  HADD2.F32 R102, -RZ, R5.H0_H0 ;  /* 0x20000005ff667230 */ /* 0x000fe40000004100 */
[-C--:B------:R-:W-:Y:S01]  /*2320*/  FFMA.FTZ R169, R3, R100.reuse, R101 ;  /* 0x0000006403a97223 */ /* 0x080fe20000010065 */
[----:B------:R-:W-:Y:S01]  /*2330*/  FADD.FTZ R173, R136, -R171 ;  /* 0x800000ab88ad7221 */ /* 0x000fe20000010000 */
[----:B------:R-:W-:Y:S01]  /*2340*/  ISETP.GE.U32.AND P0, PT, R104, RZ, PT ;  /* 0x000000ff6800720c */ /* 0x000fe20003f06070 */
[----:B------:R-:W-:Y:S01]  /*2350*/  FFMA.FTZ R97, R113, R97, R96 ;  /* 0x0000006171617223 */ /* 0x000fe20000010060 */
[-CC-:B------:R-:W-:Y:S01]  /*2360*/  FFMA.FTZ R174, R134, R100.reuse, R101.reuse ;  /* 0x0000006486ae7223 */ /* 0x180fe20000010065 */
[----:B------:R-:W-:Y:S01]  /*2370*/  FFMA.FTZ R170, R130, R100, R101 ;  /* 0x0000006482aa7223 */ /* 0x000fe20000010065 */
[----:B------:R-:W-:-:S02]  /*2380*/  HADD2.F32 R96, -RZ, R4.H0_H0 ;  /* 0x20000004ff607230 */ /* 0x000fc40000004100 */
[----:B------:R-:W-:Y:S01]  /*2390*/  FFMA.FTZ R99, R113, R99, R98 ;  /* 0x0000006371637223 */ /* 0x000fe20000010062 */
[----:B------:R-:W-:Y:S01]  /*23a0*/  FADD.FTZ R169, R132, -R169 ;  /* 0x800000a984a97221 */ /* 0x000fe20000010000 */
[----:B------:R-:W-:Y:S01]  /*23b0*/  FMUL.FTZ R103, R103, UR14 ;  /* 0x0000000e67677c20 */ /* 0x000fe20008410000 */
[----:B------:R-:W-:Y:S01]  /*23c0*/  FMUL.FTZ R161, R161, UR14 ;  /* 0x0000000ea1a17c20 */ /* 0x000fe20008410000 */
[----:B------:R-:W-:Y:S02]  /*23d0*/  HADD2.F32 R168, -RZ, R5.H1_H1 ;  /* 0x30000005ffa87230 */ /* 0x000fe40000004100 */
[----:B------:R-:W-:Y:S01]  /*23e0*/  FFMA.FTZ R102, R113, R173, R102 ;  /* 0x000000ad71667223 */ /* 0x000fe20000010066 */
[----:B------:R-:W-:Y:S01]  /*23f0*/  HADD2.F32 R98, -RZ, R4.H1_H1 ;  /* 0x30000004ff627230 */ /* 0x000fe20000004100 */
[----:B------:R-:W-:Y:S01]  /*2400*/  LOP3.LUT P2, RZ, R105, 0xff0000, RZ, 0xc0, !PT ;  /* 0x00ff000069ff7812 */ /* 0x000fe2000784c0ff */
[----:B------:R-:W-:Y:S01]  /*2410*/  FADD.FTZ R175, R135, -R174 ;  /* 0x800000ae87af7221 */ /* 0x000fe20000010000 */
[----:B------:R-:W-:Y:S01]  /*2420*/  ISETP.GE.U32.AND.EX P0, PT, R105, 0x1000000, PT, P0 ;  /* 0x010000006900780c */ /* 0x000fe20003f06100 */
[----:B------:R-:W-:Y:S01]  /*2430*/  FADD.FTZ R171, R133, -R170 ;  /* 0x800000aa85ab7221 */ /* 0x000fe20000010000 */
        /* <DEDUP_REMOVED lines=28> */
.L_x_2563:
[-CC-:B------:R-:W-:Y:S01]  /*2600*/  FFMA.FTZ R89, R141, R100.reuse, R101.reuse ;  /* 0x000000648d597223 */ /* 0x180fe20000010065 */
[----:B------:R-:W-:Y:S02]  /*2610*/  HADD2.F32 R90, -RZ, R7.H0_H0 ;  /* 0x20000007ff5a7230 */ /* 0x000fe40000004100 */
[-C--:B------:R-:W-:Y:S01]  /*2620*/  FFMA.FTZ R96, R144, R100.reuse, R101 ;  /* 0x0000006490607223 */ /* 0x080fe20000010065 */
[----:B0-----:R-:W-:Y:S02]  /*2630*/  HADD2.F32 R103, -RZ, R6.H1_H1 ;  /* 0x30000006ff677230 */ /* 0x001fe40000004100 */
[----:B------:R-:W-:Y:S01]  /*2640*/  FADD.FTZ R88, R142, -R89 ;  /* 0x800000598e587221 */ /* 0x000fe20000010000 */
[-CC-:B------:R-:W-:Y:S01]  /*2650*/  FFMA.FTZ R89, R131, R100.reuse, R101.reuse ;  /* 0x0000006483597223 */ /* 0x180fe20000010065 */
[----:B------:R-:W-:Y:S01]  /*2660*/  FADD.FTZ R98, R143, -R96 ;  /* 0x800000608f627221 */ /* 0x000fe20000010000 */
[--C-:B------:R-:W-:Y:S01]  /*2670*/  FFMA.FTZ R97, R137, R100, R101.reuse ;  /* 0x0000006489617223 */ /* 0x100fe20000010065 */
[----:B-----5:R-:W-:Y:S01]  /*2680*/  FFMA.FTZ R161, R113, R88, R90 ;  /* 0x0000005871a17223 */ /* 0x020fe2000001005a */
[----:B------:R-:W-:Y:S01]  /*2690*/  FFMA.FTZ R88, R140, R100, R101 ;  /* 0x000000648c587223 */ /* 0x000fe20000010065 */
[----:B------:R-:W-:-:S02]  /*26a0*/  HADD2.F32 R91, -RZ, R5.H0_H0 ;  /* 0x20000005ff5b7230 */ /* 0x000fc40000004100 */
[----:B------:R-:W-:Y:S01]  /*26b0*/  FADD.FTZ R90, R138, -R97 ;  /* 0x800000618a5a7221 */ /* 0x000fe20000010000 */
[----:B------:R-:W-:Y:S02]  /*26c0*/  HADD2.F32 R99, -RZ, R6.H0_H0 ;  /* 0x20000006ff637230 */ /* 0x000fe40000004100 */
[----:B------:R-:W-:Y:S01]  /*26d0*/  FADD.FTZ R96, R139, -R88 ;  /* 0x800000588b607221 */ /* 0x000fe20000010000 */
[----:B------:R-:W-:Y:S01]  /*26e0*/  FADD.FTZ R88, R136, -R89 ;  /* 0x8000005988587221 */ /* 0x000fe20000010000 */
[----:B------:R-:W-:Y:S02]  /*26f0*/  HADD2.F32 R102, -RZ, R7.H1_H1 ;  /* 0x30000007ff667230 */ /* 0x000fe40000004100 */
[----:B------:R-:W-:Y:S01]  /*2700*/  FFMA.FTZ R89, R3, R100, R101 ;  /* 0x0000006403597223 */ /* 0x000fe20000010065 */
[C---:B------:R-:W-:Y:S01]  /*2710*/  FFMA.FTZ R168, R113.reuse, R96, R103 ;  /* 0x0000006071a87223 */ /* 0x040fe20000010067 */
[C---:B------:R-:W-:Y:S01]  /*2720*/  FFMA.FTZ R96, R113.reuse, R88, R91 ;  /* 0x0000005871607223 */ /* 0x040fe2000001005b */
[----:B------:R-:W-:Y:S01]  /*2730*/  FFMA.FTZ R88, R134, R100, R101 ;  /* 0x0000006486587223 */ /* 0x000fe20000010065 */
[C---:B------:R-:W-:Y:S01]  /*2740*/  FFMA.FTZ R99, R113.reuse, R90, R99 ;  /* 0x0000005a71637223 */ /* 0x040fe20000010063 */
[----:B------:R-:W-:Y:S01]  /*2750*/  FFMA.FTZ R170, R113, R98, R102 ;  /* 0x0000006271aa7223 */ /* 0x000fe20000010066 */
[----:B------:R-:W-:Y:S01]  /*2760*/  FFMA.FTZ R90, R130, R100, R101 ;  /* 0x00000064825a7223 */ /* 0x000fe20000010065 */
[----:B------:R-:W-:Y:S01]  /*2770*/  FADD.FTZ R98, R135, -R88 ;  /* 0x8000005887627221 */ /* 0x000fe20000010000 */
[----:B------:R-:W-:Y:S01]  /*2780*/  FADD.FTZ R88, R132, -R89 ;  /* 0x8000005984587221 */ /* 0x000fe20000010000 */
[----:B------:R-:W-:-:S02]  /*2790*/  HADD2.F32 R89, -RZ, R4.H1_H1 ;  /* 0x30000004ff597230 */ /* 0x000fc40000004100 */
[----:B------:R-:W-:Y:S01]  /*27a0*/  FADD.FTZ R90, R133, -R90 ;  /* 0x8000005a855a7221 */ /* 0x000fe20000010000 */
[----:B------:R-:W-:Y:S01]  /*27b0*/  HADD2.F32 R91, -RZ, R4.H0_H0 ;  /* 0x20000004ff5b7230 */ /* 0x000fe20000004100 */
[----:B------:R-:W-:Y:S01]  /*27c0*/  ISETP.GE.U32.AND P0, PT, R104, RZ, PT ;  /* 0x000000ff6800720c */ /* 0x000fe20003f06070 */
[----:B------:R-:W-:Y:S02]  /*27d0*/  HADD2.F32 R102, -RZ, R5.H1_H1 ;  /* 0x30000005ff667230 */ /* 0x000fe40000004100 */
[----:B------:R-:W-:Y:S01]  /*27e0*/  FFMA.FTZ R97, R113, R90, R89 ;  /* 0x0000005a71617223 */ /* 0x000fe20000010059 */
[C---:B------:R-:W-:Y:S01]  /*27f0*/  FMUL.FTZ R89, R170.reuse, UR14 ;  /* 0x0000000eaa597c20 */ /* 0x040fe20008410000 */
[----:B------:R-:W-:Y:S01]  /*2800*/  ISETP.GE.U32.AND.EX P0, PT, R105, 0x1000000, PT, P0 ;  /* 0x010000006900780c */ /* 0x000fe20003f06100 */
[----:B------:R-:W-:Y:S01]  /*2810*/  FFMA.FTZ R88, R113, R88, R91 ;  /* 0x0000005871587223 */ /* 0x000fe2000001005b */
[----:B------:R-:W-:Y:S01]  /*2820*/  F2FP.F16.F32.PACK_AB R91, R170, R161 ;  /* 0x000000a1aa5b723e */ /* 0x000fe200000000ff */
[----:B------:R-:W-:Y:S01]  /*2830*/  FMUL.FTZ R161, R161, UR14 ;  /* 0x0000000ea1a17c20 */ /* 0x000fe20008410000 */
[----:B------:R-:W-:Y:S01]  /*2840*/  LOP3.LUT P2, RZ, R105, 0xff0000, RZ, 0xc0, !PT ;  /* 0x00ff000069ff7812 */ /* 0x000fe2000784c0ff */
[----:B------:R-:W-:Y:S01]  /*2850*/  FFMA.FTZ R103, R113, R98, R102 ;  /* 0x0000006271677223 */ /* 0x000fe20000010066 */
[----:B------:R-:W-:Y:S01]  /*2860*/  FSEL R170, R89, RZ, P0 ;  /* 0x000000ff59aa7208 */ /* 0x000fe20000000000 */
[----:B------:R-:W-:Y:S01]  /*2870*/  FMUL.FTZ R89, R99, UR14 ;  /* 0x0000000e63597c20 */ /* 0x000fe20008410000 */
[----:B------:R-:W-:Y:S01]  /*2880*/  LOP3.LUT P5, RZ, R105, 0xff, RZ, 0xc0, !PT ;  /* 0x000000ff69ff7812 */ /* 0x000fe200078ac0ff */
[----:B------:R-:W-:Y:S01]  /*2890*/  FMUL.FTZ R98, R97, UR14 ;  /* 0x0000000e61627c20 */ /* 0x000fe20008410000 */
[C---:B------:R-:W-:Y:S01]  /*28a0*/  F2FP.F16.F32.PACK_AB R90, R168.reuse, R99 ;  /* 0x00000063a85a723e */ /* 0x040fe200000000ff */
[----:B------:R-:W-:Y:S01]  /*28b0*/  FMUL.FTZ R168, R168, UR14 ;  /* 0x0000000ea8a87c20 */ /* 0x000fe20008410000 */
[----:B------:R-:W-:Y:S01]  /*28c0*/  FSEL R169, R161, RZ, P2 ;  /* 0x000000ffa1a97208 */ /* 0x000fe20001000000 */
[----:B------:R-:W-:Y:S01]  /*28d0*/  FMUL.FTZ R99, R96, UR14 ;  /* 0x0000000e60637c20 */ /* 0x000fe20008410000 */
[----:B------:R-:W-:-:S02]  /*28e0*/  LOP3.LUT P0, RZ, R105, 0xff00, RZ, 0xc0, !PT ;  /* 0x0000ff0069ff7812 */ /* 0x000fc4000780c0ff */
[C---:B------:R-:W-:Y:S02]  /*28f0*/  LOP3.LUT P2, RZ, R104.reuse, 0xff0000, RZ, 0xc0, !PT ;  /* 0x00ff000068ff7812 */ /* 0x040fe4000784c0ff */
[----:B------:R-:W-:Y:S02]  /*2900*/  FSEL R161, R89, RZ, P5 ;  /* 0x000000ff59a17208 */ /* 0x000fe40002800000 */
[C---:B------:R-:W-:Y:S01]  /*2910*/  F2FP.F16.F32.PACK_AB R89, R103.reuse, R96 ;  /* 0x000000606759723e */ /* 0x040fe200000000ff */
[----:B------:R-:W-:Y:S01]  /*2920*/  FMUL.FTZ R103, R103, UR14 ;  /* 0x0000000e67677c20 */ /* 0x000fe20008410000 */
[----:B------:R-:W-:Y:S01]  /*2930*/  LOP3.LUT P5, RZ, R104, 0xff000000, RZ, 0xc0, !PT ;  /* 0xff00000068ff7812 */ /* 0x000fe200078ac0ff */
[----:B------:R-:W-:Y:S01]  /*2940*/  FMUL.FTZ R96, R88, UR14 ;  /* 0x0000000e58607c20 */ /* 0x000fe20008410000 */
[----:B------:R-:W-:Y:S02]  /*2950*/  FSEL R168, R168, RZ, P0 ;  /* 0x000000ffa8a87208 */ /* 0x000fe40000000000 */
        /* <DEDUP_REMOVED lines=12> */
.L_x_2559:
        /* <DEDUP_REMOVED lines=38> */
[----:B------:R-:W-:Y:S01]  /*2c80*/  F2FP.F16.F32.PACK_AB R95, R92, R95 ;  /* 0x0000005f5c5f723e */ /* 0x000fe200000000ff */
[----:B------:R-:W-:Y:S01]  /*2c90*/  FADD.FTZ R92, R136, -R97 ;  /* 0x80000061885c7221 */ /* 0x000fe20000010000 */
[----:B------:R-:W-:Y:S02]  /*2ca0*/  F2FP.F16.F32.PACK_AB R94, R93, R94 ;  /* 0x0000005e5d5e723e */ /* 0x000fe400000000ff */
[----:B------:R-:W-:Y:S01]  /*2cb0*/  LOP3.LUT P5, RZ, R105, 0xff, RZ, 0xc0, !PT ;  /* 0x000000ff69ff7812 */ /* 0x000fe200078ac0ff */
[----:B------:R-:W-:Y:S01]  /*2cc0*/  FMUL.FTZ R93, R113, R92 ;  /* 0x0000005c715d7220 */ /* 0x000fe20000410000 */
[-CC-:B------:R-:W-:Y:S01]  /*2cd0*/  FFMA.FTZ R92, R130, R100.reuse, R101.reuse ;  /* 0x00000064825c7223 */ /* 0x180fe20000010065 */
[----:B------:R-:W-:Y:S02]  /*2ce0*/  F2FP.F16.F32.PACK_AB R99, R102, R99 ;  /* 0x000000636663723e */ /* 0x000fe400000000ff */
        /* <DEDUP_REMOVED lines=36> */
.L_x_2565:
        /* <DEDUP_REMOVED lines=20> */
[C---:B------:R-:W-:Y:S01]  /*3070*/  F2FP.F16.F32.PACK_AB R91, R94.reuse, R91 ;  /* 0x0000005b5e5b723e */ /* 0x040fe200000000ff */
[----:B------:R-:W-:Y:S01]  /*3080*/  FMUL.FTZ R94, R94, UR14 ;  /* 0x0000000e5e5e7c20 */ /* 0x000fe20008410000 */
[----:B------:R-:W-:Y:S01]  /*3090*/  FSEL R95, R92, RZ, P5 ;  /* 0x000000ff5c5f7208 */ /* 0x000fe20002800000 */
[----:B------:R-:W-:Y:S01]  /*30a0*/  FMUL.FTZ R96, R88, UR14 ;  /* 0x0000000e58607c20 */ /* 0x000fe20008410000 */
[----:B------:R-:W-:-:S02]  /*30b0*/  ISETP.GE.U32.AND.EX P0, PT, R163, 0x1000000, PT, P0 ;  /* 0x01000000a300780c */ /* 0x000fc40003f06100 */
[C---:B------:R-:W-:Y:S02]  /*30c0*/  FSEL R92, R94.reuse, RZ, P2 ;  /* 0x000000ff5e5c7208 */ /* 0x040fe40001000000 */
[C---:B------:R-:W-:Y:S02]  /*30d0*/  LOP3.LUT P5, RZ, R163.reuse, 0xff, RZ, 0xc0, !PT ;  /* 0x000000ffa3ff7812 */ /* 0x040fe400078ac0ff */
[----:B------:R-:W-:Y:S02]  /*30e0*/  LOP3.LUT P2, RZ, R163, 0xff00, RZ, 0xc0, !PT ;  /* 0x0000ff00a3ff7812 */ /* 0x000fe4000784c0ff */
[----:B------:R-:W-:Y:S01]  /*30f0*/  F2FP.F16.F32.PACK_AB R90, R89, R88 ;  /* 0x00000058595a723e */ /* 0x000fe200000000ff */
[-CC-:B------:R-:W-:Y:S01]  /*3100*/  FFMA.FTZ R89, R131, R100.reuse, R101.reuse ;  /* 0x0000006483597223 */ /* 0x180fe20000010065 */
[----:B------:R-:W-:Y:S02]  /*3110*/  FSEL R98, R94, RZ, P0 ;  /* 0x000000ff5e627208 */ /* 0x000fe40000000000 */
[----:B------:R-:W-:Y:S01]  /*3120*/  F2FP.F16.F32.PACK_AB R99, R92, R99 ;  /* 0x000000635c63723e */ /* 0x000fe200000000ff */
[-C--:B------:R-:W-:Y:S01]  /*3130*/  FFMA.FTZ R92, R134, R100.reuse, R101 ;  /* 0x00000064865c7223 */ /* 0x080fe20000010065 */
[----:B------:R-:W-:Y:S01]  /*3140*/  FSEL R94, R96, RZ, P5 ;  /* 0x000000ff605e7208 */ /* 0x000fe20002800000 */
[----:B------:R-:W-:Y:S01]  /*3150*/  FADD.FTZ R88, R136, -R89 ;  /* 0x8000005988587221 */ /* 0x000fe20000010000 */
[----:B------:R-:W-:Y:S01]  /*3160*/  FSEL R93, R97, RZ, P2 ;  /* 0x000000ff615d7208 */ /* 0x000fe20001000000 */
[----:B------:R-:W-:Y:S01]  /*3170*/  FADD.FTZ R92, R135, -R92 ;  /* 0x8000005c875c7221 */ /* 0x000fe20000010000 */
[----:B------:R-:W-:Y:S01]  /*3180*/  F2FP.F16.F32.PACK_AB R95, R98, R95 ;  /* 0x0000005f625f723e */ /* 0x000fe200000000ff */
[--C-:B------:R-:W-:Y:S01]  /*3190*/  FFMA.FTZ R89, R3, R100, R101.reuse ;  /* 0x0000006403597223 */ /* 0x100fe20000010065 */
[----:B------:R-:W-:Y:S01]  /*31a0*/  F2FP.F16.F32.PACK_AB R94, R93, R94 ;  /* 0x0000005e5d5e723e */ /* 0x000fe200000000ff */
        /* <DEDUP_REMOVED lines=11> */
[C---:B------:R-:W-:Y:S01]  /*3260*/  F2FP.F16.F32.PACK_AB R89, R98.reuse, R93 ;  /* 0x0000005d6259723e */ /* 0x040fe200000000ff */
        /* <DEDUP_REMOVED lines=27> */
.L_x_2564:
[----:B------:R-:W-:-:S04]  /*3420*/  UISETP.NE.U32.AND UP0, UPT, UR4, URZ, UPT ;  /* 0x000000ff0400728c */ /* 0x000fc8000bf05070 */
[----:B------:R-:W-:-:S09]  /*3430*/  UISETP.NE.AND.EX UP0, UPT, UR5, URZ, UPT, UP0 ;  /* 0x000000ff0500728c */ /* 0x000fd2000bf05300 */
[----:B------:R-:W-:Y:S05]  /*3440*/  BRA.U UP0, `(.L_x_2566) ;  /* 0x00000005004c7547 */ /* 0x000fea000b800000 */
[-CC-:B------:R-:W-:Y:S01]  /*3450*/  FFMA.FTZ R92, R144, R100.reuse, R101.reuse ;  /* 0x00000064905c7223 */ /* 0x180fe20000010065 */
[-CC-:B------:R-:W-:Y:S01]  /*3460*/  FFMA.FTZ R97, R141, R100.reuse, R101.reuse ;  /* 0x000000648d617223 */ /* 0x180fe20000010065 */
[----:B------:R-:W-:Y:S01]  /*3470*/  FFMA.FTZ R93, R137, R100, R101 ;  /* 0x00000064895d7223 */ /* 0x000fe20000010065 */
[--C-:B------:R-:W-:Y:S02]  /*3480*/  HADD2.F32 R99, -RZ, R7.reuse.H1_H1 ;  /* 0x30000007ff637230 */ /* 0x100fe40000004100 */
[----:B------:R-:W-:Y:S01]  /*3490*/  FADD.FTZ R98, R143, -R92 ;  /* 0x8000005c8f627221 */ /* 0x000fe20000010000 */
[----:B------:R-:W-:Y:S02]  /*34a0*/  HADD2.F32 R96, -RZ, R7.H0_H0 ;  /* 0x20000007ff607230 */ /* 0x000fe40000004100 */
[----:B------:R-:W-:Y:S01]  /*34b0*/  FADD.FTZ R94, R142, -R97 ;  /* 0x800000618e5e7221 */ /* 0x000fe20000010000 */
[--C-:B------:R-:W-:Y:S02]  /*34c0*/  HADD2.F32 R95, -RZ, R6.reuse.H0_H0 ;  /* 0x20000006ff5f7230 */ /* 0x100fe40000004100 */
[----:B------:R-:W-:Y:S01]  /*34d0*/  FADD.FTZ R92, R138, -R93 ;  /* 0x8000005d8a5c7221 */ /* 0x000fe20000010000 */
[C---:B-----5:R-:W-:Y:S01]  /*34e0*/  FFMA.FTZ R169, R113.reuse, R98, R99 ;  /* 0x0000006271a97223 */ /* 0x060fe20000010063 */
[C---:B------:R-:W-:Y:S01]  /*34f0*/  FFMA.FTZ R161, R113.reuse, R94, R96 ;  /* 0x0000005e71a17223 */ /* 0x040fe20000010060 */
[----:B------:R-:W-:Y:S01]  /*3500*/  FFMA.FTZ R94, R140, R100, R101 ;  /* 0x000000648c5e7223 */ /* 0x000fe20000010065 */
[----:B------:R-:W-:Y:S01]  /*3510*/  FFMA.FTZ R98, R113, R92, R95 ;  /* 0x0000005c71627223 */ /* 0x000fe2000001005f */
[-CC-:B------:R-:W-:Y:S01]  /*3520*/  FFMA.FTZ R92, R134, R100.reuse, R101.reuse ;  /* 0x00000064865c7223 */ /* 0x180fe20000010065 */
[-CC-:B------:R-:W-:Y:S01]  /*3530*/  FFMA.FTZ R97, R131, R100.reuse, R101.reuse ;  /* 0x0000006483617223 */ /* 0x180fe20000010065 */
[----:B------:R-:W-:Y:S01]  /*3540*/  FFMA.FTZ R93, R3, R100, R101 ;  /* 0x00000064035d7223 */ /* 0x000fe20000010065 */
[----:B------:R-:W-:-:S02]  /*3550*/  HADD2.F32 R168, -RZ, R6.H1_H1 ;  /* 0x30000006ffa87230 */ /* 0x000fc40000004100 */
[----:B0-----:R-:W-:Y:S01]  /*3560*/  FADD.FTZ R102, R139, -R94 ;  /* 0x8000005e8b667221 */ /* 0x001fe20000010000 */
[--C-:B------:R-:W-:Y:S02]  /*3570*/  HADD2.F32 R99, -RZ, R5.reuse.H0_H0 ;  /* 0x20000005ff637230 */ /* 0x100fe40000004100 */
[----:B------:R-:W-:Y:S01]  /*3580*/  FADD.FTZ R96, R135, -R92 ;  /* 0x8000005c87607221 */ /* 0x000fe20000010000 */
[----:B------:R-:W-:Y:S02]  /*3590*/  HADD2.F32 R95, -RZ, R4.H0_H0 ;  /* 0x20000004ff5f7230 */ /* 0x000fe40000004100 */
[----:B------:R-:W-:Y:S01]  /*35a0*/  FADD.FTZ R94, R136, -R97 ;  /* 0x80000061885e7221 */ /* 0x000fe20000010000 */
[----:B------:R-:W-:Y:S01]  /*35b0*/  FADD.FTZ R92, R132, -R93 ;  /* 0x8000005d845c7221 */ /* 0x000fe20000010000 */
[----:B------:R-:W-:Y:S01]  /*35c0*/  FMUL.FTZ R161, R161, UR14 ;  /* 0x0000000ea1a17c20 */ /* 0x000fe20008410000 */
[----:B------:R-:W-:Y:S01]  /*35d0*/  LOP3.LUT P2, RZ, R105, 0xff0000, RZ, 0xc0, !PT ;  /* 0x00ff000069ff7812 */ /* 0x000fe2000784c0ff */
[----:B------:R-:W-:Y:S01]  /*35e0*/  FFMA.FTZ R168, R113, R102, R168 ;  /* 0x0000006671a87223 */ /* 0x000fe200000100a8 */
[----:B------:R-:W-:Y:S01]  /*35f0*/  LOP3.LUT P5, RZ, R163, 0xff0000, RZ, 0xc0, !PT ;  /* 0x00ff0000a3ff7812 */ /* 0x000fe200078ac0ff */
[C---:B------:R-:W-:Y:S01]  /*3600*/  FFMA.FTZ R102, R113.reuse, R94, R99 ;  /* 0x0000005e71667223 */ /* 0x040fe20000010063 */
[----:B------:R-:W-:Y:S01]  /*3610*/  ISETP.GE.U32.AND P0, PT, R104, RZ, PT ;  /* 0x000000ff6800720c */ /* 0x000fe20003f06070 */
[----:B------:R-:W-:Y:S01]  /*3620*/  FFMA.FTZ R97, R113, R92, R95 ;  /* 0x0000005c71617223 */ /* 0x000fe2000001005f */
[----:B------:R-:W-:-:S02]  /*3630*/  HADD2.F32 R103, -RZ, R5.H1_H1 ;  /* 0x30000005ff677230 */ /* 0x000fc40000004100 */
[----:B------:R-:W-:Y:S01]  /*3640*/  FMUL.FTZ R169, R169, UR14 ;  /* 0x0000000ea9a97c20 */ /* 0x000fe20008410000 */
[C---:B------:R-:W-:Y:S01]  /*3650*/  FSEL R99, R161.reuse, RZ, P2 ;  /* 0x000000ffa1637208 */ /* 0x040fe20001000000 */
[----:B------:R-:W-:Y:S01]  /*3660*/  FFMA.FTZ R92, R130, R100, R101 ;  /* 0x00000064825c7223 */ /* 0x000fe20000010065 */
[----:B------:R-:W-:Y:S01]  /*3670*/  FSEL R95, R161, RZ, P5 ;  /* 0x000000ffa15f7208 */ /* 0x000fe20002800000 */
[----:B------:R-:W-:Y:S01]  /*3680*/  FMUL.FTZ R161, R98, UR14 ;  /* 0x0000000e62a17c20 */ /* 0x000fe20008410000 */
[----:B------:R-:W-:Y:S01]  /*3690*/  ISETP.GE.U32.AND.EX P0, PT, R105, 0x1000000, PT, P0 ;  /* 0x010000006900780c */ /* 0x000fe20003f06100 */
[----:B------:R-:W-:Y:S01]  /*36a0*/  FFMA.FTZ R103, R113, R96, R103 ;  /* 0x0000006071677223 */ /* 0x000fe20000010067 */
[----:B------:R-:W-:Y:S01]  /*36b0*/  ISETP.GE.U32.AND P2, PT, R162, RZ, PT ;  /* 0x000000ffa200720c */ /* 0x000fe20003f46070 */
[----:B------:R-:W-:Y:S01]  /*36c0*/  FMUL.FTZ R168, R168, UR14 ;  /* 0x0000000ea8a87c20 */ /* 0x000fe20008410000 */
[----:B------:R-:W-:Y:S01]  /*36d0*/  LOP3.LUT P5, RZ, R163, 0xff, RZ, 0xc0, !PT ;  /* 0x000000ffa3ff7812 */ /* 0x000fe200078ac0ff */
[----:B------:R-:W-:Y:S01]  /*36e0*/  HADD2.F32 R98, -RZ, R4.H1_H1 ;  /* 0x30000004ff627230 */ /* 0x000fe20000004100 */
[----:B------:R-:W-:Y:S01]  /*36f0*/  FSEL R170, R169, RZ, P0 ;  /* 0x000000ffa9aa7208 */ /* 0x000fe20000000000 */
[----:B------:R-:W-:Y:S01]  /*3700*/  FADD.FTZ R96, R133, -R92 ;  /* 0x8000005c85607221 */ /* 0x000fe20000010000 */
[C---:B------:R-:W-:Y:S01]  /*3710*/  LOP3.LUT P0, RZ, R163.reuse, 0xff00, RZ, 0xc0, !PT ;  /* 0x0000ff00a3ff7812 */ /* 0x040fe2000780c0ff */
[----:B------:R-:W-:Y:S01]  /*3720*/  FMUL.FTZ R102, R102, UR14 ;  /* 0x0000000e66667c20 */ /* 0x000fe20008410000 */
[----:B------:R-:W-:Y:S01]  /*3730*/  ISETP.GE.U32.AND.EX P2, PT, R163, 0x1000000, PT, P2 ;  /* 0x01000000a300780c */ /* 0x000fe20003f46120 */
[----:B------:R-:W-:Y:S01]  /*3740*/  FFMA.FTZ R96, R113, R96, R98 ;  /* 0x0000006071607223 */ /* 0x000fe20000010062 */
[----:B------:R-:W-:Y:S01]  /*3750*/  FSEL R94, R161, RZ, P5 ;  /* 0x000000ffa15e7208 */ /* 0x000fe20002800000 */
[----:B------:R-:W-:Y:S01]  /*3760*/  FMUL.FTZ R97, R97, UR14 ;  /* 0x0000000e61617c20 */ /* 0x000fe20008410000 */
[----:B------:R-:W-:-:S02]  /*3770*/  LOP3.LUT P5, RZ, R105, 0xff, RZ, 0xc0, !PT ;  /* 0x000000ff69ff7812 */ /* 0x000fc400078ac0ff */
[----:B------:R-:W-:Y:S02]  /*3780*/  FSEL R92, R169, RZ, P2 ;  /* 0x000000ffa95c7208 */ /* 0x000fe40001000000 */
[----:B------:R-:W-:Y:S02]  /*3790*/  FSEL R93, R168, RZ, P0 ;  /* 0x000000ffa85d7208 */ /* 0x000fe40000000000 */
[----:B------:R-:W-:Y:S02]  /*37a0*/  LOP3.LUT P0, RZ, R105, 0xff00, RZ, 0xc0, !PT ;  /* 0x0000ff0069ff7812 */ /* 0x000fe4000780c0ff */
[----:B------:R-:W-:Y:S02]  /*37b0*/  FSEL R98, R161, RZ, P5 ;  /* 0x000000ffa1627208 */ /* 0x000fe40002800000 */
        /* <DEDUP_REMOVED lines=28> */
.L_x_2566:
[-CC-:B------:R-:W-:Y:S01]  /*3980*/  FFMA.FTZ R89, R141, R100.reuse, R101.reuse ;  /* 0x000000648d597223 */ /* 0x180fe20000010065 */
[-CC-:B------:R-:W-:Y:S01]  /*3990*/  FFMA.FTZ R92, R144, R100.reuse, R101.reuse ;  /* 0x00000064905c7223 */ /* 0x180fe20000010065 */
[--C-:B------:R-:W-:Y:S02]  /*39a0*/  HADD2.F32 R90, -RZ, R7.reuse.H0_H0 ;  /* 0x20000007ff5a7230 */ /* 0x100fe40000004100 */
[----:B------:R-:W-:Y:S01]  /*39b0*/  FFMA.FTZ R91, R137, R100, R101 ;  /* 0x00000064895b7223 */ /* 0x000fe20000010065 */
[----:B------:R-:W-:Y:S01]  /*39c0*/  FADD.FTZ R88, R142, -R89 ;  /* 0x800000598e587221 */ /* 0x000fe20000010000 */
[----:B------:R-:W-:Y:S02]  /*39d0*/  HADD2.F32 R89, -RZ, R7.H1_H1 ;  /* 0x30000007ff597230 */ /* 0x000fe40000004100 */
[----:B------:R-:W-:Y:S01]  /*39e0*/  FADD.FTZ R92, R143, -R92 ;  /* 0x8000005c8f5c7221 */ /* 0x000fe20000010000 */
[--C-:B------:R-:W-:Y:S02]  /*39f0*/  HADD2.F32 R93, -RZ, R6.reuse.H1_H1 ;  /* 0x30000006ff5d7230 */ /* 0x100fe40000004100 */
[C---:B-----5:R-:W-:Y:S01]  /*3a00*/  FFMA.FTZ R99, R113.reuse, R88, R90 ;  /* 0x0000005871637223 */ /* 0x060fe2000001005a */
[----:B------:R-:W-:Y:S01]  /*3a10*/  FFMA.FTZ R88, R140, R100, R101 ;  /* 0x000000648c587223 */ /* 0x000fe20000010065 */
[----:B------:R-:W-:Y:S01]  /*3a20*/  FFMA.FTZ R168, R113, R92, R89 ;  /* 0x0000005c71a87223 */ /* 0x000fe20000010059 */
[----:B------:R-:W-:-:S02]  /*3a30*/  HADD2.F32 R92, -RZ, R6.H0_H0 ;  /* 0x20000006ff5c7230 */ /* 0x000fc40000004100 */
[----:B------:R-:W-:Y:S01]  /*3a40*/  FFMA.FTZ R89, R131, R100, R101 ;  /* 0x0000006483597223 */ /* 0x000fe20000010065 */
[----:B------:R-:W-:Y:S01]  /*3a50*/  FADD.FTZ R90, R138, -R91 ;  /* 0x8000005b8a5a7221 */ /* 0x000fe20000010000 */
[----:B------:R-:W-:Y:S01]  /*3a60*/  FADD.FTZ R94, R139, -R88 ;  /* 0x800000588b5e7221 */ /* 0x000fe20000010000 */
[--C-:B------:R-:W-:Y:S02]  /*3a70*/  HADD2.F32 R91, -RZ, R5.reuse.H0_H0 ;  /* 0x20000005ff5b7230 */ /* 0x100fe40000004100 */
[----:B------:R-:W-:Y:S01]  /*3a80*/  FADD.FTZ R88, R136, -R89 ;  /* 0x8000005988587221 */ /* 0x000fe20000010000 */
[----:B------:R-:W-:Y:S01]  /*3a90*/  FFMA.FTZ R95, R113, R90, R92 ;  /* 0x0000005a715f7223 */ /* 0x000fe2000001005c */
[-CC-:B------:R-:W-:Y:S01]  /*3aa0*/  FFMA.FTZ R90, R134, R100.reuse, R101.reuse ;  /* 0x00000064865a7223 */ /* 0x180fe20000010065 */
[----:B------:R-:W-:Y:S01]  /*3ab0*/  FFMA.FTZ R89, R3, R100, R101 ;  /* 0x0000006403597223 */ /* 0x000fe20000010065 */
[C---:B------:R-:W-:Y:S01]  /*3ac0*/  FFMA.FTZ R98, R113.reuse, R94, R93 ;  /* 0x0000005e71627223 */ /* 0x040fe2000001005d */
[----:B------:R-:W-:Y:S01]  /*3ad0*/  FFMA.FTZ R96, R113, R88, R91 ;  /* 0x0000005871607223 */ /* 0x000fe2000001005b */
[----:B------:R-:W-:-:S02]  /*3ae0*/  HADD2.F32 R94, -RZ, R5.H1_H1 ;  /* 0x30000005ff5e7230 */ /* 0x000fc40000004100 */
[----:B------:R-:W-:Y:S01]  /*3af0*/  FADD.FTZ R92, R135, -R90 ;  /* 0x8000005a875c7221 */ /* 0x000fe20000010000 */
[--C-:B------:R-:W-:Y:S02]  /*3b00*/  HADD2.F32 R91, -RZ, R4.reuse.H0_H0 ;  /* 0x20000004ff5b7230 */ /* 0x100fe40000004100 */
[----:B------:R-:W-:Y:S01]  /*3b10*/  FADD.FTZ R88, R132, -R89 ;  /* 0x8000005984587221 */ /* 0x000fe20000010000 */
[----:B------:R-:W-:Y:S01]  /*3b20*/  LOP3.LUT P0, RZ, R105, 0xff0000, RZ, 0xc0, !PT ;  /* 0x00ff000069ff7812 */ /* 0x000fe2000780c0ff */
[----:B------:R-:W-:Y:S01]  /*3b30*/  FFMA.FTZ R97, R113, R92, R94 ;  /* 0x0000005c71617223 */ /* 0x000fe2000001005e */
[----:B------:R-:W-:Y:S01]  /*3b40*/  LOP3.LUT P5, RZ, R163, 0xff0000, RZ, 0xc0, !PT ;  /* 0x00ff0000a3ff7812 */ /* 0x000fe200078ac0ff */
[----:B------:R-:W-:Y:S01]  /*3b50*/  FFMA.FTZ R92, R113, R88, R91 ;  /* 0x00000058715c7223 */ /* 0x000fe2000001005b */
[----:B------:R-:W-:Y:S01]  /*3b60*/  FMUL.FTZ R88, R99, UR14 ;  /* 0x0000000e63587c20 */ /* 0x000fe20008410000 */
[----:B------:R-:W-:Y:S01]  /*3b70*/  FFMA.FTZ R90, R130, R100, R101 ;  /* 0x00000064825a7223 */ /* 0x000fe20000010065 */
[----:B------:R-:W-:Y:S01]  /*3b80*/  ISETP.GE.U32.AND P2, PT, R104, RZ, PT ;  /* 0x000000ff6800720c */ /* 0x000fe20003f46070 */
[----:B------:R-:W-:Y:S01]  /*3b90*/  HADD2.F32 R89, -RZ, R4.H1_H1 ;  /* 0x30000004ff597230 */ /* 0x000fe20000004100 */
[C---:B------:R-:W-:Y:S01]  /*3ba0*/  F2FP.F16.F32.PACK_AB R91, R168.reuse, R99 ;  /* 0x00000063a85b723e */ /* 0x040fe200000000ff */
[----:B------:R-:W-:Y:S01]  /*3bb0*/  FMUL.FTZ R168, R168, UR14 ;  /* 0x0000000ea8a87c20 */ /* 0x000fe20008410000 */
[C---:B0-----:R-:W-:Y:S01]  /*3bc0*/  FSEL R102, R88.reuse, RZ, P0 ;  /* 0x000000ff58667208 */ /* 0x041fe20000000000 */
[----:B------:R-:W-:Y:S01]  /*3bd0*/  FADD.FTZ R90, R133, -R90 ;  /* 0x8000005a855a7221 */ /* 0x000fe20000010000 */
[----:B------:R-:W-:Y:S01]  /*3be0*/  FSEL R161, R88, RZ, P5 ;  /* 0x000000ff58a17208 */ /* 0x000fe20002800000 */
        /* <DEDUP_REMOVED lines=12> */
[----:B------:R-:W-:Y:S02]  /*3cb0*/  F2FP.F16.F32.PACK_AB R99, R99, R102 ;  /* 0x000000666363723e */ /* 0x000fe400000000ff */
[----:B------:R-:W-:Y:S02]  /*3cc0*/  LOP3.LUT P0, RZ, R105, 0xff00, RZ, 0xc0, !PT ;  /* 0x0000ff0069ff7812 */ /* 0x000fe4000780c0ff */
[----:B------:R-:W-:Y:S01]  /*3cd0*/  FSEL R102, R88, RZ, P5 ;  /* 0x000000ff58667208 */ /* 0x000fe20002800000 */
[----:B------:R-:W-:Y:S01]  /*3ce0*/  FMUL.FTZ R88, R96, UR14 ;  /* 0x0000000e60587c20 */ /* 0x000fe20008410000 */
[----:B------:R-:W-:Y:S02]  /*3cf0*/  FSEL R103, R89, RZ, P2 ;  /* 0x000000ff59677208 */ /* 0x000fe40001000000 */
[----:B------:R-:W-:Y:S01]  /*3d00*/  F2FP.F16.F32.PACK_AB R90, R98, R95 ;  /* 0x0000005f625a723e */ /* 0x000fe200000000ff */
[----:B------:R-:W-:Y:S01]  /*3d10*/  FMUL.FTZ R98, R97, UR14 ;  /* 0x0000000e61627c20 */ /* 0x000fe20008410000 */
        /* <DEDUP_REMOVED lines=28> */
.L_x_2562:
        /* <DEDUP_REMOVED lines=14> */
.L_x_2558:
[----:B------:R-:W-:Y:S05]  /*3fc0*/  BSYNC.RECONVERGENT B1 ;  /* 0x0000000000017941 */ /* 0x000fea0003800200 */
.L_x_2557:
        /* <DEDUP_REMOVED lines=15> */
[--C-:B------:R-:W-:Y:S02]  /*40c0*/  HADD2.F32 R93, -RZ, R82.reuse.H1_H1 ;  /* 0x30000052ff5d7230 */ /* 0x100fe40000004100 */
[----:B------:R-:W-:Y:S01]  /*40d0*/  FADD.FTZ R88, R158, -R89 ;  /* 0x800000599e587221 */ /* 0x000fe20000010000 */
[--C-:B------:R-:W-:Y:S01]  /*40e0*/  FFMA.FTZ R89, R153, R100, R101.reuse ;  /* 0x0000006499597223 */ /* 0x100fe20000010065 */
[----:B------:R-:W-:Y:S02]  /*40f0*/  HADD2.F32 R91, -RZ, R82.H0_H0 ;  /* 0x20000052ff5b7230 */ /* 0x000fe40000004100 */
[----:B------:R-:W-:Y:S01]  /*4100*/  FADD.FTZ R92, R159, -R92 ;  /* 0x8000005c9f5c7221 */ /* 0x000fe20000010000 */
[----:B-----5:R-:W-:Y:S01]  /*4110*/  FFMA.FTZ R98, R113, R88, R90 ;  /* 0x0000005871627223 */ /* 0x020fe2000001005a */
[----:B------:R-:W-:Y:S01]  /*4120*/  FFMA.FTZ R90, R156, R100, R101 ;  /* 0x000000649c5a7223 */ /* 0x000fe20000010065 */
[----:B------:R-:W-:Y:S01]  /*4130*/  FADD.FTZ R88, R154, -R89 ;  /* 0x800000599a587221 */ /* 0x000fe20000010000 */
[----:B------:R-:W-:-:S02]  /*4140*/  HADD2.F32 R94, -RZ, R83.H1_H1 ;  /* 0x30000053ff5e7230 */ /* 0x000fc40000004100 */
[----:B------:R-:W-:Y:S01]  /*4150*/  FFMA.FTZ R89, R147, R100, R101 ;  /* 0x0000006493597223 */ /* 0x000fe20000010065 */
[----:B------:R-:W-:Y:S01]  /*4160*/  FADD.FTZ R90, R155, -R90 ;  /* 0x8000005a9b5a7221 */ /* 0x000fe20000010000 */
[C---:B------:R-:W-:Y:S01]  /*4170*/  FFMA.FTZ R95, R113.reuse, R88, R91 ;  /* 0x00000058715f7223 */ /* 0x040fe2000001005b */
[----:B------:R-:W-:Y:S02]  /*4180*/  HADD2.F32 R91, -RZ, R80.H0_H0 ;  /* 0x20000050ff5b7230 */ /* 0x000fe40000004100 */
[----:B------:R-:W-:Y:S01]  /*4190*/  FADD.FTZ R88, R152, -R89 ;  /* 0x8000005998587221 */ /* 0x000fe20000010000 */
[C---:B------:R-:W-:Y:S01]  /*41a0*/  FFMA.FTZ R96, R113.reuse, R90, R93 ;  /* 0x0000005a71607223 */ /* 0x040fe2000001005d */
[--C-:B------:R-:W-:Y:S02]  /*41b0*/  HADD2.F32 R90, -RZ, R81.reuse.H0_H0 ;  /* 0x20000051ff5a7230 */ /* 0x100fe40000004100 */
[----:B0-----:R-:W-:Y:S01]  /*41c0*/  FFMA.FTZ R103, R113, R92, R94 ;  /* 0x0000005c71677223 */ /* 0x001fe2000001005e */
[-CC-:B------:R-:W-:Y:S01]  /*41d0*/  FFMA.FTZ R89, R145, R100.reuse, R101.reuse ;  /* 0x0000006491597223 */ /* 0x180fe20000010065 */
[----:B------:R-:W-:Y:S01]  /*41e0*/  FFMA.FTZ R92, R150, R100, R101 ;  /* 0x00000064965c7223 */ /* 0x000fe20000010065 */
[----:B------:R-:W-:-:S02]  /*41f0*/  HADD2.F32 R93, -RZ, R81.H1_H1 ;  /* 0x30000051ff5d7230 */ /* 0x000fc40000004100 */
[----:B------:R-:W-:Y:S01]  /*4200*/  FFMA.FTZ R94, R113, R88, R90 ;  /* 0x00000058715e7223 */ /* 0x000fe2000001005a */
[----:B------:R-:W-:Y:S01]  /*4210*/  FADD.FTZ R88, R148, -R89 ;  /* 0x8000005994587221 */ /* 0x000fe20000010000 */
[----:B------:R-:W-:Y:S01]  /*4220*/  FADD.FTZ R92, R151, -R92 ;  /* 0x8000005c975c7221 */ /* 0x000fe20000010000 */
[----:B------:R-:W-:Y:S01]  /*4230*/  FMUL.FTZ R89, R98, UR14 ;  /* 0x0000000e62597c20 */ /* 0x000fe20008410000 */
[----:B------:R-:W-:Y:S01]  /*4240*/  LOP3.LUT P2, RZ, R107, 0xff0000, RZ, 0xc0, !PT ;  /* 0x00ff00006bff7812 */ /* 0x000fe2000784c0ff */
[----:B------:R-:W-:Y:S01]  /*4250*/  HADD2.F32 R90, -RZ, R80.H1_H1 ;  /* 0x30000050ff5a7230 */ /* 0x000fe20000004100 */
[----:B------:R-:W-:Y:S01]  /*4260*/  LOP3.LUT P5, RZ, R165, 0xff0000, RZ, 0xc0, !PT ;  /* 0x00ff0000a5ff7812 */ /* 0x000fe200078ac0ff */
[C---:B------:R-:W-:Y:S01]  /*4270*/  FFMA.FTZ R97, R113.reuse, R92, R93 ;  /* 0x0000005c71617223 */ /* 0x040fe2000001005d */
[----:B------:R-:W-:Y:S01]  /*4280*/  FFMA.FTZ R92, R113, R88, R91 ;  /* 0x00000058715c7223 */ /* 0x000fe2000001005b */
[----:B------:R-:W-:Y:S01]  /*4290*/  FSEL R99, R89, RZ, P2 ;  /* 0x000000ff59637208 */ /* 0x000fe20001000000 */
[----:B------:R-:W-:Y:S01]  /*42a0*/  FFMA.FTZ R88, R146, R100, R101 ;  /* 0x0000006492587223 */ /* 0x000fe20000010065 */
[----:B------:R-:W-:Y:S01]  /*42b0*/  ISETP.GE.U32.AND P2, PT, R106, RZ, PT ;  /* 0x000000ff6a00720c */ /* 0x000fe20003f46070 */
[----:B------:R-:W-:Y:S01]  /*42c0*/  FMUL.FTZ R102, R103, UR14 ;  /* 0x0000000e67667c20 */ /* 0x000fe20008410000 */
[----:B------:R-:W-:Y:S01]  /*42d0*/  FSEL R89, R89, RZ, P5 ;  /* 0x000000ff59597208 */ /* 0x000fe20002800000 */
[----:B------:R-:W-:Y:S01]  /*42e0*/  FADD.FTZ R88, R149, -R88 ;  /* 0x8000005895587221 */ /* 0x000fe20000010000 */
[----:B------:R-:W-:-:S02]  /*42f0*/  ISETP.GE.U32.AND P5, PT, R164, RZ, PT ;  /* 0x000000ffa400720c */ /* 0x000fc40003fa6070 */
[----:B------:R-:W-:Y:S01]  /*4300*/  ISETP.GE.U32.AND.EX P2, PT, R107, 0x1000000, PT, P2 ;  /* 0x010000006b00780c */ /* 0x000fe20003f46120 */
[----:B------:R-:W-:Y:S01]  /*4310*/  FFMA.FTZ R93, R113, R88, R90 ;  /* 0x00000058715d7223 */ /* 0x000fe2000001005a */
[----:B------:R-:W-:Y:S01]  /*4320*/  ISETP.GE.U32.AND.EX P5, PT, R165, 0x1000000, PT, P5 ;  /* 0x01000000a500780c */ /* 0x000fe20003fa6150 */
[----:B------:R-:W-:Y:S01]  /*4330*/  FMUL.FTZ R88, R95, UR14 ;  /* 0x0000000e5f587c20 */ /* 0x000fe20008410000 */
[C---:B------:R-:W-:Y:S02]  /*4340*/  FSEL R174, R102.reuse, RZ, P2 ;  /* 0x000000ff66ae7208 */ /* 0x040fe40001000000 */
[----:B------:R-:W-:Y:S02]  /*4350*/  FSEL R102, R102, RZ, P5 ;  /* 0x000000ff66667208 */ /* 0x000fe40002800000 */
[----:B------:R-:W-:Y:S02]  /*4360*/  LOP3.LUT P2, RZ, R107, 0xff, RZ, 0xc0, !PT ;  /* 0x000000ff6bff7812 */ /* 0x000fe4000784c0ff */
[----:B------:R-:W-:-:S02]  /*4370*/  LOP3.LUT P5, RZ, R165, 0xff, RZ, 0xc0, !PT ;  /* 0x000000ffa5ff7812 */ /* 0x000fc400078ac0ff */
[C---:B------:R-:W-:Y:S01]  /*4380*/  F2FP.F16.F32.PACK_AB R90, R96.reuse, R95 ;  /* 0x0000005f605a723e */ /* 0x040fe200000000ff */
[----:B------:R-:W-:Y:S01]  /*4390*/  FMUL.FTZ R96, R96, UR14 ;  /* 0x0000000e60607c20 */ /* 0x000fe20008410000 */
[----:B------:R-:W-:Y:S02]  /*43a0*/  F2FP.F16.F32.PACK_AB R91, R103, R98 ;  /* 0x00000062675b723e */ /* 0x000fe400000000ff */
[----:B------:R-:W-:Y:S02]  /*43b0*/  F2FP.F16.F32.PACK_AB R95, R102, R89 ;  /* 0x00000059665f723e */ /* 0x000fe400000000ff */
[C---:B------:R-:W-:Y:S02]  /*43c0*/  FSEL R98, R88.reuse, RZ, P2 ;  /* 0x000000ff58627208 */ /* 0x040fe40001000000 */
[----:B------:R-:W-:Y:S01]  /*43d0*/  FSEL R102, R88, RZ, P5 ;  /* 0x000000ff58667208 */ /* 0x000fe20002800000 */
[----:B------:R-:W-:Y:S01]  /*43e0*/  FMUL.FTZ R88, R94, UR14 ;  /* 0x0000000e5e587c20 */ /* 0x000fe20008410000 */
[----:B------:R-:W-:-:S02]  /*43f0*/  LOP3.LUT P2, RZ, R107, 0xff00, RZ, 0xc0, !PT ;  /* 0x0000ff006bff7812 */ /* 0x000fc4000784c0ff */
[----:B------:R-:W-:Y:S02]  /*4400*/  LOP3.LUT P5, RZ, R165, 0xff00, RZ, 0xc0, !PT ;  /* 0x0000ff00a5ff7812 */ /* 0x000fe400078ac0ff */
[C---:B------:R-:W-:Y:S02]  /*4410*/  FSEL R171, R96.reuse, RZ, P2 ;  /* 0x000000ff60ab7208 */ /* 0x040fe40001000000 */
[----:B------:R-:W-:Y:S01]  /*4420*/  FSEL R173, R96, RZ, P5 ;  /* 0x000000ff60ad7208 */ /* 0x000fe20002800000 */
[C---:B------:R-:W-:Y:S01]  /*4430*/  FMUL.FTZ R96, R97.reuse, UR14 ;  /* 0x0000000e61607c20 */ /* 0x040fe20008410000 */
        /* <DEDUP_REMOVED lines=12> */
[----:B------:R-:W-:Y:S01]  /*4500*/  F2FP.F16.F32.PACK_AB R88, R93, R92 ;  /* 0x0000005c5d58723e */ /* 0x000fe200000000ff */
[----:B------:R-:W-:Y:S01]  /*4510*/  FMUL.FTZ R92, R92, UR14 ;  /* 0x0000000e5c5c7c20 */ /* 0x000fe20008410000 */
[C---:B------:R-:W-:Y:S02]  /*4520*/  FSEL R103, R94.reuse, RZ, P2 ;  /* 0x000000ff5e677208 */ /* 0x040fe40001000000 */
[----:B------:R-:W-:Y:S02]  /*4530*/  FSEL R161, R94, RZ, P5 ;  /* 0x000000ff5ea17208 */ /* 0x000fe40002800000 */
[----:B------:R-:W-:Y:S02]  /*4540*/  LOP3.LUT P2, RZ, R164, 0xff, RZ, 0xc0, !PT ;  /* 0x000000ffa4ff7812 */ /* 0x000fe4000784c0ff */
[----:B------:R-:W-:-:S02]  /*4550*/  LOP3.LUT P5, RZ, R106, 0xff, RZ, 0xc0, !PT ;  /* 0x000000ff6aff7812 */ /* 0x000fc400078ac0ff */
[----:B------:R-:W-:Y:S02]  /*4560*/  F2FP.F16.F32.PACK_AB R94, R173, R102 ;  /* 0x00000066ad5e723e */ /* 0x000fe400000000ff */
        /* <DEDUP_REMOVED lines=9> */
.L_x_2571:
[-CC-:B-1----:R-:W-:Y:S01]  /*4600*/  FFMA.FTZ R97, R157, R100.reuse, R101.reuse ;  /* 0x000000649d617223 */ /* 0x182fe20000010065 */
[-CC-:B------:R-:W-:Y:S01]  /*4610*/  FFMA.FTZ R92, R160, R100.reuse, R101.reuse ;  /* 0x00000064a05c7223 */ /* 0x180fe20000010065 */
[----:B------:R-:W-:Y:S01]  /*4620*/  FFMA.FTZ R93, R153, R100, R101 ;  /* 0x00000064995d7223 */ /* 0x000fe20000010065 */
[--C-:B------:R-:W-:Y:S02]  /*4630*/  HADD2.F32 R96, -RZ, R83.reuse.H0_H0 ;  /* 0x20000053ff607230 */ /* 0x100fe40000004100 */
[----:B------:R-:W-:Y:S01]  /*4640*/  FADD.FTZ R94, R158, -R97 ;  /* 0x800000619e5e7221 */ /* 0x000fe20000010000 */
[----:B------:R-:W-:Y:S02]  /*4650*/  HADD2.F32 R99, -RZ, R83.H1_H1 ;  /* 0x30000053ff637230 */ /* 0x000fe40000004100 */
[----:B------:R-:W-:Y:S01]  /*4660*/  FADD.FTZ R98, R159, -R92 ;  /* 0x8000005c9f627221 */ /* 0x000fe20000010000 */
[--C-:B------:R-:W-:Y:S02]  /*4670*/  HADD2.F32 R95, -RZ, R82.reuse.H0_H0 ;  /* 0x20000052ff5f7230 */ /* 0x100fe40000004100 */
[----:B------:R-:W-:Y:S01]  /*4680*/  FADD.FTZ R92, R154, -R93 ;  /* 0x8000005d9a5c7221 */ /* 0x000fe20000010000 */
[C---:B-----5:R-:W-:Y:S01]  /*4690*/  FFMA.FTZ R161, R113.reuse, R94, R96 ;  /* 0x0000005e71a17223 */ /* 0x060fe20000010060 */
[C---:B------:R-:W-:Y:S01]  /*46a0*/  FFMA.FTZ R169, R113.reuse, R98, R99 ;  /* 0x0000006271a97223 */ /* 0x040fe20000010063 */
[----:B------:R-:W-:Y:S01]  /*46b0*/  FFMA.FTZ R94, R156, R100, R101 ;  /* 0x000000649c5e7223 */ /* 0x000fe20000010065 */
[----:B------:R-:W-:Y:S01]  /*46c0*/  FFMA.FTZ R98, R113, R92, R95 ;  /* 0x0000005c71627223 */ /* 0x000fe2000001005f */
[----:B------:R-:W-:Y:S01]  /*46d0*/  ISETP.GE.U32.AND P2, PT, R164, RZ, PT ;  /* 0x000000ffa400720c */ /* 0x000fe20003f46070 */
[----:B------:R-:W-:Y:S01]  /*46e0*/  FFMA.FTZ R92, R150, R100, R101 ;  /* 0x00000064965c7223 */ /* 0x000fe20000010065 */
[----:B------:R-:W-:-:S02]  /*46f0*/  HADD2.F32 R168, -RZ, R82.H1_H1 ;  /* 0x30000052ffa87230 */ /* 0x000fc40000004100 */
[-CC-:B------:R-:W-:Y:S01]  /*4700*/  FFMA.FTZ R93, R145, R100.reuse, R101.reuse ;  /* 0x00000064915d7223 */ /* 0x180fe20000010065 */
[----:B------:R-:W-:Y:S01]  /*4710*/  FFMA.FTZ R97, R147, R100, R101 ;  /* 0x0000006493617223 */ /* 0x000fe20000010065 */
[----:B0-----:R-:W-:Y:S01]  /*4720*/  FADD.FTZ R102, R155, -R94 ;  /* 0x8000005e9b667221 */ /* 0x001fe20000010000 */
[----:B------:R-:W-:Y:S01]  /*4730*/  FMUL.FTZ R169, R169, UR14 ;  /* 0x0000000ea9a97c20 */ /* 0x000fe20008410000 */
[----:B------:R-:W-:Y:S01]  /*4740*/  ISETP.GE.U32.AND.EX P2, PT, R165, 0x1000000, PT, P2 ;  /* 0x01000000a500780c */ /* 0x000fe20003f46120 */
[--C-:B------:R-:W-:Y:S02]  /*4750*/  HADD2.F32 R95, -RZ, R80.reuse.H0_H0 ;  /* 0x20000050ff5f7230 */ /* 0x100fe40000004100 */
[----:B------:R-:W-:Y:S01]  /*4760*/  FADD.FTZ R96, R151, -R92 ;  /* 0x8000005c97607221 */ /* 0x000fe20000010000 */
[--C-:B------:R-:W-:Y:S02]  /*4770*/  HADD2.F32 R99, -RZ, R81.reuse.H0_H0 ;  /* 0x20000051ff637230 */ /* 0x100fe40000004100 */
[----:B------:R-:W-:Y:S01]  /*4780*/  FADD.FTZ R92, R148, -R93 ;  /* 0x8000005d945c7221 */ /* 0x000fe20000010000 */
[----:B------:R-:W-:Y:S01]  /*4790*/  FMUL.FTZ R161, R161, UR14 ;  /* 0x0000000ea1a17c20 */ /* 0x000fe20008410000 */
[----:B------:R-:W-:Y:S01]  /*47a0*/  FADD.FTZ R94, R152, -R97 ;  /* 0x80000061985e7221 */ /* 0x000fe20000010000 */
[----:B------:R-:W-:Y:S01]  /*47b0*/  FFMA.FTZ R102, R113, R102, R168 ;  /* 0x0000006671667223 */ /* 0x000fe200000100a8 */
[----:B------:R-:W-:Y:S01]  /*47c0*/  LOP3.LUT P5, RZ, R165, 0xff0000, RZ, 0xc0, !PT ;  /* 0x00ff0000a5ff7812 */ /* 0x000fe200078ac0ff */
[----:B------:R-:W-:Y:S01]  /*47d0*/  HADD2.F32 R103, -RZ, R81.H1_H1 ;  /* 0x30000051ff677230 */ /* 0x000fe20000004100 */
[----:B------:R-:W-:Y:S01]  /*47e0*/  FSEL R168, R169, RZ, P2 ;  /* 0x000000ffa9a87208 */ /* 0x000fe20001000000 */
[C---:B------:R-:W-:Y:S01]  /*47f0*/  FFMA.FTZ R92, R113.reuse, R92, R95 ;  /* 0x0000005c715c7223 */ /* 0x040fe2000001005f */
[----:B------:R-:W-:Y:S01]  /*4800*/  ISETP.GE.U32.AND P2, PT, R106, RZ, PT ;  /* 0x000000ff6a00720c */ /* 0x000fe20003f46070 */
[----:B------:R-:W-:Y:S01]  /*4810*/  FFMA.FTZ R99, R113, R94, R99 ;  /* 0x0000005e71637223 */ /* 0x000fe20000010063 */
[----:B------:R-:W-:Y:S01]  /*4820*/  FSEL R95, R161, RZ, P5 ;  /* 0x000000ffa15f7208 */ /* 0x000fe20002800000 */
[----:B------:R-:W-:Y:S01]  /*4830*/  FFMA.FTZ R94, R146, R100, R101 ;  /* 0x00000064925e7223 */ /* 0x000fe20000010065 */
[----:B------:R-:W-:Y:S01]  /*4840*/  LOP3.LUT P5, RZ, R107, 0xff0000, RZ, 0xc0, !PT ;  /* 0x00ff00006bff7812 */ /* 0x000fe200078ac0ff */
[----:B------:R-:W-:Y:S01]  /*4850*/  FFMA.FTZ R103, R113, R96, R103 ;  /* 0x0000006071677223 */ /* 0x000fe20000010067 */
[----:B------:R-:W-:Y:S01]  /*4860*/  ISETP.GE.U32.AND.EX P2, PT, R107, 0x1000000, PT, P2 ;  /* 0x010000006b00780c */ /* 0x000fe20003f46120 */
[----:B------:R-:W-:-:S02]  /*4870*/  HADD2.F32 R96, -RZ, R80.H1_H1 ;  /* 0x30000050ff607230 */ /* 0x000fc40000004100 */
[----:B------:R-:W-:Y:S01]  /*4880*/  FADD.FTZ R94, R149, -R94 ;  /* 0x8000005e955e7221 */ /* 0x000fe20000010000 */
[----:B------:R-:W-:Y:S01]  /*4890*/  FMUL.FTZ R98, R98, UR14 ;  /* 0x0000000e62627c20 */ /* 0x000fe20008410000 */
        /* <DEDUP_REMOVED lines=32> */
[----:B------:R-:W-:Y:S02]  /*4aa0*/  F2FP.F16.F32.PACK_AB R94, R171, R98 ;  /* 0x00000062ab5e723e */ /* 0x000fe400000000ff */
[----:B------:R-:W-:Y:S02]  /*4ab0*/  F2FP.F16.F32.PACK_AB R98, R169, R96 ;  /* 0x00000060a962723e */ /* 0x000fe400000000ff */
[C---:B------:R-:W-:Y:S02]  /*4ac0*/  FSEL R102, R92.reuse, RZ, P5 ;  /* 0x000000ff5c667208 */ /* 0x040fe40002800000 */
[----:B------:R-:W-:Y:S02]  /*4ad0*/  FSEL R96, R92, RZ, P2 ;  /* 0x000000ff5c607208 */ /* 0x000fe40001000000 */
[----:B------:R-:W-:-:S02]  /*4ae0*/  F2FP.F16.F32.PACK_AB R93, R170, R93 ;  /* 0x0000005daa5d723e */ /* 0x000fc400000000ff */
[----:B------:R-:W-:Y:S02]  /*4af0*/  F2FP.F16.F32.PACK_AB R97, R168, R97 ;  /* 0x00000061a861723e */ /* 0x000fe400000000ff */
[----:B------:R-:W-:Y:S02]  /*4b00*/  F2FP.F16.F32.PACK_AB R92, R161, R102 ;  /* 0x00000066a15c723e */ /* 0x000fe400000000ff */
[----:B------:R-:W-:Y:S01]  /*4b10*/  F2FP.F16.F32.PACK_AB R96, R103, R96 ;  /* 0x000000606760723e */ /* 0x000fe200000000ff */
[----:B------:R-:W-:Y:S06]  /*4b20*/  BRA `(.L_x_2572) ;  /* 0x0000001800607947 */ /* 0x000fec0003800000 */
.L_x_2570:
        /* <DEDUP_REMOVED lines=14> */
[----:B------:R-:W-:Y:S01]  /*4c10*/  FADD.FTZ R94, R155, -R94 ;  /* 0x8000005e9b5e7221 */ /* 0x000fe20000010000 */
[-CC-:B------:R-:W-:Y:S01]  /*4c20*/  FFMA.FTZ R93, R147, R100.reuse, R101.reuse ;  /* 0x00000064935d7223 */ /* 0x180fe20000010065 */
[----:B------:R-:W-:Y:S01]  /*4c30*/  FMUL.FTZ R88, R91, UR14 ;  /* 0x0000000e5b587c20 */ /* 0x000fe20008410000 */
[----:B0-----:R-:W-:Y:S01]  /*4c40*/  FFMA.FTZ R103, R145, R100, R101 ;  /* 0x0000006491677223 */ /* 0x001fe20000010065 */
[----:B------:R-:W-:-:S03]  /*4c50*/  F2FP.F16.F32.PACK_AB R91, R90, R91 ;  /* 0x0000005b5a5b723e */ /* 0x000fc600000000ff */
        /* <DEDUP_REMOVED lines=14> */
[----:B------:R-:W-:Y:S01]  /*4d40*/  F2FP.F16.F32.PACK_AB R99, R88, R99 ;  /* 0x000000635863723e */ /* 0x000fe200000000ff */
[----:B------:R-:W-:Y:S01]  /*4d50*/  FMUL.FTZ R88, R90, UR14 ;  /* 0x0000000e5a587c20 */ /* 0x000fe20008410000 */
[----:B------:R-:W-:Y:S02]  /*4d60*/  LOP3.LUT P5, RZ, R165, 0xff, RZ, 0xc0, !PT ;  /* 0x000000ffa5ff7812 */ /* 0x000fe400078ac0ff */
[----:B------:R-:W-:Y:S01]  /*4d70*/  F2FP.F16.F32.PACK_AB R95, R92, R95 ;  /* 0x0000005f5c5f723e */ /* 0x000fe200000000ff */
[----:B------:R-:W-:Y:S01]  /*4d80*/  FMUL.FTZ R92, R89, UR14 ;  /* 0x0000000e595c7c20 */ /* 0x000fe20008410000 */
[C---:B------:R-:W-:Y:S02]  /*4d90*/  FSEL R98, R88.reuse, RZ, P2 ;  /* 0x000000ff58627208 */ /* 0x040fe40001000000 */
[----:B------:R-:W-:Y:S01]  /*4da0*/  FSEL R102, R88, RZ, P5 ;  /* 0x000000ff58667208 */ /* 0x000fe20002800000 */
[----:B------:R-:W-:Y:S01]  /*4db0*/  FFMA.FTZ R88, R150, R100, R101 ;  /* 0x0000006496587223 */ /* 0x000fe20000010065 */
[----:B------:R-:W-:-:S02]  /*4dc0*/  LOP3.LUT P2, RZ, R107, 0xff00, RZ, 0xc0, !PT ;  /* 0x0000ff006bff7812 */ /* 0x000fc4000784c0ff */
[----:B------:R-:W-:Y:S01]  /*4dd0*/  LOP3.LUT P5, RZ, R165, 0xff00, RZ, 0xc0, !PT ;  /* 0x0000ff00a5ff7812 */ /* 0x000fe200078ac0ff */
[----:B------:R-:W-:Y:S01]  /*4de0*/  FADD.FTZ R96, R151, -R88 ;  /* 0x8000005897607221 */ /* 0x000fe20000010000 */
[----:B------:R-:W-:Y:S01]  /*4df0*/  F2FP.F16.F32.PACK_AB R90, R89, R90 ;  /* 0x0000005a595a723e */ /* 0x000fe200000000ff */
        /* <DEDUP_REMOVED lines=10> */
[----:B------:R-:W-:Y:S01]  /*4ea0*/  F2FP.F16.F32.PACK_AB R89, R92, R89 ;  /* 0x000000595c59723e */ /* 0x000fe200000000ff */
        /* <DEDUP_REMOVED lines=27> */
.L_x_2573:
        /* <DEDUP_REMOVED lines=24> */
[----:B------:R-:W-:Y:S01]  /*51e0*/  F2FP.F16.F32.PACK_AB R99, R96, R99 ;  /* 0x000000636063723e */ /* 0x000fe200000000ff */
[----:B------:R-:W-:Y:S01]  /*51f0*/  FADD.FTZ R96, R155, -R94 ;  /* 0x8000005e9b607221 */ /* 0x000fe20000010000 */
[----:B------:R-:W-:Y:S01]  /*5200*/  FMUL.FTZ R94, R92, UR14 ;  /* 0x0000000e5c5e7c20 */ /* 0x000fe20008410000 */
[----:B------:R-:W-:Y:S01]  /*5210*/  LOP3.LUT P5, RZ, R165, 0xff, RZ, 0xc0, !PT ;  /* 0x000000ffa5ff7812 */ /* 0x000fe200078ac0ff */
[----:B------:R-:W-:Y:S01]  /*5220*/  FADD.FTZ R92, R152, -R93 ;  /* 0x8000005d985c7221 */ /* 0x000fe20000010000 */
[----:B------:R-:W-:Y:S01]  /*5230*/  FMUL.FTZ R96, R113, R96 ;  /* 0x0000006071607220 */ /* 0x000fe20000410000 */
[----:B------:R-:W-:-:S02]  /*5240*/  F2FP.F16.F32.PACK_AB R95, R98, R95 ;  /* 0x0000005f625f723e */ /* 0x000fc400000000ff */
        /* <DEDUP_REMOVED lines=42> */
[----:B------:R-:W-:Y:S01]  /*54f0*/  F2FP.F16.F32.PACK_AB R96, R103, R96 ;  /* 0x000000606760723e */ /* 0x000fe200000000ff */
[----:B------:R-:W-:Y:S06]  /*5500*/  BRA `(.L_x_2572) ;  /* 0x0000000c00e87947 */ /* 0x000fec0003800000 */
.L_x_2569:
        /* <DEDUP_REMOVED lines=9> */
[-CC-:B------:R-:W-:Y:S01]  /*55a0*/  FFMA.FTZ R96, R160, R100.reuse, R101.reuse ;  /* 0x00000064a0607223 */ /* 0x180fe20000010065 */
[-C--:B------:R-:W-:Y:S01]  /*55b0*/  FFMA.FTZ R97, R153, R100.reuse, R101 ;  /* 0x0000006499617223 */ /* 0x080fe20000010065 */
[----:B------:R-:W-:Y:S01]  /*55c0*/  FADD.FTZ R88, R158, -R89 ;  /* 0x800000599e587221 */ /* 0x000fe20000010000 */
[--C-:B------:R-:W-:Y:S01]  /*55d0*/  FFMA.FTZ R89, R147, R100, R101.reuse ;  /* 0x0000006493597223 */ /* 0x100fe20000010065 */
[----:B0-----:R-:W-:Y:S02]  /*55e0*/  HADD2.F32 R102, -RZ, R83.H1_H1 ;  /* 0x30000053ff667230 */ /* 0x001fe40000004100 */
[----:B------:R-:W-:Y:S01]  /*55f0*/  FADD.FTZ R98, R159, -R96 ;  /* 0x800000609f627221 */ /* 0x000fe20000010000 */
[----:B-----5:R-:W-:Y:S01]  /*5600*/  FFMA.FTZ R161, R113, R88, R90 ;  /* 0x0000005871a17223 */ /* 0x020fe2000001005a */
[----:B------:R-:W-:Y:S01]  /*5610*/  FFMA.FTZ R88, R156, R100, R101 ;  /* 0x000000649c587223 */ /* 0x000fe20000010065 */
[----:B------:R-:W-:-:S02]  /*5620*/  HADD2.F32 R99, -RZ, R82.H0_H0 ;  /* 0x20000052ff637230 */ /* 0x000fc40000004100 */
[----:B------:R-:W-:Y:S01]  /*5630*/  FADD.FTZ R90, R154, -R97 ;  /* 0x800000619a5a7221 */ /* 0x000fe20000010000 */
[----:B------:R-:W-:Y:S02]  /*5640*/  HADD2.F32 R91, -RZ, R81.H0_H0 ;  /* 0x20000051ff5b7230 */ /* 0x000fe40000004100 */
[----:B------:R-:W-:Y:S01]  /*5650*/  FADD.FTZ R96, R155, -R88 ;  /* 0x800000589b607221 */ /* 0x000fe20000010000 */
[----:B------:R-:W-:Y:S01]  /*5660*/  FADD.FTZ R88, R152, -R89 ;  /* 0x8000005998587221 */ /* 0x000fe20000010000 */
[C---:B------:R-:W-:Y:S01]  /*5670*/  FFMA.FTZ R170, R113.reuse, R98, R102 ;  /* 0x0000006271aa7223 */ /* 0x040fe20000010066 */
[----:B------:R-:W-:Y:S02]  /*5680*/  HADD2.F32 R103, -RZ, R82.H1_H1 ;  /* 0x30000052ff677230 */ /* 0x000fe40000004100 */
[C---:B------:R-:W-:Y:S01]  /*5690*/  FFMA.FTZ R102, R113.reuse, R90, R99 ;  /* 0x0000005a71667223 */ /* 0x040fe20000010063 */
[----:B------:R-:W-:Y:S01]  /*56a0*/  FFMA.FTZ R99, R113, R88, R91 ;  /* 0x0000005871637223 */ /* 0x000fe2000001005b */
[-CC-:B------:R-:W-:Y:S01]  /*56b0*/  FFMA.FTZ R88, R150, R100.reuse, R101.reuse ;  /* 0x0000006496587223 */ /* 0x180fe20000010065 */
[----:B------:R-:W-:Y:S01]  /*56c0*/  FFMA.FTZ R89, R145, R100, R101 ;  /* 0x0000006491597223 */ /* 0x000fe20000010065 */
[----:B------:R-:W-:Y:S01]  /*56d0*/  FFMA.FTZ R103, R113, R96, R103 ;  /* 0x0000006071677223 */ /* 0x000fe20000010067 */
[----:B------:R-:W-:-:S02]  /*56e0*/  HADD2.F32 R91, -RZ, R80.H0_H0 ;  /* 0x20000050ff5b7230 */ /* 0x000fc40000004100 */
[----:B------:R-:W-:Y:S01]  /*56f0*/  FADD.FTZ R96, R151, -R88 ;  /* 0x8000005897607221 */ /* 0x000fe20000010000 */
[----:B------:R-:W-:Y:S01]  /*5700*/  FADD.FTZ R88, R148, -R89 ;  /* 0x8000005994587221 */ /* 0x000fe20000010000 */
[----:B------:R-:W-:Y:S01]  /*5710*/  FFMA.FTZ R90, R146, R100, R101 ;  /* 0x00000064925a7223 */ /* 0x000fe20000010065 */
[----:B------:R-:W-:Y:S01]  /*5720*/  HADD2.F32 R97, -RZ, R80.H1_H1 ;  /* 0x30000050ff617230 */ /* 0x000fe20000004100 */
[----:B------:R-:W-:Y:S01]  /*5730*/  ISETP.GE.U32.AND P2, PT, R106, RZ, PT ;  /* 0x000000ff6a00720c */ /* 0x000fe20003f46070 */
[----:B------:R-:W-:Y:S01]  /*5740*/  FFMA.FTZ R88, R113, R88, R91 ;  /* 0x0000005871587223 */ /* 0x000fe2000001005b */
[----:B------:R-:W-:Y:S01]  /*5750*/  FADD.FTZ R90, R149, -R90 ;  /* 0x8000005a955a7221 */ /* 0x000fe20000010000 */
[C---:B------:R-:W-:Y:S01]  /*5760*/  F2FP.F16.F32.PACK_AB R91, R170.reuse, R161 ;  /* 0x000000a1aa5b723e */ /* 0x040fe200000000ff */
[----:B------:R-:W-:Y:S02]  /*5770*/  HADD2.F32 R98, -RZ, R81.H1_H1 ;  /* 0x30000051ff627230 */ /* 0x000fe40000004100 */
        /* <DEDUP_REMOVED lines=34> */
.L_x_2575:
[-CC-:B------:R-:W-:Y:S01]  /*59a0*/  FFMA.FTZ R96, R160, R100.reuse, R101.reuse ;  /* 0x00000064a0607223 */ /* 0x180fe20000010065 */
[-CC-:B------:R-:W-:Y:S01]  /*59b0*/  FFMA.FTZ R97, R153, R100.reuse, R101.reuse ;  /* 0x0000006499617223 */ /* 0x180fe20000010065 */
[-CC-:B------:R-:W-:Y:S01]  /*59c0*/  FFMA.FTZ R161, R157, R100.reuse, R101.reuse ;  /* 0x000000649da17223 */ /* 0x180fe20000010065 */
[----:B------:R-:W-:Y:S02]  /*59d0*/  HADD2.F32 R99, -RZ, R82.H0_H0 ;  /* 0x20000052ff637230 */ /* 0x000fe40000004100 */
[----:B------:R-:W-:Y:S01]  /*59e0*/  FADD.FTZ R174, R159, -R96 ;  /* 0x800000609fae7221 */ /* 0x000fe20000010000 */
[----:B------:R-:W-:Y:S01]  /*59f0*/  FFMA.FTZ R98, R156, R100, R101 ;  /* 0x000000649c627223 */ /* 0x000fe20000010065 */
[----:B------:R-:W-:Y:S01]  /*5a00*/  FADD.FTZ R96, R154, -R97 ;  /* 0x800000619a607221 */ /* 0x000fe20000010000 */
[--C-:B------:R-:W-:Y:S02]  /*5a10*/  HADD2.F32 R168, -RZ, R83.reuse.H0_H0 ;  /* 0x20000053ffa87230 */ /* 0x100fe40000004100 */
[----:B0-----:R-:W-:Y:S01]  /*5a20*/  FADD.FTZ R102, R158, -R161 ;  /* 0x800000a19e667221 */ /* 0x001fe20000010000 */
[----:B------:R-:W-:-:S02]  /*5a30*/  HADD2.F32 R169, -RZ, R83.H1_H1 ;  /* 0x30000053ffa97230 */ /* 0x000fc40000004100 */
[----:B------:R-:W-:Y:S01]  /*5a40*/  FADD.FTZ R98, R155, -R98 ;  /* 0x800000629b627221 */ /* 0x000fe20000010000 */
[----:B------:R-:W-:Y:S02]  /*5a50*/  HADD2.F32 R103, -RZ, R82.H1_H1 ;  /* 0x30000052ff677230 */ /* 0x000fe40000004100 */
[----:B-----5:R-:W-:Y:S01]  /*5a60*/  FFMA.FTZ R161, R113, R96, R99 ;  /* 0x0000006071a17223 */ /* 0x020fe20000010063 */
[-CC-:B------:R-:W-:Y:S01]  /*5a70*/  FFMA.FTZ R99, R147, R100.reuse, R101.reuse ;  /* 0x0000006493637223 */ /* 0x180fe20000010065 */
[----:B------:R-:W-:Y:S01]  /*5a80*/  FFMA.FTZ R96, R150, R100, R101 ;  /* 0x0000006496607223 */ /* 0x000fe20000010065 */
[C---:B------:R-:W-:Y:S01]  /*5a90*/  FFMA.FTZ R170, R113.reuse, R102, R168 ;  /* 0x0000006671aa7223 */ /* 0x040fe200000100a8 */
[----:B------:R-:W-:Y:S01]  /*5aa0*/  FFMA.FTZ R174, R113, R174, R169 ;  /* 0x000000ae71ae7223 */ /* 0x000fe200000100a9 */
[----:B------:R-:W-:Y:S01]  /*5ab0*/  FFMA.FTZ R97, R145, R100, R101 ;  /* 0x0000006491617223 */ /* 0x000fe20000010065 */
[----:B------:R-:W-:Y:S01]  /*5ac0*/  FFMA.FTZ R169, R113, R98, R103 ;  /* 0x0000006271a97223 */ /* 0x000fe20000010067 */
[----:B------:R-:W-:Y:S01]  /*5ad0*/  HADD2.F32 R102, -RZ, R81.H0_H0 ;  /* 0x20000051ff667230 */ /* 0x000fe20000004100 */
[----:B------:R-:W-:Y:S01]  /*5ae0*/  ISETP.GE.U32.AND P2, PT, R106, RZ, PT ;  /* 0x000000ff6a00720c */ /* 0x000fe20003f46070 */
[----:B------:R-:W-:Y:S01]  /*5af0*/  FADD.FTZ R98, R152, -R99 ;  /* 0x8000006398627221 */ /* 0x000fe20000010000 */
[----:B------:R-:W-:-:S02]  /*5b00*/  HADD2.F32 R99, -RZ, R80.H0_H0 ;  /* 0x20000050ff637230 */ /* 0x000fc40000004100 */
[----:B------:R-:W-:Y:S01]  /*5b10*/  FADD.FTZ R168, R151, -R96 ;  /* 0x8000006097a87221 */ /* 0x000fe20000010000 */
[----:B------:R-:W-:Y:S01]  /*5b20*/  FADD.FTZ R96, R148, -R97 ;  /* 0x8000006194607221 */ /* 0x000fe20000010000 */
[----:B------:R-:W-:Y:S01]  /*5b30*/  FMUL.FTZ R170, R170, UR14 ;  /* 0x0000000eaaaa7c20 */ /* 0x000fe20008410000 */
[----:B------:R-:W-:Y:S01]  /*5b40*/  FMUL.FTZ R174, R174, UR14 ;  /* 0x0000000eaeae7c20 */ /* 0x000fe20008410000 */
[----:B------:R-:W-:Y:S01]  /*5b50*/  HADD2.F32 R103, -RZ, R81.H1_H1 ;  /* 0x30000051ff677230 */ /* 0x000fe20000004100 */
[----:B------:R-:W-:Y:S01]  /*5b60*/  LOP3.LUT P5, RZ, R107, 0xff0000, RZ, 0xc0, !PT ;  /* 0x00ff00006bff7812 */ /* 0x000fe200078ac0ff */
[----:B------:R-:W-:Y:S01]  /*5b70*/  FFMA.FTZ R97, R113, R98, R102 ;  /* 0x0000006271617223 */ /* 0x000fe20000010066 */
[----:B------:R-:W-:Y:S01]  /*5b80*/  ISETP.GE.U32.AND.EX P2, PT, R107, 0x1000000, PT, P2 ;  /* 0x010000006b00780c */ /* 0x000fe20003f46120 */
[----:B------:R-:W-:Y:S01]  /*5b90*/  FFMA.FTZ R98, R146, R100, R101 ;  /* 0x0000006492627223 */ /* 0x000fe20000010065 */
[----:B------:R-:W-:Y:S01]  /*5ba0*/  FFMA.FTZ R96, R113, R96, R99 ;  /* 0x0000006071607223 */ /* 0x000fe20000010063 */
[----:B------:R-:W-:Y:S01]  /*5bb0*/  FSEL R99, R170, RZ, P5 ;  /* 0x000000ffaa637208 */ /* 0x000fe20002800000 */
[----:B------:R-:W-:Y:S01]  /*5bc0*/  FMUL.FTZ R161, R161, UR14 ;  /* 0x0000000ea1a17c20 */ /* 0x000fe20008410000 */
[----:B------:R-:W-:Y:S01]  /*5bd0*/  FMUL.FTZ R169, R169, UR14 ;  /* 0x0000000ea9a97c20 */ /* 0x000fe20008410000 */
[----:B------:R-:W-:Y:S01]  /*5be0*/  FSEL R174, R174, RZ, P2 ;  /* 0x000000ffaeae7208 */ /* 0x000fe20001000000 */
        /* <DEDUP_REMOVED lines=20> */
[----:B------:R-:W-:-:S02]  /*5d30*/  F2FP.F16.F32.PACK_AB R99, R174, R99 ;  /* 0x00000063ae63723e */ /* 0x000fc400000000ff */
[----:B------:R-:W-:Y:S02]  /*5d40*/  F2FP.F16.F32.PACK_AB R98, R168, R161 ;  /* 0x000000a1a862723e */ /* 0x000fe400000000ff */
[----:B------:R-:W-:Y:S02]  /*5d50*/  F2FP.F16.F32.PACK_AB R97, R102, R97 ;  /* 0x000000616661723e */ /* 0x000fe400000000ff */
[----:B------:R-:W-:Y:S01]  /*5d60*/  F2FP.F16.F32.PACK_AB R96, R103, R96 ;  /* 0x000000606760723e */ /* 0x000fe200000000ff */
[----:B------:R-:W-:Y:S06]  /*5d70*/  BRA `(.L_x_2572) ;  /* 0x0000000400cc7947 */ /* 0x000fec0003800000 */
.L_x_2574:
        /* <DEDUP_REMOVED lines=17> */
[----:B------:R-:W-:Y:S01]  /*5e90*/  F2FP.F16.F32.PACK_AB R91, R90, R91 ;  /* 0x0000005b5a5b723e */ /* 0x000fe200000000ff */
        /* <DEDUP_REMOVED lines=15> */
[C---:B------:R-:W-:Y:S01]  /*5f90*/  F2FP.F16.F32.PACK_AB R90, R102.reuse, R97 ;  /* 0x00000061665a723e */ /* 0x040fe200000000ff */
        /* <DEDUP_REMOVED lines=28> */
.L_x_2576:
        /* <DEDUP_REMOVED lines=53> */
.L_x_2572:
        /* <DEDUP_REMOVED lines=10> */
.L_x_2568:
[----:B------:R-:W-:Y:S05]  /*6550*/  BSYNC.RECONVERGENT B1 ;  /* 0x0000000000017941 */ /* 0x000fea0003800200 */
.L_x_2567:
        /* <DEDUP_REMOVED lines=13> */
[--C-:B------:R-:W-:Y:S02]  /*6630*/  HADD2.F32 R96, -RZ, R87.reuse.H1_H1 ;  /* 0x30000057ff607230 */ /* 0x100fe40000004100 */
[-CC-:B------:R-:W-:Y:S01]  /*6640*/  FFMA.FTZ R95, R127, R100.reuse, R101.reuse ;  /* 0x000000647f5f7223 */ /* 0x180fe20000010065 */
[-CC-:B------:R-:W-:Y:S01]  /*6650*/  FFMA.FTZ R93, R123, R100.reuse, R101.reuse ;  /* 0x000000647b5d7223 */ /* 0x180fe20000010065 */
[----:B------:R-:W-:Y:S01]  /*6660*/  FADD.FTZ R88, R129, -R88 ;  /* 0x8000005881587221 */ /* 0x000fe20000010000 */
[-CC-:B------:R-:W-:Y:S01]  /*6670*/  FFMA.FTZ R92, R126, R100.reuse, R101.reuse ;  /* 0x000000647e5c7223 */ /* 0x180fe20000010065 */
[-CC-:B------:R-:W-:Y:S01]  /*6680*/  FFMA.FTZ R91, R117, R100.reuse, R101.reuse ;  /* 0x00000064755b7223 */ /* 0x180fe20000010065 */
[-CC-:B------:R-:W-:Y:S01]  /*6690*/  FFMA.FTZ R90, R120, R100.reuse, R101.reuse ;  /* 0x00000064785a7223 */ /* 0x180fe20000010065 */
[-CC-:B------:R-:W-:Y:S01]  /*66a0*/  FFMA.FTZ R89, R115, R100.reuse, R101.reuse ;  /* 0x0000006473597223 */ /* 0x180fe20000010065 */
[----:B------:R-:W-:Y:S01]  /*66b0*/  FFMA.FTZ R100, R116, R100, R101 ;  /* 0x0000006474647223 */ /* 0x000fe20000010065 */
[----:B------:R-:W-:-:S02]  /*66c0*/  HADD2.F32 R97, -RZ, R87.H0_H0 ;  /* 0x20000057ff617230 */ /* 0x000fc40000004100 */
[----:B------:R-:W-:Y:S01]  /*66d0*/  FADD.FTZ R94, R128, -R95 ;  /* 0x8000005f805e7221 */ /* 0x000fe20000010000 */
[C---:B-----5:R-:W-:Y:S01]  /*66e0*/  FFMA.FTZ R101, R113.reuse, R88, R96 ;  /* 0x0000005871657223 */ /* 0x060fe20000010060 */
[--C-:B------:R-:W-:Y:S02]  /*66f0*/  HADD2.F32 R95, -RZ, R86.reuse.H0_H0 ;  /* 0x20000056ff5f7230 */ /* 0x100fe40000004100 */
[----:B------:R-:W-:Y:S01]  /*6700*/  FADD.FTZ R88, R124, -R93 ;  /* 0x8000005d7c587221 */ /* 0x000fe20000010000 */
[----:B------:R-:W-:Y:S01]  /*6710*/  FFMA.FTZ R98, R113, R94, R97 ;  /* 0x0000005e71627223 */ /* 0x000fe20000010061 */
[----:B------:R-:W-:Y:S02]  /*6720*/  HADD2.F32 R93, -RZ, R85.H0_H0 ;  /* 0x20000055ff5d7230 */ /* 0x000fe40000004100 */
[----:B------:R-:W-:Y:S01]  /*6730*/  FADD.FTZ R92, R125, -R92 ;  /* 0x8000005c7d5c7221 */ /* 0x000fe20000010000 */
[----:B------:R-:W-:Y:S01]  /*6740*/  FFMA.FTZ R94, R113, R88, R95 ;  /* 0x00000058715e7223 */ /* 0x000fe2000001005f */
[----:B------:R-:W-:Y:S01]  /*6750*/  FADD.FTZ R88, R122, -R91 ;  /* 0x8000005b7a587221 */ /* 0x000fe20000010000 */
[----:B------:R-:W-:-:S02]  /*6760*/  HADD2.F32 R97, -RZ, R86.H1_H1 ;  /* 0x30000056ff617230 */ /* 0x000fc40000004100 */
[----:B------:R-:W-:Y:S01]  /*6770*/  FADD.FTZ R90, R121, -R90 ;  /* 0x8000005a795a7221 */ /* 0x000fe20000010000 */
[--C-:B------:R-:W-:Y:S02]  /*6780*/  HADD2.F32 R91, -RZ, R84.reuse.H0_H0 ;  /* 0x20000054ff5b7230 */ /* 0x100fe40000004100 */
[C---:B------:R-:W-:Y:S01]  /*6790*/  FFMA.FTZ R93, R113.reuse, R88, R93 ;  /* 0x00000058715d7223 */ /* 0x040fe2000001005d */
[----:B------:R-:W-:Y:S01]  /*67a0*/  FADD.FTZ R88, R118, -R89 ;  /* 0x8000005976587221 */ /* 0x000fe20000010000 */
[----:B------:R-:W-:Y:S01]  /*67b0*/  FFMA.FTZ R97, R113, R92, R97 ;  /* 0x0000005c71617223 */ /* 0x000fe20000010061 */
[----:B------:R-:W-:Y:S01]  /*67c0*/  HADD2.F32 R95, -RZ, R85.H1_H1 ;  /* 0x30000055ff5f7230 */ /* 0x000fe20000004100 */
[----:B------:R-:W-:Y:S01]  /*67d0*/  LOP3.LUT P2, RZ, R109, 0xff0000, RZ, 0xc0, !PT ;  /* 0x00ff00006dff7812 */ /* 0x000fe2000784c0ff */
[----:B------:R-:W-:Y:S01]  /*67e0*/  FFMA.FTZ R92, R113, R88, R91 ;  /* 0x00000058715c7223 */ /* 0x000fe2000001005b */
[----:B------:R-:W-:Y:S01]  /*67f0*/  FMUL.FTZ R88, R98, UR14 ;  /* 0x0000000e62587c20 */ /* 0x000fe20008410000 */
[----:B------:R-:W-:Y:S01]  /*6800*/  LOP3.LUT P6, RZ, R167, 0xff0000, RZ, 0xc0, !PT ;  /* 0x00ff0000a7ff7812 */ /* 0x000fe200078cc0ff */
[----:B------:R-:W-:Y:S01]  /*6810*/  FFMA.FTZ R96, R113, R90, R95 ;  /* 0x0000005a71607223 */ /* 0x000fe2000001005f */
[----:B------:R-:W-:Y:S01]  /*6820*/  ISETP.GE.U32.AND P5, PT, R108, RZ, PT ;  /* 0x000000ff6c00720c */ /* 0x000fe20003fa6070 */
[----:B------:R-:W-:Y:S01]  /*6830*/  HADD2.F32 R89, -RZ, R84.H1_H1 ;  /* 0x30000054ff597230 */ /* 0x000fe20000004100 */
[C---:B------:R-:W-:Y:S01]  /*6840*/  FSEL R99, R88.reuse, RZ, P2 ;  /* 0x000000ff58637208 */ /* 0x040fe20001000000 */
[----:B------:R-:W-:Y:S01]  /*6850*/  FADD.FTZ R100, R119, -R100 ;  /* 0x8000006477647221 */ /* 0x000fe20000010000 */
[----:B------:R-:W-:Y:S01]  /*6860*/  FSEL R95, R88, RZ, P6 ;  /* 0x000000ff585f7208 */ /* 0x000fe20003000000 */
[----:B------:R-:W-:Y:S01]  /*6870*/  FMUL.FTZ R88, R94, UR14 ;  /* 0x0000000e5e587c20 */ /* 0x000fe20008410000 */
[C---:B------:R-:W-:Y:S01]  /*6880*/  F2FP.F16.F32.PACK_AB R91, R101.reuse, R98 ;  /* 0x00000062655b723e */ /* 0x040fe200000000ff */
[----:B------:R-:W-:Y:S01]  /*6890*/  FMUL.FTZ R101, R101, UR14 ;  /* 0x0000000e65657c20 */ /* 0x000fe20008410000 */
[----:B------:R-:W-:Y:S01]  /*68a0*/  ISETP.GE.U32.AND P2, PT, R166, RZ, PT ;  /* 0x000000ffa600720c */ /* 0x000fe20003f46070 */
[----:B------:R-:W-:Y:S01]  /*68b0*/  FFMA.FTZ R113, R113, R100, R89 ;  /* 0x0000006471717223 */ /* 0x000fe20000010059 */
[----:B------:R-:W-:Y:S01]  /*68c0*/  LOP3.LUT P6, RZ, R167, 0xff, RZ, 0xc0, !PT ;  /* 0x000000ffa7ff7812 */ /* 0x000fe200078cc0ff */
[----:B------:R-:W-:Y:S01]  /*68d0*/  FMUL.FTZ R89, R97, UR14 ;  /* 0x0000000e61597c20 */ /* 0x000fe20008410000 */
[----:B------:R-:W-:-:S02]  /*68e0*/  ISETP.GE.U32.AND.EX P5, PT, R109, 0x1000000, PT, P5 ;  /* 0x010000006d00780c */ /* 0x000fc40003fa6150 */
[----:B------:R-:W-:Y:S02]  /*68f0*/  F2FP.F16.F32.PACK_AB R90, R97, R94 ;  /* 0x0000005e615a723e */ /* 0x000fe400000000ff */
[----:B------:R-:W-:Y:S02]  /*6900*/  ISETP.GE.U32.AND.EX P2, PT, R167, 0x1000000, PT, P2 ;  /* 0x01000000a700780c */ /* 0x000fe40003f46120 */
[----:B------:R-:W-:Y:S02]  /*6910*/  FSEL R98, R101, RZ, P5 ;  /* 0x000000ff65627208 */ /* 0x000fe40002800000 */
[----:B------:R-:W-:Y:S02]  /*6920*/  FSEL R94, R88, RZ, P6 ;  /* 0x000000ff585e7208 */ /* 0x000fe40003000000 */
[----:B------:R-:W-:Y:S02]  /*6930*/  LOP3.LUT P6, RZ, R109, 0xff, RZ, 0xc0, !PT ;  /* 0x000000ff6dff7812 */ /* 0x000fe400078cc0ff */
[----:B------:R-:W-:-:S02]  /*6940*/  LOP3.LUT P5, RZ, R167, 0xff00, RZ, 0xc0, !PT ;  /* 0x0000ff00a7ff7812 */ /* 0x000fc400078ac0ff */
[----:B------:R-:W-:Y:S02]  /*6950*/  FSEL R100, R101, RZ, P2 ;  /* 0x000000ff65647208 */ /* 0x000fe40001000000 */
[----:B------:R-:W-:Y:S02]  /*6960*/  F2FP.F16.F32.PACK_AB R99, R98, R99 ;  /* 0x000000636263723e */ /* 0x000fe400000000ff */
[----:B------:R-:W-:Y:S02]  /*6970*/  LOP3.LUT P2, RZ, R109, 0xff00, RZ, 0xc0, !PT ;  /* 0x0000ff006dff7812 */ /* 0x000fe4000784c0ff */
[----:B------:R-:W-:Y:S01]  /*6980*/  FSEL R98, R88, RZ, P6 ;  /* 0x000000ff58627208 */ /* 0x000fe20003000000 */
[----:B------:R-:W-:Y:S01]  /*6990*/  FMUL.FTZ R88, R93, UR14 ;  /* 0x0000000e5d587c20 */ /* 0x000fe20008410000 */
[----:B------:R-:W-:Y:S02]  /*69a0*/  FSEL R97, R89, RZ, P5 ;  /* 0x000000ff59617208 */ /* 0x000fe40002800000 */
[----:B------:R-:W-:-:S02]  /*69b0*/  LOP3.LUT P5, RZ, R108, 0xff0000, RZ, 0xc0, !PT ;  /* 0x00ff00006cff7812 */ /* 0x000fc400078ac0ff */
[----:B------:R-:W-:Y:S02]  /*69c0*/  LOP3.LUT P6, RZ, R166, 0xff0000, RZ, 0xc0, !PT ;  /* 0x00ff0000a6ff7812 */ /* 0x000fe400078cc0ff */
[----:B0-----:R-:W-:Y:S02]  /*69d0*/  FSEL R103, R89, RZ, P2 ;  /* 0x000000ff59677208 */ /* 0x001fe40001000000 */
[----:B------:R-:W-:Y:S02]  /*69e0*/  F2FP.F16.F32.PACK_AB R94, R97, R94 ;  /* 0x0000005e615e723e */ /* 0x000fe400000000ff */
[C---:B------:R-:W-:Y:S01]  /*69f0*/  F2FP.F16.F32.PACK_AB R89, R96.reuse, R93 ;  /* 0x0000005d6059723e */ /* 0x040fe200000000ff */
[----:B------:R-:W-:Y:S01]  /*6a00*/  FMUL.FTZ R96, R96, UR14 ;  /* 0x0000000e60607c20 */ /* 0x000fe20008410000 */
[C---:B------:R-:W-:Y:S01]  /*6a10*/  FSEL R97, R88.reuse, RZ, P5 ;  /* 0x000000ff58617208 */ /* 0x040fe20002800000 */
[----:B------:R-:W-:Y:S01]  /*6a20*/  FMUL.FTZ R93, R113, UR14 ;  /* 0x0000000e715d7c20 */ /* 0x000fe20008410000 */
[----:B------:R-:W-:-:S02]  /*6a30*/  FSEL R102, R88, RZ, P6 ;  /* 0x000000ff58667208 */ /* 0x000fc40003000000 */
[----:B------:R-:W-:Y:S02]  /*6a40*/  LOP3.LUT P2, RZ, R108, 0xff000000, RZ, 0xc0, !PT ;  /* 0xff0000006cff7812 */ /* 0x000fe4000784c0ff */
[----:B------:R-:W-:Y:S02]  /*6a50*/  LOP3.LUT P5, RZ, R166, 0xff000000, RZ, 0xc0, !PT ;  /* 0xff000000a6ff7812 */ /* 0x000fe400078ac0ff */
[----:B------:R-:W-:Y:S02]  /*6a60*/  LOP3.LUT P6, RZ, R108, 0xff00, RZ, 0xc0, !PT ;  /* 0x0000ff006cff7812 */ /* 0x000fe400078cc0ff */
[----:B------:R-:W-:Y:S01]  /*6a70*/  F2FP.F16.F32.PACK_AB R88, R113, R92 ;  /* 0x0000005c7158723e */ /* 0x000fe200000000ff */
[----:B------:R-:W-:Y:S01]  /*6a80*/  FMUL.FTZ R92, R92, UR14 ;  /* 0x0000000e5c5c7c20 */ /* 0x000fe20008410000 */
[C---:B------:R-:W-:Y:S02]  /*6a90*/  FSEL R168, R96.reuse, RZ, P2 ;  /* 0x000000ff60a87208 */ /* 0x040fe40001000000 */
[----:B------:R-:W-:-:S02]  /*6aa0*/  FSEL R161, R96, RZ, P5 ;  /* 0x000000ff60a17208 */ /* 0x000fc40002800000 */
[----:B------:R-:W-:Y:S02]  /*6ab0*/  FSEL R101, R93, RZ, P6 ;  /* 0x000000ff5d657208 */ /* 0x000fe40003000000 */
[C---:B------:R-:W-:Y:S02]  /*6ac0*/  LOP3.LUT P2, RZ, R166.reuse, 0xff00, RZ, 0xc0, !PT ;  /* 0x0000ff00a6ff7812 */ /* 0x040fe4000784c0ff */
[----:B------:R-:W-:Y:S02]  /*6ad0*/  LOP3.LUT P5, RZ, R166, 0xff, RZ, 0xc0, !PT ;  /* 0x000000ffa6ff7812 */ /* 0x000fe400078ac0ff */
[----:B------:R-:W-:Y:S02]  /*6ae0*/  LOP3.LUT P6, RZ, R108, 0xff, RZ, 0xc0, !PT ;  /* 0x000000ff6cff7812 */ /* 0x000fe400078cc0ff */
        /* <DEDUP_REMOVED lines=10> */
.L_x_2581:
[-CC-:B01-3--:R-:W-:Y:S01]  /*6b90*/  FFMA.FTZ R103, R127, R100.reuse, R101.reuse ;  /* 0x000000647f677223 */ /* 0x18bfe20000010065 */
[-CC-:B------:R-:W-:Y:S01]  /*6ba0*/  FFMA.FTZ R94, R114, R100.reuse, R101.reuse ;  /* 0x00000064725e7223 */ /* 0x180fe20000010065 */
[-C--:B------:R-:W-:Y:S01]  /*6bb0*/  FFMA.FTZ R95, R123, R100.reuse, R101 ;  /* 0x000000647b5f7223 */ /* 0x080fe20000010065 */
[--C-:B------:R-:W-:Y:S02]  /*6bc0*/  HADD2.F32 R161, -RZ, R87.reuse.H0_H0 ;  /* 0x20000057ffa17230 */ /* 0x100fe40000004100 */
[----:B------:R-:W-:Y:S01]  /*6bd0*/  FADD.FTZ R98, R128, -R103 ;  /* 0x8000006780627221 */ /* 0x000fe20000010000 */
[----:B------:R-:W-:Y:S02]  /*6be0*/  HADD2.F32 R168, -RZ, R87.H1_H1 ;  /* 0x30000057ffa87230 */ /* 0x000fe40000004100 */
[----:B------:R-:W-:Y:S01]  /*6bf0*/  FADD.FTZ R102, R129, -R94 ;  /* 0x8000005e81667221 */ /* 0x000fe20000010000 */
[----:B------:R-:W-:Y:S02]  /*6c00*/  HADD2.F32 R99, -RZ, R86.H0_H0 ;  /* 0x20000056ff637230 */ /* 0x000fe40000004100 */
[-C--:B------:R-:W-:Y:S01]  /*6c10*/  FFMA.FTZ R96, R126, R100.reuse, R101 ;  /* 0x000000647e607223 */ /* 0x080fe20000010065 */
[----:B------:R-:W-:Y:S01]  /*6c20*/  FADD.FTZ R94, R124, -R95 ;  /* 0x8000005f7c5e7221 */ /* 0x000fe20000010000 */
[-CC-:B------:R-:W-:Y:S01]  /*6c30*/  FFMA.FTZ R92, R120, R100.reuse, R101.reuse ;  /* 0x00000064785c7223 */ /* 0x180fe20000010065 */
[-CC-:B------:R-:W-:Y:S01]  /*6c40*/  FFMA.FTZ R97, R117, R100.reuse, R101.reuse ;  /* 0x0000006475617223 */ /* 0x180fe20000010065 */
[----:B------:R-:W-:Y:S01]  /*6c50*/  FFMA.FTZ R93, R115, R100, R101 ;  /* 0x00000064735d7223 */ /* 0x000fe20000010065 */
[C---:B-----5:R-:W-:Y:S01]  /*6c60*/  FFMA.FTZ R161, R113.reuse, R98, R161 ;  /* 0x0000006271a17223 */ /* 0x060fe200000100a1 */
[C---:B------:R-:W-:Y:S01]  /*6c70*/  FFMA.FTZ R103, R113.reuse, R102, R168 ;  /* 0x0000006671677223 */ /* 0x040fe200000100a8 */
[----:B------:R-:W-:Y:S01]  /*6c80*/  FFMA.FTZ R98, R113, R94, R99 ;  /* 0x0000005e71627223 */ /* 0x000fe20000010063 */
[----:B------:R-:W-:Y:S01]  /*6c90*/  FADD.FTZ R102, R125, -R96 ;  /* 0x800000607d667221 */ /* 0x000fe20000010000 */
[----:B------:R-:W-:-:S02]  /*6ca0*/  HADD2.F32 R99, -RZ, R85.H0_H0 ;  /* 0x20000055ff637230 */ /* 0x000fc40000004100 */
[----:B------:R-:W-:Y:S01]  /*6cb0*/  FADD.FTZ R96, R121, -R92 ;  /* 0x8000005c79607221 */ /* 0x000fe20000010000 */
[----:B------:R-:W-:Y:S02]  /*6cc0*/  HADD2.F32 R95, -RZ, R84.H0_H0 ;  /* 0x20000054ff5f7230 */ /* 0x000fe40000004100 */
[----:B------:R-:W-:Y:S01]  /*6cd0*/  FADD.FTZ R94, R122, -R97 ;  /* 0x800000617a5e7221 */ /* 0x000fe20000010000 */
[----:B------:R-:W-:Y:S02]  /*6ce0*/  HADD2.F32 R168, -RZ, R86.H1_H1 ;  /* 0x30000056ffa87230 */ /* 0x000fe40000004100 */
[----:B------:R-:W-:Y:S01]  /*6cf0*/  FADD.FTZ R92, R118, -R93 ;  /* 0x8000005d765c7221 */ /* 0x000fe20000010000 */
[----:B------:R-:W-:Y:S01]  /*6d00*/  FMUL.FTZ R161, R161, UR14 ;  /* 0x0000000ea1a17c20 */ /* 0x000fe20008410000 */
[----:B------:R-:W-:Y:S01]  /*6d10*/  ISETP.GE.U32.AND P2, PT, R108, RZ, PT ;  /* 0x000000ff6c00720c */ /* 0x000fe20003f46070 */
[----:B------:R-:W-:Y:S01]  /*6d20*/  FFMA.FTZ R93, R113, R94, R99 ;  /* 0x0000005e715d7223 */ /* 0x000fe20000010063 */
[----:B------:R-:W-:Y:S01]  /*6d30*/  LOP3.LUT P5, RZ, R109, 0xff0000, RZ, 0xc0, !PT ;  /* 0x00ff00006dff7812 */ /* 0x000fe200078ac0ff */
[----:B------:R-:W-:Y:S01]  /*6d40*/  FFMA.FTZ R92, R113, R92, R95 ;  /* 0x0000005c715c7223 */ /* 0x000fe2000001005f */
[----:B------:R-:W-:Y:S01]  /*6d50*/  LOP3.LUT P6, RZ, R167, 0xff0000, RZ, 0xc0, !PT ;  /* 0x00ff0000a7ff7812 */ /* 0x000fe200078cc0ff */
[----:B------:R-:W-:Y:S01]  /*6d60*/  FMUL.FTZ R103, R103, UR14 ;  /* 0x0000000e67677c20 */ /* 0x000fe20008410000 */
[----:B------:R-:W-:Y:S01]  /*6d70*/  FFMA.FTZ R102, R113, R102, R168 ;  /* 0x0000006671667223 */ /* 0x000fe200000100a8 */
[----:B------:R-:W-:Y:S01]  /*6d80*/  ISETP.GE.U32.AND.EX P2, PT, R109, 0x1000000, PT, P2 ;  /* 0x010000006d00780c */ /* 0x000fe20003f46120 */
[----:B------:R-:W-:Y:S01]  /*6d90*/  FMUL.FTZ R98, R98, UR14 ;  /* 0x0000000e62627c20 */ /* 0x000fe20008410000 */
[C---:B------:R-:W-:Y:S01]  /*6da0*/  FSEL R99, R161.reuse, RZ, P5 ;  /* 0x000000ffa1637208 */ /* 0x040fe20002800000 */
[----:B------:R-:W-:Y:S01]  /*6db0*/  FFMA.FTZ R100, R116, R100, R101 ;  /* 0x0000006474647223 */ /* 0x000fe20000010065 */
[----:B------:R-:W-:Y:S01]  /*6dc0*/  FSEL R95, R161, RZ, P6 ;  /* 0x000000ffa15f7208 */ /* 0x000fe20003000000 */
[----:B------:R-:W-:Y:S01]  /*6dd0*/  FMUL.FTZ R102, R102, UR14 ;  /* 0x0000000e66667c20 */ /* 0x000fe20008410000 */
[----:B------:R-:W-:Y:S01]  /*6de0*/  ISETP.GE.U32.AND P5, PT, R166, RZ, PT ;  /* 0x000000ffa600720c */ /* 0x000fe20003fa6070 */
[----:B------:R-:W-:Y:S01]  /*6df0*/  HADD2.F32 R101, -RZ, R85.H1_H1 ;  /* 0x30000055ff657230 */ /* 0x000fe20000004100 */
[----:B------:R-:W-:Y:S01]  /*6e00*/  LOP3.LUT P6, RZ, R167, 0xff, RZ, 0xc0, !PT ;  /* 0x000000ffa7ff7812 */ /* 0x000fe200078cc0ff */
[----:B------:R-:W-:Y:S01]  /*6e10*/  HADD2.F32 R94, -RZ, R84.H1_H1 ;  /* 0x30000054ff5e7230 */ /* 0x000fe20000004100 */
[----:B------:R-:W-:Y:S01]  /*6e20*/  FSEL R170, R103, RZ, P2 ;  /* 0x000000ff67aa7208 */ /* 0x000fe20001000000 */
[----:B------:R-:W-:Y:S01]  /*6e30*/  FADD.FTZ R100, R119, -R100 ;  /* 0x8000006477647221 */ /* 0x000fe20000010000 */
[----:B------:R-:W-:Y:S01]  /*6e40*/  LOP3.LUT P2, RZ, R167, 0xff00, RZ, 0xc0, !PT ;  /* 0x0000ff00a7ff7812 */ /* 0x000fe2000784c0ff */
[----:B------:R-:W-:Y:S01]  /*6e50*/  FMUL.FTZ R93, R93, UR14 ;  /* 0x0000000e5d5d7c20 */ /* 0x000fe20008410000 */
[----:B------:R-:W-:Y:S01]  /*6e60*/  ISETP.GE.U32.AND.EX P5, PT, R167, 0x1000000, PT, P5 ;  /* 0x01000000a700780c */ /* 0x000fe20003fa6150 */
[C---:B------:R-:W-:Y:S01]  /*6e70*/  FFMA.FTZ R96, R113.reuse, R96, R101 ;  /* 0x0000006071607223 */ /* 0x040fe20000010065 */
[----:B------:R-:W-:Y:S01]  /*6e80*/  FSEL R97, R98, RZ, P6 ;  /* 0x000000ff62617208 */ /* 0x000fe20003000000 */
        /* <DEDUP_REMOVED lines=10> */
[----:B------:R-:W-:Y:S02]  /*6f30*/  LOP3.LUT P6, RZ, R166, 0xff0000, RZ, 0xc0, !PT ;  /* 0x00ff0000a6ff7812 */ /* 0x000fe400078cc0ff */
[----:B------:R-:W-:Y:S02]  /*6f40*/  F2FP.F16.F32.PACK_AB R94, R168, R97 ;  /* 0x00000061a85e723e */ /* 0x000fe400000000ff */
[----:B------:R-:W-:Y:S02]  /*6f50*/  FSEL R103, R102, RZ, P2 ;  /* 0x000000ff66677208 */ /* 0x000fe40001000000 */
[----:B------:R-:W-:-:S02]  /*6f60*/  FSEL R97, R93, RZ, P5 ;  /* 0x000000ff5d617208 */ /* 0x000fc40002800000 */
[----:B------:R-:W-:Y:S02]  /*6f70*/  LOP3.LUT P2, RZ, R108, 0xff000000, RZ, 0xc0, !PT ;  /* 0xff0000006cff7812 */ /* 0x000fe4000784c0ff */
        /* <DEDUP_REMOVED lines=20> */
.L_x_2580:
        /* <DEDUP_REMOVED lines=38> */
[----:B------:R-:W-:Y:S01]  /*7320*/  F2FP.F16.F32.PACK_AB R91, R91, R92 ;  /* 0x0000005c5b5b723e */ /* 0x000fe200000000ff */
[----:B------:R-:W-:Y:S01]  /*7330*/  FMUL.FTZ R92, R90, UR14 ;  /* 0x0000000e5a5c7c20 */ /* 0x000fe20008410000 */
[----:B------:R-:W-:-:S02]  /*7340*/  FSEL R98, R95, RZ, P2 ;  /* 0x000000ff5f627208 */ /* 0x000fc40001000000 */
[----:B------:R-:W-:Y:S02]  /*7350*/  F2FP.F16.F32.PACK_AB R90, R93, R90 ;  /* 0x0000005a5d5a723e */ /* 0x000fe400000000ff */
[----:B------:R-:W-:Y:S02]  /*7360*/  LOP3.LUT P2, RZ, R167, 0xff0000, RZ, 0xc0, !PT ;  /* 0x00ff0000a7ff7812 */ /* 0x000fe4000784c0ff */
[----:B------:R-:W-:Y:S02]  /*7370*/  FSEL R100, R95, RZ, P5 ;  /* 0x000000ff5f647208 */ /* 0x000fe40002800000 */
[----:B------:R-:W-:Y:S02]  /*7380*/  FSEL R93, R97, RZ, P6 ;  /* 0x000000ff615d7208 */ /* 0x000fe40003000000 */
[----:B------:R-:W-:Y:S02]  /*7390*/  LOP3.LUT P5, RZ, R167, 0xff, RZ, 0xc0, !PT ;  /* 0x000000ffa7ff7812 */ /* 0x000fe400078ac0ff */
[----:B------:R-:W-:-:S02]  /*73a0*/  LOP3.LUT P6, RZ, R109, 0xff, RZ, 0xc0, !PT ;  /* 0x000000ff6dff7812 */ /* 0x000fc400078cc0ff */
[----:B------:R-:W-:Y:S02]  /*73b0*/  FSEL R95, R94, RZ, P2 ;  /* 0x000000ff5e5f7208 */ /* 0x000fe40001000000 */
[----:B------:R-:W-:Y:S02]  /*73c0*/  F2FP.F16.F32.PACK_AB R99, R98, R99 ;  /* 0x000000636263723e */ /* 0x000fe400000000ff */
        /* <DEDUP_REMOVED lines=8> */
[C---:B------:R-:W-:Y:S01]  /*7450*/  F2FP.F16.F32.PACK_AB R89, R96.reuse, R89 ;  /* 0x000000596059723e */ /* 0x040fe200000000ff */
[----:B------:R-:W-:Y:S01]  /*7460*/  FMUL.FTZ R96, R96, UR14 ;  /* 0x0000000e60607c20 */ /* 0x000fe20008410000 */
[C---:B------:R-:W-:Y:S02]  /*7470*/  FSEL R97, R92.reuse, RZ, P5 ;  /* 0x000000ff5c617208 */ /* 0x040fe40002800000 */
[----:B------:R-:W-:Y:S01]  /*7480*/  FSEL R93, R92, RZ, P6 ;  /* 0x000000ff5c5d7208 */ /* 0x000fe20003000000 */
[----:B------:R-:W-:Y:S01]  /*7490*/  FMUL.FTZ R92, R88, UR14 ;  /* 0x0000000e585c7c20 */ /* 0x000fe20008410000 */
[----:B------:R-:W-:-:S02]  /*74a0*/  LOP3.LUT P2, RZ, R108, 0xff000000, RZ, 0xc0, !PT ;  /* 0xff0000006cff7812 */ /* 0x000fc4000784c0ff */
        /* <DEDUP_REMOVED lines=20> */
.L_x_2583:
        /* <DEDUP_REMOVED lines=51> */
[----:B------:R-:W-:Y:S02]  /*7920*/  F2FP.F16.F32.PACK_AB R95, R170, R103 ;  /* 0x00000067aa5f723e */ /* 0x000fe400000000ff */
[----:B------:R-:W-:Y:S02]  /*7930*/  F2FP.F16.F32.PACK_AB R94, R97, R94 ;  /* 0x0000005e615e723e */ /* 0x000fe400000000ff */
[----:B------:R-:W-:Y:S02]  /*7940*/  FSEL R103, R102, RZ, P2 ;  /* 0x000000ff66677208 */ /* 0x000fe40001000000 */
[C---:B------:R-:W-:Y:S02]  /*7950*/  FSEL R97, R96.reuse, RZ, P5 ;  /* 0x000000ff60617208 */ /* 0x040fe40002800000 */
[----:B------:R-:W-:-:S02]  /*7960*/  FSEL R102, R96, RZ, P6 ;  /* 0x000000ff60667208 */ /* 0x000fc40003000000 */
[----:B------:R-:W-:Y:S02]  /*7970*/  LOP3.LUT P2, RZ, R108, 0xff000000, RZ, 0xc0, !PT ;  /* 0xff0000006cff7812 */ /* 0x000fe4000784c0ff */
[----:B------:R-:W-:Y:S02]  /*7980*/  LOP3.LUT P5, RZ, R166, 0xff000000, RZ, 0xc0, !PT ;  /* 0xff000000a6ff7812 */ /* 0x000fe400078ac0ff */
[----:B------:R-:W-:Y:S02]  /*7990*/  LOP3.LUT P6, RZ, R108, 0xff00, RZ, 0xc0, !PT ;  /* 0x0000ff006cff7812 */ /* 0x000fe400078cc0ff */
[----:B------:R-:W-:Y:S02]  /*79a0*/  F2FP.F16.F32.PACK_AB R99, R168, R99 ;  /* 0x00000063a863723e */ /* 0x000fe400000000ff */
[C---:B------:R-:W-:Y:S02]  /*79b0*/  FSEL R168, R98.reuse, RZ, P2 ;  /* 0x000000ff62a87208 */ /* 0x040fe40001000000 */
[----:B------:R-:W-:-:S02]  /*79c0*/  FSEL R113, R98, RZ, P5 ;  /* 0x000000ff62717208 */ /* 0x000fc40002800000 */
[----:B------:R-:W-:Y:S02]  /*79d0*/  FSEL R101, R93, RZ, P6 ;  /* 0x000000ff5d657208 */ /* 0x000fe40003000000 */
[C---:B------:R-:W-:Y:S02]  /*79e0*/  LOP3.LUT P2, RZ, R166.reuse, 0xff00, RZ, 0xc0, !PT ;  /* 0x0000ff00a6ff7812 */ /* 0x040fe4000784c0ff */
        /* <DEDUP_REMOVED lines=11> */
.L_x_2579:
        /* <DEDUP_REMOVED lines=8> */
[----:B------:R-:W-:Y:S02]  /*7b20*/  HADD2.F32 R98, -RZ, R87.H1_H1 ;  /* 0x30000057ff627230 */ /* 0x000fe40000004100 */
        /* <DEDUP_REMOVED lines=8> */
[----:B-----5:R-:W-:Y:S01]  /*7bb0*/  FFMA.FTZ R169, R113, R96, R98 ;  /* 0x0000006071a97223 */ /* 0x020fe20000010062 */
[----:B------:R-:W-:-:S02]  /*7bc0*/  HADD2.F32 R101, -RZ, R86.H0_H0 ;  /* 0x20000056ff657230 */ /* 0x000fc40000004100 */
[----:B------:R-:W-:Y:S01]  /*7bd0*/  FADD.FTZ R98, R125, -R88 ;  /* 0x800000587d627221 */ /* 0x000fe20000010000 */
[----:B------:R-:W-:Y:S02]  /*7be0*/  HADD2.F32 R97, -RZ, R85.H0_H0 ;  /* 0x20000055ff617230 */ /* 0x000fe40000004100 */
[----:B------:R-:W-:Y:S01]  /*7bf0*/  FADD.FTZ R96, R124, -R99 ;  /* 0x800000637c607221 */ /* 0x000fe20000010000 */
[----:B------:R-:W-:Y:S01]  /*7c00*/  FADD.FTZ R88, R122, -R91 ;  /* 0x8000005b7a587221 */ /* 0x000fe20000010000 */
[----:B------:R-:W-:Y:S02]  /*7c10*/  HADD2.F32 R168, -RZ, R87.H0_H0 ;  /* 0x20000057ffa87230 */ /* 0x000fe40000004100 */
[----:B0-----:R-:W-:Y:S01]  /*7c20*/  FADD.FTZ R102, R128, -R161 ;  /* 0x800000a180667221 */ /* 0x001fe20000010000 */
[C---:B------:R-:W-:Y:S01]  /*7c30*/  FFMA.FTZ R101, R113.reuse, R96, R101 ;  /* 0x0000006071657223 */ /* 0x040fe20000010065 */
[----:B------:R-:W-:Y:S01]  /*7c40*/  FFMA.FTZ R97, R113, R88, R97 ;  /* 0x0000005871617223 */ /* 0x000fe20000010061 */
[----:B------:R-:W-:-:S02]  /*7c50*/  HADD2.F32 R103, -RZ, R86.H1_H1 ;  /* 0x30000056ff677230 */ /* 0x000fc40000004100 */
[----:B------:R-:W-:Y:S01]  /*7c60*/  FADD.FTZ R88, R118, -R89 ;  /* 0x8000005976587221 */ /* 0x000fe20000010000 */
[----:B------:R-:W-:Y:S02]  /*7c70*/  HADD2.F32 R96, -RZ, R85.H1_H1 ;  /* 0x30000055ff607230 */ /* 0x000fe40000004100 */
[----:B------:R-:W-:Y:S01]  /*7c80*/  FADD.FTZ R90, R121, -R90 ;  /* 0x8000005a795a7221 */ /* 0x000fe20000010000 */
[--C-:B------:R-:W-:Y:S02]  /*7c90*/  HADD2.F32 R91, -RZ, R84.reuse.H0_H0 ;  /* 0x20000054ff5b7230 */ /* 0x100fe40000004100 */
[----:B------:R-:W-:Y:S01]  /*7ca0*/  FADD.FTZ R100, R119, -R100 ;  /* 0x8000006477647221 */ /* 0x000fe20000010000 */
        /* <DEDUP_REMOVED lines=10> */
[----:B------:R-:W-:Y:S01]  /*7d50*/  F2FP.F16.F32.PACK_AB R91, R169, R102 ;  /* 0x00000066a95b723e */ /* 0x000fe200000000ff */
[----:B------:R-:W-:Y:S01]  /*7d60*/  FMUL.FTZ R102, R102, UR14 ;  /* 0x0000000e66667c20 */ /* 0x000fe20008410000 */
[C---:B------:R-:W-:Y:S01]  /*7d70*/  F2FP.F16.F32.PACK_AB R90, R98.reuse, R101 ;  /* 0x00000065625a723e */ /* 0x040fe200000000ff */
        /* <DEDUP_REMOVED lines=11> */
[----:B------:R-:W-:Y:S01]  /*7e30*/  F2FP.F16.F32.PACK_AB R89, R96, R97 ;  /* 0x000000616059723e */ /* 0x000fe200000000ff */
        /* <DEDUP_REMOVED lines=15> */
.L_x_2585:
[-CC-:B------:R-:W-:Y:S01]  /*7f30*/  FFMA.FTZ R98, R114, R100.reuse, R101.reuse ;  /* 0x0000006472627223 */ /* 0x180fe20000010065 */
[-CC-:B0-----:R-:W-:Y:S01]  /*7f40*/  FFMA.FTZ R102, R126, R100.reuse, R101.reuse ;  /* 0x000000647e667223 */ /* 0x181fe20000010065 */
[-CC-:B------:R-:W-:Y:S01]  /*7f50*/  FFMA.FTZ R169, R127, R100.reuse, R101.reuse ;  /* 0x000000647fa97223 */ /* 0x180fe20000010065 */
[-CC-:B------:R-:W-:Y:S01]  /*7f60*/  FFMA.FTZ R99, R123, R100.reuse, R101.reuse ;  /* 0x000000647b637223 */ /* 0x180fe20000010065 */
[-CC-:B------:R-:W-:Y:S01]  /*7f70*/  FFMA.FTZ R103, R117, R100.reuse, R101.reuse ;  /* 0x0000006475677223 */ /* 0x180fe20000010065 */
[-CC-:B------:R-:W-:Y:S01]  /*7f80*/  FFMA.FTZ R96, R120, R100.reuse, R101.reuse ;  /* 0x0000006478607223 */ /* 0x180fe20000010065 */
[-CC-:B------:R-:W-:Y:S01]  /*7f90*/  FFMA.FTZ R97, R115, R100.reuse, R101.reuse ;  /* 0x0000006473617223 */ /* 0x180fe20000010065 */
[----:B------:R-:W-:Y:S02]  /*7fa0*/  HADD2.F32 R174, -RZ, R87.H1_H1 ;  /* 0x30000057ffae7230 */ /* 0x000fe40000004100 */
[----:B------:R-:W-:Y:S01]  /*7fb0*/  FFMA.FTZ R100, R116, R100, R101 ;  /* 0x0000006474647223 */ /* 0x000fe20000010065 */
[----:B------:R-:W-:-:S02]  /*7fc0*/  HADD2.F32 R161, -RZ, R86.H1_H1 ;  /* 0x30000056ffa17230 */ /* 0x000fc40000004100 */
[----:B------:R-:W-:Y:S01]  /*7fd0*/  FADD.FTZ R170, R129, -R98 ;  /* 0x8000006281aa7221 */ /* 0x000fe20000010000 */
[----:B------:R-:W-:Y:S02]  /*7fe0*/  HADD2.F32 R171, -RZ, R87.H0_H0 ;  /* 0x20000057ffab7230 */ /* 0x000fe40000004100 */
[----:B------:R-:W-:Y:S01]  /*7ff0*/  FADD.FTZ R102, R125, -R102 ;  /* 0x800000667d667221 */ /* 0x000fe20000010000 */
[----:B------:R-:W-:Y:S02]  /*8000*/  HADD2.F32 R101, -RZ, R86.H0_H0 ;  /* 0x20000056ff657230 */ /* 0x000fe40000004100 */
        /* <DEDUP_REMOVED lines=9> */
[--C-:B------:R-:W-:Y:S02]  /*80a0*/  HADD2.F32 R99, -RZ, R84.reuse.H0_H0 ;  /* 0x20000054ff637230 */ /* 0x100fe40000004100 */
[----:B------:R-:W-:Y:S01]  /*80b0*/  FADD.FTZ R168, R121, -R96 ;  /* 0x8000006079a87221 */ /* 0x000fe20000010000 */
        /* <DEDUP_REMOVED lines=37> */
.L_x_2584:
        /* <DEDUP_REMOVED lines=27> */
[----:B------:R-:W-:Y:S01]  /*84c0*/  F2FP.F16.F32.PACK_AB R91, R91, R168 ;  /* 0x000000a85b5b723e */ /* 0x000fe200000000ff */
[----:B------:R-:W-:Y:S01]  /*84d0*/  FMUL.FTZ R168, R168, UR14 ;  /* 0x0000000ea8a87c20 */ /* 0x000fe20008410000 */
[----:B------:R-:W-:Y:S01]  /*84e0*/  LOP3.LUT P5, RZ, R109, 0xff0000, RZ, 0xc0, !PT ;  /* 0x00ff00006dff7812 */ /* 0x000fe200078ac0ff */
[----:B------:R-:W-:Y:S01]  /*84f0*/  FADD.FTZ R100, R119, -R100 ;  /* 0x8000006477647221 */ /* 0x000fe20000010000 */
[----:B------:R-:W-:Y:S01]  /*8500*/  FSEL R169, R90, RZ, P2 ;  /* 0x000000ff5aa97208 */ /* 0x000fe20001000000 */
[----:B------:R-:W-:Y:S01]  /*8510*/  FMUL.FTZ R96, R113, R96 ;  /* 0x0000006071607220 */ /* 0x000fe20000410000 */
[C---:B------:R-:W-:Y:S01]  /*8520*/  F2FP.F16.F32.PACK_AB R90, R99.reuse, R98 ;  /* 0x00000062635a723e */ /* 0x040fe200000000ff */
        /* <DEDUP_REMOVED lines=13> */
[----:B------:R-:W-:Y:S01]  /*8600*/  F2FP.F16.F32.PACK_AB R89, R96, R89 ;  /* 0x000000596059723e */ /* 0x000fe200000000ff */
        /* <DEDUP_REMOVED lines=8> */
[----:B------:R-:W-:Y:S02]  /*8690*/  F2FP.F16.F32.PACK_AB R88, R113, R88 ;  /* 0x000000587158723e */ /* 0x000fe400000000ff */
[----:B------:R-:W-:-:S02]  /*86a0*/  F2FP.F16.F32.PACK_AB R99, R169, R168 ;  /* 0x000000a8a963723e */ /* 0x000fc400000000ff */
[----:B------:R-:W-:Y:S02]  /*86b0*/  F2FP.F16.F32.PACK_AB R98, R161, R102 ;  /* 0x00000066a162723e */ /* 0x000fe400000000ff */
[----:B------:R-:W-:Y:S02]  /*86c0*/  F2FP.F16.F32.PACK_AB R97, R103, R100 ;  /* 0x000000646761723e */ /* 0x000fe400000000ff */
[----:B------:R-:W-:Y:S01]  /*86d0*/  F2FP.F16.F32.PACK_AB R96, R101, R96 ;  /* 0x000000606560723e */ /* 0x000fe200000000ff */
[----:B------:R-:W-:Y:S06]  /*86e0*/  BRA `(.L_x_2582) ;  /* 0x0000000000d47947 */ /* 0x000fec0003800000 */
.L_x_2586:
        /* <DEDUP_REMOVED lines=53> */
.L_x_2582:
        /* <DEDUP_REMOVED lines=9> */
.L_x_2578:
[----:B------:R-:W-:Y:S05]  /*8ad0*/  BSYNC.RECONVERGENT B1 ;  /* 0x0000000000017941 */ /* 0x000fea0003800200 */
.L_x_2577:
[----:B-1-34-:R-:W1:Y:S02]  /*8ae0*/  LDC.64 R96, c[0x0][0x380] ;  /* 0x0000e000ff607b82 */ /* 0x01ae640000000a00 */
[----:B-1----:R-:W-:-:S04]  /*8af0*/  LEA R111, R96, R111, 0x2 ;  /* 0x0000006f606f7211 */ /* 0x002fc800078e10ff */
[----:B------:R-:W-:-:S13]  /*8b00*/  ISETP.GE.AND P0, PT, R111, R97, PT ;  /* 0x000000616f00720c */ /* 0x000fda0003f06270 */
[----:B------:R-:W-:Y:S05]  /*8b10*/  @!P0 BRA `(.L_x_2587) ;  /* 0xffffff7800a88947 */ /* 0x000fea000383ffff */
.L_x_2549:
[----:B------:R-:W-:Y:S05]  /*8b20*/  BSYNC B0 ;  /* 0x0000000000007941 */ /* 0x000fea0003800000 */
.L_x_2548:
        /* <DEDUP_REMOVED lines=11> */
[----:B------:R-:W-:Y:S02]  /*8be0*/  IADD3 R110, PT, PT, R5, R110, RZ ;  /* 0x0000006e056e7210 */ /* 0x000fe40007ffe0ff */
[-C--:B------:R-:W-:Y:S02]  /*8bf0*/  LEA R0, R0, R3.reuse, 0x5 ;  /* 0x0000000300007211 */ /* 0x080fe400078e28ff */
[----:B------:R-:W-:-:S02]  /*8c00*/  LEA R4, R4, R3, 0x2 ;  /* 0x0000000304047211 */ /* 0x000fc400078e10ff */
[----:B------:R-:W-:Y:S01]  /*8c10*/  IADD3.X R57, PT, PT, RZ, RZ, RZ, P0, !PT ;  /* 0x000000ffff397210 */ /* 0x000fe200007fe4ff */
[----:B------:R1:W-:Y:S01]  /*8c20*/  STS.128 [R0], R28 ;  /* 0x0000001c00007388 */ /* 0x0003e20000000c00 */
[----:B------:R-:W-:Y:S02]  /*8c30*/  ISETP.GE.U32.AND P5, PT, R110, 0x80, PT ;  /* 0x000000806e00780c */ /* 0x000fe40003fa6070 */
[----:B------:R-:W-:Y:S01]  /*8c40*/  SHF.L.U64.HI R58, R56, 0x2, R57 ;  /* 0x00000002383a7819 */ /* 0x000fe20000010239 */
        /* <DEDUP_REMOVED lines=9> */
[----:B-1----:R-:W-:-:S03]  /*8ce0*/  SHF.L.U32 R31, R56, 0x2, RZ ;  /* 0x00000002381f7819 */ /* 0x002fc600000006ff */
[----:B------:R-:W-:Y:S01]  /*8cf0*/  STS.128 [R0+0x810], R8 ;  /* 0x0008100800007388 */ /* 0x000fe20000000c00 */
[----:B------:R-:W-:Y:S01]  /*8d00*/  BAR.SYNC.DEFER_BLOCKING 0x0 ;  /* 0x0000000000007b1d */ /* 0x000fe20000010000 */
[----:B---3--:R-:W-:-:S04]  /*8d10*/  IADD3 R56, P6, PT, R31, UR18, RZ ;  /* 0x000000121f387c10 */ /* 0x008fc8000ffde0ff */
        /* <DEDUP_REMOVED lines=47> */
[----:B------:R-:W-:Y:S01]  /*9010*/  @P5 MOV R3, R57 ;  /* 0x0000003900035202 */ /* 0x000fe20000000f00 */
        /* <DEDUP_REMOVED lines=12> */
[----:B------:R-:W-:Y:S02]  /*90e0*/  IADD3.X R40, PT, PT, R58, UR17, RZ, P6, !PT ;  /* 0x000000113a287c10 */ /* 0x000fe4000b7fe4ff */
        /* <DEDUP_REMOVED lines=81> */
[-C--:B------:R-:W-:Y:S02]  /*9600*/  @P2 MOV R3, R57.reuse ;  /* 0x0000003900032202 */ /* 0x080fe40000000f00 */
[-C--:B------:R-:W-:Y:S02]  /*9610*/  @P2 MOV R5, R40.reuse ;  /* 0x0000002800052202 */ /* 0x080fe40000000f00 */
        /* <DEDUP_REMOVED lines=21> */
.L_x_2556:
        /* <DEDUP_REMOVED lines=8> */
.L_x_2589:
[----:B------:R-:W-:Y:S05]  /*97f0*/  BSYNC B1 ;  /* 0x0000000000017941 */ /* 0x000fea0003800000 */
.L_x_2588:
        /* <DEDUP_REMOVED lines=8> */
.L_x_2590:
[----:B------:R-:W-:Y:S01]  /*9880*/  FADD.FTZ R96, R96, R169 ;  /* 0x000000a960607221 */ /* 0x000fe20000010000 */
[----:B------:R-:W-:-:S04]  /*9890*/  HFMA2 R171, -RZ, RZ, 0, 1.1920928955078125e-07 ;  /* 0x00000002ffab7431 */ /* 0x000fc800000001ff */
[----:B------:R-:W-:Y:S02]  /*98a0*/  MOV R174, R96 ;  /* 0x0000006000ae7202 */ /* 0x000fe40000000f00 */
[----:B------:R-:W-:-:S07]  /*98b0*/  MOV R97, R168 ;  /* 0x000000a800617202 */ /* 0x000fce0000000f00 */
[----:B------:R-:W-:Y:S05]  /*98c0*/  WARPSYNC.COLLECTIVE R161, `(.L_x_2591) ;  /* 0x00000000a1087348 */ /* 0x000fea0003c00000 */
[----:B------:R0:W1:Y:S02]  /*98d0*/  SHFL.BFLY P0, R168, R174, R171, R176 ;  /* 0x0c0000abaea87389 */ /* 0x00006400000000b0 */
[----:B01----:R-:W-:Y:S05]  /*98e0*/  ENDCOLLECTIVE ;  /* 0x000000000000791b */ /* 0x003fea0003800000 */
.L_x_2591:
[----:B------:R-:W-:-:S05]  /*98f0*/  FADD.FTZ R97, R97, R170 ;  /* 0x000000aa61617221 */ /* 0x000fca0000010000 */
[----:B------:R-:W-:Y:S02]  /*9900*/  MOV R174, R97 ;  /* 0x0000006100ae7202 */ /* 0x000fe40000000f00 */
[----:B------:R-:W-:-:S07]  /*9910*/  MOV R99, R168 ;  /* 0x000000a800637202 */ /* 0x000fce0000000f00 */
[----:B------:R-:W-:Y:S05]  /*9920*/  WARPSYNC.COLLECTIVE R161, `(.L_x_2592) ;  /* 0x00000000a1087348 */ /* 0x000fea0003c00000 */
[----:B------:R0:W1:Y:S02]  /*9930*/  SHFL.BFLY P0, R168, R174, R171, R176 ;  /* 0x0c0000abaea87389 */ /* 0x00006400000000b0 */
[----:B01----:R-:W-:Y:S05]  /*9940*/  ENDCOLLECTIVE ;  /* 0x000000000000791b */ /* 0x003fea0003800000 */
.L_x_2592:
[----:B------:R-:W-:Y:S01]  /*9950*/  FADD.FTZ R99, R96, R99 ;  /* 0x0000006360637221 */ /* 0x000fe20000010000 */
[----:B------:R-:W-:-:S04]  /*9960*/  HFMA2 R171, -RZ, RZ, 0, 2.384185791015625e-07 ;  /* 0x00000004ffab7431 */ /* 0x000fc800000001ff */
[----:B------:R-:W-:Y:S02]  /*9970*/  MOV R174, R99 ;  /* 0x0000006300ae7202 */ /* 0x000fe40000000f00 */
[----:B------:R-:W-:-:S07]  /*9980*/  MOV R98, R168 ;  /* 0x000000a800627202 */ /* 0x000fce0000000f00 */
[----:B------:R-:W-:Y:S05]  /*9990*/  WARPSYNC.COLLECTIVE R161, `(.L_x_2593) ;  /* 0x00000000a1087348 */ /* 0x000fea0003c00000 */
[----:B------:R0:W1:Y:S02]  /*99a0*/  SHFL.BFLY P0, R168, R174, R171, R176 ;  /* 0x0c0000abaea87389 */ /* 0x00006400000000b0 */
[----:B01----:R-:W-:Y:S05]  /*99b0*/  ENDCOLLECTIVE ;  /* 0x000000000000791b */ /* 0x003fea0003800000 */
.L_x_2593:
[----:B------:R-:W-:-:S05]  /*99c0*/  FADD.FTZ R98, R97, R98 ;  /* 0x0000006261627221 */ /* 0x000fca0000010000 */
[----:B------:R-:W-:Y:S02]  /*99d0*/  MOV R174, R98 ;  /* 0x0000006200ae7202 */ /* 0x000fe40000000f00 */
[----:B------:R-:W-:-:S07]  /*99e0*/  MOV R100, R168 ;  /* 0x000000a800647202 */ /* 0x000fce0000000f00 */
[----:B------:R-:W-:Y:S05]  /*99f0*/  WARPSYNC.COLLECTIVE R161, `(.L_x_2594) ;  /* 0x00000000a1087348 */ /* 0x000fea0003c00000 */
[----:B------:R0:W1:Y:S02]  /*9a00*/  SHFL.BFLY P0, R168, R174, R171, R176 ;  /* 0x0c0000abaea87389 */ /* 0x00006400000000b0 */
[----:B01----:R-:W-:Y:S05]  /*9a10*/  ENDCOLLECTIVE ;  /* 0x000000000000791b */ /* 0x003fea0003800000 */
.L_x_2594:
[----:B------:R-:W-:Y:S01]  /*9a20*/  FADD.FTZ R100, R99, R100 ;  /* 0x0000006463647221 */ /* 0x000fe20000010000 */
[----:B------:R-:W-:-:S04]  /*9a30*/  HFMA2 R171, -RZ, RZ, 0, 4.76837158203125e-07 ;  /* 0x00000008ffab7431 */ /* 0x000fc800000001ff */
[----:B------:R-:W-:Y:S02]  /*9a40*/  MOV R174, R100 ;  /* 0x0000006400ae7202 */ /* 0x000fe40000000f00 */
[----:B------:R-:W-:-:S07]  /*9a50*/  MOV R101, R168 ;  /* 0x000000a800657202 */ /* 0x000fce0000000f00 */
[----:B------:R-:W-:Y:S05]  /*9a60*/  WARPSYNC.COLLECTIVE R161, `(.L_x_2595) ;  /* 0x00000000a1087348 */ /* 0x000fea0003c00000 */
[----:B------:R0:W1:Y:S02]  /*9a70*/  SHFL.BFLY P0, R168, R174, R171, R176 ;  /* 0x0c0000abaea87389 */ /* 0x00006400000000b0 */
[----:B01----:R-:W-:Y:S05]  /*9a80*/  ENDCOLLECTIVE ;  /* 0x000000000000791b */ /* 0x003fea0003800000 */
.L_x_2595:
[----:B------:R-:W-:-:S05]  /*9a90*/  FADD.FTZ R101, R98, R101 ;  /* 0x0000006562657221 */ /* 0x000fca0000010000 */
[----:B------:R-:W-:Y:S02]  /*9aa0*/  MOV R174, R101 ;  /* 0x0000006500ae7202 */ /* 0x000fe40000000f00 */
[----:B------:R-:W-:-:S07]  /*9ab0*/  MOV R103, R168 ;  /* 0x000000a800677202 */ /* 0x000fce0000000f00 */
[----:B------:R-:W-:Y:S05]  /*9ac0*/  WARPSYNC.COLLECTIVE R161, `(.L_x_2596) ;  /* 0x00000000a1087348 */ /* 0x000fea0003c00000 */
[----:B------:R0:W1:Y:S02]  /*9ad0*/  SHFL.BFLY P0, R168, R174, R171, R176 ;  /* 0x0c0000abaea87389 */ /* 0x00006400000000b0 */
[----:B01----:R-:W-:Y:S05]  /*9ae0*/  ENDCOLLECTIVE ;  /* 0x000000000000791b */ /* 0x003fea0003800000 */
.L_x_2596:
[----:B------:R-:W-:Y:S01]  /*9af0*/  FADD.FTZ R103, R100, R103 ;  /* 0x0000006764677221 */ /* 0x000fe20000010000 */
[----:B------:R-:W-:-:S04]  /*9b00*/  HFMA2 R171, -RZ, RZ, 0, 9.5367431640625e-07 ;  /* 0x00000010ffab7431 */ /* 0x000fc800000001ff */
[----:B------:R-:W-:Y:S02]  /*9b10*/  MOV R174, R103 ;  /* 0x0000006700ae7202 */ /* 0x000fe40000000f00 */
[----:B------:R-:W-:-:S07]  /*9b20*/  MOV R102, R168 ;  /* 0x000000a800667202 */ /* 0x000fce0000000f00 */
[----:B------:R-:W-:Y:S05]  /*9b30*/  WARPSYNC.COLLECTIVE R161, `(.L_x_2597) ;  /* 0x00000000a1087348 */ /* 0x000fea0003c00000 */
[----:B------:R0:W1:Y:S02]  /*9b40*/  SHFL.BFLY P0, R168, R174, R171, R176 ;  /* 0x0c0000abaea87389 */ /* 0x00006400000000b0 */
[----:B01----:R-:W-:Y:S05]  /*9b50*/  ENDCOLLECTIVE ;  /* 0x000000000000791b */ /* 0x003fea0003800000 */
.L_x_2597:
[----:B------:R-:W-:-:S05]  /*9b60*/  FADD.FTZ R102, R101, R102 ;  /* 0x0000006665667221 */ /* 0x000fca0000010000 */
[----:B------:R-:W-:Y:S02]  /*9b70*/  MOV R174, R102 ;  /* 0x0000006600ae7202 */ /* 0x000fe40000000f00 */
[----:B------:R-:W-:-:S07]  /*9b80*/  MOV R96, R168 ;  /* 0x000000a800607202 */ /* 0x000fce0000000f00 */
[----:B------:R-:W-:Y:S05]  /*9b90*/  WARPSYNC.COLLECTIVE R161, `(.L_x_2598) ;  /* 0x00000000a1087348 */ /* 0x000fea0003c00000 */
[----:B------:R0:W1:Y:S02]  /*9ba0*/  SHFL.BFLY P0, R168, R174, R171, R176 ;  /* 0x0c0000abaea87389 */ /* 0x00006400000000b0 */
[----:B01----:R-:W-:Y:S05]  /*9bb0*/  ENDCOLLECTIVE ;  /* 0x000000000000791b */ /* 0x003fea0003800000 */
.L_x_2598:
[----:B------:R-:W-:Y:S01]  /*9bc0*/  MOV R97, R168 ;  /* 0x000000a800617202 */ /* 0x000fe20000000f00 */
[----:B------:R-:W-:Y:S06]  /*9bd0*/  BRA `(.L_x_2599) ;  /* 0xffffff7c00847947 */ /* 0x000fec000383ffff */
.L_x_2600:
        /* <DEDUP_REMOVED lines=10> */
.L_x_4990:


//--------------------- .text._ZN10layer_norm22ln_bwd_finalize_kernelINS_22Kernel_traits_finalizeILj768Ef6__halfS2_S2_fjLb0ELj1024ELj4ENS_18Kernel_traits_baseILj768EfS2_S2_S2_fjLj1024EEEEELb0ELb1EEEvNS_9BwdParamsE --------------------------
	.section	.text._ZN10layer_norm22ln_bwd_finalize_kernelINS_22Kernel_traits_finalizeILj768Ef6__halfS2_S2_fjLb0ELj1024ELj4ENS_18Kernel_traits_baseILj768EfS2_S2_S2_fjLj1024EEEEELb0ELb1EEEvNS_9BwdParamsE,"ax",@progbits
	.align	128
        .global         _ZN10layer_norm22ln_bwd_finalize_kernelINS_22Kernel_traits_finalizeILj768Ef6__halfS2_S2_fjLb0ELj1024ELj4ENS_18Kernel_traits_baseILj768EfS2_S2_S2_fjLj1024EEEEELb0ELb1EEEvNS_9BwdParamsE
        .type           _ZN10layer_norm22ln_bwd_finalize_kernelINS_22Kernel_traits_finalizeILj768Ef6__halfS2_S2_fjLb0ELj1024ELj4ENS_18Kernel_traits_baseILj768EfS2_S2_S2_fjLj1024EEEEELb0ELb1EEEvNS_9BwdParamsE,@function
        .size           _ZN10layer_norm22ln_bwd_finalize_kernelINS_22Kernel_traits_finalizeILj768Ef6__halfS2_S2_fjLb0ELj1024ELj4ENS_18Kernel_traits_baseILj768EfS2_S2_S2_fjLj1024EEEEELb0ELb1EEEvNS_9BwdParamsE,(.L_x_4991 - _ZN10layer_norm22ln_bwd_finalize_kernelINS_22Kernel_traits_finalizeILj768Ef6__halfS2_S2_fjLb0ELj1024ELj4ENS_18Kernel_traits_baseILj768EfS2_S2_S2_fjLj1024EEEEELb0ELb1EEEvNS_9BwdParamsE)
        .other          _ZN10layer_norm22ln_bwd_finalize_kernelINS_22Kernel_traits_finalizeILj768Ef6__halfS2_S2_fjLb0ELj1024ELj4ENS_18Kernel_traits_baseILj768EfS2_S2_S2_fjLj1024EEEEELb0ELb1EEEvNS_9BwdParamsE,@"STO_CUDA_ENTRY STV_DEFAULT"
_ZN10layer_norm22ln_bwd_finalize_kernelINS_22Kernel_traits_finalizeILj768Ef6__halfS2_S2_fjLb0ELj1024ELj4ENS_18Kernel_traits_baseILj768EfS2_S2_S2_fjLj1024EEEEELb0ELb1EEEvNS_9BwdParamsE:
.text._ZN10layer_norm22ln_bwd_finalize_kernelINS_22Kernel_traits_finalizeILj768Ef6__halfS2_S2_fjLb0ELj1024ELj4ENS_18Kernel_traits_baseILj768EfS2_S2_S2_fjLj1024EEEEELb0ELb1EEEvNS_9BwdParamsE:
        /* <DEDUP_REMOVED lines=77> */
.L_x_2605:
        /* <DEDUP_REMOVED lines=118> */
.L_x_2604:
[----:B------:R-:W-:Y:S05]  /*0c30*/  BSYNC.RECONVERGENT B1 ;  /* 0x0000000000017941 */ /* 0x000fea0003800200 */
.L_x_2603:
        /* <DEDUP_REMOVED lines=69> */
.L_x_2607:
[----:B------:R-:W-:Y:S05]  /*1090*/  BSYNC.RECONVERGENT B1 ;  /* 0x0000000000017941 */ /* 0x000fea0003800200 */
.L_x_2606:
        /* <DEDUP_REMOVED lines=38> */
.L_x_2609:
[----:B------:R-:W-:Y:S05]  /*1300*/  BSYNC.RECONVERGENT B1 ;  /* 0x0000000000017941 */ /* 0x000fea0003800200 */
.L_x_2608:
[----:B------:R-:W-:Y:S05]  /*1310*/  @!P1 BRA `(.L_x_2602) ;  /* 0x0000000000409947 */ /* 0x000fea0003800000 */
[----:B------:R-:W0:Y:S01]  /*1320*/  LDC R14, c[0x0][0x388] ;  /* 0x0000e200ff0e7b82 */ /* 0x000e220000000800 */
[----:B------:R-:W-:-:S07]  /*1330*/  IADD3 R12, PT, PT, -R54, RZ, RZ ;  /* 0x000000ff360c7210 */ /* 0x000fce0007ffe1ff */
[----:B------:R-:W1:Y:S08]  /*1340*/  LDC.64 R8, c[0x0][0x440] ;  /* 0x00011000ff087b82 */ /* 0x000e700000000a00 */
[----:B------:R-:W2:Y:S01]  /*1350*/  LDC.64 R10, c[0x0][0x448] ;  /* 0x00011200ff0a7b82 */ /* 0x000ea20000000a00 */
[----:B0-----:R-:W-:-:S05]  /*1360*/  IMAD R0, R3, R14, R0 ;  /* 0x0000000e03007224 */ /* 0x001fca00078e0200 */
[----:B------:R-:W-:-:S07]  /*1370*/  IADD3 R3, PT, PT, R57, R0, RZ ;  /* 0x0000000039037210 */ /* 0x000fce0007ffe0ff */
.L_x_2610:
        /* <DEDUP_REMOVED lines=10> */
.L_x_2602:
[----:B------:R-:W-:Y:S05]  /*1420*/  BSYNC.RECONVERGENT B0 ;  /* 0x0000000000007941 */ /* 0x000fea0003800200 */
.L_x_2601:
        /* <DEDUP_REMOVED lines=57> */
.L_x_2611:
        /* <DEDUP_REMOVED lines=12> */
.L_x_4991:


//--------------------- .text._ZN10layer_norm40ln_parallel_residual_bwd_finalize_kernelINS_22Kernel_traits_finalizeILj768Ef6__halfS2_S2_fjLb0ELj1024ELj4ENS_18Kernel_traits_baseILj768EfS2_S2_S2_fjLj1024EEEEELb1EEEvNS_9BwdParamsE --------------------------
	.section	.text._ZN10layer_norm40ln_parallel_residual_bwd_finalize_kernelINS_22Kernel_traits_finalizeILj768Ef6__halfS2_S2_fjLb0ELj1024ELj4ENS_18Kernel_traits_baseILj768EfS2_S2_S2_fjLj1024EEEEELb1EEEvNS_9BwdParamsE,"ax",@progbits
	.align	128
        .global         _ZN10layer_norm40ln_parallel_residual_bwd_finalize_kernelINS_22Kernel_traits_finalizeILj768Ef6__halfS2_S2_fjLb0ELj1024ELj4ENS_18Kernel_traits_baseILj768EfS2_S2_S2_fjLj1024EEEEELb1EEEvNS_9BwdParamsE
        .type           _ZN10layer_norm40ln_parallel_residual_bwd_finalize_kernelINS_22Kernel_traits_finalizeILj768Ef6__halfS2_S2_fjLb0ELj1024ELj4ENS_18Kernel_traits_baseILj768EfS2_S2_S2_fjLj1024EEEEELb1EEEvNS_9BwdParamsE,@function
        .size           _ZN10layer_norm40ln_parallel_residual_bwd_finalize_kernelINS_22Kernel_traits_finalizeILj768Ef6__halfS2_S2_fjLb0ELj1024ELj4ENS_18Kernel_traits_baseILj768EfS2_S2_S2_fjLj1024EEEEELb1EEEvNS_9BwdParamsE,(.L_x_4992 - _ZN10layer_norm40ln_parallel_residual_bwd_finalize_kernelINS_22Kernel_traits_finalizeILj768Ef6__halfS2_S2_fjLb0ELj1024ELj4ENS_18Kernel_traits_baseILj768EfS2_S2_S2_fjLj1024EEEEELb1EEEvNS_9BwdParamsE)
        .other          _ZN10layer_norm40ln_parallel_residual_bwd_finalize_kernelINS_22Kernel_traits_finalizeILj768Ef6__halfS2_S2_fjLb0ELj1024ELj4ENS_18Kernel_traits_baseILj768EfS2_S2_S2_fjLj1024EEEEELb1EEEvNS_9BwdParamsE,@"STO_CUDA_ENTRY STV_DEFAULT"
_ZN10layer_norm40ln_parallel_residual_bwd_finalize_kernelINS_22Kernel_traits_finalizeILj768Ef6__halfS2_S2_fjLb0ELj1024ELj4ENS_18Kernel_traits_baseILj768EfS2_S2_S2_fjLj1024EEEEELb1EEEvNS_9BwdParamsE:
.text._ZN10layer_norm40ln_parallel_residual_bwd_finalize_kernelINS_22Kernel_traits_finalizeILj768Ef6__halfS2_S2_fjLb0ELj1024ELj4ENS_18Kernel_traits_baseILj768EfS2_S2_S2_fjLj1024EEEEELb1EEEvNS_9BwdParamsE:
        /* <DEDUP_REMOVED lines=57> */
.L_x_2616:
        /* <DEDUP_REMOVED lines=112> */
.L_x_2615:
[----:B------:R-:W-:Y:S05]  /*0a90*/  BSYNC.RECONVERGENT B1 ;  /* 0x0000000000017941 */ /* 0x000fea0003800200 */
.L_x_2614:
        /* <DEDUP_REMOVED lines=67> */
.L_x_2618:
[----:B------:R-:W-:Y:S05]  /*0ed0*/  BSYNC.RECONVERGENT B1 ;  /* 0x0000000000017941 */ /* 0x000fea0003800200 */
.L_x_2617:
        /* <DEDUP_REMOVED lines=37> */
.L_x_2620:
[----:B------:R-:W-:Y:S05]  /*1130*/  BSYNC.RECONVERGENT B1 ;  /* 0x0000000000017941 */ /* 0x000fea0003800200 */
.L_x_2619:
        /* <DEDUP_REMOVED lines=19> */
.L_x_2613:
[----:B------:R-:W-:Y:S05]  /*1270*/  BSYNC.RECONVERGENT B0 ;  /* 0x0000000000007941 */ /* 0x000fea0003800200 */
.L_x_2612:
        /* <DEDUP_REMOVED lines=89> */
.L_x_2621:
        /* <DEDUP_REMOVED lines=15> */
.L_x_4992:


//--------------------- .text._ZN10layer_norm31ln_parallel_residual_bwd_kernelINS_13Kernel_traitsIf6__halfS2_S2_fjLj768ELj1ELj4ELj1ELj16ENS_18Kernel_traits_baseILj768EfS2_S2_S2_fjLj128EEEEELb1ELb1ELb1EEEvNS_9BwdParamsE --------------------------
	.section	.text._ZN10layer_norm31ln_parallel_residual_bwd_kernelINS_13Kernel_traitsIf6__halfS2_S2_fjLj768ELj1ELj4ELj1ELj16ENS_18Kernel_traits_baseILj768EfS2_S2_S2_fjLj128EEEEELb1ELb1ELb1EEEvNS_9BwdParamsE,"ax",@progbits
	.align	128
        .global         _ZN10layer_norm31ln_parallel_residual_bwd_kernelINS_13Kernel_traitsIf6__halfS2_S2_fjLj768ELj1ELj4ELj1ELj16ENS_18Kernel_traits_baseILj768EfS2_S2_S2_fjLj128EEEEELb1ELb1ELb1EEEvNS_9BwdParamsE
        .type           _ZN10layer_norm31ln_parallel_residual_bwd_kernelINS_13Kernel_traitsIf6__halfS2_S2_fjLj768ELj1ELj4ELj1ELj16ENS_18Kernel_traits_baseILj768EfS2_S2_S2_fjLj128EEEEELb1ELb1ELb1EEEvNS_9BwdParamsE,@function
        .size           _ZN10layer_norm31ln_parallel_residual_bwd_kernelINS_13Kernel_traitsIf6__halfS2_S2_fjLj768ELj1ELj4ELj1ELj16ENS_18Kernel_traits_baseILj768EfS2_S2_S2_fjLj128EEEEELb1ELb1ELb1EEEvNS_9BwdParamsE,(.L_x_4993 - _ZN10layer_norm31ln_parallel_residual_bwd_kernelINS_13Kernel_traitsIf6__halfS2_S2_fjLj768ELj1ELj4ELj1ELj16ENS_18Kernel_traits_baseILj768EfS2_S2_S2_fjLj128EEEEELb1ELb1ELb1EEEvNS_9BwdParamsE)
        .other          _ZN10layer_norm31ln_parallel_residual_bwd_kernelINS_13Kernel_traitsIf6__halfS2_S2_fjLj768ELj1ELj4ELj1ELj16ENS_18Kernel_traits_baseILj768EfS2_S2_S2_fjLj128EEEEELb1ELb1ELb1EEEvNS_9BwdParamsE,@"STO_CUDA_ENTRY STV_DEFAULT"
_ZN10layer_norm31ln_parallel_residual_bwd_kernelINS_13Kernel_traitsIf6__halfS2_S2_fjLj768ELj1ELj4ELj1ELj16ENS_18Kernel_traits_baseILj768EfS2_S2_S2_fjLj128EEEEELb1ELb1ELb1EEEvNS_9BwdParamsE:
.text._ZN10layer_norm31ln_parallel_residual_bwd_kernelINS_13Kernel_traitsIf6__halfS2_S2_fjLj768ELj1ELj4ELj1ELj16ENS_18Kernel_traits_baseILj768EfS2_S2_S2_fjLj128EEEEELb1ELb1ELb1EEEvNS_9BwdParamsE:
        /* <DEDUP_REMOVED lines=45> */
[----:B------:R-:W-:Y:S01]  /*02d0*/  HFMA2 R116, -RZ, RZ, 0, 0 ;  /* 0x00000000ff747431 */ /* 0x000fe200000001ff */
[----:B------:R-:W-:Y:S01]  /*02e0*/  BSSY B1, `(.L_x_2624) ;  /* 0x0000833000017945 */ /* 0x000fe20003800000 */
[----:B-1----:R-:W-:-:S04]  /*02f0*/  UISETP.NE.U32.AND UP0, UPT, UR14, URZ, UPT ;  /* 0x000000ff0e00728c */ /* 0x002fc8000bf05070 */
[----:B------:R-:W-:Y:S01]  /*0300*/  UISETP.NE.AND.EX UP0, UPT, UR15, URZ, UPT, UP0 ;  /* 0x000000ff0f00728c */ /* 0x000fe2000bf05300 */
[----:B0-----:R-:W-:Y:S01]  /*0310*/  IMAD.WIDE.U32 R2, R17, 0x20, R2 ;  /* 0x0000002011027825 */ /* 0x001fe200078e0002 */
[----:B------:R-:W-:Y:S02]  /*0320*/  CS2R R100, SRZ ;  /* 0x0000000000647805 */ /* 0x000fe4000001ff00 */
        /* <DEDUP_REMOVED lines=23> */
[----:B------:R0:W5:Y:S01]  /*04a0*/  LDG.E.128 R60, desc[UR12][R2.64+0x810] ;  /* 0x0008100c023c7981 */ /* 0x000162000c1e1d00 */
[----:B------:R-:W-:Y:S02]  /*04b0*/  CS2R R8, SRZ ;  /* 0x0000000000087805 */ /* 0x000fe4000001ff00 */
[----:B------:R-:W-:Y:S02]  /*04c0*/  CS2R R6, SRZ ;  /* 0x0000000000067805 */ /* 0x000fe4000001ff00 */
[----:B------:R-:W-:Y:S02]  /*04d0*/  CS2R R4, SRZ ;  /* 0x0000000000047805 */ /* 0x000fe4000001ff00 */
[----:B--2---:R-:W-:-:S02]  /*04e0*/  ISETP.NE.AND P3, PT, R119, RZ, PT ;  /* 0x000000ff7700720c */ /* 0x004fc40003f65270 */
[----:B------:R-:W-:Y:S02]  /*04f0*/  PLOP3.LUT P4, PT, PT, PT, UP0, 0x80, 0x8 ;  /* 0x000000000008781c */ /* 0x000fe40003f8f008 */
[----:B------:R-:W-:Y:S02]  /*0500*/  MOV R118, RZ ;  /* 0x000000ff00767202 */ /* 0x000fe40000000f00 */
[----:B0-----:R-:W-:-:S09]  /*0510*/  CS2R R2, SRZ ;  /* 0x0000000000027805 */ /* 0x001fd2000001ff00 */
.L_x_2650:
        /* <DEDUP_REMOVED lines=13> */
[C-C-:B-1----:R-:W-:Y:S01]  /*05f0*/  IMAD.WIDE.U32 R72, R123.reuse, 0x10, R80.reuse ;  /* 0x000000107b487825 */ /* 0x142fe200078e0050 */
[----:B------:R-:W-:Y:S01]  /*0600*/  IADD3 R117, PT, PT, R123, 0x40, RZ ;  /* 0x000000407b757810 */ /* 0x000fe20007ffe0ff */
[----:B------:R-:W2:Y:S01]  /*0610*/  LDG.E R0, desc[UR12][R82.64] ;  /* 0x0000000c52007981 */ /* 0x000ea2000c1e1900 */
[----:B------:R-:W-:Y:S01]  /*0620*/  ISETP.NE.U32.AND P0, PT, RZ, UR18, PT ;  /* 0x00000012ff007c0c */ /* 0x000fe2000bf05070 */
[----:B------:R-:W1:Y:S02]  /*0630*/  @P4 LDC.64 R136, c[0x0][0x438] ;  /* 0x00010e00ff884b82 */ /* 0x000e640000000a00 */
[----:B------:R-:W2:Y:S01]  /*0640*/  LDG.E.128 R72, desc[UR12][R72.64] ;  /* 0x0000000c48487981 */ /* 0x000ea2000c1e1d00 */
[----:B------:R-:W-:-:S04]  /*0650*/  IMAD.WIDE.U32 R76, R122, 0x10, R80 ;  /* 0x000000107a4c7825 */ /* 0x000fc800078e0050 */
[----:B---3--:R-:W-:Y:S01]  /*0660*/  IMAD.WIDE.U32 R84, R123, 0x10, R92 ;  /* 0x000000107b547825 */ /* 0x008fe200078e005c */
[----:B------:R-:W3:Y:S01]  /*0670*/  @P4 LDC.64 R130, c[0x0][0x438] ;  /* 0x00010e00ff824b82 */ /* 0x000ee20000000a00 */
[----:B------:R-:W2:Y:S02]  /*0680*/  LDG.E.128 R76, desc[UR12][R76.64] ;  /* 0x0000000c4c4c7981 */ /* 0x000ea4000c1e1d00 */
[----:B------:R-:W-:Y:S02]  /*0690*/  IMAD.WIDE.U32 R80, R117, 0x10, R80 ;  /* 0x0000001075507825 */ /* 0x000fe400078e0050 */
[----:B------:R-:W2:Y:S02]  /*06a0*/  LDG.E.128 R84, desc[UR12][R84.64] ;  /* 0x0000000c54547981 */ /* 0x000ea4000c1e1d00 */
[----:B----4-:R-:W-:Y:S01]  /*06b0*/  IMAD.WIDE R124, R120, 0x4, R124 ;  /* 0x00000004787c7825 */ /* 0x010fe200078e027c */
[----:B------:R-:W4:Y:S01]  /*06c0*/  @P4 LDC.64 R126, c[0x0][0x438] ;  /* 0x00010e00ff7e4b82 */ /* 0x000f220000000a00 */
[----:B------:R-:W2:Y:S02]  /*06d0*/  LDG.E.128 R80, desc[UR12][R80.64] ;  /* 0x0000000c50507981 */ /* 0x000ea4000c1e1d00 */
[----:B------:R-:W-:-:S02]  /*06e0*/  IMAD.WIDE.U32 R88, R122, 0x10, R92 ;  /* 0x000000107a587825 */ /* 0x000fc400078e005c */
[----:B------:R1:W2:Y:S02]  /*06f0*/  LDG.E R121, desc[UR12][R124.64] ;  /* 0x0000000c7c797981 */ /* 0x0002a4000c1e1900 */
[----:B------:R-:W-:Y:S02]  /*0700*/  IMAD.WIDE.U32 R92, R117, 0x10, R92 ;  /* 0x00000010755c7825 */ /* 0x000fe400078e005c */
[----:B------:R-:W2:Y:S04]  /*0710*/  LDG.E.128 R88, desc[UR12][R88.64] ;  /* 0x0000000c58587981 */ /* 0x000ea8000c1e1d00 */
[----:B------:R-:W2:Y:S01]  /*0720*/  LDG.E.128 R92, desc[UR12][R92.64] ;  /* 0x0000000c5c5c7981 */ /* 0x000ea2000c1e1d00 */
[----:B0-----:R-:W-:-:S04]  /*0730*/  IMAD.WIDE.U32 R162, R123, 0x8, R134 ;  /* 0x000000087ba27825 */ /* 0x001fc800078e0086 */
[--C-:B------:R-:W-:Y:S02]  /*0740*/  IMAD.WIDE.U32 R160, R122, 0x8, R134.reuse ;  /* 0x000000087aa07825 */ /* 0x100fe400078e0086 */
[----:B-----5:R-:W5:Y:S02]  /*0750*/  LDG.E.64 R162, desc[UR12][R162.64] ;  /* 0x0000000ca2a27981 */ /* 0x020f64000c1e1b00 */
[----:B------:R-:W-:Y:S02]  /*0760*/  IMAD.WIDE.U32 R158, R117, 0x8, R134 ;  /* 0x00000008759e7825 */ /* 0x000fe400078e0086 */
[----:B------:R-:W5:Y:S04]  /*0770*/  LDG.E.64 R160, desc[UR12][R160.64] ;  /* 0x0000000ca0a07981 */ /* 0x000f68000c1e1b00 */
[----:B------:R-:W5:Y:S01]  /*0780*/  LDG.E.64 R158, desc[UR12][R158.64] ;  /* 0x0000000c9e9e7981 */ /* 0x000f62000c1e1b00 */
[----:B------:R-:W-:-:S13]  /*0790*/  ISETP.NE.AND.EX P0, PT, RZ, UR19, PT, P0 ;  /* 0x00000013ff007c0c */ /* 0x000fda000bf05300 */
[----:B------:R-:W0:Y:S08]  /*07a0*/  @P0 LDC.64 R132, c[0x0][0x3b8] ;  /* 0x0000ee00ff840b82 */ /* 0x000e300000000a00 */
[----:B-1----:R-:W1:Y:S08]  /*07b0*/  @P0 LDC.64 R124, c[0x0][0x3b8] ;  /* 0x0000ee00ff7c0b82 */ /* 0x002e700000000a00 */
[----:B------:R-:W1:Y:S01]  /*07c0*/  @P0 LDC.64 R128, c[0x0][0x3b8] ;  /* 0x0000ee00ff800b82 */ /* 0x000e620000000a00 */
[----:B------:R-:W-:-:S04]  /*07d0*/  @P4 IMAD.WIDE.U32 R136, R123, 0x10, R136 ;  /* 0x000000107b884825 */ /* 0x000fc800078e0088 */
[C---:B---3--:R-:W-:Y:S01]  /*07e0*/  @P4 IMAD.WIDE.U32 R130, R122.reuse, 0x10, R130 ;  /* 0x000000107a824825 */ /* 0x048fe200078e0082 */
[----:B------:R3:W5:Y:S03]  /*07f0*/  @P4 LDG.E.128 R36, desc[UR12][R136.64] ;  /* 0x0000000c88244981 */ /* 0x000766000c1e1d00 */
[----:B0-----:R-:W-:Y:S01]  /*0800*/  @P0 IMAD.WIDE.U32 R132, R123, 0x8, R132 ;  /* 0x000000087b840825 */ /* 0x001fe200078e0084 */
[----:B------:R-:W5:Y:S03]  /*0810*/  @P4 LDG.E.128 R32, desc[UR12][R130.64] ;  /* 0x0000000c82204981 */ /* 0x000f66000c1e1d00 */
[C---:B----4-:R-:W-:Y:S01]  /*0820*/  @P4 IMAD.WIDE.U32 R126, R117.reuse, 0x10, R126 ;  /* 0x00000010757e4825 */ /* 0x050fe200078e007e */
[----:B------:R0:W5:Y:S03]  /*0830*/  @P0 LDG.E.64 R156, desc[UR12][R132.64] ;  /* 0x0000000c849c0981 */ /* 0x000166000c1e1b00 */
[----:B-1----:R-:W-:Y:S01]  /*0840*/  @P0 IMAD.WIDE.U32 R124, R117, 0x8, R124 ;  /* 0x00000008757c0825 */ /* 0x002fe200078e007c */
[----:B------:R-:W5:Y:S04]  /*0850*/  @P4 LDG.E.128 R28, desc[UR12][R126.64] ;  /* 0x0000000c7e1c4981 */ /* 0x000f68000c1e1d00 */
[----:B------:R1:W5:Y:S01]  /*0860*/  @P0 LDG.E.64 R152, desc[UR12][R124.64] ;  /* 0x0000000c7c980981 */ /* 0x000362000c1e1b00 */
[----:B------:R-:W-:-:S05]  /*0870*/  @P0 IMAD.WIDE.U32 R128, R122, 0x8, R128 ;  /* 0x000000087a800825 */ /* 0x000fca00078e0080 */
[----:B------:R4:W5:Y:S01]  /*0880*/  @P0 LDG.E.64 R154, desc[UR12][R128.64] ;  /* 0x0000000c809a0981 */ /* 0x000962000c1e1b00 */
[----:B------:R-:W-:Y:S01]  /*0890*/  UMOV UR7, 0xffffffff ;  /* 0xffffffff00077882 */ /* 0x000fe20000000000 */
[----:B------:R-:W-:-:S04]  /*08a0*/  ISETP.NE.U32.AND P1, PT, RZ, UR18, PT ;  /* 0x00000012ff007c0c */ /* 0x000fc8000bf25070 */
[----:B------:R-:W-:Y:S01]  /*08b0*/  ISETP.NE.AND.EX P1, PT, RZ, UR19, PT, P1 ;  /* 0x00000013ff007c0c */ /* 0x000fe2000bf25310 */
[--C-:B--2---:R-:W-:Y:S02]  /*08c0*/  HADD2.F32 R135, -RZ, R72.reuse.H0_H0 ;  /* 0x20000048ff877230 */ /* 0x104fe40000004100 */
[----:B------:R-:W-:Y:S01]  /*08d0*/  HADD2.F32 R149, -RZ, R72.H1_H1 ;  /* 0x30000048ff957230 */ /* 0x000fe20000004100 */
[----:B------:R-:W-:Y:S01]  /*08e0*/  FSEL R72, R0, RZ, !P3 ;  /* 0x000000ff00487208 */ /* 0x000fe20005800000 */
[----:B------:R-:W-:-:S04]  /*08f0*/  HADD2.F32 R147, -RZ, R73.H0_H0 ;  /* 0x20000049ff937230 */ /* 0x000fc80000004100 */
[C---:B------:R-:W-:Y:S01]  /*0900*/  FADD.FTZ R0, -R72.reuse, R135 ;  /* 0x0000008748007221 */ /* 0x040fe20000010100 */
[----:B------:R-:W-:Y:S02]  /*0910*/  HADD2.F32 R145, -RZ, R73.H1_H1 ;  /* 0x30000049ff917230 */ /* 0x000fe40000004100 */
[----:B------:R-:W-:Y:S01]  /*0920*/  FADD.FTZ R149, -R72, R149 ;  /* 0x0000009548957221 */ /* 0x000fe20000010100 */
[----:B------:R-:W-:Y:S02]  /*0930*/  HADD2.F32 R148, -RZ, R84.H0_H0 ;  /* 0x20000054ff947230 */ /* 0x000fe40000004100 */
[--C-:B------:R-:W-:Y:S02]  /*0940*/  HADD2.F32 R139, -RZ, R75.reuse.H0_H0 ;  /* 0x2000004bff8b7230 */ /* 0x100fe40000004100 */
[----:B---3--:R-:W-:Y:S02]  /*0950*/  HADD2.F32 R137, -RZ, R75.H1_H1 ;  /* 0x3000004bff897230 */ /* 0x008fe40000004100 */
[----:B0-----:R-:W-:-:S02]  /*0960*/  HADD2.F32 R132, -RZ, R77.H0_H0 ;  /* 0x2000004dff847230 */ /* 0x001fc40000004100 */
[----:B------:R-:W-:Y:S02]  /*0970*/  HADD2.F32 R130, -RZ, R77.H1_H1 ;  /* 0x3000004dff827230 */ /* 0x000fe40000004100 */
[----:B------:R-:W-:Y:S01]  /*0980*/  FMUL.FTZ R0, R121, R0 ;  /* 0x0000000079007220 */ /* 0x000fe20000410000 */
[----:B-1----:R-:W-:Y:S02]  /*0990*/  HADD2.F32 R125, -RZ, R78.H0_H0 ;  /* 0x2000004eff7d7230 */ /* 0x002fe40000004100 */
[----:B------:R-:W-:Y:S02]  /*09a0*/  HADD2.F32 R151, -RZ, R79.H0_H0 ;  /* 0x2000004fff977230 */ /* 0x000fe40000004100 */
[----:B------:R-:W-:Y:S02]  /*09b0*/  HADD2.F32 R127, -RZ, R81.H0_H0 ;  /* 0x20000051ff7f7230 */ /* 0x000fe40000004100 */
[--C-:B------:R-:W-:Y:S02]  /*09c0*/  HADD2.F32 R143, -RZ, R74.reuse.H0_H0 ;  /* 0x2000004aff8f7230 */ /* 0x100fe40000004100 */
[----:B------:R-:W-:-:S02]  /*09d0*/  HADD2.F32 R141, -RZ, R74.H1_H1 ;  /* 0x3000004aff8d7230 */ /* 0x000fc40000004100 */
[--C-:B------:R-:W-:Y:S02]  /*09e0*/  HADD2.F32 R165, -RZ, R76.reuse.H0_H0 ;  /* 0x2000004cffa57230 */ /* 0x100fe40000004100 */
[----:B------:R-:W-:Y:S02]  /*09f0*/  HADD2.F32 R134, -RZ, R76.H1_H1 ;  /* 0x3000004cff867230 */ /* 0x000fe40000004100 */
[----:B------:R-:W-:Y:S02]  /*0a00*/  HADD2.F32 R133, -RZ, R78.H1_H1 ;  /* 0x3000004eff857230 */ /* 0x000fe40000004100 */
[----:B------:R-:W-:Y:S02]  /*0a10*/  HADD2.F32 R79, -RZ, R79.H1_H1 ;  /* 0x3000004fff4f7230 */ /* 0x000fe40000004100 */
[--C-:B----4-:R-:W-:Y:S02]  /*0a20*/  HADD2.F32 R129, -RZ, R80.reuse.H0_H0 ;  /* 0x20000050ff817230 */ /* 0x110fe40000004100 */
[----:B------:R-:W-:-:S02]  /*0a30*/  HADD2.F32 R131, -RZ, R80.H1_H1 ;  /* 0x30000050ff837230 */ /* 0x000fc40000004100 */
[----:B------:R-:W-:Y:S02]  /*0a40*/  HADD2.F32 R81, -RZ, R81.H1_H1 ;  /* 0x30000051ff517230 */ /* 0x000fe40000004100 */
[--C-:B------:R-:W-:Y:S02]  /*0a50*/  HADD2.F32 R75, -RZ, R82.reuse.H0_H0 ;  /* 0x20000052ff4b7230 */ /* 0x100fe40000004100 */
[----:B------:R-:W-:Y:S02]  /*0a60*/  HADD2.F32 R77, -RZ, R82.H1_H1 ;  /* 0x30000052ff4d7230 */ /* 0x000fe40000004100 */
[--C-:B------:R-:W-:Y:S02]  /*0a70*/  HADD2.F32 R73, -RZ, R83.reuse.H0_H0 ;  /* 0x20000053ff497230 */ /* 0x100fe40000004100 */
[----:B------:R-:W-:Y:S02]  /*0a80*/  HADD2.F32 R83, -RZ, R83.H1_H1 ;  /* 0x30000053ff537230 */ /* 0x000fe40000004100 */
[----:B------:R-:W-:Y:S01]  /*0a90*/  FADD.FTZ R147, -R72, R147 ;  /* 0x0000009348937221 */ /* 0x000fe20000010100 */
[----:B------:R-:W-:-:S02]  /*0aa0*/  HADD2.F32 R146, -RZ, R84.H1_H1 ;  /* 0x30000054ff927230 */ /* 0x000fc40000004100 */
[----:B------:R-:W-:Y:S01]  /*0ab0*/  FADD.FTZ R116, R148, R116 ;  /* 0x0000007494747221 */ /* 0x000fe20000010000 */
[----:B------:R-:W-:Y:S01]  /*0ac0*/  FMUL.FTZ R149, R121, R149 ;  /* 0x0000009579957220 */ /* 0x000fe20000410000 */
[-C--:B------:R-:W-:Y:S01]  /*0ad0*/  FFMA.FTZ R118, R0, R148.reuse, R118 ;  /* 0x0000009400767223 */ /* 0x080fe20000010076 */
[----:B------:R-:W-:Y:S01]  /*0ae0*/  FADD.FTZ R128, -R72, R125 ;  /* 0x0000007d48807221 */ /* 0x000fe20000010100 */
[----:B------:R-:W-:Y:S01]  /*0af0*/  FMUL.FTZ R148, R40, R148 ;  /* 0x0000009428947220 */ /* 0x000fe20000410000 */
        /* <DEDUP_REMOVED lines=21> */
[----:B------:R-:W-:Y:S01]  /*0c50*/  FADD.FTZ R114, R146, R114 ;  /* 0x0000007292727221 */ /* 0x000fe20000010000 */
[--C-:B------:R-:W-:Y:S02]  /*0c60*/  HADD2.F32 R81, -RZ, R93.reuse.H0_H0 ;  /* 0x2000005dff517230 */ /* 0x100fe40000004100 */
[----:B------:R-:W-:Y:S01]  /*0c70*/  FMUL.FTZ R147, R121, R147 ;  /* 0x0000009379937220 */ /* 0x000fe20000410000 */
[----:B------:R-:W-:Y:S02]  /*0c80*/  HADD2.F32 R83, -RZ, R93.H1_H1 ;  /* 0x3000005dff537230 */ /* 0x000fe40000004100 */
[-C--:B------:R-:W-:Y:S01]  /*0c90*/  FFMA.FTZ R115, R149, R146.reuse, R115 ;  /* 0x0000009295737223 */ /* 0x080fe20000010073 */
[--C-:B------:R-:W-:Y:S02]  /*0ca0*/  HADD2.F32 R84, -RZ, R92.reuse.H0_H0 ;  /* 0x2000005cff547230 */ /* 0x100fe40000004100 */
[----:B------:R-:W-:Y:S01]  /*0cb0*/  FMUL.FTZ R146, R41, R146 ;  /* 0x0000009229927220 */ /* 0x000fe20000410000 */
[----:B------:R-:W-:-:S02]  /*0cc0*/  HADD2.F32 R77, -RZ, R92.H1_H1 ;  /* 0x3000005cff4d7230 */ /* 0x000fc40000004100 */
[----:B------:R-:W-:Y:S01]  /*0cd0*/  FADD.FTZ R93, RZ, R148 ;  /* 0x00000094ff5d7221 */ /* 0x000fe20000010000 */
        /* <DEDUP_REMOVED lines=10> */
[----:B------:R-:W-:Y:S01]  /*0d80*/  FMUL.FTZ R143, R121, R143 ;  /* 0x0000008f798f7220 */ /* 0x000fe20000410000 */
[-C--:B------:R-:W-:Y:S01]  /*0d90*/  FFMA.FTZ R111, R145, R142.reuse, R111 ;  /* 0x0000008e916f7223 */ /* 0x080fe2000001006f */
[----:B------:R-:W-:Y:S01]  /*0da0*/  FMUL.FTZ R142, R43, R142 ;  /* 0x0000008e2b8e7220 */ /* 0x000fe20000410000 */
[----:B------:R-:W-:Y:S01]  /*0db0*/  FADD.FTZ R93, R93, R144 ;  /* 0x000000905d5d7221 */ /* 0x000fe20000010000 */
[----:B------:R-:W-:Y:S01]  /*0dc0*/  FFMA.FTZ R92, R147, R144, R92 ;  /* 0x00000090935c7223 */ /* 0x000fe2000001005c */
[----:B------:R-:W-:Y:S02]  /*0dd0*/  HADD2.F32 R138, -RZ, R86.H1_H1 ;  /* 0x30000056ff8a7230 */ /* 0x000fe40000004100 */
[----:B------:R-:W-:Y:S01]  /*0de0*/  FADD.FTZ R108, R140, R108 ;  /* 0x0000006c8c6c7221 */ /* 0x000fe20000010000 */
[----:B------:R-:W-:Y:S01]  /*0df0*/  FMUL.FTZ R141, R121, R141 ;  /* 0x0000008d798d7220 */ /* 0x000fe20000410000 */
[----:B------:R-:W-:Y:S01]  /*0e00*/  FFMA.FTZ R109, R143, R140, R109 ;  /* 0x0000008c8f6d7223 */ /* 0x000fe2000001006d */
[----:B------:R-:W-:-:S02]  /*0e10*/  HADD2.F32 R133, -RZ, R88.H0_H0 ;  /* 0x20000058ff857230 */ /* 0x000fc40000004100 */
[----:B------:R-:W-:Y:S01]  /*0e20*/  FMUL.FTZ R140, R44, R140 ;  /* 0x0000008c2c8c7220 */ /* 0x000fe20000410000 */
[----:B------:R-:W-:Y:S02]  /*0e30*/  HADD2.F32 R131, -RZ, R88.H1_H1 ;  /* 0x30000058ff837230 */ /* 0x000fe40000004100 */
[----:B------:R-:W-:Y:S01]  /*0e40*/  FADD.FTZ R93, R93, R142 ;  /* 0x0000008e5d5d7221 */ /* 0x000fe20000010000 */
[--C-:B------:R-:W-:Y:S02]  /*0e50*/  HADD2.F32 R129, -RZ, R89.reuse.H0_H0 ;  /* 0x20000059ff817230 */ /* 0x100fe40000004100 */
[----:B------:R-:W-:Y:S01]  /*0e60*/  FFMA.FTZ R92, R145, R142, R92 ;  /* 0x0000008e915c7223 */ /* 0x000fe2000001005c */
[----:B------:R-:W-:Y:S02]  /*0e70*/  HADD2.F32 R127, -RZ, R89.H1_H1 ;  /* 0x30000059ff7f7230 */ /* 0x000fe40000004100 */
[--C-:B------:R-:W-:Y:S02]  /*0e80*/  HADD2.F32 R88, -RZ, R91.reuse.H0_H0 ;  /* 0x2000005bff587230 */ /* 0x100fe40000004100 */
[----:B------:R-:W-:-:S02]  /*0e90*/  HADD2.F32 R86, -RZ, R91.H1_H1 ;  /* 0x3000005bff567230 */ /* 0x000fc40000004100 */
[----:B------:R-:W-:Y:S01]  /*0ea0*/  FADD.FTZ R106, R138, R106 ;  /* 0x0000006a8a6a7221 */ /* 0x000fe20000010000 */
[----:B------:R-:W-:Y:S02]  /*0eb0*/  HADD2.F32 R136, -RZ, R87.H0_H0 ;  /* 0x20000057ff887230 */ /* 0x000fe40000004100 */
[----:B------:R-:W-:Y:S01]  /*0ec0*/  FMUL.FTZ R139, R121, R139 ;  /* 0x0000008b798b7220 */ /* 0x000fe20000410000 */
[--C-:B------:R-:W-:Y:S02]  /*0ed0*/  HADD2.F32 R89, -RZ, R95.reuse.H0_H0 ;  /* 0x2000005fff597230 */ /* 0x100fe40000004100 */
[-C--:B------:R-:W-:Y:S01]  /*0ee0*/  FFMA.FTZ R107, R141, R138.reuse, R107 ;  /* 0x0000008a8d6b7223 */ /* 0x080fe2000001006b */
[----:B------:R-:W-:Y:S02]  /*0ef0*/  HADD2.F32 R91, -RZ, R95.H1_H1 ;  /* 0x3000005fff5b7230 */ /* 0x000fe40000004100 */
[----:B------:R-:W-:Y:S01]  /*0f00*/  FMUL.FTZ R95, R121, R151 ;  /* 0x00000097795f7220 */ /* 0x000fe20000410000 */
[----:B------:R-:W-:Y:S01]  /*0f10*/  FMUL.FTZ R138, R45, R138 ;  /* 0x0000008a2d8a7220 */ /* 0x000fe20000410000 */
[----:B------:R-:W-:Y:S01]  /*0f20*/  FADD.FTZ R151, R93, R140 ;  /* 0x0000008c5d977221 */ /* 0x000fe20000010000 */
[----:B------:R-:W-:Y:S01]  /*0f30*/  FFMA.FTZ R92, R143, R140, R92 ;  /* 0x0000008c8f5c7223 */ /* 0x000fe2000001005c */
[----:B------:R-:W-:-:S02]  /*0f40*/  HADD2.F32 R75, -RZ, R87.H1_H1 ;  /* 0x30000057ff4b7230 */ /* 0x000fc40000004100 */
[----:B------:R-:W-:Y:S01]  /*0f50*/  FADD.FTZ R104, R136, R104 ;  /* 0x0000006888687221 */ /* 0x000fe20000010000 */
[--C-:B------:R-:W-:Y:S02]  /*0f60*/  HADD2.F32 R85, -RZ, R94.reuse.H0_H0 ;  /* 0x2000005eff557230 */ /* 0x100fe40000004100 */
[----:B------:R-:W-:Y:S01]  /*0f70*/  FMUL.FTZ R137, R121, R137 ;  /* 0x0000008979897220 */ /* 0x000fe20000410000 */
[----:B------:R-:W-:Y:S02]  /*0f80*/  HADD2.F32 R87, -RZ, R94.H1_H1 ;  /* 0x3000005eff577230 */ /* 0x000fe40000004100 */
[-C--:B------:R-:W-:Y:S01]  /*0f90*/  FFMA.FTZ R105, R139, R136.reuse, R105 ;  /* 0x000000888b697223 */ /* 0x080fe20000010069 */
[----:B------:R-:W-:Y:S01]  /*0fa0*/  FMUL.FTZ R93, R121, R79 ;  /* 0x0000004f795d7220 */ /* 0x000fe20000410000 */
[----:B------:R-:W-:Y:S01]  /*0fb0*/  FMUL.FTZ R136, R46, R136 ;  /* 0x000000882e887220 */ /* 0x000fe20000410000 */
        /* <DEDUP_REMOVED lines=15> */
[----:B------:R-:W-:Y:S01]  /*10b0*/  FMUL.FTZ R134, R121, R134 ;  /* 0x0000008679867220 */ /* 0x000fe20000410000 */
        /* <DEDUP_REMOVED lines=97> */
[----:B------:R-:W0:Y:S02]  /*16d0*/  SHFL.BFLY PT, R73, R74, 0x2, 0x1f ;  /* 0x0c401f004a497f89 */ /* 0x000e2400000e0000 */
[----:B0-----:R-:W-:Y:S02]  /*16e0*/  FADD.FTZ R74, R74, R73 ;  /* 0x000000494a4a7221 */ /* 0x001fe40000010000 */
[----:B------:R-:W0:Y:S02]  /*16f0*/  SHFL.BFLY PT, R73, R72, 0x4, 0x1f ;  /* 0x0c801f0048497f89 */ /* 0x000e2400000e0000 */
[----:B0-----:R-:W-:-:S02]  /*1700*/  FADD.FTZ R72, R72, R73 ;  /* 0x0000004948487221 */ /* 0x001fc40000010000 */
        /* <DEDUP_REMOVED lines=8> */
.L_x_2662:
[----:B------:R-:W-:Y:S01]  /*1790*/  FADD.FTZ R74, R72, R74 ;  /* 0x0000004a484a7221 */ /* 0x000fe20000010000 */
[----:B0-----:R-:W-:-:S03]  /*17a0*/  FADD.FTZ R150, R73, R150 ;  /* 0x0000009649967221 */ /* 0x001fc60000010000 */
        /* <DEDUP_REMOVED lines=12> */
[-CC-:B-1----:R-:W-:Y:S01]  /*1870*/  FFMA.FTZ R72, R137, R150.reuse, R151.reuse ;  /* 0x0000009689487223 */ /* 0x182fe20000010097 */
        /* <DEDUP_REMOVED lines=43> */
[----:B------:R-:W-:Y:S02]  /*1b30*/  F2FP.F16.F32.PACK_AB R75, R75, R72 ;  /* 0x000000484b4b723e */ /* 0x000fe400000000ff */
        /* <DEDUP_REMOVED lines=9> */
.L_x_2628:
[-CC-:B------:R-:W-:Y:S01]  /*1bd0*/  FFMA.FTZ R139, R139, R150.reuse, R151.reuse ;  /* 0x000000968b8b7223 */ /* 0x180fe20000010097 */
[-CC-:B-1----:R-:W-:Y:S01]  /*1be0*/  FFMA.FTZ R72, R137, R150.reuse, R151.reuse ;  /* 0x0000009689487223 */ /* 0x182fe20000010097 */
[-C--:B------:R-:W-:Y:S01]  /*1bf0*/  FFMA.FTZ R143, R143, R150.reuse, R151 ;  /* 0x000000968f8f7223 */ /* 0x080fe20000010097 */
[----:B-----5:R-:W-:Y:S01]  /*1c00*/  ISETP.GE.U32.AND P1, PT, R162, RZ, PT ;  /* 0x000000ffa200720c */ /* 0x020fe20003f26070 */
[----:B------:R-:W-:Y:S01]  /*1c10*/  FADD.FTZ R68, R136, -R139 ;  /* 0x8000008b88447221 */ /* 0x000fe20000010000 */
[----:B------:R-:W-:Y:S01]  /*1c20*/  FADD.FTZ R72, R75, -R72 ;  /* 0x800000484b487221 */ /* 0x000fe20000010000 */
[-CC-:B------:R-:W-:Y:S01]  /*1c30*/  FFMA.FTZ R147, R147, R150.reuse, R151.reuse ;  /* 0x0000009693937223 */ /* 0x180fe20000010097 */
[--C-:B------:R-:W-:Y:S01]  /*1c40*/  FFMA.FTZ R145, R145, R150, R151.reuse ;  /* 0x0000009691917223 */ /* 0x100fe20000010097 */
[C---:B------:R-:W-:Y:S01]  /*1c50*/  FMUL.FTZ R68, R121.reuse, R68 ;  /* 0x0000004479447220 */ /* 0x040fe20000410000 */
[----:B------:R-:W-:Y:S01]  /*1c60*/  FMUL.FTZ R71, R121, R72 ;  /* 0x0000004879477220 */ /* 0x000fe20000410000 */
[-CC-:B------:R-:W-:Y:S01]  /*1c70*/  FFMA.FTZ R141, R141, R150.reuse, R151.reuse ;  /* 0x000000968d8d7223 */ /* 0x180fe20000010097 */
[-CC-:B------:R-:W-:Y:S01]  /*1c80*/  FFMA.FTZ R149, R149, R150.reuse, R151.reuse ;  /* 0x0000009695957223 */ /* 0x180fe20000010097 */
[----:B------:R-:W-:Y:S01]  /*1c90*/  FFMA.FTZ R69, R0, R150, R151 ;  /* 0x0000009600457223 */ /* 0x000fe20000010097 */
[----:B------:R-:W-:Y:S01]  /*1ca0*/  FADD.FTZ R70, R140, -R143 ;  /* 0x8000008f8c467221 */ /* 0x000fe20000010000 */
[----:B------:R-:W-:Y:S01]  /*1cb0*/  FMUL.FTZ R75, R71, UR6 ;  /* 0x00000006474b7c20 */ /* 0x000fe20008410000 */
[----:B------:R-:W-:Y:S01]  /*1cc0*/  FMUL.FTZ R72, R68, UR6 ;  /* 0x0000000644487c20 */ /* 0x000fe20008410000 */
[C---:B------:R-:W-:Y:S01]  /*1cd0*/  LOP3.LUT P5, RZ, R163.reuse, 0xff0000, RZ, 0xc0, !PT ;  /* 0x00ff0000a3ff7812 */ /* 0x040fe200078ac0ff */
[----:B------:R-:W-:Y:S01]  /*1ce0*/  FADD.FTZ R144, R144, -R147 ;  /* 0x8000009390907221 */ /* 0x000fe20000010000 */
[----:B------:R-:W-:Y:S01]  /*1cf0*/  ISETP.GE.U32.AND.EX P1, PT, R163, 0x1000000, PT, P1 ;  /* 0x01000000a300780c */ /* 0x000fe20003f26110 */
[----:B------:R-:W-:Y:S01]  /*1d00*/  FADD.FTZ R142, R142, -R145 ;  /* 0x800000918e8e7221 */ /* 0x000fe20000010000 */
[----:B------:R-:W-:Y:S01]  /*1d10*/  FADD.FTZ R138, R138, -R141 ;  /* 0x8000008d8a8a7221 */ /* 0x000fe20000010000 */
[----:B------:R-:W-:Y:S01]  /*1d20*/  FADD.FTZ R146, R146, -R149 ;  /* 0x8000009592927221 */ /* 0x000fe20000010000 */
[----:B------:R-:W-:Y:S01]  /*1d30*/  FADD.FTZ R148, R148, -R69 ;  /* 0x8000004594947221 */ /* 0x000fe20000010000 */
[----:B------:R-:W-:Y:S01]  /*1d40*/  FMUL.FTZ R70, R121, R70 ;  /* 0x0000004679467220 */ /* 0x000fe20000410000 */
[----:B------:R-:W-:Y:S01]  /*1d50*/  FSEL R75, R75, RZ, P1 ;  /* 0x000000ff4b4b7208 */ /* 0x000fe20000800000 */
[C---:B------:R-:W-:Y:S01]  /*1d60*/  FMUL.FTZ R137, R121.reuse, R138 ;  /* 0x0000008a79897220 */ /* 0x040fe20000410000 */
[----:B------:R-:W-:Y:S01]  /*1d70*/  FSEL R72, R72, RZ, P5 ;  /* 0x000000ff48487208 */ /* 0x000fe20002800000 */
[----:B------:R-:W-:Y:S01]  /*1d80*/  FMUL.FTZ R69, R121, R144 ;  /* 0x0000009079457220 */ /* 0x000fe20000410000 */
[----:B------:R-:W-:Y:S01]  /*1d90*/  F2FP.F16.F32.PACK_AB R71, R71, R68 ;  /* 0x000000444747723e */ /* 0x000fe200000000ff */
[C---:B------:R-:W-:Y:S01]  /*1da0*/  FMUL.FTZ R142, R121.reuse, R142 ;  /* 0x0000008e798e7220 */ /* 0x040fe20000410000 */
[C---:B------:R-:W-:Y:S01]  /*1db0*/  FMUL.FTZ R73, R121.reuse, R146 ;  /* 0x0000009279497220 */ /* 0x040fe20000410000 */
[----:B------:R-:W-:Y:S01]  /*1dc0*/  FMUL.FTZ R68, R121, R148 ;  /* 0x0000009479447220 */ /* 0x000fe20000410000 */
[----:B------:R-:W-:Y:S01]  /*1dd0*/  FMUL.FTZ R74, R70, UR6 ;  /* 0x00000006464a7c20 */ /* 0x000fe20008410000 */
[----:B------:R-:W-:-:S02]  /*1de0*/  LOP3.LUT P4, RZ, R163, 0xff, RZ, 0xc0, !PT ;  /* 0x000000ffa3ff7812 */ /* 0x000fc4000788c0ff */
[----:B------:R-:W-:Y:S01]  /*1df0*/  F2FP.F16.F32.PACK_AB R75, R75, R72 ;  /* 0x000000484b4b723e */ /* 0x000fe200000000ff */
[----:B------:R-:W-:Y:S01]  /*1e00*/  FMUL.FTZ R72, R69, UR6 ;  /* 0x0000000645487c20 */ /* 0x000fe20008410000 */
[C---:B------:R-:W-:Y:S01]  /*1e10*/  F2FP.F16.F32.PACK_AB R70, R137.reuse, R70 ;  /* 0x000000468946723e */ /* 0x040fe200000000ff */
[----:B------:R-:W-:Y:S01]  /*1e20*/  FMUL.FTZ R0, R68, UR6 ;  /* 0x0000000644007c20 */ /* 0x000fe20008410000 */
[C---:B------:R-:W-:Y:S01]  /*1e30*/  F2FP.F16.F32.PACK_AB R69, R142.reuse, R69 ;  /* 0x000000458e45723e */ /* 0x040fe200000000ff */
[----:B------:R-:W-:Y:S01]  /*1e40*/  FMUL.FTZ R137, R137, UR6 ;  /* 0x0000000689897c20 */ /* 0x000fe20008410000 */
[----:B------:R-:W-:Y:S01]  /*1e50*/  FMUL.FTZ R142, R142, UR6 ;  /* 0x000000068e8e7c20 */ /* 0x000fe20008410000 */
[C---:B------:R-:W-:Y:S01]  /*1e60*/  F2FP.F16.F32.PACK_AB R68, R73.reuse, R68 ;  /* 0x000000444944723e */ /* 0x040fe200000000ff */
[----:B------:R-:W-:Y:S01]  /*1e70*/  FMUL.FTZ R73, R73, UR6 ;  /* 0x0000000649497c20 */ /* 0x000fe20008410000 */
[----:B------:R-:W-:Y:S02]  /*1e80*/  LOP3.LUT P2, RZ, R163, 0xff00, RZ, 0xc0, !PT ;  /* 0x0000ff00a3ff7812 */ /* 0x000fe4000784c0ff */
[----:B------:R-:W-:-:S02]  /*1e90*/  LOP3.LUT P6, RZ, R162, 0xff0000, RZ, 0xc0, !PT ;  /* 0x00ff0000a2ff7812 */ /* 0x000fc400078cc0ff */
[----:B------:R-:W-:Y:S02]  /*1ea0*/  LOP3.LUT P1, RZ, R162, 0xff000000, RZ, 0xc0, !PT ;  /* 0xff000000a2ff7812 */ /* 0x000fe4000782c0ff */
[----:B------:R-:W-:Y:S02]  /*1eb0*/  FSEL R74, R74, RZ, P4 ;  /* 0x000000ff4a4a7208 */ /* 0x000fe40002000000 */
        /* <DEDUP_REMOVED lines=9> */
[----:B------:R-:W-:Y:S01]  /*1f50*/  F2FP.F16.F32.PACK_AB R72, R137, R0 ;  /* 0x000000008948723e */ /* 0x000fe200000000ff */
[----:B------:R-:W-:Y:S06]  /*1f60*/  BRA `(.L_x_2629) ;  /* 0x0000001c00447947 */ /* 0x000fec0003800000 */
.L_x_2627:
[----:B------:R-:W-:-:S04]  /*1f70*/  UISETP.NE.U32.AND UP0, UPT, UR4, URZ, UPT ;  /* 0x000000ff0400728c */ /* 0x000fc8000bf05070 */
[----:B------:R-:W-:-:S09]  /*1f80*/  UISETP.NE.AND.EX UP0, UPT, UR5, URZ, UPT, UP0 ;  /* 0x000000ff0500728c */ /* 0x000fd2000bf05300 */
[----:B------:R-:W-:Y:S05]  /*1f90*/  BRA.U UP0, `(.L_x_2630) ;  /* 0x0000000100f87547 */ /* 0x000fea000b800000 */
[-CC-:B-1----:R-:W-:Y:S01]  /*1fa0*/  FFMA.FTZ R72, R137, R150.reuse, R151.reuse ;  /* 0x0000009689487223 */ /* 0x182fe20000010097 */
[-CC-:B------:R-:W-:Y:S01]  /*1fb0*/  FFMA.FTZ R143, R143, R150.reuse, R151.reuse ;  /* 0x000000968f8f7223 */ /* 0x180fe20000010097 */
[--C-:B-----5:R-:W-:Y:S02]  /*1fc0*/  HADD2.F32 R73, -RZ, R38.reuse.H0_H0 ;  /* 0x20000026ff497230 */ /* 0x120fe40000004100 */
[----:B------:R-:W-:Y:S01]  /*1fd0*/  FFMA.FTZ R139, R139, R150, R151 ;  /* 0x000000968b8b7223 */ /* 0x000fe20000010097 */
[----:B------:R-:W-:Y:S01]  /*1fe0*/  FADD.FTZ R74, R75, -R72 ;  /* 0x800000484b4a7221 */ /* 0x000fe20000010000 */
[--C-:B------:R-:W-:Y:S02]  /*1ff0*/  HADD2.F32 R72, -RZ, R39.reuse.H1_H1 ;  /* 0x30000027ff487230 */ /* 0x100fe40000004100 */
[----:B------:R-:W-:Y:S01]  /*2000*/  FADD.FTZ R140, R140, -R143 ;  /* 0x8000008f8c8c7221 */ /* 0x000fe20000010000 */
[----:B------:R-:W-:Y:S01]  /*2010*/  ISETP.GE.U32.AND P1, PT, R162, RZ, PT ;  /* 0x000000ffa200720c */ /* 0x000fe20003f26070 */
[----:B------:R-:W-:Y:S01]  /*2020*/  FADD.FTZ R139, R136, -R139 ;  /* 0x8000008b888b7221 */ /* 0x000fe20000010000 */
[----:B------:R-:W-:Y:S01]  /*2030*/  LOP3.LUT P4, RZ, R163, 0xff, RZ, 0xc0, !PT ;  /* 0x000000ffa3ff7812 */ /* 0x000fe2000788c0ff */
[C---:B------:R-:W-:Y:S01]  /*2040*/  FFMA.FTZ R74, R121.reuse, R74, R72 ;  /* 0x0000004a794a7223 */ /* 0x040fe20000010048 */
[----:B------:R-:W-:Y:S01]  /*2050*/  FFMA.FTZ R73, R121, R140, R73 ;  /* 0x0000008c79497223 */ /* 0x000fe20000010049 */
[----:B------:R-:W-:Y:S01]  /*2060*/  HADD2.F32 R72, -RZ, R39.H0_H0 ;  /* 0x20000027ff487230 */ /* 0x000fe20000004100 */
[----:B------:R-:W-:Y:S01]  /*2070*/  ISETP.GE.U32.AND.EX P1, PT, R163, 0x1000000, PT, P1 ;  /* 0x01000000a300780c */ /* 0x000fe20003f26110 */
[----:B------:R-:W-:Y:S01]  /*2080*/  FMUL.FTZ R74, R74, UR6 ;  /* 0x000000064a4a7c20 */ /* 0x000fe20008410000 */
[----:B------:R-:W-:Y:S01]  /*2090*/  FMUL.FTZ R73, R73, UR6 ;  /* 0x0000000649497c20 */ /* 0x000fe20008410000 */
[-CC-:B------:R-:W-:Y:S01]  /*20a0*/  FFMA.FTZ R141, R141, R150.reuse, R151.reuse ;  /* 0x000000968d8d7223 */ /* 0x180fe20000010097 */
[----:B------:R-:W-:Y:S01]  /*20b0*/  FFMA.FTZ R72, R121, R139, R72 ;  /* 0x0000008b79487223 */ /* 0x000fe20000010048 */
[----:B------:R-:W-:Y:S01]  /*20c0*/  LOP3.LUT P5, RZ, R163, 0xff0000, RZ, 0xc0, !PT ;  /* 0x00ff0000a3ff7812 */ /* 0x000fe200078ac0ff */
[-CC-:B------:R-:W-:Y:S01]  /*20d0*/  FFMA.FTZ R147, R147, R150.reuse, R151.reuse ;  /* 0x0000009693937223 */ /* 0x180fe20000010097 */
[----:B------:R-:W-:Y:S01]  /*20e0*/  FSEL R75, R74, RZ, P1 ;  /* 0x000000ff4a4b7208 */ /* 0x000fe20000800000 */
[----:B------:R-:W-:Y:S01]  /*20f0*/  FMUL.FTZ R72, R72, UR6 ;  /* 0x0000000648487c20 */ /* 0x000fe20008410000 */
[----:B------:R-:W-:Y:S01]  /*2100*/  FSEL R74, R73, RZ, P4 ;  /* 0x000000ff494a7208 */ /* 0x000fe20002000000 */
[----:B------:R-:W-:Y:S01]  /*2110*/  FFMA.FTZ R73, R0, R150, R151 ;  /* 0x0000009600497223 */ /* 0x000fe20000010097 */
[----:B------:R-:W-:-:S02]  /*2120*/  HADD2.F32 R0, -RZ, R38.H1_H1 ;  /* 0x30000026ff007230 */ /* 0x000fc40000004100 */
[----:B------:R-:W-:Y:S01]  /*2130*/  FADD.FTZ R137, R138, -R141 ;  /* 0x8000008d8a897221 */ /* 0x000fe20000010000 */
[----:B------:R-:W-:Y:S01]  /*2140*/  FSEL R72, R72, RZ, P5 ;  /* 0x000000ff48487208 */ /* 0x000fe20002800000 */
[----:B------:R-:W-:Y:S01]  /*2150*/  FADD.FTZ R147, R144, -R147 ;  /* 0x8000009390937221 */ /* 0x000fe20000010000 */
[-CC-:B------:R-:W-:Y:S01]  /*2160*/  FFMA.FTZ R145, R145, R150.reuse, R151.reuse ;  /* 0x0000009691917223 */ /* 0x180fe20000010097 */
[----:B------:R-:W-:Y:S01]  /*2170*/  FFMA.FTZ R137, R121, R137, R0 ;  /* 0x0000008979897223 */ /* 0x000fe20000010000 */
[--C-:B------:R-:W-:Y:S02]  /*2180*/  HADD2.F32 R0, -RZ, R37.reuse.H0_H0 ;  /* 0x20000025ff007230 */ /* 0x100fe40000004100 */
[----:B------:R-:W-:Y:S01]  /*2190*/  FFMA.FTZ R149, R149, R150, R151 ;  /* 0x0000009695957223 */ /* 0x000fe20000010097 */
[----:B------:R-:W-:Y:S01]  /*21a0*/  F2FP.F16.F32.PACK_AB R75, R75, R72 ;  /* 0x000000484b4b723e */ /* 0x000fe200000000ff */
[----:B------:R-:W-:Y:S01]  /*21b0*/  FADD.FTZ R139, R148, -R73 ;  /* 0x80000049948b7221 */ /* 0x000fe20000010000 */
[----:B------:R-:W-:-:S02]  /*21c0*/  HADD2.F32 R136, -RZ, R37.H1_H1 ;  /* 0x30000025ff887230 */ /* 0x000fc40000004100 */
[C---:B------:R-:W-:Y:S01]  /*21d0*/  FFMA.FTZ R72, R121.reuse, R147, R0 ;  /* 0x0000009379487223 */ /* 0x040fe20000010000 */
[----:B------:R-:W-:Y:S01]  /*21e0*/  FADD.FTZ R145, R142, -R145 ;  /* 0x800000918e917221 */ /* 0x000fe20000010000 */
[--C-:B------:R-:W-:Y:S02]  /*21f0*/  HADD2.F32 R0, -RZ, R36.reuse.H0_H0 ;  /* 0x20000024ff007230 */ /* 0x100fe40000004100 */
[----:B------:R-:W-:Y:S01]  /*2200*/  FADD.FTZ R146, R146, -R149 ;  /* 0x8000009592927221 */ /* 0x000fe20000010000 */
[----:B------:R-:W-:Y:S02]  /*2210*/  HADD2.F32 R73, -RZ, R36.H1_H1 ;  /* 0x30000024ff497230 */ /* 0x000fe40000004100 */
[----:B------:R-:W-:Y:S01]  /*2220*/  FFMA.FTZ R136, R121, R145, R136 ;  /* 0x0000009179887223 */ /* 0x000fe20000010088 */
[----:B------:R-:W-:Y:S01]  /*2230*/  FMUL.FTZ R137, R137, UR6 ;  /* 0x0000000689897c20 */ /* 0x000fe20008410000 */
[C---:B------:R-:W-:Y:S01]  /*2240*/  FFMA.FTZ R0, R121.reuse, R139, R0 ;  /* 0x0000008b79007223 */ /* 0x040fe20000010000 */
[----:B------:R-:W-:Y:S01]  /*2250*/  FMUL.FTZ R72, R72, UR6 ;  /* 0x0000000648487c20 */ /* 0x000fe20008410000 */
[----:B------:R-:W-:Y:S01]  /*2260*/  FFMA.FTZ R73, R121, R146, R73 ;  /* 0x0000009279497223 */ /* 0x000fe20000010049 */
[----:B------:R-:W-:Y:S01]  /*2270*/  FMUL.FTZ R136, R136, UR6 ;  /* 0x0000000688887c20 */ /* 0x000fe20008410000 */
[----:B------:R-:W-:Y:S01]  /*2280*/  LOP3.LUT P2, RZ, R163, 0xff00, RZ, 0xc0, !PT ;  /* 0x0000ff00a3ff7812 */ /* 0x000fe2000784c0ff */
[----:B------:R-:W-:Y:S01]  /*2290*/  FMUL.FTZ R0, R0, UR6 ;  /* 0x0000000600007c20 */ /* 0x000fe20008410000 */
[C---:B------:R-:W-:Y:S01]  /*22a0*/  LOP3.LUT P6, RZ, R162.reuse, 0xff0000, RZ, 0xc0, !PT ;  /* 0x00ff0000a2ff7812 */ /* 0x040fe200078cc0ff */
[----:B------:R-:W-:Y:S01]  /*22b0*/  FMUL.FTZ R73, R73, UR6 ;  /* 0x0000000649497c20 */ /* 0x000fe20008410000 */
[----:B------:R-:W-:-:S02]  /*22c0*/  LOP3.LUT P1, RZ, R162, 0xff000000, RZ, 0xc0, !PT ;  /* 0xff000000a2ff7812 */ /* 0x000fc4000782c0ff */
[C---:B------:R-:W-:Y:S02]  /*22d0*/  LOP3.LUT P5, RZ, R162.reuse, 0xff, RZ, 0xc0, !PT ;  /* 0x000000ffa2ff7812 */ /* 0x040fe400078ac0ff */
[----:B------:R-:W-:Y:S02]  /*22e0*/  LOP3.LUT P4, RZ, R162, 0xff00, RZ, 0xc0, !PT ;  /* 0x0000ff00a2ff7812 */ /* 0x000fe4000788c0ff */
[----:B------:R-:W-:Y:S02]  /*22f0*/  FSEL R141, R137, RZ, P2 ;  /* 0x000000ff898d7208 */ /* 0x000fe40001000000 */
[----:B------:R-:W-:Y:S02]  /*2300*/  FSEL R72, R72, RZ, P6 ;  /* 0x000000ff48487208 */ /* 0x000fe40003000000 */
[----:B------:R-:W-:Y:S02]  /*2310*/  FSEL R139, R136, RZ, P1 ;  /* 0x000000ff888b7208 */ /* 0x000fe40000800000 */
[----:B------:R-:W-:-:S02]  /*2320*/  FSEL R0, R0, RZ, P5 ;  /* 0x000000ff00007208 */ /* 0x000fc40002800000 */
[----:B------:R-:W-:Y:S02]  /*2330*/  FSEL R137, R73, RZ, P4 ;  /* 0x000000ff49897208 */ /* 0x000fe40002000000 */
[----:B------:R-:W-:Y:S02]  /*2340*/  F2FP.F16.F32.PACK_AB R73, R139, R72 ;  /* 0x000000488b49723e */ /* 0x000fe400000000ff */
[----:B------:R-:W-:Y:S02]  /*2350*/  F2FP.F16.F32.PACK_AB R74, R141, R74 ;  /* 0x0000004a8d4a723e */ /* 0x000fe400000000ff */
[----:B------:R-:W-:Y:S01]  /*2360*/  F2FP.F16.F32.PACK_AB R72, R137, R0 ;  /* 0x000000008948723e */ /* 0x000fe200000000ff */
[----:B------:R-:W-:Y:S06]  /*2370*/  BRA `(.L_x_2629) ;  /* 0x0000001800407947 */ /* 0x000fec0003800000 */
.L_x_2630:
[-CC-:B------:R-:W-:Y:S01]  /*2380*/  FFMA.FTZ R143, R143, R150.reuse, R151.reuse ;  /* 0x000000968f8f7223 */ /* 0x180fe20000010097 */
[----:B-----5:R-:W-:Y:S02]  /*2390*/  HADD2.F32 R69, -RZ, R38.H0_H0 ;  /* 0x20000026ff457230 */ /* 0x020fe40000004100 */
[-CC-:B------:R-:W-:Y:S01]  /*23a0*/  FFMA.FTZ R68, R137, R150.reuse, R151.reuse ;  /* 0x0000009689447223 */ /* 0x180fe20000010097 */
[----:B------:R-:W-:Y:S01]  /*23b0*/  FFMA.FTZ R139, R139, R150, R151 ;  /* 0x000000968b8b7223 */ /* 0x000fe20000010097 */
[----:B------:R-:W-:Y:S01]  /*23c0*/  FADD.FTZ R70, R140, -R143 ;  /* 0x8000008f8c467221 */ /* 0x000fe20000010000 */
[--C-:B------:R-:W-:Y:S02]  /*23d0*/  HADD2.F32 R71, -RZ, R39.reuse.H1_H1 ;  /* 0x30000027ff477230 */ /* 0x100fe40000004100 */
[----:B------:R-:W-:Y:S01]  /*23e0*/  FADD.FTZ R74, R75, -R68 ;  /* 0x800000444b4a7221 */ /* 0x000fe20000010000 */
[----:B------:R-:W-:Y:S02]  /*23f0*/  HADD2.F32 R68, -RZ, R39.H0_H0 ;  /* 0x20000027ff447230 */ /* 0x000fe40000004100 */
[----:B------:R-:W-:Y:S01]  /*2400*/  FFMA.FTZ R70, R121, R70, R69 ;  /* 0x0000004679467223 */ /* 0x000fe20000010045 */
[-CC-:B------:R-:W-:Y:S01]  /*2410*/  FFMA.FTZ R69, R0, R150.reuse, R151.reuse ;  /* 0x0000009600457223 */ /* 0x180fe20000010097 */
[-CC-:B------:R-:W-:Y:S01]  /*2420*/  FFMA.FTZ R147, R147, R150.reuse, R151.reuse ;  /* 0x0000009693937223 */ /* 0x180fe20000010097 */
[----:B------:R-:W-:Y:S01]  /*2430*/  FFMA.FTZ R145, R145, R150, R151 ;  /* 0x0000009691917223 */ /* 0x000fe20000010097 */
[----:B-1----:R-:W-:Y:S01]  /*2440*/  FADD.FTZ R72, R136, -R139 ;  /* 0x8000008b88487221 */ /* 0x002fe20000010000 */
[----:B------:R-:W-:Y:S01]  /*2450*/  FADD.FTZ R148, R148, -R69 ;  /* 0x8000004594947221 */ /* 0x000fe20000010000 */
[----:B------:R-:W-:-:S02]  /*2460*/  HADD2.F32 R69, -RZ, R37.H0_H0 ;  /* 0x20000025ff457230 */ /* 0x000fc40000004100 */
[----:B------:R-:W-:Y:S01]  /*2470*/  FADD.FTZ R144, R144, -R147 ;  /* 0x8000009390907221 */ /* 0x000fe20000010000 */
[----:B------:R-:W-:Y:S02]  /*2480*/  HADD2.F32 R73, -RZ, R37.H1_H1 ;  /* 0x30000025ff497230 */ /* 0x000fe40000004100 */
[----:B------:R-:W-:Y:S01]  /*2490*/  FFMA.FTZ R141, R141, R150, R151 ;  /* 0x000000968d8d7223 */ /* 0x000fe20000010097 */
[----:B------:R-:W-:Y:S01]  /*24a0*/  FADD.FTZ R142, R142, -R145 ;  /* 0x800000918e8e7221 */ /* 0x000fe20000010000 */
[C---:B------:R-:W-:Y:S01]  /*24b0*/  FFMA.FTZ R72, R121.reuse, R72, R68 ;  /* 0x0000004879487223 */ /* 0x040fe20000010044 */
[----:B------:R-:W-:Y:S01]  /*24c0*/  FFMA.FTZ R71, R121, R74, R71 ;  /* 0x0000004a79477223 */ /* 0x000fe20000010047 */
[----:B------:R-:W-:Y:S01]  /*24d0*/  ISETP.GE.U32.AND P1, PT, R162, RZ, PT ;  /* 0x000000ffa200720c */ /* 0x000fe20003f26070 */
[----:B------:R-:W-:Y:S01]  /*24e0*/  FFMA.FTZ R149, R149, R150, R151 ;  /* 0x0000009695957223 */ /* 0x000fe20000010097 */
[----:B------:R-:W-:Y:S02]  /*24f0*/  HADD2.F32 R0, -RZ, R38.H1_H1 ;  /* 0x30000026ff007230 */ /* 0x000fe40000004100 */
[----:B------:R-:W-:Y:S01]  /*2500*/  FADD.FTZ R138, R138, -R141 ;  /* 0x8000008d8a8a7221 */ /* 0x000fe20000010000 */
        /* <DEDUP_REMOVED lines=9> */
[C---:B------:R-:W-:Y:S01]  /*25a0*/  FFMA.FTZ R139, R121.reuse, R138, R0 ;  /* 0x0000008a798b7223 */ /* 0x040fe20000010000 */
[----:B------:R-:W-:Y:S01]  /*25b0*/  FSEL R68, R68, RZ, P2 ;  /* 0x000000ff44447208 */ /* 0x000fe20001000000 */
[----:B------:R-:W-:Y:S01]  /*25c0*/  FFMA.FTZ R148, R121, R148, R69 ;  /* 0x0000009479947223 */ /* 0x000fe20000010045 */
[----:B------:R-:W-:Y:S01]  /*25d0*/  FSEL R75, R75, RZ, P1 ;  /* 0x000000ff4b4b7208 */ /* 0x000fe20000800000 */
[----:B------:R-:W-:Y:S01]  /*25e0*/  FFMA.FTZ R73, R121, R146, R73 ;  /* 0x0000009279497223 */ /* 0x000fe20000010049 */
[----:B------:R-:W-:Y:S01]  /*25f0*/  FMUL.FTZ R74, R70, UR6 ;  /* 0x00000006464a7c20 */ /* 0x000fe20008410000 */
[----:B------:R-:W-:Y:S01]  /*2600*/  LOP3.LUT P5, RZ, R163, 0xff, RZ, 0xc0, !PT ;  /* 0x000000ffa3ff7812 */ /* 0x000fe200078ac0ff */
[----:B------:R-:W-:Y:S01]  /*2610*/  FMUL.FTZ R0, R148, UR6 ;  /* 0x0000000694007c20 */ /* 0x000fe20008410000 */
[C---:B------:R-:W-:Y:S01]  /*2620*/  F2FP.F16.F32.PACK_AB R70, R139.reuse, R70 ;  /* 0x000000468b46723e */ /* 0x040fe200000000ff */
[----:B------:R-:W-:Y:S01]  /*2630*/  FMUL.FTZ R139, R139, UR6 ;  /* 0x000000068b8b7c20 */ /* 0x000fe20008410000 */
[----:B------:R-:W-:Y:S01]  /*2640*/  F2FP.F16.F32.PACK_AB R71, R71, R72 ;  /* 0x000000484747723e */ /* 0x000fe200000000ff */
[----:B------:R-:W-:Y:S01]  /*2650*/  FMUL.FTZ R72, R144, UR6 ;  /* 0x0000000690487c20 */ /* 0x000fe20008410000 */
[----:B------:R-:W-:-:S02]  /*2660*/  F2FP.F16.F32.PACK_AB R75, R75, R68 ;  /* 0x000000444b4b723e */ /* 0x000fc400000000ff */
[C---:B------:R-:W-:Y:S01]  /*2670*/  F2FP.F16.F32.PACK_AB R69, R137.reuse, R144 ;  /* 0x000000908945723e */ /* 0x040fe200000000ff */
[----:B------:R-:W-:Y:S01]  /*2680*/  FMUL.FTZ R137, R137, UR6 ;  /* 0x0000000689897c20 */ /* 0x000fe20008410000 */
[----:B------:R-:W-:Y:S02]  /*2690*/  LOP3.LUT P4, RZ, R163, 0xff00, RZ, 0xc0, !PT ;  /* 0x0000ff00a3ff7812 */ /* 0x000fe4000788c0ff */
[C---:B------:R-:W-:Y:S01]  /*26a0*/  F2FP.F16.F32.PACK_AB R68, R73.reuse, R148 ;  /* 0x000000944944723e */ /* 0x040fe200000000ff */
[----:B------:R-:W-:Y:S01]  /*26b0*/  FMUL.FTZ R73, R73, UR6 ;  /* 0x0000000649497c20 */ /* 0x000fe20008410000 */
[C---:B------:R-:W-:Y:S02]  /*26c0*/  LOP3.LUT P6, RZ, R162.reuse, 0xff0000, RZ, 0xc0, !PT ;  /* 0x00ff0000a2ff7812 */ /* 0x040fe400078cc0ff */
[----:B------:R-:W-:Y:S02]  /*26d0*/  LOP3.LUT P1, RZ, R162, 0xff000000, RZ, 0xc0, !PT ;  /* 0xff000000a2ff7812 */ /* 0x000fe4000782c0ff */
[----:B------:R-:W-:-:S02]  /*26e0*/  FSEL R74, R74, RZ, P5 ;  /* 0x000000ff4a4a7208 */ /* 0x000fc40002800000 */
        /* <DEDUP_REMOVED lines=11> */
.L_x_2626:
        /* <DEDUP_REMOVED lines=17> */
[----:B------:R-:W-:Y:S01]  /*28b0*/  FMUL.FTZ R138, R121, R138 ;  /* 0x0000008a798a7220 */ /* 0x000fe20000410000 */
[----:B------:R-:W-:Y:S01]  /*28c0*/  FFMA.FTZ R147, R147, R150, R151 ;  /* 0x0000009693937223 */ /* 0x000fe20000010097 */
[----:B------:R-:W-:Y:S01]  /*28d0*/  FMUL.FTZ R64, R121, R64 ;  /* 0x0000004079407220 */ /* 0x000fe20000410000 */
[----:B------:R-:W-:Y:S01]  /*28e0*/  FMUL.FTZ R136, R136, UR6 ;  /* 0x0000000688887c20 */ /* 0x000fe20008410000 */
[----:B------:R-:W-:Y:S01]  /*28f0*/  FMUL.FTZ R138, R138, UR6 ;  /* 0x000000068a8a7c20 */ /* 0x000fe20008410000 */
[----:B------:R-:W-:Y:S01]  /*2900*/  FADD.FTZ R140, R140, -R143 ;  /* 0x8000008f8c8c7221 */ /* 0x000fe20000010000 */
[----:B------:R-:W-:Y:S01]  /*2910*/  ISETP.GE.U32.AND P1, PT, R162, RZ, PT ;  /* 0x000000ffa200720c */ /* 0x000fe20003f26070 */
[----:B------:R-:W-:Y:S01]  /*2920*/  FADD.FTZ R144, R144, -R147 ;  /* 0x8000009390907221 */ /* 0x000fe20000010000 */
[----:B------:R-:W-:Y:S01]  /*2930*/  FSEL R75, R136, RZ, P2 ;  /* 0x000000ff884b7208 */ /* 0x000fe20001000000 */
[----:B------:R-:W-:Y:S01]  /*2940*/  FFMA.FTZ R145, R145, R150, R151 ;  /* 0x0000009691917223 */ /* 0x000fe20000010097 */
[C---:B------:R-:W-:Y:S01]  /*2950*/  LOP3.LUT P2, RZ, R163.reuse, 0xff00, RZ, 0xc0, !PT ;  /* 0x0000ff00a3ff7812 */ /* 0x040fe2000784c0ff */
[----:B------:R-:W-:Y:S01]  /*2960*/  FMUL.FTZ R67, R64, UR6 ;  /* 0x0000000640437c20 */ /* 0x000fe20008410000 */
[----:B------:R-:W-:Y:S01]  /*2970*/  ISETP.GE.U32.AND.EX P5, PT, R163, 0x1000000, PT, P1 ;  /* 0x01000000a300780c */ /* 0x000fe20003fa6110 */
[C---:B------:R-:W-:Y:S01]  /*2980*/  FMUL.FTZ R140, R121.reuse, R140 ;  /* 0x0000008c798c7220 */ /* 0x040fe20000410000 */
[----:B------:R-:W-:Y:S01]  /*2990*/  FSEL R137, R138, RZ, P2 ;  /* 0x000000ff8a897208 */ /* 0x000fe20001000000 */
[----:B------:R-:W-:Y:S01]  /*29a0*/  FMUL.FTZ R144, R121, R144 ;  /* 0x0000009079907220 */ /* 0x000fe20000410000 */
[----:B------:R-:W-:Y:S01]  /*29b0*/  LOP3.LUT P2, RZ, R157, 0xff00, RZ, 0xc0, !PT ;  /* 0x0000ff009dff7812 */ /* 0x000fe2000784c0ff */
[----:B------:R-:W-:Y:S01]  /*29c0*/  FADD.FTZ R142, R142, -R145 ;  /* 0x800000918e8e7221 */ /* 0x000fe20000010000 */
[-CC-:B------:R-:W-:Y:S01]  /*29d0*/  FFMA.FTZ R149, R149, R150.reuse, R151.reuse ;  /* 0x0000009695957223 */ /* 0x180fe20000010097 */
[----:B------:R-:W-:Y:S01]  /*29e0*/  FFMA.FTZ R65, R0, R150, R151 ;  /* 0x0000009600417223 */ /* 0x000fe20000010097 */
[----:B------:R-:W-:Y:S01]  /*29f0*/  FSEL R64, R67, RZ, P5 ;  /* 0x000000ff43407208 */ /* 0x000fe20002800000 */
[----:B------:R-:W-:Y:S01]  /*2a00*/  FMUL.FTZ R140, R140, UR6 ;  /* 0x000000068c8c7c20 */ /* 0x000fe20008410000 */
[----:B------:R-:W-:Y:S01]  /*2a10*/  FMUL.FTZ R144, R144, UR6 ;  /* 0x0000000690907c20 */ /* 0x000fe20008410000 */
[----:B-1----:R-:W-:Y:S01]  /*2a20*/  FSEL R73, R138, RZ, P2 ;  /* 0x000000ff8a497208 */ /* 0x002fe20001000000 */
[----:B------:R-:W-:Y:S01]  /*2a30*/  FMUL.FTZ R142, R121, R142 ;  /* 0x0000008e798e7220 */ /* 0x000fe20000410000 */
[C---:B------:R-:W-:Y:S01]  /*2a40*/  LOP3.LUT P6, RZ, R157.reuse, 0xff0000, RZ, 0xc0, !PT ;  /* 0x00ff00009dff7812 */ /* 0x040fe200078cc0ff */
        /* <DEDUP_REMOVED lines=9> */
[----:B------:R-:W-:Y:S01]  /*2ae0*/  FSEL R66, R140, RZ, P5 ;  /* 0x000000ff8c427208 */ /* 0x000fe20002800000 */
[----:B------:R-:W-:Y:S01]  /*2af0*/  FMUL.FTZ R146, R146, UR6 ;  /* 0x0000000692927c20 */ /* 0x000fe20008410000 */
[----:B------:R-:W-:Y:S01]  /*2b00*/  FSEL R65, R144, RZ, P2 ;  /* 0x000000ff90417208 */ /* 0x000fe20001000000 */
[----:B------:R-:W-:Y:S01]  /*2b10*/  FMUL.FTZ R148, R148, UR6 ;  /* 0x0000000694947c20 */ /* 0x000fe20008410000 */
[----:B------:R-:W-:-:S02]  /*2b20*/  LOP3.LUT P4, RZ, R163, 0xff, RZ, 0xc0, !PT ;  /* 0x000000ffa3ff7812 */ /* 0x000fc4000788c0ff */
[----:B------:R-:W-:Y:S02]  /*2b30*/  ISETP.GE.U32.AND.EX P1, PT, R157, 0x1000000, PT, P1 ;  /* 0x010000009d00780c */ /* 0x000fe40003f26110 */
[----:B------:R-:W-:Y:S02]  /*2b40*/  LOP3.LUT P6, RZ, R162, 0xff0000, RZ, 0xc0, !PT ;  /* 0x00ff0000a2ff7812 */ /* 0x000fe400078cc0ff */
[----:B------:R-:W-:Y:S02]  /*2b50*/  LOP3.LUT P2, RZ, R156, 0xff000000, RZ, 0xc0, !PT ;  /* 0xff0000009cff7812 */ /* 0x000fe4000784c0ff */
[----:B------:R-:W-:Y:S02]  /*2b60*/  F2FP.F16.F32.PACK_AB R66, R73, R66 ;  /* 0x000000424942723e */ /* 0x000fe400000000ff */
[----:B------:R-:W-:Y:S02]  /*2b70*/  FSEL R67, R67, RZ, P1 ;  /* 0x000000ff43437208 */ /* 0x000fe40000800000 */
[----:B------:R-:W-:-:S02]  /*2b80*/  FSEL R74, R140, RZ, P4 ;  /* 0x000000ff8c4a7208 */ /* 0x000fc40002000000 */
[----:B------:R-:W-:Y:S02]  /*2b90*/  FSEL R0, R142, RZ, P2 ;  /* 0x000000ff8e007208 */ /* 0x000fe40001000000 */
[----:B------:R-:W-:Y:S02]  /*2ba0*/  FSEL R73, R144, RZ, P6 ;  /* 0x000000ff90497208 */ /* 0x000fe40003000000 */
[C---:B------:R-:W-:Y:S02]  /*2bb0*/  LOP3.LUT P1, RZ, R162.reuse, 0xff000000, RZ, 0xc0, !PT ;  /* 0xff000000a2ff7812 */ /* 0x040fe4000782c0ff */
[C---:B------:R-:W-:Y:S02]  /*2bc0*/  LOP3.LUT P4, RZ, R162.reuse, 0xff00, RZ, 0xc0, !PT ;  /* 0x0000ff00a2ff7812 */ /* 0x040fe4000788c0ff */
[----:B------:R-:W-:Y:S02]  /*2bd0*/  LOP3.LUT P5, RZ, R162, 0xff, RZ, 0xc0, !PT ;  /* 0x000000ffa2ff7812 */ /* 0x000fe400078ac0ff */
        /* <DEDUP_REMOVED lines=15> */
.L_x_2632:
[-CC-:B------:R-:W-:Y:S01]  /*2cd0*/  FFMA.FTZ R139, R139, R150.reuse, R151.reuse ;  /* 0x000000968b8b7223 */ /* 0x180fe20000010097 */
[-CC-:B------:R-:W-:Y:S01]  /*2ce0*/  FFMA.FTZ R141, R141, R150.reuse, R151.reuse ;  /* 0x000000968d8d7223 */ /* 0x180fe20000010097 */
[-C--:B------:R-:W-:Y:S01]  /*2cf0*/  FFMA.FTZ R64, R137, R150.reuse, R151 ;  /* 0x0000009689407223 */ /* 0x080fe20000010097 */
[----:B-----5:R-:W-:Y:S01]  /*2d00*/  LOP3.LUT P6, RZ, R163, 0xff0000, RZ, 0xc0, !PT ;  /* 0x00ff0000a3ff7812 */ /* 0x020fe200078cc0ff */
[----:B-1----:R-:W-:Y:S01]  /*2d10*/  FADD.FTZ R72, R136, -R139 ;  /* 0x8000008b88487221 */ /* 0x002fe20000010000 */
[----:B------:R-:W-:Y:S01]  /*2d20*/  FADD.FTZ R138, R138, -R141 ;  /* 0x8000008d8a8a7221 */ /* 0x000fe20000010000 */
[--C-:B------:R-:W-:Y:S01]  /*2d30*/  FFMA.FTZ R143, R143, R150, R151.reuse ;  /* 0x000000968f8f7223 */ /* 0x100fe20000010097 */
[----:B------:R-:W-:Y:S01]  /*2d40*/  LOP3.LUT P4, RZ, R157, 0xff0000, RZ, 0xc0, !PT ;  /* 0x00ff00009dff7812 */ /* 0x000fe2000788c0ff */
[C---:B------:R-:W-:Y:S01]  /*2d50*/  FMUL.FTZ R72, R121.reuse, R72 ;  /* 0x0000004879487220 */ /* 0x040fe20000410000 */
[----:B------:R-:W-:Y:S01]  /*2d60*/  FMUL.FTZ R73, R121, R138 ;  /* 0x0000008a79497220 */ /* 0x000fe20000410000 */
[----:B------:R-:W-:Y:S01]  /*2d70*/  FADD.FTZ R64, R75, -R64 ;  /* 0x800000404b407221 */ /* 0x000fe20000010000 */
[-CC-:B------:R-:W-:Y:S01]  /*2d80*/  FFMA.FTZ R147, R147, R150.reuse, R151.reuse ;  /* 0x0000009693937223 */ /* 0x180fe20000010097 */
[----:B------:R-:W-:Y:S01]  /*2d90*/  FMUL.FTZ R68, R72, UR6 ;  /* 0x0000000648447c20 */ /* 0x000fe20008410000 */
[-C--:B------:R-:W-:Y:S01]  /*2da0*/  FFMA.FTZ R65, R0, R150.reuse, R151 ;  /* 0x0000009600417223 */ /* 0x080fe20000010097 */
[----:B------:R-:W-:Y:S01]  /*2db0*/  FADD.FTZ R70, R140, -R143 ;  /* 0x8000008f8c467221 */ /* 0x000fe20000010000 */
[----:B------:R-:W-:Y:S01]  /*2dc0*/  FMUL.FTZ R0, R73, UR6 ;  /* 0x0000000649007c20 */ /* 0x000fe20008410000 */
[----:B------:R-:W-:Y:S01]  /*2dd0*/  FFMA.FTZ R145, R145, R150, R151 ;  /* 0x0000009691917223 */ /* 0x000fe20000010097 */
[----:B------:R-:W-:Y:S01]  /*2de0*/  FSEL R75, R68, RZ, P6 ;  /* 0x000000ff444b7208 */ /* 0x000fe20003000000 */
[----:B------:R-:W-:Y:S01]  /*2df0*/  FADD.FTZ R144, R144, -R147 ;  /* 0x8000009390907221 */ /* 0x000fe20000010000 */
[----:B------:R-:W-:Y:S01]  /*2e00*/  FSEL R68, R68, RZ, P4 ;  /* 0x000000ff44447208 */ /* 0x000fe20002000000 */
[----:B------:R-:W-:Y:S01]  /*2e10*/  FMUL.FTZ R71, R121, R64 ;  /* 0x0000004079477220 */ /* 0x000fe20000410000 */
[----:B------:R-:W-:Y:S01]  /*2e20*/  LOP3.LUT P4, RZ, R163, 0xff00, RZ, 0xc0, !PT ;  /* 0x0000ff00a3ff7812 */ /* 0x000fe2000788c0ff */
[C---:B------:R-:W-:Y:S01]  /*2e30*/  FMUL.FTZ R70, R121.reuse, R70 ;  /* 0x0000004679467220 */ /* 0x040fe20000410000 */
[----:B------:R-:W-:Y:S01]  /*2e40*/  FADD.FTZ R142, R142, -R145 ;  /* 0x800000918e8e7221 */ /* 0x000fe20000010000 */
[----:B------:R-:W-:Y:S01]  /*2e50*/  FMUL.FTZ R69, R121, R144 ;  /* 0x0000009079457220 */ /* 0x000fe20000410000 */
[----:B------:R-:W-:Y:S01]  /*2e60*/  FSEL R137, R0, RZ, P4 ;  /* 0x000000ff00897208 */ /* 0x000fe20002000000 */
[----:B------:R-:W-:Y:S01]  /*2e70*/  FMUL.FTZ R67, R71, UR6 ;  /* 0x0000000647437c20 */ /* 0x000fe20008410000 */
[----:B------:R-:W-:Y:S01]  /*2e80*/  LOP3.LUT P4, RZ, R157, 0xff00, RZ, 0xc0, !PT ;  /* 0x0000ff009dff7812 */ /* 0x000fe2000788c0ff */
[----:B------:R-:W-:Y:S01]  /*2e90*/  FMUL.FTZ R66, R70, UR6 ;  /* 0x0000000646427c20 */ /* 0x000fe20008410000 */
[----:B------:R-:W-:Y:S01]  /*2ea0*/  F2FP.F16.F32.PACK_AB R71, R71, R72 ;  /* 0x000000484747723e */ /* 0x000fe200000000ff */
[----:B------:R-:W-:Y:S01]  /*2eb0*/  FMUL.FTZ R142, R121, R142 ;  /* 0x0000008e798e7220 */ /* 0x000fe20000410000 */
[----:B------:R-:W-:Y:S01]  /*2ec0*/  F2FP.F16.F32.PACK_AB R70, R73, R70 ;  /* 0x000000464946723e */ /* 0x000fe200000000ff */
[----:B------:R-:W-:Y:S01]  /*2ed0*/  FMUL.FTZ R72, R69, UR6 ;  /* 0x0000000645487c20 */ /* 0x000fe20008410000 */
[----:B------:R-:W-:Y:S01]  /*2ee0*/  LOP3.LUT P5, RZ, R163, 0xff, RZ, 0xc0, !PT ;  /* 0x000000ffa3ff7812 */ /* 0x000fe200078ac0ff */
[----:B------:R-:W-:Y:S01]  /*2ef0*/  FFMA.FTZ R149, R149, R150, R151 ;  /* 0x0000009695957223 */ /* 0x000fe20000010097 */
[----:B------:R-:W-:Y:S01]  /*2f00*/  FSEL R73, R0, RZ, P4 ;  /* 0x000000ff00497208 */ /* 0x000fe20002000000 */
[----:B------:R-:W-:Y:S01]  /*2f10*/  FADD.FTZ R148, R148, -R65 ;  /* 0x8000004194947221 */ /* 0x000fe20000010000 */
[----:B------:R-:W-:Y:S01]  /*2f20*/  ISETP.GE.U32.AND P1, PT, R162, RZ, PT ;  /* 0x000000ffa200720c */ /* 0x000fe20003f26070 */
[----:B------:R-:W-:Y:S01]  /*2f30*/  FADD.FTZ R146, R146, -R149 ;  /* 0x8000009592927221 */ /* 0x000fe20000010000 */
[----:B------:R-:W-:Y:S01]  /*2f40*/  LOP3.LUT P6, RZ, R157, 0xff, RZ, 0xc0, !PT ;  /* 0x000000ff9dff7812 */ /* 0x000fe200078cc0ff */
[----:B------:R-:W-:Y:S01]  /*2f50*/  FMUL.FTZ R148, R121, R148 ;  /* 0x0000009479947220 */ /* 0x000fe20000410000 */
[----:B------:R-:W-:-:S02]  /*2f60*/  LOP3.LUT P4, RZ, R156, 0xff0000, RZ, 0xc0, !PT ;  /* 0x00ff00009cff7812 */ /* 0x000fc4000788c0ff */
[----:B------:R-:W-:Y:S02]  /*2f70*/  ISETP.GE.U32.AND P2, PT, R156, RZ, PT ;  /* 0x000000ff9c00720c */ /* 0x000fe40003f46070 */
[----:B------:R-:W-:Y:S02]  /*2f80*/  FSEL R74, R66, RZ, P5 ;  /* 0x000000ff424a7208 */ /* 0x000fe40002800000 */
[C---:B------:R-:W-:Y:S01]  /*2f90*/  F2FP.F16.F32.PACK_AB R69, R142.reuse, R69 ;  /* 0x000000458e45723e */ /* 0x040fe200000000ff */
[----:B------:R-:W-:Y:S01]  /*2fa0*/  FMUL.FTZ R142, R142, UR6 ;  /* 0x000000068e8e7c20 */ /* 0x000fe20008410000 */
[----:B------:R-:W-:Y:S02]  /*2fb0*/  ISETP.GE.U32.AND.EX P1, PT, R163, 0x1000000, PT, P1 ;  /* 0x01000000a300780c */ /* 0x000fe40003f26110 */
[----:B------:R-:W-:Y:S02]  /*2fc0*/  FSEL R66, R66, RZ, P6 ;  /* 0x000000ff42427208 */ /* 0x000fe40003000000 */
[----:B------:R-:W-:-:S02]  /*2fd0*/  FSEL R65, R72, RZ, P4 ;  /* 0x000000ff48417208 */ /* 0x000fc40002000000 */
[----:B------:R-:W-:Y:S02]  /*2fe0*/  ISETP.GE.U32.AND.EX P2, PT, R157, 0x1000000, PT, P2 ;  /* 0x010000009d00780c */ /* 0x000fe40003f46120 */
[----:B------:R-:W-:Y:S02]  /*2ff0*/  LOP3.LUT P4, RZ, R156, 0xff000000, RZ, 0xc0, !PT ;  /* 0xff0000009cff7812 */ /* 0x000fe4000788c0ff */
[----:B------:R-:W-:Y:S02]  /*3000*/  FSEL R64, R67, RZ, P1 ;  /* 0x000000ff43407208 */ /* 0x000fe40000800000 */
[----:B------:R-:W-:Y:S01]  /*3010*/  F2FP.F16.F32.PACK_AB R66, R73, R66 ;  /* 0x000000424942723e */ /* 0x000fe200000000ff */
[----:B------:R-:W-:Y:S01]  /*3020*/  FMUL.FTZ R73, R121, R146 ;  /* 0x0000009279497220 */ /* 0x000fe20000410000 */
[----:B------:R-:W-:Y:S02]  /*3030*/  FSEL R67, R67, RZ, P2 ;  /* 0x000000ff43437208 */ /* 0x000fe40001000000 */
[----:B------:R-:W-:-:S02]  /*3040*/  FSEL R0, R142, RZ, P4 ;  /* 0x000000ff8e007208 */ /* 0x000fc40002000000 */
[----:B------:R-:W-:Y:S02]  /*3050*/  LOP3.LUT P1, RZ, R162, 0xff0000, RZ, 0xc0, !PT ;  /* 0x00ff0000a2ff7812 */ /* 0x000fe4000782c0ff */
[----:B------:R-:W-:Y:S02]  /*3060*/  F2FP.F16.F32.PACK_AB R67, R67, R68 ;  /* 0x000000444343723e */ /* 0x000fe400000000ff */
[----:B------:R-:W-:Y:S01]  /*3070*/  F2FP.F16.F32.PACK_AB R65, R0, R65 ;  /* 0x000000410041723e */ /* 0x000fe200000000ff */
[C---:B------:R-:W-:Y:S01]  /*3080*/  FMUL.FTZ R0, R73.reuse, UR6 ;  /* 0x0000000649007c20 */ /* 0x040fe20008410000 */
[----:B------:R-:W-:Y:S01]  /*3090*/  F2FP.F16.F32.PACK_AB R68, R73, R148 ;  /* 0x000000944944723e */ /* 0x000fe200000000ff */
[----:B------:R-:W-:Y:S01]  /*30a0*/  FMUL.FTZ R148, R148, UR6 ;  /* 0x0000000694947c20 */ /* 0x000fe20008410000 */
[----:B------:R-:W-:Y:S02]  /*30b0*/  FSEL R73, R72, RZ, P1 ;  /* 0x000000ff48497208 */ /* 0x000fe40000800000 */
[----:B------:R-:W-:-:S02]  /*30c0*/  LOP3.LUT P2, RZ, R162, 0xff000000, RZ, 0xc0, !PT ;  /* 0xff000000a2ff7812 */ /* 0x000fc4000784c0ff */
        /* <DEDUP_REMOVED lines=13> */
[----:B------:R-:W-:Y:S01]  /*31a0*/  F2FP.F16.F32.PACK_AB R72, R137, R72 ;  /* 0x000000488948723e */ /* 0x000fe200000000ff */
[----:B------:R-:W-:Y:S06]  /*31b0*/  BRA `(.L_x_2629) ;  /* 0x0000000800b07947 */ /* 0x000fec0003800000 */
.L_x_2631:
[----:B------:R-:W-:-:S04]  /*31c0*/  UISETP.NE.U32.AND UP0, UPT, UR4, URZ, UPT ;  /* 0x000000ff0400728c */ /* 0x000fc8000bf05070 */
[----:B------:R-:W-:-:S09]  /*31d0*/  UISETP.NE.AND.EX UP0, UPT, UR5, URZ, UPT, UP0 ;  /* 0x000000ff0500728c */ /* 0x000fd2000bf05300 */
[----:B------:R-:W-:Y:S05]  /*31e0*/  BRA.U UP0, `(.L_x_2633) ;  /* 0x00000005004c7547 */ /* 0x000fea000b800000 */
[-CC-:B------:R-:W-:Y:S01]  /*31f0*/  FFMA.FTZ R64, R137, R150.reuse, R151.reuse ;  /* 0x0000009689407223 */ /* 0x180fe20000010097 */
[-CC-:B------:R-:W-:Y:S01]  /*3200*/  FFMA.FTZ R139, R139, R150.reuse, R151.reuse ;  /* 0x000000968b8b7223 */ /* 0x180fe20000010097 */
[----:B------:R-:W-:Y:S01]  /*3210*/  FFMA.FTZ R143, R143, R150, R151 ;  /* 0x000000968f8f7223 */ /* 0x000fe20000010097 */
[--C-:B-----5:R-:W-:Y:S02]  /*3220*/  HADD2.F32 R67, -RZ, R39.reuse.H1_H1 ;  /* 0x30000027ff437230 */ /* 0x120fe40000004100 */
[----:B------:R-:W-:Y:S01]  /*3230*/  FADD.FTZ R66, R75, -R64 ;  /* 0x800000404b427221 */ /* 0x000fe20000010000 */
[----:B------:R-:W-:Y:S02]  /*3240*/  HADD2.F32 R64, -RZ, R39.H0_H0 ;  /* 0x20000027ff407230 */ /* 0x000fe40000004100 */
[----:B------:R-:W-:Y:S01]  /*3250*/  FADD.FTZ R136, R136, -R139 ;  /* 0x8000008b88887221 */ /* 0x000fe20000010000 */
[--C-:B------:R-:W-:Y:S02]  /*3260*/  HADD2.F32 R65, -RZ, R38.reuse.H0_H0 ;  /* 0x20000026ff417230 */ /* 0x100fe40000004100 */
[----:B------:R-:W-:Y:S01]  /*3270*/  FADD.FTZ R140, R140, -R143 ;  /* 0x8000008f8c8c7221 */ /* 0x000fe20000010000 */
[C---:B------:R-:W-:Y:S01]  /*3280*/  FFMA.FTZ R66, R121.reuse, R66, R67 ;  /* 0x0000004279427223 */ /* 0x040fe20000010043 */
[----:B------:R-:W-:Y:S01]  /*3290*/  FFMA.FTZ R64, R121, R136, R64 ;  /* 0x0000008879407223 */ /* 0x000fe20000010040 */
[----:B------:R-:W-:Y:S01]  /*32a0*/  FFMA.FTZ R141, R141, R150, R151 ;  /* 0x000000968d8d7223 */ /* 0x000fe20000010097 */
[----:B------:R-:W-:Y:S01]  /*32b0*/  FFMA.FTZ R65, R121, R140, R65 ;  /* 0x0000008c79417223 */ /* 0x000fe20000010041 */
[----:B------:R-:W-:Y:S01]  /*32c0*/  ISETP.GE.U32.AND P1, PT, R162, RZ, PT ;  /* 0x000000ffa200720c */ /* 0x000fe20003f26070 */
[----:B------:R-:W-:Y:S01]  /*32d0*/  FMUL.FTZ R67, R64, UR6 ;  /* 0x0000000640437c20 */ /* 0x000fe20008410000 */
[----:B------:R-:W-:Y:S01]  /*32e0*/  LOP3.LUT P6, RZ, R163, 0xff0000, RZ, 0xc0, !PT ;  /* 0x00ff0000a3ff7812 */ /* 0x000fe200078cc0ff */
[----:B------:R-:W-:Y:S01]  /*32f0*/  HADD2.F32 R136, -RZ, R38.H1_H1 ;  /* 0x30000026ff887230 */ /* 0x000fe20000004100 */
[----:B------:R-:W-:Y:S01]  /*3300*/  ISETP.GE.U32.AND P2, PT, R156, RZ, PT ;  /* 0x000000ff9c00720c */ /* 0x000fe20003f46070 */
[----:B------:R-:W-:Y:S01]  /*3310*/  FMUL.FTZ R66, R66, UR6 ;  /* 0x0000000642427c20 */ /* 0x000fe20008410000 */
[----:B------:R-:W-:Y:S01]  /*3320*/  FADD.FTZ R138, R138, -R141 ;  /* 0x8000008d8a8a7221 */ /* 0x000fe20000010000 */
[----:B------:R-:W-:Y:S01]  /*3330*/  FSEL R64, R67, RZ, P6 ;  /* 0x000000ff43407208 */ /* 0x000fe20003000000 */
[----:B------:R-:W-:Y:S01]  /*3340*/  FMUL.FTZ R65, R65, UR6 ;  /* 0x0000000641417c20 */ /* 0x000fe20008410000 */
[----:B------:R-:W-:Y:S01]  /*3350*/  ISETP.GE.U32.AND.EX P1, PT, R163, 0x1000000, PT, P1 ;  /* 0x01000000a300780c */ /* 0x000fe20003f26110 */
[----:B------:R-:W-:Y:S01]  /*3360*/  FFMA.FTZ R136, R121, R138, R136 ;  /* 0x0000008a79887223 */ /* 0x000fe20000010088 */
[----:B------:R-:W-:Y:S01]  /*3370*/  ISETP.GE.U32.AND.EX P2, PT, R157, 0x1000000, PT, P2 ;  /* 0x010000009d00780c */ /* 0x000fe20003f46120 */
[-CC-:B------:R-:W-:Y:S01]  /*3380*/  FFMA.FTZ R147, R147, R150.reuse, R151.reuse ;  /* 0x0000009693937223 */ /* 0x180fe20000010097 */
[----:B------:R-:W-:Y:S01]  /*3390*/  LOP3.LUT P5, RZ, R163, 0xff, RZ, 0xc0, !PT ;  /* 0x000000ffa3ff7812 */ /* 0x000fe200078ac0ff */
[----:B------:R-:W-:Y:S01]  /*33a0*/  FMUL.FTZ R136, R136, UR6 ;  /* 0x0000000688887c20 */ /* 0x000fe20008410000 */
[----:B------:R-:W-:Y:S01]  /*33b0*/  LOP3.LUT P6, RZ, R157, 0xff, RZ, 0xc0, !PT ;  /* 0x000000ff9dff7812 */ /* 0x000fe200078cc0ff */
[-C--:B------:R-:W-:Y:S01]  /*33c0*/  FFMA.FTZ R145, R145, R150.reuse, R151 ;  /* 0x0000009691917223 */ /* 0x080fe20000010097 */
[----:B------:R-:W-:Y:S01]  /*33d0*/  LOP3.LUT P4, RZ, R157, 0xff0000, RZ, 0xc0, !PT ;  /* 0x00ff00009dff7812 */ /* 0x000fe2000788c0ff */
[----:B------:R-:W-:Y:S01]  /*33e0*/  FADD.FTZ R144, R144, -R147 ;  /* 0x8000009390907221 */ /* 0x000fe20000010000 */
[----:B------:R-:W-:Y:S01]  /*33f0*/  FSEL R75, R66, RZ, P1 ;  /* 0x000000ff424b7208 */ /* 0x000fe20000800000 */
[----:B------:R-:W-:Y:S01]  /*3400*/  FADD.FTZ R142, R142, -R145 ;  /* 0x800000918e8e7221 */ /* 0x000fe20000010000 */
[----:B-1----:R-:W-:Y:S01]  /*3410*/  FSEL R72, R66, RZ, P2 ;  /* 0x000000ff42487208 */ /* 0x002fe20001000000 */
[-CC-:B------:R-:W-:Y:S01]  /*3420*/  FFMA.FTZ R149, R149, R150.reuse, R151.reuse ;  /* 0x0000009695957223 */ /* 0x180fe20000010097 */
[C---:B------:R-:W-:Y:S01]  /*3430*/  FSEL R74, R65.reuse, RZ, P5 ;  /* 0x000000ff414a7208 */ /* 0x040fe20002800000 */
[--C-:B------:R-:W-:Y:S01]  /*3440*/  HADD2.F32 R73, -RZ, R36.reuse.H1_H1 ;  /* 0x30000024ff497230 */ /* 0x100fe20000004100 */
[----:B------:R-:W-:Y:S01]  /*3450*/  FSEL R66, R65, RZ, P6 ;  /* 0x000000ff41427208 */ /* 0x000fe20003000000 */
[----:B------:R-:W-:Y:S01]  /*3460*/  FFMA.FTZ R65, R0, R150, R151 ;  /* 0x0000009600417223 */ /* 0x000fe20000010097 */
[----:B------:R-:W-:Y:S01]  /*3470*/  FSEL R67, R67, RZ, P4 ;  /* 0x000000ff43437208 */ /* 0x000fe20002000000 */
[--C-:B------:R-:W-:Y:S01]  /*3480*/  HADD2.F32 R0, -RZ, R37.reuse.H0_H0 ;  /* 0x20000025ff007230 */ /* 0x100fe20000004100 */
[----:B------:R-:W-:Y:S01]  /*3490*/  LOP3.LUT P4, RZ, R163, 0xff00, RZ, 0xc0, !PT ;  /* 0x0000ff00a3ff7812 */ /* 0x000fe2000788c0ff */
[----:B------:R-:W-:Y:S01]  /*34a0*/  FADD.FTZ R148, R148, -R65 ;  /* 0x8000004194947221 */ /* 0x000fe20000010000 */
[----:B------:R-:W-:Y:S01]  /*34b0*/  HADD2.F32 R65, -RZ, R37.H1_H1 ;  /* 0x30000025ff417230 */ /* 0x000fe20000004100 */
[----:B------:R-:W-:Y:S01]  /*34c0*/  F2FP.F16.F32.PACK_AB R75, R75, R64 ;  /* 0x000000404b4b723e */ /* 0x000fe200000000ff */
[----:B------:R-:W-:Y:S01]  /*34d0*/  FFMA.FTZ R0, R121, R144, R0 ;  /* 0x0000009079007223 */ /* 0x000fe20000010000 */
[----:B------:R-:W-:Y:S01]  /*34e0*/  FSEL R137, R136, RZ, P4 ;  /* 0x000000ff88897208 */ /* 0x000fe20002000000 */
[----:B------:R-:W-:Y:S01]  /*34f0*/  FADD.FTZ R146, R146, -R149 ;  /* 0x8000009592927221 */ /* 0x000fe20000010000 */
[----:B------:R-:W-:Y:S01]  /*3500*/  LOP3.LUT P4, RZ, R157, 0xff00, RZ, 0xc0, !PT ;  /* 0x0000ff009dff7812 */ /* 0x000fe2000788c0ff */
[C---:B------:R-:W-:Y:S01]  /*3510*/  FFMA.FTZ R142, R121.reuse, R142, R65 ;  /* 0x0000008e798e7223 */ /* 0x040fe20000010041 */
[----:B------:R-:W-:Y:S01]  /*3520*/  FMUL.FTZ R64, R0, UR6 ;  /* 0x0000000600407c20 */ /* 0x000fe20008410000 */
[----:B------:R-:W-:Y:S01]  /*3530*/  HADD2.F32 R0, -RZ, R36.H0_H0 ;  /* 0x20000024ff007230 */ /* 0x000fe20000004100 */
[----:B------:R-:W-:Y:S01]  /*3540*/  FSEL R65, R136, RZ, P4 ;  /* 0x000000ff88417208 */ /* 0x000fe20002000000 */
[----:B------:R-:W-:Y:S01]  /*3550*/  FMUL.FTZ R142, R142, UR6 ;  /* 0x000000068e8e7c20 */ /* 0x000fe20008410000 */
[----:B------:R-:W-:Y:S01]  /*3560*/  LOP3.LUT P4, RZ, R156, 0xff0000, RZ, 0xc0, !PT ;  /* 0x00ff00009cff7812 */ /* 0x000fe2000788c0ff */
[----:B------:R-:W-:Y:S01]  /*3570*/  FFMA.FTZ R73, R121, R146, R73 ;  /* 0x0000009279497223 */ /* 0x000fe20000010049 */
[----:B------:R-:W-:Y:S01]  /*3580*/  F2FP.F16.F32.PACK_AB R66, R65, R66 ;  /* 0x000000424142723e */ /* 0x000fe200000000ff */
[----:B------:R-:W-:Y:S01]  /*3590*/  FFMA.FTZ R148, R121, R148, R0 ;  /* 0x0000009479947223 */ /* 0x000fe20000010000 */
        /* <DEDUP_REMOVED lines=8> */
[----:B------:R-:W-:Y:S02]  /*3620*/  FSEL R0, R64, RZ, P1 ;  /* 0x000000ff40007208 */ /* 0x000fe40000800000 */
[C---:B------:R-:W-:Y:S02]  /*3630*/  LOP3.LUT P5, RZ, R162.reuse, 0xff00, RZ, 0xc0, !PT ;  /* 0x0000ff00a2ff7812 */ /* 0x040fe400078ac0ff */
        /* <DEDUP_REMOVED lines=12> */
[----:B------:R-:W-:Y:S01]  /*3700*/  F2FP.F16.F32.PACK_AB R72, R139, R72 ;  /* 0x000000488b48723e */ /* 0x000fe200000000ff */
[----:B------:R-:W-:Y:S06]  /*3710*/  BRA `(.L_x_2629) ;  /* 0x0000000400587947 */ /* 0x000fec0003800000 */
.L_x_2633:
[-CC-:B------:R-:W-:Y:S01]  /*3720*/  FFMA.FTZ R139, R139, R150.reuse, R151.reuse ;  /* 0x000000968b8b7223 */ /* 0x180fe20000010097 */
[-CC-:B------:R-:W-:Y:S01]  /*3730*/  FFMA.FTZ R66, R137, R150.reuse, R151.reuse ;  /* 0x0000009689427223 */ /* 0x180fe20000010097 */
[--C-:B-----5:R-:W-:Y:S02]  /*3740*/  HADD2.F32 R64, -RZ, R39.reuse.H0_H0 ;  /* 0x20000027ff407230 */ /* 0x120fe40000004100 */
[-C--:B------:R-:W-:Y:S01]  /*3750*/  FFMA.FTZ R143, R143, R150.reuse, R151 ;  /* 0x000000968f8f7223 */ /* 0x080fe20000010097 */
[----:B------:R-:W-:Y:S01]  /*3760*/  FADD.FTZ R136, R136, -R139 ;  /* 0x8000008b88887221 */ /* 0x000fe20000010000 */
[----:B------:R-:W-:Y:S02]  /*3770*/  HADD2.F32 R67, -RZ, R39.H1_H1 ;  /* 0x30000027ff437230 */ /* 0x000fe40000004100 */
[----:B------:R-:W-:Y:S01]  /*3780*/  FFMA.FTZ R141, R141, R150, R151 ;  /* 0x000000968d8d7223 */ /* 0x000fe20000010097 */
[----:B------:R-:W-:Y:S01]  /*3790*/  FADD.FTZ R66, R75, -R66 ;  /* 0x800000424b427221 */ /* 0x000fe20000010000 */
[----:B------:R-:W-:-:S02]  /*37a0*/  HADD2.F32 R65, -RZ, R38.H0_H0 ;  /* 0x20000026ff417230 */ /* 0x000fc40000004100 */
[----:B------:R-:W-:Y:S01]  /*37b0*/  FADD.FTZ R70, R140, -R143 ;  /* 0x8000008f8c467221 */ /* 0x000fe20000010000 */
[C---:B------:R-:W-:Y:S01]  /*37c0*/  FFMA.FTZ R71, R121.reuse, R136, R64 ;  /* 0x0000008879477223 */ /* 0x040fe20000010040 */
[----:B------:R-:W-:Y:S02]  /*37d0*/  HADD2.F32 R136, -RZ, R38.H1_H1 ;  /* 0x30000026ff887230 */ /* 0x000fe40000004100 */
[----:B------:R-:W-:Y:S01]  /*37e0*/  FADD.FTZ R138, R138, -R141 ;  /* 0x8000008d8a8a7221 */ /* 0x000fe20000010000 */
[C---:B-1----:R-:W-:Y:S01]  /*37f0*/  FFMA.FTZ R72, R121.reuse, R66, R67 ;  /* 0x0000004279487223 */ /* 0x042fe20000010043 */
[----:B------:R-:W-:Y:S01]  /*3800*/  FFMA.FTZ R70, R121, R70, R65 ;  /* 0x0000004679467223 */ /* 0x000fe20000010041 */
[----:B------:R-:W-:Y:S01]  /*3810*/  FMUL.FTZ R67, R71, UR6 ;  /* 0x0000000647437c20 */ /* 0x000fe20008410000 */
[----:B------:R-:W-:Y:S01]  /*3820*/  LOP3.LUT P6, RZ, R163, 0xff0000, RZ, 0xc0, !PT ;  /* 0x00ff0000a3ff7812 */ /* 0x000fe200078cc0ff */
[--C-:B------:R-:W-:Y:S01]  /*3830*/  FFMA.FTZ R65, R0, R150, R151.reuse ;  /* 0x0000009600417223 */ /* 0x100fe20000010097 */
[----:B------:R-:W-:Y:S01]  /*3840*/  LOP3.LUT P4, RZ, R157, 0xff0000, RZ, 0xc0, !PT ;  /* 0x00ff00009dff7812 */ /* 0x000fe2000788c0ff */
[----:B------:R-:W-:Y:S01]  /*3850*/  FFMA.FTZ R73, R121, R138, R136 ;  /* 0x0000008a79497223 */ /* 0x000fe20000010088 */
[-C--:B------:R-:W-:Y:S01]  /*3860*/  FFMA.FTZ R147, R147, R150.reuse, R151 ;  /* 0x0000009693937223 */ /* 0x080fe20000010097 */
[C---:B------:R-:W-:Y:S01]  /*3870*/  FSEL R64, R67.reuse, RZ, P6 ;  /* 0x000000ff43407208 */ /* 0x040fe20003000000 */
[----:B------:R-:W-:Y:S01]  /*3880*/  FADD.FTZ R148, R148, -R65 ;  /* 0x8000004194947221 */ /* 0x000fe20000010000 */
[----:B------:R-:W-:Y:S01]  /*3890*/  FSEL R67, R67, RZ, P4 ;  /* 0x000000ff43437208 */ /* 0x000fe20002000000 */
[----:B------:R-:W-:Y:S01]  /*38a0*/  FMUL.FTZ R65, R73, UR6 ;  /* 0x0000000649417c20 */ /* 0x000fe20008410000 */
[----:B------:R-:W-:Y:S01]  /*38b0*/  ISETP.GE.U32.AND P1, PT, R162, RZ, PT ;  /* 0x000000ffa200720c */ /* 0x000fe20003f26070 */
[--C-:B------:R-:W-:Y:S01]  /*38c0*/  HADD2.F32 R0, -RZ, R37.reuse.H0_H0 ;  /* 0x20000025ff007230 */ /* 0x100fe20000004100 */
[----:B------:R-:W-:Y:S01]  /*38d0*/  LOP3.LUT P4, RZ, R163, 0xff00, RZ, 0xc0, !PT ;  /* 0x0000ff00a3ff7812 */ /* 0x000fe2000788c0ff */
[----:B------:R-:W-:Y:S01]  /*38e0*/  FADD.FTZ R144, R144, -R147 ;  /* 0x8000009390907221 */ /* 0x000fe20000010000 */
[----:B------:R-:W-:Y:S01]  /*38f0*/  ISETP.GE.U32.AND P2, PT, R156, RZ, PT ;  /* 0x000000ff9c00720c */ /* 0x000fe20003f46070 */
[----:B------:R-:W-:Y:S01]  /*3900*/  FFMA.FTZ R145, R145, R150, R151 ;  /* 0x0000009691917223 */ /* 0x000fe20000010097 */
[C---:B------:R-:W-:Y:S01]  /*3910*/  FMUL.FTZ R68, R72.reuse, UR6 ;  /* 0x0000000648447c20 */ /* 0x040fe20008410000 */
[----:B------:R-:W-:Y:S01]  /*3920*/  ISETP.GE.U32.AND.EX P1, PT, R163, 0x1000000, PT, P1 ;  /* 0x01000000a300780c */ /* 0x000fe20003f26110 */
[----:B------:R-:W-:Y:S01]  /*3930*/  FFMA.FTZ R69, R121, R144, R0 ;  /* 0x0000009079457223 */ /* 0x000fe20000010000 */
[----:B------:R-:W-:Y:S01]  /*3940*/  F2FP.F16.F32.PACK_AB R71, R72, R71 ;  /* 0x000000474847723e */ /* 0x000fe200000000ff */
[----:B------:R-:W-:Y:S01]  /*3950*/  HADD2.F32 R72, -RZ, R37.H1_H1 ;  /* 0x30000025ff487230 */ /* 0x000fe20000004100 */
[----:B------:R-:W-:Y:S01]  /*3960*/  FSEL R139, R65, RZ, P4 ;  /* 0x000000ff418b7208 */ /* 0x000fe20002000000 */
[----:B------:R-:W-:Y:S01]  /*3970*/  FADD.FTZ R142, R142, -R145 ;  /* 0x800000918e8e7221 */ /* 0x000fe20000010000 */
[----:B------:R-:W-:Y:S01]  /*3980*/  ISETP.GE.U32.AND.EX P2, PT, R157, 0x1000000, PT, P2 ;  /* 0x010000009d00780c */ /* 0x000fe20003f46120 */
[----:B------:R-:W-:Y:S01]  /*3990*/  FMUL.FTZ R0, R69, UR6 ;  /* 0x0000000645007c20 */ /* 0x000fe20008410000 */
[----:B------:R-:W-:Y:S01]  /*39a0*/  LOP3.LUT P4, RZ, R157, 0xff00, RZ, 0xc0, !PT ;  /* 0x0000ff009dff7812 */ /* 0x000fe2000788c0ff */
[----:B------:R-:W-:Y:S01]  /*39b0*/  FFMA.FTZ R72, R121, R142, R72 ;  /* 0x0000008e79487223 */ /* 0x000fe20000010048 */
[C---:B------:R-:W-:Y:S01]  /*39c0*/  FSEL R75, R68.reuse, RZ, P1 ;  /* 0x000000ff444b7208 */ /* 0x040fe20000800000 */
[----:B------:R-:W-:Y:S01]  /*39d0*/  FFMA.FTZ R149, R149, R150, R151 ;  /* 0x0000009695957223 */ /* 0x000fe20000010097 */
[----:B------:R-:W-:Y:S01]  /*39e0*/  FSEL R68, R68, RZ, P2 ;  /* 0x000000ff44447208 */ /* 0x000fe20001000000 */
[----:B------:R-:W-:Y:S01]  /*39f0*/  FMUL.FTZ R136, R72, UR6 ;  /* 0x0000000648887c20 */ /* 0x000fe20008410000 */
[----:B------:R-:W-:Y:S01]  /*3a00*/  FSEL R141, R65, RZ, P4 ;  /* 0x000000ff418d7208 */ /* 0x000fe20002000000 */
[--C-:B------:R-:W-:Y:S01]  /*3a10*/  HADD2.F32 R65, -RZ, R36.reuse.H1_H1 ;  /* 0x30000024ff417230 */ /* 0x100fe20000004100 */
[----:B------:R-:W-:Y:S01]  /*3a20*/  LOP3.LUT P4, RZ, R156, 0xff0000, RZ, 0xc0, !PT ;  /* 0x00ff00009cff7812 */ /* 0x000fe2000788c0ff */
[----:B------:R-:W-:Y:S01]  /*3a30*/  FADD.FTZ R146, R146, -R149 ;  /* 0x8000009592927221 */ /* 0x000fe20000010000 */
[----:B------:R-:W-:Y:S01]  /*3a40*/  F2FP.F16.F32.PACK_AB R67, R68, R67 ;  /* 0x000000434443723e */ /* 0x000fe200000000ff */
[----:B------:R-:W-:Y:S01]  /*3a50*/  FMUL.FTZ R66, R70, UR6 ;  /* 0x0000000646427c20 */ /* 0x000fe20008410000 */
[----:B------:R-:W-:Y:S01]  /*3a60*/  F2FP.F16.F32.PACK_AB R75, R75, R64 ;  /* 0x000000404b4b723e */ /* 0x000fe200000000ff */
[----:B------:R-:W-:Y:S01]  /*3a70*/  HADD2.F32 R64, -RZ, R36.H0_H0 ;  /* 0x20000024ff407230 */ /* 0x000fe20000004100 */
[----:B------:R-:W-:-:S02]  /*3a80*/  FSEL R68, R0, RZ, P4 ;  /* 0x000000ff00447208 */ /* 0x000fc40002000000 */
[----:B------:R-:W-:Y:S02]  /*3a90*/  LOP3.LUT P4, RZ, R156, 0xff000000, RZ, 0xc0, !PT ;  /* 0xff0000009cff7812 */ /* 0x000fe4000788c0ff */
[----:B------:R-:W-:Y:S01]  /*3aa0*/  F2FP.F16.F32.PACK_AB R70, R73, R70 ;  /* 0x000000464946723e */ /* 0x000fe200000000ff */
[C---:B------:R-:W-:Y:S01]  /*3ab0*/  FFMA.FTZ R64, R121.reuse, R148, R64 ;  /* 0x0000009479407223 */ /* 0x040fe20000010040 */
[----:B------:R-:W-:Y:S01]  /*3ac0*/  FSEL R137, R136, RZ, P4 ;  /* 0x000000ff88897208 */ /* 0x000fe20002000000 */
[----:B------:R-:W-:Y:S01]  /*3ad0*/  FFMA.FTZ R73, R121, R146, R65 ;  /* 0x0000009279497223 */ /* 0x000fe20000010041 */
[----:B------:R-:W-:Y:S02]  /*3ae0*/  LOP3.LUT P5, RZ, R163, 0xff, RZ, 0xc0, !PT ;  /* 0x000000ffa3ff7812 */ /* 0x000fe400078ac0ff */
[----:B------:R-:W-:Y:S02]  /*3af0*/  LOP3.LUT P6, RZ, R157, 0xff, RZ, 0xc0, !PT ;  /* 0x000000ff9dff7812 */ /* 0x000fe400078cc0ff */
[----:B------:R-:W-:-:S02]  /*3b00*/  LOP3.LUT P1, RZ, R162, 0xff0000, RZ, 0xc0, !PT ;  /* 0x00ff0000a2ff7812 */ /* 0x000fc4000782c0ff */
[----:B------:R-:W-:Y:S01]  /*3b10*/  F2FP.F16.F32.PACK_AB R69, R72, R69 ;  /* 0x000000454845723e */ /* 0x000fe200000000ff */
[----:B------:R-:W-:Y:S01]  /*3b20*/  FMUL.FTZ R72, R73, UR6 ;  /* 0x0000000649487c20 */ /* 0x000fe20008410000 */
[----:B------:R-:W-:Y:S02]  /*3b30*/  F2FP.F16.F32.PACK_AB R65, R137, R68 ;  /* 0x000000448941723e */ /* 0x000fe400000000ff */
[----:B------:R-:W-:Y:S02]  /*3b40*/  FSEL R74, R66, RZ, P5 ;  /* 0x000000ff424a7208 */ /* 0x000fe40002800000 */
[----:B------:R-:W-:Y:S01]  /*3b50*/  F2FP.F16.F32.PACK_AB R68, R73, R64 ;  /* 0x000000404944723e */ /* 0x000fe200000000ff */
[----:B------:R-:W-:Y:S01]  /*3b60*/  FMUL.FTZ R64, R64, UR6 ;  /* 0x0000000640407c20 */ /* 0x000fe20008410000 */
[----:B------:R-:W-:Y:S02]  /*3b70*/  LOP3.LUT P5, RZ, R162, 0xff00, RZ, 0xc0, !PT ;  /* 0x0000ff00a2ff7812 */ /* 0x000fe400078ac0ff */
[----:B------:R-:W-:-:S02]  /*3b80*/  FSEL R66, R66, RZ, P6 ;  /* 0x000000ff42427208 */ /* 0x000fc40003000000 */
        /* <DEDUP_REMOVED lines=14> */
[----:B------:R-:W-:-:S07]  /*3c70*/  F2FP.F16.F32.PACK_AB R72, R137, R72 ;  /* 0x000000488948723e */ /* 0x000fce00000000ff */
.L_x_2629:
[----:B------:R-:W-:Y:S01]  /*3c80*/  ISETP.NE.U32.AND P1, PT, RZ, UR4, PT ;  /* 0x00000004ff007c0c */ /* 0x000fe2000bf25070 */
[----:B------:R-:W0:Y:S03]  /*3c90*/  LDC.64 R136, c[0x0][0x468] ;  /* 0x00011a00ff887b82 */ /* 0x000e260000000a00 */
[----:B------:R-:W-:-:S05]  /*3ca0*/  ISETP.NE.AND.EX P1, PT, RZ, UR5, PT, P1 ;  /* 0x00000005ff007c0c */ /* 0x000fca000bf25310 */
[----:B------:R-:W1:Y:S08]  /*3cb0*/  @P0 LDC.64 R138, c[0x0][0x470] ;  /* 0x00011c00ff8a0b82 */ /* 0x000e700000000a00 */
[----:B------:R-:W2:Y:S01]  /*3cc0*/  @P1 LDC.64 R140, c[0x0][0x478] ;  /* 0x00011e00ff8c1b82 */ /* 0x000ea20000000a00 */
[----:B-1----:R-:W-:-:S04]  /*3cd0*/  @P0 IMAD.WIDE.U32 R138, R123, 0x10, R138 ;  /* 0x000000107b8a0825 */ /* 0x002fc800078e008a */
[----:B--2---:R-:W-:-:S05]  /*3ce0*/  @P1 IMAD.WIDE.U32 R140, R123, 0x10, R140 ;  /* 0x000000107b8c1825 */ /* 0x004fca00078e008c */
[----:B------:R0:W-:Y:S02]  /*3cf0*/  @P1 STG.E.128 desc[UR12][R140.64], R68 ;  /* 0x000000448c001986 */ /* 0x0001e4000c101d0c */
[----:B0-----:R-:W-:-:S05]  /*3d00*/  IMAD.WIDE.U32 R140, R123, 0x10, R136 ;  /* 0x000000107b8c7825 */ /* 0x001fca00078e0088 */
        /* <DEDUP_REMOVED lines=9> */
[-CC-:B0-----:R-:W-:Y:S01]  /*3da0*/  FFMA.FTZ R65, R128, R150.reuse, R151.reuse ;  /* 0x0000009680417223 */ /* 0x181fe20000010097 */
[-CC-:B------:R-:W-:Y:S01]  /*3db0*/  FFMA.FTZ R125, R125, R150.reuse, R151.reuse ;  /* 0x000000967d7d7223 */ /* 0x180fe20000010097 */
[----:B------:R-:W-:Y:S01]  /*3dc0*/  FFMA.FTZ R132, R132, R150, R151 ;  /* 0x0000009684847223 */ /* 0x000fe20000010097 */
[----:B------:R-:W-:Y:S02]  /*3dd0*/  HADD2.F32 R66, -RZ, R35.H0_H0 ;  /* 0x20000023ff427230 */ /* 0x000fe40000004100 */
[----:B------:R-:W-:Y:S01]  /*3de0*/  FADD.FTZ R94, R94, -R95 ;  /* 0x8000005f5e5e7221 */ /* 0x000fe20000010000 */
[----:B------:R-:W-:Y:S01]  /*3df0*/  FADD.FTZ R126, R126, -R65 ;  /* 0x800000417e7e7221 */ /* 0x000fe20000010000 */
[----:B------:R-:W-:Y:S02]  /*3e00*/  HADD2.F32 R69, -RZ, R34.H1_H1 ;  /* 0x30000022ff457230 */ /* 0x000fe40000004100 */
[----:B------:R-:W-:Y:S01]  /*3e10*/  FADD.FTZ R124, R124, -R125 ;  /* 0x8000007d7c7c7221 */ /* 0x000fe20000010000 */
[----:B------:R-:W-:-:S02]  /*3e20*/  HADD2.F32 R65, -RZ, R33.H0_H0 ;  /* 0x20000021ff417230 */ /* 0x000fc40000004100 */
[----:B------:R-:W-:Y:S01]  /*3e30*/  FADD.FTZ R132, R129, -R132 ;  /* 0x8000008481847221 */ /* 0x000fe20000010000 */
[----:B------:R-:W-:Y:S01]  /*3e40*/  FFMA.FTZ R71, R121, R94, R66 ;  /* 0x0000005e79477223 */ /* 0x000fe20000010042 */
[----:B------:R-:W-:Y:S01]  /*3e50*/  FFMA.FTZ R93, R93, R150, R151 ;  /* 0x000000965d5d7223 */ /* 0x000fe20000010097 */
[C---:B------:R-:W-:Y:S01]  /*3e60*/  FFMA.FTZ R75, R121.reuse, R124, R69 ;  /* 0x0000007c794b7223 */ /* 0x040fe20000010045 */
[----:B------:R-:W-:Y:S01]  /*3e70*/  FFMA.FTZ R69, R121, R132, R65 ;  /* 0x0000008479457223 */ /* 0x000fe20000010041 */
[----:B------:R-:W-:Y:S02]  /*3e80*/  HADD2.F32 R73, -RZ, R35.H1_H1 ;  /* 0x30000023ff497230 */ /* 0x000fe40000004100 */
[----:B------:R-:W-:Y:S01]  /*3e90*/  FMUL.FTZ R65, R71, UR6 ;  /* 0x0000000647417c20 */ /* 0x000fe20008410000 */
[----:B------:R-:W-:Y:S01]  /*3ea0*/  FADD.FTZ R92, R92, -R93 ;  /* 0x8000005d5c5c7221 */ /* 0x000fe20000010000 */
[----:B------:R-:W-:Y:S01]  /*3eb0*/  HADD2.F32 R67, -RZ, R34.H0_H0 ;  /* 0x20000022ff437230 */ /* 0x000fe20000004100 */
[----:B------:R-:W-:Y:S01]  /*3ec0*/  LOP3.LUT P5, RZ, R161, 0xff0000, RZ, 0xc0, !PT ;  /* 0x00ff0000a1ff7812 */ /* 0x000fe200078ac0ff */
[----:B------:R-:W-:Y:S01]  /*3ed0*/  FFMA.FTZ R130, R130, R150, R151 ;  /* 0x0000009682827223 */ /* 0x000fe20000010097 */
[----:B------:R-:W-:Y:S01]  /*3ee0*/  FFMA.FTZ R94, R121, R92, R73 ;  /* 0x0000005c795e7223 */ /* 0x000fe20000010049 */
[----:B------:R-:W-:Y:S01]  /*3ef0*/  LOP3.LUT P6, RZ, R155, 0xff0000, RZ, 0xc0, !PT ;  /* 0x00ff00009bff7812 */ /* 0x000fe200078cc0ff */
[----:B------:R-:W-:Y:S01]  /*3f00*/  FFMA.FTZ R70, R121, R126, R67 ;  /* 0x0000007e79467223 */ /* 0x000fe20000010043 */
[----:B------:R-:W-:Y:S01]  /*3f10*/  FSEL R68, R65, RZ, P5 ;  /* 0x000000ff41447208 */ /* 0x000fe20002800000 */
[----:B------:R-:W-:Y:S01]  /*3f20*/  FMUL.FTZ R66, R94, UR6 ;  /* 0x000000065e427c20 */ /* 0x000fe20008410000 */
[----:B------:R-:W-:Y:S01]  /*3f30*/  ISETP.GE.U32.AND P2, PT, R160, RZ, PT ;  /* 0x000000ffa000720c */ /* 0x000fe20003f46070 */
[-CC-:B------:R-:W-:Y:S01]  /*3f40*/  FFMA.FTZ R64, R135, R150.reuse, R151.reuse ;  /* 0x0000009687407223 */ /* 0x180fe20000010097 */
[----:B------:R-:W-:Y:S01]  /*3f50*/  ISETP.GE.U32.AND P5, PT, R154, RZ, PT ;  /* 0x000000ff9a00720c */ /* 0x000fe20003fa6070 */
[----:B------:R-:W-:Y:S01]  /*3f60*/  HADD2.F32 R67, -RZ, R33.H1_H1 ;  /* 0x30000021ff437230 */ /* 0x000fe20000004100 */
[----:B------:R-:W-:Y:S01]  /*3f70*/  FSEL R93, R65, RZ, P6 ;  /* 0x000000ff415d7208 */ /* 0x000fe20003000000 */
[----:B------:R-:W-:Y:S01]  /*3f80*/  FMUL.FTZ R65, R70, UR6 ;  /* 0x0000000646417c20 */ /* 0x000fe20008410000 */
[----:B------:R-:W-:Y:S01]  /*3f90*/  ISETP.GE.U32.AND.EX P2, PT, R161, 0x1000000, PT, P2 ;  /* 0x01000000a100780c */ /* 0x000fe20003f46120 */
[----:B------:R-:W-:Y:S01]  /*3fa0*/  FADD.FTZ R130, R127, -R130 ;  /* 0x800000827f827221 */ /* 0x000fe20000010000 */
[----:B------:R-:W-:Y:S01]  /*3fb0*/  ISETP.GE.U32.AND.EX P5, PT, R155, 0x1000000, PT, P5 ;  /* 0x010000009b00780c */ /* 0x000fe20003fa6150 */
[----:B------:R-:W-:Y:S01]  /*3fc0*/  FFMA.FTZ R0, R134, R150, R151 ;  /* 0x0000009686007223 */ /* 0x000fe20000010097 */
[----:B------:R-:W-:Y:S01]  /*3fd0*/  LOP3.LUT P6, RZ, R161, 0xff, RZ, 0xc0, !PT ;  /* 0x000000ffa1ff7812 */ /* 0x000fe200078cc0ff */
[----:B------:R-:W-:Y:S01]  /*3fe0*/  FADD.FTZ R64, R133, -R64 ;  /* 0x8000004085407221 */ /* 0x000fe20000010000 */
[C---:B------:R-:W-:Y:S01]  /*3ff0*/  FSEL R123, R66.reuse, RZ, P2 ;  /* 0x000000ff427b7208 */ /* 0x040fe20001000000 */
[----:B------:R-:W-:Y:S01]  /*4000*/  FFMA.FTZ R130, R121, R130, R67 ;  /* 0x0000008279827223 */ /* 0x000fe20000010043 */
[----:B------:R-:W-:Y:S01]  /*4010*/  FSEL R124, R66, RZ, P5 ;  /* 0x000000ff427c7208 */ /* 0x000fe20002800000 */
[----:B------:R-:W-:Y:S01]  /*4020*/  FMUL.FTZ R66, R75, UR6 ;  /* 0x000000064b427c20 */ /* 0x000fe20008410000 */
[----:B------:R-:W-:Y:S01]  /*4030*/  FSEL R74, R65, RZ, P6 ;  /* 0x000000ff414a7208 */ /* 0x000fe20003000000 */
[----:B------:R-:W-:Y:S01]  /*4040*/  FADD.FTZ R0, R131, -R0 ;  /* 0x8000000083007221 */ /* 0x000fe20000010000 */
[----:B------:R-:W-:Y:S01]  /*4050*/  LOP3.LUT P5, RZ, R161, 0xff00, RZ, 0xc0, !PT ;  /* 0x0000ff00a1ff7812 */ /* 0x000fe200078ac0ff */
[----:B------:R-:W-:Y:S01]  /*4060*/  FMUL.FTZ R67, R69, UR6 ;  /* 0x0000000645437c20 */ /* 0x000fe20008410000 */
[----:B------:R-:W-:-:S02]  /*4070*/  LOP3.LUT P6, RZ, R155, 0xff00, RZ, 0xc0, !PT ;  /* 0x0000ff009bff7812 */ /* 0x000fc400078cc0ff */
[----:B------:R-:W-:Y:S02]  /*4080*/  LOP3.LUT P2, RZ, R155, 0xff, RZ, 0xc0, !PT ;  /* 0x000000ff9bff7812 */ /* 0x000fe4000784c0ff */
[C---:B------:R-:W-:Y:S02]  /*4090*/  FSEL R95, R66.reuse, RZ, P5 ;  /* 0x000000ff425f7208 */ /* 0x040fe40002800000 */
[----:B------:R-:W-:Y:S01]  /*40a0*/  FSEL R125, R66, RZ, P6 ;  /* 0x000000ff427d7208 */ /* 0x000fe20003000000 */
[--C-:B------:R-:W-:Y:S01]  /*40b0*/  HADD2.F32 R66, -RZ, R32.reuse.H0_H0 ;  /* 0x20000020ff427230 */ /* 0x100fe20000004100 */
[----:B------:R-:W-:Y:S01]  /*40c0*/  FSEL R72, R65, RZ, P2 ;  /* 0x000000ff41487208 */ /* 0x000fe20001000000 */
[----:B------:R-:W-:Y:S01]  /*40d0*/  HADD2.F32 R65, -RZ, R32.H1_H1 ;  /* 0x30000020ff417230 */ /* 0x000fe20000004100 */
[----:B------:R-:W-:Y:S02]  /*40e0*/  LOP3.LUT P6, RZ, R160, 0xff000000, RZ, 0xc0, !PT ;  /* 0xff000000a0ff7812 */ /* 0x000fe400078cc0ff */
[C---:B------:R-:W-:Y:S01]  /*40f0*/  FFMA.FTZ R64, R121.reuse, R64, R66 ;  /* 0x0000004079407223 */ /* 0x040fe20000010042 */
[----:B------:R-:W-:Y:S01]  /*4100*/  FMUL.FTZ R66, R130, UR6 ;  /* 0x0000000682427c20 */ /* 0x000fe20008410000 */
[----:B------:R-:W-:Y:S01]  /*4110*/  LOP3.LUT P2, RZ, R160, 0xff0000, RZ, 0xc0, !PT ;  /* 0x00ff0000a0ff7812 */ /* 0x000fe2000784c0ff */
[----:B------:R-:W-:Y:S01]  /*4120*/  FFMA.FTZ R65, R121, R0, R65 ;  /* 0x0000000079417223 */ /* 0x000fe20000010041 */
[----:B------:R-:W-:-:S02]  /*4130*/  F2FP.F16.F32.PACK_AB R71, R94, R71 ;  /* 0x000000475e47723e */ /* 0x000fc400000000ff */
[----:B------:R-:W-:Y:S01]  /*4140*/  LOP3.LUT P5, RZ, R154, 0xff0000, RZ, 0xc0, !PT ;  /* 0x00ff00009aff7812 */ /* 0x000fe200078ac0ff */
[----:B------:R-:W-:Y:S01]  /*4150*/  FMUL.FTZ R0, R65, UR6 ;  /* 0x0000000641007c20 */ /* 0x000fe20008410000 */
[----:B------:R-:W-:Y:S02]  /*4160*/  FSEL R94, R66, RZ, P6 ;  /* 0x000000ff425e7208 */ /* 0x000fe40003000000 */
[----:B------:R-:W-:Y:S02]  /*4170*/  FSEL R73, R67, RZ, P2 ;  /* 0x000000ff43497208 */ /* 0x000fe40001000000 */
[----:B------:R-:W-:Y:S02]  /*4180*/  LOP3.LUT P6, RZ, R154, 0xff000000, RZ, 0xc0, !PT ;  /* 0xff0000009aff7812 */ /* 0x000fe400078cc0ff */
[----:B------:R-:W-:Y:S02]  /*4190*/  LOP3.LUT P2, RZ, R160, 0xff00, RZ, 0xc0, !PT ;  /* 0x0000ff00a0ff7812 */ /* 0x000fe4000784c0ff */
[----:B------:R-:W-:-:S02]  /*41a0*/  F2FP.F16.F32.PACK_AB R70, R75, R70 ;  /* 0x000000464b46723e */ /* 0x000fc400000000ff */
[----:B------:R-:W-:Y:S02]  /*41b0*/  FSEL R92, R67, RZ, P5 ;  /* 0x000000ff435c7208 */ /* 0x000fe40002800000 */
[----:B------:R-:W-:Y:S02]  /*41c0*/  F2FP.F16.F32.PACK_AB R75, R123, R68 ;  /* 0x000000447b4b723e */ /* 0x000fe400000000ff */
        /* <DEDUP_REMOVED lines=19> */
.L_x_2636:
[-CC-:B------:R-:W-:Y:S01]  /*4300*/  FFMA.FTZ R95, R95, R150.reuse, R151.reuse ;  /* 0x000000965f5f7223 */ /* 0x180fe20000010097 */
[--C-:B0-----:R-:W-:Y:S02]  /*4310*/  HADD2.F32 R66, -RZ, R35.reuse.H0_H0 ;  /* 0x20000023ff427230 */ /* 0x101fe40000004100 */
[-CC-:B------:R-:W-:Y:S01]  /*4320*/  FFMA.FTZ R65, R128, R150.reuse, R151.reuse ;  /* 0x0000009680417223 */ /* 0x180fe20000010097 */
[----:B------:R-:W-:Y:S01]  /*4330*/  FFMA.FTZ R93, R93, R150, R151 ;  /* 0x000000965d5d7223 */ /* 0x000fe20000010097 */
[----:B------:R-:W-:Y:S01]  /*4340*/  FADD.FTZ R94, R94, -R95 ;  /* 0x8000005f5e5e7221 */ /* 0x000fe20000010000 */
[--C-:B------:R-:W-:Y:S02]  /*4350*/  HADD2.F32 R67, -RZ, R34.reuse.H0_H0 ;  /* 0x20000022ff437230 */ /* 0x100fe40000004100 */
[----:B------:R-:W-:Y:S01]  /*4360*/  FADD.FTZ R126, R126, -R65 ;  /* 0x800000417e7e7221 */ /* 0x000fe20000010000 */
[----:B------:R-:W-:Y:S02]  /*4370*/  HADD2.F32 R75, -RZ, R35.H1_H1 ;  /* 0x30000023ff4b7230 */ /* 0x000fe40000004100 */
[----:B------:R-:W-:Y:S01]  /*4380*/  FFMA.FTZ R66, R121, R94, R66 ;  /* 0x0000005e79427223 */ /* 0x000fe20000010042 */
[-C--:B------:R-:W-:Y:S01]  /*4390*/  FFMA.FTZ R125, R125, R150.reuse, R151 ;  /* 0x000000967d7d7223 */ /* 0x080fe20000010097 */
[----:B------:R-:W-:Y:S01]  /*43a0*/  FADD.FTZ R92, R92, -R93 ;  /* 0x8000005d5c5c7221 */ /* 0x000fe20000010000 */
[----:B------:R-:W-:Y:S01]  /*43b0*/  FFMA.FTZ R132, R132, R150, R151 ;  /* 0x0000009684847223 */ /* 0x000fe20000010097 */
[----:B------:R-:W-:Y:S01]  /*43c0*/  FMUL.FTZ R66, R66, UR6 ;  /* 0x0000000642427c20 */ /* 0x000fe20008410000 */
[----:B------:R-:W-:-:S02]  /*43d0*/  HADD2.F32 R73, -RZ, R34.H1_H1 ;  /* 0x30000022ff497230 */ /* 0x000fc40000004100 */
[----:B------:R-:W-:Y:S01]  /*43e0*/  FFMA.FTZ R126, R121, R126, R67 ;  /* 0x0000007e797e7223 */ /* 0x000fe20000010043 */
[----:B------:R-:W-:Y:S01]  /*43f0*/  LOP3.LUT P5, RZ, R161, 0xff0000, RZ, 0xc0, !PT ;  /* 0x00ff0000a1ff7812 */ /* 0x000fe200078ac0ff */
[----:B------:R-:W-:Y:S01]  /*4400*/  FFMA.FTZ R130, R130, R150, R151 ;  /* 0x0000009682827223 */ /* 0x000fe20000010097 */
[----:B------:R-:W-:Y:S01]  /*4410*/  LOP3.LUT P6, RZ, R155, 0xff0000, RZ, 0xc0, !PT ;  /* 0x00ff00009bff7812 */ /* 0x000fe200078cc0ff */
[----:B------:R-:W-:Y:S01]  /*4420*/  FADD.FTZ R124, R124, -R125 ;  /* 0x8000007d7c7c7221 */ /* 0x000fe20000010000 */
[--C-:B------:R-:W-:Y:S02]  /*4430*/  HADD2.F32 R65, -RZ, R33.reuse.H0_H0 ;  /* 0x20000021ff417230 */ /* 0x100fe40000004100 */
[----:B------:R-:W-:Y:S01]  /*4440*/  FFMA.FTZ R92, R121, R92, R75 ;  /* 0x0000005c795c7223 */ /* 0x000fe2000001004b */
[----:B------:R-:W-:Y:S01]  /*4450*/  FADD.FTZ R132, R129, -R132 ;  /* 0x8000008481847221 */ /* 0x000fe20000010000 */
[----:B------:R-:W-:Y:S01]  /*4460*/  ISETP.GE.U32.AND P2, PT, R160, RZ, PT ;  /* 0x000000ffa000720c */ /* 0x000fe20003f46070 */
[----:B------:R-:W-:Y:S01]  /*4470*/  HADD2.F32 R67, -RZ, R33.H1_H1 ;  /* 0x30000021ff437230 */ /* 0x000fe20000004100 */
[----:B------:R-:W-:Y:S01]  /*4480*/  FSEL R75, R66, RZ, P5 ;  /* 0x000000ff424b7208 */ /* 0x000fe20002800000 */
[----:B------:R-:W-:Y:S01]  /*4490*/  FMUL.FTZ R126, R126, UR6 ;  /* 0x000000067e7e7c20 */ /* 0x000fe20008410000 */
[----:B------:R-:W-:Y:S01]  /*44a0*/  FSEL R72, R66, RZ, P6 ;  /* 0x000000ff42487208 */ /* 0x000fe20003000000 */
[----:B------:R-:W-:Y:S01]  /*44b0*/  FADD.FTZ R130, R127, -R130 ;  /* 0x800000827f827221 */ /* 0x000fe20000010000 */
[----:B------:R-:W-:Y:S01]  /*44c0*/  FFMA.FTZ R73, R121, R124, R73 ;  /* 0x0000007c79497223 */ /* 0x000fe20000010049 */
[----:B------:R-:W-:Y:S01]  /*44d0*/  ISETP.GE.U32.AND P5, PT, R154, RZ, PT ;  /* 0x000000ff9a00720c */ /* 0x000fe20003fa6070 */
[----:B------:R-:W-:Y:S01]  /*44e0*/  FMUL.FTZ R92, R92, UR6 ;  /* 0x000000065c5c7c20 */ /* 0x000fe20008410000 */
[----:B------:R-:W-:Y:S01]  /*44f0*/  LOP3.LUT P6, RZ, R161, 0xff, RZ, 0xc0, !PT ;  /* 0x000000ffa1ff7812 */ /* 0x000fe200078cc0ff */
[----:B------:R-:W-:Y:S01]  /*4500*/  FFMA.FTZ R65, R121, R132, R65 ;  /* 0x0000008479417223 */ /* 0x000fe20000010041 */
[----:B------:R-:W-:Y:S01]  /*4510*/  ISETP.GE.U32.AND.EX P2, PT, R161, 0x1000000, PT, P2 ;  /* 0x01000000a100780c */ /* 0x000fe20003f46120 */
[----:B------:R-:W-:Y:S01]  /*4520*/  FFMA.FTZ R0, R134, R150, R151 ;  /* 0x0000009686007223 */ /* 0x000fe20000010097 */
[----:B------:R-:W-:Y:S01]  /*4530*/  FFMA.FTZ R130, R121, R130, R67 ;  /* 0x0000008279827223 */ /* 0x000fe20000010043 */
[----:B------:R-:W-:Y:S01]  /*4540*/  ISETP.GE.U32.AND.EX P5, PT, R155, 0x1000000, PT, P5 ;  /* 0x010000009b00780c */ /* 0x000fe20003fa6150 */
[----:B------:R-:W-:Y:S01]  /*4550*/  FMUL.FTZ R73, R73, UR6 ;  /* 0x0000000649497c20 */ /* 0x000fe20008410000 */
[----:B------:R-:W-:Y:S01]  /*4560*/  FSEL R74, R126, RZ, P6 ;  /* 0x000000ff7e4a7208 */ /* 0x000fe20003000000 */
[----:B------:R-:W-:Y:S01]  /*4570*/  FMUL.FTZ R67, R65, UR6 ;  /* 0x0000000641437c20 */ /* 0x000fe20008410000 */
[C---:B------:R-:W-:Y:S01]  /*4580*/  FSEL R124, R92.reuse, RZ, P2 ;  /* 0x000000ff5c7c7208 */ /* 0x040fe20001000000 */
[--C-:B------:R-:W-:Y:S01]  /*4590*/  HADD2.F32 R65, -RZ, R32.reuse.H1_H1 ;  /* 0x30000020ff417230 */ /* 0x100fe20000004100 */
[----:B------:R-:W-:Y:S01]  /*45a0*/  LOP3.LUT P6, RZ, R155, 0xff00, RZ, 0xc0, !PT ;  /* 0x0000ff009bff7812 */ /* 0x000fe200078cc0ff */
        /* <DEDUP_REMOVED lines=21> */
[----:B------:R-:W-:Y:S02]  /*4700*/  LOP3.LUT P2, RZ, R160, 0xff00, RZ, 0xc0, !PT ;  /* 0x0000ff00a0ff7812 */ /* 0x000fe4000784c0ff */
[----:B------:R-:W-:-:S02]  /*4710*/  FSEL R92, R67, RZ, P5 ;  /* 0x000000ff435c7208 */ /* 0x000fc40002800000 */
[----:B------:R-:W-:Y:S02]  /*4720*/  F2FP.F16.F32.PACK_AB R67, R93, R72 ;  /* 0x000000485d43723e */ /* 0x000fe400000000ff */
[----:B------:R-:W-:Y:S02]  /*4730*/  FSEL R65, R130, RZ, P6 ;  /* 0x000000ff82417208 */ /* 0x000fe40003000000 */
[----:B------:R-:W-:Y:S02]  /*4740*/  LOP3.LUT P6, RZ, R154, 0xff00, RZ, 0xc0, !PT ;  /* 0x0000ff009aff7812 */ /* 0x000fe400078cc0ff */
[----:B------:R-:W-:Y:S02]  /*4750*/  FSEL R93, R0, RZ, P2 ;  /* 0x000000ff005d7208 */ /* 0x000fe40001000000 */
[----:B------:R-:W-:Y:S02]  /*4760*/  LOP3.LUT P5, RZ, R160, 0xff, RZ, 0xc0, !PT ;  /* 0x000000ffa0ff7812 */ /* 0x000fe400078ac0ff */
        /* <DEDUP_REMOVED lines=12> */
.L_x_2635:
[----:B------:R-:W-:Y:S05]  /*4830*/  @!P1 BRA `(.L_x_2638) ;  /* 0x00000004003c9947 */ /* 0x000fea0003800000 */
[-CC-:B------:R-:W-:Y:S01]  /*4840*/  FFMA.FTZ R95, R95, R150.reuse, R151.reuse ;  /* 0x000000965f5f7223 */ /* 0x180fe20000010097 */
[-CC-:B------:R-:W-:Y:S01]  /*4850*/  FFMA.FTZ R93, R93, R150.reuse, R151.reuse ;  /* 0x000000965d5d7223 */ /* 0x180fe20000010097 */
[----:B------:R-:W-:Y:S01]  /*4860*/  LOP3.LUT P5, RZ, R161, 0xff0000, RZ, 0xc0, !PT ;  /* 0x00ff0000a1ff7812 */ /* 0x000fe200078ac0ff */
[-C--:B0-----:R-:W-:Y:S01]  /*4870*/  FFMA.FTZ R65, R128, R150.reuse, R151 ;  /* 0x0000009680417223 */ /* 0x081fe20000010097 */
[----:B------:R-:W-:Y:S01]  /*4880*/  FADD.FTZ R94, R94, -R95 ;  /* 0x8000005f5e5e7221 */ /* 0x000fe20000010000 */
        /* <DEDUP_REMOVED lines=8> */
[--C-:B------:R-:W-:Y:S01]  /*4910*/  FFMA.FTZ R132, R132, R150, R151.reuse ;  /* 0x0000009684847223 */ /* 0x100fe20000010097 */
[----:B------:R-:W-:Y:S01]  /*4920*/  LOP3.LUT P6, RZ, R155, 0xff0000, RZ, 0xc0, !PT ;  /* 0x00ff00009bff7812 */ /* 0x000fe200078cc0ff */
[----:B------:R-:W-:Y:S01]  /*4930*/  FMUL.FTZ R64, R66, UR6 ;  /* 0x0000000642407c20 */ /* 0x000fe20008410000 */
[----:B------:R-:W-:Y:S01]  /*4940*/  ISETP.GE.U32.AND.EX P2, PT, R161, 0x1000000, PT, P2 ;  /* 0x01000000a100780c */ /* 0x000fe20003f46120 */
[C---:B------:R-:W-:Y:S01]  /*4950*/  FMUL.FTZ R70, R121.reuse, R70 ;  /* 0x0000004679467220 */ /* 0x040fe20000410000 */
        /* <DEDUP_REMOVED lines=8> */
[----:B------:R-:W-:Y:S01]  /*49e0*/  FSEL R68, R64, RZ, P2 ;  /* 0x000000ff40447208 */ /* 0x000fe20001000000 */
[-CC-:B------:R-:W-:Y:S01]  /*49f0*/  FFMA.FTZ R130, R130, R150.reuse, R151.reuse ;  /* 0x0000009682827223 */ /* 0x180fe20000010097 */
[----:B------:R-:W-:Y:S01]  /*4a00*/  FSEL R94, R64, RZ, P5 ;  /* 0x000000ff405e7208 */ /* 0x000fe20002800000 */
[----:B------:R-:W-:Y:S01]  /*4a10*/  FMUL.FTZ R64, R65, UR6 ;  /* 0x0000000641407c20 */ /* 0x000fe20008410000 */
[----:B------:R-:W-:Y:S01]  /*4a20*/  LOP3.LUT P6, RZ, R161, 0xff, RZ, 0xc0, !PT ;  /* 0x000000ffa1ff7812 */ /* 0x000fe200078cc0ff */
[----:B------:R-:W-:Y:S01]  /*4a30*/  FADD.FTZ R130, R127, -R130 ;  /* 0x800000827f827221 */ /* 0x000fe20000010000 */
[----:B------:R-:W-:Y:S01]  /*4a40*/  LOP3.LUT P2, RZ, R155, 0xff, RZ, 0xc0, !PT ;  /* 0x000000ff9bff7812 */ /* 0x000fe2000784c0ff */
[----:B------:R-:W-:Y:S01]  /*4a50*/  FFMA.FTZ R134, R134, R150, R151 ;  /* 0x0000009686867223 */ /* 0x000fe20000010097 */
[----:B------:R-:W-:-:S02]  /*4a60*/  LOP3.LUT P5, RZ, R161, 0xff00, RZ, 0xc0, !PT ;  /* 0x0000ff00a1ff7812 */ /* 0x000fc400078ac0ff */
[C---:B------:R-:W-:Y:S01]  /*4a70*/  FSEL R74, R0.reuse, RZ, P6 ;  /* 0x000000ff004a7208 */ /* 0x040fe20003000000 */
[----:B------:R-:W-:Y:S01]  /*4a80*/  FADD.FTZ R134, R131, -R134 ;  /* 0x8000008683867221 */ /* 0x000fe20000010000 */
[----:B------:R-:W-:Y:S01]  /*4a90*/  FSEL R72, R0, RZ, P2 ;  /* 0x000000ff00487208 */ /* 0x000fe20001000000 */
[----:B------:R-:W-:Y:S01]  /*4aa0*/  FMUL.FTZ R0, R69, UR6 ;  /* 0x0000000645007c20 */ /* 0x000fe20008410000 */
[----:B------:R-:W-:Y:S02]  /*4ab0*/  FSEL R95, R64, RZ, P5 ;  /* 0x000000ff405f7208 */ /* 0x000fe40002800000 */
[----:B------:R-:W-:Y:S02]  /*4ac0*/  LOP3.LUT P2, RZ, R160, 0xff0000, RZ, 0xc0, !PT ;  /* 0x00ff0000a0ff7812 */ /* 0x000fe4000784c0ff */
[----:B------:R-:W-:Y:S02]  /*4ad0*/  LOP3.LUT P5, RZ, R154, 0xff0000, RZ, 0xc0, !PT ;  /* 0x00ff00009aff7812 */ /* 0x000fe400078ac0ff */
[----:B------:R-:W-:-:S02]  /*4ae0*/  LOP3.LUT P6, RZ, R155, 0xff00, RZ, 0xc0, !PT ;  /* 0x0000ff009bff7812 */ /* 0x000fc400078cc0ff */
[C---:B------:R-:W-:Y:S02]  /*4af0*/  FSEL R73, R0.reuse, RZ, P2 ;  /* 0x000000ff00497208 */ /* 0x040fe40001000000 */
[----:B------:R-:W-:Y:S01]  /*4b00*/  FSEL R92, R0, RZ, P5 ;  /* 0x000000ff005c7208 */ /* 0x000fe20002800000 */
[----:B------:R-:W-:Y:S01]  /*4b10*/  FMUL.FTZ R0, R121, R130 ;  /* 0x0000008279007220 */ /* 0x000fe20000410000 */
[----:B------:R-:W-:Y:S01]  /*4b20*/  FSEL R125, R64, RZ, P6 ;  /* 0x000000ff407d7208 */ /* 0x000fe20003000000 */
[----:B------:R-:W-:Y:S01]  /*4b30*/  FFMA.FTZ R64, R135, R150, R151 ;  /* 0x0000009687407223 */ /* 0x000fe20000010097 */
[----:B------:R-:W-:Y:S01]  /*4b40*/  F2FP.F16.F32.PACK_AB R71, R66, R71 ;  /* 0x000000474247723e */ /* 0x000fe200000000ff */
[----:B------:R-:W-:Y:S01]  /*4b50*/  FMUL.FTZ R66, R0, UR6 ;  /* 0x0000000600427c20 */ /* 0x000fe20008410000 */
[----:B------:R-:W-:Y:S01]  /*4b60*/  LOP3.LUT P6, RZ, R160, 0xff000000, RZ, 0xc0, !PT ;  /* 0xff000000a0ff7812 */ /* 0x000fe200078cc0ff */
[----:B------:R-:W-:Y:S01]  /*4b70*/  FADD.FTZ R64, R133, -R64 ;  /* 0x8000004085407221 */ /* 0x000fe20000010000 */
        /* <DEDUP_REMOVED lines=27> */
.L_x_2638:
        /* <DEDUP_REMOVED lines=11> */
[----:B------:R-:W-:Y:S01]  /*4de0*/  FMUL.FTZ R126, R121, R126 ;  /* 0x0000007e797e7220 */ /* 0x000fe20000410000 */
[----:B------:R-:W-:Y:S01]  /*4df0*/  FMUL.FTZ R94, R94, UR6 ;  /* 0x000000065e5e7c20 */ /* 0x000fe20008410000 */
[----:B------:R-:W-:Y:S01]  /*4e00*/  FMUL.FTZ R92, R92, UR6 ;  /* 0x000000065c5c7c20 */ /* 0x000fe20008410000 */
[----:B------:R-:W-:Y:S01]  /*4e10*/  FADD.FTZ R124, R124, -R125 ;  /* 0x8000007d7c7c7221 */ /* 0x000fe20000010000 */
[----:B------:R-:W-:Y:S01]  /*4e20*/  ISETP.GE.U32.AND.EX P2, PT, R161, 0x1000000, PT, P2 ;  /* 0x01000000a100780c */ /* 0x000fe20003f46120 */
[-CC-:B------:R-:W-:Y:S01]  /*4e30*/  FFMA.FTZ R130, R130, R150.reuse, R151.reuse ;  /* 0x0000009682827223 */ /* 0x180fe20000010097 */
        /* <DEDUP_REMOVED lines=11> */
[----:B------:R-:W-:Y:S01]  /*4ef0*/  FMUL.FTZ R124, R124, UR6 ;  /* 0x000000067c7c7c20 */ /* 0x000fe20008410000 */
[----:B------:R-:W-:Y:S01]  /*4f00*/  FSEL R74, R126, RZ, P5 ;  /* 0x000000ff7e4a7208 */ /* 0x000fe20002800000 */
[----:B------:R-:W-:Y:S01]  /*4f10*/  FMUL.FTZ R130, R121, R130 ;  /* 0x0000008279827220 */ /* 0x000fe20000410000 */
[----:B------:R-:W-:Y:S01]  /*4f20*/  ISETP.GE.U32.AND.EX P2, PT, R155, 0x1000000, PT, P2 ;  /* 0x010000009b00780c */ /* 0x000fe20003f46120 */
        /* <DEDUP_REMOVED lines=13> */
[----:B------:R-:W-:Y:S01]  /*5000*/  LOP3.LUT P5, RZ, R160, 0xff000000, RZ, 0xc0, !PT ;  /* 0xff000000a0ff7812 */ /* 0x000fe200078ac0ff */
[----:B------:R-:W-:Y:S01]  /*5010*/  FMUL.FTZ R0, R0, UR6 ;  /* 0x0000000600007c20 */ /* 0x000fe20008410000 */
[----:B------:R-:W-:Y:S01]  /*5020*/  LOP3.LUT P2, RZ, R161, 0xff00, RZ, 0xc0, !PT ;  /* 0x0000ff00a1ff7812 */ /* 0x000fe2000784c0ff */
[----:B------:R-:W-:Y:S01]  /*5030*/  FMUL.FTZ R64, R121, R64 ;  /* 0x0000004079407220 */ /* 0x000fe20000410000 */
[----:B------:R-:W-:-:S02]  /*5040*/  LOP3.LUT P6, RZ, R160, 0xff0000, RZ, 0xc0, !PT ;  /* 0x00ff0000a0ff7812 */ /* 0x000fc400078cc0ff */
[----:B------:R-:W-:Y:S01]  /*5050*/  F2FP.F16.F32.PACK_AB R67, R92, R67 ;  /* 0x000000435c43723e */ /* 0x000fe200000000ff */
[----:B------:R-:W-:Y:S01]  /*5060*/  FMUL.FTZ R64, R64, UR6 ;  /* 0x0000000640407c20 */ /* 0x000fe20008410000 */
[----:B------:R-:W-:Y:S02]  /*5070*/  FSEL R92, R130, RZ, P5 ;  /* 0x000000ff825c7208 */ /* 0x000fe40002800000 */
[----:B------:R-:W-:Y:S02]  /*5080*/  FSEL R95, R124, RZ, P2 ;  /* 0x000000ff7c5f7208 */ /* 0x000fe40001000000 */
[----:B------:R-:W-:Y:S02]  /*5090*/  FSEL R73, R132, RZ, P6 ;  /* 0x000000ff84497208 */ /* 0x000fe40003000000 */
[C---:B------:R-:W-:Y:S02]  /*50a0*/  LOP3.LUT P5, RZ, R154.reuse, 0xff000000, RZ, 0xc0, !PT ;  /* 0xff0000009aff7812 */ /* 0x040fe400078ac0ff */
[----:B------:R-:W-:-:S02]  /*50b0*/  LOP3.LUT P2, RZ, R154, 0xff0000, RZ, 0xc0, !PT ;  /* 0x00ff00009aff7812 */ /* 0x000fc4000784c0ff */
[----:B------:R-:W-:Y:S02]  /*50c0*/  LOP3.LUT P6, RZ, R160, 0xff00, RZ, 0xc0, !PT ;  /* 0x0000ff00a0ff7812 */ /* 0x000fe400078cc0ff */
[----:B------:R-:W-:Y:S02]  /*50d0*/  FSEL R130, R130, RZ, P5 ;  /* 0x000000ff82827208 */ /* 0x000fe40002800000 */
[----:B------:R-:W-:Y:S02]  /*50e0*/  FSEL R65, R132, RZ, P2 ;  /* 0x000000ff84417208 */ /* 0x000fe40001000000 */
[----:B------:R-:W-:Y:S02]  /*50f0*/  LOP3.LUT P5, RZ, R154, 0xff00, RZ, 0xc0, !PT ;  /* 0x0000ff009aff7812 */ /* 0x000fe400078ac0ff */
[----:B------:R-:W-:Y:S02]  /*5100*/  FSEL R93, R0, RZ, P6 ;  /* 0x000000ff005d7208 */ /* 0x000fe40003000000 */
        /* <DEDUP_REMOVED lines=13> */
.L_x_2634:
[----:B------:R-:W-:-:S04]  /*51e0*/  UISETP.NE.U32.AND UP0, UPT, UR7, URZ, UPT ;  /* 0x000000ff0700728c */ /* 0x000fc8000bf05070 */
[----:B------:R-:W-:-:S06]  /*51f0*/  UISETP.NE.AND.EX UP0, UPT, UR8, URZ, UPT, UP0 ;  /* 0x000000ff0800728c */ /* 0x000fcc000bf05300 */
[----:B------:R-:W-:-:S13]  /*5200*/  PLOP3.LUT P4, PT, PT, PT, UP0, 0x80, 0x8 ;  /* 0x000000000008781c */ /* 0x000fda0003f8f008 */
[----:B------:R-:W-:Y:S05]  /*5210*/  @!P4 BRA `(.L_x_2639) ;  /* 0x000000080004c947 */ /* 0x000fea0003800000 */
[----:B------:R-:W-:Y:S05]  /*5220*/  @!P1 BRA `(.L_x_2640) ;  /* 0x0000000400089947 */ /* 0x000fea0003800000 */
[-CC-:B------:R-:W-:Y:S01]  /*5230*/  FFMA.FTZ R93, R93, R150.reuse, R151.reuse ;  /* 0x000000965d5d7223 */ /* 0x180fe20000010097 */
[-CC-:B------:R-:W-:Y:S01]  /*5240*/  FFMA.FTZ R69, R128, R150.reuse, R151.reuse ;  /* 0x0000009680457223 */ /* 0x180fe20000010097 */
[--C-:B0-----:R-:W-:Y:S02]  /*5250*/  HADD2.F32 R75, -RZ, R35.reuse.H1_H1 ;  /* 0x30000023ff4b7230 */ /* 0x101fe40000004100 */
[-C--:B------:R-:W-:Y:S01]  /*5260*/  FFMA.FTZ R125, R125, R150.reuse, R151 ;  /* 0x000000967d7d7223 */ /* 0x080fe20000010097 */
[----:B------:R-:W-:Y:S01]  /*5270*/  FADD.FTZ R92, R92, -R93 ;  /* 0x8000005d5c5c7221 */ /* 0x000fe20000010000 */
[--C-:B------:R-:W-:Y:S02]  /*5280*/  HADD2.F32 R71, -RZ, R34.reuse.H0_H0 ;  /* 0x20000022ff477230 */ /* 0x100fe40000004100 */
[----:B------:R-:W-:Y:S01]  /*5290*/  FADD.FTZ R126, R126, -R69 ;  /* 0x800000457e7e7221 */ /* 0x000fe20000010000 */
[----:B------:R-:W-:Y:S01]  /*52a0*/  FFMA.FTZ R132, R132, R150, R151 ;  /* 0x0000009684847223 */ /* 0x000fe20000010097 */
[----:B------:R-:W-:Y:S01]  /*52b0*/  FFMA.FTZ R128, R121, R92, R75 ;  /* 0x0000005c79807223 */ /* 0x000fe2000001004b */
[----:B------:R-:W-:Y:S01]  /*52c0*/  FFMA.FTZ R95, R95, R150, R151 ;  /* 0x000000965f5f7223 */ /* 0x000fe20000010097 */
[----:B------:R-:W-:Y:S01]  /*52d0*/  HADD2.F32 R73, -RZ, R34.H1_H1 ;  /* 0x30000022ff497230 */ /* 0x000fe20000004100 */
[----:B------:R-:W-:Y:S01]  /*52e0*/  ISETP.GE.U32.AND P2, PT, R160, RZ, PT ;  /* 0x000000ffa000720c */ /* 0x000fe20003f46070 */
[----:B------:R-:W-:Y:S01]  /*52f0*/  FADD.FTZ R124, R124, -R125 ;  /* 0x8000007d7c7c7221 */ /* 0x000fe20000010000 */
[----:B------:R-:W-:Y:S01]  /*5300*/  FFMA.FTZ R126, R121, R126, R71 ;  /* 0x0000007e797e7223 */ /* 0x000fe20000010047 */
[----:B------:R-:W-:-:S02]  /*5310*/  HADD2.F32 R72, -RZ, R35.H0_H0 ;  /* 0x20000023ff487230 */ /* 0x000fc40000004100 */
[----:B------:R-:W-:Y:S01]  /*5320*/  FMUL.FTZ R71, R128, UR6 ;  /* 0x0000000680477c20 */ /* 0x000fe20008410000 */
[--C-:B------:R-:W-:Y:S02]  /*5330*/  HADD2.F32 R69, -RZ, R33.reuse.H0_H0 ;  /* 0x20000021ff457230 */ /* 0x100fe40000004100 */
[----:B------:R-:W-:Y:S01]  /*5340*/  FADD.FTZ R132, R129, -R132 ;  /* 0x8000008481847221 */ /* 0x000fe20000010000 */
[----:B------:R-:W-:Y:S01]  /*5350*/  FADD.FTZ R94, R94, -R95 ;  /* 0x8000005f5e5e7221 */ /* 0x000fe20000010000 */
[----:B------:R-:W-:Y:S01]  /*5360*/  ISETP.GE.U32.AND.EX P2, PT, R161, 0x1000000, PT, P2 ;  /* 0x01000000a100780c */ /* 0x000fe20003f46120 */
[C---:B------:R-:W-:Y:S01]  /*5370*/  FFMA.FTZ R93, R121.reuse, R124, R73 ;  /* 0x0000007c795d7223 */ /* 0x040fe20000010049 */
[C---:B------:R-:W-:Y:S01]  /*5380*/  FFMA.FTZ R132, R121.reuse, R132, R69 ;  /* 0x0000008479847223 */ /* 0x040fe20000010045 */
[----:B------:R-:W-:Y:S01]  /*5390*/  FFMA.FTZ R123, R121, R94, R72 ;  /* 0x0000005e797b7223 */ /* 0x000fe20000010048 */
[----:B------:R-:W-:Y:S01]  /*53a0*/  FSEL R125, R71, RZ, P2 ;  /* 0x000000ff477d7208 */ /* 0x000fe20001000000 */
[----:B------:R-:W-:Y:S01]  /*53b0*/  FMUL.FTZ R69, R126, UR6 ;  /* 0x000000067e457c20 */ /* 0x000fe20008410000 */
[----:B------:R-:W-:Y:S01]  /*53c0*/  FMUL.FTZ R71, R93, UR6 ;  /* 0x000000065d477c20 */ /* 0x000fe20008410000 */
[C---:B------:R-:W-:Y:S01]  /*53d0*/  LOP3.LUT P6, RZ, R161.reuse, 0xff, RZ, 0xc0, !PT ;  /* 0x000000ffa1ff7812 */ /* 0x040fe200078cc0ff */
[-CC-:B------:R-:W-:Y:S01]  /*53e0*/  FFMA.FTZ R68, R130, R150.reuse, R151.reuse ;  /* 0x0000009682447223 */ /* 0x180fe20000010097 */
[----:B------:R-:W-:Y:S01]  /*53f0*/  LOP3.LUT P2, RZ, R161, 0xff00, RZ, 0xc0, !PT ;  /* 0x0000ff00a1ff7812 */ /* 0x000fe2000784c0ff */
[-CC-:B------:R-:W-:Y:S01]  /*5400*/  FFMA.FTZ R0, R134, R150.reuse, R151.reuse ;  /* 0x0000009686007223 */ /* 0x180fe20000010097 */
[----:B------:R-:W-:Y:S01]  /*5410*/  FFMA.FTZ R70, R135, R150, R151 ;  /* 0x0000009687467223 */ /* 0x000fe20000010097 */
[----:B------:R-:W-:Y:S01]  /*5420*/  FMUL.FTZ R72, R123, UR6 ;  /* 0x000000067b487c20 */ /* 0x000fe20008410000 */
[----:B------:R-:W-:Y:S01]  /*5430*/  LOP3.LUT P5, RZ, R161, 0xff0000, RZ, 0xc0, !PT ;  /* 0x00ff0000a1ff7812 */ /* 0x000fe200078ac0ff */
[----:B------:R-:W-:Y:S01]  /*5440*/  HADD2.F32 R74, -RZ, R33.H1_H1 ;  /* 0x30000021ff4a7230 */ /* 0x000fe20000004100 */
[----:B------:R-:W-:Y:S01]  /*5450*/  FSEL R94, R69, RZ, P6 ;  /* 0x000000ff455e7208 */ /* 0x000fe20003000000 */
[----:B------:R-:W-:Y:S01]  /*5460*/  FADD.FTZ R68, R127, -R68 ;  /* 0x800000447f447221 */ /* 0x000fe20000010000 */
[----:B------:R-:W-:Y:S01]  /*5470*/  FSEL R95, R71, RZ, P2 ;  /* 0x000000ff475f7208 */ /* 0x000fe20001000000 */
[----:B------:R-:W-:-:S02]  /*5480*/  HADD2.F32 R69, -RZ, R32.H0_H0 ;  /* 0x20000020ff457230 */ /* 0x000fc40000004100 */
[----:B------:R-:W-:Y:S01]  /*5490*/  FADD.FTZ R0, R131, -R0 ;  /* 0x8000000083007221 */ /* 0x000fe20000010000 */
[----:B------:R-:W-:Y:S02]  /*54a0*/  HADD2.F32 R71, -RZ, R32.H1_H1 ;  /* 0x30000020ff477230 */ /* 0x000fe40000004100 */
[----:B------:R-:W-:Y:S01]  /*54b0*/  FADD.FTZ R70, R133, -R70 ;  /* 0x8000004685467221 */ /* 0x000fe20000010000 */
[----:B------:R-:W-:Y:S01]  /*54c0*/  FSEL R124, R72, RZ, P5 ;  /* 0x000000ff487c7208 */ /* 0x000fe20002800000 */
        /* <DEDUP_REMOVED lines=24> */
.L_x_2640:
[-CC-:B------:R-:W-:Y:S01]  /*5650*/  FFMA.FTZ R93, R93, R150.reuse, R151.reuse ;  /* 0x000000965d5d7223 */ /* 0x180fe20000010097 */
[-CC-:B0-----:R-:W-:Y:S01]  /*5660*/  FFMA.FTZ R73, R128, R150.reuse, R151.reuse ;  /* 0x0000009680497223 */ /* 0x181fe20000010097 */
[-C--:B------:R-:W-:Y:S01]  /*5670*/  FFMA.FTZ R95, R95, R150.reuse, R151 ;  /* 0x000000965f5f7223 */ /* 0x080fe20000010097 */
[--C-:B------:R-:W-:Y:S02]  /*5680*/  HADD2.F32 R74, -RZ, R35.reuse.H1_H1 ;  /* 0x30000023ff4a7230 */ /* 0x100fe40000004100 */
[----:B------:R-:W-:Y:S01]  /*5690*/  FADD.FTZ R92, R92, -R93 ;  /* 0x8000005d5c5c7221 */ /* 0x000fe20000010000 */
[----:B------:R-:W-:Y:S01]  /*56a0*/  FADD.FTZ R126, R126, -R73 ;  /* 0x800000497e7e7221 */ /* 0x000fe20000010000 */
[----:B------:R-:W-:Y:S02]  /*56b0*/  HADD2.F32 R75, -RZ, R35.H0_H0 ;  /* 0x20000023ff4b7230 */ /* 0x000fe40000004100 */
[----:B------:R-:W-:Y:S01]  /*56c0*/  FFMA.FTZ R125, R125, R150, R151 ;  /* 0x000000967d7d7223 */ /* 0x000fe20000010097 */
[----:B------:R-:W-:Y:S01]  /*56d0*/  FADD.FTZ R94, R94, -R95 ;  /* 0x8000005f5e5e7221 */ /* 0x000fe20000010000 */
[----:B------:R-:W-:-:S02]  /*56e0*/  HADD2.F32 R73, -RZ, R34.H0_H0 ;  /* 0x20000022ff497230 */ /* 0x000fc40000004100 */
[--C-:B------:R-:W-:Y:S01]  /*56f0*/  FFMA.FTZ R132, R132, R150, R151.reuse ;  /* 0x0000009684847223 */ /* 0x100fe20000010097 */
[----:B------:R-:W-:Y:S01]  /*5700*/  FFMA.FTZ R92, R121, R92, R74 ;  /* 0x0000005c795c7223 */ /* 0x000fe2000001004a */
[-CC-:B------:R-:W-:Y:S01]  /*5710*/  FFMA.FTZ R72, R135, R150.reuse, R151.reuse ;  /* 0x0000009687487223 */ /* 0x180fe20000010097 */
[----:B------:R-:W-:Y:S02]  /*5720*/  HADD2.F32 R74, -RZ, R34.H1_H1 ;  /* 0x30000022ff4a7230 */ /* 0x000fe40000004100 */
[----:B------:R-:W-:Y:S01]  /*5730*/  FFMA.FTZ R0, R134, R150, R151 ;  /* 0x0000009686007223 */ /* 0x000fe20000010097 */
[----:B------:R-:W-:Y:S01]  /*5740*/  FADD.FTZ R124, R124, -R125 ;  /* 0x8000007d7c7c7221 */ /* 0x000fe20000010000 */
[----:B------:R-:W-:Y:S01]  /*5750*/  FFMA.FTZ R94, R121, R94, R75 ;  /* 0x0000005e795e7223 */ /* 0x000fe2000001004b */
[----:B------:R-:W-:Y:S01]  /*5760*/  HADD2.F32 R93, -RZ, R33.H0_H0 ;  /* 0x20000021ff5d7230 */ /* 0x000fe20000004100 */
[----:B------:R-:W-:Y:S01]  /*5770*/  ISETP.GE.U32.AND P2, PT, R160, RZ, PT ;  /* 0x000000ffa000720c */ /* 0x000fe20003f46070 */
[----:B------:R-:W-:Y:S01]  /*5780*/  FADD.FTZ R132, R129, -R132 ;  /* 0x8000008481847221 */ /* 0x000fe20000010000 */
[----:B------:R-:W-:Y:S01]  /*5790*/  FFMA.FTZ R126, R121, R126, R73 ;  /* 0x0000007e797e7223 */ /* 0x000fe20000010049 */
[----:B------:R-:W-:Y:S01]  /*57a0*/  FFMA.FTZ R130, R130, R150, R151 ;  /* 0x0000009682827223 */ /* 0x000fe20000010097 */
[----:B------:R-:W-:-:S02]  /*57b0*/  HADD2.F32 R73, -RZ, R32.H0_H0 ;  /* 0x20000020ff497230 */ /* 0x000fc40000004100 */
[----:B------:R-:W-:Y:S01]  /*57c0*/  FADD.FTZ R72, R133, -R72 ;  /* 0x8000004885487221 */ /* 0x000fe20000010000 */
[----:B------:R-:W-:Y:S02]  /*57d0*/  HADD2.F32 R75, -RZ, R32.H1_H1 ;  /* 0x30000020ff4b7230 */ /* 0x000fe40000004100 */
[----:B------:R-:W-:Y:S01]  /*57e0*/  FMUL.FTZ R92, R92, UR6 ;  /* 0x000000065c5c7c20 */ /* 0x000fe20008410000 */
[----:B------:R-:W-:Y:S01]  /*57f0*/  FADD.FTZ R0, R131, -R0 ;  /* 0x8000000083007221 */ /* 0x000fe20000010000 */
[----:B------:R-:W-:Y:S01]  /*5800*/  FFMA.FTZ R74, R121, R124, R74 ;  /* 0x0000007c794a7223 */ /* 0x000fe2000001004a */
[----:B------:R-:W-:Y:S01]  /*5810*/  ISETP.GE.U32.AND.EX P2, PT, R161, 0x1000000, PT, P2 ;  /* 0x01000000a100780c */ /* 0x000fe20003f46120 */
[----:B------:R-:W-:Y:S01]  /*5820*/  FMUL.FTZ R94, R94, UR6 ;  /* 0x000000065e5e7c20 */ /* 0x000fe20008410000 */
[----:B------:R-:W-:Y:S02]  /*5830*/  HADD2.F32 R95, -RZ, R33.H1_H1 ;  /* 0x30000021ff5f7230 */ /* 0x000fe40000004100 */
[----:B------:R-:W-:Y:S01]  /*5840*/  FFMA.FTZ R93, R121, R132, R93 ;  /* 0x00000084795d7223 */ /* 0x000fe2000001005d */
[----:B------:R-:W-:Y:S01]  /*5850*/  LOP3.LUT P5, RZ, R161, 0xff0000, RZ, 0xc0, !PT ;  /* 0x00ff0000a1ff7812 */ /* 0x000fe200078ac0ff */
[----:B------:R-:W-:Y:S01]  /*5860*/  FADD.FTZ R130, R127, -R130 ;  /* 0x800000827f827221 */ /* 0x000fe20000010000 */
[C---:B------:R-:W-:Y:S01]  /*5870*/  FFMA.FTZ R72, R121.reuse, R72, R73 ;  /* 0x0000004879487223 */ /* 0x040fe20000010049 */
[----:B------:R-:W-:Y:S01]  /*5880*/  FFMA.FTZ R0, R121, R0, R75 ;  /* 0x0000000079007223 */ /* 0x000fe2000001004b */
[----:B------:R-:W-:Y:S01]  /*5890*/  FSEL R124, R92, RZ, P2 ;  /* 0x000000ff5c7c7208 */ /* 0x000fe20001000000 */
[----:B------:R-:W-:Y:S01]  /*58a0*/  FMUL.FTZ R73, R74, UR6 ;  /* 0x000000064a497c20 */ /* 0x000fe20008410000 */
[----:B------:R-:W-:Y:S01]  /*58b0*/  FMUL.FTZ R126, R126, UR6 ;  /* 0x000000067e7e7c20 */ /* 0x000fe20008410000 */
[----:B------:R-:W-:Y:S01]  /*58c0*/  LOP3.LUT P2, RZ, R161, 0xff00, RZ, 0xc0, !PT ;  /* 0x0000ff00a1ff7812 */ /* 0x000fe2000784c0ff */
        /* <DEDUP_REMOVED lines=22> */
.L_x_2639:
[----:B------:R-:W-:Y:S05]  /*5a30*/  @!P1 BRA `(.L_x_2641) ;  /* 0x0000000000e89947 */ /* 0x000fea0003800000 */
        /* <DEDUP_REMOVED lines=8> */
[C---:B0-----:R-:W-:Y:S01]  /*5ac0*/  FMUL.FTZ R73, R121.reuse, R92 ;  /* 0x0000005c79497220 */ /* 0x041fe20000410000 */
[----:B------:R-:W-:Y:S01]  /*5ad0*/  FMUL.FTZ R70, R121, R126 ;  /* 0x0000007e79467220 */ /* 0x000fe20000410000 */
[----:B------:R-:W-:Y:S01]  /*5ae0*/  FADD.FTZ R124, R124, -R125 ;  /* 0x8000007d7c7c7221 */ /* 0x000fe20000010000 */
[----:B------:R-:W-:Y:S01]  /*5af0*/  FADD.FTZ R94, R94, -R95 ;  /* 0x8000005f5e5e7221 */ /* 0x000fe20000010000 */
[----:B------:R-:W-:Y:S01]  /*5b00*/  FMUL.FTZ R0, R73, UR6 ;  /* 0x0000000649007c20 */ /* 0x000fe20008410000 */
[--C-:B------:R-:W-:Y:S01]  /*5b10*/  FFMA.FTZ R132, R132, R150, R151.reuse ;  /* 0x0000009684847223 */ /* 0x100fe20000010097 */
[----:B------:R-:W-:Y:S01]  /*5b20*/  LOP3.LUT P6, RZ, R161, 0xff, RZ, 0xc0, !PT ;  /* 0x000000ffa1ff7812 */ /* 0x000fe200078cc0ff */
[C---:B------:R-:W-:Y:S01]  /*5b30*/  FMUL.FTZ R72, R121.reuse, R94 ;  /* 0x0000005e79487220 */ /* 0x040fe20000410000 */
[----:B------:R-:W-:Y:S01]  /*5b40*/  FMUL.FTZ R75, R121, R124 ;  /* 0x0000007c794b7220 */ /* 0x000fe20000410000 */
[----:B------:R-:W-:Y:S01]  /*5b50*/  FSEL R126, R0, RZ, P2 ;  /* 0x000000ff007e7208 */ /* 0x000fe20001000000 */
[----:B------:R-:W-:Y:S01]  /*5b60*/  FMUL.FTZ R0, R70, UR6 ;  /* 0x0000000646007c20 */ /* 0x000fe20008410000 */
[----:B------:R-:W-:Y:S01]  /*5b70*/  FADD.FTZ R132, R129, -R132 ;  /* 0x8000008481847221 */ /* 0x000fe20000010000 */
[-CC-:B------:R-:W-:Y:S01]  /*5b80*/  FFMA.FTZ R134, R134, R150.reuse, R151.reuse ;  /* 0x0000009686867223 */ /* 0x180fe20000010097 */
[-CC-:B------:R-:W-:Y:S01]  /*5b90*/  FFMA.FTZ R130, R130, R150.reuse, R151.reuse ;  /* 0x0000009682827223 */ /* 0x180fe20000010097 */
[----:B------:R-:W-:Y:S01]  /*5ba0*/  FMUL.FTZ R68, R72, UR6 ;  /* 0x0000000648447c20 */ /* 0x000fe20008410000 */
[----:B------:R-:W-:Y:S01]  /*5bb0*/  FSEL R94, R0, RZ, P6 ;  /* 0x000000ff005e7208 */ /* 0x000fe20003000000 */
[----:B------:R-:W-:Y:S01]  /*5bc0*/  FFMA.FTZ R0, R135, R150, R151 ;  /* 0x0000009687007223 */ /* 0x000fe20000010097 */
[----:B------:R-:W-:Y:S01]  /*5bd0*/  FMUL.FTZ R71, R75, UR6 ;  /* 0x000000064b477c20 */ /* 0x000fe20008410000 */
[----:B------:R-:W-:Y:S01]  /*5be0*/  LOP3.LUT P5, RZ, R161, 0xff0000, RZ, 0xc0, !PT ;  /* 0x00ff0000a1ff7812 */ /* 0x000fe200078ac0ff */
[----:B------:R-:W-:Y:S01]  /*5bf0*/  FMUL.FTZ R69, R121, R132 ;  /* 0x0000008479457220 */ /* 0x000fe20000410000 */
[----:B------:R-:W-:Y:S01]  /*5c00*/  LOP3.LUT P2, RZ, R161, 0xff00, RZ, 0xc0, !PT ;  /* 0x0000ff00a1ff7812 */ /* 0x000fe2000784c0ff */
[----:B------:R-:W-:Y:S01]  /*5c10*/  FADD.FTZ R130, R127, -R130 ;  /* 0x800000827f827221 */ /* 0x000fe20000010000 */
[----:B------:R-:W-:Y:S01]  /*5c20*/  FADD.FTZ R0, R133, -R0 ;  /* 0x8000000085007221 */ /* 0x000fe20000010000 */
[----:B------:R-:W-:Y:S01]  /*5c30*/  FADD.FTZ R134, R131, -R134 ;  /* 0x8000008683867221 */ /* 0x000fe20000010000 */
[----:B------:R-:W-:Y:S01]  /*5c40*/  FSEL R123, R68, RZ, P5 ;  /* 0x000000ff447b7208 */ /* 0x000fe20002800000 */
[----:B------:R-:W-:Y:S01]  /*5c50*/  FMUL.FTZ R68, R69, UR6 ;  /* 0x0000000645447c20 */ /* 0x000fe20008410000 */
[----:B------:R-:W-:Y:S01]  /*5c60*/  FSEL R95, R71, RZ, P2 ;  /* 0x000000ff475f7208 */ /* 0x000fe20001000000 */
[----:B------:R-:W-:Y:S01]  /*5c70*/  FMUL.FTZ R130, R121, R130 ;  /* 0x0000008279827220 */ /* 0x000fe20000410000 */
[----:B------:R-:W-:Y:S01]  /*5c80*/  F2FP.F16.F32.PACK_AB R71, R73, R72 ;  /* 0x000000484947723e */ /* 0x000fe200000000ff */
[C---:B------:R-:W-:Y:S01]  /*5c90*/  FMUL.FTZ R0, R121.reuse, R0 ;  /* 0x0000000079007220 */ /* 0x040fe20000410000 */
[----:B------:R-:W-:Y:S01]  /*5ca0*/  LOP3.LUT P5, RZ, R160, 0xff0000, RZ, 0xc0, !PT ;  /* 0x00ff0000a0ff7812 */ /* 0x000fe200078ac0ff */
[----:B------:R-:W-:Y:S01]  /*5cb0*/  FMUL.FTZ R73, R121, R134 ;  /* 0x0000008679497220 */ /* 0x000fe20000410000 */
[----:B------:R-:W-:Y:S01]  /*5cc0*/  F2FP.F16.F32.PACK_AB R70, R75, R70 ;  /* 0x000000464b46723e */ /* 0x000fe200000000ff */
        /* <DEDUP_REMOVED lines=15> */
[----:B------:R-:W-:Y:S01]  /*5dc0*/  F2FP.F16.F32.PACK_AB R72, R93, R72 ;  /* 0x000000485d48723e */ /* 0x000fe200000000ff */
[----:B------:R-:W-:Y:S06]  /*5dd0*/  BRA `(.L_x_2637) ;  /* 0x0000000000d47947 */ /* 0x000fec0003800000 */
.L_x_2641:
[-CC-:B------:R-:W-:Y:S01]  /*5de0*/  FFMA.FTZ R93, R93, R150.reuse, R151.reuse ;  /* 0x000000965d5d7223 */ /* 0x180fe20000010097 */
[-CC-:B------:R-:W-:Y:S01]  /*5df0*/  FFMA.FTZ R95, R95, R150.reuse, R151.reuse ;  /* 0x000000965f5f7223 */ /* 0x180fe20000010097 */
[-CC-:B------:R-:W-:Y:S01]  /*5e00*/  FFMA.FTZ R132, R132, R150.reuse, R151.reuse ;  /* 0x0000009684847223 */ /* 0x180fe20000010097 */
[-C--:B0-----:R-:W-:Y:S01]  /*5e10*/  FFMA.FTZ R73, R128, R150.reuse, R151 ;  /* 0x0000009680497223 */ /* 0x081fe20000010097 */
        /* <DEDUP_REMOVED lines=25> */
[----:B------:R-:W-:Y:S01]  /*5fb0*/  FSEL R75, R94, RZ, P5 ;  /* 0x000000ff5e4b7208 */ /* 0x000fe20002800000 */
        /* <DEDUP_REMOVED lines=23> */
.L_x_2637:
        /* <DEDUP_REMOVED lines=37> */
[----:B------:R-:W-:Y:S01]  /*6380*/  FSEL R67, R0, RZ, P6 ;  /* 0x000000ff00437208 */ /* 0x000fe20003000000 */
[----:B------:R-:W-:Y:S01]  /*6390*/  FADD.FTZ R76, R81, -R76 ;  /* 0x8000004c514c7221 */ /* 0x000fe20000010000 */
[----:B------:R-:W-:Y:S01]  /*63a0*/  ISETP.GE.U32.AND P2, PT, R158, RZ, PT ;  /* 0x000000ff9e00720c */ /* 0x000fe20003f46070 */
        /* <DEDUP_REMOVED lines=58> */
.L_x_2644:
[-CC-:B------:R-:W-:Y:S01]  /*6750*/  FFMA.FTZ R88, R88, R150.reuse, R151.reuse ;  /* 0x0000009658587223 */ /* 0x180fe20000010097 */
[-CC-:B------:R-:W-:Y:S01]  /*6760*/  FFMA.FTZ R90, R90, R150.reuse, R151.reuse ;  /* 0x000000965a5a7223 */ /* 0x180fe20000010097 */
[--C-:B------:R-:W-:Y:S02]  /*6770*/  HADD2.F32 R0, -RZ, R31.reuse.H1_H1 ;  /* 0x3000001fff007230 */ /* 0x100fe40000004100 */
[-CC-:B------:R-:W-:Y:S01]  /*6780*/  FFMA.FTZ R84, R84, R150.reuse, R151.reuse ;  /* 0x0000009654547223 */ /* 0x180fe20000010097 */
        /* <DEDUP_REMOVED lines=10> */
[-CC-:B------:R-:W-:Y:S01]  /*6830*/  FFMA.FTZ R86, R86, R150.reuse, R151.reuse ;  /* 0x0000009656567223 */ /* 0x180fe20000010097 */
[----:B------:R-:W-:Y:S02]  /*6840*/  HADD2.F32 R67, -RZ, R29.H1_H1 ;  /* 0x3000001dff437230 */ /* 0x000fe40000004100 */
[----:B------:R-:W-:Y:S01]  /*6850*/  FFMA.FTZ R78, R78, R150, R151 ;  /* 0x000000964e4e7223 */ /* 0x000fe20000010097 */
[----:B------:R-:W-:Y:S01]  /*6860*/  FADD.FTZ R82, R83, -R82 ;  /* 0x8000005253527221 */ /* 0x000fe20000010000 */
[----:B------:R-:W-:Y:S01]  /*6870*/  FMUL.FTZ R0, R0, UR6 ;  /* 0x0000000600007c20 */ /* 0x000fe20008410000 */
[----:B------:R-:W-:Y:S01]  /*6880*/  FMUL.FTZ R88, R88, UR6 ;  /* 0x0000000658587c20 */ /* 0x000fe20008410000 */
[----:B------:R-:W-:-:S02]  /*6890*/  HADD2.F32 R75, -RZ, R30.H1_H1 ;  /* 0x3000001eff4b7230 */ /* 0x000fc40000004100 */
[----:B------:R-:W-:Y:S01]  /*68a0*/  FFMA.FTZ R73, R121, R84, R73 ;  /* 0x0000005479497223 */ /* 0x000fe20000010049 */
[----:B------:R-:W-:Y:S01]  /*68b0*/  HADD2.F32 R65, -RZ, R29.H0_H0 ;  /* 0x2000001dff417230 */ /* 0x000fe20000004100 */
[----:B------:R-:W-:Y:S01]  /*68c0*/  ISETP.GE.U32.AND.EX P6, PT, R159, 0x1000000, PT, P2 ;  /* 0x010000009f00780c */ /* 0x000fe20003fc6120 */
[----:B------:R-:W-:Y:S01]  /*68d0*/  FADD.FTZ R76, R81, -R76 ;  /* 0x8000004c514c7221 */ /* 0x000fe20000010000 */
[----:B------:R-:W-:Y:S01]  /*68e0*/  LOP3.LUT P5, RZ, R159, 0xff0000, RZ, 0xc0, !PT ;  /* 0x00ff00009fff7812 */ /* 0x000fe200078ac0ff */
[----:B------:R-:W-:Y:S01]  /*68f0*/  FADD.FTZ R86, R87, -R86 ;  /* 0x8000005657567221 */ /* 0x000fe20000010000 */
[----:B------:R-:W-:Y:S01]  /*6900*/  FADD.FTZ R78, R77, -R78 ;  /* 0x8000004e4d4e7221 */ /* 0x000fe20000010000 */
[----:B------:R-:W-:Y:S01]  /*6910*/  FFMA.FTZ R67, R121, R82, R67 ;  /* 0x0000005279437223 */ /* 0x000fe20000010043 */
[----:B------:R-:W-:Y:S01]  /*6920*/  FSEL R82, R0, RZ, P6 ;  /* 0x000000ff00527208 */ /* 0x000fe20003000000 */
[----:B------:R-:W-:Y:S01]  /*6930*/  FMUL.FTZ R73, R73, UR6 ;  /* 0x0000000649497c20 */ /* 0x000fe20008410000 */
[----:B------:R-:W-:Y:S01]  /*6940*/  FSEL R77, R88, RZ, P5 ;  /* 0x000000ff584d7208 */ /* 0x000fe20002800000 */
[C---:B------:R-:W-:Y:S01]  /*6950*/  FFMA.FTZ R75, R121.reuse, R86, R75 ;  /* 0x00000056794b7223 */ /* 0x040fe2000001004b */
[----:B------:R-:W-:Y:S01]  /*6960*/  FFMA.FTZ R65, R121, R76, R65 ;  /* 0x0000004c79417223 */ /* 0x000fe20000010041 */
[----:B------:R-:W-:Y:S01]  /*6970*/  LOP3.LUT P6, RZ, R153, 0xff0000, RZ, 0xc0, !PT ;  /* 0x00ff000099ff7812 */ /* 0x000fe200078cc0ff */
[----:B------:R-:W-:Y:S01]  /*6980*/  FFMA.FTZ R80, R80, R150, R151 ;  /* 0x0000009650507223 */ /* 0x000fe20000010097 */
[----:B------:R-:W-:Y:S01]  /*6990*/  LOP3.LUT P5, RZ, R159, 0xff, RZ, 0xc0, !PT ;  /* 0x000000ff9fff7812 */ /* 0x000fe200078ac0ff */
[----:B------:R-:W-:Y:S01]  /*69a0*/  FMUL.FTZ R75, R75, UR6 ;  /* 0x000000064b4b7c20 */ /* 0x000fe20008410000 */
[----:B------:R-:W-:Y:S01]  /*69b0*/  ISETP.GE.U32.AND P2, PT, R152, RZ, PT ;  /* 0x000000ff9800720c */ /* 0x000fe20003f46070 */
[----:B------:R-:W-:Y:S01]  /*69c0*/  FMUL.FTZ R64, R65, UR6 ;  /* 0x0000000641407c20 */ /* 0x000fe20008410000 */
[----:B------:R-:W-:Y:S01]  /*69d0*/  FSEL R88, R88, RZ, P6 ;  /* 0x000000ff58587208 */ /* 0x000fe20003000000 */
[----:B------:R-:W-:Y:S01]  /*69e0*/  HADD2.F32 R65, -RZ, R28.H1_H1 ;  /* 0x3000001cff417230 */ /* 0x000fe20000004100 */
[----:B------:R-:W-:Y:S01]  /*69f0*/  FSEL R74, R73, RZ, P5 ;  /* 0x000000ff494a7208 */ /* 0x000fe20002800000 */
[----:B------:R-:W-:Y:S01]  /*6a00*/  FMUL.FTZ R66, R67, UR6 ;  /* 0x0000000643427c20 */ /* 0x000fe20008410000 */
[----:B------:R-:W-:Y:S01]  /*6a10*/  ISETP.GE.U32.AND.EX P2, PT, R153, 0x1000000, PT, P2 ;  /* 0x010000009900780c */ /* 0x000fe20003f46120 */
[----:B------:R-:W-:Y:S01]  /*6a20*/  FADD.FTZ R80, R79, -R80 ;  /* 0x800000504f507221 */ /* 0x000fe20000010000 */
[----:B------:R-:W-:Y:S01]  /*6a30*/  LOP3.LUT P6, RZ, R153, 0xff, RZ, 0xc0, !PT ;  /* 0x000000ff99ff7812 */ /* 0x000fe200078cc0ff */
[----:B------:R-:W-:Y:S01]  /*6a40*/  FFMA.FTZ R65, R121, R78, R65 ;  /* 0x0000004e79417223 */ /* 0x000fe20000010041 */
[----:B------:R-:W-:-:S02]  /*6a50*/  LOP3.LUT P5, RZ, R153, 0xff00, RZ, 0xc0, !PT ;  /* 0x0000ff0099ff7812 */ /* 0x000fc400078ac0ff */
[----:B------:R-:W-:Y:S01]  /*6a60*/  FSEL R81, R0, RZ, P2 ;  /* 0x000000ff00517208 */ /* 0x000fe20001000000 */
[----:B------:R-:W-:Y:S01]  /*6a70*/  HADD2.F32 R0, -RZ, R28.H0_H0 ;  /* 0x2000001cff007230 */ /* 0x000fe20000004100 */
[----:B------:R-:W-:Y:S01]  /*6a80*/  FSEL R72, R73, RZ, P6 ;  /* 0x000000ff49487208 */ /* 0x000fe20003000000 */
[----:B------:R-:W-:Y:S01]  /*6a90*/  FMUL.FTZ R65, R65, UR6 ;  /* 0x0000000641417c20 */ /* 0x000fe20008410000 */
[----:B------:R-:W-:Y:S02]  /*6aa0*/  FSEL R83, R75, RZ, P5 ;  /* 0x000000ff4b537208 */ /* 0x000fe40002800000 */
[----:B------:R-:W-:Y:S01]  /*6ab0*/  LOP3.LUT P2, RZ, R159, 0xff00, RZ, 0xc0, !PT ;  /* 0x0000ff009fff7812 */ /* 0x000fe2000784c0ff */
[----:B------:R-:W-:Y:S01]  /*6ac0*/  FFMA.FTZ R0, R121, R80, R0 ;  /* 0x0000005079007223 */ /* 0x000fe20000010000 */
[C---:B------:R-:W-:Y:S02]  /*6ad0*/  LOP3.LUT P6, RZ, R158.reuse, 0xff0000, RZ, 0xc0, !PT ;  /* 0x00ff00009eff7812 */ /* 0x040fe400078cc0ff */
        /* <DEDUP_REMOVED lines=26> */
.L_x_2643:
[----:B------:R-:W-:Y:S05]  /*6c80*/  @!P1 BRA `(.L_x_2646) ;  /* 0x00000004003c9947 */ /* 0x000fea0003800000 */
[-CC-:B------:R-:W-:Y:S01]  /*6c90*/  FFMA.FTZ R88, R88, R150.reuse, R151.reuse ;  /* 0x0000009658587223 */ /* 0x180fe20000010097 */
[-CC-:B------:R-:W-:Y:S01]  /*6ca0*/  FFMA.FTZ R0, R84, R150.reuse, R151.reuse ;  /* 0x0000009654007223 */ /* 0x180fe20000010097 */
[-CC-:B------:R-:W-:Y:S01]  /*6cb0*/  FFMA.FTZ R76, R76, R150.reuse, R151.reuse ;  /* 0x000000964c4c7223 */ /* 0x180fe20000010097 */
[--C-:B------:R-:W-:Y:S01]  /*6cc0*/  FFMA.FTZ R90, R90, R150, R151.reuse ;  /* 0x000000965a5a7223 */ /* 0x100fe20000010097 */
[----:B------:R-:W-:Y:S01]  /*6cd0*/  FADD.FTZ R88, R89, -R88 ;  /* 0x8000005859587221 */ /* 0x000fe20000010000 */
[----:B0-----:R-:W-:Y:S01]  /*6ce0*/  FADD.FTZ R70, R85, -R0 ;  /* 0x8000000055467221 */ /* 0x001fe20000010000 */
[----:B------:R-:W-:Y:S01]  /*6cf0*/  FADD.FTZ R66, R81, -R76 ;  /* 0x8000004c51427221 */ /* 0x000fe20000010000 */
[----:B------:R-:W-:Y:S01]  /*6d00*/  FADD.FTZ R76, R91, -R90 ;  /* 0x8000005a5b4c7221 */ /* 0x000fe20000010000 */
[----:B------:R-:W-:Y:S01]  /*6d10*/  FMUL.FTZ R71, R121, R88 ;  /* 0x0000005879477220 */ /* 0x000fe20000410000 */
[----:B------:R-:W-:Y:S01]  /*6d20*/  LOP3.LUT P5, RZ, R159, 0xff0000, RZ, 0xc0, !PT ;  /* 0x00ff00009fff7812 */ /* 0x000fe200078ac0ff */
        /* <DEDUP_REMOVED lines=10> */
[-CC-:B------:R-:W-:Y:S01]  /*6dd0*/  FFMA.FTZ R82, R82, R150.reuse, R151.reuse ;  /* 0x0000009652527223 */ /* 0x180fe20000010097 */
[----:B------:R-:W-:Y:S01]  /*6de0*/  FADD.FTZ R68, R77, -R78 ;  /* 0x8000004e4d447221 */ /* 0x000fe20000010000 */
[----:B------:R-:W-:Y:S01]  /*6df0*/  FFMA.FTZ R80, R80, R150, R151 ;  /* 0x0000009650507223 */ /* 0x000fe20000010097 */
[----:B------:R-:W-:Y:S01]  /*6e00*/  FMUL.FTZ R64, R76, UR6 ;  /* 0x000000064c407c20 */ /* 0x000fe20008410000 */
[----:B------:R-:W-:Y:S01]  /*6e10*/  FSEL R77, R0, RZ, P6 ;  /* 0x000000ff004d7208 */ /* 0x000fe20003000000 */
[----:B------:R-:W-:Y:S01]  /*6e20*/  FMUL.FTZ R0, R70, UR6 ;  /* 0x0000000646007c20 */ /* 0x000fe20008410000 */
[----:B------:R-:W-:Y:S01]  /*6e30*/  ISETP.GE.U32.AND.EX P2, PT, R159, 0x1000000, PT, P2 ;  /* 0x010000009f00780c */ /* 0x000fe20003f46120 */
[----:B------:R-:W-:Y:S01]  /*6e40*/  FMUL.FTZ R67, R121, R86 ;  /* 0x0000005679437220 */ /* 0x000fe20000410000 */
[----:B------:R-:W-:Y:S01]  /*6e50*/  ISETP.GE.U32.AND.EX P5, PT, R153, 0x1000000, PT, P5 ;  /* 0x010000009900780c */ /* 0x000fe20003fa6150 */
[----:B------:R-:W-:Y:S01]  /*6e60*/  FADD.FTZ R84, R83, -R82 ;  /* 0x8000005253547221 */ /* 0x000fe20000010000 */
[----:B------:R-:W-:Y:S01]  /*6e70*/  LOP3.LUT P6, RZ, R159, 0xff, RZ, 0xc0, !PT ;  /* 0x000000ff9fff7812 */ /* 0x000fe200078cc0ff */
[----:B------:R-:W-:Y:S01]  /*6e80*/  FADD.FTZ R82, R79, -R80 ;  /* 0x800000504f527221 */ /* 0x000fe20000010000 */
[C---:B------:R-:W-:Y:S01]  /*6e90*/  FSEL R78, R64.reuse, RZ, P2 ;  /* 0x000000ff404e7208 */ /* 0x040fe20001000000 */
[----:B------:R-:W-:Y:S01]  /*6ea0*/  FMUL.FTZ R69, R121, R66 ;  /* 0x0000004279457220 */ /* 0x000fe20000410000 */
[----:B------:R-:W-:Y:S01]  /*6eb0*/  FSEL R80, R64, RZ, P5 ;  /* 0x000000ff40507208 */ /* 0x000fe20002800000 */
[----:B------:R-:W-:Y:S01]  /*6ec0*/  FMUL.FTZ R64, R67, UR6 ;  /* 0x0000000643407c20 */ /* 0x000fe20008410000 */
[----:B------:R-:W-:Y:S01]  /*6ed0*/  FSEL R74, R0, RZ, P6 ;  /* 0x000000ff004a7208 */ /* 0x000fe20003000000 */
[----:B------:R-:W-:Y:S01]  /*6ee0*/  FMUL.FTZ R68, R121, R68 ;  /* 0x0000004479447220 */ /* 0x000fe20000410000 */
[----:B------:R-:W-:-:S02]  /*6ef0*/  LOP3.LUT P5, RZ, R159, 0xff00, RZ, 0xc0, !PT ;  /* 0x0000ff009fff7812 */ /* 0x000fc400078ac0ff */
[C---:B------:R-:W-:Y:S02]  /*6f00*/  LOP3.LUT P6, RZ, R153.reuse, 0xff00, RZ, 0xc0, !PT ;  /* 0x0000ff0099ff7812 */ /* 0x040fe400078cc0ff */
        /* <DEDUP_REMOVED lines=39> */
.L_x_2646:
[-CC-:B------:R-:W-:Y:S01]  /*7180*/  FFMA.FTZ R88, R88, R150.reuse, R151.reuse ;  /* 0x0000009658587223 */ /* 0x180fe20000010097 */
[-CC-:B------:R-:W-:Y:S01]  /*7190*/  FFMA.FTZ R90, R90, R150.reuse, R151.reuse ;  /* 0x000000965a5a7223 */ /* 0x180fe20000010097 */
[-CC-:B------:R-:W-:Y:S01]  /*71a0*/  FFMA.FTZ R84, R84, R150.reuse, R151.reuse ;  /* 0x0000009654547223 */ /* 0x180fe20000010097 */
        /* <DEDUP_REMOVED lines=72> */
.L_x_2642:
[----:B------:R-:W-:Y:S05]  /*7630*/  @!P4 BRA `(.L_x_2647) ;  /* 0x000000080004c947 */ /* 0x000fea0003800000 */
[----:B------:R-:W-:Y:S05]  /*7640*/  @!P1 BRA `(.L_x_2648) ;  /* 0x0000000400089947 */ /* 0x000fea0003800000 */
[-CC-:B------:R-:W-:Y:S01]  /*7650*/  FFMA.FTZ R90, R90, R150.reuse, R151.reuse ;  /* 0x000000965a5a7223 */ /* 0x180fe20000010097 */
[-CC-:B------:R-:W-:Y:S01]  /*7660*/  FFMA.FTZ R82, R82, R150.reuse, R151.reuse ;  /* 0x0000009652527223 */ /* 0x180fe20000010097 */
[--C-:B------:R-:W-:Y:S02]  /*7670*/  HADD2.F32 R0, -RZ, R31.reuse.H1_H1 ;  /* 0x3000001fff007230 */ /* 0x100fe40000004100 */
[-CC-:B------:R-:W-:Y:S01]  /*7680*/  FFMA.FTZ R86, R86, R150.reuse, R151.reuse ;  /* 0x0000009656567223 */ /* 0x180fe20000010097 */
        /* <DEDUP_REMOVED lines=33> */
[----:B------:R-:W-:Y:S01]  /*78a0*/  FADD.FTZ R80, R79, -R80 ;  /* 0x800000504f507221 */ /* 0x000fe20000010000 */
[----:B------:R-:W-:Y:S01]  /*78b0*/  FSEL R81, R69, RZ, P5 ;  /* 0x000000ff45517208 */ /* 0x000fe20002800000 */
[--C-:B------:R-:W-:Y:S01]  /*78c0*/  HADD2.F32 R69, -RZ, R28.reuse.H0_H0 ;  /* 0x2000001cff457230 */ /* 0x100fe20000004100 */
[----:B------:R-:W-:Y:S01]  /*78d0*/  FSEL R79, R0, RZ, P6 ;  /* 0x000000ff004f7208 */ /* 0x000fe20003000000 */
[----:B------:R-:W-:-:S02]  /*78e0*/  HADD2.F32 R71, -RZ, R28.H1_H1 ;  /* 0x3000001cff477230 */ /* 0x000fc40000004100 */
        /* <DEDUP_REMOVED lines=24> */
.L_x_2648:
[-CC-:B------:R-:W-:Y:S01]  /*7a70*/  FFMA.FTZ R90, R90, R150.reuse, R151.reuse ;  /* 0x000000965a5a7223 */ /* 0x180fe20000010097 */
[-CC-:B------:R-:W-:Y:S01]  /*7a80*/  FFMA.FTZ R88, R88, R150.reuse, R151.reuse ;  /* 0x0000009658587223 */ /* 0x180fe20000010097 */
[--C-:B------:R-:W-:Y:S02]  /*7a90*/  HADD2.F32 R0, -RZ, R31.reuse.H1_H1 ;  /* 0x3000001fff007230 */ /* 0x100fe40000004100 */
[-CC-:B------:R-:W-:Y:S01]  /*7aa0*/  FFMA.FTZ R78, R78, R150.reuse, R151.reuse ;  /* 0x000000964e4e7223 */ /* 0x180fe20000010097 */
[----:B------:R-:W-:Y:S01]  /*7ab0*/  FADD.FTZ R90, R91, -R90 ;  /* 0x8000005a5b5a7221 */ /* 0x000fe20000010000 */
[----:B0-----:R-:W-:Y:S02]  /*7ac0*/  HADD2.F32 R75, -RZ, R31.H0_H0 ;  /* 0x2000001fff4b7230 */ /* 0x001fe40000004100 */
[-CC-:B------:R-:W-:Y:S01]  /*7ad0*/  FFMA.FTZ R84, R84, R150.reuse, R151.reuse ;  /* 0x0000009654547223 */ /* 0x180fe20000010097 */
[----:B------:R-:W-:Y:S01]  /*7ae0*/  FADD.FTZ R88, R89, -R88 ;  /* 0x8000005859587221 */ /* 0x000fe20000010000 */
[-CC-:B------:R-:W-:Y:S01]  /*7af0*/  FFMA.FTZ R76, R76, R150.reuse, R151.reuse ;  /* 0x000000964c4c7223 */ /* 0x180fe20000010097 */
[----:B------:R-:W-:Y:S01]  /*7b00*/  FFMA.FTZ R86, R86, R150, R151 ;  /* 0x0000009656567223 */ /* 0x000fe20000010097 */
[----:B------:R-:W-:Y:S01]  /*7b10*/  FADD.FTZ R78, R77, -R78 ;  /* 0x8000004e4d4e7221 */ /* 0x000fe20000010000 */
[----:B------:R-:W-:-:S02]  /*7b20*/  HADD2.F32 R73, -RZ, R30.H0_H0 ;  /* 0x2000001eff497230 */ /* 0x000fc40000004100 */
[----:B------:R-:W-:Y:S01]  /*7b30*/  FFMA.FTZ R90, R121, R90, R0 ;  /* 0x0000005a795a7223 */ /* 0x000fe20000010000 */
[----:B------:R-:W-:Y:S01]  /*7b40*/  FFMA.FTZ R80, R80, R150, R151 ;  /* 0x0000009650507223 */ /* 0x000fe20000010097 */
[----:B------:R-:W-:Y:S01]  /*7b50*/  FADD.FTZ R84, R85, -R84 ;  /* 0x8000005455547221 */ /* 0x000fe20000010000 */
[----:B------:R-:W-:Y:S01]  /*7b60*/  FFMA.FTZ R88, R121, R88, R75 ;  /* 0x0000005879587223 */ /* 0x000fe2000001004b */
[----:B------:R-:W-:Y:S02]  /*7b70*/  HADD2.F32 R0, -RZ, R30.H1_H1 ;  /* 0x3000001eff007230 */ /* 0x000fe40000004100 */
[----:B------:R-:W-:Y:S01]  /*7b80*/  FADD.FTZ R76, R81, -R76 ;  /* 0x8000004c514c7221 */ /* 0x000fe20000010000 */
[--C-:B------:R-:W-:Y:S02]  /*7b90*/  HADD2.F32 R77, -RZ, R29.reuse.H0_H0 ;  /* 0x2000001dff4d7230 */ /* 0x100fe40000004100 */
[----:B------:R-:W-:Y:S01]  /*7ba0*/  FADD.FTZ R86, R87, -R86 ;  /* 0x8000005657567221 */ /* 0x000fe20000010000 */
[----:B------:R-:W-:Y:S01]  /*7bb0*/  ISETP.GE.U32.AND P2, PT, R158, RZ, PT ;  /* 0x000000ff9e00720c */ /* 0x000fe20003f46070 */
[----:B------:R-:W-:Y:S01]  /*7bc0*/  FFMA.FTZ R82, R82, R150, R151 ;  /* 0x0000009652527223 */ /* 0x000fe20000010097 */
[----:B------:R-:W-:Y:S01]  /*7bd0*/  FADD.FTZ R80, R79, -R80 ;  /* 0x800000504f507221 */ /* 0x000fe20000010000 */
[----:B------:R-:W-:Y:S01]  /*7be0*/  FFMA.FTZ R84, R121, R84, R73 ;  /* 0x0000005479547223 */ /* 0x000fe20000010049 */
[----:B------:R-:W-:Y:S01]  /*7bf0*/  FMUL.FTZ R90, R90, UR6 ;  /* 0x000000065a5a7c20 */ /* 0x000fe20008410000 */
[----:B------:R-:W-:Y:S01]  /*7c00*/  FMUL.FTZ R88, R88, UR6 ;  /* 0x0000000658587c20 */ /* 0x000fe20008410000 */
[----:B------:R-:W-:-:S02]  /*7c10*/  HADD2.F32 R79, -RZ, R29.H1_H1 ;  /* 0x3000001dff4f7230 */ /* 0x000fc40000004100 */
[C---:B------:R-:W-:Y:S01]  /*7c20*/  FFMA.FTZ R0, R121.reuse, R86, R0 ;  /* 0x0000005679007223 */ /* 0x040fe20000010000 */
[--C-:B------:R-:W-:Y:S02]  /*7c30*/  HADD2.F32 R75, -RZ, R28.reuse.H1_H1 ;  /* 0x3000001cff4b7230 */ /* 0x100fe40000004100 */
[----:B------:R-:W-:Y:S01]  /*7c40*/  FFMA.FTZ R76, R121, R76, R77 ;  /* 0x0000004c794c7223 */ /* 0x000fe2000001004d */
[----:B------:R-:W-:Y:S01]  /*7c50*/  HADD2.F32 R73, -RZ, R28.H0_H0 ;  /* 0x2000001cff497230 */ /* 0x000fe20000004100 */
[----:B------:R-:W-:Y:S01]  /*7c60*/  LOP3.LUT P5, RZ, R159, 0xff0000, RZ, 0xc0, !PT ;  /* 0x00ff00009fff7812 */ /* 0x000fe200078ac0ff */
[----:B------:R-:W-:Y:S01]  /*7c70*/  FADD.FTZ R82, R83, -R82 ;  /* 0x8000005253527221 */ /* 0x000fe20000010000 */
[----:B------:R-:W-:Y:S01]  /*7c80*/  ISETP.GE.U32.AND.EX P2, PT, R159, 0x1000000, PT, P2 ;  /* 0x010000009f00780c */ /* 0x000fe20003f46120 */
[----:B------:R-:W-:Y:S01]  /*7c90*/  FMUL.FTZ R84, R84, UR6 ;  /* 0x0000000654547c20 */ /* 0x000fe20008410000 */
        /* <DEDUP_REMOVED lines=27> */
.L_x_2647:
[----:B------:R-:W-:Y:S05]  /*7e50*/  @!P1 BRA `(.L_x_2649) ;  /* 0x0000000000e89947 */ /* 0x000fea0003800000 */
[-CC-:B------:R-:W-:Y:S01]  /*7e60*/  FFMA.FTZ R90, R90, R150.reuse, R151.reuse ;  /* 0x000000965a5a7223 */ /* 0x180fe20000010097 */
[-CC-:B------:R-:W-:Y:S01]  /*7e70*/  FFMA.FTZ R78, R78, R150.reuse, R151.reuse ;  /* 0x000000964e4e7223 */ /* 0x180fe20000010097 */
[-CC-:B------:R-:W-:Y:S01]  /*7e80*/  FFMA.FTZ R88, R88, R150.reuse, R151.reuse ;  /* 0x0000009658587223 */ /* 0x180fe20000010097 */
[-CC-:B------:R-:W-:Y:S01]  /*7e90*/  FFMA.FTZ R84, R84, R150.reuse, R151.reuse ;  /* 0x0000009654547223 */ /* 0x180fe20000010097 */
[----:B------:R-:W-:Y:S01]  /*7ea0*/  FADD.FTZ R90, R91, -R90 ;  /* 0x8000005a5b5a7221 */ /* 0x000fe20000010000 */
[----:B------:R-:W-:Y:S01]  /*7eb0*/  FADD.FTZ R78, R77, -R78 ;  /* 0x8000004e4d4e7221 */ /* 0x000fe20000010000 */
[--C-:B------:R-:W-:Y:S01]  /*7ec0*/  FFMA.FTZ R86, R86, R150, R151.reuse ;  /* 0x0000009656567223 */ /* 0x100fe20000010097 */
[----:B------:R-:W-:Y:S01]  /*7ed0*/  FADD.FTZ R88, R89, -R88 ;  /* 0x8000005859587221 */ /* 0x000fe20000010000 */
[----:B------:R-:W-:Y:S01]  /*7ee0*/  FMUL.FTZ R77, R121, R90 ;  /* 0x0000005a794d7220 */ /* 0x000fe20000410000 */
[----:B------:R-:W-:Y:S01]  /*7ef0*/  ISETP.GE.U32.AND P2, PT, R158, RZ, PT ;  /* 0x000000ff9e00720c */ /* 0x000fe20003f46070 */
[--C-:B------:R-:W-:Y:S01]  /*7f00*/  FFMA.FTZ R76, R76, R150, R151.reuse ;  /* 0x000000964c4c7223 */ /* 0x100fe20000010097 */
[----:B------:R-:W-:Y:S01]  /*7f10*/  FADD.FTZ R84, R85, -R84 ;  /* 0x8000005455547221 */ /* 0x000fe20000010000 */
[----:B------:R-:W-:Y:S01]  /*7f20*/  FADD.FTZ R86, R87, -R86 ;  /* 0x8000005657567221 */ /* 0x000fe20000010000 */
[----:B------:R-:W-:Y:S01]  /*7f30*/  FMUL.FTZ R88, R121, R88 ;  /* 0x0000005879587220 */ /* 0x000fe20000410000 */
[----:B0-----:R-:W-:Y:S01]  /*7f40*/  FMUL.FTZ R68, R77, UR6 ;  /* 0x000000064d447c20 */ /* 0x001fe20008410000 */
[----:B------:R-:W-:Y:S01]  /*7f50*/  ISETP.GE.U32.AND.EX P2, PT, R159, 0x1000000, PT, P2 ;  /* 0x010000009f00780c */ /* 0x000fe20003f46120 */
[----:B------:R-:W-:Y:S01]  /*7f60*/  FADD.FTZ R76, R81, -R76 ;  /* 0x8000004c514c7221 */ /* 0x000fe20000010000 */
[C---:B------:R-:W-:Y:S01]  /*7f70*/  FMUL.FTZ R70, R121.reuse, R84 ;  /* 0x0000005479467220 */ /* 0x040fe20000410000 */
[-CC-:B------:R-:W-:Y:S01]  /*7f80*/  FFMA.FTZ R82, R82, R150.reuse, R151.reuse ;  /* 0x0000009652527223 */ /* 0x180fe20000010097 */
[----:B------:R-:W-:Y:S01]  /*7f90*/  FFMA.FTZ R80, R80, R150, R151 ;  /* 0x0000009650507223 */ /* 0x000fe20000010097 */
[----:B------:R-:W-:Y:S01]  /*7fa0*/  FMUL.FTZ R75, R121, R86 ;  /* 0x00000056794b7220 */ /* 0x000fe20000410000 */
[----:B------:R-:W-:Y:S01]  /*7fb0*/  FMUL.FTZ R0, R88, UR6 ;  /* 0x0000000658007c20 */ /* 0x000fe20008410000 */
[----:B------:R-:W-:Y:S01]  /*7fc0*/  LOP3.LUT P5, RZ, R159, 0xff0000, RZ, 0xc0, !PT ;  /* 0x00ff00009fff7812 */ /* 0x000fe200078ac0ff */
[----:B------:R-:W-:Y:S01]  /*7fd0*/  FMUL.FTZ R69, R121, R76 ;  /* 0x0000004c79457220 */ /* 0x000fe20000410000 */
[----:B------:R-:W-:Y:S01]  /*7fe0*/  FSEL R86, R68, RZ, P2 ;  /* 0x000000ff44567208 */ /* 0x000fe20001000000 */
[----:B------:R-:W-:Y:S01]  /*7ff0*/  FMUL.FTZ R68, R70, UR6 ;  /* 0x0000000646447c20 */ /* 0x000fe20008410000 */
[----:B------:R-:W-:Y:S01]  /*8000*/  LOP3.LUT P6, RZ, R159, 0xff, RZ, 0xc0, !PT ;  /* 0x000000ff9fff7812 */ /* 0x000fe200078cc0ff */
        /* <DEDUP_REMOVED lines=31> */
.L_x_2649:
        /* <DEDUP_REMOVED lines=53> */
.L_x_2645:
        /* <DEDUP_REMOVED lines=13> */
.L_x_2624:
        /* <DEDUP_REMOVED lines=48> */
.L_x_2623:
[----:B------:R-:W-:Y:S05]  /*8920*/  BSYNC B0 ;  /* 0x0000000000007941 */ /* 0x000fea0003800000 */
.L_x_2622:
[----:B------:R-:W0:Y:S01]  /*8930*/  S2R R56, SR_TID.X ;  /* 0x0000000000387919 */ /* 0x000e220000002100 */
[----:B------:R-:W-:Y:S01]  /*8940*/  MOV R2, 0x400 ;  /* 0x0000040000027802 */ /* 0x000fe20000000f00 */
[----:B------:R-:W-:Y:S05]  /*8950*/  WARPSYNC.ALL ;  /* 0x0000000000007948 */ /* 0x000fea0003800000 */
[----:B------:R-:W1:Y:S01]  /*8960*/  S2R R3, SR_CgaCtaId ;  /* 0x0000000000037919 */ /* 0x000e620000008800 */
[----:B------:R-:W2:Y:S01]  /*8970*/  LDCU.128 UR20, c[0x0][0x440] ;  /* 0x00008800ff1477ac */ /* 0x000ea20008000c00 */
[----:B0-----:R-:W-:Y:S02]  /*8980*/  LOP3.LUT R0, R56, 0x1f, RZ, 0xc0, !PT ;  /* 0x0000001f38007812 */ /* 0x001fe400078ec0ff */
[----:B------:R-:W-:-:S05]  /*8990*/  SHF.R.U32.HI R17, RZ, 0x5, R56 ;  /* 0x00000005ff117819 */ /* 0x000fca0000011638 */
        /* <DEDUP_REMOVED lines=138> */
.L_x_2625:
        /* <DEDUP_REMOVED lines=8> */
.L_x_2652:
[----:B------:R-:W-:Y:S05]  /*92c0*/  BSYNC B2 ;  /* 0x0000000000027941 */ /* 0x000fea0003800000 */
.L_x_2651:
        /* <DEDUP_REMOVED lines=8> */
.L_x_2653:
[----:B------:R-:W-:Y:S01]  /*9350*/  HFMA2 R165, -RZ, RZ, 0, 1.1920928955078125e-07 ;  /* 0x00000002ffa57431 */ /* 0x000fe200000001ff */
[----:B------:R-:W-:Y:S02]  /*9360*/  MOV R72, R150 ;  /* 0x0000009600487202 */ /* 0x000fe40000000f00 */
[----:B------:R-:W-:-:S03]  /*9370*/  MOV R150, R73 ;  /* 0x0000004900967202 */ /* 0x000fc60000000f00 */
[----:B------:R-:W-:-:S07]  /*9380*/  FADD.FTZ R74, R74, R72 ;  /* 0x000000484a4a7221 */ /* 0x000fce0000010000 */
[----:B------:R-:W-:Y:S05]  /*9390*/  WARPSYNC.COLLECTIVE R151, `(.L_x_2654) ;  /* 0x0000000097087348 */ /* 0x000fea0003c00000 */
[----:B------:R0:W1:Y:S02]  /*93a0*/  SHFL.BFLY P2, R150, R150, R165, R164 ;  /* 0x0c0000a596967389 */ /* 0x00006400000400a4 */
[----:B01----:R-:W-:Y:S05]  /*93b0*/  ENDCOLLECTIVE ;  /* 0x000000000000791b */ /* 0x003fea0003800000 */
.L_x_2654:
[----:B------:R-:W-:Y:S02]  /*93c0*/  MOV R72, R150 ;  /* 0x0000009600487202 */ /* 0x000fe40000000f00 */
[----:B------:R-:W-:-:S03]  /*93d0*/  MOV R150, R74 ;  /* 0x0000004a00967202 */ /* 0x000fc60000000f00 */
[----:B------:R-:W-:-:S07]  /*93e0*/  FADD.FTZ R72, R73, R72 ;  /* 0x0000004849487221 */ /* 0x000fce0000010000 */
[----:B------:R-:W-:Y:S05]  /*93f0*/  WARPSYNC.COLLECTIVE R151, `(.L_x_2655) ;  /* 0x0000000097087348 */ /* 0x000fea0003c00000 */
[----:B------:R0:W1:Y:S02]  /*9400*/  SHFL.BFLY P2, R150, R150, R165, R164 ;  /* 0x0c0000a596967389 */ /* 0x00006400000400a4 */
[----:B01----:R-:W-:Y:S05]  /*9410*/  ENDCOLLECTIVE ;  /* 0x000000000000791b */ /* 0x003fea0003800000 */
.L_x_2655:
[----:B------:R-:W-:Y:S01]  /*9420*/  HFMA2 R165, -RZ, RZ, 0, 2.384185791015625e-07 ;  /* 0x00000004ffa57431 */ /* 0x000fe200000001ff */
[----:B------:R-:W-:Y:S02]  /*9430*/  MOV R73, R150 ;  /* 0x0000009600497202 */ /* 0x000fe40000000f00 */
[----:B------:R-:W-:-:S03]  /*9440*/  MOV R150, R72 ;  /* 0x0000004800967202 */ /* 0x000fc60000000f00 */
[----:B------:R-:W-:-:S07]  /*9450*/  FADD.FTZ R74, R74, R73 ;  /* 0x000000494a4a7221 */ /* 0x000fce0000010000 */
[----:B------:R-:W-:Y:S05]  /*9460*/  WARPSYNC.COLLECTIVE R151, `(.L_x_2656) ;  /* 0x0000000097087348 */ /* 0x000fea0003c00000 */
[----:B------:R0:W1:Y:S02]  /*9470*/  SHFL.BFLY P2, R150, R150, R165, R164 ;  /* 0x0c0000a596967389 */ /* 0x00006400000400a4 */
[----:B01----:R-:W-:Y:S05]  /*9480*/  ENDCOLLECTIVE ;  /* 0x000000000000791b */ /* 0x003fea0003800000 */
.L_x_2656:
[----:B------:R-:W-:Y:S02]  /*9490*/  MOV R73, R150 ;  /* 0x0000009600497202 */ /* 0x000fe40000000f00 */
[----:B------:R-:W-:-:S03]  /*94a0*/  MOV R150, R74 ;  /* 0x0000004a00967202 */ /* 0x000fc60000000f00 */
[----:B------:R-:W-:-:S07]  /*94b0*/  FADD.FTZ R72, R72, R73 ;  /* 0x0000004948487221 */ /* 0x000fce0000010000 */
[----:B------:R-:W-:Y:S05]  /*94c0*/  WARPSYNC.COLLECTIVE R151, `(.L_x_2657) ;  /* 0x0000000097087348 */ /* 0x000fea0003c00000 */
[----:B------:R0:W1:Y:S02]  /*94d0*/  SHFL.BFLY P2, R150, R150, R165, R164 ;  /* 0x0c0000a596967389 */ /* 0x00006400000400a4 */
[----:B01----:R-:W-:Y:S05]  /*94e0*/  ENDCOLLECTIVE ;  /* 0x000000000000791b */ /* 0x003fea0003800000 */
.L_x_2657:
[----:B------:R-:W-:Y:S01]  /*94f0*/  HFMA2 R165, -RZ, RZ, 0, 4.76837158203125e-07 ;  /* 0x00000008ffa57431 */ /* 0x000fe200000001ff */
[----:B------:R-:W-:Y:S02]  /*9500*/  MOV R73, R150 ;  /* 0x0000009600497202 */ /* 0x000fe40000000f00 */
[----:B------:R-:W-:-:S03]  /*9510*/  MOV R150, R72 ;  /* 0x0000004800967202 */ /* 0x000fc60000000f00 */
[----:B------:R-:W-:-:S07]  /*9520*/  FADD.FTZ R73, R74, R73 ;  /* 0x000000494a497221 */ /* 0x000fce0000010000 */
[----:B------:R-:W-:Y:S05]  /*9530*/  WARPSYNC.COLLECTIVE R151, `(.L_x_2658) ;  /* 0x0000000097087348 */ /* 0x000fea0003c00000 */
[----:B------:R0:W1:Y:S02]  /*9540*/  SHFL.BFLY P2, R150, R150, R165, R164 ;  /* 0x0c0000a596967389 */ /* 0x00006400000400a4 */
[----:B01----:R-:W-:Y:S05]  /*9550*/  ENDCOLLECTIVE ;  /* 0x000000000000791b */ /* 0x003fea0003800000 */
.L_x_2658:
[----:B------:R-:W-:Y:S01]  /*9560*/  FADD.FTZ R72, R72, R150 ;  /* 0x0000009648487221 */ /* 0x000fe20000010000 */
[----:B------:R-:W-:-:S07]  /*9570*/  MOV R150, R73 ;  /* 0x0000004900967202 */ /* 0x000fce0000000f00 */
[----:B------:R-:W-:Y:S05]  /*9580*/  WARPSYNC.COLLECTIVE R151, `(.L_x_2659) ;  /* 0x0000000097087348 */ /* 0x000fea0003c00000 */
[----:B------:R0:W1:Y:S02]  /*9590*/  SHFL.BFLY P2, R150, R150, R165, R164 ;  /* 0x0c0000a596967389 */ /* 0x00006400000400a4 */
[----:B01----:R-:W-:Y:S05]  /*95a0*/  ENDCOLLECTIVE ;  /* 0x000000000000791b */ /* 0x003fea0003800000 */
.L_x_2659:
[----:B------:R-:W-:Y:S02]  /*95b0*/  HFMA2 R165, -RZ, RZ, 0, 9.5367431640625e-07 ;  /* 0x00000010ffa57431 */ /* 0x000fe400000001ff */
[----:B------:R-:W-:Y:S01]  /*95c0*/  FADD.FTZ R73, R73, R150 ;  /* 0x0000009649497221 */ /* 0x000fe20000010000 */
[----:B------:R-:W-:-:S07]  /*95d0*/  MOV R150, R72 ;  /* 0x0000004800967202 */ /* 0x000fce0000000f00 */
[----:B------:R-:W-:Y:S05]  /*95e0*/  WARPSYNC.COLLECTIVE R151, `(.L_x_2660) ;  /* 0x0000000097087348 */ /* 0x000fea0003c00000 */
[----:B------:R0:W1:Y:S02]  /*95f0*/  SHFL.BFLY P2, R150, R150, R165, R164 ;  /* 0x0c0000a596967389 */ /* 0x00006400000400a4 */
[----:B01----:R-:W-:Y:S05]  /*9600*/  ENDCOLLECTIVE ;  /* 0x000000000000791b */ /* 0x003fea0003800000 */
.L_x_2660:
[----:B------:R-:W-:Y:S02]  /*9610*/  MOV R74, R150 ;  /* 0x00000096004a7202 */ /* 0x000fe40000000f00 */
[----:B------:R-:W-:-:S07]  /*9620*/  MOV R150, R73 ;  /* 0x0000004900967202 */ /* 0x000fce0000000f00 */
[----:B------:R-:W-:Y:S05]  /*9630*/  WARPSYNC.COLLECTIVE R151, `(.L_x_2661) ;  /* 0x0000000097087348 */ /* 0x000fea0003c00000 */
[----:B------:R0:W1:Y:S02]  /*9640*/  SHFL.BFLY P2, R150, R150, R165, R164 ;  /* 0x0c0000a596967389 */ /* 0x00006400000400a4 */
[----:B01----:R-:W-:Y:S05]  /*9650*/  ENDCOLLECTIVE ;  /* 0x000000000000791b */ /* 0x003fea0003800000 */
.L_x_2661:
[----:B------:R-:W-:Y:S05]  /*9660*/  BRA `(.L_x_2662) ;  /* 0xffffff8000487947 */ /* 0x000fea000383ffff */
.L_x_2663:
        /* <DEDUP_REMOVED lines=9> */
.L_x_4993:


//--------------------- .text._ZN10layer_norm31ln_parallel_residual_bwd_kernelINS_13Kernel_traitsI6__halfS2_fS2_fjLj768ELj1ELj4ELj1ELj16ENS_18Kernel_traits_baseILj768ES2_S2_fS2_fjLj128EEEEELb0ELb0ELb0EEEvNS_9BwdParamsE --------------------------
	.section	.text._ZN10layer_norm31ln_parallel_residual_bwd_kernelINS_13Kernel_traitsI6__halfS2_fS2_fjLj768ELj1ELj4ELj1ELj16ENS_18Kernel_traits_baseILj768ES2_S2_fS2_fjLj128EEEEELb0ELb0ELb0EEEvNS_9BwdParamsE,"ax",@progbits
	.align	128
        .global         _ZN10layer_norm31ln_parallel_residual_bwd_kernelINS_13Kernel_traitsI6__halfS2_fS2_fjLj768ELj1ELj4ELj1ELj16ENS_18Kernel_traits_baseILj768ES2_S2_fS2_fjLj128EEEEELb0ELb0ELb0EEEvNS_9BwdParamsE
        .type           _ZN10layer_norm31ln_parallel_residual_bwd_kernelINS_13Kernel_traitsI6__halfS2_fS2_fjLj768ELj1ELj4ELj1ELj16ENS_18Kernel_traits_baseILj768ES2_S2_fS2_fjLj128EEEEELb0ELb0ELb0EEEvNS_9BwdParamsE,@function
        .size           _ZN10layer_norm31ln_parallel_residual_bwd_kernelINS_13Kernel_traitsI6__halfS2_fS2_fjLj768ELj1ELj4ELj1ELj16ENS_18Kernel_traits_baseILj768ES2_S2_fS2_fjLj128EEEEELb0ELb0ELb0EEEvNS_9BwdParamsE,(.L_x_4994 - _ZN10layer_norm31ln_parallel_residual_bwd_kernelINS_13Kernel_traitsI6__halfS2_fS2_fjLj768ELj1ELj4ELj1ELj16ENS_18Kernel_traits_baseILj768ES2_S2_fS2_fjLj128EEEEELb0ELb0ELb0EEEvNS_9BwdParamsE)
        .other          _ZN10layer_norm31ln_parallel_residual_bwd_kernelINS_13Kernel_traitsI6__halfS2_fS2_fjLj768ELj1ELj4ELj1ELj16ENS_18Kernel_traits_baseILj768ES2_S2_fS2_fjLj128EEEEELb0ELb0ELb0EEEvNS_9BwdParamsE,@"STO_CUDA_ENTRY STV_DEFAULT"
_ZN10layer_norm31ln_parallel_residual_bwd_kernelINS_13Kernel_traitsI6__halfS2_fS2_fjLj768ELj1ELj4ELj1ELj16ENS_18Kernel_traits_baseILj768ES2_S2_fS2_fjLj128EEEEELb0ELb0ELb0EEEvNS_9BwdParamsE:
.text._ZN10layer_norm31ln_parallel_residual_bwd_kernelINS_13Kernel_traitsI6__halfS2_fS2_fjLj768ELj1ELj4ELj1ELj16ENS_18Kernel_traits_baseILj768ES2_S2_fS2_fjLj128EEEEELb0ELb0ELb0EEEvNS_9BwdParamsE:
        /* <DEDUP_REMOVED lines=31> */
[----:B------:R3:W5:Y:S03]  /*01f0*/  @P4 LDG.E.128 R32, desc[UR10][R2.64] ;  /* 0x0000000a02204981 */ /* 0x000766000c1e1d00 */
[C---:B----4-:R-:W-:Y:S01]  /*0200*/  @P0 IMAD.WIDE.U32 R14, R23.reuse, 0x10, R10 ;  /* 0x00000010170e0825 */ /* 0x050fe200078e000a */
[----:B------:R4:W5:Y:S03]  /*0210*/  @P4 LDG.E.128 R36, desc[UR10][R8.64] ;  /* 0x0000000a08244981 */ /* 0x000966000c1e1d00 */
[C---:B-1----:R-:W-:Y:S01]  /*0220*/  @P0 IMAD.WIDE.U32 R16, R23.reuse, 0x10, R12 ;  /* 0x0000001017100825 */ /* 0x042fe200078e000c */
[----:B------:R-:W-:Y:S01]  /*0230*/  @P0 IADD3 R23, PT, PT, R23, 0x20, RZ ;  /* 0x0000002017170810 */ /* 0x000fe20007ffe0ff */
[----:B------:R4:W5:Y:S04]  /*0240*/  @P0 LDG.E.128 R40, desc[UR10][R14.64] ;  /* 0x0000000a0e280981 */ /* 0x000968000c1e1d00 */
[C---:B0-----:R-:W-:Y:S01]  /*0250*/  @P1 IMAD.WIDE.U32 R10, R23.reuse, 0x10, R18 ;  /* 0x00000010170a1825 */ /* 0x041fe200078e0012 */
[----:B---3--:R-:W-:Y:S01]  /*0260*/  SHF.R.U32.HI R2, RZ, 0x5, R6 ;  /* 0x00000005ff027819 */ /* 0x008fe20000011606 */
[----:B------:R4:W5:Y:S02]  /*0270*/  @P0 LDG.E.128 R44, desc[UR10][R16.64] ;  /* 0x0000000a102c0981 */ /* 0x000964000c1e1d00 */
[----:B------:R-:W-:-:S02]  /*0280*/  @P1 IMAD.WIDE.U32 R12, R23, 0x10, R20 ;  /* 0x00000010170c1825 */ /* 0x000fc400078e0014 */
        /* <DEDUP_REMOVED lines=105> */
.L_x_2702:
        /* <DEDUP_REMOVED lines=28> */
[----:B------:R0:W4:Y:S01]  /*0ae0*/  LDG.E.128 R180, desc[UR10][R224.64+0x10] ;  /* 0x0000100ae0b47981 */ /* 0x000122000c1e1d00 */
[----:B------:R-:W-:-:S04]  /*0af0*/  ISETP.NE.U32.AND P0, PT, RZ, UR12, PT ;  /* 0x0000000cff007c0c */ /* 0x000fc8000bf05070 */
[----:B------:R-:W-:-:S13]  /*0b00*/  ISETP.NE.AND.EX P0, PT, RZ, UR13, PT, P0 ;  /* 0x0000000dff007c0c */ /* 0x000fda000bf05300 */
[----:B------:R-:W1:Y:S01]  /*0b10*/  @P0 LDC.64 R196, c[0x0][0x438] ;  /* 0x00010e00ffc40b82 */ /* 0x000e620000000a00 */
[----:B------:R-:W-:Y:S02]  /*0b20*/  HADD2.F32 R200, -RZ, R32.H0_H0 ;  /* 0x20000020ffc87230 */ /* 0x000fe40000004100 */
[----:B------:R-:W-:Y:S02]  /*0b30*/  HADD2.F32 R232, -RZ, R39.H0_H0 ;  /* 0x20000027ffe87230 */ /* 0x000fe40000004100 */
[----:B-1----:R-:W-:-:S05]  /*0b40*/  @P0 IMAD.WIDE.U32 R196, R0, 0x20, R196 ;  /* 0x0000002000c40825 */ /* 0x002fca00078e00c4 */
[----:B------:R-:W5:Y:S04]  /*0b50*/  @P0 LDG.E.128 R28, desc[UR10][R196.64] ;  /* 0x0000000ac41c0981 */ /* 0x000f68000c1e1d00 */
[----:B------:R1:W5:Y:S01]  /*0b60*/  @P0 LDG.E.128 R24, desc[UR10][R196.64+0x10] ;  /* 0x0000100ac4180981 */ /* 0x000362000c1e1d00 */
[----:B------:R-:W-:Y:S02]  /*0b70*/  HADD2.F32 R231, -RZ, R37.H1_H1 ;  /* 0x30000025ffe77230 */ /* 0x000fe40000004100 */
[----:B0-----:R-:W-:Y:S02]  /*0b80*/  HADD2.F32 R224, -RZ, R35.H0_H0 ;  /* 0x20000023ffe07230 */ /* 0x001fe40000004100 */
[----:B------:R-:W-:Y:S02]  /*0b90*/  HADD2.F32 R229, -RZ, R33.H1_H1 ;  /* 0x30000021ffe57230 */ /* 0x000fe40000004100 */
[----:B-1----:R-:W-:-:S02]  /*0ba0*/  HADD2.F32 R196, -RZ, R37.H0_H0 ;  /* 0x20000025ffc47230 */ /* 0x002fc40000004100 */
[--C-:B---3--:R-:W-:Y:S02]  /*0bb0*/  HADD2.F32 R219, -RZ, R184.reuse.H0_H0 ;  /* 0x200000b8ffdb7230 */ /* 0x108fe40000004100 */
[----:B------:R-:W-:Y:S02]  /*0bc0*/  HADD2.F32 R222, -RZ, R184.H1_H1 ;  /* 0x300000b8ffde7230 */ /* 0x000fe40000004100 */
        /* <DEDUP_REMOVED lines=8> */
[--C-:B------:R-:W-:Y:S02]  /*0c50*/  HADD2.F32 R185, -RZ, R187.reuse.H0_H0 ;  /* 0x200000bbffb97230 */ /* 0x100fe40000004100 */
[----:B------:R-:W-:Y:S01]  /*0c60*/  FADD.FTZ R100, R100, R215 ;  /* 0x000000d764647221 */ /* 0x000fe20000010000 */
[----:B------:R-:W-:Y:S02]  /*0c70*/  HADD2.F32 R184, -RZ, R187.H1_H1 ;  /* 0x300000bbffb87230 */ /* 0x000fe40000004100 */
[----:B--2---:R-:W-:Y:S01]  /*0c80*/  FADD.FTZ R192, -R221, R192 ;  /* 0x000000c0ddc07221 */ /* 0x004fe20000010100 */
[----:B----4-:R-:W-:-:S02]  /*0c90*/  HADD2.F32 R225, -RZ, R189.H0_H0 ;  /* 0x200000bdffe17230 */ /* 0x010fc40000004100 */
[C---:B------:R-:W-:Y:S01]  /*0ca0*/  FADD.FTZ R194, -R221.reuse, R194 ;  /* 0x000000c2ddc27221 */ /* 0x040fe20000010100 */
[--C-:B------:R-:W-:Y:S02]  /*0cb0*/  HADD2.F32 R187, -RZ, R191.reuse.H0_H0 ;  /* 0x200000bfffbb7230 */ /* 0x100fe40000004100 */
[C---:B------:R-:W-:Y:S01]  /*0cc0*/  FADD.FTZ R180, -R221.reuse, R180 ;  /* 0x000000b4ddb47221 */ /* 0x040fe20000010100 */
[----:B------:R-:W-:Y:S02]  /*0cd0*/  HADD2.F32 R186, -RZ, R191.H1_H1 ;  /* 0x300000bfffba7230 */ /* 0x000fe40000004100 */
[----:B------:R-:W-:Y:S01]  /*0ce0*/  FMUL.FTZ R197, R196, R225 ;  /* 0x000000e1c4c57220 */ /* 0x000fe20000410000 */
[----:B------:R-:W-:Y:S02]  /*0cf0*/  HADD2.F32 R230, -RZ, R188.H1_H1 ;  /* 0x300000bcffe67230 */ /* 0x000fe40000004100 */
[----:B------:R-:W-:Y:S01]  /*0d00*/  FADD.FTZ R234, -R221, R181 ;  /* 0x000000b5ddea7221 */ /* 0x000fe20000010100 */
[----:B------:R-:W-:-:S02]  /*0d10*/  HADD2.F32 R191, -RZ, R36.H1_H1 ;  /* 0x30000024ffbf7230 */ /* 0x000fc40000004100 */
[----:B------:R-:W-:Y:S01]  /*0d20*/  FADD.FTZ R236, -R221, R183 ;  /* 0x000000b7ddec7221 */ /* 0x000fe20000010100 */
[--C-:B------:R-:W-:Y:S02]  /*0d30*/  HADD2.F32 R223, -RZ, R190.reuse.H0_H0 ;  /* 0x200000beffdf7230 */ /* 0x100fe40000004100 */
[----:B------:R-:W-:Y:S01]  /*0d40*/  FADD.FTZ R101, R101, R218 ;  /* 0x000000da65657221 */ /* 0x000fe20000010000 */
[----:B------:R-:W-:Y:S02]  /*0d50*/  HADD2.F32 R226, -RZ, R190.H1_H1 ;  /* 0x300000beffe27230 */ /* 0x000fe40000004100 */
[----:B------:R-:W-:Y:S01]  /*0d60*/  FMUL.FTZ R198, R191, R230 ;  /* 0x000000e6bfc67220 */ /* 0x000fe20000410000 */
[----:B------:R-:W-:Y:S02]  /*0d70*/  HADD2.F32 R227, -RZ, R188.H0_H0 ;  /* 0x200000bcffe37230 */ /* 0x000fe40000004100 */
[----:B------:R-:W-:Y:S01]  /*0d80*/  FADD.FTZ R56, R56, R223 ;  /* 0x000000df38387221 */ /* 0x000fe20000010000 */
[----:B------:R-:W-:-:S02]  /*0d90*/  HADD2.F32 R228, -RZ, R189.H1_H1 ;  /* 0x300000bdffe47230 */ /* 0x000fc40000004100 */
[----:B------:R-:W-:Y:S01]  /*0da0*/  FADD.FTZ R57, R57, R226 ;  /* 0x000000e239397221 */ /* 0x000fe20000010000 */
[----:B------:R-:W-:Y:S02]  /*0db0*/  HADD2.F32 R190, -RZ, R33.H0_H0 ;  /* 0x20000021ffbe7230 */ /* 0x000fe40000004100 */
[----:B------:R-:W-:Y:S01]  /*0dc0*/  FADD.FTZ R152, R152, R227 ;  /* 0x000000e398987221 */ /* 0x000fe20000010000 */
[----:B------:R-:W-:Y:S02]  /*0dd0*/  HADD2.F32 R188, -RZ, R36.H0_H0 ;  /* 0x20000024ffbc7230 */ /* 0x000fe40000004100 */
[----:B------:R-:W-:Y:S01]  /*0de0*/  FMUL.FTZ R196, R231, R228 ;  /* 0x000000e4e7c47220 */ /* 0x000fe20000410000 */
[----:B------:R-:W-:Y:S02]  /*0df0*/  HADD2.F32 R189, -RZ, R32.H1_H1 ;  /* 0x30000020ffbd7230 */ /* 0x000fe40000004100 */
[----:B------:R-:W-:Y:S01]  /*0e00*/  FFMA.FTZ R197, R190, R217, R197 ;  /* 0x000000d9bec57223 */ /* 0x000fe200000100c5 */
[----:B------:R-:W-:-:S02]  /*0e10*/  HADD2.F32 R190, -RZ, R38.H0_H0 ;  /* 0x20000026ffbe7230 */ /* 0x000fc40000004100 */
[----:B------:R-:W-:Y:S01]  /*0e20*/  FMUL.FTZ R3, R188, R227 ;  /* 0x000000e3bc037220 */ /* 0x000fe20000410000 */
[----:B------:R-:W-:Y:S02]  /*0e30*/  HADD2.F32 R231, -RZ, R39.H1_H1 ;  /* 0x30000027ffe77230 */ /* 0x000fe40000004100 */
[----:B------:R-:W-:Y:S01]  /*0e40*/  FFMA.FTZ R198, R189, R222, R198 ;  /* 0x000000debdc67223 */ /* 0x000fe200000100c6 */
[----:B------:R-:W-:Y:S02]  /*0e50*/  HADD2.F32 R189, -RZ, R38.H1_H1 ;  /* 0x30000026ffbd7230 */ /* 0x000fe40000004100 */
[----:B------:R-:W-:Y:S01]  /*0e60*/  FFMA.FTZ R200, R200, R219, R3 ;  /* 0x000000dbc8c87223 */ /* 0x000fe20000010003 */
[--C-:B------:R-:W-:Y:S02]  /*0e70*/  HADD2.F32 R3, -RZ, R34.reuse.H1_H1 ;  /* 0x30000022ff037230 */ /* 0x100fe40000004100 */
[----:B------:R-:W-:Y:S01]  /*0e80*/  FMUL.FTZ R191, R190, R223 ;  /* 0x000000dfbebf7220 */ /* 0x000fe20000410000 */
[----:B------:R-:W-:Y:S01]  /*0e90*/  FFMA.FTZ R196, R229, R220, R196 ;  /* 0x000000dce5c47223 */ /* 0x000fe200000100c4 */
[----:B------:R-:W-:Y:S01]  /*0ea0*/  FMUL.FTZ R190, R189, R226 ;  /* 0x000000e2bdbe7220 */ /* 0x000fe20000410000 */
[----:B------:R-:W-:Y:S01]  /*0eb0*/  FMUL.FTZ R189, R232, R187 ;  /* 0x000000bbe8bd7220 */ /* 0x000fe20000410000 */
[----:B------:R-:W-:-:S02]  /*0ec0*/  HADD2.F32 R188, -RZ, R34.H0_H0 ;  /* 0x20000022ffbc7230 */ /* 0x000fc40000004100 */
[----:B------:R-:W-:Y:S01]  /*0ed0*/  FMUL.FTZ R232, R231, R186 ;  /* 0x000000bae7e87220 */ /* 0x000fe20000410000 */
[----:B------:R-:W-:Y:S01]  /*0ee0*/  FFMA.FTZ R190, R3, R218, R190 ;  /* 0x000000da03be7223 */ /* 0x000fe200000100be */
[----:B-----5:R-:W-:Y:S01]  /*0ef0*/  FMUL.FTZ R3, R9, R192 ;  /* 0x000000c009037220 */ /* 0x020fe20000410000 */
[----:B------:R-:W-:Y:S01]  /*0f00*/  FFMA.FTZ R189, R224, R185, R189 ;  /* 0x000000b9e0bd7223 */ /* 0x000fe200000100bd */
[----:B------:R-:W-:Y:S01]  /*0f10*/  FADD.FTZ R224, -R221, R193 ;  /* 0x000000c1dde07221 */ /* 0x000fe20000010100 */
[----:B------:R-:W-:Y:S02]  /*0f20*/  HADD2.F32 R229, -RZ, R35.H1_H1 ;  /* 0x30000023ffe57230 */ /* 0x000fe40000004100 */
[----:B------:R-:W-:Y:S01]  /*0f30*/  FFMA.FTZ R76, R3, R219, R76 ;  /* 0x000000db034c7223 */ /* 0x000fe2000001004c */
[C---:B------:R-:W-:Y:S01]  /*0f40*/  FMUL.FTZ R219, R9.reuse, R194 ;  /* 0x000000c209db7220 */ /* 0x040fe20000410000 */
[----:B------:R-:W-:Y:S01]  /*0f50*/  FMUL.FTZ R224, R9, R224 ;  /* 0x000000e009e07220 */ /* 0x000fe20000410000 */
[----:B------:R-:W-:Y:S01]  /*0f60*/  FADD.FTZ R181, RZ, R200 ;  /* 0x000000c8ffb57221 */ /* 0x000fe20000010000 */
[----:B------:R-:W-:Y:S01]  /*0f70*/  FFMA.FTZ R183, R3, R200, RZ ;  /* 0x000000c803b77223 */ /* 0x000fe200000100ff */
[----:B------:R-:W-:Y:S01]  /*0f80*/  FFMA.FTZ R191, R188, R215, R191 ;  /* 0x000000d7bcbf7223 */ /* 0x000fe200000100bf */
[----:B------:R-:W-:Y:S01]  /*0f90*/  FFMA.FTZ R78, R219, R217, R78 ;  /* 0x000000d9db4e7223 */ /* 0x000fe2000001004e */
[----:B------:R-:W-:Y:S01]  /*0fa0*/  FFMA.FTZ R188, R229, R184, R232 ;  /* 0x000000b8e5bc7223 */ /* 0x000fe200000100e8 */
[----:B------:R-:W-:Y:S01]  /*0fb0*/  FADD.FTZ R192, -R221, R182 ;  /* 0x000000b6ddc07221 */ /* 0x000fe20000010100 */
[----:B------:R-:W-:Y:S01]  /*0fc0*/  FMUL.FTZ R217, R9, R180 ;  /* 0x000000b409d97220 */ /* 0x000fe20000410000 */
[----:B------:R-:W-:Y:S01]  /*0fd0*/  FADD.FTZ R232, -R221, R195 ;  /* 0x000000c3dde87221 */ /* 0x000fe20000010100 */
[----:B------:R-:W-:Y:S01]  /*0fe0*/  FADD.FTZ R180, R181, R198 ;  /* 0x000000c6b5b47221 */ /* 0x000fe20000010000 */
[C---:B------:R-:W-:Y:S01]  /*0ff0*/  FFMA.FTZ R182, R224.reuse, R198, R183 ;  /* 0x000000c6e0b67223 */ /* 0x040fe200000100b7 */
[----:B------:R-:W-:Y:S01]  /*1000*/  FFMA.FTZ R77, R224, R222, R77 ;  /* 0x000000dee04d7223 */ /* 0x000fe2000001004d */
[----:B------:R-:W-:Y:S01]  /*1010*/  FMUL.FTZ R222, R9, R232 ;  /* 0x000000e809de7220 */ /* 0x000fe20000410000 */
[----:B------:R-:W-:Y:S01]  /*1020*/  FADD.FTZ R181, R180, R197 ;  /* 0x000000c5b4b57221 */ /* 0x000fe20000010000 */
[----:B------:R-:W-:Y:S01]  /*1030*/  FFMA.FTZ R183, R219, R197, R182 ;  /* 0x000000c5dbb77223 */ /* 0x000fe200000100b6 */
[----:B------:R-:W-:Y:S01]  /*1040*/  FFMA.FTZ R80, R217, R215, R80 ;  /* 0x000000d7d9507223 */ /* 0x000fe20000010050 */
[C---:B------:R-:W-:Y:S01]  /*1050*/  FFMA.FTZ R79, R222.reuse, R220, R79 ;  /* 0x000000dcde4f7223 */ /* 0x040fe2000001004f */
[----:B------:R-:W-:Y:S01]  /*1060*/  FADD.FTZ R180, R181, R196 ;  /* 0x000000c4b5b47221 */ /* 0x000fe20000010000 */
[----:B------:R-:W-:Y:S01]  /*1070*/  FFMA.FTZ R182, R222, R196, R183 ;  /* 0x000000c4deb67223 */ /* 0x000fe200000100b7 */
[C---:B------:R-:W-:Y:S01]  /*1080*/  FMUL.FTZ R220, R9.reuse, R234 ;  /* 0x000000ea09dc7220 */ /* 0x040fe20000410000 */
[----:B------:R-:W-:Y:S01]  /*1090*/  FMUL.FTZ R215, R9, R192 ;  /* 0x000000c009d77220 */ /* 0x000fe20000410000 */
[----:B------:R-:W-:Y:S01]  /*10a0*/  FADD.FTZ R181, R180, R191 ;  /* 0x000000bfb4b57221 */ /* 0x000fe20000010000 */
[----:B------:R-:W-:Y:S01]  /*10b0*/  FFMA.FTZ R183, R217, R191, R182 ;  /* 0x000000bfd9b77223 */ /* 0x000fe200000100b6 */
[C---:B------:R-:W-:Y:S01]  /*10c0*/  FFMA.FTZ R81, R220.reuse, R218, R81 ;  /* 0x000000dadc517223 */ /* 0x040fe20000010051 */
        /* <DEDUP_REMOVED lines=22> */
[----:B------:R-:W-:Y:S01]  /*1230*/  IADD3 R223, PT, PT, R0, 0x20, RZ ;  /* 0x0000002000df7810 */ /* 0x000fe20007ffe0ff */
[----:B------:R-:W-:Y:S01]  /*1240*/  FADD.FTZ R226, R181, R188 ;  /* 0x000000bcb5e27221 */ /* 0x000fe20000010000 */
[----:B------:R-:W-:-:S07]  /*1250*/  FFMA.FTZ R228, R218, R188, R183 ;  /* 0x000000bcdae47223 */ /* 0x000fce00000100b7 */
.L_x_2666:
[----:B------:R-:W-:Y:S05]  /*1260*/  BSYNC.RECONVERGENT B0 ;  /* 0x0000000000007941 */ /* 0x000fea0003800200 */
.L_x_2665:
        /* <DEDUP_REMOVED lines=11> */
[----:B------:R-:W2:Y:S01]  /*1320*/  LDG.E.128 R184, desc[UR10][R194.64+0x10] ;  /* 0x0000100ac2b87981 */ /* 0x000ea2000c1e1d00 */
[----:B------:R-:W-:-:S04]  /*1330*/  ISETP.NE.U32.AND P0, PT, RZ, UR12, PT ;  /* 0x0000000cff007c0c */ /* 0x000fc8000bf05070 */
[----:B------:R-:W-:-:S13]  /*1340*/  ISETP.NE.AND.EX P0, PT, RZ, UR13, PT, P0 ;  /* 0x0000000dff007c0c */ /* 0x000fda000bf05300 */
[----:B------:R-:W0:Y:S01]  /*1350*/  @P0 LDC.64 R192, c[0x0][0x438] ;  /* 0x00010e00ffc00b82 */ /* 0x000e220000000a00 */
[--C-:B------:R-:W-:Y:S02]  /*1360*/  HADD2.F32 R216, -RZ, R45.reuse.H0_H0 ;  /* 0x2000002dffd87230 */ /* 0x100fe40000004100 */
[----:B------:R-:W-:Y:S02]  /*1370*/  HADD2.F32 R231, -RZ, R45.H1_H1 ;  /* 0x3000002dffe77230 */ /* 0x000fe40000004100 */
[----:B------:R-:W-:Y:S02]  /*1380*/  HADD2.F32 R199, -RZ, R41.H1_H1 ;  /* 0x30000029ffc77230 */ /* 0x000fe40000004100 */
[----:B------:R-:W-:Y:S02]  /*1390*/  HADD2.F32 R236, -RZ, R47.H0_H0 ;  /* 0x2000002fffec7230 */ /* 0x000fe40000004100 */
[----:B0-----:R-:W-:-:S05]  /*13a0*/  @P0 IMAD.WIDE.U32 R192, R223, 0x20, R192 ;  /* 0x00000020dfc00825 */ /* 0x001fca00078e00c0 */
[----:B------:R-:W5:Y:S04]  /*13b0*/  @P0 LDG.E.128 R156, desc[UR10][R192.64] ;  /* 0x0000000ac09c0981 */ /* 0x000f68000c1e1d00 */
[----:B------:R0:W5:Y:S01]  /*13c0*/  @P0 LDG.E.128 R160, desc[UR10][R192.64+0x10] ;  /* 0x0000100ac0a00981 */ /* 0x000162000c1e1d00 */
[----:B------:R-:W-:Y:S01]  /*13d0*/  HADD2.F32 R233, -RZ, R47.H1_H1 ;  /* 0x3000002fffe97230 */ /* 0x000fe20000004100 */
[----:B------:R-:W-:Y:S01]  /*13e0*/  IADD3 R223, PT, PT, R223, 0x20, RZ ;  /* 0x00000020dfdf7810 */ /* 0x000fe20007ffe0ff */
[--C-:B---3--:R-:W-:Y:S02]  /*13f0*/  HADD2.F32 R207, -RZ, R18.reuse.H0_H0 ;  /* 0x20000012ffcf7230 */ /* 0x108fe40000004100 */
[----:B------:R-:W-:Y:S02]  /*1400*/  HADD2.F32 R206, -RZ, R18.H1_H1 ;  /* 0x30000012ffce7230 */ /* 0x000fe40000004100 */
[----:B------:R-:W-:-:S02]  /*1410*/  HADD2.F32 R18, -RZ, R44.H0_H0 ;  /* 0x2000002cff127230 */ /* 0x000fc40000004100 */
[----:B------:R-:W-:Y:S01]  /*1420*/  FADD.FTZ R88, R88, R207 ;  /* 0x000000cf58587221 */ /* 0x000fe20000010000 */
[----:B------:R-:W-:Y:S02]  /*1430*/  HADD2.F32 R205, -RZ, R17.H0_H0 ;  /* 0x20000011ffcd7230 */ /* 0x000fe40000004100 */
[----:B------:R-:W-:Y:S01]  /*1440*/  FADD.FTZ R89, R89, R206 ;  /* 0x000000ce59597221 */ /* 0x000fe20000010000 */
[--C-:B----4-:R-:W-:Y:S02]  /*1450*/  HADD2.F32 R229, -RZ, R20.reuse.H0_H0 ;  /* 0x20000014ffe57230 */ /* 0x110fe40000004100 */
[--C-:B------:R-:W-:Y:S02]  /*1460*/  HADD2.F32 R227, -RZ, R21.reuse.H0_H0 ;  /* 0x20000015ffe37230 */ /* 0x100fe40000004100 */
[----:B------:R-:W-:Y:S01]  /*1470*/  FADD.FTZ R86, R86, R205 ;  /* 0x000000cd56567221 */ /* 0x000fe20000010000 */
[----:B------:R-:W-:Y:S02]  /*1480*/  HADD2.F32 R232, -RZ, R21.H1_H1 ;  /* 0x30000015ffe87230 */ /* 0x000fe40000004100 */
[----:B------:R-:W-:Y:S01]  /*1490*/  FADD.FTZ R132, R132, R229 ;  /* 0x000000e584847221 */ /* 0x000fe20000010000 */
[----:B------:R-:W-:-:S02]  /*14a0*/  HADD2.F32 R234, -RZ, R20.H1_H1 ;  /* 0x30000014ffea7230 */ /* 0x000fc40000004100 */
[----:B------:R-:W-:Y:S01]  /*14b0*/  FMUL.FTZ R21, R216, R227 ;  /* 0x000000e3d8157220 */ /* 0x000fe20000410000 */
[--C-:B0-----:R-:W-:Y:S02]  /*14c0*/  HADD2.F32 R193, -RZ, R23.reuse.H0_H0 ;  /* 0x20000017ffc17230 */ /* 0x101fe40000004100 */
[----:B--2---:R-:W-:Y:S01]  /*14d0*/  FADD.FTZ R180, -R221, R180 ;  /* 0x000000b4ddb47221 */ /* 0x004fe20000010100 */
[----:B------:R-:W-:Y:S02]  /*14e0*/  HADD2.F32 R192, -RZ, R23.H1_H1 ;  /* 0x30000017ffc07230 */ /* 0x000fe40000004100 */
[----:B------:R-:W-:Y:S01]  /*14f0*/  FMUL.FTZ R23, R18, R229 ;  /* 0x000000e512177220 */ /* 0x000fe20000410000 */
[----:B------:R-:W-:Y:S02]  /*1500*/  HADD2.F32 R20, -RZ, R41.H0_H0 ;  /* 0x20000029ff147230 */ /* 0x000fe40000004100 */
[----:B------:R-:W-:Y:S01]  /*1510*/  FMUL.FTZ R18, R231, R232 ;  /* 0x000000e8e7127220 */ /* 0x000fe20000410000 */
[----:B------:R-:W-:-:S02]  /*1520*/  HADD2.F32 R204, -RZ, R17.H1_H1 ;  /* 0x30000011ffcc7230 */ /* 0x000fc40000004100 */
[----:B------:R-:W-:Y:S01]  /*1530*/  FADD.FTZ R182, -R221, R182 ;  /* 0x000000b6ddb67221 */ /* 0x000fe20000010100 */
[--C-:B------:R-:W-:Y:S02]  /*1540*/  HADD2.F32 R195, -RZ, R19.reuse.H0_H0 ;  /* 0x20000013ffc37230 */ /* 0x100fe40000004100 */
[----:B------:R-:W-:Y:S01]  /*1550*/  FFMA.FTZ R21, R20, R205, R21 ;  /* 0x000000cd14157223 */ /* 0x000fe20000010015 */
[----:B------:R-:W-:Y:S02]  /*1560*/  HADD2.F32 R194, -RZ, R19.H1_H1 ;  /* 0x30000013ffc27230 */ /* 0x000fe40000004100 */
[----:B------:R-:W-:Y:S01]  /*1570*/  FFMA.FTZ R20, R199, R204, R18 ;  /* 0x000000ccc7147223 */ /* 0x000fe20000010012 */
        /* <DEDUP_REMOVED lines=8> */
[----:B------:R-:W-:Y:S02]  /*1600*/  HADD2.F32 R17, -RZ, R40.H1_H1 ;  /* 0x30000028ff117230 */ /* 0x000fe40000004100 */
[----:B------:R-:W-:Y:S01]  /*1610*/  FADD.FTZ R85, R85, R202 ;  /* 0x000000ca55557221 */ /* 0x000fe20000010000 */
[----:B------:R-:W-:-:S02]  /*1620*/  HADD2.F32 R18, -RZ, R46.H0_H0 ;  /* 0x2000002eff127230 */ /* 0x000fc40000004100 */
[----:B------:R-:W-:Y:S01]  /*1630*/  FADD.FTZ R186, -R221, R186 ;  /* 0x000000baddba7221 */ /* 0x000fe20000010100 */
[----:B------:R-:W-:Y:S02]  /*1640*/  HADD2.F32 R203, -RZ, R16.H0_H0 ;  /* 0x20000010ffcb7230 */ /* 0x000fe40000004100 */
[----:B------:R-:W-:Y:S01]  /*1650*/  FFMA.FTZ R22, R17, R202, R22 ;  /* 0x000000ca11167223 */ /* 0x000fe20000010016 */
[----:B------:R-:W-:Y:S02]  /*1660*/  HADD2.F32 R199, -RZ, R46.H1_H1 ;  /* 0x3000002effc77230 */ /* 0x000fe40000004100 */
[----:B------:R-:W-:Y:S01]  /*1670*/  FMUL.FTZ R19, R18, R225 ;  /* 0x000000e112137220 */ /* 0x000fe20000410000 */
[----:B------:R-:W-:Y:S02]  /*1680*/  HADD2.F32 R16, -RZ, R40.H0_H0 ;  /* 0x20000028ff107230 */ /* 0x000fe40000004100 */
[----:B------:R-:W-:Y:S01]  /*1690*/  FADD.FTZ R84, R84, R203 ;  /* 0x000000cb54547221 */ /* 0x000fe20000010000 */
[----:B------:R-:W-:-:S02]  /*16a0*/  HADD2.F32 R17, -RZ, R42.H1_H1 ;  /* 0x3000002aff117230 */ /* 0x000fc40000004100 */
[----:B------:R-:W-:Y:S01]  /*16b0*/  FMUL.FTZ R18, R199, R230 ;  /* 0x000000e6c7127220 */ /* 0x000fe20000410000 */
[--C-:B------:R-:W-:Y:S02]  /*16c0*/  HADD2.F32 R216, -RZ, R43.reuse.H0_H0 ;  /* 0x2000002bffd87230 */ /* 0x100fe40000004100 */
[----:B------:R-:W-:Y:S01]  /*16d0*/  FFMA.FTZ R23, R16, R203, R23 ;  /* 0x000000cb10177223 */ /* 0x000fe20000010017 */
[----:B------:R-:W-:Y:S01]  /*16e0*/  FMUL.FTZ R199, R236, R193 ;  /* 0x000000c1ecc77220 */ /* 0x000fe20000410000 */
[----:B------:R-:W-:Y:S02]  /*16f0*/  HADD2.F32 R16, -RZ, R42.H0_H0 ;  /* 0x2000002aff107230 */ /* 0x000fe40000004100 */
[----:B------:R-:W-:Y:S01]  /*1700*/  FMUL.FTZ R236, R233, R192 ;  /* 0x000000c0e9ec7220 */ /* 0x000fe20000410000 */
[----:B------:R-:W-:Y:S02]  /*1710*/  HADD2.F32 R231, -RZ, R43.H1_H1 ;  /* 0x3000002bffe77230 */ /* 0x000fe40000004100 */
[----:B------:R-:W-:Y:S01]  /*1720*/  FFMA.FTZ R18, R17, R206, R18 ;  /* 0x000000ce11127223 */ /* 0x000fe20000010012 */
[----:B------:R-:W-:Y:S01]  /*1730*/  FFMA.FTZ R17, R216, R195, R199 ;  /* 0x000000c3d8117223 */ /* 0x000fe200000100c7 */
[----:B------:R-:W-:Y:S01]  /*1740*/  FADD.FTZ R216, -R221, R181 ;  /* 0x000000b5ddd87221 */ /* 0x000fe20000010100 */
[----:B-----5:R-:W-:Y:S01]  /*1750*/  FMUL.FTZ R199, R9, R180 ;  /* 0x000000b409c77220 */ /* 0x020fe20000410000 */
[----:B------:R-:W-:Y:S01]  /*1760*/  FFMA.FTZ R19, R16, R207, R19 ;  /* 0x000000cf10137223 */ /* 0x000fe20000010013 */
[----:B------:R-:W-:Y:S01]  /*1770*/  FFMA.FTZ R16, R231, R194, R236 ;  /* 0x000000c2e7107223 */ /* 0x000fe200000100ec */
[----:B------:R-:W-:Y:S01]  /*1780*/  FADD.FTZ R236, -R221, R183 ;  /* 0x000000b7ddec7221 */ /* 0x000fe20000010100 */
[----:B------:R-:W-:Y:S01]  /*1790*/  FMUL.FTZ R216, R9, R216 ;  /* 0x000000d809d87220 */ /* 0x000fe20000410000 */
[----:B------:R-:W-:Y:S01]  /*17a0*/  FADD.FTZ R181, R226, R23 ;  /* 0x00000017e2b57221 */ /* 0x000fe20000010000 */
[C---:B------:R-:W-:Y:S01]  /*17b0*/  FFMA.FTZ R183, R199.reuse, R23, R228 ;  /* 0x00000017c7b77223 */ /* 0x040fe200000100e4 */
[----:B------:R-:W-:Y:S01]  /*17c0*/  FFMA.FTZ R60, R199, R203, R60 ;  /* 0x000000cbc73c7223 */ /* 0x000fe2000001003c */
        /* <DEDUP_REMOVED lines=45> */
.L_x_2668:
[----:B------:R-:W-:Y:S05]  /*1aa0*/  BSYNC.RECONVERGENT B0 ;  /* 0x0000000000007941 */ /* 0x000fea0003800200 */
.L_x_2667:
        /* <DEDUP_REMOVED lines=14> */
[----:B------:R-:W1:Y:S01]  /*1b90*/  @P0 LDC.64 R10, c[0x0][0x438] ;  /* 0x00010e00ff0a0b82 */ /* 0x000e620000000a00 */
[----:B------:R-:W-:Y:S02]  /*1ba0*/  HADD2.F32 R201, -RZ, R53.H1_H1 ;  /* 0x30000035ffc97230 */ /* 0x000fe40000004100 */
[----:B------:R-:W-:Y:S02]  /*1bb0*/  HADD2.F32 R8, -RZ, R52.H0_H0 ;  /* 0x20000034ff087230 */ /* 0x000fe40000004100 */
[----:B------:R-:W-:Y:S02]  /*1bc0*/  HADD2.F32 R6, -RZ, R48.H0_H0 ;  /* 0x20000030ff067230 */ /* 0x000fe40000004100 */
[--C-:B------:R-:W-:Y:S02]  /*1bd0*/  HADD2.F32 R236, -RZ, R55.reuse.H0_H0 ;  /* 0x20000037ffec7230 */ /* 0x100fe40000004100 */
[----:B------:R-:W-:Y:S02]  /*1be0*/  HADD2.F32 R233, -RZ, R55.H1_H1 ;  /* 0x30000037ffe97230 */ /* 0x000fe40000004100 */
[----:B0-----:R-:W-:-:S02]  /*1bf0*/  HADD2.F32 R208, -RZ, R51.H0_H0 ;  /* 0x20000033ffd07230 */ /* 0x001fc40000004100 */
[----:B-1----:R-:W-:-:S05]  /*1c00*/  @P0 IMAD.WIDE.U32 R10, R223, 0x20, R10 ;  /* 0x00000020df0a0825 */ /* 0x002fca00078e000a */
[----:B------:R-:W5:Y:S04]  /*1c10*/  @P0 LDG.E.128 R164, desc[UR10][R10.64] ;  /* 0x0000000a0aa40981 */ /* 0x000f68000c1e1d00 */
[----:B------:R0:W5:Y:S01]  /*1c20*/  @P0 LDG.E.128 R168, desc[UR10][R10.64+0x10] ;  /* 0x0000100a0aa80981 */ /* 0x000162000c1e1d00 */
[----:B------:R-:W-:Y:S02]  /*1c30*/  HADD2.F32 R231, -RZ, R51.H1_H1 ;  /* 0x30000033ffe77230 */ /* 0x000fe40000004100 */
[----:B0-----:R-:W-:Y:S02]  /*1c40*/  HADD2.F32 R10, -RZ, R49.H0_H0 ;  /* 0x20000031ff0a7230 */ /* 0x001fe40000004100 */
[----:B------:R-:W-:Y:S02]  /*1c50*/  HADD2.F32 R11, -RZ, R48.H1_H1 ;  /* 0x30000030ff0b7230 */ /* 0x000fe40000004100 */
[----:B---3--:R-:W-:-:S02]  /*1c60*/  HADD2.F32 R211, -RZ, R13.H0_H0 ;  /* 0x2000000dffd37230 */ /* 0x008fc40000004100 */
[----:B------:R-:W-:Y:S02]  /*1c70*/  HADD2.F32 R212, -RZ, R13.H1_H1 ;  /* 0x3000000dffd47230 */ /* 0x000fe40000004100 */
[--C-:B------:R-:W-:Y:S02]  /*1c80*/  HADD2.F32 R225, -RZ, R12.reuse.H0_H0 ;  /* 0x2000000cffe17230 */ /* 0x100fe40000004100 */
[----:B------:R-:W-:Y:S01]  /*1c90*/  FADD.FTZ R94, R94, R211 ;  /* 0x000000d35e5e7221 */ /* 0x000fe20000010000 */
[----:B------:R-:W-:Y:S02]  /*1ca0*/  HADD2.F32 R210, -RZ, R12.H1_H1 ;  /* 0x3000000cffd27230 */ /* 0x000fe40000004100 */
[----:B------:R-:W-:Y:S01]  /*1cb0*/  FADD.FTZ R95, R95, R212 ;  /* 0x000000d45f5f7221 */ /* 0x000fe20000010000 */
[----:B----4-:R-:W-:Y:S02]  /*1cc0*/  HADD2.F32 R234, -RZ, R192.H1_H1 ;  /* 0x300000c0ffea7230 */ /* 0x010fe40000004100 */
[----:B------:R-:W-:Y:S01]  /*1cd0*/  FADD.FTZ R92, R92, R225 ;  /* 0x000000e15c5c7221 */ /* 0x000fe20000010000 */
[----:B------:R-:W-:-:S02]  /*1ce0*/  HADD2.F32 R13, -RZ, R52.H1_H1 ;  /* 0x30000034ff0d7230 */ /* 0x000fc40000004100 */
[----:B------:R-:W-:Y:S01]  /*1cf0*/  FADD.FTZ R93, R93, R210 ;  /* 0x000000d25d5d7221 */ /* 0x000fe20000010000 */
[----:B------:R-:W-:Y:S02]  /*1d00*/  HADD2.F32 R229, -RZ, R193.H0_H0 ;  /* 0x200000c1ffe57230 */ /* 0x000fe40000004100 */
[----:B------:R-:W-:Y:S01]  /*1d10*/  FADD.FTZ R141, R141, R234 ;  /* 0x000000ea8d8d7221 */ /* 0x000fe20000010000 */
[----:B------:R-:W-:Y:S02]  /*1d20*/  HADD2.F32 R12, -RZ, R53.H0_H0 ;  /* 0x20000035ff0c7230 */ /* 0x000fe40000004100 */
[C---:B--2---:R-:W-:Y:S01]  /*1d30*/  FADD.FTZ R180, -R221.reuse, R180 ;  /* 0x000000b4ddb47221 */ /* 0x044fe20000010100 */
[----:B------:R-:W-:Y:S02]  /*1d40*/  HADD2.F32 R232, -RZ, R193.H1_H1 ;  /* 0x300000c1ffe87230 */ /* 0x000fe40000004100 */
[----:B------:R-:W-:Y:S01]  /*1d50*/  FADD.FTZ R182, -R221, R182 ;  /* 0x000000b6ddb67221 */ /* 0x000fe20000010100 */
[----:B------:R-:W-:-:S02]  /*1d60*/  HADD2.F32 R213, -RZ, R14.H0_H0 ;  /* 0x2000000effd57230 */ /* 0x000fc40000004100 */
[----:B------:R-:W-:Y:S01]  /*1d70*/  FADD.FTZ R184, -R221, R184 ;  /* 0x000000b8ddb87221 */ /* 0x000fe20000010100 */
[----:B------:R-:W-:Y:S02]  /*1d80*/  HADD2.F32 R214, -RZ, R14.H1_H1 ;  /* 0x3000000effd67230 */ /* 0x000fe40000004100 */
[----:B------:R-:W-:Y:S01]  /*1d90*/  FMUL.FTZ R14, R13, R234 ;  /* 0x000000ea0d0e7220 */ /* 0x000fe20000410000 */
[----:B------:R-:W-:Y:S02]  /*1da0*/  HADD2.F32 R209, -RZ, R192.H0_H0 ;  /* 0x200000c0ffd17230 */ /* 0x000fe40000004100 */
[----:B------:R-:W-:Y:S01]  /*1db0*/  FMUL.FTZ R13, R12, R229 ;  /* 0x000000e50c0d7220 */ /* 0x000fe20000410000 */
[--C-:B------:R-:W-:Y:S02]  /*1dc0*/  HADD2.F32 R227, -RZ, R194.reuse.H0_H0 ;  /* 0x200000c2ffe37230 */ /* 0x100fe40000004100 */
[----:B------:R-:W-:Y:S01]  /*1dd0*/  FMUL.FTZ R12, R201, R232 ;  /* 0x000000e8c90c7220 */ /* 0x000fe20000410000 */
[----:B------:R-:W-:-:S02]  /*1de0*/  HADD2.F32 R194, -RZ, R194.H1_H1 ;  /* 0x300000c2ffc27230 */ /* 0x000fc40000004100 */
[----:B------:R-:W-:Y:S01]  /*1df0*/  FFMA.FTZ R13, R10, R211, R13 ;  /* 0x000000d30a0d7223 */ /* 0x000fe2000001000d */
[----:B------:R-:W-:Y:S02]  /*1e00*/  HADD2.F32 R201, -RZ, R54.H1_H1 ;  /* 0x30000036ffc97230 */ /* 0x000fe40000004100 */
[----:B------:R-:W-:Y:S01]  /*1e10*/  FFMA.FTZ R14, R11, R210, R14 ;  /* 0x000000d20b0e7223 */ /* 0x000fe2000001000e */
[--C-:B------:R-:W-:Y:S02]  /*1e20*/  HADD2.F32 R223, -RZ, R15.reuse.H0_H0 ;  /* 0x2000000fffdf7230 */ /* 0x100fe40000004100 */
[----:B------:R-:W-:Y:S01]  /*1e30*/  FADD.FTZ R140, R140, R209 ;  /* 0x000000d18c8c7221 */ /* 0x000fe20000010000 */
[----:B------:R-:W-:Y:S02]  /*1e40*/  HADD2.F32 R230, -RZ, R15.H1_H1 ;  /* 0x3000000fffe67230 */ /* 0x000fe40000004100 */
[----:B------:R-:W-:Y:S01]  /*1e50*/  FMUL.FTZ R15, R8, R209 ;  /* 0x000000d1080f7220 */ /* 0x000fe20000410000 */
[----:B------:R-:W-:-:S02]  /*1e60*/  HADD2.F32 R193, -RZ, R195.H0_H0 ;  /* 0x200000c3ffc17230 */ /* 0x000fc40000004100 */
[----:B------:R-:W-:Y:S01]  /*1e70*/  FMUL.FTZ R10, R201, R194 ;  /* 0x000000c2c90a7220 */ /* 0x000fe20000410000 */
[----:B------:R-:W-:Y:S02]  /*1e80*/  HADD2.F32 R8, -RZ, R54.H0_H0 ;  /* 0x20000036ff087230 */ /* 0x000fe40000004100 */
[----:B------:R-:W-:Y:S01]  /*1e90*/  FFMA.FTZ R15, R6, R225, R15 ;  /* 0x000000e1060f7223 */ /* 0x000fe2000001000f */
[----:B------:R-:W-:Y:S02]  /*1ea0*/  HADD2.F32 R192, -RZ, R195.H1_H1 ;  /* 0x300000c3ffc07230 */ /* 0x000fe40000004100 */
[----:B------:R-:W-:Y:S01]  /*1eb0*/  FMUL.FTZ R201, R236, R193 ;  /* 0x000000c1ecc97220 */ /* 0x000fe20000410000 */
[----:B------:R-:W-:Y:S02]  /*1ec0*/  HADD2.F32 R6, -RZ, R50.H0_H0 ;  /* 0x20000032ff067230 */ /* 0x000fe40000004100 */
[----:B------:R-:W-:Y:S01]  /*1ed0*/  FMUL.FTZ R11, R8, R227 ;  /* 0x000000e3080b7220 */ /* 0x000fe20000410000 */
[----:B------:R-:W-:-:S02]  /*1ee0*/  HADD2.F32 R195, -RZ, R49.H1_H1 ;  /* 0x30000031ffc37230 */ /* 0x000fc40000004100 */
[----:B------:R-:W-:Y:S01]  /*1ef0*/  FMUL.FTZ R236, R233, R192 ;  /* 0x000000c0e9ec7220 */ /* 0x000fe20000410000 */
        /* <DEDUP_REMOVED lines=14> */
[----:B------:R-:W-:Y:S01]  /*1fe0*/  FFMA.FTZ R12, R195, R212, R12 ;  /* 0x000000d4c30c7223 */ /* 0x000fe2000001000c */
[----:B------:R-:W-:Y:S01]  /*1ff0*/  FMUL.FTZ R210, R9, R236 ;  /* 0x000000ec09d27220 */ /* 0x000fe20000410000 */
[----:B------:R-:W-:Y:S01]  /*2000*/  FADD.FTZ R181, R180, R13 ;  /* 0x0000000db4b57221 */ /* 0x000fe20000010000 */
[----:B------:R-:W-:Y:S01]  /*2010*/  FFMA.FTZ R183, R209, R13, R182 ;  /* 0x0000000dd1b77223 */ /* 0x000fe200000100b6 */
[----:B------:R-:W-:-:S02]  /*2020*/  HADD2.F32 R195, -RZ, R50.H1_H1 ;  /* 0x30000032ffc37230 */ /* 0x000fc40000004100 */
[----:B------:R-:W-:Y:S01]  /*2030*/  FFMA.FTZ R70, R209, R211, R70 ;  /* 0x000000d3d1467223 */ /* 0x000fe20000010046 */
[----:B------:R-:W-:Y:S01]  /*2040*/  FADD.FTZ R238, -R221, R185 ;  /* 0x000000b9ddee7221 */ /* 0x000fe20000010100 */
[----:B------:R-:W-:Y:S01]  /*2050*/  FMUL.FTZ R211, R9, R184 ;  /* 0x000000b809d37220 */ /* 0x000fe20000410000 */
[----:B------:R-:W-:Y:S01]  /*2060*/  FADD.FTZ R180, R181, R12 ;  /* 0x0000000cb5b47221 */ /* 0x000fe20000010000 */
[C---:B------:R-:W-:Y:S01]  /*2070*/  FFMA.FTZ R182, R210.reuse, R12, R183 ;  /* 0x0000000cd2b67223 */ /* 0x040fe200000100b7 */
[----:B------:R-:W-:Y:S01]  /*2080*/  FFMA.FTZ R71, R210, R212, R71 ;  /* 0x000000d4d2477223 */ /* 0x000fe20000010047 */
[----:B------:R-:W-:Y:S01]  /*2090*/  FFMA.FTZ R10, R195, R214, R10 ;  /* 0x000000d6c30a7223 */ /* 0x000fe2000001000a */
[----:B------:R-:W-:Y:S01]  /*20a0*/  FADD.FTZ R186, -R221, R186 ;  /* 0x000000baddba7221 */ /* 0x000fe20000010100 */
[----:B------:R-:W-:Y:S01]  /*20b0*/  FMUL.FTZ R212, R9, R238 ;  /* 0x000000ee09d47220 */ /* 0x000fe20000410000 */
        /* <DEDUP_REMOVED lines=33> */
.L_x_2670:
[----:B------:R-:W-:Y:S05]  /*22d0*/  BSYNC.RECONVERGENT B0 ;  /* 0x0000000000007941 */ /* 0x000fea0003800200 */
.L_x_2669:
        /* <DEDUP_REMOVED lines=23> */
.L_x_2724:
        /* <DEDUP_REMOVED lines=47> */
.L_x_2676:
        /* <DEDUP_REMOVED lines=33> */
.L_x_2675:
        /* <DEDUP_REMOVED lines=32> */
.L_x_2678:
        /* <DEDUP_REMOVED lines=33> */
.L_x_2674:
        /* <DEDUP_REMOVED lines=9> */
[-CC-:B0-----:R-:W-:Y:S01]  /*2df0*/  FFMA.FTZ R184, R219, R194.reuse, R195.reuse ;  /* 0x000000c2dbb87223 */ /* 0x181fe200000100c3 */
[-CC-:B------:R-:W-:Y:S01]  /*2e00*/  FFMA.FTZ R185, R222, R194.reuse, R195.reuse ;  /* 0x000000c2deb97223 */ /* 0x180fe200000100c3 */
[-CC-:B------:R-:W-:Y:S01]  /*2e10*/  FFMA.FTZ R181, R3, R194.reuse, R195.reuse ;  /* 0x000000c203b57223 */ /* 0x180fe200000100c3 */
[-CC-:B------:R-:W-:Y:S01]  /*2e20*/  FFMA.FTZ R186, R217, R194.reuse, R195.reuse ;  /* 0x000000c2d9ba7223 */ /* 0x180fe200000100c3 */
[-C--:B------:R-:W-:Y:S01]  /*2e30*/  FFMA.FTZ R187, R220, R194.reuse, R195 ;  /* 0x000000c2dcbb7223 */ /* 0x080fe200000100c3 */
[----:B------:R-:W-:Y:S01]  /*2e40*/  FADD.FTZ R182, R198, -R183 ;  /* 0x800000b7c6b67221 */ /* 0x000fe20000010000 */
[-CC-:B------:R-:W-:Y:S01]  /*2e50*/  FFMA.FTZ R192, R215, R194.reuse, R195.reuse ;  /* 0x000000c2d7c07223 */ /* 0x180fe200000100c3 */
        /* <DEDUP_REMOVED lines=8> */
[C---:B------:R-:W-:Y:S01]  /*2ee0*/  FFMA.FTZ R182, R9.reuse, R183, R30 ;  /* 0x000000b709b67223 */ /* 0x040fe2000001001e */
[----:B------:R-:W-:Y:S01]  /*2ef0*/  FADD.FTZ R192, R188, -R193 ;  /* 0x800000c1bcc07221 */ /* 0x000fe20000010000 */
        /* <DEDUP_REMOVED lines=9> */
[----:B------:R-:W-:Y:S01]  /*2f90*/  F2FP.F16.F32.PACK_AB R183, R187, R186 ;  /* 0x000000babbb7723e */ /* 0x000fe200000000ff */
[----:B------:R-:W-:Y:S06]  /*2fa0*/  BRA `(.L_x_2677) ;  /* 0x0000000400847947 */ /* 0x000fec0003800000 */
.L_x_2680:
[-CC-:B------:R-:W-:Y:S01]  /*2fb0*/  FFMA.FTZ R175, R224, R194.reuse, R195.reuse ;  /* 0x000000c2e0af7223 */ /* 0x180fe200000100c3 */
[-CC-:B------:R-:W-:Y:S01]  /*2fc0*/  FFMA.FTZ R174, R219, R194.reuse, R195.reuse ;  /* 0x000000c2dbae7223 */ /* 0x180fe200000100c3 */
[-CC-:B------:R-:W-:Y:S01]  /*2fd0*/  FFMA.FTZ R181, R222, R194.reuse, R195.reuse ;  /* 0x000000c2deb57223 */ /* 0x180fe200000100c3 */
[-CC-:B------:R-:W-:Y:S01]  /*2fe0*/  FFMA.FTZ R180, R217, R194.reuse, R195.reuse ;  /* 0x000000c2d9b47223 */ /* 0x180fe200000100c3 */
[-C--:B------:R-:W-:Y:S01]  /*2ff0*/  FFMA.FTZ R183, R220, R194.reuse, R195 ;  /* 0x000000c2dcb77223 */ /* 0x080fe200000100c3 */
[----:B------:R-:W-:Y:S01]  /*3000*/  FADD.FTZ R172, R198, -R175 ;  /* 0x800000afc6ac7221 */ /* 0x000fe20000010000 */
[-CC-:B------:R-:W-:Y:S01]  /*3010*/  FFMA.FTZ R182, R215, R194.reuse, R195.reuse ;  /* 0x000000c2d7b67223 */ /* 0x180fe200000100c3 */
[----:B------:R-:W-:Y:S01]  /*3020*/  FADD.FTZ R175, R197, -R174 ;  /* 0x800000aec5af7221 */ /* 0x000fe20000010000 */
        /* <DEDUP_REMOVED lines=25> */
.L_x_2679:
        /* <DEDUP_REMOVED lines=32> */
.L_x_2681:
        /* <DEDUP_REMOVED lines=31> */
[----:B------:R-:W-:-:S07]  /*35b0*/  MOV R172, R180 ;  /* 0x000000b400ac7202 */ /* 0x000fce0000000f00 */
.L_x_2677:
        /* <DEDUP_REMOVED lines=15> */
.L_x_2673:
[----:B------:R-:W-:Y:S05]  /*36b0*/  BSYNC.RECONVERGENT B0 ;  /* 0x0000000000007941 */ /* 0x000fea0003800200 */
.L_x_2672:
        /* <DEDUP_REMOVED lines=46> */
.L_x_2686:
        /* <DEDUP_REMOVED lines=29> */
.L_x_2685:
        /* <DEDUP_REMOVED lines=37> */
.L_x_2688:
[-CC-:B0-----:R-:W-:Y:S01]  /*3dc0*/  FFMA.FTZ R184, R203, R194.reuse, R195.reuse ;  /* 0x000000c2cbb87223 */ /* 0x181fe200000100c3 */
        /* <DEDUP_REMOVED lines=28> */
.L_x_2684:
        /* <DEDUP_REMOVED lines=41> */
.L_x_2690:
        /* <DEDUP_REMOVED lines=29> */
.L_x_2689:
        /* <DEDUP_REMOVED lines=37> */
.L_x_2691:
        /* <DEDUP_REMOVED lines=28> */
.L_x_2687:
        /* <DEDUP_REMOVED lines=8> */
[C---:B--2---:R-:W-:Y:S01]  /*4880*/  @P1 IMAD.WIDE.U32 R184, R0.reuse, 0x10, R184 ;  /* 0x0000001000b81825 */ /* 0x044fe200078e00b8 */
[----:B------:R-:W-:-:S04]  /*4890*/  IADD3 R0, PT, PT, R0, 0x20, RZ ;  /* 0x0000002000007810 */ /* 0x000fc80007ffe0ff */
[----:B------:R3:W-:Y:S03]  /*48a0*/  @P1 STG.E.128 desc[UR10][R184.64], R172 ;  /* 0x000000acb8001986 */ /* 0x0007e6000c101d0a */
.L_x_2683:
[----:B------:R-:W-:Y:S05]  /*48b0*/  BSYNC.RECONVERGENT B0 ;  /* 0x0000000000007941 */ /* 0x000fea0003800200 */
.L_x_2682:
        /* <DEDUP_REMOVED lines=46> */
.L_x_2696:
        /* <DEDUP_REMOVED lines=29> */
.L_x_2695:
        /* <DEDUP_REMOVED lines=37> */
.L_x_2698:
        /* <DEDUP_REMOVED lines=29> */
.L_x_2694:
        /* <DEDUP_REMOVED lines=41> */
.L_x_2700:
        /* <DEDUP_REMOVED lines=29> */
.L_x_2699:
        /* <DEDUP_REMOVED lines=37> */
.L_x_2701:
        /* <DEDUP_REMOVED lines=28> */
.L_x_2697:
        /* <DEDUP_REMOVED lines=10> */
.L_x_2693:
[----:B------:R-:W-:Y:S05]  /*5aa0*/  BSYNC.RECONVERGENT B0 ;  /* 0x0000000000007941 */ /* 0x000fea0003800200 */
.L_x_2692:
[----:B-1-34-:R-:W1:Y:S02]  /*5ab0*/  LDC.64 R180, c[0x0][0x380] ;  /* 0x0000e000ffb47b82 */ /* 0x01ae640000000a00 */
[----:B-1----:R-:W-:-:S04]  /*5ac0*/  LEA R2, R180, R2, 0x2 ;  /* 0x00000002b4027211 */ /* 0x002fc800078e10ff */
[----:B------:R-:W-:-:S13]  /*5ad0*/  ISETP.GE.AND P0, PT, R2, R181, PT ;  /* 0x000000b50200720c */ /* 0x000fda0003f06270 */
[----:B------:R-:W-:Y:S05]  /*5ae0*/  @!P0 BRA `(.L_x_2702) ;  /* 0xffffffac008c8947 */ /* 0x000fea000383ffff */
.L_x_2664:
        /* <DEDUP_REMOVED lines=20> */
[----:B------:R-:W-:Y:S01]  /*5c30*/  IADD3.X R3, PT, PT, RZ, RZ, RZ, P6, !PT ;  /* 0x000000ffff037210 */ /* 0x000fe200037fe4ff */
[----:B------:R-:W-:Y:S01]  /*5c40*/  STS.128 [R7+0x10], R100 ;  /* 0x0000106407007388 */ /* 0x000fe20000000c00 */
[----:B------:R-:W-:-:S02]  /*5c50*/  ISETP.GE.U32.AND P0, PT, R4, 0x100, PT ;  /* 0x000001000400780c */ /* 0x000fc40003f06070 */
        /* <DEDUP_REMOVED lines=9> */
[----:B-----5:R-:W1:Y:S04]  /*5cf0*/  LDS R9, [R0] ;  /* 0x0000000000097984 */ /* 0x020e680000000800 */
        /* <DEDUP_REMOVED lines=45> */
[----:B------:R0:W-:Y:S01]  /*5fd0*/  STS.128 [R7+0x10], R80 ;  /* 0x0000105007007388 */ /* 0x0001e20000000c00 */
[----:B------:R-:W-:-:S03]  /*5fe0*/  FADD.FTZ R29, R12, R29 ;  /* 0x0000001d0c1d7221 */ /* 0x000fc60000010000 */
[----:B------:R-:W-:Y:S01]  /*5ff0*/  STS.128 [R7+0x400], R60 ;  /* 0x0004003c07007388 */ /* 0x000fe20000000c00 */
[----:B-1----:R-:W-:-:S03]  /*6000*/  FADD.FTZ R17, R13, R32 ;  /* 0x000000200d117221 */ /* 0x002fc60000010000 */
[----:B------:R-:W-:Y:S01]  /*6010*/  STS.128 [R7+0x410], R64 ;  /* 0x0004104007007388 */ /* 0x000fe20000000c00 */
[----:B--2---:R-:W-:-:S03]  /*6020*/  FADD.FTZ R31, R14, R31 ;  /* 0x0000001f0e1f7221 */ /* 0x004fc60000010000 */
[----:B------:R-:W-:Y:S04]  /*6030*/  STS.128 [R7+0x800], R68 ;  /* 0x0008004407007388 */ /* 0x000fe80000000c00 */
[----:B------:R-:W-:Y:S01]  /*6040*/  STS.128 [R7+0x810], R72 ;  /* 0x0008104807007388 */ /* 0x000fe20000000c00 */
[C---:B0-----:R-:W-:Y:S02]  /*6050*/  SHF.L.U64.HI R81, R8.reuse, 0x2, R3 ;  /* 0x0000000208517819 */ /* 0x041fe40000010203 */
[----:B------:R-:W-:Y:S01]  /*6060*/  SHF.L.U32 R8, R8, 0x2, RZ ;  /* 0x0000000208087819 */ /* 0x000fe200000006ff */
[----:B------:R-:W-:Y:S03]  /*6070*/  BAR.SYNC.DEFER_BLOCKING 0x0 ;  /* 0x0000000000007b1d */ /* 0x000fe60000010000 */
[----:B------:R-:W-:-:S04]  /*6080*/  IADD3 R2, P6, PT, R8, UR18, RZ ;  /* 0x0000001208027c10 */ /* 0x000fc8000ffde0ff */
[----:B------:R-:W-:Y:S02]  /*6090*/  IADD3.X R3, PT, PT, R81, UR19, RZ, P6, !PT ;  /* 0x0000001351037c10 */ /* 0x000fe4000b7fe4ff */
[----:B------:R-:W-:-:S04]  /*60a0*/  IADD3 R4, P6, PT, R8, UR16, RZ ;  /* 0x0000001008047c10 */ /* 0x000fc8000ffde0ff */
[----:B------:R-:W-:Y:S02]  /*60b0*/  IADD3.X R5, PT, PT, R81, UR17, RZ, P6, !PT ;  /* 0x0000001151057c10 */ /* 0x000fe4000b7fe4ff */
[----:B------:R-:W-:-:S04]  /*60c0*/  IADD3 R6, P6, PT, R8, UR22, RZ ;  /* 0x0000001608067c10 */ /* 0x000fc8000ffde0ff */
        /* <DEDUP_REMOVED lines=181> */
.L_x_2704:
[----:B------:R-:W-:Y:S05]  /*6c20*/  BSYNC.RECONVERGENT B0 ;  /* 0x0000000000007941 */ /* 0x000fea0003800200 */
.L_x_2703:
        /* <DEDUP_REMOVED lines=23> */
.L_x_2706:
[----:B------:R-:W-:Y:S05]  /*6da0*/  BSYNC.RECONVERGENT B0 ;  /* 0x0000000000007941 */ /* 0x000fea0003800200 */
.L_x_2705:
        /* <DEDUP_REMOVED lines=23> */
.L_x_2708:
[----:B------:R-:W-:Y:S05]  /*6f20*/  BSYNC.RECONVERGENT B0 ;  /* 0x0000000000007941 */ /* 0x000fea0003800200 */
.L_x_2707:
        /* <DEDUP_REMOVED lines=23> */
.L_x_2710:
[----:B------:R-:W-:Y:S05]  /*70a0*/  BSYNC.RECONVERGENT B0 ;  /* 0x0000000000007941 */ /* 0x000fea0003800200 */
.L_x_2709:
        /* <DEDUP_REMOVED lines=23> */
.L_x_2712:
[----:B------:R-:W-:Y:S05]  /*7220*/  BSYNC.RECONVERGENT B0 ;  /* 0x0000000000007941 */ /* 0x000fea0003800200 */
.L_x_2711:
        /* <DEDUP_REMOVED lines=8> */
.L_x_2671:
        /* <DEDUP_REMOVED lines=8> */
.L_x_2714:
[----:B------:R-:W-:Y:S05]  /*7330*/  BSYNC B0 ;  /* 0x0000000000007941 */ /* 0x000fea0003800000 */
.L_x_2713:
        /* <DEDUP_REMOVED lines=8> */
.L_x_2715:
[----:B------:R-:W-:Y:S01]  /*73c0*/  FADD.FTZ R181, R181, R226 ;  /* 0x000000e2b5b57221 */ /* 0x000fe20000010000 */
[----:B------:R-:W-:-:S04]  /*73d0*/  HFMA2 R194, -RZ, RZ, 0, 1.1920928955078125e-07 ;  /* 0x00000002ffc27431 */ /* 0x000fc800000001ff */
[----:B------:R-:W-:Y:S02]  /*73e0*/  MOV R195, R181 ;  /* 0x000000b500c37202 */ /* 0x000fe40000000f00 */
[----:B------:R-:W-:-:S07]  /*73f0*/  MOV R183, R193 ;  /* 0x000000c100b77202 */ /* 0x000fce0000000f00 */
[----:B------:R-:W-:Y:S05]  /*7400*/  WARPSYNC.COLLECTIVE R192, `(.L_x_2716) ;  /* 0x00000000c0087348 */ /* 0x000fea0003c00000 */
[----:B------:R0:W1:Y:S02]  /*7410*/  SHFL.BFLY P0, R193, R195, R194, R221 ;  /* 0x0c0000c2c3c17389 */ /* 0x00006400000000dd */
[----:B01----:R-:W-:Y:S05]  /*7420*/  ENDCOLLECTIVE ;  /* 0x000000000000791b */ /* 0x003fea0003800000 */
.L_x_2716:
[----:B------:R-:W-:-:S05]  /*7430*/  FADD.FTZ R183, R183, R228 ;  /* 0x000000e4b7b77221 */ /* 0x000fca0000010000 */
[----:B------:R-:W-:Y:S02]  /*7440*/  MOV R195, R183 ;  /* 0x000000b700c37202 */ /* 0x000fe40000000f00 */
[----:B------:R-:W-:-:S07]  /*7450*/  MOV R180, R193 ;  /* 0x000000c100b47202 */ /* 0x000fce0000000f00 */
[----:B------:R-:W-:Y:S05]  /*7460*/  WARPSYNC.COLLECTIVE R192, `(.L_x_2717) ;  /* 0x00000000c0087348 */ /* 0x000fea0003c00000 */
[----:B------:R0:W1:Y:S02]  /*7470*/  SHFL.BFLY P0, R193, R195, R194, R221 ;  /* 0x0c0000c2c3c17389 */ /* 0x00006400000000dd */
[----:B01----:R-:W-:Y:S05]  /*7480*/  ENDCOLLECTIVE ;  /* 0x000000000000791b */ /* 0x003fea0003800000 */
.L_x_2717:
[----:B------:R-:W-:Y:S01]  /*7490*/  FADD.FTZ R180, R181, R180 ;  /* 0x000000b4b5b47221 */ /* 0x000fe20000010000 */
[----:B------:R-:W-:-:S04]  /*74a0*/  HFMA2 R194, -RZ, RZ, 0, 2.384185791015625e-07 ;  /* 0x00000004ffc27431 */ /* 0x000fc800000001ff */
[----:B------:R-:W-:Y:S02]  /*74b0*/  MOV R195, R180 ;  /* 0x000000b400c37202 */ /* 0x000fe40000000f00 */
[----:B------:R-:W-:-:S07]  /*74c0*/  MOV R182, R193 ;  /* 0x000000c100b67202 */ /* 0x000fce0000000f00 */
[----:B------:R-:W-:Y:S05]  /*74d0*/  WARPSYNC.COLLECTIVE R192, `(.L_x_2718) ;  /* 0x00000000c0087348 */ /* 0x000fea0003c00000 */
[----:B------:R0:W1:Y:S02]  /*74e0*/  SHFL.BFLY P0, R193, R195, R194, R221 ;  /* 0x0c0000c2c3c17389 */ /* 0x00006400000000dd */
[----:B01----:R-:W-:Y:S05]  /*74f0*/  ENDCOLLECTIVE ;  /* 0x000000000000791b */ /* 0x003fea0003800000 */
.L_x_2718:
[----:B------:R-:W-:-:S05]  /*7500*/  FADD.FTZ R182, R183, R182 ;  /* 0x000000b6b7b67221 */ /* 0x000fca0000010000 */
[----:B------:R-:W-:Y:S02]  /*7510*/  MOV R195, R182 ;  /* 0x000000b600c37202 */ /* 0x000fe40000000f00 */
[----:B------:R-:W-:-:S07]  /*7520*/  MOV R185, R193 ;  /* 0x000000c100b97202 */ /* 0x000fce0000000f00 */
[----:B------:R-:W-:Y:S05]  /*7530*/  WARPSYNC.COLLECTIVE R192, `(.L_x_2719) ;  /* 0x00000000c0087348 */ /* 0x000fea0003c00000 */
[----:B------:R0:W1:Y:S02]  /*7540*/  SHFL.BFLY P0, R193, R195, R194, R221 ;  /* 0x0c0000c2c3c17389 */ /* 0x00006400000000dd */
[----:B01----:R-:W-:Y:S05]  /*7550*/  ENDCOLLECTIVE ;  /* 0x000000000000791b */ /* 0x003fea0003800000 */
.L_x_2719:
[----:B------:R-:W-:Y:S01]  /*7560*/  FADD.FTZ R185, R180, R185 ;  /* 0x000000b9b4b97221 */ /* 0x000fe20000010000 */
[----:B------:R-:W-:-:S04]  /*7570*/  HFMA2 R194, -RZ, RZ, 0, 4.76837158203125e-07 ;  /* 0x00000008ffc27431 */ /* 0x000fc800000001ff */
[----:B------:R-:W-:Y:S02]  /*7580*/  MOV R195, R185 ;  /* 0x000000b900c37202 */ /* 0x000fe40000000f00 */
[----:B------:R-:W-:-:S07]  /*7590*/  MOV R187, R193 ;  /* 0x000000c100bb7202 */ /* 0x000fce0000000f00 */
[----:B------:R-:W-:Y:S05]  /*75a0*/  WARPSYNC.COLLECTIVE R192, `(.L_x_2720) ;  /* 0x00000000c0087348 */ /* 0x000fea0003c00000 */
[----:B------:R0:W1:Y:S02]  /*75b0*/  SHFL.BFLY P0, R193, R195, R194, R221 ;  /* 0x0c0000c2c3c17389 */ /* 0x00006400000000dd */
[----:B01----:R-:W-:Y:S05]  /*75c0*/  ENDCOLLECTIVE ;  /* 0x000000000000791b */ /* 0x003fea0003800000 */
.L_x_2720:
[----:B------:R-:W-:-:S05]  /*75d0*/  FADD.FTZ R187, R182, R187 ;  /* 0x000000bbb6bb7221 */ /* 0x000fca0000010000 */
[----:B------:R-:W-:Y:S02]  /*75e0*/  MOV R195, R187 ;  /* 0x000000bb00c37202 */ /* 0x000fe40000000f00 */
[----:B------:R-:W-:-:S07]  /*75f0*/  MOV R184, R193 ;  /* 0x000000c100b87202 */ /* 0x000fce0000000f00 */
[----:B------:R-:W-:Y:S05]  /*7600*/  WARPSYNC.COLLECTIVE R192, `(.L_x_2721) ;  /* 0x00000000c0087348 */ /* 0x000fea0003c00000 */
[----:B------:R0:W1:Y:S02]  /*7610*/  SHFL.BFLY P0, R193, R195, R194, R221 ;  /* 0x0c0000c2c3c17389 */ /* 0x00006400000000dd */
[----:B01----:R-:W-:Y:S05]  /*7620*/  ENDCOLLECTIVE ;  /* 0x000000000000791b */ /* 0x003fea0003800000 */
.L_x_2721:
[----:B------:R-:W-:Y:S01]  /*7630*/  FADD.FTZ R184, R185, R184 ;  /* 0x000000b8b9b87221 */ /* 0x000fe20000010000 */
[----:B------:R-:W-:-:S04]  /*7640*/  HFMA2 R194, -RZ, RZ, 0, 9.5367431640625e-07 ;  /* 0x00000010ffc27431 */ /* 0x000fc800000001ff */
[----:B------:R-:W-:Y:S02]  /*7650*/  MOV R195, R184 ;  /* 0x000000b800c37202 */ /* 0x000fe40000000f00 */
[----:B------:R-:W-:-:S07]  /*7660*/  MOV R186, R193 ;  /* 0x000000c100ba7202 */ /* 0x000fce0000000f00 */
[----:B------:R-:W-:Y:S05]  /*7670*/  WARPSYNC.COLLECTIVE R192, `(.L_x_2722) ;  /* 0x00000000c0087348 */ /* 0x000fea0003c00000 */
[----:B------:R0:W1:Y:S02]  /*7680*/  SHFL.BFLY P0, R193, R195, R194, R221 ;  /* 0x0c0000c2c3c17389 */ /* 0x00006400000000dd */
[----:B01----:R-:W-:Y:S05]  /*7690*/  ENDCOLLECTIVE ;  /* 0x000000000000791b */ /* 0x003fea0003800000 */
.L_x_2722:
[----:B------:R-:W-:-:S05]  /*76a0*/  FADD.FTZ R186, R187, R186 ;  /* 0x000000babbba7221 */ /* 0x000fca0000010000 */
[----:B------:R-:W-:Y:S02]  /*76b0*/  MOV R195, R186 ;  /* 0x000000ba00c37202 */ /* 0x000fe40000000f00 */
[----:B------:R-:W-:-:S07]  /*76c0*/  MOV R181, R193 ;  /* 0x000000c100b57202 */ /* 0x000fce0000000f00 */
[----:B------:R-:W-:Y:S05]  /*76d0*/  WARPSYNC.COLLECTIVE R192, `(.L_x_2723) ;  /* 0x00000000c0087348 */ /* 0x000fea0003c00000 */
[----:B------:R0:W1:Y:S02]  /*76e0*/  SHFL.BFLY P0, R193, R195, R194, R221 ;  /* 0x0c0000c2c3c17389 */ /* 0x00006400000000dd */
[----:B01----:R-:W-:Y:S05]  /*76f0*/  ENDCOLLECTIVE ;  /* 0x000000000000791b */ /* 0x003fea0003800000 */
.L_x_2723:
[----:B------:R-:W-:Y:S01]  /*7700*/  MOV R183, R193 ;  /* 0x000000c100b77202 */ /* 0x000fe20000000f00 */
[----:B------:R-:W-:Y:S06]  /*7710*/  BRA `(.L_x_2724) ;  /* 0xffffffac004c7947 */ /* 0x000fec000383ffff */
.L_x_2725:
        /* <DEDUP_REMOVED lines=14> */
.L_x_4994:


//--------------------- .text._ZN10layer_norm31ln_parallel_residual_bwd_kernelINS_13Kernel_traitsI6__halfS2_fS2_fjLj768ELj1ELj4ELj1ELj16ENS_18Kernel_traits_baseILj768ES2_S2_fS2_fjLj128EEEEELb0ELb0ELb1EEEvNS_9BwdParamsE --------------------------
	.section	.text._ZN10layer_norm31ln_parallel_residual_bwd_kernelINS_13Kernel_traitsI6__halfS2_fS2_fjLj768ELj1ELj4ELj1ELj16ENS_18Kernel_traits_baseILj768ES2_S2_fS2_fjLj128EEEEELb0ELb0ELb1EEEvNS_9BwdParamsE,"ax",@progbits
	.align	128
        .global         _ZN10layer_norm31ln_parallel_residual_bwd_kernelINS_13Kernel_traitsI6__halfS2_fS2_fjLj768ELj1ELj4ELj1ELj16ENS_18Kernel_traits_baseILj768ES2_S2_fS2_fjLj128EEEEELb0ELb0ELb1EEEvNS_9BwdParamsE
        .type           _ZN10layer_norm31ln_parallel_residual_bwd_kernelINS_13Kernel_traitsI6__halfS2_fS2_fjLj768ELj1ELj4ELj1ELj16ENS_18Kernel_traits_baseILj768ES2_S2_fS2_fjLj128EEEEELb0ELb0ELb1EEEvNS_9BwdParamsE,@function
        .size           _ZN10layer_norm31ln_parallel_residual_bwd_kernelINS_13Kernel_traitsI6__halfS2_fS2_fjLj768ELj1ELj4ELj1ELj16ENS_18Kernel_traits_baseILj768ES2_S2_fS2_fjLj128EEEEELb0ELb0ELb1EEEvNS_9BwdParamsE,(.L_x_4995 - _ZN10layer_norm31ln_parallel_residual_bwd_kernelINS_13Kernel_traitsI6__halfS2_fS2_fjLj768ELj1ELj4ELj1ELj16ENS_18Kernel_traits_baseILj768ES2_S2_fS2_fjLj128EEEEELb0ELb0ELb1EEEvNS_9BwdParamsE)
        .other          _ZN10layer_norm31ln_parallel_residual_bwd_kernelINS_13Kernel_traitsI6__halfS2_fS2_fjLj768ELj1ELj4ELj1ELj16ENS_18Kernel_traits_baseILj768ES2_S2_fS2_fjLj128EEEEELb0ELb0ELb1EEEvNS_9BwdParamsE,@"STO_CUDA_ENTRY STV_DEFAULT"
_ZN10layer_norm31ln_parallel_residual_bwd_kernelINS_13Kernel_traitsI6__halfS2_fS2_fjLj768ELj1ELj4ELj1ELj16ENS_18Kernel_traits_baseILj768ES2_S2_fS2_fjLj128EEEEELb0ELb0ELb1EEEvNS_9BwdParamsE:
.text._ZN10layer_norm31ln_parallel_residual_bwd_kernelINS_13Kernel_traitsI6__halfS2_fS2_fjLj768ELj1ELj4ELj1ELj16ENS_18Kernel_traits_baseILj768ES2_S2_fS2_fjLj128EEEEELb0ELb0ELb1EEEvNS_9BwdParamsE:
        /* <DEDUP_REMOVED lines=90> */
[----:B0-----:R-:W-:-:S02]  /*05a0*/  CS2R R4, SRZ ;  /* 0x0000000000047805 */ /* 0x001fc4000001ff00 */
[----:B-1----:R-:W-:Y:S02]  /*05b0*/  CS2R R6, SRZ ;  /* 0x0000000000067805 */ /* 0x002fe4000001ff00 */
        /* <DEDUP_REMOVED lines=82> */
.L_x_2754:
        /* <DEDUP_REMOVED lines=11> */
[----:B-1----:R-:W-:-:S06]  /*0b90*/  IMAD.WIDE.U32 R84, R236, 0x10, R116 ;  /* 0x00000010ec547825 */ /* 0x002fcc00078e0074 */
[----:B------:R-:W4:Y:S01]  /*0ba0*/  LDG.E.128 R84, desc[UR10][R84.64] ;  /* 0x0000000a54547981 */ /* 0x000f22000c1e1d00 */
[----:B--2---:R-:W-:-:S05]  /*0bb0*/  IMAD.WIDE.U32 R112, R236, 0x20, R124 ;  /* 0x00000020ec707825 */ /* 0x004fca00078e007c */
[----:B------:R-:W2:Y:S01]  /*0bc0*/  LDG.E.128 R80, desc[UR10][R112.64] ;  /* 0x0000000a70507981 */ /* 0x000ea2000c1e1d00 */
[----:B---3--:R-:W-:-:S03]  /*0bd0*/  IMAD.WIDE.U32 R88, R236, 0x10, R120 ;  /* 0x00000010ec587825 */ /* 0x008fc600078e0078 */
[----:B------:R-:W3:Y:S04]  /*0be0*/  LDG.E.128 R92, desc[UR10][R112.64+0x10] ;  /* 0x0000100a705c7981 */ /* 0x000ee8000c1e1d00 */
[----:B------:R-:W3:Y:S01]  /*0bf0*/  LDG.E.128 R88, desc[UR10][R88.64] ;  /* 0x0000000a58587981 */ /* 0x000ee2000c1e1d00 */
[----:B0-----:R-:W-:-:S05]  /*0c00*/  IMAD.WIDE R114, R184, 0x4, R114 ;  /* 0x00000004b8727825 */ /* 0x001fca00078e0272 */
[----:B------:R-:W3:Y:S01]  /*0c10*/  LDG.E R235, desc[UR10][R114.64] ;  /* 0x0000000a72eb7981 */ /* 0x000ee2000c1e1900 */
[----:B------:R-:W-:-:S05]  /*0c20*/  IADD3 R234, PT, PT, R236, 0x20, RZ ;  /* 0x00000020ecea7810 */ /* 0x000fca0007ffe0ff */
[----:B------:R-:W-:-:S04]  /*0c30*/  IMAD.WIDE.U32 R238, R234, 0x20, R124 ;  /* 0x00000020eaee7825 */ /* 0x000fc800078e007c */
[C---:B------:R-:W-:Y:S01]  /*0c40*/  IMAD.WIDE.U32 R100, R234.reuse, 0x10, R116 ;  /* 0x00000010ea647825 */ /* 0x040fe200078e0074 */
[----:B------:R-:W3:Y:S03]  /*0c50*/  LDG.E.128 R96, desc[UR10][R238.64] ;  /* 0x0000000aee607981 */ /* 0x000ee6000c1e1d00 */
[----:B------:R-:W-:Y:S01]  /*0c60*/  IMAD.WIDE.U32 R104, R234, 0x10, R120 ;  /* 0x00000010ea687825 */ /* 0x000fe200078e0078 */
[----:B------:R-:W-:Y:S01]  /*0c70*/  ISETP.NE.U32.AND P0, PT, RZ, UR14, PT ;  /* 0x0000000eff007c0c */ /* 0x000fe2000bf05070 */
[----:B------:R-:W3:Y:S04]  /*0c80*/  LDG.E.128 R100, desc[UR10][R100.64] ;  /* 0x0000000a64647981 */ /* 0x000ee8000c1e1d00 */
[----:B------:R-:W3:Y:S01]  /*0c90*/  LDG.E.128 R104, desc[UR10][R104.64] ;  /* 0x0000000a68687981 */ /* 0x000ee2000c1e1d00 */
[----:B------:R-:W-:-:S03]  /*0ca0*/  ISETP.NE.AND.EX P0, PT, RZ, UR15, PT, P0 ;  /* 0x0000000fff007c0c */ /* 0x000fc6000bf05300 */
[----:B------:R0:W3:Y:S01]  /*0cb0*/  LDG.E.128 R108, desc[UR10][R238.64+0x10] ;  /* 0x0000100aee6c7981 */ /* 0x0000e2000c1e1d00 */
[----:B------:R-:W-:-:S05]  /*0cc0*/  IADD3 R182, PT, PT, R236, 0x40, RZ ;  /* 0x00000040ecb67810 */ /* 0x000fca0007ffe0ff */
[----:B------:R-:W-:-:S04]  /*0cd0*/  IMAD.WIDE.U32 R116, R182, 0x10, R116 ;  /* 0x00000010b6747825 */ /* 0x000fc800078e0074 */
[----:B------:R-:W1:Y:S01]  /*0ce0*/  @P0 LDC.64 R126, c[0x0][0x438] ;  /* 0x00010e00ff7e0b82 */ /* 0x000e620000000a00 */
[C---:B------:R-:W-:Y:S01]  /*0cf0*/  IMAD.WIDE.U32 R124, R182.reuse, 0x20, R124 ;  /* 0x00000020b67c7825 */ /* 0x040fe200078e007c */
[----:B------:R-:W3:Y:S03]  /*0d00*/  LDG.E.128 R116, desc[UR10][R116.64] ;  /* 0x0000000a74747981 */ /* 0x000ee6000c1e1d00 */
[----:B------:R-:W-:Y:S01]  /*0d10*/  IMAD.WIDE.U32 R120, R182, 0x10, R120 ;  /* 0x00000010b6787825 */ /* 0x000fe200078e0078 */
[----:B------:R-:W3:Y:S02]  /*0d20*/  LDG.E.128 R112, desc[UR10][R124.64] ;  /* 0x0000000a7c707981 */ /* 0x000ee4000c1e1d00 */
[----:B------:R-:W1:Y:S03]  /*0d30*/  @P0 LDC.64 R240, c[0x0][0x438] ;  /* 0x00010e00fff00b82 */ /* 0x000e660000000a00 */
[----:B------:R-:W3:Y:S05]  /*0d40*/  LDG.E.128 R120, desc[UR10][R120.64] ;  /* 0x0000000a78787981 */ /* 0x000eea000c1e1d00 */
[----:B0-----:R-:W0:Y:S01]  /*0d50*/  @P0 LDC.64 R238, c[0x0][0x438] ;  /* 0x00010e00ffee0b82 */ /* 0x001e220000000a00 */
[----:B-1----:R-:W-:-:S02]  /*0d60*/  @P0 IMAD.WIDE.U32 R242, R236, 0x20, R126 ;  /* 0x00000020ecf20825 */ /* 0x002fc400078e007e */
[----:B------:R-:W3:Y:S01]  /*0d70*/  LDG.E.128 R124, desc[UR10][R124.64+0x10] ;  /* 0x0000100a7c7c7981 */ /* 0x000ee2000c1e1d00 */
[----:B------:R-:W-:-:S03]  /*0d80*/  ISETP.NE.AND P2, PT, RZ, UR13, PT ;  /* 0x0000000dff007c0c */ /* 0x000fc6000bf45270 */
[----:B-----5:R-:W5:Y:S01]  /*0d90*/  @P0 LDG.E.128 R44, desc[UR10][R242.64] ;  /* 0x0000000af22c0981 */ /* 0x020f62000c1e1d00 */
[----:B------:R-:W-:-:S03]  /*0da0*/  @P0 IMAD.WIDE.U32 R240, R234, 0x20, R240 ;  /* 0x00000020eaf00825 */ /* 0x000fc600078e00f0 */
[----:B------:R1:W5:Y:S04]  /*0db0*/  @P0 LDG.E.128 R48, desc[UR10][R242.64+0x10] ;  /* 0x0000100af2300981 */ /* 0x000368000c1e1d00 */
[----:B------:R-:W5:Y:S01]  /*0dc0*/  @P0 LDG.E.128 R52, desc[UR10][R240.64] ;  /* 0x0000000af0340981 */ /* 0x000f62000c1e1d00 */
[----:B0-----:R-:W-:-:S03]  /*0dd0*/  @P0 IMAD.WIDE.U32 R238, R182, 0x20, R238 ;  /* 0x00000020b6ee0825 */ /* 0x001fc600078e00ee */
[----:B------:R0:W5:Y:S04]  /*0de0*/  @P0 LDG.E.128 R56, desc[UR10][R240.64+0x10] ;  /* 0x0000100af0380981 */ /* 0x000168000c1e1d00 */
[----:B------:R-:W5:Y:S04]  /*0df0*/  @P0 LDG.E.128 R60, desc[UR10][R238.64] ;  /* 0x0000000aee3c0981 */ /* 0x000f68000c1e1d00 */
[----:B------:R3:W5:Y:S01]  /*0e00*/  @P0 LDG.E.128 R64, desc[UR10][R238.64+0x10] ;  /* 0x0000100aee400981 */ /* 0x000762000c1e1d00 */
[----:B----4-:R-:W-:Y:S01]  /*0e10*/  FSEL R237, R237, RZ, !P2 ;  /* 0x000000ffeded7208 */ /* 0x010fe20005000000 */
[----:B-1----:R-:W-:-:S04]  /*0e20*/  HADD2.F32 R242, -RZ, R84.H0_H0 ;  /* 0x20000054fff27230 */ /* 0x002fc80000004100 */
[----:B--2---:R-:W-:Y:S01]  /*0e30*/  FADD.FTZ R0, -R237, R80 ;  /* 0x00000050ed007221 */ /* 0x004fe20000010100 */
[----:B0-----:R-:W-:Y:S01]  /*0e40*/  FMUL.FTZ R241, R224, R242 ;  /* 0x000000f2e0f17220 */ /* 0x001fe20000410000 */
[----:B---3--:R-:W-:Y:S02]  /*0e50*/  HADD2.F32 R80, -RZ, R88.H0_H0 ;  /* 0x20000058ff507230 */ /* 0x008fe40000004100 */
[----:B------:R-:W-:-:S03]  /*0e60*/  FMUL.FTZ R0, R235, R0 ;  /* 0x00000000eb007220 */ /* 0x000fc60000410000 */
[----:B------:R-:W-:Y:S01]  /*0e70*/  FADD.FTZ R180, R80, R180 ;  /* 0x000000b450b47221 */ /* 0x000fe20000010000 */
[-C--:B------:R-:W-:Y:S01]  /*0e80*/  FFMA.FTZ R239, R232, R80.reuse, R241 ;  /* 0x00000050e8ef7223 */ /* 0x080fe200000100f1 */
[----:B------:R-:W-:Y:S01]  /*0e90*/  FFMA.FTZ R183, R0, R80, R183 ;  /* 0x0000005000b77223 */ /* 0x000fe200000100b7 */
[C---:B------:R-:W-:Y:S01]  /*0ea0*/  FADD.FTZ R80, -R237.reuse, R81 ;  /* 0x00000051ed507221 */ /* 0x040fe20000010100 */
[----:B------:R-:W-:Y:S02]  /*0eb0*/  HADD2.F32 R84, -RZ, R84.H1_H1 ;  /* 0x30000054ff547230 */ /* 0x000fe40000004100 */
[----:B------:R-:W-:Y:S01]  /*0ec0*/  FADD.FTZ R82, -R237, R82 ;  /* 0x00000052ed527221 */ /* 0x000fe20000010100 */
[----:B------:R-:W-:Y:S02]  /*0ed0*/  FMUL.FTZ R81, R235, R80 ;  /* 0x00000050eb517220 */ /* 0x000fe40000410000 */
[-C--:B------:R-:W-:Y:S01]  /*0ee0*/  FMUL.FTZ R80, R223, R84.reuse ;  /* 0x00000054df507220 */ /* 0x080fe20000410000 */
[----:B------:R-:W-:Y:S01]  /*0ef0*/  FADD.FTZ R175, R84, R175 ;  /* 0x000000af54af7221 */ /* 0x000fe20000010000 */
[----:B------:R-:W-:Y:S01]  /*0f00*/  FFMA.FTZ R176, R81, R84, R176 ;  /* 0x0000005451b07223 */ /* 0x000fe200000100b0 */
[----:B------:R-:W-:-:S02]  /*0f10*/  HADD2.F32 R84, -RZ, R85.H0_H0 ;  /* 0x20000055ff547230 */ /* 0x000fc40000004100 */
[----:B------:R-:W-:Y:S01]  /*0f20*/  FMUL.FTZ R241, R235, R82 ;  /* 0x00000052ebf17220 */ /* 0x000fe20000410000 */
[----:B------:R-:W-:Y:S02]  /*0f30*/  HADD2.F32 R88, -RZ, R88.H1_H1 ;  /* 0x30000058ff587230 */ /* 0x000fe40000004100 */
[----:B------:R-:W-:Y:S02]  /*0f40*/  HADD2.F32 R238, -RZ, R85.H1_H1 ;  /* 0x30000055ffee7230 */ /* 0x000fe40000004100 */
[----:B------:R-:W-:Y:S01]  /*0f50*/  FADD.FTZ R171, R84, R171 ;  /* 0x000000ab54ab7221 */ /* 0x000fe20000010000 */
[-C--:B------:R-:W-:Y:S01]  /*0f60*/  FFMA.FTZ R172, R241, R84.reuse, R172 ;  /* 0x00000054f1ac7223 */ /* 0x080fe200000100ac */
[----:B------:R-:W-:Y:S01]  /*0f70*/  FMUL.FTZ R245, R222, R84 ;  /* 0x00000054def57220 */ /* 0x000fe20000410000 */
[----:B------:R-:W-:Y:S01]  /*0f80*/  FADD.FTZ R84, -R237, R83 ;  /* 0x00000053ed547221 */ /* 0x000fe20000010100 */
[----:B------:R-:W-:Y:S01]  /*0f90*/  FADD.FTZ R177, R88, R177 ;  /* 0x000000b158b17221 */ /* 0x000fe20000010000 */
[-C--:B------:R-:W-:Y:S01]  /*0fa0*/  FFMA.FTZ R178, R81, R88.reuse, R178 ;  /* 0x0000005851b27223 */ /* 0x080fe200000100b2 */
[----:B------:R-:W-:Y:S01]  /*0fb0*/  FFMA.FTZ R80, R231, R88, R80 ;  /* 0x00000058e7507223 */ /* 0x000fe20000010050 */
[----:B------:R-:W-:-:S02]  /*0fc0*/  HADD2.F32 R243, -RZ, R89.H0_H0 ;  /* 0x20000059fff37230 */ /* 0x000fc40000004100 */
[----:B------:R-:W-:Y:S01]  /*0fd0*/  FMUL.FTZ R85, R235, R84 ;  /* 0x00000054eb557220 */ /* 0x000fe20000410000 */
[----:B------:R-:W-:Y:S02]  /*0fe0*/  HADD2.F32 R88, -RZ, R89.H1_H1 ;  /* 0x30000059ff587230 */ /* 0x000fe40000004100 */
[----:B------:R-:W-:Y:S01]  /*0ff0*/  FMUL.FTZ R84, R221, R238 ;  /* 0x000000eedd547220 */ /* 0x000fe20000410000 */
[----:B------:R-:W-:Y:S01]  /*1000*/  FADD.FTZ R92, -R237, R92 ;  /* 0x0000005ced5c7221 */ /* 0x000fe20000010100 */
[----:B------:R-:W-:Y:S01]  /*1010*/  FADD.FTZ R173, R243, R173 ;  /* 0x000000adf3ad7221 */ /* 0x000fe20000010000 */
[-C--:B------:R-:W-:Y:S01]  /*1020*/  FFMA.FTZ R174, R241, R243.reuse, R174 ;  /* 0x000000f3f1ae7223 */ /* 0x080fe200000100ae */
[----:B------:R-:W-:Y:S01]  /*1030*/  FFMA.FTZ R82, R230, R243, R245 ;  /* 0x000000f3e6527223 */ /* 0x000fe200000100f5 */
[----:B------:R-:W-:Y:S01]  /*1040*/  FADD.FTZ R169, R88, R169 ;  /* 0x000000a958a97221 */ /* 0x000fe20000010000 */
[-C--:B------:R-:W-:Y:S01]  /*1050*/  FFMA.FTZ R170, R85, R88.reuse, R170 ;  /* 0x0000005855aa7223 */ /* 0x080fe200000100aa */
[----:B------:R-:W-:Y:S01]  /*1060*/  FFMA.FTZ R83, R229, R88, R84 ;  /* 0x00000058e5537223 */ /* 0x000fe20000010054 */
[----:B------:R-:W-:-:S02]  /*1070*/  HADD2.F32 R243, -RZ, R86.H0_H0 ;  /* 0x20000056fff37230 */ /* 0x000fc40000004100 */
[----:B------:R-:W-:Y:S02]  /*1080*/  HADD2.F32 R88, -RZ, R86.H1_H1 ;  /* 0x30000056ff587230 */ /* 0x000fe40000004100 */
[----:B------:R-:W-:Y:S01]  /*1090*/  FADD.FTZ R86, -R237, R93 ;  /* 0x0000005ded567221 */ /* 0x000fe20000010100 */
[--C-:B------:R-:W-:Y:S02]  /*10a0*/  HADD2.F32 R84, -RZ, R90.reuse.H0_H0 ;  /* 0x2000005aff547230 */ /* 0x100fe40000004100 */
[C---:B------:R-:W-:Y:S01]  /*10b0*/  FMUL.FTZ R89, R235.reuse, R92 ;  /* 0x0000005ceb597220 */ /* 0x040fe20000410000 */
[-C--:B------:R-:W-:Y:S01]  /*10c0*/  FMUL.FTZ R245, R220, R243.reuse ;  /* 0x000000f3dcf57220 */ /* 0x080fe20000410000 */
[----:B------:R-:W-:Y:S02]  /*10d0*/  HADD2.F32 R90, -RZ, R90.H1_H1 ;  /* 0x3000005aff5a7230 */ /* 0x000fe40000004100 */
[----:B------:R-:W-:Y:S01]  /*10e0*/  FMUL.FTZ R93, R235, R86 ;  /* 0x00000056eb5d7220 */ /* 0x000fe20000410000 */
[----:B------:R-:W-:Y:S01]  /*10f0*/  FMUL.FTZ R86, R219, R88 ;  /* 0x00000058db567220 */ /* 0x000fe20000410000 */
[----:B------:R-:W-:Y:S01]  /*1100*/  FADD.FTZ R94, -R237, R94 ;  /* 0x0000005eed5e7221 */ /* 0x000fe20000010100 */
[----:B------:R-:W-:Y:S01]  /*1110*/  FADD.FTZ R165, R84, R165 ;  /* 0x000000a554a57221 */ /* 0x000fe20000010000 */
[-C--:B------:R-:W-:Y:S01]  /*1120*/  FFMA.FTZ R166, R89, R84.reuse, R166 ;  /* 0x0000005459a67223 */ /* 0x080fe200000100a6 */
[----:B------:R-:W-:Y:S01]  /*1130*/  FFMA.FTZ R84, R228, R84, R245 ;  /* 0x00000054e4547223 */ /* 0x000fe200000100f5 */
[----:B------:R-:W-:Y:S01]  /*1140*/  FADD.FTZ R163, R243, R163 ;  /* 0x000000a3f3a37221 */ /* 0x000fe20000010000 */
[----:B------:R-:W-:Y:S01]  /*1150*/  FFMA.FTZ R164, R89, R243, R164 ;  /* 0x000000f359a47223 */ /* 0x000fe200000100a4 */
[----:B------:R-:W-:-:S02]  /*1160*/  HADD2.F32 R245, -RZ, R87.H0_H0 ;  /* 0x20000057fff57230 */ /* 0x000fc40000004100 */
[----:B------:R-:W-:Y:S01]  /*1170*/  FADD.FTZ R161, R90, R161 ;  /* 0x000000a15aa17221 */ /* 0x000fe20000010000 */
[-C--:B------:R-:W-:Y:S01]  /*1180*/  FFMA.FTZ R162, R93, R90.reuse, R162 ;  /* 0x0000005a5da27223 */ /* 0x080fe200000100a2 */
[----:B------:R-:W-:Y:S01]  /*1190*/  FFMA.FTZ R86, R227, R90, R86 ;  /* 0x0000005ae3567223 */ /* 0x000fe20000010056 */
[----:B------:R-:W-:Y:S01]  /*11a0*/  FMUL.FTZ R243, R235, R94 ;  /* 0x0000005eebf37220 */ /* 0x000fe20000410000 */
[----:B------:R-:W-:Y:S02]  /*11b0*/  HADD2.F32 R87, -RZ, R87.H1_H1 ;  /* 0x30000057ff577230 */ /* 0x000fe40000004100 */
[----:B------:R-:W-:Y:S01]  /*11c0*/  FADD.FTZ R90, -R237, R95 ;  /* 0x0000005fed5a7221 */ /* 0x000fe20000010100 */
[-C--:B------:R-:W-:Y:S01]  /*11d0*/  FMUL.FTZ R247, R218, R245.reuse ;  /* 0x000000f5daf77220 */ /* 0x080fe20000410000 */
[----:B------:R-:W-:Y:S01]  /*11e0*/  FADD.FTZ R155, R245, R155 ;  /* 0x0000009bf59b7221 */ /* 0x000fe20000010000 */
[----:B------:R-:W-:Y:S01]  /*11f0*/  FFMA.FTZ R156, R243, R245, R156 ;  /* 0x000000f5f39c7223 */ /* 0x000fe2000001009c */
[----:B------:R-:W-:-:S02]  /*1200*/  HADD2.F32 R92, -RZ, R91.H1_H1 ;  /* 0x3000005bff5c7230 */ /* 0x000fc40000004100 */
[----:B------:R-:W-:Y:S01]  /*1210*/  FMUL.FTZ R245, R235, R90 ;  /* 0x0000005aebf57220 */ /* 0x000fe20000410000 */
[----:B------:R-:W-:Y:S01]  /*1220*/  FMUL.FTZ R90, R217, R87 ;  /* 0x00000057d95a7220 */ /* 0x000fe20000410000 */
[----:B------:R-:W-:Y:S01]  /*1230*/  FADD.FTZ R96, -R237, R96 ;  /* 0x00000060ed607221 */ /* 0x000fe20000010100 */
[----:B------:R-:W-:Y:S01]  /*1240*/  FADD.FTZ R159, R88, R159 ;  /* 0x0000009f589f7221 */ /* 0x000fe20000010000 */
[----:B------:R-:W-:Y:S01]  /*1250*/  FADD.FTZ R153, R92, R153 ;  /* 0x000000995c997221 */ /* 0x000fe20000010000 */
[----:B------:R-:W-:Y:S01]  /*1260*/  FFMA.FTZ R154, R245, R92, R154 ;  /* 0x0000005cf59a7223 */ /* 0x000fe2000001009a */
[----:B------:R-:W-:Y:S01]  /*1270*/  FFMA.FTZ R160, R93, R88, R160 ;  /* 0x000000585da07223 */ /* 0x000fe200000100a0 */
[----:B------:R-:W-:Y:S01]  /*1280*/  FFMA.FTZ R92, R225, R92, R90 ;  /* 0x0000005ce15c7223 */ /* 0x000fe2000001005a */
[----:B------:R-:W-:Y:S02]  /*1290*/  HADD2.F32 R88, -RZ, R91.H0_H0 ;  /* 0x2000005bff587230 */ /* 0x000fe40000004100 */
[----:B------:R-:W-:Y:S01]  /*12a0*/  FMUL.FTZ R91, R235, R96 ;  /* 0x00000060eb5b7220 */ /* 0x000fe20000410000 */
[----:B------:R-:W-:-:S02]  /*12b0*/  HADD2.F32 R90, -RZ, R100.H0_H0 ;  /* 0x20000064ff5a7230 */ /* 0x000fc40000004100 */
[----:B------:R-:W-:Y:S01]  /*12c0*/  FADD.FTZ R151, R87, R151 ;  /* 0x0000009757977221 */ /* 0x000fe20000010000 */
[----:B------:R-:W-:Y:S01]  /*12d0*/  FFMA.FTZ R152, R245, R87, R152 ;  /* 0x00000057f5987223 */ /* 0x000fe20000010098 */
[----:B------:R-:W-:Y:S02]  /*12e0*/  HADD2.F32 R87, -RZ, R104.H0_H0 ;  /* 0x20000068ff577230 */ /* 0x000fe40000004100 */
[----:B------:R-:W-:Y:S01]  /*12f0*/  FADD.FTZ R98, -R237, R98 ;  /* 0x00000062ed627221 */ /* 0x000fe20000010100 */
[----:B------:R-:W-:Y:S02]  /*1300*/  HADD2.F32 R94, -RZ, R101.H0_H0 ;  /* 0x20000065ff5e7230 */ /* 0x000fe40000004100 */
[----:B------:R-:W-:Y:S01]  /*1310*/  FADD.FTZ R157, R88, R157 ;  /* 0x0000009d589d7221 */ /* 0x000fe20000010000 */
[----:B------:R-:W-:Y:S01]  /*1320*/  FFMA.FTZ R158, R243, R88, R158 ;  /* 0x00000058f39e7223 */ /* 0x000fe2000001009e */
[----:B------:R-:W-:Y:S01]  /*1330*/  FADD.FTZ R147, R90, R147 ;  /* 0x000000935a937221 */ /* 0x000fe20000010000 */
[-C--:B------:R-:W-:Y:S01]  /*1340*/  FFMA.FTZ R148, R91, R90.reuse, R148 ;  /* 0x0000005a5b947223 */ /* 0x080fe20000010094 */
[----:B------:R-:W-:Y:S01]  /*1350*/  FMUL.FTZ R95, R208, R90 ;  /* 0x0000005ad05f7220 */ /* 0x000fe20000410000 */
[----:B------:R-:W-:Y:S01]  /*1360*/  FFMA.FTZ R88, R226, R88, R247 ;  /* 0x00000058e2587223 */ /* 0x000fe200000100f7 */
[----:B------:R-:W-:Y:S01]  /*1370*/  FADD.FTZ R90, -R237, R97 ;  /* 0x00000061ed5a7221 */ /* 0x000fe20000010100 */
[----:B------:R-:W-:-:S02]  /*1380*/  HADD2.F32 R100, -RZ, R100.H1_H1 ;  /* 0x30000064ff647230 */ /* 0x000fc40000004100 */
[----:B------:R-:W-:Y:S01]  /*1390*/  FMUL.FTZ R97, R235, R98 ;  /* 0x00000062eb617220 */ /* 0x000fe20000410000 */
[----:B------:R-:W-:Y:S02]  /*13a0*/  HADD2.F32 R247, -RZ, R105.H0_H0 ;  /* 0x20000069fff77230 */ /* 0x000fe40000004100 */
[----:B------:R-:W-:Y:S01]  /*13b0*/  FADD.FTZ R149, R87, R149 ;  /* 0x0000009557957221 */ /* 0x000fe20000010000 */
[-C--:B------:R-:W-:Y:S01]  /*13c0*/  FFMA.FTZ R150, R91, R87.reuse, R150 ;  /* 0x000000575b967223 */ /* 0x080fe20000010096 */
[----:B------:R-:W-:Y:S01]  /*13d0*/  FMUL.FTZ R249, R206, R94 ;  /* 0x0000005ecef97220 */ /* 0x000fe20000410000 */
[----:B------:R-:W-:Y:S01]  /*13e0*/  FADD.FTZ R96, -R237, R99 ;  /* 0x00000063ed607221 */ /* 0x000fe20000010100 */
[----:B------:R-:W-:Y:S01]  /*13f0*/  FFMA.FTZ R87, R216, R87, R95 ;  /* 0x00000057d8577223 */ /* 0x000fe2000001005f */
[----:B------:R-:W-:Y:S02]  /*1400*/  HADD2.F32 R104, -RZ, R104.H1_H1 ;  /* 0x30000068ff687230 */ /* 0x000fe40000004100 */
[----:B------:R-:W-:Y:S01]  /*1410*/  FMUL.FTZ R95, R235, R90 ;  /* 0x0000005aeb5f7220 */ /* 0x000fe20000410000 */
[----:B------:R-:W-:Y:S01]  /*1420*/  FMUL.FTZ R90, R207, R100 ;  /* 0x00000064cf5a7220 */ /* 0x000fe20000410000 */
[----:B------:R-:W-:Y:S01]  /*1430*/  FADD.FTZ R139, R94, R139 ;  /* 0x0000008b5e8b7221 */ /* 0x000fe20000010000 */
[----:B------:R-:W-:Y:S01]  /*1440*/  FFMA.FTZ R140, R97, R94, R140 ;  /* 0x0000005e618c7223 */ /* 0x000fe2000001008c */
[----:B------:R-:W-:-:S02]  /*1450*/  HADD2.F32 R98, -RZ, R101.H1_H1 ;  /* 0x30000065ff627230 */ /* 0x000fc40000004100 */
[----:B------:R-:W-:Y:S01]  /*1460*/  FADD.FTZ R141, R247, R141 ;  /* 0x0000008df78d7221 */ /* 0x000fe20000010000 */
[-C--:B------:R-:W-:Y:S01]  /*1470*/  FFMA.FTZ R142, R97, R247.reuse, R142 ;  /* 0x000000f7618e7223 */ /* 0x080fe2000001008e */
[----:B------:R-:W-:Y:S01]  /*1480*/  FFMA.FTZ R94, R214, R247, R249 ;  /* 0x000000f7d65e7223 */ /* 0x000fe200000100f9 */
[----:B------:R-:W-:Y:S01]  /*1490*/  FMUL.FTZ R99, R235, R96 ;  /* 0x00000060eb637220 */ /* 0x000fe20000410000 */
[----:B------:R-:W-:Y:S01]  /*14a0*/  FADD.FTZ R108, -R237, R108 ;  /* 0x0000006ced6c7221 */ /* 0x000fe20000010100 */
[----:B------:R-:W-:Y:S02]  /*14b0*/  HADD2.F32 R247, -RZ, R102.H0_H0 ;  /* 0x20000066fff77230 */ /* 0x000fe40000004100 */
[----:B------:R-:W-:Y:S01]  /*14c0*/  FADD.FTZ R145, R104, R145 ;  /* 0x0000009168917221 */ /* 0x000fe20000010000 */
[-C--:B------:R-:W-:Y:S01]  /*14d0*/  FFMA.FTZ R146, R95, R104.reuse, R146 ;  /* 0x000000685f927223 */ /* 0x080fe20000010092 */
[----:B------:R-:W-:Y:S01]  /*14e0*/  FFMA.FTZ R90, R215, R104, R90 ;  /* 0x00000068d75a7223 */ /* 0x000fe2000001005a */
[----:B------:R-:W-:-:S02]  /*14f0*/  HADD2.F32 R96, -RZ, R105.H1_H1 ;  /* 0x30000069ff607230 */ /* 0x000fc40000004100 */
[----:B------:R-:W-:Y:S01]  /*1500*/  FADD.FTZ R135, R98, R135 ;  /* 0x0000008762877221 */ /* 0x000fe20000010000 */
[-C--:B------:R-:W-:Y:S01]  /*1510*/  FFMA.FTZ R136, R99, R98.reuse, R136 ;  /* 0x0000006263887223 */ /* 0x080fe20000010088 */
[----:B------:R-:W-:Y:S02]  /*1520*/  HADD2.F32 R104, -RZ, R102.H1_H1 ;  /* 0x30000066ff687230 */ /* 0x000fe40000004100 */
[----:B------:R-:W-:Y:S01]  /*1530*/  FMUL.FTZ R98, R205, R98 ;  /* 0x00000062cd627220 */ /* 0x000fe20000410000 */
[--C-:B------:R-:W-:Y:S02]  /*1540*/  HADD2.F32 R105, -RZ, R106.reuse.H0_H0 ;  /* 0x2000006aff697230 */ /* 0x100fe40000004100 */
[----:B------:R-:W-:Y:S01]  /*1550*/  FMUL.FTZ R101, R235, R108 ;  /* 0x0000006ceb657220 */ /* 0x000fe20000410000 */
[----:B------:R-:W-:Y:S01]  /*1560*/  FADD.FTZ R102, -R237, R109 ;  /* 0x0000006ded667221 */ /* 0x000fe20000010100 */
[----:B------:R-:W-:Y:S01]  /*1570*/  FMUL.FTZ R249, R204, R247 ;  /* 0x000000f7ccf97220 */ /* 0x000fe20000410000 */
[----:B------:R-:W-:Y:S01]  /*1580*/  FADD.FTZ R143, R100, R143 ;  /* 0x0000008f648f7221 */ /* 0x000fe20000010000 */
[----:B------:R-:W-:Y:S01]  /*1590*/  FFMA.FTZ R144, R95, R100, R144 ;  /* 0x000000645f907223 */ /* 0x000fe20000010090 */
[----:B------:R-:W-:Y:S01]  /*15a0*/  FADD.FTZ R110, -R237, R110 ;  /* 0x0000006eed6e7221 */ /* 0x000fe20000010100 */
[----:B------:R-:W-:Y:S01]  /*15b0*/  FADD.FTZ R137, R96, R137 ;  /* 0x0000008960897221 */ /* 0x000fe20000010000 */
[----:B------:R-:W-:Y:S01]  /*15c0*/  FFMA.FTZ R138, R99, R96, R138 ;  /* 0x00000060638a7223 */ /* 0x000fe2000001008a */
[----:B------:R-:W-:-:S02]  /*15d0*/  HADD2.F32 R100, -RZ, R106.H1_H1 ;  /* 0x3000006aff647230 */ /* 0x000fc40000004100 */
        /* <DEDUP_REMOVED lines=8> */
[--C-:B------:R-:W-:Y:S02]  /*1660*/  HADD2.F32 R247, -RZ, R103.reuse.H0_H0 ;  /* 0x20000067fff77230 */ /* 0x100fe40000004100 */
[----:B------:R-:W-:Y:S01]  /*1670*/  FMUL.FTZ R105, R235, R110 ;  /* 0x0000006eeb697220 */ /* 0x000fe20000410000 */
[----:B------:R-:W-:-:S02]  /*1680*/  HADD2.F32 R108, -RZ, R103.H1_H1 ;  /* 0x30000067ff6c7230 */ /* 0x000fc40000004100 */
[----:B------:R-:W-:Y:S01]  /*1690*/  FADD.FTZ R110, -R237, R111 ;  /* 0x0000006fed6e7221 */ /* 0x000fe20000010100 */
[----:B------:R-:W-:Y:S01]  /*16a0*/  FADD.FTZ R37, R100, R37 ;  /* 0x0000002564257221 */ /* 0x000fe20000010000 */
[-C--:B------:R-:W-:Y:S01]  /*16b0*/  FFMA.FTZ R133, R102, R100.reuse, R133 ;  /* 0x0000006466857223 */ /* 0x080fe20000010085 */
[----:B------:R-:W-:Y:S01]  /*16c0*/  FFMA.FTZ R100, R211, R100, R106 ;  /* 0x00000064d3647223 */ /* 0x000fe2000001006a */
[--C-:B------:R-:W-:Y:S02]  /*16d0*/  HADD2.F32 R109, -RZ, R107.reuse.H0_H0 ;  /* 0x2000006bff6d7230 */ /* 0x100fe40000004100 */
[----:B------:R-:W-:Y:S01]  /*16e0*/  FADD.FTZ R167, R238, R167 ;  /* 0x000000a7eea77221 */ /* 0x000fe20000010000 */
[----:B------:R-:W-:Y:S01]  /*16f0*/  FFMA.FTZ R168, R85, R238, R168 ;  /* 0x000000ee55a87223 */ /* 0x000fe200000100a8 */
        /* <DEDUP_REMOVED lines=9> */
[----:B------:R-:W-:Y:S01]  /*1790*/  FADD.FTZ R35, R106, R35 ;  /* 0x000000236a237221 */ /* 0x000fe20000010000 */
[-C--:B------:R-:W-:Y:S01]  /*17a0*/  FFMA.FTZ R131, R110, R106.reuse, R131 ;  /* 0x0000006a6e837223 */ /* 0x080fe20000010083 */
[----:B------:R-:W-:Y:S01]  /*17b0*/  FFMA.FTZ R109, R209, R106, R238 ;  /* 0x0000006ad16d7223 */ /* 0x000fe200000100ee */
[----:B------:R-:W-:Y:S01]  /*17c0*/  FADD.FTZ R112, -R237, R112 ;  /* 0x00000070ed707221 */ /* 0x000fe20000010100 */
[----:B------:R-:W-:-:S02]  /*17d0*/  HADD2.F32 R106, -RZ, R116.H0_H0 ;  /* 0x20000074ff6a7230 */ /* 0x000fc40000004100 */
[----:B------:R-:W-:Y:S02]  /*17e0*/  HADD2.F32 R116, -RZ, R116.H1_H1 ;  /* 0x30000074ff747230 */ /* 0x000fe40000004100 */
[----:B------:R-:W-:Y:S01]  /*17f0*/  FMUL.FTZ R103, R235, R112 ;  /* 0x00000070eb677220 */ /* 0x000fe20000410000 */
[--C-:B------:R-:W-:Y:S02]  /*1800*/  HADD2.F32 R107, -RZ, R120.reuse.H0_H0 ;  /* 0x20000078ff6b7230 */ /* 0x100fe40000004100 */
[----:B------:R-:W-:Y:S01]  /*1810*/  FADD.FTZ R6, R108, R6 ;  /* 0x000000066c067221 */ /* 0x000fe20000010000 */
[----:B------:R-:W-:Y:S01]  /*1820*/  FFMA.FTZ R23, R110, R108, R23 ;  /* 0x0000006c6e177223 */ /* 0x000fe20000010017 */
[----:B------:R-:W-:Y:S01]  /*1830*/  FMUL.FTZ R111, R192, R106 ;  /* 0x0000006ac06f7220 */ /* 0x000fe20000410000 */
[----:B------:R-:W-:Y:S02]  /*1840*/  HADD2.F32 R120, -RZ, R120.H1_H1 ;  /* 0x30000078ff787230 */ /* 0x000fe40000004100 */
[----:B------:R-:W-:Y:S01]  /*1850*/  FADD.FTZ R108, -R237, R113 ;  /* 0x00000071ed6c7221 */ /* 0x000fe20000010100 */
[----:B------:R-:W-:Y:S01]  /*1860*/  FMUL.FTZ R112, R191, R116 ;  /* 0x00000074bf707220 */ /* 0x000fe20000410000 */
[----:B------:R-:W-:Y:S01]  /*1870*/  FADD.FTZ R114, -R237, R114 ;  /* 0x00000072ed727221 */ /* 0x000fe20000010100 */
[----:B------:R-:W-:Y:S01]  /*1880*/  FADD.FTZ R7, R106, R7 ;  /* 0x000000076a077221 */ /* 0x000fe20000010000 */
[----:B------:R-:W-:Y:S01]  /*1890*/  FFMA.FTZ R22, R103, R106, R22 ;  /* 0x0000006a67167223 */ /* 0x000fe20000010016 */
[----:B------:R-:W-:Y:S01]  /*18a0*/  FADD.FTZ R34, R107, R34 ;  /* 0x000000226b227221 */ /* 0x000fe20000010000 */
[-C--:B------:R-:W-:Y:S01]  /*18b0*/  FFMA.FTZ R130, R103, R107.reuse, R130 ;  /* 0x0000006b67827223 */ /* 0x080fe20000010082 */
[----:B------:R-:W-:Y:S01]  /*18c0*/  FFMA.FTZ R106, R200, R107, R111 ;  /* 0x0000006bc86a7223 */ /* 0x000fe2000001006f */
[----:B------:R-:W-:Y:S01]  /*18d0*/  FMUL.FTZ R108, R235, R108 ;  /* 0x0000006ceb6c7220 */ /* 0x000fe20000410000 */
[----:B------:R-:W-:Y:S01]  /*18e0*/  FFMA.FTZ R107, R199, R120, R112 ;  /* 0x00000078c76b7223 */ /* 0x000fe20000010070 */
[----:B------:R-:W-:-:S02]  /*18f0*/  HADD2.F32 R112, -RZ, R117.H0_H0 ;  /* 0x20000075ff707230 */ /* 0x000fc40000004100 */
[----:B------:R-:W-:Y:S01]  /*1900*/  FMUL.FTZ R111, R235, R114 ;  /* 0x00000072eb6f7220 */ /* 0x000fe20000410000 */
[----:B------:R-:W-:Y:S01]  /*1910*/  FADD.FTZ R114, -R237, R115 ;  /* 0x00000073ed727221 */ /* 0x000fe20000010100 */
[----:B------:R-:W-:Y:S02]  /*1920*/  HADD2.F32 R117, -RZ, R117.H1_H1 ;  /* 0x30000075ff757230 */ /* 0x000fe40000004100 */
[----:B------:R-:W-:Y:S01]  /*1930*/  FADD.FTZ R8, R116, R8 ;  /* 0x0000000874087221 */ /* 0x000fe20000010000 */
[----:B------:R-:W-:Y:S01]  /*1940*/  FFMA.FTZ R21, R108, R116, R21 ;  /* 0x000000746c157223 */ /* 0x000fe20000010015 */
[----:B------:R-:W-:Y:S01]  /*1950*/  FADD.FTZ R5, R247, R5 ;  /* 0x00000005f7057221 */ /* 0x000fe20000010000 */
[----:B------:R-:W-:Y:S01]  /*1960*/  FFMA.FTZ R24, R105, R247, R24 ;  /* 0x000000f769187223 */ /* 0x000fe20000010018 */
[--C-:B------:R-:W-:Y:S02]  /*1970*/  HADD2.F32 R113, -RZ, R121.reuse.H0_H0 ;  /* 0x20000079ff717230 */ /* 0x100fe40000004100 */
[----:B------:R-:W-:Y:S01]  /*1980*/  FADD.FTZ R33, R120, R33 ;  /* 0x0000002178217221 */ /* 0x000fe20000010000 */
[----:B------:R-:W-:-:S02]  /*1990*/  HADD2.F32 R116, -RZ, R121.H1_H1 ;  /* 0x30000079ff747230 */ /* 0x000fc40000004100 */
[----:B------:R-:W-:Y:S01]  /*19a0*/  FFMA.FTZ R129, R108, R120, R129 ;  /* 0x000000786c817223 */ /* 0x000fe20000010081 */
[----:B------:R-:W-:Y:S01]  /*19b0*/  FMUL.FTZ R247, R190, R112 ;  /* 0x00000070bef77220 */ /* 0x000fe20000410000 */
[----:B------:R-:W-:Y:S01]  /*19c0*/  FMUL.FTZ R114, R235, R114 ;  /* 0x00000072eb727220 */ /* 0x000fe20000410000 */
[--C-:B------:R-:W-:Y:S02]  /*19d0*/  HADD2.F32 R121, -RZ, R118.reuse.H0_H0 ;  /* 0x20000076ff797230 */ /* 0x100fe40000004100 */
[----:B------:R-:W-:Y:S01]  /*19e0*/  FMUL.FTZ R120, R189, R117 ;  /* 0x00000075bd787220 */ /* 0x000fe20000410000 */
[----:B------:R-:W-:Y:S01]  /*19f0*/  FADD.FTZ R124, -R237, R124 ;  /* 0x0000007ced7c7221 */ /* 0x000fe20000010100 */
[----:B------:R-:W-:Y:S02]  /*1a00*/  HADD2.F32 R118, -RZ, R118.H1_H1 ;  /* 0x30000076ff767230 */ /* 0x000fe40000004100 */
[----:B------:R-:W-:Y:S01]  /*1a10*/  FADD.FTZ R9, R112, R9 ;  /* 0x0000000970097221 */ /* 0x000fe20000010000 */
[----:B------:R-:W-:Y:S01]  /*1a20*/  FFMA.FTZ R20, R111, R112, R20 ;  /* 0x000000706f147223 */ /* 0x000fe20000010014 */
        /* <DEDUP_REMOVED lines=12> */
[----:B------:R-:W-:Y:S01]  /*1af0*/  FMUL.FTZ R124, R187, R118 ;  /* 0x00000076bb7c7220 */ /* 0x000fe20000410000 */
[-C--:B------:R-:W-:Y:S01]  /*1b00*/  FMUL.FTZ R125, R188, R121.reuse ;  /* 0x00000079bc7d7220 */ /* 0x080fe20000410000 */
[----:B------:R-:W-:Y:S01]  /*1b10*/  FADD.FTZ R11, R121, R11 ;  /* 0x0000000b790b7221 */ /* 0x000fe20000010000 */
[----:B------:R-:W-:Y:S01]  /*1b20*/  FFMA.FTZ R18, R117, R121, R18 ;  /* 0x0000007975127223 */ /* 0x000fe20000010012 */
[----:B------:R-:W-:Y:S01]  /*1b30*/  FMUL.FTZ R116, R235, R116 ;  /* 0x00000074eb747220 */ /* 0x000fe20000410000 */
[----:B------:R-:W-:Y:S01]  /*1b40*/  FFMA.FTZ R121, R195, R122, R124 ;  /* 0x0000007ac3797223 */ /* 0x000fe2000001007c */
[----:B------:R-:W-:Y:S01]  /*1b50*/  FADD.FTZ R126, -R237, R126 ;  /* 0x0000007eed7e7221 */ /* 0x000fe20000010100 */
[----:B------:R-:W-:-:S02]  /*1b60*/  HADD2.F32 R124, -RZ, R119.H1_H1 ;  /* 0x30000077ff7c7230 */ /* 0x000fc40000004100 */
[----:B------:R-:W-:Y:S01]  /*1b70*/  FADD.FTZ R120, -R237, R127 ;  /* 0x0000007fed787221 */ /* 0x000fe20000010100 */
[----:B------:R-:W-:Y:S01]  /*1b80*/  FADD.FTZ R30, R115, R30 ;  /* 0x0000001e731e7221 */ /* 0x000fe20000010000 */
[-C--:B------:R-:W-:Y:S01]  /*1b90*/  FFMA.FTZ R42, R117, R115.reuse, R42 ;  /* 0x00000073752a7223 */ /* 0x080fe2000001002a */
[----:B------:R-:W-:Y:S01]  /*1ba0*/  FFMA.FTZ R115, R196, R115, R125 ;  /* 0x00000073c4737223 */ /* 0x000fe2000001007d */
[----:B------:R-:W-:Y:S01]  /*1bb0*/  FADD.FTZ R29, R122, R29 ;  /* 0x0000001d7a1d7221 */ /* 0x000fe20000010000 */
[----:B------:R-:W-:Y:S01]  /*1bc0*/  FFMA.FTZ R41, R116, R122, R41 ;  /* 0x0000007a74297223 */ /* 0x000fe20000010029 */
[C---:B------:R-:W-:Y:S01]  /*1bd0*/  FMUL.FTZ R125, R235.reuse, R126 ;  /* 0x0000007eeb7d7220 */ /* 0x040fe20000410000 */
[----:B------:R-:W-:Y:S02]  /*1be0*/  HADD2.F32 R122, -RZ, R123.H1_H1 ;  /* 0x3000007bff7a7230 */ /* 0x000fe40000004100 */
[----:B------:R-:W-:Y:S01]  /*1bf0*/  FMUL.FTZ R120, R235, R120 ;  /* 0x00000078eb787220 */ /* 0x000fe20000410000 */
[----:B------:R-:W-:Y:S01]  /*1c00*/  FMUL.FTZ R126, R185, R124 ;  /* 0x0000007cb97e7220 */ /* 0x000fe20000410000 */
[----:B------:R-:W-:-:S02]  /*1c10*/  HADD2.F32 R237, -RZ, R119.H0_H0 ;  /* 0x20000077ffed7230 */ /* 0x000fc40000004100 */
[----:B------:R-:W-:Y:S02]  /*1c20*/  HADD2.F32 R127, -RZ, R123.H0_H0 ;  /* 0x2000007bff7f7230 */ /* 0x000fe40000004100 */
[----:B------:R-:W-:Y:S01]  /*1c30*/  FADD.FTZ R27, R122, R27 ;  /* 0x0000001b7a1b7221 */ /* 0x000fe20000010000 */
[-C--:B------:R-:W-:Y:S01]  /*1c40*/  FFMA.FTZ R39, R120, R122.reuse, R39 ;  /* 0x0000007a78277223 */ /* 0x080fe20000010027 */
[----:B------:R-:W-:Y:S01]  /*1c50*/  FFMA.FTZ R119, R193, R122, R126 ;  /* 0x0000007ac1777223 */ /* 0x000fe2000001007e */
[----:B------:R-:W-:Y:S01]  /*1c60*/  FADD.FTZ R123, RZ, R239 ;  /* 0x000000efff7b7221 */ /* 0x000fe20000010000 */
[----:B------:R-:W-:-:S03]  /*1c70*/  FFMA.FTZ R122, R0, R239, RZ ;  /* 0x000000ef007a7223 */ /* 0x000fc600000100ff */
        /* <DEDUP_REMOVED lines=80> */
.L_x_2766:
        /* <DEDUP_REMOVED lines=41> */
.L_x_2732:
        /* <DEDUP_REMOVED lines=33> */
.L_x_2731:
        /* <DEDUP_REMOVED lines=32> */
.L_x_2734:
        /* <DEDUP_REMOVED lines=33> */
.L_x_2730:
        /* <DEDUP_REMOVED lines=35> */
.L_x_2736:
        /* <DEDUP_REMOVED lines=33> */
.L_x_2735:
        /* <DEDUP_REMOVED lines=32> */
.L_x_2737:
        /* <DEDUP_REMOVED lines=32> */
.L_x_2733:
        /* <DEDUP_REMOVED lines=50> */
.L_x_2740:
        /* <DEDUP_REMOVED lines=29> */
.L_x_2739:
        /* <DEDUP_REMOVED lines=34> */
.L_x_2742:
        /* <DEDUP_REMOVED lines=29> */
.L_x_2738:
        /* <DEDUP_REMOVED lines=35> */
.L_x_2744:
        /* <DEDUP_REMOVED lines=29> */
.L_x_2743:
        /* <DEDUP_REMOVED lines=34> */
.L_x_2745:
        /* <DEDUP_REMOVED lines=28> */
.L_x_2741:
        /* <DEDUP_REMOVED lines=45> */
.L_x_2748:
        /* <DEDUP_REMOVED lines=29> */
.L_x_2747:
        /* <DEDUP_REMOVED lines=34> */
.L_x_2750:
        /* <DEDUP_REMOVED lines=29> */
.L_x_2746:
        /* <DEDUP_REMOVED lines=35> */
.L_x_2752:
        /* <DEDUP_REMOVED lines=29> */
.L_x_2751:
        /* <DEDUP_REMOVED lines=34> */
.L_x_2753:
        /* <DEDUP_REMOVED lines=28> */
.L_x_2749:
        /* <DEDUP_REMOVED lines=14> */
.L_x_2728:
        /* <DEDUP_REMOVED lines=94> */
.L_x_2727:
[----:B------:R-:W-:Y:S05]  /*5a60*/  BSYNC B0 ;  /* 0x0000000000007941 */ /* 0x000fea0003800000 */
.L_x_2726:
        /* <DEDUP_REMOVED lines=35> */
[----:B-----5:R-:W-:-:S03]  /*5ca0*/  FADD.FTZ R3, R3, R18 ;  /* 0x0000001203037221 */ /* 0x020fc60000010000 */
[----:B------:R-:W5:Y:S01]  /*5cb0*/  LDS R27, [R0+0x1c00] ;  /* 0x001c0000001b7984 */ /* 0x000f620000000800 */
[----:B-1----:R-:W-:-:S03]  /*5cc0*/  FADD.FTZ R13, RZ, R13 ;  /* 0x0000000dff0d7221 */ /* 0x002fc60000010000 */
[----:B------:R-:W1:Y:S01]  /*5cd0*/  LDS R34, [R0+0x1e00] ;  /* 0x001e000000227984 */ /* 0x000e620000000800 */
        /* <DEDUP_REMOVED lines=67> */
[----:B------:R-:W-:Y:S01]  /*6110*/  LDS R26, [R0+0x2a00] ;  /* 0x002a0000001a7984 */ /* 0x000fe20000000800 */
        /* <DEDUP_REMOVED lines=14> */
[----:B------:R-:W-:Y:S04]  /*6200*/  STS.128 [R12+0x10], R84 ;  /* 0x000010540c007388 */ /* 0x000fe80000000c00 */
[----:B------:R-:W-:Y:S04]  /*6210*/  STS.128 [R12+0x400], R80 ;  /* 0x000400500c007388 */ /* 0x000fe80000000c00 */
[----:B------:R-:W-:Y:S01]  /*6220*/  STS.128 [R12+0x410], R104 ;  /* 0x000410680c007388 */ /* 0x000fe20000000c00 */
[----:B0-----:R-:W-:-:S03]  /*6230*/  FADD.FTZ R39, R4, R39 ;  /* 0x0000002704277221 */ /* 0x001fc60000010000 */
        /* <DEDUP_REMOVED lines=64> */
[----:B------:R-:W-:-:S04]  /*6640*/  IADD3.X R9, PT, PT, RZ, RZ, RZ, P0, !PT ;  /* 0x000000ffff097210 */ /* 0x000fc800007fe4ff */
[----:B------:R-:W-:Y:S01]  /*6650*/  SHF.L.U64.HI R9, R2, 0x2, R9 ;  /* 0x0000000202097819 */ /* 0x000fe20000010209 */
        /* <DEDUP_REMOVED lines=21> */
[----:B-----5:R-:W-:Y:S01]  /*67b0*/  FADD.FTZ R55, R5, R8 ;  /* 0x0000000805377221 */ /* 0x020fe20000010000 */
[----:B------:R-:W-:Y:S02]  /*67c0*/  SHF.L.U32 R8, R2, 0x2, RZ ;  /* 0x0000000202087819 */ /* 0x000fe400000006ff */
[----:B------:R-:W5:Y:S01]  /*67d0*/  LDS R41, [R0+0x1400] ;  /* 0x0014000000297984 */ /* 0x000f620000000800 */
[----:B------:R-:W-:Y:S01]  /*67e0*/  FADD.FTZ R12, RZ, R12 ;  /* 0x0000000cff0c7221 */ /* 0x000fe20000010000 */
[C---:B------:R-:W-:Y:S02]  /*67f0*/  IADD3 R2, P0, PT, R8.reuse, UR22, RZ ;  /* 0x0000001608027c10 */ /* 0x040fe4000ff1e0ff */
[----:B------:R-:W5:Y:S01]  /*6800*/  LDS R18, [R0+0xa00] ;  /* 0x000a000000127984 */ /* 0x000f620000000800 */
[----:B------:R-:W-:Y:S01]  /*6810*/  IADD3 R4, P1, PT, R8, UR20, RZ ;  /* 0x0000001408047c10 */ /* 0x000fe2000ff3e0ff */
[----:B------:R-:W-:Y:S01]  /*6820*/  FADD.FTZ R10, R10, R45 ;  /* 0x0000002d0a0a7221 */ /* 0x000fe20000010000 */
        /* <DEDUP_REMOVED lines=53> */
.L_x_2729:
[----:B------:R-:W-:Y:S01]  /*6b80*/  HFMA2 R127, -RZ, RZ, 0, 5.9604644775390625e-08 ;  /* 0x00000001ff7f7431 */ /* 0x000fe200000001ff */
[----:B------:R-:W-:Y:S01]  /*6b90*/  BSSY B2, `(.L_x_2755) ;  /* 0x0000006000027945 */ /* 0x000fe20003800000 */
[----:B------:R-:W-:Y:S02]  /*6ba0*/  MOV R124, 0x1f ;  /* 0x0000001f007c7802 */ /* 0x000fe40000000f00 */
[----:B------:R-:W-:-:S07]  /*6bb0*/  MOV R237, 0xffffffff ;  /* 0xffffffff00ed7802 */ /* 0x000fce0000000f00 */
[----:B-----5:R-:W-:Y:S05]  /*6bc0*/  WARPSYNC.COLLECTIVE R237, `(.L_x_2756) ;  /* 0x00000000ed087348 */ /* 0x020fea0003c00000 */
[----:B------:R0:W1:Y:S02]  /*6bd0*/  SHFL.BFLY P3, R240, R126, R127, R124 ;  /* 0x0c00007f7ef07389 */ /* 0x000064000006007c */
[----:B01---5:R-:W-:Y:S05]  /*6be0*/  ENDCOLLECTIVE ;  /* 0x000000000000791b */ /* 0x023fea0003800000 */
.L_x_2756:
[----:B------:R-:W-:Y:S05]  /*6bf0*/  BSYNC B2 ;  /* 0x0000000000027941 */ /* 0x000fea0003800000 */
.L_x_2755:
        /* <DEDUP_REMOVED lines=8> */
.L_x_2757:
[----:B------:R-:W-:Y:S01]  /*6c80*/  HFMA2 R127, -RZ, RZ, 0, 1.1920928955078125e-07 ;  /* 0x00000002ff7f7431 */ /* 0x000fe200000001ff */
[----:B------:R-:W-:Y:S02]  /*6c90*/  MOV R126, R238 ;  /* 0x000000ee007e7202 */ /* 0x000fe40000000f00 */
[----:B------:R-:W-:-:S07]  /*6ca0*/  MOV R122, R240 ;  /* 0x000000f0007a7202 */ /* 0x000fce0000000f00 */
[----:B------:R-:W-:Y:S05]  /*6cb0*/  WARPSYNC.COLLECTIVE R237, `(.L_x_2758) ;  /* 0x00000000ed087348 */ /* 0x000fea0003c00000 */
[----:B------:R0:W1:Y:S02]  /*6cc0*/  SHFL.BFLY P3, R240, R126, R127, R124 ;  /* 0x0c00007f7ef07389 */ /* 0x000064000006007c */
[----:B01----:R-:W-:Y:S05]  /*6cd0*/  ENDCOLLECTIVE ;  /* 0x000000000000791b */ /* 0x003fea0003800000 */
.L_x_2758:
[----:B------:R-:W-:-:S05]  /*6ce0*/  FADD.FTZ R242, R123, R122 ;  /* 0x0000007a7bf27221 */ /* 0x000fca0000010000 */
[----:B------:R-:W-:Y:S01]  /*6cf0*/  MOV R126, R242 ;  /* 0x000000f2007e7202 */ /* 0x000fe20000000f00 */
[----:B------:R-:W-:-:S07]  /*6d00*/  FADD.FTZ R244, R238, R240 ;  /* 0x000000f0eef47221 */ /* 0x000fce0000010000 */
[----:B------:R-:W-:Y:S05]  /*6d10*/  WARPSYNC.COLLECTIVE R237, `(.L_x_2759) ;  /* 0x00000000ed087348 */ /* 0x000fea0003c00000 */
[----:B------:R0:W1:Y:S02]  /*6d20*/  SHFL.BFLY P3, R240, R126, R127, R124 ;  /* 0x0c00007f7ef07389 */ /* 0x000064000006007c */
[----:B01----:R-:W-:Y:S05]  /*6d30*/  ENDCOLLECTIVE ;  /* 0x000000000000791b */ /* 0x003fea0003800000 */
.L_x_2759:
[----:B------:R-:W-:Y:S01]  /*6d40*/  HFMA2 R127, -RZ, RZ, 0, 2.384185791015625e-07 ;  /* 0x00000004ff7f7431 */ /* 0x000fe200000001ff */
[----:B------:R-:W-:Y:S02]  /*6d50*/  MOV R126, R244 ;  /* 0x000000f4007e7202 */ /* 0x000fe40000000f00 */
[----:B------:R-:W-:-:S07]  /*6d60*/  MOV R247, R240 ;  /* 0x000000f000f77202 */ /* 0x000fce0000000f00 */
[----:B------:R-:W-:Y:S05]  /*6d70*/  WARPSYNC.COLLECTIVE R237, `(.L_x_2760) ;  /* 0x00000000ed087348 */ /* 0x000fea0003c00000 */
[----:B------:R0:W1:Y:S02]  /*6d80*/  SHFL.BFLY P3, R240, R126, R127, R124 ;  /* 0x0c00007f7ef07389 */ /* 0x000064000006007c */
[----:B01----:R-:W-:Y:S05]  /*6d90*/  ENDCOLLECTIVE ;  /* 0x000000000000791b */ /* 0x003fea0003800000 */
.L_x_2760:
[----:B------:R-:W-:-:S05]  /*6da0*/  FADD.FTZ R247, R242, R247 ;  /* 0x000000f7f2f77221 */ /* 0x000fca0000010000 */
[----:B------:R-:W-:Y:S01]  /*6db0*/  MOV R126, R247 ;  /* 0x000000f7007e7202 */ /* 0x000fe20000000f00 */
[----:B------:R-:W-:-:S07]  /*6dc0*/  FADD.FTZ R246, R244, R240 ;  /* 0x000000f0f4f67221 */ /* 0x000fce0000010000 */
[----:B------:R-:W-:Y:S05]  /*6dd0*/  WARPSYNC.COLLECTIVE R237, `(.L_x_2761) ;  /* 0x00000000ed087348 */ /* 0x000fea0003c00000 */
[----:B------:R0:W1:Y:S02]  /*6de0*/  SHFL.BFLY P3, R240, R126, R127, R124 ;  /* 0x0c00007f7ef07389 */ /* 0x000064000006007c */
[----:B01----:R-:W-:Y:S05]  /*6df0*/  ENDCOLLECTIVE ;  /* 0x000000000000791b */ /* 0x003fea0003800000 */
.L_x_2761:
[----:B------:R-:W-:Y:S01]  /*6e00*/  HFMA2 R127, -RZ, RZ, 0, 4.76837158203125e-07 ;  /* 0x00000008ff7f7431 */ /* 0x000fe200000001ff */
[----:B------:R-:W-:Y:S02]  /*6e10*/  MOV R126, R246 ;  /* 0x000000f6007e7202 */ /* 0x000fe40000000f00 */
[----:B------:R-:W-:-:S07]  /*6e20*/  MOV R122, R240 ;  /* 0x000000f0007a7202 */ /* 0x000fce0000000f00 */
[----:B------:R-:W-:Y:S05]  /*6e30*/  WARPSYNC.COLLECTIVE R237, `(.L_x_2762) ;  /* 0x00000000ed087348 */ /* 0x000fea0003c00000 */
[----:B------:R0:W1:Y:S02]  /*6e40*/  SHFL.BFLY P3, R240, R126, R127, R124 ;  /* 0x0c00007f7ef07389 */ /* 0x000064000006007c */
[----:B01----:R-:W-:Y:S05]  /*6e50*/  ENDCOLLECTIVE ;  /* 0x000000000000791b */ /* 0x003fea0003800000 */
.L_x_2762:
[----:B------:R-:W-:-:S05]  /*6e60*/  FADD.FTZ R248, R247, R122 ;  /* 0x0000007af7f87221 */ /* 0x000fca0000010000 */
[----:B------:R-:W-:Y:S01]  /*6e70*/  MOV R126, R248 ;  /* 0x000000f8007e7202 */ /* 0x000fe20000000f00 */
[----:B------:R-:W-:-:S07]  /*6e80*/  FADD.FTZ R123, R246, R240 ;  /* 0x000000f0f67b7221 */ /* 0x000fce0000010000 */
[----:B------:R-:W-:Y:S05]  /*6e90*/  WARPSYNC.COLLECTIVE R237, `(.L_x_2763) ;  /* 0x00000000ed087348 */ /* 0x000fea0003c00000 */
[----:B------:R0:W1:Y:S02]  /*6ea0*/  SHFL.BFLY P3, R240, R126, R127, R124 ;  /* 0x0c00007f7ef07389 */ /* 0x000064000006007c */
[----:B01----:R-:W-:Y:S05]  /*6eb0*/  ENDCOLLECTIVE ;  /* 0x000000000000791b */ /* 0x003fea0003800000 */
.L_x_2763:
[----:B------:R-:W-:Y:S01]  /*6ec0*/  HFMA2 R127, -RZ, RZ, 0, 9.5367431640625e-07 ;  /* 0x00000010ff7f7431 */ /* 0x000fe200000001ff */
[----:B------:R-:W-:Y:S02]  /*6ed0*/  MOV R126, R123 ;  /* 0x0000007b007e7202 */ /* 0x000fe40000000f00 */
[----:B------:R-:W-:-:S07]  /*6ee0*/  MOV R249, R240 ;  /* 0x000000f000f97202 */ /* 0x000fce0000000f00 */
[----:B------:R-:W-:Y:S05]  /*6ef0*/  WARPSYNC.COLLECTIVE R237, `(.L_x_2764) ;  /* 0x00000000ed087348 */ /* 0x000fea0003c00000 */
[----:B------:R0:W1:Y:S02]  /*6f00*/  SHFL.BFLY P3, R240, R126, R127, R124 ;  /* 0x0c00007f7ef07389 */ /* 0x000064000006007c */
[----:B01----:R-:W-:Y:S05]  /*6f10*/  ENDCOLLECTIVE ;  /* 0x000000000000791b */ /* 0x003fea0003800000 */
.L_x_2764:
[----:B------:R-:W-:-:S05]  /*6f20*/  FADD.FTZ R122, R248, R249 ;  /* 0x000000f9f87a7221 */ /* 0x000fca0000010000 */
[----:B------:R-:W-:Y:S02]  /*6f30*/  MOV R126, R122 ;  /* 0x0000007a007e7202 */ /* 0x000fe40000000f00 */
[----:B------:R-:W-:-:S07]  /*6f40*/  MOV R238, R240 ;  /* 0x000000f000ee7202 */ /* 0x000fce0000000f00 */
[----:B------:R-:W-:Y:S05]  /*6f50*/  WARPSYNC.COLLECTIVE R237, `(.L_x_2765) ;  /* 0x00000000ed087348 */ /* 0x000fea0003c00000 */
[----:B------:R0:W1:Y:S02]  /*6f60*/  SHFL.BFLY P3, R240, R126, R127, R124 ;  /* 0x0c00007f7ef07389 */ /* 0x000064000006007c */
[----:B01----:R-:W-:Y:S05]  /*6f70*/  ENDCOLLECTIVE ;  /* 0x000000000000791b */ /* 0x003fea0003800000 */
.L_x_2765:
[----:B------:R-:W-:Y:S05]  /*6f80*/  BRA `(.L_x_2766) ;  /* 0xffffffb0007c7947 */ /* 0x000fea000383ffff */
.L_x_2767:
        /* <DEDUP_REMOVED lines=15> */
.L_x_4995:


//--------------------- .text._ZN10layer_norm31ln_parallel_residual_bwd_kernelINS_13Kernel_traitsI6__halfS2_fS2_fjLj768ELj1ELj4ELj1ELj16ENS_18Kernel_traits_baseILj768ES2_S2_fS2_fjLj128EEEEELb0ELb1ELb0EEEvNS_9BwdParamsE --------------------------
	.section	.text._ZN10layer_norm31ln_parallel_residual_bwd_kernelINS_13Kernel_traitsI6__halfS2_fS2_fjLj768ELj1ELj4ELj1ELj16ENS_18Kernel_traits_baseILj768ES2_S2_fS2_fjLj128EEEEELb0ELb1ELb0EEEvNS_9BwdParamsE,"ax",@progbits
	.align	128
        .global         _ZN10layer_norm31ln_parallel_residual_bwd_kernelINS_13Kernel_traitsI6__halfS2_fS2_fjLj768ELj1ELj4ELj1ELj16ENS_18Kernel_traits_baseILj768ES2_S2_fS2_fjLj128EEEEELb0ELb1ELb0EEEvNS_9BwdParamsE
        .type           _ZN10layer_norm31ln_parallel_residual_bwd_kernelINS_13Kernel_traitsI6__halfS2_fS2_fjLj768ELj1ELj4ELj1ELj16ENS_18Kernel_traits_baseILj768ES2_S2_fS2_fjLj128EEEEELb0ELb1ELb0EEEvNS_9BwdParamsE,@function
        .size           _ZN10layer_norm31ln_parallel_residual_bwd_kernelINS_13Kernel_traitsI6__halfS2_fS2_fjLj768ELj1ELj4ELj1ELj16ENS_18Kernel_traits_baseILj768ES2_S2_fS2_fjLj128EEEEELb0ELb1ELb0EEEvNS_9BwdParamsE,(.L_x_4996 - _ZN10layer_norm31ln_parallel_residual_bwd_kernelINS_13Kernel_traitsI6__halfS2_fS2_fjLj768ELj1ELj4ELj1ELj16ENS_18Kernel_traits_baseILj768ES2_S2_fS2_fjLj128EEEEELb0ELb1ELb0EEEvNS_9BwdParamsE)
        .other          _ZN10layer_norm31ln_parallel_residual_bwd_kernelINS_13Kernel_traitsI6__halfS2_fS2_fjLj768ELj1ELj4ELj1ELj16ENS_18Kernel_traits_baseILj768ES2_S2_fS2_fjLj128EEEEELb0ELb1ELb0EEEvNS_9BwdParamsE,@"STO_CUDA_ENTRY STV_DEFAULT"
_ZN10layer_norm31ln_parallel_residual_bwd_kernelINS_13Kernel_traitsI6__halfS2_fS2_fjLj768ELj1ELj4ELj1ELj16ENS_18Kernel_traits_baseILj768ES2_S2_fS2_fjLj128EEEEELb0ELb1ELb0EEEvNS_9BwdParamsE:
.text._ZN10layer_norm31ln_parallel_residual_bwd_kernelINS_13Kernel_traitsI6__halfS2_fS2_fjLj768ELj1ELj4ELj1ELj16ENS_18Kernel_traits_baseILj768ES2_S2_fS2_fjLj128EEEEELb0ELb1ELb0EEEvNS_9BwdParamsE:
        /* <DEDUP_REMOVED lines=89> */
.L_x_2806:
        /* <DEDUP_REMOVED lines=21> */
[----:B------:R-:W1:Y:S01]  /*06e0*/  LDC.64 R108, c[0x0][0x3a8] ;  /* 0x0000ea00ff6c7b82 */ /* 0x000e620000000a00 */
[----:B0-----:R-:W-:-:S06]  /*06f0*/  IMAD.WIDE.U32 R104, R2, 0x10, R104 ;  /* 0x0000001002687825 */ /* 0x001fcc00078e0068 */
[----:B------:R-:W2:Y:S01]  /*0700*/  LDG.E.128 R104, desc[UR10][R104.64] ;  /* 0x0000000a68687981 */ /* 0x000ea2000c1e1d00 */
[----:B-1----:R-:W-:-:S05]  /*0710*/  IMAD.WIDE.U32 R108, R2, 0x20, R108 ;  /* 0x00000020026c7825 */ /* 0x002fca00078e006c */
[----:B------:R-:W3:Y:S04]  /*0720*/  LDG.E.128 R8, desc[UR10][R108.64] ;  /* 0x0000000a6c087981 */ /* 0x000ee8000c1e1d00 */
[----:B------:R-:W4:Y:S01]  /*0730*/  LDG.E.128 R108, desc[UR10][R108.64+0x10] ;  /* 0x0000100a6c6c7981 */ /* 0x000f22000c1e1d00 */
[----:B------:R-:W-:-:S04]  /*0740*/  ISETP.NE.U32.AND P0, PT, RZ, UR12, PT ;  /* 0x0000000cff007c0c */ /* 0x000fc8000bf05070 */
[----:B------:R-:W-:-:S13]  /*0750*/  ISETP.NE.AND.EX P0, PT, RZ, UR13, PT, P0 ;  /* 0x0000000dff007c0c */ /* 0x000fda000bf05300 */
[----:B------:R-:W0:Y:S01]  /*0760*/  @P0 LDC.64 R6, c[0x0][0x438] ;  /* 0x00010e00ff060b82 */ /* 0x000e220000000a00 */
[----:B------:R-:W-:Y:S02]  /*0770*/  HADD2.F32 R5, -RZ, R160.H0_H0 ;  /* 0x200000a0ff057230 */ /* 0x000fe40000004100 */
[----:B------:R-:W-:Y:S02]  /*0780*/  HADD2.F32 R17, -RZ, R163.H0_H0 ;  /* 0x200000a3ff117230 */ /* 0x000fe40000004100 */
[----:B0-----:R-:W-:-:S05]  /*0790*/  @P0 IMAD.WIDE.U32 R6, R2, 0x20, R6 ;  /* 0x0000002002060825 */ /* 0x001fca00078e0006 */
[----:B------:R-:W5:Y:S04]  /*07a0*/  @P0 LDG.E.128 R24, desc[UR10][R6.64] ;  /* 0x0000000a06180981 */ /* 0x000f68000c1e1d00 */
[----:B------:R0:W5:Y:S01]  /*07b0*/  @P0 LDG.E.128 R20, desc[UR10][R6.64+0x10] ;  /* 0x0000100a06140981 */ /* 0x000162000c1e1d00 */
[----:B------:R-:W-:Y:S01]  /*07c0*/  HADD2.F32 R131, -RZ, R163.H1_H1 ;  /* 0x300000a3ff837230 */ /* 0x000fe20000004100 */
[----:B------:R-:W-:Y:S01]  /*07d0*/  IADD3 R150, PT, PT, R2, 0x20, RZ ;  /* 0x0000002002967810 */ /* 0x000fe20007ffe0ff */
[--C-:B--2---:R-:W-:Y:S02]  /*07e0*/  HADD2.F32 R13, -RZ, R104.reuse.H0_H0 ;  /* 0x20000068ff0d7230 */ /* 0x104fe40000004100 */
[----:B------:R-:W-:Y:S02]  /*07f0*/  HADD2.F32 R104, -RZ, R104.H1_H1 ;  /* 0x30000068ff687230 */ /* 0x000fe40000004100 */
[C---:B---3--:R-:W-:Y:S01]  /*0800*/  FADD.FTZ R0, -R142.reuse, R8 ;  /* 0x000000088e007221 */ /* 0x048fe20000010100 */
[----:B------:R-:W-:Y:S01]  /*0810*/  FADD.FTZ R8, -R142, R9 ;  /* 0x000000098e087221 */ /* 0x000fe20000010100 */
[----:B------:R-:W-:-:S02]  /*0820*/  HADD2.F32 R9, -RZ, R160.H1_H1 ;  /* 0x300000a0ff097230 */ /* 0x000fc40000004100 */
[-C--:B0-----:R-:W-:Y:S01]  /*0830*/  FMUL.FTZ R6, R5, R13.reuse ;  /* 0x0000000d05067220 */ /* 0x081fe20000410000 */
[C---:B------:R-:W-:Y:S01]  /*0840*/  FADD.FTZ R10, -R142.reuse, R10 ;  /* 0x0000000a8e0a7221 */ /* 0x040fe20000010100 */
[----:B-----5:R-:W-:Y:S01]  /*0850*/  FMUL.FTZ R5, R117, R8 ;  /* 0x0000000875057220 */ /* 0x020fe20000410000 */
[----:B------:R-:W-:Y:S02]  /*0860*/  HADD2.F32 R12, -RZ, R105.H0_H0 ;  /* 0x20000069ff0c7230 */ /* 0x000fe40000004100 */
[----:B------:R-:W-:Y:S01]  /*0870*/  FMUL.FTZ R8, R9, R104 ;  /* 0x0000006809087220 */ /* 0x000fe20000410000 */
[----:B------:R-:W-:Y:S02]  /*0880*/  HADD2.F32 R9, -RZ, R161.H0_H0 ;  /* 0x200000a1ff097230 */ /* 0x000fe40000004100 */
[C---:B------:R-:W-:Y:S01]  /*0890*/  FMUL.FTZ R7, R117.reuse, R10 ;  /* 0x0000000a75077220 */ /* 0x040fe20000410000 */
[----:B------:R-:W-:Y:S01]  /*08a0*/  FMUL.FTZ R0, R117, R0 ;  /* 0x0000000075007220 */ /* 0x000fe20000410000 */
[----:B------:R-:W-:Y:S01]  /*08b0*/  FADD.FTZ R10, -R142, R11 ;  /* 0x0000000b8e0a7221 */ /* 0x000fe20000010100 */
[----:B------:R-:W-:Y:S01]  /*08c0*/  FADD.FTZ R50, R50, R12 ;  /* 0x0000000c32327221 */ /* 0x000fe20000010000 */
[-C--:B------:R-:W-:Y:S01]  /*08d0*/  FFMA.FTZ R74, R7, R12.reuse, R74 ;  /* 0x0000000c074a7223 */ /* 0x080fe2000001004a */
[----:B------:R-:W-:Y:S01]  /*08e0*/  FMUL.FTZ R9, R9, R12 ;  /* 0x0000000c09097220 */ /* 0x000fe20000410000 */
[----:B------:R-:W-:Y:S01]  /*08f0*/  FADD.FTZ R48, R48, R13 ;  /* 0x0000000d30307221 */ /* 0x000fe20000010000 */
[----:B------:R-:W-:Y:S01]  /*0900*/  FFMA.FTZ R72, R0, R13, R72 ;  /* 0x0000000d00487223 */ /* 0x000fe20000010048 */
[----:B------:R-:W-:-:S02]  /*0910*/  HADD2.F32 R14, -RZ, R105.H1_H1 ;  /* 0x30000069ff0e7230 */ /* 0x000fc40000004100 */
[C---:B----4-:R-:W-:Y:S01]  /*0920*/  FADD.FTZ R108, -R142.reuse, R108 ;  /* 0x0000006c8e6c7221 */ /* 0x050fe20000010100 */
[----:B------:R-:W-:Y:S02]  /*0930*/  HADD2.F32 R12, -RZ, R161.H1_H1 ;  /* 0x300000a1ff0c7230 */ /* 0x000fe40000004100 */
[C---:B------:R-:W-:Y:S01]  /*0940*/  FMUL.FTZ R13, R117.reuse, R10 ;  /* 0x0000000a750d7220 */ /* 0x040fe20000410000 */
[----:B------:R-:W-:Y:S01]  /*0950*/  FADD.FTZ R16, -R142, R110 ;  /* 0x0000006e8e107221 */ /* 0x000fe20000010100 */
[----:B------:R-:W-:Y:S02]  /*0960*/  HADD2.F32 R15, -RZ, R106.H0_H0 ;  /* 0x2000006aff0f7230 */ /* 0x000fe40000004100 */
[----:B------:R-:W-:Y:S01]  /*0970*/  FMUL.FTZ R11, R117, R108 ;  /* 0x0000006c750b7220 */ /* 0x000fe20000410000 */
[----:B------:R-:W-:Y:S02]  /*0980*/  HADD2.F32 R10, -RZ, R162.H0_H0 ;  /* 0x200000a2ff0a7230 */ /* 0x000fe40000004100 */
[----:B------:R-:W-:Y:S01]  /*0990*/  FADD.FTZ R51, R51, R14 ;  /* 0x0000000e33337221 */ /* 0x000fe20000010000 */
[-C--:B------:R-:W-:Y:S01]  /*09a0*/  FFMA.FTZ R75, R13, R14.reuse, R75 ;  /* 0x0000000e0d4b7223 */ /* 0x080fe2000001004b */
[----:B------:R-:W-:Y:S01]  /*09b0*/  FMUL.FTZ R12, R12, R14 ;  /* 0x0000000e0c0c7220 */ /* 0x000fe20000410000 */
[----:B------:R-:W-:-:S02]  /*09c0*/  HADD2.F32 R105, -RZ, R107.H0_H0 ;  /* 0x2000006bff697230 */ /* 0x000fc40000004100 */
[----:B------:R-:W-:Y:S01]  /*09d0*/  FADD.FTZ R14, -R142, R109 ;  /* 0x0000006d8e0e7221 */ /* 0x000fe20000010100 */
[----:B------:R-:W-:Y:S01]  /*09e0*/  FMUL.FTZ R16, R117, R16 ;  /* 0x0000001075107220 */ /* 0x000fe20000410000 */
[----:B------:R-:W-:Y:S01]  /*09f0*/  FADD.FTZ R44, R44, R15 ;  /* 0x0000000f2c2c7221 */ /* 0x000fe20000010000 */
[-C--:B------:R-:W-:Y:S01]  /*0a00*/  FFMA.FTZ R68, R11, R15.reuse, R68 ;  /* 0x0000000f0b447223 */ /* 0x080fe20000010044 */
[----:B------:R-:W-:Y:S01]  /*0a10*/  FMUL.FTZ R10, R10, R15 ;  /* 0x0000000f0a0a7220 */ /* 0x000fe20000410000 */
[----:B------:R-:W-:Y:S02]  /*0a20*/  HADD2.F32 R106, -RZ, R106.H1_H1 ;  /* 0x3000006aff6a7230 */ /* 0x000fe40000004100 */
[----:B------:R-:W-:Y:S01]  /*0a30*/  FMUL.FTZ R14, R117, R14 ;  /* 0x0000000e750e7220 */ /* 0x000fe20000410000 */
[----:B------:R-:W-:Y:S02]  /*0a40*/  HADD2.F32 R15, -RZ, R162.H1_H1 ;  /* 0x300000a2ff0f7230 */ /* 0x000fe40000004100 */
[----:B------:R-:W-:Y:S01]  /*0a50*/  FADD.FTZ R46, R46, R105 ;  /* 0x000000692e2e7221 */ /* 0x000fe20000010000 */
[-C--:B------:R-:W-:Y:S01]  /*0a60*/  FFMA.FTZ R70, R16, R105.reuse, R70 ;  /* 0x0000006910467223 */ /* 0x080fe20000010046 */
[----:B------:R-:W-:Y:S01]  /*0a70*/  FMUL.FTZ R17, R17, R105 ;  /* 0x0000006911117220 */ /* 0x000fe20000410000 */
[----:B------:R-:W-:Y:S01]  /*0a80*/  FADD.FTZ R49, R49, R104 ;  /* 0x0000006831317221 */ /* 0x000fe20000010000 */
[----:B------:R-:W-:Y:S01]  /*0a90*/  FFMA.FTZ R73, R5, R104, R73 ;  /* 0x0000006805497223 */ /* 0x000fe20000010049 */
[----:B------:R-:W-:Y:S01]  /*0aa0*/  FADD.FTZ R105, RZ, R6 ;  /* 0x00000006ff697221 */ /* 0x000fe20000010000 */
[----:B------:R-:W-:Y:S01]  /*0ab0*/  FFMA.FTZ R104, R0, R6, RZ ;  /* 0x0000000600687223 */ /* 0x000fe200000100ff */
[----:B------:R-:W-:Y:S01]  /*0ac0*/  FADD.FTZ R45, R45, R106 ;  /* 0x0000006a2d2d7221 */ /* 0x000fe20000010000 */
[-C--:B------:R-:W-:Y:S01]  /*0ad0*/  FFMA.FTZ R69, R14, R106.reuse, R69 ;  /* 0x0000006a0e457223 */ /* 0x080fe20000010045 */
[----:B------:R-:W-:Y:S01]  /*0ae0*/  FMUL.FTZ R15, R15, R106 ;  /* 0x0000006a0f0f7220 */ /* 0x000fe20000410000 */
        /* <DEDUP_REMOVED lines=8> */
[----:B------:R-:W-:Y:S02]  /*0b70*/  HADD2.F32 R108, -RZ, R107.H1_H1 ;  /* 0x3000006bff6c7230 */ /* 0x000fe40000004100 */
[----:B------:R-:W-:Y:S01]  /*0b80*/  FADD.FTZ R132, -R142, R111 ;  /* 0x0000006f8e847221 */ /* 0x000fe20000010100 */
[----:B------:R-:W-:Y:S01]  /*0b90*/  FADD.FTZ R106, R106, R15 ;  /* 0x0000000f6a6a7221 */ /* 0x000fe20000010000 */
[----:B------:R-:W-:Y:S02]  /*0ba0*/  FFMA.FTZ R105, R14, R15, R105 ;  /* 0x0000000f0e697223 */ /* 0x000fe40000010069 */
[----:B------:R-:W-:Y:S01]  /*0bb0*/  FMUL.FTZ R132, R117, R132 ;  /* 0x0000008475847220 */ /* 0x000fe20000410000 */
[-C--:B------:R-:W-:Y:S01]  /*0bc0*/  FMUL.FTZ R131, R131, R108.reuse ;  /* 0x0000006c83837220 */ /* 0x080fe20000410000 */
[----:B------:R-:W-:Y:S01]  /*0bd0*/  FADD.FTZ R106, R106, R17 ;  /* 0x000000116a6a7221 */ /* 0x000fe20000010000 */
[----:B------:R-:W-:Y:S01]  /*0be0*/  FFMA.FTZ R105, R16, R17, R105 ;  /* 0x0000001110697223 */ /* 0x000fe20000010069 */
[----:B------:R-:W-:Y:S01]  /*0bf0*/  FADD.FTZ R47, R47, R108 ;  /* 0x0000006c2f2f7221 */ /* 0x000fe20000010000 */
[----:B------:R-:W-:Y:S01]  /*0c00*/  FFMA.FTZ R71, R132, R108, R71 ;  /* 0x0000006c84477223 */ /* 0x000fe20000010047 */
[----:B------:R-:W-:Y:S01]  /*0c10*/  FADD.FTZ R148, R106, R131 ;  /* 0x000000836a947221 */ /* 0x000fe20000010000 */
[----:B------:R-:W-:-:S07]  /*0c20*/  FFMA.FTZ R149, R132, R131, R105 ;  /* 0x0000008384957223 */ /* 0x000fce0000010069 */
.L_x_2770:
[----:B------:R-:W-:Y:S05]  /*0c30*/  BSYNC.RECONVERGENT B0 ;  /* 0x0000000000007941 */ /* 0x000fea0003800200 */
.L_x_2769:
[----:B------:R-:W-:Y:S04]  /*0c40*/  BSSY.RECONVERGENT B0, `(.L_x_2771) ;  /* 0x0000058000007945 */ /* 0x000fe80003800200 */
[----:B------:R-:W-:Y:S05]  /*0c50*/  @!P3 BRA `(.L_x_2772) ;  /* 0x000000040058b947 */ /* 0x000fea0003800000 */
[----:B------:R-:W0:Y:S08]  /*0c60*/  LDC.64 R144, c[0x0][0x3a8] ;  /* 0x0000ea00ff907b82 */ /* 0x000e300000000a00 */
[----:B------:R-:W1:Y:S01]  /*0c70*/  LDC.64 R108, c[0x0][0x428] ;  /* 0x00010a00ff6c7b82 */ /* 0x000e620000000a00 */
[----:B0-----:R-:W-:-:S05]  /*0c80*/  IMAD.WIDE.U32 R144, R150, 0x20, R144 ;  /* 0x0000002096907825 */ /* 0x001fca00078e0090 */
[----:B------:R-:W2:Y:S01]  /*0c90*/  LDG.E.128 R104, desc[UR10][R144.64] ;  /* 0x0000000a90687981 */ /* 0x000ea2000c1e1d00 */
[----:B-1----:R-:W-:-:S06]  /*0ca0*/  IMAD.WIDE.U32 R108, R150, 0x10, R108 ;  /* 0x00000010966c7825 */ /* 0x002fcc00078e006c */
[----:B------:R-:W3:Y:S04]  /*0cb0*/  LDG.E.128 R108, desc[UR10][R108.64] ;  /* 0x0000000a6c6c7981 */ /* 0x000ee8000c1e1d00 */
[----:B------:R-:W4:Y:S01]  /*0cc0*/  LDG.E.128 R144, desc[UR10][R144.64+0x10] ;  /* 0x0000100a90907981 */ /* 0x000f22000c1e1d00 */
[----:B------:R-:W-:-:S04]  /*0cd0*/  ISETP.NE.U32.AND P0, PT, RZ, UR12, PT ;  /* 0x0000000cff007c0c */ /* 0x000fc8000bf05070 */
[----:B------:R-:W-:-:S13]  /*0ce0*/  ISETP.NE.AND.EX P0, PT, RZ, UR13, PT, P0 ;  /* 0x0000000dff007c0c */ /* 0x000fda000bf05300 */
[----:B------:R-:W0:Y:S01]  /*0cf0*/  @P0 LDC.64 R18, c[0x0][0x438] ;  /* 0x00010e00ff120b82 */ /* 0x000e220000000a00 */
[--C-:B------:R-:W-:Y:S02]  /*0d00*/  HADD2.F32 R4, -RZ, R156.reuse.H0_H0 ;  /* 0x2000009cff047230 */ /* 0x100fe40000004100 */
[--C-:B------:R-:W-:Y:S02]  /*0d10*/  HADD2.F32 R118, -RZ, R157.reuse.H0_H0 ;  /* 0x2000009dff767230 */ /* 0x100fe40000004100 */
[----:B------:R-:W-:Y:S02]  /*0d20*/  HADD2.F32 R121, -RZ, R157.H1_H1 ;  /* 0x3000009dff797230 */ /* 0x000fe40000004100 */
[----:B------:R-:W-:Y:S02]  /*0d30*/  HADD2.F32 R116, -RZ, R156.H1_H1 ;  /* 0x3000009cff747230 */ /* 0x000fe40000004100 */
[----:B0-----:R-:W-:-:S05]  /*0d40*/  @P0 IMAD.WIDE.U32 R18, R150, 0x20, R18 ;  /* 0x0000002096120825 */ /* 0x001fca00078e0012 */
[----:B------:R-:W5:Y:S04]  /*0d50*/  @P0 LDG.E.128 R76, desc[UR10][R18.64] ;  /* 0x0000000a124c0981 */ /* 0x000f68000c1e1d00 */
[----:B------:R0:W5:Y:S01]  /*0d60*/  @P0 LDG.E.128 R80, desc[UR10][R18.64+0x10] ;  /* 0x0000100a12500981 */ /* 0x000162000c1e1d00 */
[--C-:B------:R-:W-:Y:S02]  /*0d70*/  HADD2.F32 R126, -RZ, R159.reuse.H0_H0 ;  /* 0x2000009fff7e7230 */ /* 0x100fe40000004100 */
[----:B------:R-:W-:Y:S02]  /*0d80*/  HADD2.F32 R124, -RZ, R158.H1_H1 ;  /* 0x3000009eff7c7230 */ /* 0x000fe40000004100 */
[----:B------:R-:W-:Y:S01]  /*0d90*/  HADD2.F32 R129, -RZ, R159.H1_H1 ;  /* 0x3000009fff817230 */ /* 0x000fe20000004100 */
[----:B------:R-:W-:Y:S01]  /*0da0*/  IADD3 R150, PT, PT, R150, 0x20, RZ ;  /* 0x0000002096967810 */ /* 0x000fe20007ffe0ff */
[C---:B--2---:R-:W-:Y:S01]  /*0db0*/  FADD.FTZ R104, -R142.reuse, R104 ;  /* 0x000000688e687221 */ /* 0x044fe20000010100 */
[----:B------:R-:W-:-:S03]  /*0dc0*/  FADD.FTZ R106, -R142, R106 ;  /* 0x0000006a8e6a7221 */ /* 0x000fc60000010100 */
[C---:B-----5:R-:W-:Y:S01]  /*0dd0*/  FMUL.FTZ R3, R117.reuse, R104 ;  /* 0x0000006875037220 */ /* 0x060fe20000410000 */
[C---:B------:R-:W-:Y:S01]  /*0de0*/  FADD.FTZ R104, -R142.reuse, R105 ;  /* 0x000000698e687221 */ /* 0x040fe20000010100 */
[----:B0-----:R-:W-:Y:S01]  /*0df0*/  FMUL.FTZ R19, R117, R106 ;  /* 0x0000006a75137220 */ /* 0x001fe20000410000 */
[----:B---3--:R-:W-:Y:S02]  /*0e00*/  HADD2.F32 R119, -RZ, R108.H0_H0 ;  /* 0x2000006cff777230 */ /* 0x008fe40000004100 */
[--C-:B------:R-:W-:Y:S02]  /*0e10*/  HADD2.F32 R105, -RZ, R109.reuse.H0_H0 ;  /* 0x2000006dff697230 */ /* 0x100fe40000004100 */
[C---:B------:R-:W-:Y:S01]  /*0e20*/  FADD.FTZ R122, -R142.reuse, R107 ;  /* 0x0000006b8e7a7221 */ /* 0x040fe20000010100 */
[----:B----4-:R-:W-:Y:S01]  /*0e30*/  FADD.FTZ R120, -R142, R144 ;  /* 0x000000908e787221 */ /* 0x010fe20000010100 */
[----:B------:R-:W-:Y:S01]  /*0e40*/  FADD.FTZ R40, R40, R119 ;  /* 0x0000007728287221 */ /* 0x000fe20000010000 */
[-C--:B------:R-:W-:Y:S01]  /*0e50*/  FFMA.FTZ R64, R3, R119.reuse, R64 ;  /* 0x0000007703407223 */ /* 0x080fe20000010040 */
[----:B------:R-:W-:Y:S01]  /*0e60*/  FMUL.FTZ R4, R4, R119 ;  /* 0x0000007704047220 */ /* 0x000fe20000410000 */
[----:B------:R-:W-:Y:S01]  /*0e70*/  FMUL.FTZ R18, R117, R104 ;  /* 0x0000006875127220 */ /* 0x000fe20000410000 */
[----:B------:R-:W-:Y:S01]  /*0e80*/  FADD.FTZ R42, R42, R105 ;  /* 0x000000692a2a7221 */ /* 0x000fe20000010000 */
[-C--:B------:R-:W-:Y:S01]  /*0e90*/  FFMA.FTZ R66, R19, R105.reuse, R66 ;  /* 0x0000006913427223 */ /* 0x080fe20000010042 */
[----:B------:R-:W-:Y:S01]  /*0ea0*/  FMUL.FTZ R118, R118, R105 ;  /* 0x0000006976767220 */ /* 0x000fe20000410000 */
[----:B------:R-:W-:-:S02]  /*0eb0*/  HADD2.F32 R104, -RZ, R109.H1_H1 ;  /* 0x3000006dff687230 */ /* 0x000fc40000004100 */
[C---:B------:R-:W-:Y:S01]  /*0ec0*/  FMUL.FTZ R122, R117.reuse, R122 ;  /* 0x0000007a757a7220 */ /* 0x040fe20000410000 */
[----:B------:R-:W-:Y:S02]  /*0ed0*/  HADD2.F32 R105, -RZ, R110.H0_H0 ;  /* 0x2000006eff697230 */ /* 0x000fe40000004100 */
[----:B------:R-:W-:Y:S01]  /*0ee0*/  FMUL.FTZ R120, R117, R120 ;  /* 0x0000007875787220 */ /* 0x000fe20000410000 */
[----:B------:R-:W-:Y:S02]  /*0ef0*/  HADD2.F32 R119, -RZ, R158.H0_H0 ;  /* 0x2000009eff777230 */ /* 0x000fe40000004100 */
[----:B------:R-:W-:Y:S02]  /*0f00*/  HADD2.F32 R108, -RZ, R108.H1_H1 ;  /* 0x3000006cff6c7230 */ /* 0x000fe40000004100 */
[----:B------:R-:W-:Y:S01]  /*0f10*/  FADD.FTZ R43, R43, R104 ;  /* 0x000000682b2b7221 */ /* 0x000fe20000010000 */
[-C--:B------:R-:W-:Y:S01]  /*0f20*/  FFMA.FTZ R67, R122, R104.reuse, R67 ;  /* 0x000000687a437223 */ /* 0x080fe20000010043 */
[----:B------:R-:W-:Y:S01]  /*0f30*/  FMUL.FTZ R121, R121, R104 ;  /* 0x0000006879797220 */ /* 0x000fe20000410000 */
[----:B------:R-:W-:Y:S01]  /*0f40*/  FADD.FTZ R36, R36, R105 ;  /* 0x0000006924247221 */ /* 0x000fe20000010000 */
[-C--:B------:R-:W-:Y:S01]  /*0f50*/  FFMA.FTZ R60, R120, R105.reuse, R60 ;  /* 0x00000069783c7223 */ /* 0x080fe2000001003c */
[----:B------:R-:W-:Y:S01]  /*0f60*/  FMUL.FTZ R119, R119, R105 ;  /* 0x0000006977777220 */ /* 0x000fe20000410000 */
[----:B------:R-:W-:Y:S01]  /*0f70*/  FMUL.FTZ R116, R116, R108 ;  /* 0x0000006c74747220 */ /* 0x000fe20000410000 */
[----:B------:R-:W-:Y:S01]  /*0f80*/  FADD.FTZ R104, -R142, R145 ;  /* 0x000000918e687221 */ /* 0x000fe20000010100 */
[----:B------:R-:W-:Y:S01]  /*0f90*/  FADD.FTZ R105, R148, R4 ;  /* 0x0000000494697221 */ /* 0x000fe20000010000 */
[----:B------:R-:W-:-:S02]  /*0fa0*/  FFMA.FTZ R149, R3, R4, R149 ;  /* 0x0000000403957223 */ /* 0x000fc40000010095 */
[----:B------:R-:W-:Y:S01]  /*0fb0*/  FMUL.FTZ R123, R117, R104 ;  /* 0x00000068757b7220 */ /* 0x000fe20000410000 */
[----:B------:R-:W-:Y:S01]  /*0fc0*/  FADD.FTZ R105, R105, R116 ;  /* 0x0000007469697221 */ /* 0x000fe20000010000 */
[----:B------:R-:W-:Y:S01]  /*0fd0*/  FFMA.FTZ R104, R18, R116, R149 ;  /* 0x0000007412687223 */ /* 0x000fe20000010095 */
[----:B------:R-:W-:Y:S02]  /*0fe0*/  FADD.FTZ R146, -R142, R146 ;  /* 0x000000928e927221 */ /* 0x000fe40000010100 */
[----:B------:R-:W-:Y:S01]  /*0ff0*/  FADD.FTZ R106, R105, R118 ;  /* 0x00000076696a7221 */ /* 0x000fe20000010000 */
[----:B------:R-:W-:Y:S01]  /*1000*/  FFMA.FTZ R105, R19, R118, R104 ;  /* 0x0000007613697223 */ /* 0x000fe20000010068 */
[----:B------:R-:W-:Y:S02]  /*1010*/  HADD2.F32 R107, -RZ, R111.H0_H0 ;  /* 0x2000006fff6b7230 */ /* 0x000fe40000004100 */
[----:B------:R-:W-:Y:S01]  /*1020*/  FMUL.FTZ R125, R117, R146 ;  /* 0x00000092757d7220 */ /* 0x000fe20000410000 */
[----:B------:R-:W-:-:S02]  /*1030*/  HADD2.F32 R110, -RZ, R110.H1_H1 ;  /* 0x3000006eff6e7230 */ /* 0x000fc40000004100 */
        /* <DEDUP_REMOVED lines=24> */
.L_x_2772:
[----:B------:R-:W-:Y:S05]  /*11c0*/  BSYNC.RECONVERGENT B0 ;  /* 0x0000000000007941 */ /* 0x000fea0003800200 */
.L_x_2771:
        /* <DEDUP_REMOVED lines=12> */
[----:B------:R-:W-:Y:S02]  /*1290*/  HADD2.F32 R127, -RZ, R152.H0_H0 ;  /* 0x20000098ff7f7230 */ /* 0x000fe40000004100 */
[----:B0-----:R-:W-:-:S05]  /*12a0*/  @P0 IMAD.WIDE.U32 R134, R150, 0x20, R134 ;  /* 0x0000002096860825 */ /* 0x001fca00078e0086 */
[----:B------:R-:W5:Y:S04]  /*12b0*/  @P0 LDG.E.128 R84, desc[UR10][R134.64] ;  /* 0x0000000a86540981 */ /* 0x000f68000c1e1d00 */
[----:B------:R0:W5:Y:S02]  /*12c0*/  @P0 LDG.E.128 R88, desc[UR10][R134.64+0x10] ;  /* 0x0000100a86580981 */ /* 0x000164000c1e1d00 */
[----:B0-----:R-:W-:Y:S02]  /*12d0*/  HADD2.F32 R134, -RZ, R152.H1_H1 ;  /* 0x30000098ff867230 */ /* 0x001fe40000004100 */
[----:B------:R-:W-:Y:S02]  /*12e0*/  HADD2.F32 R139, -RZ, R154.H1_H1 ;  /* 0x3000009aff8b7230 */ /* 0x000fe40000004100 */
[----:B------:R-:W-:-:S02]  /*12f0*/  HADD2.F32 R141, -RZ, R155.H0_H0 ;  /* 0x2000009bff8d7230 */ /* 0x000fc40000004100 */
[----:B------:R-:W-:Y:S02]  /*1300*/  HADD2.F32 R143, -RZ, R155.H1_H1 ;  /* 0x3000009bff8f7230 */ /* 0x000fe40000004100 */
[C---:B--2---:R-:W-:Y:S01]  /*1310*/  FADD.FTZ R128, -R142.reuse, R104 ;  /* 0x000000688e807221 */ /* 0x044fe20000010100 */
[C---:B------:R-:W-:Y:S01]  /*1320*/  FADD.FTZ R136, -R142.reuse, R105 ;  /* 0x000000698e887221 */ /* 0x040fe20000010100 */
[----:B------:R-:W-:Y:S02]  /*1330*/  FADD.FTZ R138, -R142, R106 ;  /* 0x0000006a8e8a7221 */ /* 0x000fe40000010100 */
[C---:B-----5:R-:W-:Y:S01]  /*1340*/  FMUL.FTZ R128, R117.reuse, R128 ;  /* 0x0000008075807220 */ /* 0x060fe20000410000 */
[----:B------:R-:W-:Y:S01]  /*1350*/  FMUL.FTZ R135, R117, R136 ;  /* 0x0000008875877220 */ /* 0x000fe20000410000 */
[--C-:B---3--:R-:W-:Y:S02]  /*1360*/  HADD2.F32 R105, -RZ, R112.reuse.H0_H0 ;  /* 0x20000070ff697230 */ /* 0x108fe40000004100 */
[----:B------:R-:W-:-:S02]  /*1370*/  HADD2.F32 R112, -RZ, R112.H1_H1 ;  /* 0x30000070ff707230 */ /* 0x000fc40000004100 */
[----:B------:R-:W-:Y:S01]  /*1380*/  FADD.FTZ R106, -R142, R107 ;  /* 0x0000006b8e6a7221 */ /* 0x000fe20000010100 */
[----:B------:R-:W-:Y:S01]  /*1390*/  FMUL.FTZ R133, R117, R138 ;  /* 0x0000008a75857220 */ /* 0x000fe20000410000 */
[----:B------:R-:W-:Y:S01]  /*13a0*/  FADD.FTZ R32, R32, R105 ;  /* 0x0000006920207221 */ /* 0x000fe20000010000 */
[-C--:B------:R-:W-:Y:S01]  /*13b0*/  FFMA.FTZ R56, R128, R105.reuse, R56 ;  /* 0x0000006980387223 */ /* 0x080fe20000010038 */
[----:B------:R-:W-:Y:S01]  /*13c0*/  FMUL.FTZ R127, R127, R105 ;  /* 0x000000697f7f7220 */ /* 0x000fe20000410000 */
[----:B------:R-:W-:Y:S01]  /*13d0*/  FADD.FTZ R33, R33, R112 ;  /* 0x0000007021217221 */ /* 0x000fe20000010000 */
[-C--:B------:R-:W-:Y:S01]  /*13e0*/  FFMA.FTZ R57, R135, R112.reuse, R57 ;  /* 0x0000007087397223 */ /* 0x080fe20000010039 */
[----:B------:R-:W-:Y:S01]  /*13f0*/  FMUL.FTZ R134, R134, R112 ;  /* 0x0000007086867220 */ /* 0x000fe20000410000 */
[----:B------:R-:W-:Y:S02]  /*1400*/  HADD2.F32 R105, -RZ, R113.H0_H0 ;  /* 0x20000071ff697230 */ /* 0x000fe40000004100 */
[----:B------:R-:W-:-:S02]  /*1410*/  HADD2.F32 R112, -RZ, R153.H0_H0 ;  /* 0x20000099ff707230 */ /* 0x000fc40000004100 */
[----:B------:R-:W-:Y:S02]  /*1420*/  HADD2.F32 R138, -RZ, R113.H1_H1 ;  /* 0x30000071ff8a7230 */ /* 0x000fe40000004100 */
[----:B------:R-:W-:Y:S01]  /*1430*/  FMUL.FTZ R113, R117, R106 ;  /* 0x0000006a75717220 */ /* 0x000fe20000410000 */
[----:B------:R-:W-:Y:S02]  /*1440*/  HADD2.F32 R136, -RZ, R153.H1_H1 ;  /* 0x30000099ff887230 */ /* 0x000fe40000004100 */
[----:B----4-:R-:W-:Y:S01]  /*1450*/  FADD.FTZ R108, -R142, R108 ;  /* 0x0000006c8e6c7221 */ /* 0x010fe20000010100 */
[----:B------:R-:W-:Y:S01]  /*1460*/  FADD.FTZ R34, R34, R105 ;  /* 0x0000006922227221 */ /* 0x000fe20000010000 */
[-C--:B------:R-:W-:Y:S01]  /*1470*/  FFMA.FTZ R58, R133, R105.reuse, R58 ;  /* 0x00000069853a7223 */ /* 0x080fe2000001003a */
[----:B------:R-:W-:Y:S01]  /*1480*/  FMUL.FTZ R112, R112, R105 ;  /* 0x0000006970707220 */ /* 0x000fe20000410000 */
[----:B------:R-:W-:Y:S01]  /*1490*/  FADD.FTZ R35, R35, R138 ;  /* 0x0000008a23237221 */ /* 0x000fe20000010000 */
[-C--:B------:R-:W-:Y:S01]  /*14a0*/  FFMA.FTZ R59, R113, R138.reuse, R59 ;  /* 0x0000008a713b7223 */ /* 0x080fe2000001003b */
[----:B------:R-:W-:Y:S01]  /*14b0*/  FMUL.FTZ R136, R136, R138 ;  /* 0x0000008a88887220 */ /* 0x000fe20000410000 */
[----:B------:R-:W-:-:S02]  /*14c0*/  HADD2.F32 R105, -RZ, R114.H0_H0 ;  /* 0x20000072ff697230 */ /* 0x000fc40000004100 */
[----:B------:R-:W-:Y:S01]  /*14d0*/  FMUL.FTZ R137, R117, R108 ;  /* 0x0000006c75897220 */ /* 0x000fe20000410000 */
[----:B------:R-:W-:Y:S02]  /*14e0*/  HADD2.F32 R138, -RZ, R154.H0_H0 ;  /* 0x2000009aff8a7230 */ /* 0x000fe40000004100 */
[----:B------:R-:W-:Y:S01]  /*14f0*/  FADD.FTZ R104, -R142, R109 ;  /* 0x0000006d8e687221 */ /* 0x000fe20000010100 */
[----:B------:R-:W-:Y:S02]  /*1500*/  HADD2.F32 R106, -RZ, R114.H1_H1 ;  /* 0x30000072ff6a7230 */ /* 0x000fe40000004100 */
[----:B------:R-:W-:Y:S01]  /*1510*/  FADD.FTZ R28, R28, R105 ;  /* 0x000000691c1c7221 */ /* 0x000fe20000010000 */
[-C--:B------:R-:W-:Y:S01]  /*1520*/  FFMA.FTZ R52, R137, R105.reuse, R52 ;  /* 0x0000006989347223 */ /* 0x080fe20000010034 */
[----:B------:R-:W-:Y:S01]  /*1530*/  FMUL.FTZ R138, R138, R105 ;  /* 0x000000698a8a7220 */ /* 0x000fe20000410000 */
        /* <DEDUP_REMOVED lines=11> */
[----:B------:R-:W-:Y:S01]  /*15f0*/  FMUL.FTZ R139, R139, R106 ;  /* 0x0000006a8b8b7220 */ /* 0x000fe20000410000 */
[--C-:B------:R-:W-:Y:S02]  /*1600*/  HADD2.F32 R107, -RZ, R115.reuse.H0_H0 ;  /* 0x20000073ff6b7230 */ /* 0x100fe40000004100 */
[----:B------:R-:W-:Y:S01]  /*1610*/  FADD.FTZ R106, R105, R138 ;  /* 0x0000008a696a7221 */ /* 0x000fe20000010000 */
[----:B------:R-:W-:Y:S01]  /*1620*/  FADD.FTZ R110, -R142, R110 ;  /* 0x0000006e8e6e7221 */ /* 0x000fe20000010100 */
[----:B------:R-:W-:Y:S01]  /*1630*/  FFMA.FTZ R105, R137, R138, R104 ;  /* 0x0000008a89697223 */ /* 0x000fe20000010068 */
[----:B------:R-:W-:-:S02]  /*1640*/  HADD2.F32 R108, -RZ, R115.H1_H1 ;  /* 0x30000073ff6c7230 */ /* 0x000fc40000004100 */
[----:B------:R-:W-:Y:S01]  /*1650*/  FADD.FTZ R142, -R142, R111 ;  /* 0x0000006f8e8e7221 */ /* 0x000fe20000010100 */
[----:B------:R-:W-:Y:S01]  /*1660*/  FMUL.FTZ R140, R117, R110 ;  /* 0x0000006e758c7220 */ /* 0x000fe20000410000 */
        /* <DEDUP_REMOVED lines=13> */
.L_x_2774:
[----:B------:R-:W-:Y:S05]  /*1740*/  BSYNC.RECONVERGENT B0 ;  /* 0x0000000000007941 */ /* 0x000fea0003800200 */
.L_x_2773:
        /* <DEDUP_REMOVED lines=23> */
.L_x_2818:
        /* <DEDUP_REMOVED lines=28> */
[----:B------:R-:W-:Y:S01]  /*1a80*/  FFMA.FTZ R106, R7, R108, R109 ;  /* 0x0000006c076a7223 */ /* 0x000fe2000001006d */
[----:B------:R-:W-:Y:S01]  /*1a90*/  FADD.FTZ R142, R10, -R107 ;  /* 0x8000006b0a8e7221 */ /* 0x000fe20000010000 */
[----:B------:R-:W-:Y:S01]  /*1aa0*/  FADD.FTZ R144, R15, -R144 ;  /* 0x800000900f907221 */ /* 0x000fe20000010000 */
[----:B------:R-:W-:Y:S01]  /*1ab0*/  FADD.FTZ R146, R17, -R146 ;  /* 0x8000009211927221 */ /* 0x000fe20000010000 */
[----:B------:R-:W-:Y:S01]  /*1ac0*/  F2FP.F16.F32.PACK_AB R104, R105, R104 ;  /* 0x000000686968723e */ /* 0x000fe200000000ff */
[----:B------:R-:W-:Y:S01]  /*1ad0*/  FFMA.FTZ R105, R13, R108, R109 ;  /* 0x0000006c0d697223 */ /* 0x000fe2000001006d */
[----:B------:R-:W-:Y:S01]  /*1ae0*/  FADD.FTZ R106, R9, -R106 ;  /* 0x8000006a096a7221 */ /* 0x000fe20000010000 */
[----:B------:R-:W-:Y:S01]  /*1af0*/  FADD.FTZ R148, R131, -R148 ;  /* 0x8000009483947221 */ /* 0x000fe20000010000 */
[C---:B------:R-:W-:Y:S01]  /*1b00*/  FMUL.FTZ R107, R117.reuse, R144 ;  /* 0x00000090756b7220 */ /* 0x040fe20000410000 */
[----:B0-----:R-:W-:Y:S01]  /*1b10*/  FADD.FTZ R110, R12, -R105 ;  /* 0x800000690c6e7221 */ /* 0x001fe20000010000 */
[C---:B------:R-:W-:Y:S01]  /*1b20*/  FMUL.FTZ R105, R117.reuse, R106 ;  /* 0x0000006a75697220 */ /* 0x040fe20000410000 */
[C---:B------:R-:W-:Y:S01]  /*1b30*/  FMUL.FTZ R106, R117.reuse, R142 ;  /* 0x0000008e756a7220 */ /* 0x040fe20000410000 */
[C---:B------:R-:W-:Y:S01]  /*1b40*/  FMUL.FTZ R146, R117.reuse, R146 ;  /* 0x0000009275927220 */ /* 0x040fe20000410000 */
[C---:B------:R-:W-:Y:S01]  /*1b50*/  FMUL.FTZ R110, R117.reuse, R110 ;  /* 0x0000006e756e7220 */ /* 0x040fe20000410000 */
[----:B------:R-:W-:-:S02]  /*1b60*/  FMUL.FTZ R111, R117, R148 ;  /* 0x00000094756f7220 */ /* 0x000fc40000410000 */
[----:B------:R-:W-:Y:S02]  /*1b70*/  F2FP.F16.F32.PACK_AB R106, R107, R106 ;  /* 0x0000006a6b6a723e */ /* 0x000fe400000000ff */
[----:B------:R-:W-:Y:S02]  /*1b80*/  F2FP.F16.F32.PACK_AB R105, R110, R105 ;  /* 0x000000696e69723e */ /* 0x000fe400000000ff */
[----:B------:R-:W-:Y:S01]  /*1b90*/  F2FP.F16.F32.PACK_AB R107, R111, R146 ;  /* 0x000000926f6b723e */ /* 0x000fe200000000ff */
[----:B------:R-:W-:Y:S06]  /*1ba0*/  BRA `(.L_x_2781) ;  /* 0x0000000c00a07947 */ /* 0x000fec0003800000 */
.L_x_2780:
[-CC-:B------:R-:W-:Y:S01]  /*1bb0*/  FFMA.FTZ R92, R16, R108.reuse, R109.reuse ;  /* 0x0000006c105c7223 */ /* 0x180fe2000001006d */
[-CC-:B------:R-:W-:Y:S01]  /*1bc0*/  FFMA.FTZ R94, R132, R108.reuse, R109.reuse ;  /* 0x0000006c845e7223 */ /* 0x180fe2000001006d */
[-CC-:B------:R-:W-:Y:S01]  /*1bd0*/  FFMA.FTZ R93, R0, R108.reuse, R109.reuse ;  /* 0x0000006c005d7223 */ /* 0x180fe2000001006d */
[-CC-:B------:R-:W-:Y:S01]  /*1be0*/  FFMA.FTZ R95, R5, R108.reuse, R109.reuse ;  /* 0x0000006c055f7223 */ /* 0x180fe2000001006d */
[----:B------:R-:W-:Y:S01]  /*1bf0*/  FADD.FTZ R92, R17, -R92 ;  /* 0x8000005c115c7221 */ /* 0x000fe20000010000 */
[----:B------:R-:W-:Y:S01]  /*1c00*/  FADD.FTZ R94, R131, -R94 ;  /* 0x8000005e835e7221 */ /* 0x000fe20000010000 */
[-CC-:B------:R-:W-:Y:S01]  /*1c10*/  FFMA.FTZ R104, R7, R108.reuse, R109.reuse ;  /* 0x0000006c07687223 */ /* 0x180fe2000001006d */
[----:B------:R-:W-:Y:S01]  /*1c20*/  FFMA.FTZ R142, R14, R108, R109 ;  /* 0x0000006c0e8e7223 */ /* 0x000fe2000001006d */
[C---:B-----5:R-:W-:Y:S01]  /*1c30*/  FMUL.FTZ R92, R117.reuse, R92 ;  /* 0x0000005c755c7220 */ /* 0x060fe20000410000 */
[----:B------:R-:W-:Y:S01]  /*1c40*/  FMUL.FTZ R107, R117, R94 ;  /* 0x0000005e756b7220 */ /* 0x000fe20000410000 */
[----:B------:R-:W-:Y:S01]  /*1c50*/  FADD.FTZ R94, R8, -R95 ;  /* 0x8000005f085e7221 */ /* 0x000fe20000010000 */
[----:B------:R-:W-:Y:S01]  /*1c60*/  FFMA.FTZ R95, R11, R108, R109 ;  /* 0x0000006c0b5f7223 */ /* 0x000fe2000001006d */
[----:B------:R-:W-:Y:S01]  /*1c70*/  FADD.FTZ R104, R9, -R104 ;  /* 0x8000006809687221 */ /* 0x000fe20000010000 */
[----:B------:R-:W-:Y:S01]  /*1c80*/  FADD.FTZ R142, R15, -R142 ;  /* 0x8000008e0f8e7221 */ /* 0x000fe20000010000 */
[----:B------:R-:W-:Y:S01]  /*1c90*/  F2FP.F16.F32.PACK_AB R107, R107, R92 ;  /* 0x0000005c6b6b723e */ /* 0x000fe200000000ff */
[----:B------:R-:W-:Y:S01]  /*1ca0*/  FADD.FTZ R92, R6, -R93 ;  /* 0x8000005d065c7221 */ /* 0x000fe20000010000 */
[----:B------:R-:W-:Y:S01]  /*1cb0*/  FFMA.FTZ R93, R13, R108, R109 ;  /* 0x0000006c0d5d7223 */ /* 0x000fe2000001006d */
[----:B0-----:R-:W-:Y:S01]  /*1cc0*/  FADD.FTZ R110, R10, -R95 ;  /* 0x8000005f0a6e7221 */ /* 0x001fe20000010000 */
[C---:B------:R-:W-:Y:S01]  /*1cd0*/  FMUL.FTZ R104, R117.reuse, R104 ;  /* 0x0000006875687220 */ /* 0x040fe20000410000 */
[C---:B------:R-:W-:Y:S01]  /*1ce0*/  FMUL.FTZ R92, R117.reuse, R92 ;  /* 0x0000005c755c7220 */ /* 0x040fe20000410000 */
[----:B------:R-:W-:Y:S01]  /*1cf0*/  FADD.FTZ R106, R12, -R93 ;  /* 0x8000005d0c6a7221 */ /* 0x000fe20000010000 */
[C---:B------:R-:W-:Y:S01]  /*1d00*/  FMUL.FTZ R110, R117.reuse, R110 ;  /* 0x0000006e756e7220 */ /* 0x040fe20000410000 */
[C---:B------:R-:W-:Y:S01]  /*1d10*/  FMUL.FTZ R95, R117.reuse, R142 ;  /* 0x0000008e755f7220 */ /* 0x040fe20000410000 */
[C---:B------:R-:W-:Y:S01]  /*1d20*/  FMUL.FTZ R93, R117.reuse, R94 ;  /* 0x0000005e755d7220 */ /* 0x040fe20000410000 */
[----:B------:R-:W-:-:S03]  /*1d30*/  FMUL.FTZ R105, R117, R106 ;  /* 0x0000006a75697220 */ /* 0x000fc60000410000 */
        /* <DEDUP_REMOVED lines=8> */
.L_x_2779:
        /* <DEDUP_REMOVED lines=32> */
.L_x_2782:
        /* <DEDUP_REMOVED lines=33> */
.L_x_2778:
        /* <DEDUP_REMOVED lines=18> */
[-CC-:B------:R-:W-:Y:S01]  /*22f0*/  FFMA.FTZ R106, R7, R108.reuse, R109.reuse ;  /* 0x0000006c076a7223 */ /* 0x180fe2000001006d */
[----:B------:R-:W-:Y:S01]  /*2300*/  FFMA.FTZ R144, R132, R108, R109 ;  /* 0x0000006c84907223 */ /* 0x000fe2000001006d */
[----:B------:R-:W-:-:S02]  /*2310*/  FADD.FTZ R110, R15, -R110 ;  /* 0x8000006e0f6e7221 */ /* 0x000fc40000010000 */
[----:B------:R-:W-:Y:S01]  /*2320*/  F2FP.F16.F32.PACK_AB R104, R105, R104 ;  /* 0x000000686968723e */ /* 0x000fe200000000ff */
        /* <DEDUP_REMOVED lines=13> */
[----:B------:R-:W-:Y:S01]  /*2400*/  F2FP.F16.F32.PACK_AB R107, R142, R111 ;  /* 0x0000006f8e6b723e */ /* 0x000fe200000000ff */
[----:B------:R-:W-:Y:S06]  /*2410*/  BRA `(.L_x_2781) ;  /* 0x0000000400847947 */ /* 0x000fec0003800000 */
.L_x_2784:
[-CC-:B------:R-:W-:Y:S01]  /*2420*/  FFMA.FTZ R92, R16, R108.reuse, R109.reuse ;  /* 0x0000006c105c7223 */ /* 0x180fe2000001006d */
[-CC-:B------:R-:W-:Y:S01]  /*2430*/  FFMA.FTZ R94, R132, R108.reuse, R109.reuse ;  /* 0x0000006c845e7223 */ /* 0x180fe2000001006d */
[-CC-:B------:R-:W-:Y:S01]  /*2440*/  FFMA.FTZ R95, R5, R108.reuse, R109.reuse ;  /* 0x0000006c055f7223 */ /* 0x180fe2000001006d */
[-CC-:B0-----:R-:W-:Y:S01]  /*2450*/  FFMA.FTZ R111, R11, R108.reuse, R109.reuse ;  /* 0x0000006c0b6f7223 */ /* 0x181fe2000001006d */
        /* <DEDUP_REMOVED lines=8> */
[----:B------:R-:W-:Y:S01]  /*24e0*/  FADD.FTZ R111, R10, -R111 ;  /* 0x8000006f0a6f7221 */ /* 0x000fe20000010000 */
[----:B------:R-:W-:Y:S01]  /*24f0*/  FADD.FTZ R104, R15, -R104 ;  /* 0x800000680f687221 */ /* 0x000fe20000010000 */
[----:B------:R-:W-:Y:S01]  /*2500*/  F2FP.F16.F32.PACK_AB R107, R107, R92 ;  /* 0x0000005c6b6b723e */ /* 0x000fe200000000ff */
        /* <DEDUP_REMOVED lines=18> */
.L_x_2783:
        /* <DEDUP_REMOVED lines=32> */
.L_x_2785:
        /* <DEDUP_REMOVED lines=32> */
.L_x_2781:
[----:B------:R-:W-:Y:S02]  /*2a30*/  ISETP.NE.U32.AND P0, PT, RZ, UR4, PT ;  /* 0x00000004ff007c0c */ /* 0x000fe4000bf05070 */
[----:B------:R-:W-:Y:S02]  /*2a40*/  ISETP.NE.U32.AND P1, PT, RZ, UR6, PT ;  /* 0x00000006ff007c0c */ /* 0x000fe4000bf25070 */
[----:B------:R-:W-:Y:S02]  /*2a50*/  ISETP.NE.AND.EX P0, PT, RZ, UR5, PT, P0 ;  /* 0x00000005ff007c0c */ /* 0x000fe4000bf05300 */
[----:B------:R-:W-:-:S11]  /*2a60*/  ISETP.NE.AND.EX P1, PT, RZ, UR7, PT, P1 ;  /* 0x00000007ff007c0c */ /* 0x000fd6000bf25310 */
[----:B0-----:R-:W0:Y:S08]  /*2a70*/  @P0 LDC.64 R110, c[0x0][0x478] ;  /* 0x00011e00ff6e0b82 */ /* 0x001e300000000a00 */
[----:B------:R-:W1:Y:S01]  /*2a80*/  @P1 LDC.64 R144, c[0x0][0x470] ;  /* 0x00011c00ff901b82 */ /* 0x000e620000000a00 */
[----:B0-----:R-:W-:-:S05]  /*2a90*/  @P0 IMAD.WIDE.U32 R110, R2, 0x20, R110 ;  /* 0x00000020026e0825 */ /* 0x001fca00078e006e */
[----:B------:R-:W-:Y:S04]  /*2aa0*/  @P0 STG.E.128 desc[UR10][R110.64], R100 ;  /* 0x000000646e000986 */ /* 0x000fe8000c101d0a */
[----:B------:R0:W-:Y:S02]  /*2ab0*/  @P0 STG.E.128 desc[UR10][R110.64+0x10], R96 ;  /* 0x000010606e000986 */ /* 0x0001e4000c101d0a */
[----:B0-----:R-:W0:Y:S02]  /*2ac0*/  LDC.64 R110, c[0x0][0x468] ;  /* 0x00011a00ff6e7b82 */ /* 0x001e240000000a00 */
[----:B0-----:R-:W-:-:S05]  /*2ad0*/  IMAD.WIDE.U32 R110, R2, 0x10, R110 ;  /* 0x00000010026e7825 */ /* 0x001fca00078e006e */
[----:B------:R1:W-:Y:S02]  /*2ae0*/  STG.E.128 desc[UR10][R110.64], R104 ;  /* 0x000000686e007986 */ /* 0x0003e4000c101d0a */
[C---:B-1----:R-:W-:Y:S01]  /*2af0*/  @P1 IMAD.WIDE.U32 R104, R2.reuse, 0x10, R144 ;  /* 0x0000001002681825 */ /* 0x042fe200078e0090 */
[----:B------:R-:W-:-:S04]  /*2b00*/  IADD3 R2, PT, PT, R2, 0x20, RZ ;  /* 0x0000002002027810 */ /* 0x000fc80007ffe0ff */
[----:B------:R1:W-:Y:S03]  /*2b10*/  @P1 STG.E.128 desc[UR10][R104.64], R92 ;  /* 0x0000005c68001986 */ /* 0x0003e6000c101d0a */
.L_x_2777:
[----:B------:R-:W-:Y:S05]  /*2b20*/  BSYNC.RECONVERGENT B0 ;  /* 0x0000000000007941 */ /* 0x000fea0003800200 */
.L_x_2776:
        /* <DEDUP_REMOVED lines=46> */
.L_x_2790:
[-CC-:B------:R-:W-:Y:S01]  /*2e10*/  FFMA.FTZ R96, R122, R108.reuse, R109.reuse ;  /* 0x0000006c7a607223 */ /* 0x180fe2000001006d */
[-CC-:B------:R-:W-:Y:S01]  /*2e20*/  FFMA.FTZ R99, R18, R108.reuse, R109.reuse ;  /* 0x0000006c12637223 */ /* 0x180fe2000001006d */
[-CC-:B------:R-:W-:Y:S01]  /*2e30*/  FFMA.FTZ R97, R3, R108.reuse, R109.reuse ;  /* 0x0000006c03617223 */ /* 0x180fe2000001006d */
[-CC-:B------:R-:W-:Y:S01]  /*2e40*/  FFMA.FTZ R101, R19, R108.reuse, R109.reuse ;  /* 0x0000006c13657223 */ /* 0x180fe2000001006d */
[-CC-:B------:R-:W-:Y:S01]  /*2e50*/  FFMA.FTZ R98, R120, R108.reuse, R109.reuse ;  /* 0x0000006c78627223 */ /* 0x180fe2000001006d */
[----:B------:R-:W-:Y:S01]  /*2e60*/  FADD.FTZ R106, R121, -R96 ;  /* 0x80000060796a7221 */ /* 0x000fe20000010000 */
[-CC-:B------:R-:W-:Y:S01]  /*2e70*/  FFMA.FTZ R103, R123, R108.reuse, R109.reuse ;  /* 0x0000006c7b677223 */ /* 0x180fe2000001006d */
[-CC-:B-1----:R-:W-:Y:S01]  /*2e80*/  FFMA.FTZ R105, R125, R108.reuse, R109.reuse ;  /* 0x0000006c7d697223 */ /* 0x182fe2000001006d */
        /* <DEDUP_REMOVED lines=21> */
.L_x_2789:
        /* <DEDUP_REMOVED lines=10> */
[-CC-:B0-----:R-:W-:Y:S01]  /*3080*/  FFMA.FTZ R111, R123, R108.reuse, R109.reuse ;  /* 0x0000006c7b6f7223 */ /* 0x181fe2000001006d */
[----:B------:R-:W-:Y:S01]  /*3090*/  FFMA.FTZ R105, R19, R108, R109 ;  /* 0x0000006c13697223 */ /* 0x000fe2000001006d */
[C---:B-----5:R-:W-:Y:S01]  /*30a0*/  FFMA.FTZ R93, R117.reuse, R93, R82 ;  /* 0x0000005d755d7223 */ /* 0x060fe20000010052 */
[----:B------:R-:W-:Y:S01]  /*30b0*/  FFMA.FTZ R92, R117, R92, R83 ;  /* 0x0000005c755c7223 */ /* 0x000fe20000010053 */
[----:B------:R-:W-:Y:S01]  /*30c0*/  FFMA.FTZ R94, R122, R108, R109 ;  /* 0x0000006c7a5e7223 */ /* 0x000fe2000001006d */
[----:B------:R-:W-:-:S03]  /*30d0*/  FADD.FTZ R105, R118, -R105 ;  /* 0x8000006976697221 */ /* 0x000fc60000010000 */
[----:B------:R-:W-:Y:S01]  /*30e0*/  F2FP.F16.F32.PACK_AB R107, R92, R93 ;  /* 0x0000005d5c6b723e */ /* 0x000fe200000000ff */
[----:B------:R-:W-:Y:S01]  /*30f0*/  FFMA.FTZ R93, R3, R108, R109 ;  /* 0x0000006c035d7223 */ /* 0x000fe2000001006d */
        /* <DEDUP_REMOVED lines=12> */
[----:B------:R-:W-:Y:S02]  /*31c0*/  MOV R95, R107 ;  /* 0x0000006b005f7202 */ /* 0x000fe40000000f00 */
[----:B------:R-:W-:Y:S02]  /*31d0*/  F2FP.F16.F32.PACK_AB R105, R94, R105 ;  /* 0x000000695e69723e */ /* 0x000fe400000000ff */
[----:B------:R-:W-:Y:S02]  /*31e0*/  F2FP.F16.F32.PACK_AB R104, R92, R93 ;  /* 0x0000005d5c68723e */ /* 0x000fe400000000ff */
[----:B------:R-:W-:Y:S02]  /*31f0*/  MOV R94, R106 ;  /* 0x0000006a005e7202 */ /* 0x000fe40000000f00 */
[----:B------:R-:W-:Y:S02]  /*3200*/  MOV R93, R105 ;  /* 0x00000069005d7202 */ /* 0x000fe40000000f00 */
[----:B------:R-:W-:Y:S01]  /*3210*/  MOV R92, R104 ;  /* 0x00000068005c7202 */ /* 0x000fe20000000f00 */
[----:B------:R-:W-:Y:S06]  /*3220*/  BRA `(.L_x_2791) ;  /* 0x0000000800907947 */ /* 0x000fec0003800000 */
.L_x_2792:
        /* <DEDUP_REMOVED lines=24> */
[----:B------:R-:W-:-:S04]  /*33b0*/  FFMA.FTZ R142, R117, R142, R83 ;  /* 0x0000008e758e7223 */ /* 0x000fc80000010053 */
[----:B------:R-:W-:Y:S02]  /*33c0*/  F2FP.F16.F32.PACK_AB R105, R106, R105 ;  /* 0x000000696a69723e */ /* 0x000fe400000000ff */
[----:B------:R-:W-:Y:S02]  /*33d0*/  F2FP.F16.F32.PACK_AB R106, R110, R107 ;  /* 0x0000006b6e6a723e */ /* 0x000fe400000000ff */
[----:B------:R-:W-:Y:S01]  /*33e0*/  F2FP.F16.F32.PACK_AB R107, R142, R145 ;  /* 0x000000918e6b723e */ /* 0x000fe200000000ff */
[----:B------:R-:W-:Y:S06]  /*33f0*/  BRA `(.L_x_2791) ;  /* 0x00000008001c7947 */ /* 0x000fec0003800000 */
.L_x_2788:
        /* <DEDUP_REMOVED lines=41> */
.L_x_2794:
        /* <DEDUP_REMOVED lines=29> */
.L_x_2793:
        /* <DEDUP_REMOVED lines=14> */
[----:B0-----:R-:W-:Y:S01]  /*3940*/  FFMA.FTZ R110, R120, R108, R109 ;  /* 0x0000006c786e7223 */ /* 0x001fe2000001006d */
        /* <DEDUP_REMOVED lines=22> */
.L_x_2795:
[-CC-:B------:R-:W-:Y:S01]  /*3ab0*/  FFMA.FTZ R105, R3, R108.reuse, R109.reuse ;  /* 0x0000006c03697223 */ /* 0x180fe2000001006d */
[-CC-:B------:R-:W-:Y:S01]  /*3ac0*/  FFMA.FTZ R107, R18, R108.reuse, R109.reuse ;  /* 0x0000006c126b7223 */ /* 0x180fe2000001006d */
[-CC-:B------:R-:W-:Y:S01]  /*3ad0*/  FFMA.FTZ R142, R120, R108.reuse, R109.reuse ;  /* 0x0000006c788e7223 */ /* 0x180fe2000001006d */
[-C--:B0-----:R-:W-:Y:S01]  /*3ae0*/  FFMA.FTZ R110, R122, R108.reuse, R109 ;  /* 0x0000006c7a6e7223 */ /* 0x081fe2000001006d */
[----:B------:R-:W-:Y:S01]  /*3af0*/  FADD.FTZ R104, R4, -R105 ;  /* 0x8000006904687221 */ /* 0x000fe20000010000 */
[----:B------:R-:W-:Y:S01]  /*3b00*/  FADD.FTZ R106, R116, -R107 ;  /* 0x8000006b746a7221 */ /* 0x000fe20000010000 */
[-CC-:B------:R-:W-:Y:S01]  /*3b10*/  FFMA.FTZ R107, R125, R108.reuse, R109.reuse ;  /* 0x0000006c7d6b7223 */ /* 0x180fe2000001006d */
[----:B------:R-:W-:Y:S01]  /*3b20*/  FFMA.FTZ R148, R130, R108, R109 ;  /* 0x0000006c82947223 */ /* 0x000fe2000001006d */
[C---:B-----5:R-:W-:Y:S01]  /*3b30*/  FMUL.FTZ R104, R117.reuse, R104 ;  /* 0x0000006875687220 */ /* 0x060fe20000410000 */
[----:B------:R-:W-:Y:S01]  /*3b40*/  FMUL.FTZ R105, R117, R106 ;  /* 0x0000006a75697220 */ /* 0x000fe20000410000 */
[----:B------:R-:W-:Y:S01]  /*3b50*/  FADD.FTZ R142, R119, -R142 ;  /* 0x8000008e778e7221 */ /* 0x000fe20000010000 */
[----:B------:R-:W-:Y:S01]  /*3b60*/  FADD.FTZ R110, R121, -R110 ;  /* 0x8000006e796e7221 */ /* 0x000fe20000010000 */
[----:B------:R-:W-:Y:S01]  /*3b70*/  FADD.FTZ R146, R126, -R107 ;  /* 0x8000006b7e927221 */ /* 0x000fe20000010000 */
[----:B------:R-:W-:Y:S01]  /*3b80*/  FADD.FTZ R148, R129, -R148 ;  /* 0x8000009481947221 */ /* 0x000fe20000010000 */
[----:B------:R-:W-:Y:S01]  /*3b90*/  F2FP.F16.F32.PACK_AB R104, R105, R104 ;  /* 0x000000686968723e */ /* 0x000fe200000000ff */
[----:B------:R-:W-:Y:S01]  /*3ba0*/  FFMA.FTZ R105, R19, R108, R109 ;  /* 0x0000006c13697223 */ /* 0x000fe2000001006d */
        /* <DEDUP_REMOVED lines=9> */
[----:B------:R-:W-:-:S03]  /*3c40*/  F2FP.F16.F32.PACK_AB R105, R110, R105 ;  /* 0x000000696e69723e */ /* 0x000fc600000000ff */
[----:B------:R-:W-:Y:S02]  /*3c50*/  F2FP.F16.F32.PACK_AB R106, R107, R106 ;  /* 0x0000006a6b6a723e */ /* 0x000fe400000000ff */
[----:B------:R-:W-:-:S07]  /*3c60*/  F2FP.F16.F32.PACK_AB R107, R111, R146 ;  /* 0x000000926f6b723e */ /* 0x000fce00000000ff */
.L_x_2791:
[----:B0-----:R-:W0:Y:S08]  /*3c70*/  @P0 LDC.64 R110, c[0x0][0x478] ;  /* 0x00011e00ff6e0b82 */ /* 0x001e300000000a00 */
[----:B------:R-:W1:Y:S01]  /*3c80*/  LDC.64 R144, c[0x0][0x468] ;  /* 0x00011a00ff907b82 */ /* 0x000e620000000a00 */
[----:B0-----:R-:W-:-:S05]  /*3c90*/  @P0 IMAD.WIDE.U32 R110, R2, 0x20, R110 ;  /* 0x00000020026e0825 */ /* 0x001fca00078e006e */
[----:B------:R-:W-:Y:S01]  /*3ca0*/  @P0 STG.E.128 desc[UR10][R110.64], R100 ;  /* 0x000000646e000986 */ /* 0x000fe2000c101d0a */
[----:B-1----:R-:W-:-:S03]  /*3cb0*/  IMAD.WIDE.U32 R144, R2, 0x10, R144 ;  /* 0x0000001002907825 */ /* 0x002fc600078e0090 */
[----:B------:R0:W-:Y:S04]  /*3cc0*/  @P0 STG.E.128 desc[UR10][R110.64+0x10], R96 ;  /* 0x000010606e000986 */ /* 0x0001e8000c101d0a */
[----:B------:R1:W-:Y:S01]  /*3cd0*/  STG.E.128 desc[UR10][R144.64], R104 ;  /* 0x0000006890007986 */ /* 0x0003e2000c101d0a */
[----:B0-----:R-:W1:Y:S02]  /*3ce0*/  @P1 LDC.64 R110, c[0x0][0x470] ;  /* 0x00011c00ff6e1b82 */ /* 0x001e640000000a00 */
[C---:B-1----:R-:W-:Y:S01]  /*3cf0*/  @P1 IMAD.WIDE.U32 R104, R2.reuse, 0x10, R110 ;  /* 0x0000001002681825 */ /* 0x042fe200078e006e */
[----:B------:R-:W-:-:S04]  /*3d00*/  IADD3 R2, PT, PT, R2, 0x20, RZ ;  /* 0x0000002002027810 */ /* 0x000fc80007ffe0ff */
[----:B------:R2:W-:Y:S03]  /*3d10*/  @P1 STG.E.128 desc[UR10][R104.64], R92 ;  /* 0x0000005c68001986 */ /* 0x0005e6000c101d0a */
.L_x_2787:
[----:B------:R-:W-:Y:S05]  /*3d20*/  BSYNC.RECONVERGENT B0 ;  /* 0x0000000000007941 */ /* 0x000fea0003800200 */
.L_x_2786:
        /* <DEDUP_REMOVED lines=46> */
.L_x_2800:
        /* <DEDUP_REMOVED lines=29> */
.L_x_2799:
        /* <DEDUP_REMOVED lines=37> */
.L_x_2802:
        /* <DEDUP_REMOVED lines=29> */
.L_x_2798:
        /* <DEDUP_REMOVED lines=41> */
.L_x_2804:
        /* <DEDUP_REMOVED lines=29> */
.L_x_2803:
        /* <DEDUP_REMOVED lines=37> */
.L_x_2805:
        /* <DEDUP_REMOVED lines=28> */
.L_x_2801:
        /* <DEDUP_REMOVED lines=10> */
.L_x_2797:
[----:B------:R-:W-:Y:S05]  /*4f10*/  BSYNC.RECONVERGENT B0 ;  /* 0x0000000000007941 */ /* 0x000fea0003800200 */
.L_x_2796:
[----:B-123--:R-:W1:Y:S02]  /*4f20*/  LDC.64 R104, c[0x0][0x380] ;  /* 0x0000e000ff687b82 */ /* 0x00ee640000000a00 */
[----:B-1----:R-:W-:-:S04]  /*4f30*/  LEA R151, R104, R151, 0x2 ;  /* 0x0000009768977211 */ /* 0x002fc800078e10ff */
[----:B------:R-:W-:-:S13]  /*4f40*/  ISETP.GE.AND P0, PT, R151, R105, PT ;  /* 0x000000699700720c */ /* 0x000fda0003f06270 */
[----:B------:R-:W-:Y:S05]  /*4f50*/  @!P0 BRA `(.L_x_2806) ;  /* 0xffffffb4008c8947 */ /* 0x000fea000383ffff */
.L_x_2768:
        /* <DEDUP_REMOVED lines=28> */
[----:B-1----:R-:W-:-:S02]  /*5120*/  IADD3.X R38, PT, PT, RZ, RZ, RZ, P0, !PT ;  /* 0x000000ffff267210 */ /* 0x002fc400007fe4ff */
[C---:B------:R-:W-:Y:S02]  /*5130*/  SHF.L.U32 R37, R27.reuse, 0x2, RZ ;  /* 0x000000021b257819 */ /* 0x040fe400000006ff */
[----:B------:R-:W-:Y:S02]  /*5140*/  SHF.L.U64.HI R38, R27, 0x2, R38 ;  /* 0x000000021b267819 */ /* 0x000fe40000010226 */
[----:B----4-:R-:W-:Y:S02]  /*5150*/  IADD3 R39, P6, PT, R37, UR18, RZ ;  /* 0x0000001225277c10 */ /* 0x010fe4000ffde0ff */
[----:B------:R-:W-:Y:S02]  /*5160*/  ISETP.GE.U32.AND P0, PT, R165, 0x300, PT ;  /* 0x00000300a500780c */ /* 0x000fe40003f06070 */
        /* <DEDUP_REMOVED lines=165> */
.L_x_2775:
        /* <DEDUP_REMOVED lines=8> */
.L_x_2808:
[----:B------:R-:W-:Y:S05]  /*5c40*/  BSYNC B0 ;  /* 0x0000000000007941 */ /* 0x000fea0003800000 */
.L_x_2807:
        /* <DEDUP_REMOVED lines=8> */
.L_x_2809:
[----:B------:R-:W-:Y:S01]  /*5cd0*/  FADD.FTZ R105, R105, R148 ;  /* 0x0000009469697221 */ /* 0x000fe20000010000 */
[----:B------:R-:W-:-:S04]  /*5ce0*/  HFMA2 R146, -RZ, RZ, 0, 1.1920928955078125e-07 ;  /* 0x00000002ff927431 */ /* 0x000fc800000001ff */
[----:B------:R-:W-:Y:S02]  /*5cf0*/  MOV R145, R105 ;  /* 0x0000006900917202 */ /* 0x000fe40000000f00 */
[----:B------:R-:W-:-:S07]  /*5d00*/  MOV R104, R144 ;  /* 0x0000009000687202 */ /* 0x000fce0000000f00 */
[----:B------:R-:W-:Y:S05]  /*5d10*/  WARPSYNC.COLLECTIVE R142, `(.L_x_2810) ;  /* 0x000000008e087348 */ /* 0x000fea0003c00000 */
[----:B------:R0:W1:Y:S02]  /*5d20*/  SHFL.BFLY P0, R144, R145, R146, R147 ;  /* 0x0c00009291907389 */ /* 0x0000640000000093 */
[----:B01----:R-:W-:Y:S05]  /*5d30*/  ENDCOLLECTIVE ;  /* 0x000000000000791b */ /* 0x003fea0003800000 */
.L_x_2810:
[----:B------:R-:W-:-:S05]  /*5d40*/  FADD.FTZ R104, R104, R149 ;  /* 0x0000009568687221 */ /* 0x000fca0000010000 */
[----:B------:R-:W-:Y:S02]  /*5d50*/  MOV R145, R104 ;  /* 0x0000006800917202 */ /* 0x000fe40000000f00 */
[----:B------:R-:W-:-:S07]  /*5d60*/  MOV R106, R144 ;  /* 0x00000090006a7202 */ /* 0x000fce0000000f00 */
[----:B------:R-:W-:Y:S05]  /*5d70*/  WARPSYNC.COLLECTIVE R142, `(.L_x_2811) ;  /* 0x000000008e087348 */ /* 0x000fea0003c00000 */
[----:B------:R0:W1:Y:S02]  /*5d80*/  SHFL.BFLY P0, R144, R145, R146, R147 ;  /* 0x0c00009291907389 */ /* 0x0000640000000093 */
[----:B01----:R-:W-:Y:S05]  /*5d90*/  ENDCOLLECTIVE ;  /* 0x000000000000791b */ /* 0x003fea0003800000 */
.L_x_2811:
[----:B------:R-:W-:Y:S01]  /*5da0*/  FADD.FTZ R106, R105, R106 ;  /* 0x0000006a696a7221 */ /* 0x000fe20000010000 */
[----:B------:R-:W-:-:S04]  /*5db0*/  HFMA2 R146, -RZ, RZ, 0, 2.384185791015625e-07 ;  /* 0x00000004ff927431 */ /* 0x000fc800000001ff */
[----:B------:R-:W-:Y:S02]  /*5dc0*/  MOV R145, R106 ;  /* 0x0000006a00917202 */ /* 0x000fe40000000f00 */
[----:B------:R-:W-:-:S07]  /*5dd0*/  MOV R107, R144 ;  /* 0x00000090006b7202 */ /* 0x000fce0000000f00 */
[----:B------:R-:W-:Y:S05]  /*5de0*/  WARPSYNC.COLLECTIVE R142, `(.L_x_2812) ;  /* 0x000000008e087348 */ /* 0x000fea0003c00000 */
[----:B------:R0:W1:Y:S02]  /*5df0*/  SHFL.BFLY P0, R144, R145, R146, R147 ;  /* 0x0c00009291907389 */ /* 0x0000640000000093 */
[----:B01----:R-:W-:Y:S05]  /*5e00*/  ENDCOLLECTIVE ;  /* 0x000000000000791b */ /* 0x003fea0003800000 */
.L_x_2812:
[----:B------:R-:W-:-:S05]  /*5e10*/  FADD.FTZ R107, R104, R107 ;  /* 0x0000006b686b7221 */ /* 0x000fca0000010000 */
[----:B------:R-:W-:Y:S02]  /*5e20*/  MOV R145, R107 ;  /* 0x0000006b00917202 */ /* 0x000fe40000000f00 */
[----:B------:R-:W-:-:S07]  /*5e30*/  MOV R109, R144 ;  /* 0x00000090006d7202 */ /* 0x000fce0000000f00 */
[----:B------:R-:W-:Y:S05]  /*5e40*/  WARPSYNC.COLLECTIVE R142, `(.L_x_2813) ;  /* 0x000000008e087348 */ /* 0x000fea0003c00000 */
[----:B------:R0:W1:Y:S02]  /*5e50*/  SHFL.BFLY P0, R144, R145, R146, R147 ;  /* 0x0c00009291907389 */ /* 0x0000640000000093 */
[----:B01----:R-:W-:Y:S05]  /*5e60*/  ENDCOLLECTIVE ;  /* 0x000000000000791b */ /* 0x003fea0003800000 */
.L_x_2813:
[----:B------:R-:W-:Y:S01]  /*5e70*/  FADD.FTZ R109, R106, R109 ;  /* 0x0000006d6a6d7221 */ /* 0x000fe20000010000 */
[----:B------:R-:W-:-:S04]  /*5e80*/  HFMA2 R146, -RZ, RZ, 0, 4.76837158203125e-07 ;  /* 0x00000008ff927431 */ /* 0x000fc800000001ff */
[----:B------:R-:W-:Y:S02]  /*5e90*/  MOV R145, R109 ;  /* 0x0000006d00917202 */ /* 0x000fe40000000f00 */
[----:B------:R-:W-:-:S07]  /*5ea0*/  MOV R108, R144 ;  /* 0x00000090006c7202 */ /* 0x000fce0000000f00 */
[----:B------:R-:W-:Y:S05]  /*5eb0*/  WARPSYNC.COLLECTIVE R142, `(.L_x_2814) ;  /* 0x000000008e087348 */ /* 0x000fea0003c00000 */
[----:B------:R0:W1:Y:S02]  /*5ec0*/  SHFL.BFLY P0, R144, R145, R146, R147 ;  /* 0x0c00009291907389 */ /* 0x0000640000000093 */
[----:B01----:R-:W-:Y:S05]  /*5ed0*/  ENDCOLLECTIVE ;  /* 0x000000000000791b */ /* 0x003fea0003800000 */
.L_x_2814:
[----:B------:R-:W-:-:S05]  /*5ee0*/  FADD.FTZ R108, R107, R108 ;  /* 0x0000006c6b6c7221 */ /* 0x000fca0000010000 */
[----:B------:R-:W-:Y:S02]  /*5ef0*/  MOV R145, R108 ;  /* 0x0000006c00917202 */ /* 0x000fe40000000f00 */
[----:B------:R-:W-:-:S07]  /*5f00*/  MOV R110, R144 ;  /* 0x00000090006e7202 */ /* 0x000fce0000000f00 */
[----:B------:R-:W-:Y:S05]  /*5f10*/  WARPSYNC.COLLECTIVE R142, `(.L_x_2815) ;  /* 0x000000008e087348 */ /* 0x000fea0003c00000 */
[----:B------:R0:W1:Y:S02]  /*5f20*/  SHFL.BFLY P0, R144, R145, R146, R147 ;  /* 0x0c00009291907389 */ /* 0x0000640000000093 */
[----:B01----:R-:W-:Y:S05]  /*5f30*/  ENDCOLLECTIVE ;  /* 0x000000000000791b */ /* 0x003fea0003800000 */
.L_x_2815:
[----:B------:R-:W-:Y:S01]  /*5f40*/  FADD.FTZ R110, R109, R110 ;  /* 0x0000006e6d6e7221 */ /* 0x000fe20000010000 */
[----:B------:R-:W-:-:S04]  /*5f50*/  HFMA2 R146, -RZ, RZ, 0, 9.5367431640625e-07 ;  /* 0x00000010ff927431 */ /* 0x000fc800000001ff */
[----:B------:R-:W-:Y:S02]  /*5f60*/  MOV R145, R110 ;  /* 0x0000006e00917202 */ /* 0x000fe40000000f00 */
[----:B------:R-:W-:-:S07]  /*5f70*/  MOV R111, R144 ;  /* 0x00000090006f7202 */ /* 0x000fce0000000f00 */
[----:B------:R-:W-:Y:S05]  /*5f80*/  WARPSYNC.COLLECTIVE R142, `(.L_x_2816) ;  /* 0x000000008e087348 */ /* 0x000fea0003c00000 */
[----:B------:R0:W1:Y:S02]  /*5f90*/  SHFL.BFLY P0, R144, R145, R146, R147 ;  /* 0x0c00009291907389 */ /* 0x0000640000000093 */
[----:B01----:R-:W-:Y:S05]  /*5fa0*/  ENDCOLLECTIVE ;  /* 0x000000000000791b */ /* 0x003fea0003800000 */
.L_x_2816:
[----:B------:R-:W-:-:S05]  /*5fb0*/  FADD.FTZ R111, R108, R111 ;  /* 0x0000006f6c6f7221 */ /* 0x000fca0000010000 */
[----:B------:R-:W-:Y:S02]  /*5fc0*/  MOV R145, R111 ;  /* 0x0000006f00917202 */ /* 0x000fe40000000f00 */
[----:B------:R-:W-:-:S07]  /*5fd0*/  MOV R105, R144 ;  /* 0x0000009000697202 */ /* 0x000fce0000000f00 */
[----:B------:R-:W-:Y:S05]  /*5fe0*/  WARPSYNC.COLLECTIVE R142, `(.L_x_2817) ;  /* 0x000000008e087348 */ /* 0x000fea0003c00000 */
[----:B------:R0:W1:Y:S02]  /*5ff0*/  SHFL.BFLY P0, R144, R145, R146, R147 ;  /* 0x0c00009291907389 */ /* 0x0000640000000093 */
[----:B01----:R-:W-:Y:S05]  /*6000*/  ENDCOLLECTIVE ;  /* 0x000000000000791b */ /* 0x003fea0003800000 */
.L_x_2817:
[----:B------:R-:W-:Y:S01]  /*6010*/  MOV R104, R144 ;  /* 0x0000009000687202 */ /* 0x000fe20000000f00 */
[----:B------:R-:W-:Y:S06]  /*6020*/  BRA `(.L_x_2818) ;  /* 0xffffffb800247947 */ /* 0x000fec000383ffff */
.L_x_2819:
        /* <DEDUP_REMOVED lines=13> */
.L_x_4996:


//--------------------- .text._ZN10layer_norm31ln_parallel_residual_bwd_kernelINS_13Kernel_traitsI6__halfS2_fS2_fjLj768ELj1ELj4ELj1ELj16ENS_18Kernel_traits_baseILj768ES2_S2_fS2_fjLj128EEEEELb0ELb1ELb1EEEvNS_9BwdParamsE --------------------------
	.section	.text._ZN10layer_norm31ln_parallel_residual_bwd_kernelINS_13Kernel_traitsI6__halfS2_fS2_fjLj768ELj1ELj4ELj1ELj16ENS_18Kernel_traits_baseILj768ES2_S2_fS2_fjLj128EEEEELb0ELb1ELb1EEEvNS_9BwdParamsE,"ax",@progbits
	.align	128
        .global         _ZN10layer_norm31ln_parallel_residual_bwd_kernelINS_13Kernel_traitsI6__halfS2_fS2_fjLj768ELj1ELj4ELj1ELj16ENS_18Kernel_traits_baseILj768ES2_S2_fS2_fjLj128EEEEELb0ELb1ELb1EEEvNS_9BwdParamsE
        .type           _ZN10layer_norm31ln_parallel_residual_bwd_kernelINS_13Kernel_traitsI6__halfS2_fS2_fjLj768ELj1ELj4ELj1ELj16ENS_18Kernel_traits_baseILj768ES2_S2_fS2_fjLj128EEEEELb0ELb1ELb1EEEvNS_9BwdParamsE,@function
        .size           _ZN10layer_norm31ln_parallel_residual_bwd_kernelINS_13Kernel_traitsI6__halfS2_fS2_fjLj768ELj1ELj4ELj1ELj16ENS_18Kernel_traits_baseILj768ES2_S2_fS2_fjLj128EEEEELb0ELb1ELb1EEEvNS_9BwdParamsE,(.L_x_4997 - _ZN10layer_norm31ln_parallel_residual_bwd_kernelINS_13Kernel_traitsI6__halfS2_fS2_fjLj768ELj1ELj4ELj1ELj16ENS_18Kernel_traits_baseILj768ES2_S2_fS2_fjLj128EEEEELb0ELb1ELb1EEEvNS_9BwdParamsE)
        .other          _ZN10layer_norm31ln_parallel_residual_bwd_kernelINS_13Kernel_traitsI6__halfS2_fS2_fjLj768ELj1ELj4ELj1ELj16ENS_18Kernel_traits_baseILj768ES2_S2_fS2_fjLj128EEEEELb0ELb1ELb1EEEvNS_9BwdParamsE,@"STO_CUDA_ENTRY STV_DEFAULT"
_ZN10layer_norm31ln_parallel_residual_bwd_kernelINS_13Kernel_traitsI6__halfS2_fS2_fjLj768ELj1ELj4ELj1ELj16ENS_18Kernel_traits_baseILj768ES2_S2_fS2_fjLj128EEEEELb0ELb1ELb1EEEvNS_9BwdParamsE:
.text._ZN10layer_norm31ln_parallel_residual_bwd_kernelINS_13Kernel_traitsI6__halfS2_fS2_fjLj768ELj1ELj4ELj1ELj16ENS_18Kernel_traits_baseILj768ES2_S2_fS2_fjLj128EEEEELb0ELb1ELb1EEEvNS_9BwdParamsE:
        /* <DEDUP_REMOVED lines=76> */
[----:B------:R-:W-:Y:S02]  /*04c0*/  HADD2.F32 R126, -RZ, R13.H1_H1 ;  /* 0x3000000dff7e7230 */ /* 0x000fe40000004100 */
[--C-:B------:R-:W-:Y:S02]  /*04d0*/  HADD2.F32 R127, -RZ, R14.reuse.H0_H0 ;  /* 0x2000000eff7f7230 */ /* 0x100fe40000004100 */
[----:B------:R-:W-:Y:S02]  /*04e0*/  HADD2.F32 R128, -RZ, R14.H1_H1 ;  /* 0x3000000eff807230 */ /* 0x000fe40000004100 */
[--C-:B------:R-:W-:Y:S02]  /*04f0*/  HADD2.F32 R129, -RZ, R15.reuse.H0_H0 ;  /* 0x2000000fff817230 */ /* 0x100fe40000004100 */
[----:B------:R-:W-:-:S02]  /*0500*/  HADD2.F32 R130, -RZ, R15.H1_H1 ;  /* 0x3000000fff827230 */ /* 0x000fc40000004100 */
[--C-:B---3--:R-:W-:Y:S02]  /*0510*/  HADD2.F32 R131, -RZ, R8.reuse.H0_H0 ;  /* 0x20000008ff837230 */ /* 0x108fe40000004100 */
[----:B------:R-:W-:Y:S02]  /*0520*/  HADD2.F32 R132, -RZ, R8.H1_H1 ;  /* 0x30000008ff847230 */ /* 0x000fe40000004100 */
[--C-:B------:R-:W-:Y:S02]  /*0530*/  HADD2.F32 R133, -RZ, R9.reuse.H0_H0 ;  /* 0x20000009ff857230 */ /* 0x100fe40000004100 */
[----:B------:R-:W-:Y:S02]  /*0540*/  HADD2.F32 R134, -RZ, R9.H1_H1 ;  /* 0x30000009ff867230 */ /* 0x000fe40000004100 */
[--C-:B------:R-:W-:Y:S02]  /*0550*/  HADD2.F32 R135, -RZ, R10.reuse.H0_H0 ;  /* 0x2000000aff877230 */ /* 0x100fe40000004100 */
[----:B------:R-:W-:-:S02]  /*0560*/  HADD2.F32 R136, -RZ, R10.H1_H1 ;  /* 0x3000000aff887230 */ /* 0x000fc40000004100 */
[--C-:B------:R-:W-:Y:S02]  /*0570*/  HADD2.F32 R137, -RZ, R11.reuse.H0_H0 ;  /* 0x2000000bff897230 */ /* 0x100fe40000004100 */
[----:B------:R-:W-:Y:S02]  /*0580*/  HADD2.F32 R138, -RZ, R11.H1_H1 ;  /* 0x3000000bff8a7230 */ /* 0x000fe40000004100 */
[--C-:B----4-:R-:W-:Y:S02]  /*0590*/  HADD2.F32 R139, -RZ, R4.reuse.H0_H0 ;  /* 0x20000004ff8b7230 */ /* 0x110fe40000004100 */
[----:B------:R-:W-:Y:S02]  /*05a0*/  HADD2.F32 R140, -RZ, R4.H1_H1 ;  /* 0x30000004ff8c7230 */ /* 0x000fe40000004100 */
[--C-:B------:R-:W-:Y:S02]  /*05b0*/  HADD2.F32 R141, -RZ, R5.reuse.H0_H0 ;  /* 0x20000005ff8d7230 */ /* 0x100fe40000004100 */
[----:B------:R-:W-:-:S02]  /*05c0*/  HADD2.F32 R142, -RZ, R5.H1_H1 ;  /* 0x30000005ff8e7230 */ /* 0x000fc40000004100 */
[--C-:B------:R-:W-:Y:S02]  /*05d0*/  HADD2.F32 R143, -RZ, R6.reuse.H0_H0 ;  /* 0x20000006ff8f7230 */ /* 0x100fe40000004100 */
[----:B------:R-:W-:Y:S02]  /*05e0*/  HADD2.F32 R144, -RZ, R6.H1_H1 ;  /* 0x30000006ff907230 */ /* 0x000fe40000004100 */
[--C-:B------:R-:W-:Y:S02]  /*05f0*/  HADD2.F32 R145, -RZ, R7.reuse.H0_H0 ;  /* 0x20000007ff917230 */ /* 0x100fe40000004100 */
[----:B------:R-:W-:-:S07]  /*0600*/  HADD2.F32 R146, -RZ, R7.H1_H1 ;  /* 0x30000007ff927230 */ /* 0x000fce0000004100 */
.L_x_2848:
        /* <DEDUP_REMOVED lines=9> */
[C---:B-1----:R-:W-:Y:S01]  /*06a0*/  IMAD.WIDE.U32 R72, R155.reuse, 0x20, R162 ;  /* 0x000000209b487825 */ /* 0x042fe200078e00a2 */
[C---:B------:R-:W-:Y:S02]  /*06b0*/  IADD3 R153, PT, PT, R155.reuse, 0x20, RZ ;  /* 0x000000209b997810 */ /* 0x040fe40007ffe0ff */
[C---:B------:R-:W-:Y:S02]  /*06c0*/  IADD3 R151, PT, PT, R155.reuse, 0x40, RZ ;  /* 0x000000409b977810 */ /* 0x040fe40007ffe0ff */
[----:B------:R-:W4:Y:S01]  /*06d0*/  LDG.E.128 R40, desc[UR10][R72.64] ;  /* 0x0000000a48287981 */ /* 0x000f22000c1e1d00 */
[----:B0-----:R-:W0:Y:S01]  /*06e0*/  LDC.64 R2, c[0x0][0x3c8] ;  /* 0x0000f200ff027b82 */ /* 0x001e220000000a00 */
[----:B--2---:R-:W-:Y:S02]  /*06f0*/  IMAD.WIDE.U32 R44, R155, 0x10, R74 ;  /* 0x000000109b2c7825 */ /* 0x004fe400078e004a */
[----:B------:R-:W2:Y:S04]  /*0700*/  LDG.E.128 R48, desc[UR10][R72.64+0x10] ;  /* 0x0000100a48307981 */ /* 0x000ea8000c1e1d00 */
[----:B------:R-:W2:Y:S01]  /*0710*/  LDG.E.128 R44, desc[UR10][R44.64] ;  /* 0x0000000a2c2c7981 */ /* 0x000ea2000c1e1d00 */
[----:B------:R-:W-:-:S04]  /*0720*/  IMAD.WIDE.U32 R158, R153, 0x20, R162 ;  /* 0x00000020999e7825 */ /* 0x000fc800078e00a2 */
[----:B------:R-:W-:Y:S01]  /*0730*/  IMAD.WIDE.U32 R162, R151, 0x20, R162 ;  /* 0x0000002097a27825 */ /* 0x000fe200078e00a2 */
[----:B------:R-:W2:Y:S04]  /*0740*/  LDG.E.128 R60, desc[UR10][R158.64+0x10] ;  /* 0x0000100a9e3c7981 */ /* 0x000ea8000c1e1d00 */
[----:B------:R-:W2:Y:S01]  /*0750*/  LDG.E.128 R64, desc[UR10][R162.64] ;  /* 0x0000000aa2407981 */ /* 0x000ea2000c1e1d00 */
[----:B------:R-:W-:-:S03]  /*0760*/  IMAD.WIDE.U32 R56, R153, 0x10, R74 ;  /* 0x0000001099387825 */ /* 0x000fc600078e004a */
[----:B------:R-:W2:Y:S01]  /*0770*/  LDG.E.128 R68, desc[UR10][R162.64+0x10] ;  /* 0x0000100aa2447981 */ /* 0x000ea2000c1e1d00 */
[----:B0-----:R-:W-:-:S03]  /*0780*/  IMAD.WIDE R2, R147, 0x4, R2 ;  /* 0x0000000493027825 */ /* 0x001fc600078e0202 */
[----:B------:R-:W2:Y:S04]  /*0790*/  LDG.E.128 R56, desc[UR10][R56.64] ;  /* 0x0000000a38387981 */ /* 0x000ea8000c1e1d00 */
[----:B------:R-:W2:Y:S01]  /*07a0*/  LDG.E R157, desc[UR10][R2.64] ;  /* 0x0000000a029d7981 */ /* 0x000ea2000c1e1900 */
[----:B------:R-:W-:-:S03]  /*07b0*/  IMAD.WIDE.U32 R74, R151, 0x10, R74 ;  /* 0x00000010974a7825 */ /* 0x000fc600078e004a */
[----:B------:R0:W2:Y:S04]  /*07c0*/  LDG.E.128 R52, desc[UR10][R158.64] ;  /* 0x0000000a9e347981 */ /* 0x0000a8000c1e1d00 */
[----:B------:R-:W2:Y:S01]  /*07d0*/  LDG.E.128 R72, desc[UR10][R74.64] ;  /* 0x0000000a4a487981 */ /* 0x000ea2000c1e1d00 */
        /* <DEDUP_REMOVED lines=19> */
[C---:B----4-:R-:W-:Y:S01]  /*0910*/  FADD.FTZ R0, -R2.reuse, R40 ;  /* 0x0000002802007221 */ /* 0x050fe20000010100 */
[C---:B------:R-:W-:Y:S01]  /*0920*/  FADD.FTZ R40, -R2.reuse, R41 ;  /* 0x0000002902287221 */ /* 0x040fe20000010100 */
[----:B------:R-:W-:Y:S01]  /*0930*/  FADD.FTZ R152, -R2, R43 ;  /* 0x0000002b02987221 */ /* 0x000fe20000010100 */
[--C-:B--2---:R-:W-:Y:S02]  /*0940*/  HADD2.F32 R41, -RZ, R44.reuse.H0_H0 ;  /* 0x2000002cff297230 */ /* 0x104fe40000004100 */
[----:B------:R-:W-:-:S03]  /*0950*/  HADD2.F32 R43, -RZ, R44.H1_H1 ;  /* 0x3000002cff2b7230 */ /* 0x000fc60000004100 */
[----:B------:R-:W-:Y:S01]  /*0960*/  FADD.FTZ R148, R41, R148 ;  /* 0x0000009429947221 */ /* 0x000fe20000010000 */
[----:B------:R-:W-:Y:S02]  /*0970*/  HADD2.F32 R150, -RZ, R45.H0_H0 ;  /* 0x2000002dff967230 */ /* 0x000fe40000004100 */
[----:B------:R-:W-:Y:S01]  /*0980*/  FADD.FTZ R122, R43, R122 ;  /* 0x0000007a2b7a7221 */ /* 0x000fe20000010000 */
[C---:B------:R-:W-:Y:S01]  /*0990*/  FADD.FTZ R42, -R2.reuse, R42 ;  /* 0x0000002a022a7221 */ /* 0x040fe20000010100 */
[C---:B------:R-:W-:Y:S01]  /*09a0*/  FADD.FTZ R172, -R2.reuse, R62 ;  /* 0x0000003e02ac7221 */ /* 0x040fe20000010100 */
[----:B------:R-:W-:Y:S01]  /*09b0*/  FADD.FTZ R178, -R2, R65 ;  /* 0x0000004102b27221 */ /* 0x000fe20000010100 */
[C---:B------:R-:W-:Y:S01]  /*09c0*/  FMUL.FTZ R0, R157.reuse, R0 ;  /* 0x000000009d007220 */ /* 0x040fe20000410000 */
[----:B------:R-:W-:-:S03]  /*09d0*/  FMUL.FTZ R40, R157, R40 ;  /* 0x000000289d287220 */ /* 0x000fc60000410000 */
[-C--:B------:R-:W-:Y:S01]  /*09e0*/  FFMA.FTZ R149, R0, R41.reuse, R149 ;  /* 0x0000002900957223 */ /* 0x080fe20000010095 */
[----:B------:R-:W-:Y:S01]  /*09f0*/  FMUL.FTZ R41, R123, R41 ;  /* 0x000000297b297220 */ /* 0x000fe20000410000 */
[-C--:B------:R-:W-:Y:S01]  /*0a00*/  FFMA.FTZ R121, R40, R43.reuse, R121 ;  /* 0x0000002b28797223 */ /* 0x080fe20000010079 */
[----:B------:R-:W-:Y:S02]  /*0a10*/  FMUL.FTZ R43, R124, R43 ;  /* 0x0000002b7c2b7220 */ /* 0x000fe40000410000 */
[----:B------:R-:W-:Y:S01]  /*0a20*/  FFMA.FTZ R65, R0, R41, RZ ;  /* 0x0000002900417223 */ /* 0x000fe200000100ff */
[----:B------:R-:W-:Y:S01]  /*0a30*/  FADD.FTZ R62, RZ, R41 ;  /* 0x00000029ff3e7221 */ /* 0x000fe20000010000 */
[----:B0-----:R-:W-:Y:S02]  /*0a40*/  HADD2.F32 R159, -RZ, R45.H1_H1 ;  /* 0x3000002dff9f7230 */ /* 0x001fe40000004100 */
[----:B------:R-:W-:Y:S01]  /*0a50*/  FADD.FTZ R184, -R2, R68 ;  /* 0x0000004402b87221 */ /* 0x000fe20000010100 */
[----:B------:R-:W-:-:S02]  /*0a60*/  HADD2.F32 R154, -RZ, R46.H0_H0 ;  /* 0x2000002eff9a7230 */ /* 0x000fc40000004100 */
[----:B------:R-:W-:Y:S01]  /*0a70*/  FMUL.FTZ R3, R157, R42 ;  /* 0x0000002a9d037220 */ /* 0x000fe20000410000 */
[----:B-1----:R-:W-:Y:S02]  /*0a80*/  HADD2.F32 R161, -RZ, R46.H1_H1 ;  /* 0x3000002effa17230 */ /* 0x002fe40000004100 */
[----:B------:R-:W-:Y:S01]  /*0a90*/  FMUL.FTZ R46, R125, R150 ;  /* 0x000000967d2e7220 */ /* 0x000fe20000410000 */
[----:B------:R-:W-:Y:S01]  /*0aa0*/  FFMA.FTZ R68, R40, R43, R65 ;  /* 0x0000002b28447223 */ /* 0x000fe20000010041 */
[----:B------:R-:W-:Y:S01]  /*0ab0*/  FADD.FTZ R65, R43, R62 ;  /* 0x0000003e2b417221 */ /* 0x000fe20000010000 */
[--C-:B------:R-:W-:Y:S02]  /*0ac0*/  HADD2.F32 R158, -RZ, R47.reuse.H0_H0 ;  /* 0x2000002fff9e7230 */ /* 0x100fe40000004100 */
[C---:B------:R-:W-:Y:S01]  /*0ad0*/  FADD.FTZ R182, -R2.reuse, R67 ;  /* 0x0000004302b67221 */ /* 0x040fe20000010100 */
[----:B------:R-:W-:Y:S02]  /*0ae0*/  HADD2.F32 R162, -RZ, R47.H1_H1 ;  /* 0x3000002fffa27230 */ /* 0x000fe40000004100 */
[C---:B------:R-:W-:Y:S01]  /*0af0*/  FADD.FTZ R48, -R2.reuse, R48 ;  /* 0x0000003002307221 */ /* 0x040fe20000010100 */
[----:B------:R-:W-:Y:S01]  /*0b00*/  FADD.FTZ R188, -R2, R70 ;  /* 0x0000004602bc7221 */ /* 0x000fe20000010100 */
[----:B------:R-:W-:Y:S01]  /*0b10*/  FMUL.FTZ R42, R157, R152 ;  /* 0x000000989d2a7220 */ /* 0x000fe20000410000 */
[----:B------:R-:W-:Y:S01]  /*0b20*/  FMUL.FTZ R47, R126, R159 ;  /* 0x0000009f7e2f7220 */ /* 0x000fe20000410000 */
[----:B------:R-:W-:Y:S01]  /*0b30*/  FFMA.FTZ R67, R3, R46, R68 ;  /* 0x0000002e03437223 */ /* 0x000fe20000010044 */
[----:B------:R-:W-:Y:S01]  /*0b40*/  FADD.FTZ R70, R46, R65 ;  /* 0x000000412e467221 */ /* 0x000fe20000010000 */
[----:B------:R-:W-:-:S02]  /*0b50*/  HADD2.F32 R167, -RZ, R58.H0_H0 ;  /* 0x2000003affa77230 */ /* 0x000fc40000004100 */
[----:B------:R-:W-:Y:S02]  /*0b60*/  HADD2.F32 R169, -RZ, R58.H1_H1 ;  /* 0x3000003affa97230 */ /* 0x000fe40000004100 */
[C---:B------:R-:W-:Y:S01]  /*0b70*/  FADD.FTZ R58, -R2.reuse, R60 ;  /* 0x0000003c023a7221 */ /* 0x040fe20000010100 */
[C---:B------:R-:W-:Y:S01]  /*0b80*/  FADD.FTZ R156, -R2.reuse, R49 ;  /* 0x00000031029c7221 */ /* 0x040fe20000010100 */
[----:B------:R-:W-:Y:S01]  /*0b90*/  FADD.FTZ R186, -R2, R69 ;  /* 0x0000004502ba7221 */ /* 0x000fe20000010100 */
[----:B------:R-:W-:Y:S01]  /*0ba0*/  FMUL.FTZ R45, R157, R48 ;  /* 0x000000309d2d7220 */ /* 0x000fe20000410000 */
[----:B------:R-:W-:Y:S01]  /*0bb0*/  FMUL.FTZ R60, R127, R154 ;  /* 0x0000009a7f3c7220 */ /* 0x000fe20000410000 */
[----:B------:R-:W-:Y:S01]  /*0bc0*/  FFMA.FTZ R68, R42, R47, R67 ;  /* 0x0000002f2a447223 */ /* 0x000fe20000010043 */
[----:B------:R-:W-:Y:S01]  /*0bd0*/  FADD.FTZ R69, R47, R70 ;  /* 0x000000462f457221 */ /* 0x000fe20000010000 */
[C---:B------:R-:W-:Y:S01]  /*0be0*/  FADD.FTZ R170, -R2.reuse, R61 ;  /* 0x0000003d02aa7221 */ /* 0x040fe20000010100 */
[----:B------:R-:W-:Y:S01]  /*0bf0*/  FADD.FTZ R50, -R2, R50 ;  /* 0x0000003202327221 */ /* 0x000fe20000010100 */
[----:B------:R-:W-:-:S02]  /*0c00*/  HADD2.F32 R175, -RZ, R72.H0_H0 ;  /* 0x20000048ffaf7230 */ /* 0x000fc40000004100 */
[----:B------:R-:W-:Y:S01]  /*0c10*/  FMUL.FTZ R48, R157, R156 ;  /* 0x0000009c9d307220 */ /* 0x000fe20000410000 */
[----:B------:R-:W-:Y:S02]  /*0c20*/  HADD2.F32 R177, -RZ, R72.H1_H1 ;  /* 0x30000048ffb17230 */ /* 0x000fe40000004100 */
[----:B------:R-:W-:Y:S01]  /*0c30*/  FMUL.FTZ R61, R128, R161 ;  /* 0x000000a1803d7220 */ /* 0x000fe20000410000 */
[----:B------:R-:W-:Y:S01]  /*0c40*/  FFMA.FTZ R67, R45, R60, R68 ;  /* 0x0000003c2d437223 */ /* 0x000fe20000010044 */
[----:B------:R-:W-:Y:S01]  /*0c50*/  FADD.FTZ R72, R60, R69 ;  /* 0x000000453c487221 */ /* 0x000fe20000010000 */
[C---:B------:R-:W-:Y:S01]  /*0c60*/  FADD.FTZ R52, -R2.reuse, R52 ;  /* 0x0000003402347221 */ /* 0x040fe20000010100 */
[C---:B------:R-:W-:Y:S01]  /*0c70*/  FADD.FTZ R180, -R2.reuse, R66 ;  /* 0x0000004202b47221 */ /* 0x040fe20000010100 */
[----:B------:R-:W-:Y:S01]  /*0c80*/  FADD.FTZ R160, -R2, R51 ;  /* 0x0000003302a07221 */ /* 0x000fe20000010100 */
[----:B------:R-:W-:Y:S01]  /*0c90*/  FMUL.FTZ R49, R157, R50 ;  /* 0x000000329d317220 */ /* 0x000fe20000410000 */
[----:B------:R-:W-:Y:S01]  /*0ca0*/  FMUL.FTZ R66, R129, R158 ;  /* 0x0000009e81427220 */ /* 0x000fe20000410000 */
[----:B------:R-:W-:Y:S01]  /*0cb0*/  FFMA.FTZ R68, R48, R61, R67 ;  /* 0x0000003d30447223 */ /* 0x000fe20000010043 */
[----:B------:R-:W-:Y:S01]  /*0cc0*/  FADD.FTZ R166, -R2, R54 ;  /* 0x0000003602a67221 */ /* 0x000fe20000010100 */
[----:B------:R-:W-:Y:S01]  /*0cd0*/  FADD.FTZ R69, R61, R72 ;  /* 0x000000483d457221 */ /* 0x000fe20000010000 */
[----:B------:R-:W-:-:S02]  /*0ce0*/  HADD2.F32 R54, -RZ, R56.H0_H0 ;  /* 0x20000038ff367230 */ /* 0x000fc40000004100 */
[C---:B------:R-:W-:Y:S01]  /*0cf0*/  FADD.FTZ R164, -R2.reuse, R53 ;  /* 0x0000003502a47221 */ /* 0x040fe20000010100 */
[C---:B------:R-:W-:Y:S01]  /*0d00*/  FADD.FTZ R174, -R2.reuse, R63 ;  /* 0x0000003f02ae7221 */ /* 0x040fe20000010100 */
[----:B------:R-:W-:Y:S01]  /*0d10*/  FADD.FTZ R176, -R2, R64 ;  /* 0x0000004002b07221 */ /* 0x000fe20000010100 */
[C---:B------:R-:W-:Y:S01]  /*0d20*/  FMUL.FTZ R51, R157.reuse, R52 ;  /* 0x000000349d337220 */ /* 0x040fe20000410000 */
[----:B------:R-:W-:Y:S01]  /*0d30*/  FMUL.FTZ R64, R157, R160 ;  /* 0x000000a09d407220 */ /* 0x000fe20000410000 */
[----:B------:R-:W-:Y:S01]  /*0d40*/  FMUL.FTZ R63, R130, R162 ;  /* 0x000000a2823f7220 */ /* 0x000fe20000410000 */
[----:B------:R-:W-:Y:S01]  /*0d50*/  FFMA.FTZ R67, R49, R66, R68 ;  /* 0x0000004231437223 */ /* 0x000fe20000010044 */
[----:B------:R-:W-:Y:S01]  /*0d60*/  FADD.FTZ R168, -R2, R55 ;  /* 0x0000003702a87221 */ /* 0x000fe20000010100 */
[----:B------:R-:W-:Y:S01]  /*0d70*/  FADD.FTZ R68, R66, R69 ;  /* 0x0000004542447221 */ /* 0x000fe20000010000 */
[----:B------:R-:W-:Y:S02]  /*0d80*/  HADD2.F32 R55, -RZ, R56.H1_H1 ;  /* 0x30000038ff377230 */ /* 0x000fe40000004100 */
[----:B------:R-:W-:Y:S01]  /*0d90*/  FMUL.FTZ R50, R157, R164 ;  /* 0x000000a49d327220 */ /* 0x000fe20000410000 */
[----:B------:R-:W-:Y:S01]  /*0da0*/  FADD.FTZ R108, R54, R108 ;  /* 0x0000006c366c7221 */ /* 0x000fe20000010000 */
[-C--:B------:R-:W-:Y:S01]  /*0db0*/  FFMA.FTZ R106, R51, R54.reuse, R106 ;  /* 0x00000036336a7223 */ /* 0x080fe2000001006a */
[----:B------:R-:W-:Y:S01]  /*0dc0*/  FMUL.FTZ R54, R131, R54 ;  /* 0x0000003683367220 */ /* 0x000fe20000410000 */
[----:B------:R-:W-:Y:S01]  /*0dd0*/  FFMA.FTZ R72, R64, R63, R67 ;  /* 0x0000003f40487223 */ /* 0x000fe20000010043 */
[----:B------:R-:W-:Y:S01]  /*0de0*/  FADD.FTZ R69, R63, R68 ;  /* 0x000000443f457221 */ /* 0x000fe20000010000 */
[----:B------:R-:W-:-:S02]  /*0df0*/  HADD2.F32 R56, -RZ, R57.H0_H0 ;  /* 0x20000039ff387230 */ /* 0x000fc40000004100 */
[----:B------:R-:W-:Y:S01]  /*0e00*/  FADD.FTZ R116, R159, R116 ;  /* 0x000000749f747221 */ /* 0x000fe20000010000 */
[----:B------:R-:W-:Y:S01]  /*0e10*/  FFMA.FTZ R117, R42, R159, R117 ;  /* 0x0000009f2a757223 */ /* 0x000fe20000010075 */
[----:B------:R-:W-:Y:S01]  /*0e20*/  FADD.FTZ R102, R55, R102 ;  /* 0x0000006637667221 */ /* 0x000fe20000010000 */
[-C--:B------:R-:W-:Y:S01]  /*0e30*/  FFMA.FTZ R105, R50, R55.reuse, R105 ;  /* 0x0000003732697223 */ /* 0x080fe20000010069 */
[----:B------:R-:W-:Y:S01]  /*0e40*/  FADD.FTZ R119, R150, R119 ;  /* 0x0000007796777221 */ /* 0x000fe20000010000 */
[----:B------:R-:W-:Y:S01]  /*0e50*/  FFMA.FTZ R118, R3, R150, R118 ;  /* 0x0000009603767223 */ /* 0x000fe20000010076 */
[----:B------:R-:W-:Y:S01]  /*0e60*/  FMUL.FTZ R55, R132, R55 ;  /* 0x0000003784377220 */ /* 0x000fe20000410000 */
[----:B------:R-:W-:Y:S01]  /*0e70*/  FFMA.FTZ R159, R51, R54, R72 ;  /* 0x00000036339f7223 */ /* 0x000fe20000010048 */
[----:B------:R-:W-:Y:S01]  /*0e80*/  FADD.FTZ R150, R54, R69 ;  /* 0x0000004536967221 */ /* 0x000fe20000010000 */
[----:B------:R-:W-:Y:S02]  /*0e90*/  HADD2.F32 R163, -RZ, R57.H1_H1 ;  /* 0x30000039ffa37230 */ /* 0x000fe40000004100 */
[----:B------:R-:W-:Y:S01]  /*0ea0*/  FMUL.FTZ R52, R157, R166 ;  /* 0x000000a69d347220 */ /* 0x000fe20000410000 */
[----:B------:R-:W-:Y:S01]  /*0eb0*/  FADD.FTZ R111, R158, R111 ;  /* 0x0000006f9e6f7221 */ /* 0x000fe20000010000 */
[----:B------:R-:W-:Y:S01]  /*0ec0*/  FFMA.FTZ R112, R49, R158, R112 ;  /* 0x0000009e31707223 */ /* 0x000fe20000010070 */
[-C--:B------:R-:W-:Y:S01]  /*0ed0*/  FMUL.FTZ R57, R133, R56.reuse ;  /* 0x0000003885397220 */ /* 0x080fe20000410000 */
[----:B------:R-:W-:Y:S01]  /*0ee0*/  FFMA.FTZ R159, R50, R55, R159 ;  /* 0x00000037329f7223 */ /* 0x000fe2000001009f */
        /* <DEDUP_REMOVED lines=9> */
[----:B------:R-:W-:-:S02]  /*0f80*/  HADD2.F32 R171, -RZ, R59.H0_H0 ;  /* 0x2000003bffab7230 */ /* 0x000fc40000004100 */
[----:B------:R-:W-:Y:S01]  /*0f90*/  FADD.FTZ R107, R162, R107 ;  /* 0x0000006ba26b7221 */ /* 0x000fe20000010000 */
[----:B------:R-:W-:Y:S02]  /*0fa0*/  HADD2.F32 R173, -RZ, R59.H1_H1 ;  /* 0x3000003bffad7230 */ /* 0x000fe40000004100 */
[----:B------:R-:W-:Y:S01]  /*0fb0*/  FFMA.FTZ R109, R64, R162, R109 ;  /* 0x000000a2406d7223 */ /* 0x000fe2000001006d */
[----:B------:R-:W-:Y:S01]  /*0fc0*/  FMUL.FTZ R59, R157, R58 ;  /* 0x0000003a9d3b7220 */ /* 0x000fe20000410000 */
[----:B------:R-:W-:Y:S01]  /*0fd0*/  FADD.FTZ R162, R175, R90 ;  /* 0x0000005aafa27221 */ /* 0x000fe20000010000 */
[----:B------:R-:W-:Y:S01]  /*0fe0*/  FADD.FTZ R99, R163, R99 ;  /* 0x00000063a3637221 */ /* 0x000fe20000010000 */
[----:B------:R-:W-:Y:S01]  /*0ff0*/  FFMA.FTZ R104, R53, R163, R104 ;  /* 0x000000a335687223 */ /* 0x000fe20000010068 */
[----:B------:R-:W-:Y:S01]  /*1000*/  FMUL.FTZ R58, R135, R167 ;  /* 0x000000a7873a7220 */ /* 0x000fe20000410000 */
[----:B------:R-:W-:Y:S01]  /*1010*/  FFMA.FTZ R90, R53, R56, R156 ;  /* 0x00000038355a7223 */ /* 0x000fe2000001009c */
[----:B------:R-:W-:Y:S01]  /*1020*/  FADD.FTZ R163, R56, R161 ;  /* 0x000000a138a37221 */ /* 0x000fe20000010000 */
[----:B------:R-:W-:Y:S01]  /*1030*/  FMUL.FTZ R62, R157, R170 ;  /* 0x000000aa9d3e7220 */ /* 0x000fe20000410000 */
[----:B------:R-:W-:Y:S01]  /*1040*/  FMUL.FTZ R65, R136, R169 ;  /* 0x000000a988417220 */ /* 0x000fe20000410000 */
[----:B------:R-:W-:Y:S01]  /*1050*/  FFMA.FTZ R161, R59, R58, R90 ;  /* 0x0000003a3ba17223 */ /* 0x000fe2000001005a */
[----:B------:R-:W-:Y:S01]  /*1060*/  FADD.FTZ R90, R58, R163 ;  /* 0x000000a33a5a7221 */ /* 0x000fe20000010000 */
[----:B------:R-:W-:-:S02]  /*1070*/  HADD2.F32 R179, -RZ, R73.H0_H0 ;  /* 0x20000049ffb37230 */ /* 0x000fc40000004100 */
[----:B------:R-:W-:Y:S01]  /*1080*/  FADD.FTZ R2, -R2, R71 ;  /* 0x0000004702027221 */ /* 0x000fe20000010100 */
[----:B------:R-:W-:Y:S01]  /*1090*/  FADD.FTZ R164, R177, R85 ;  /* 0x00000055b1a47221 */ /* 0x000fe20000010000 */
[----:B------:R-:W-:Y:S01]  /*10a0*/  FMUL.FTZ R70, R157, R172 ;  /* 0x000000ac9d467220 */ /* 0x000fe20000410000 */
[----:B------:R-:W-:Y:S01]  /*10b0*/  FMUL.FTZ R71, R137, R171 ;  /* 0x000000ab89477220 */ /* 0x000fe20000410000 */
[----:B------:R-:W-:Y:S01]  /*10c0*/  FFMA.FTZ R85, R62, R65, R161 ;  /* 0x000000413e557223 */ /* 0x000fe200000100a1 */
[----:B------:R-:W-:Y:S01]  /*10d0*/  FADD.FTZ R90, R65, R90 ;  /* 0x0000005a415a7221 */ /* 0x000fe20000010000 */
[----:B------:R-:W-:Y:S02]  /*10e0*/  HADD2.F32 R181, -RZ, R73.H1_H1 ;  /* 0x30000049ffb57230 */ /* 0x000fe40000004100 */
[----:B------:R-:W-:Y:S01]  /*10f0*/  FADD.FTZ R113, R154, R113 ;  /* 0x000000719a717221 */ /* 0x000fe20000010000 */
[----:B------:R-:W-:Y:S01]  /*1100*/  FFMA.FTZ R114, R45, R154, R114 ;  /* 0x0000009a2d727223 */ /* 0x000fe20000010072 */
[----:B------:R-:W-:Y:S01]  /*1110*/  FADD.FTZ R168, R179, R88 ;  /* 0x00000058b3a87221 */ /* 0x000fe20000010000 */
[----:B------:R-:W-:Y:S01]  /*1120*/  FMUL.FTZ R73, R157, R174 ;  /* 0x000000ae9d497220 */ /* 0x000fe20000410000 */
        /* <DEDUP_REMOVED lines=14> */
[----:B------:R-:W-:-:S02]  /*1210*/  HADD2.F32 R165, -RZ, R74.H0_H0 ;  /* 0x2000004affa57230 */ /* 0x000fc40000004100 */
        /* <DEDUP_REMOVED lines=17> */
[----:B------:R-:W-:Y:S01]  /*1330*/  FMUL.FTZ R165, R143, R165 ;  /* 0x000000a58fa57220 */ /* 0x000fe20000410000 */
[----:B------:R-:W-:Y:S01]  /*1340*/  FADD.FTZ R82, R83, R158 ;  /* 0x0000009e53527221 */ /* 0x000fe20000010000 */
[----:B------:R-:W-:-:S02]  /*1350*/  HADD2.F32 R44, -RZ, R75.H0_H0 ;  /* 0x2000004bff2c7230 */ /* 0x000fc40000004100 */
[----:B------:R-:W-:Y:S01]  /*1360*/  FMUL.FTZ R152, R157, R186 ;  /* 0x000000ba9d987220 */ /* 0x000fe20000410000 */
[----:B------:R-:W-:Y:S01]  /*1370*/  FADD.FTZ R100, R167, R100 ;  /* 0x00000064a7647221 */ /* 0x000fe20000010000 */
[----:B------:R-:W-:Y:S01]  /*1380*/  FFMA.FTZ R98, R59, R167, R98 ;  /* 0x000000a73b627223 */ /* 0x000fe20000010062 */
[----:B------:R-:W-:Y:S01]  /*1390*/  FMUL.FTZ R159, R157, R188 ;  /* 0x000000bc9d9f7220 */ /* 0x000fe20000410000 */
[-C--:B------:R-:W-:Y:S01]  /*13a0*/  FMUL.FTZ R167, R144, R74.reuse ;  /* 0x0000004a90a77220 */ /* 0x080fe20000410000 */
[----:B------:R-:W-:Y:S01]  /*13b0*/  FFMA.FTZ R79, R150, R165, R79 ;  /* 0x000000a5964f7223 */ /* 0x000fe2000001004f */
[----:B------:R-:W-:Y:S01]  /*13c0*/  FADD.FTZ R82, R82, R165 ;  /* 0x000000a552527221 */ /* 0x000fe20000010000 */
[----:B------:R-:W-:Y:S01]  /*13d0*/  FFMA.FTZ R81, R152, R74, R81 ;  /* 0x0000004a98517223 */ /* 0x000fe20000010051 */
[----:B------:R-:W-:Y:S02]  /*13e0*/  HADD2.F32 R75, -RZ, R75.H1_H1 ;  /* 0x3000004bff4b7230 */ /* 0x000fe40000004100 */
[----:B------:R-:W-:Y:S01]  /*13f0*/  FADD.FTZ R174, R44, R77 ;  /* 0x0000004d2cae7221 */ /* 0x000fe20000010000 */
[-C--:B------:R-:W-:Y:S01]  /*1400*/  FFMA.FTZ R80, R159, R44.reuse, R80 ;  /* 0x0000002c9f507223 */ /* 0x080fe20000010050 */
        /* <DEDUP_REMOVED lines=9> */
[----:B------:R-:W-:Y:S01]  /*14a0*/  FFMA.FTZ R92, R67, R175, R92 ;  /* 0x000000af435c7223 */ /* 0x000fe2000001005c */
[----:B------:R-:W-:Y:S01]  /*14b0*/  FFMA.FTZ R91, R68, R177, R91 ;  /* 0x000000b1445b7223 */ /* 0x000fe2000001005b */
[----:B------:R-:W-:Y:S01]  /*14c0*/  FFMA.FTZ R86, R69, R181, R86 ;  /* 0x000000b545567223 */ /* 0x000fe20000010056 */
[----:B------:R-:W-:Y:S01]  /*14d0*/  FADD.FTZ R76, R75, R76 ;  /* 0x0000004c4b4c7221 */ /* 0x000fe20000010000 */
[C---:B------:R-:W-:Y:S01]  /*14e0*/  FFMA.FTZ R78, R169.reuse, R75, R78 ;  /* 0x0000004ba94e7223 */ /* 0x040fe2000001004e */
[----:B------:R-:W-:Y:S01]  /*14f0*/  FFMA.FTZ R79, R169, R160, R79 ;  /* 0x000000a0a94f7223 */ /* 0x000fe2000001004f */
[----:B------:R-:W-:Y:S01]  /*1500*/  FADD.FTZ R77, R77, R160 ;  /* 0x000000a04d4d7221 */ /* 0x000fe20000010000 */
[----:B------:R-:W-:Y:S06]  /*1510*/  BRA.DIV UR4, `(.L_x_2823) ;  /* 0x0000004204347947 */ /* 0x000fec000b800000 */
[----:B------:R-:W0:Y:S01]  /*1520*/  SHFL.BFLY PT, R2, R77, 0x1, 0x1f ;  /* 0x0c201f004d027f89 */ /* 0x000e2200000e0000 */
[----:B------:R-:W-:Y:S02]  /*1530*/  MOV R90, R162 ;  /* 0x000000a2005a7202 */ /* 0x000fe40000000f00 */
[----:B------:R-:W-:Y:S01]  /*1540*/  MOV R85, R164 ;  /* 0x000000a400557202 */ /* 0x000fe20000000f00 */
[----:B------:R-:W1:Y:S01]  /*1550*/  SHFL.BFLY PT, R44, R79, 0x1, 0x1f ;  /* 0x0c201f004f2c7f89 */ /* 0x000e6200000e0000 */
[----:B------:R-:W-:Y:S02]  /*1560*/  MOV R87, R166 ;  /* 0x000000a600577202 */ /* 0x000fe40000000f00 */
[----:B------:R-:W-:Y:S01]  /*1570*/  MOV R88, R168 ;  /* 0x000000a800587202 */ /* 0x000fe20000000f00 */
        /* <DEDUP_REMOVED lines=17> */
[----:B------:R0:W1:Y:S01]  /*1690*/  SHFL.BFLY PT, R44, R175, 0x10, 0x1f ;  /* 0x0e001f00af2c7f89 */ /* 0x00006200000e0000 */
[----:B------:R-:W-:Y:S02]  /*16a0*/  MOV R84, R170 ;  /* 0x000000aa00547202 */ /* 0x000fe40000000f00 */
[----:B------:R-:W-:Y:S01]  /*16b0*/  MOV R79, R173 ;  /* 0x000000ad004f7202 */ /* 0x000fe20000000f00 */
[----:B------:R0:W2:Y:S06]  /*16c0*/  SHFL.BFLY PT, R177, R2, 0x10, 0x1f ;  /* 0x0e001f0002b17f89 */ /* 0x0000ac00000e0000 */
.L_x_2860:
        /* <DEDUP_REMOVED lines=36> */
[C---:B0-----:R-:W-:Y:S01]  /*1910*/  FMUL.FTZ R2, R157.reuse, R42 ;  /* 0x0000002a9d027220 */ /* 0x041fe20000410000 */
[----:B------:R-:W-:-:S02]  /*1920*/  FMUL.FTZ R3, R157, R40 ;  /* 0x000000289d037220 */ /* 0x000fc40000410000 */
[----:B------:R-:W-:Y:S02]  /*1930*/  F2FP.F16.F32.PACK_AB R43, R64, R43 ;  /* 0x0000002b402b723e */ /* 0x000fe400000000ff */
[----:B------:R-:W-:Y:S02]  /*1940*/  F2FP.F16.F32.PACK_AB R42, R45, R60 ;  /* 0x0000003c2d2a723e */ /* 0x000fe400000000ff */
[----:B------:R-:W-:Y:S02]  /*1950*/  F2FP.F16.F32.PACK_AB R41, R2, R41 ;  /* 0x000000290229723e */ /* 0x000fe400000000ff */
[----:B------:R-:W-:Y:S01]  /*1960*/  F2FP.F16.F32.PACK_AB R40, R3, R0 ;  /* 0x000000000328723e */ /* 0x000fe200000000ff */
[----:B------:R-:W-:Y:S06]  /*1970*/  BRA `(.L_x_2827) ;  /* 0x0000000c00a07947 */ /* 0x000fec0003800000 */
.L_x_2826:
        /* <DEDUP_REMOVED lines=33> */
.L_x_2825:
        /* <DEDUP_REMOVED lines=32> */
.L_x_2828:
        /* <DEDUP_REMOVED lines=33> */
.L_x_2824:
        /* <DEDUP_REMOVED lines=37> */
.L_x_2830:
        /* <DEDUP_REMOVED lines=33> */
.L_x_2829:
        /* <DEDUP_REMOVED lines=32> */
.L_x_2831:
        /* <DEDUP_REMOVED lines=32> */
.L_x_2827:
        /* <DEDUP_REMOVED lines=50> */
.L_x_2834:
        /* <DEDUP_REMOVED lines=29> */
.L_x_2833:
        /* <DEDUP_REMOVED lines=34> */
.L_x_2836:
        /* <DEDUP_REMOVED lines=29> */
.L_x_2832:
        /* <DEDUP_REMOVED lines=35> */
.L_x_2838:
        /* <DEDUP_REMOVED lines=29> */
.L_x_2837:
        /* <DEDUP_REMOVED lines=34> */
.L_x_2839:
        /* <DEDUP_REMOVED lines=28> */
.L_x_2835:
        /* <DEDUP_REMOVED lines=45> */
.L_x_2842:
        /* <DEDUP_REMOVED lines=29> */
.L_x_2841:
        /* <DEDUP_REMOVED lines=34> */
.L_x_2844:
        /* <DEDUP_REMOVED lines=29> */
.L_x_2840:
        /* <DEDUP_REMOVED lines=35> */
.L_x_2846:
        /* <DEDUP_REMOVED lines=29> */
.L_x_2845:
        /* <DEDUP_REMOVED lines=34> */
.L_x_2847:
        /* <DEDUP_REMOVED lines=28> */
.L_x_2843:
        /* <DEDUP_REMOVED lines=14> */
.L_x_2822:
[----:B------:R-:W-:Y:S02]  /*4a10*/  MOV R120, R149 ;  /* 0x0000009500787202 */ /* 0x000fe40000000f00 */
[----:B0-----:R-:W-:Y:S02]  /*4a20*/  MOV R29, R110 ;  /* 0x0000006e001d7202 */ /* 0x001fe40000000f00 */
        /* <DEDUP_REMOVED lines=41> */
.L_x_2821:
[----:B------:R-:W-:Y:S05]  /*4cc0*/  BSYNC B0 ;  /* 0x0000000000007941 */ /* 0x000fea0003800000 */
.L_x_2820:
        /* <DEDUP_REMOVED lines=22> */
[----:B------:R-:W5:Y:S04]  /*4e30*/  LDS R2, [R3] ;  /* 0x0000000003027984 */ /* 0x000f680000000800 */
        /* <DEDUP_REMOVED lines=12> */
[----:B-----5:R-:W-:-:S03]  /*4f00*/  FADD.FTZ R2, RZ, R2 ;  /* 0x00000002ff027221 */ /* 0x020fc60000010000 */
[----:B------:R-:W5:Y:S01]  /*4f10*/  LDS R26, [R3+0x1a00] ;  /* 0x001a0000031a7984 */ /* 0x000f620000000800 */
[----:B---3--:R-:W-:-:S03]  /*4f20*/  FADD.FTZ R2, R2, R33 ;  /* 0x0000002102027221 */ /* 0x008fc60000010000 */
[----:B------:R-:W3:Y:S01]  /*4f30*/  LDS R30, [R3+0x1c00] ;  /* 0x001c0000031e7984 */ /* 0x000ee20000000800 */
        /* <DEDUP_REMOVED lines=20> */
[----:B--2---:R-:W-:-:S06]  /*5080*/  FADD.FTZ R22, R22, R33 ;  /* 0x0000002116167221 */ /* 0x004fcc0000010000 */
[----:B------:R-:W2:Y:S01]  /*5090*/  LDC R30, c[0x0][0x388] ;  /* 0x0000e200ff1e7b82 */ /* 0x000ea20000000800 */
[----:B------:R-:W-:Y:S01]  /*50a0*/  FADD.FTZ R23, R23, R34 ;  /* 0x0000002217177221 */ /* 0x000fe20000010000 */
[----:B------:R-:W-:Y:S01]  /*50b0*/  FADD.FTZ R20, R20, R35 ;  /* 0x0000002314147221 */ /* 0x000fe20000010000 */
[----:B------:R-:W-:Y:S01]  /*50c0*/  FADD.FTZ R37, R2, R37 ;  /* 0x0000002502257221 */ /* 0x000fe20000010000 */
[----:B------:R-:W-:Y:S01]  /*50d0*/  FADD.FTZ R39, R26, R39 ;  /* 0x000000271a277221 */ /* 0x000fe20000010000 */
[----:B------:R-:W-:Y:S01]  /*50e0*/  STS.128 [R0], R120 ;  /* 0x0000007800007388 */ /* 0x000fe20000000c00 */
[----:B------:R-:W-:-:S03]  /*50f0*/  FADD.FTZ R21, R21, R32 ;  /* 0x0000002015157221 */ /* 0x000fc60000010000 */
[----:B------:R-:W-:Y:S01]  /*5100*/  STS.128 [R0+0x10], R4 ;  /* 0x0000100400007388 */ /* 0x000fe20000000c00 */
[----:B0-----:R-:W-:Y:S01]  /*5110*/  FADD.FTZ R41, R22, R41 ;  /* 0x0000002916297221 */ /* 0x001fe20000010000 */
[----:B--2---:R-:W-:Y:S02]  /*5120*/  IMAD R43, R30, UR4, RZ ;  /* 0x000000041e2b7c24 */ /* 0x004fe4000f8e02ff */
[----:B------:R-:W-:Y:S01]  /*5130*/  STS.128 [R0+0x400], R8 ;  /* 0x0004000800007388 */ /* 0x000fe20000000c00 */
[----:B-1----:R-:W-:Y:S02]  /*5140*/  FADD.FTZ R23, R23, R24 ;  /* 0x0000001817177221 */ /* 0x002fe40000010000 */
[----:B------:R-:W-:Y:S01]  /*5150*/  IADD3 R2, P0, PT, R43, R36, RZ ;  /* 0x000000242b027210 */ /* 0x000fe20007f1e0ff */
[----:B------:R-:W-:Y:S01]  /*5160*/  STS.128 [R0+0x410], R12 ;  /* 0x0004100c00007388 */ /* 0x000fe20000000c00 */
[----:B----4-:R-:W-:Y:S02]  /*5170*/  FADD.FTZ R29, R20, R29 ;  /* 0x0000001d141d7221 */ /* 0x010fe40000010000 */
[----:B------:R-:W-:Y:S01]  /*5180*/  SHF.L.U32 R20, R2, 0x2, RZ ;  /* 0x0000000202147819 */ /* 0x000fe200000006ff */
        /* <DEDUP_REMOVED lines=40> */
[----:B0-----:R-:W-:-:S03]  /*5410*/  FADD.FTZ R0, R0, R11 ;  /* 0x0000000b00007221 */ /* 0x001fc60000010000 */
[----:B------:R-:W0:Y:S01]  /*5420*/  LDS R35, [R3+0x2c00] ;  /* 0x002c000003237984 */ /* 0x000e220000000800 */
[----:B-1----:R-:W-:-:S03]  /*5430*/  FADD.FTZ R7, RZ, R7 ;  /* 0x00000007ff077221 */ /* 0x002fc60000010000 */
[----:B------:R1:W0:Y:S01]  /*5440*/  LDS R22, [R3+0x2e00] ;  /* 0x002e000003167984 */ /* 0x0002220000000800 */
[----:B--2---:R-:W-:Y:S01]  /*5450*/  FADD.FTZ R9, R5, R16 ;  /* 0x0000001005097221 */ /* 0x004fe20000010000 */
[----:B------:R-:W-:Y:S01]  /*5460*/  IADD3.X R5, PT, PT, R12, UR21, RZ, P1, !PT ;  /* 0x000000150c057c10 */ /* 0x000fe20008ffe4ff */
        /* <DEDUP_REMOVED lines=24> */
.L_x_2823:
        /* <DEDUP_REMOVED lines=8> */
.L_x_2850:
[----:B------:R-:W-:Y:S05]  /*5670*/  BSYNC B2 ;  /* 0x0000000000027941 */ /* 0x000fea0003800000 */
.L_x_2849:
        /* <DEDUP_REMOVED lines=9> */
.L_x_2851:
[----:B------:R-:W-:Y:S01]  /*5710*/  MOV R85, R164 ;  /* 0x000000a400557202 */ /* 0x000fe20000000f00 */
[----:B------:R-:W-:Y:S01]  /*5720*/  FADD.FTZ R2, R77, R2 ;  /* 0x000000024d027221 */ /* 0x000fe20000010000 */
[----:B------:R-:W-:Y:S02]  /*5730*/  MOV R87, R166 ;  /* 0x000000a600577202 */ /* 0x000fe40000000f00 */
[----:B------:R-:W-:Y:S01]  /*5740*/  MOV R88, R168 ;  /* 0x000000a800587202 */ /* 0x000fe20000000f00 */
[----:B------:R-:W-:Y:S01]  /*5750*/  HFMA2 R178, -RZ, RZ, 0, 1.1920928955078125e-07 ;  /* 0x00000002ffb27431 */ /* 0x000fe200000001ff */
[----:B------:R-:W-:Y:S02]  /*5760*/  MOV R179, R2 ;  /* 0x0000000200b37202 */ /* 0x000fe40000000f00 */
[----:B------:R-:W-:-:S07]  /*5770*/  MOV R44, R177 ;  /* 0x000000b1002c7202 */ /* 0x000fce0000000f00 */
[----:B------:R-:W-:Y:S05]  /*5780*/  WARPSYNC.COLLECTIVE R176, `(.L_x_2852) ;  /* 0x00000000b0087348 */ /* 0x000fea0003c00000 */
[----:B------:R0:W1:Y:S02]  /*5790*/  SHFL.BFLY P3, R177, R179, R178, R181 ;  /* 0x0c0000b2b3b17389 */ /* 0x00006400000600b5 */
[----:B01----:R-:W-:Y:S05]  /*57a0*/  ENDCOLLECTIVE ;  /* 0x000000000000791b */ /* 0x003fea0003800000 */
.L_x_2852:
[----:B------:R-:W-:-:S05]  /*57b0*/  FADD.FTZ R44, R79, R44 ;  /* 0x0000002c4f2c7221 */ /* 0x000fca0000010000 */
[----:B------:R-:W-:Y:S02]  /*57c0*/  MOV R179, R44 ;  /* 0x0000002c00b37202 */ /* 0x000fe40000000f00 */
[----:B------:R-:W-:-:S07]  /*57d0*/  MOV R75, R177 ;  /* 0x000000b1004b7202 */ /* 0x000fce0000000f00 */
[----:B------:R-:W-:Y:S05]  /*57e0*/  WARPSYNC.COLLECTIVE R176, `(.L_x_2853) ;  /* 0x00000000b0087348 */ /* 0x000fea0003c00000 */
[----:B------:R0:W1:Y:S02]  /*57f0*/  SHFL.BFLY P3, R177, R179, R178, R181 ;  /* 0x0c0000b2b3b17389 */ /* 0x00006400000600b5 */
[----:B01----:R-:W-:Y:S05]  /*5800*/  ENDCOLLECTIVE ;  /* 0x000000000000791b */ /* 0x003fea0003800000 */
.L_x_2853:
[----:B------:R-:W-:Y:S01]  /*5810*/  FADD.FTZ R75, R2, R75 ;  /* 0x0000004b024b7221 */ /* 0x000fe20000010000 */
[----:B------:R-:W-:-:S04]  /*5820*/  HFMA2 R178, -RZ, RZ, 0, 2.384185791015625e-07 ;  /* 0x00000004ffb27431 */ /* 0x000fc800000001ff */
[----:B------:R-:W-:Y:S02]  /*5830*/  MOV R179, R75 ;  /* 0x0000004b00b37202 */ /* 0x000fe40000000f00 */
[----:B------:R-:W-:-:S07]  /*5840*/  MOV R83, R177 ;  /* 0x000000b100537202 */ /* 0x000fce0000000f00 */
[----:B------:R-:W-:Y:S05]  /*5850*/  WARPSYNC.COLLECTIVE R176, `(.L_x_2854) ;  /* 0x00000000b0087348 */ /* 0x000fea0003c00000 */
[----:B------:R0:W1:Y:S02]  /*5860*/  SHFL.BFLY P3, R177, R179, R178, R181 ;  /* 0x0c0000b2b3b17389 */ /* 0x00006400000600b5 */
[----:B01----:R-:W-:Y:S05]  /*5870*/  ENDCOLLECTIVE ;  /* 0x000000000000791b */ /* 0x003fea0003800000 */
.L_x_2854:
[----:B------:R-:W-:-:S05]  /*5880*/  FADD.FTZ R83, R44, R83 ;  /* 0x000000532c537221 */ /* 0x000fca0000010000 */
[----:B------:R-:W-:Y:S02]  /*5890*/  MOV R179, R83 ;  /* 0x0000005300b37202 */ /* 0x000fe40000000f00 */
[----:B------:R-:W-:-:S07]  /*58a0*/  MOV R82, R177 ;  /* 0x000000b100527202 */ /* 0x000fce0000000f00 */
[----:B------:R-:W-:Y:S05]  /*58b0*/  WARPSYNC.COLLECTIVE R176, `(.L_x_2855) ;  /* 0x00000000b0087348 */ /* 0x000fea0003c00000 */
[----:B------:R0:W1:Y:S02]  /*58c0*/  SHFL.BFLY P3, R177, R179, R178, R181 ;  /* 0x0c0000b2b3b17389 */ /* 0x00006400000600b5 */
[----:B01----:R-:W-:Y:S05]  /*58d0*/  ENDCOLLECTIVE ;  /* 0x000000000000791b */ /* 0x003fea0003800000 */
.L_x_2855:
[----:B------:R-:W-:Y:S01]  /*58e0*/  FADD.FTZ R82, R75, R82 ;  /* 0x000000524b527221 */ /* 0x000fe20000010000 */
[----:B------:R-:W-:-:S04]  /*58f0*/  HFMA2 R178, -RZ, RZ, 0, 4.76837158203125e-07 ;  /* 0x00000008ffb27431 */ /* 0x000fc800000001ff */
[----:B------:R-:W-:Y:S02]  /*5900*/  MOV R179, R82 ;  /* 0x0000005200b37202 */ /* 0x000fe40000000f00 */
[----:B------:R-:W-:-:S07]  /*5910*/  MOV R84, R177 ;  /* 0x000000b100547202 */ /* 0x000fce0000000f00 */
[----:B------:R-:W-:Y:S05]  /*5920*/  WARPSYNC.COLLECTIVE R176, `(.L_x_2856) ;  /* 0x00000000b0087348 */ /* 0x000fea0003c00000 */
[----:B------:R0:W1:Y:S02]  /*5930*/  SHFL.BFLY P3, R177, R179, R178, R181 ;  /* 0x0c0000b2b3b17389 */ /* 0x00006400000600b5 */
[----:B01----:R-:W-:Y:S05]  /*5940*/  ENDCOLLECTIVE ;  /* 0x000000000000791b */ /* 0x003fea0003800000 */
.L_x_2856:
[----:B------:R-:W-:Y:S01]  /*5950*/  FADD.FTZ R84, R83, R84 ;  /* 0x0000005453547221 */ /* 0x000fe20000010000 */
[----:B------:R-:W-:-:S04]  /*5960*/  MOV R83, R171 ;  /* 0x000000ab00537202 */ /* 0x000fc80000000f00 */
[----:B------:R-:W-:Y:S02]  /*5970*/  MOV R179, R84 ;  /* 0x0000005400b37202 */ /* 0x000fe40000000f00 */
[----:B------:R-:W-:-:S07]  /*5980*/  MOV R77, R177 ;  /* 0x000000b1004d7202 */ /* 0x000fce0000000f00 */
[----:B------:R-:W-:Y:S05]  /*5990*/  WARPSYNC.COLLECTIVE R176, `(.L_x_2857) ;  /* 0x00000000b0087348 */ /* 0x000fea0003c00000 */
[----:B------:R0:W1:Y:S02]  /*59a0*/  SHFL.BFLY P3, R177, R179, R178, R181 ;  /* 0x0c0000b2b3b17389 */ /* 0x00006400000600b5 */
[----:B01----:R-:W-:Y:S05]  /*59b0*/  ENDCOLLECTIVE ;  /* 0x000000000000791b */ /* 0x003fea0003800000 */
.L_x_2857:
[----:B------:R-:W-:Y:S01]  /*59c0*/  FADD.FTZ R175, R82, R77 ;  /* 0x0000004d52af7221 */ /* 0x000fe20000010000 */
[----:B------:R-:W-:Y:S02]  /*59d0*/  MOV R82, R172 ;  /* 0x000000ac00527202 */ /* 0x000fe40000000f00 */
[----:B------:R-:W-:Y:S01]  /*59e0*/  MOV R77, R174 ;  /* 0x000000ae004d7202 */ /* 0x000fe20000000f00 */
[----:B------:R-:W-:Y:S01]  /*59f0*/  HFMA2 R178, -RZ, RZ, 0, 9.5367431640625e-07 ;  /* 0x00000010ffb27431 */ /* 0x000fe200000001ff */
[----:B------:R-:W-:Y:S02]  /*5a00*/  MOV R179, R175 ;  /* 0x000000af00b37202 */ /* 0x000fe40000000f00 */
[----:B------:R-:W-:-:S07]  /*5a10*/  MOV R79, R177 ;  /* 0x000000b1004f7202 */ /* 0x000fce0000000f00 */
[----:B------:R-:W-:Y:S05]  /*5a20*/  WARPSYNC.COLLECTIVE R176, `(.L_x_2858) ;  /* 0x00000000b0087348 */ /* 0x000fea0003c00000 */
[----:B------:R0:W1:Y:S02]  /*5a30*/  SHFL.BFLY P3, R177, R179, R178, R181 ;  /* 0x0c0000b2b3b17389 */ /* 0x00006400000600b5 */
[----:B01----:R-:W-:Y:S05]  /*5a40*/  ENDCOLLECTIVE ;  /* 0x000000000000791b */ /* 0x003fea0003800000 */
.L_x_2858:
[----:B------:R-:W-:Y:S01]  /*5a50*/  FADD.FTZ R2, R84, R79 ;  /* 0x0000004f54027221 */ /* 0x000fe20000010000 */
[----:B------:R-:W-:Y:S02]  /*5a60*/  MOV R84, R170 ;  /* 0x000000aa00547202 */ /* 0x000fe40000000f00 */
[----:B------:R-:W-:Y:S02]  /*5a70*/  MOV R79, R173 ;  /* 0x000000ad004f7202 */ /* 0x000fe40000000f00 */
[----:B------:R-:W-:Y:S02]  /*5a80*/  MOV R179, R2 ;  /* 0x0000000200b37202 */ /* 0x000fe40000000f00 */
[----:B------:R-:W-:-:S07]  /*5a90*/  MOV R44, R177 ;  /* 0x000000b1002c7202 */ /* 0x000fce0000000f00 */
[----:B------:R-:W-:Y:S05]  /*5aa0*/  WARPSYNC.COLLECTIVE R176, `(.L_x_2859) ;  /* 0x00000000b0087348 */ /* 0x000fea0003c00000 */
[----:B------:R0:W1:Y:S02]  /*5ab0*/  SHFL.BFLY P3, R177, R179, R178, R181 ;  /* 0x0c0000b2b3b17389 */ /* 0x00006400000600b5 */
[----:B01----:R-:W-:Y:S05]  /*5ac0*/  ENDCOLLECTIVE ;  /* 0x000000000000791b */ /* 0x003fea0003800000 */
.L_x_2859:
[----:B------:R-:W-:Y:S05]  /*5ad0*/  BRA `(.L_x_2860) ;  /* 0xffffffb800fc7947 */ /* 0x000fea000383ffff */
.L_x_2861:
        /* <DEDUP_REMOVED lines=10> */
.L_x_4997:


//--------------------- .text._ZN10layer_norm31ln_parallel_residual_bwd_kernelINS_13Kernel_traitsI6__halfS2_fS2_fjLj768ELj1ELj4ELj1ELj16ENS_18Kernel_traits_baseILj768ES2_S2_fS2_fjLj128EEEEELb1ELb0ELb0EEEvNS_9BwdParamsE --------------------------
	.section	.text._ZN10layer_norm31ln_parallel_residual_bwd_kernelINS_13Kernel_traitsI6__halfS2_fS2_fjLj768ELj1ELj4ELj1ELj16ENS_18Kernel_traits_baseILj768ES2_S2_fS2_fjLj128EEEEELb1ELb0ELb0EEEvNS_9BwdParamsE,"ax",@progbits
	.align	128
        .global         _ZN10layer_norm31ln_parallel_residual_bwd_kernelINS_13Kernel_traitsI6__halfS2_fS2_fjLj768ELj1ELj4ELj1ELj16ENS_18Kernel_traits_baseILj768ES2_S2_fS2_fjLj128EEEEELb1ELb0ELb0EEEvNS_9BwdParamsE
        .type           _ZN10layer_norm31ln_parallel_residual_bwd_kernelINS_13Kernel_traitsI6__halfS2_fS2_fjLj768ELj1ELj4ELj1ELj16ENS_18Kernel_traits_baseILj768ES2_S2_fS2_fjLj128EEEEELb1ELb0ELb0EEEvNS_9BwdParamsE,@function
        .size           _ZN10layer_norm31ln_parallel_residual_bwd_kernelINS_13Kernel_traitsI6__halfS2_fS2_fjLj768ELj1ELj4ELj1ELj16ENS_18Kernel_traits_baseILj768ES2_S2_fS2_fjLj128EEEEELb1ELb0ELb0EEEvNS_9BwdParamsE,(.L_x_4998 - _ZN10layer_norm31ln_parallel_residual_bwd_kernelINS_13Kernel_traitsI6__halfS2_fS2_fjLj768ELj1ELj4ELj1ELj16ENS_18Kernel_traits_baseILj768ES2_S2_fS2_fjLj128EEEEELb1ELb0ELb0EEEvNS_9BwdParamsE)
        .other          _ZN10layer_norm31ln_parallel_residual_bwd_kernelINS_13Kernel_traitsI6__halfS2_fS2_fjLj768ELj1ELj4ELj1ELj16ENS_18Kernel_traits_baseILj768ES2_S2_fS2_fjLj128EEEEELb1ELb0ELb0EEEvNS_9BwdParamsE,@"STO_CUDA_ENTRY STV_DEFAULT"
_ZN10layer_norm31ln_parallel_residual_bwd_kernelINS_13Kernel_traitsI6__halfS2_fS2_fjLj768ELj1ELj4ELj1ELj16ENS_18Kernel_traits_baseILj768ES2_S2_fS2_fjLj128EEEEELb1ELb0ELb0EEEvNS_9BwdParamsE:
.text._ZN10layer_norm31ln_parallel_residual_bwd_kernelINS_13Kernel_traitsI6__halfS2_fS2_fjLj768ELj1ELj4ELj1ELj16ENS_18Kernel_traits_baseILj768ES2_S2_fS2_fjLj128EEEEELb1ELb0ELb0EEEvNS_9BwdParamsE:
        /* <DEDUP_REMOVED lines=17> */
[----:B0-----:R-:W-:Y:S01]  /*0110*/  LOP3.LUT R5, R4, 0x1f, RZ, 0xc, !PT ;  /* 0x0000001f04057812 */ /* 0x001fe200078e0cff */
[----:B------:R-:W0:Y:S04]  /*0120*/  LDCU.64 UR24, c[0x0][0x438] ;  /* 0x00008700ff1877ac */ /* 0x000e280008000a00 */
[----:B------:R-:W0:Y:S01]  /*0130*/  LDC.64 R18, c[0x0][0x3d0] ;  /* 0x0000f400ff127b82 */ /* 0x000e220000000a00 */
[----:B------:R-:W-:Y:S01]  /*0140*/  LEA.HI.SX32 R6, R0, R5, 0x1d ;  /* 0x0000000500067211 */ /* 0x000fe200078feaff */
[----:B------:R-:W0:Y:S01]  /*0150*/  LDCU.64 UR10, c[0x0][0x470] ;  /* 0x00008e00ff0a77ac */ /* 0x000e220008000a00 */
[----:B------:R-:W-:-:S02]  /*0160*/  LOP3.LUT R5, R4, 0x1f, RZ, 0xc0, !PT ;  /* 0x0000001f04057812 */ /* 0x000fc400078ec0ff */
        /* <DEDUP_REMOVED lines=124> */
.L_x_2900:
        /* <DEDUP_REMOVED lines=29> */
[----:B------:R-:W2:Y:S04]  /*0b00*/  LDG.E.128 R188, desc[UR8][R224.64] ;  /* 0x00000008e0bc7981 */ /* 0x000ea8000c1e1d00 */
[----:B------:R-:W2:Y:S01]  /*0b10*/  LDG.E.128 R192, desc[UR8][R224.64+0x10] ;  /* 0x00001008e0c07981 */ /* 0x000ea2000c1e1d00 */
[----:B------:R-:W-:Y:S02]  /*0b20*/  ISETP.NE.U32.AND P2, PT, RZ, UR10, PT ;  /* 0x0000000aff007c0c */ /* 0x000fe4000bf45070 */
[----:B------:R-:W-:Y:S02]  /*0b30*/  ISETP.NE.AND.EX P0, PT, RZ, UR25, PT, P0 ;  /* 0x00000019ff007c0c */ /* 0x000fe4000bf05300 */
[----:B------:R-:W-:-:S11]  /*0b40*/  ISETP.NE.AND.EX P2, PT, RZ, UR11, PT, P2 ;  /* 0x0000000bff007c0c */ /* 0x000fd6000bf45320 */
[----:B------:R-:W1:Y:S08]  /*0b50*/  @P0 LDC.64 R204, c[0x0][0x438] ;  /* 0x00010e00ffcc0b82 */ /* 0x000e700000000a00 */
[----:B------:R-:W1:Y:S01]  /*0b60*/  @P2 LDC.64 R16, c[0x0][0x3b8] ;  /* 0x0000ee00ff102b82 */ /* 0x000e620000000a00 */
[----:B0-----:R-:W-:-:S04]  /*0b70*/  IMAD.WIDE.U32 R198, R2, 0x8, R198 ;  /* 0x0000000802c67825 */ /* 0x001fc800078e00c6 */
[----:B------:R-:W-:Y:S01]  /*0b80*/  HADD2.F32 R196, -RZ, R37.H0_H0 ;  /* 0x20000025ffc47230 */ /* 0x000fe20000004100 */
[----:B------:R0:W5:Y:S01]  /*0b90*/  LDG.E.64 R232, desc[UR8][R198.64] ;  /* 0x00000008c6e87981 */ /* 0x000162000c1e1b00 */
[----:B------:R-:W-:Y:S02]  /*0ba0*/  HADD2.F32 R3, -RZ, R36.H0_H0 ;  /* 0x20000024ff037230 */ /* 0x000fe40000004100 */
[----:B-1----:R-:W-:-:S05]  /*0bb0*/  @P0 IMAD.WIDE.U32 R204, R2, 0x20, R204 ;  /* 0x0000002002cc0825 */ /* 0x002fca00078e00cc */
[----:B------:R-:W5:Y:S01]  /*0bc0*/  @P0 LDG.E.128 R144, desc[UR8][R204.64] ;  /* 0x00000008cc900981 */ /* 0x000f62000c1e1d00 */
[----:B------:R-:W-:-:S03]  /*0bd0*/  @P2 IMAD.WIDE.U32 R16, R2, 0x8, R16 ;  /* 0x0000000802102825 */ /* 0x000fc600078e0010 */
[----:B------:R-:W5:Y:S01]  /*0be0*/  @P0 LDG.E.128 R148, desc[UR8][R204.64+0x10] ;  /* 0x00001008cc940981 */ /* 0x000f62000c1e1d00 */
[----:B0-----:R-:W-:-:S03]  /*0bf0*/  HADD2.F32 R199, -RZ, R37.H1_H1 ;  /* 0x30000025ffc77230 */ /* 0x001fc60000004100 */
[----:B------:R0:W5:Y:S01]  /*0c00*/  @P2 LDG.E.64 R242, desc[UR8][R16.64] ;  /* 0x0000000810f22981 */ /* 0x000162000c1e1b00 */
[----:B------:R-:W-:Y:S02]  /*0c10*/  HADD2.F32 R0, -RZ, R32.H0_H0 ;  /* 0x20000020ff007230 */ /* 0x000fe40000004100 */
[----:B------:R-:W-:Y:S02]  /*0c20*/  HADD2.F32 R235, -RZ, R36.H1_H1 ;  /* 0x30000024ffeb7230 */ /* 0x000fe40000004100 */
[----:B0-----:R-:W-:Y:S01]  /*0c30*/  HADD2.F32 R16, -RZ, R33.H0_H0 ;  /* 0x20000021ff107230 */ /* 0x001fe20000004100 */
[----:B------:R-:W-:Y:S01]  /*0c40*/  IADD3 R234, PT, PT, R2, 0x20, RZ ;  /* 0x0000002002ea7810 */ /* 0x000fe20007ffe0ff */
[--C-:B---3--:R-:W-:Y:S02]  /*0c50*/  HADD2.F32 R225, -RZ, R180.reuse.H0_H0 ;  /* 0x200000b4ffe17230 */ /* 0x108fe40000004100 */
[----:B------:R-:W-:Y:S02]  /*0c60*/  HADD2.F32 R204, -RZ, R180.H1_H1 ;  /* 0x300000b4ffcc7230 */ /* 0x000fe40000004100 */
[----:B------:R-:W-:-:S02]  /*0c70*/  HADD2.F32 R205, -RZ, R181.H0_H0 ;  /* 0x200000b5ffcd7230 */ /* 0x000fc40000004100 */
[----:B------:R-:W-:Y:S02]  /*0c80*/  HADD2.F32 R180, -RZ, R181.H1_H1 ;  /* 0x300000b5ffb47230 */ /* 0x000fe40000004100 */
[--C-:B----4-:R-:W-:Y:S02]  /*0c90*/  HADD2.F32 R201, -RZ, R184.reuse.H0_H0 ;  /* 0x200000b8ffc97230 */ /* 0x110fe40000004100 */
[----:B------:R-:W-:Y:S01]  /*0ca0*/  FMUL.FTZ R17, R196, R205 ;  /* 0x000000cdc4117220 */ /* 0x000fe20000410000 */
[----:B------:R-:W-:Y:S02]  /*0cb0*/  HADD2.F32 R210, -RZ, R184.H1_H1 ;  /* 0x300000b8ffd27230 */ /* 0x000fe40000004100 */
[--C-:B------:R-:W-:Y:S02]  /*0cc0*/  HADD2.F32 R223, -RZ, R185.reuse.H0_H0 ;  /* 0x200000b9ffdf7230 */ /* 0x100fe40000004100 */
[----:B------:R-:W-:Y:S01]  /*0cd0*/  FMUL.FTZ R3, R3, R225 ;  /* 0x000000e103037220 */ /* 0x000fe20000410000 */
[----:B------:R-:W-:-:S02]  /*0ce0*/  HADD2.F32 R184, -RZ, R185.H1_H1 ;  /* 0x300000b9ffb87230 */ /* 0x000fc40000004100 */
[----:B------:R-:W-:Y:S01]  /*0cf0*/  FMUL.FTZ R196, R199, R180 ;  /* 0x000000b4c7c47220 */ /* 0x000fe20000410000 */
[----:B------:R-:W-:Y:S02]  /*0d00*/  HADD2.F32 R181, -RZ, R33.H1_H1 ;  /* 0x30000021ffb57230 */ /* 0x000fe40000004100 */
[----:B------:R-:W-:Y:S01]  /*0d10*/  FFMA.FTZ R17, R16, R223, R17 ;  /* 0x000000df10117223 */ /* 0x000fe20000010011 */
[----:B------:R-:W-:Y:S01]  /*0d20*/  FFMA.FTZ R0, R0, R201, R3 ;  /* 0x000000c900007223 */ /* 0x000fe20000010003 */
[----:B------:R-:W-:Y:S02]  /*0d30*/  HADD2.F32 R3, -RZ, R32.H1_H1 ;  /* 0x30000020ff037230 */ /* 0x000fe40000004100 */
[----:B------:R-:W-:Y:S01]  /*0d40*/  FFMA.FTZ R16, R181, R184, R196 ;  /* 0x000000b8b5107223 */ /* 0x000fe200000100c4 */
[----:B------:R-:W-:Y:S02]  /*0d50*/  HADD2.F32 R196, -RZ, R38.H0_H0 ;  /* 0x20000026ffc47230 */ /* 0x000fe40000004100 */
[----:B------:R-:W-:Y:S01]  /*0d60*/  FMUL.FTZ R18, R235, R204 ;  /* 0x000000cceb127220 */ /* 0x000fe20000410000 */
[----:B------:R-:W-:-:S02]  /*0d70*/  HADD2.F32 R185, -RZ, R182.H0_H0 ;  /* 0x200000b6ffb97230 */ /* 0x000fc40000004100 */
[C---:B--2---:R-:W-:Y:S01]  /*0d80*/  FADD.FTZ R188, -R227.reuse, R188 ;  /* 0x000000bce3bc7221 */ /* 0x044fe20000010100 */
[----:B------:R-:W-:Y:S02]  /*0d90*/  HADD2.F32 R181, -RZ, R38.H1_H1 ;  /* 0x30000026ffb57230 */ /* 0x000fe40000004100 */
[----:B------:R-:W-:Y:S02]  /*0da0*/  HADD2.F32 R182, -RZ, R182.H1_H1 ;  /* 0x300000b6ffb67230 */ /* 0x000fe40000004100 */
[----:B------:R-:W-:Y:S01]  /*0db0*/  FADD.FTZ R198, -R227, R189 ;  /* 0x000000bde3c67221 */ /* 0x000fe20000010100 */
[----:B------:R-:W-:Y:S01]  /*0dc0*/  FFMA.FTZ R18, R3, R210, R18 ;  /* 0x000000d203127223 */ /* 0x000fe20000010012 */
[----:B------:R-:W-:Y:S01]  /*0dd0*/  FMUL.FTZ R199, R196, R185 ;  /* 0x000000b9c4c77220 */ /* 0x000fe20000410000 */
[----:B-----5:R-:W-:Y:S01]  /*0de0*/  FMUL.FTZ R3, R15, R188 ;  /* 0x000000bc0f037220 */ /* 0x020fe20000410000 */
[----:B------:R-:W-:Y:S01]  /*0df0*/  FMUL.FTZ R196, R181, R182 ;  /* 0x000000b6b5c47220 */ /* 0x000fe20000410000 */
[----:B------:R-:W-:-:S02]  /*0e00*/  HADD2.F32 R188, -RZ, R186.H1_H1 ;  /* 0x300000baffbc7230 */ /* 0x000fc40000004100 */
[----:B------:R-:W-:Y:S01]  /*0e10*/  FMUL.FTZ R198, R15, R198 ;  /* 0x000000c60fc67220 */ /* 0x000fe20000410000 */
[----:B------:R-:W-:Y:S02]  /*0e20*/  HADD2.F32 R181, -RZ, R34.H1_H1 ;  /* 0x30000022ffb57230 */ /* 0x000fe40000004100 */
[----:B------:R-:W-:Y:S02]  /*0e30*/  HADD2.F32 R235, -RZ, R186.H0_H0 ;  /* 0x200000baffeb7230 */ /* 0x000fe40000004100 */
[----:B------:R-:W-:Y:S02]  /*0e40*/  HADD2.F32 R186, -RZ, R34.H0_H0 ;  /* 0x20000022ffba7230 */ /* 0x000fe40000004100 */
[----:B------:R-:W-:Y:S01]  /*0e50*/  FFMA.FTZ R196, R181, R188, R196 ;  /* 0x000000bcb5c47223 */ /* 0x000fe200000100c4 */
[----:B------:R-:W-:Y:S01]  /*0e60*/  FADD.FTZ R190, -R227, R190 ;  /* 0x000000bee3be7221 */ /* 0x000fe20000010100 */
[----:B------:R-:W-:Y:S01]  /*0e70*/  FADD.FTZ R113, R113, R204 ;  /* 0x000000cc71717221 */ /* 0x000fe20000010000 */
[----:B------:R-:W-:Y:S01]  /*0e80*/  FFMA.FTZ R97, R198, R204, R97 ;  /* 0x000000ccc6617223 */ /* 0x000fe20000010061 */
[----:B------:R-:W-:-:S02]  /*0e90*/  HADD2.F32 R181, -RZ, R183.H0_H0 ;  /* 0x200000b7ffb57230 */ /* 0x000fc40000004100 */
[----:B------:R-:W-:Y:S02]  /*0ea0*/  HADD2.F32 R204, -RZ, R39.H0_H0 ;  /* 0x20000027ffcc7230 */ /* 0x000fe40000004100 */
[----:B------:R-:W-:Y:S01]  /*0eb0*/  FADD.FTZ R72, R72, R201 ;  /* 0x000000c948487221 */ /* 0x000fe20000010000 */
[----:B------:R-:W-:Y:S01]  /*0ec0*/  FFMA.FTZ R56, R3, R201, R56 ;  /* 0x000000c903387223 */ /* 0x000fe20000010038 */
[----:B------:R-:W-:Y:S01]  /*0ed0*/  FFMA.FTZ R199, R186, R235, R199 ;  /* 0x000000ebbac77223 */ /* 0x000fe200000100c7 */
[----:B------:R-:W-:Y:S02]  /*0ee0*/  HADD2.F32 R186, -RZ, R183.H1_H1 ;  /* 0x300000b7ffba7230 */ /* 0x000fe40000004100 */
[----:B------:R-:W-:Y:S01]  /*0ef0*/  FMUL.FTZ R201, R15, R190 ;  /* 0x000000be0fc97220 */ /* 0x000fe20000410000 */
[----:B------:R-:W-:Y:S01]  /*0f00*/  FADD.FTZ R192, -R227, R192 ;  /* 0x000000c0e3c07221 */ /* 0x000fe20000010100 */
[--C-:B------:R-:W-:Y:S02]  /*0f10*/  HADD2.F32 R183, -RZ, R187.reuse.H0_H0 ;  /* 0x200000bbffb77230 */ /* 0x100fe40000004100 */
[----:B------:R-:W-:-:S02]  /*0f20*/  HADD2.F32 R190, -RZ, R187.H1_H1 ;  /* 0x300000bbffbe7230 */ /* 0x000fc40000004100 */
[----:B------:R-:W-:Y:S01]  /*0f30*/  FMUL.FTZ R187, R204, R181 ;  /* 0x000000b5ccbb7220 */ /* 0x000fe20000410000 */
[----:B------:R-:W-:Y:S01]  /*0f40*/  FADD.FTZ R112, R112, R225 ;  /* 0x000000e170707221 */ /* 0x000fe20000010000 */
[----:B------:R-:W-:Y:S01]  /*0f50*/  FFMA.FTZ R96, R3, R225, R96 ;  /* 0x000000e103607223 */ /* 0x000fe20000010060 */
[----:B------:R-:W-:Y:S01]  /*0f60*/  FADD.FTZ R73, R73, R210 ;  /* 0x000000d249497221 */ /* 0x000fe20000010000 */
[----:B------:R-:W-:Y:S01]  /*0f70*/  FFMA.FTZ R57, R198, R210, R57 ;  /* 0x000000d2c6397223 */ /* 0x000fe20000010039 */
[----:B------:R-:W-:Y:S02]  /*0f80*/  HADD2.F32 R204, -RZ, R35.H0_H0 ;  /* 0x20000023ffcc7230 */ /* 0x000fe40000004100 */
[----:B------:R-:W-:Y:S01]  /*0f90*/  FADD.FTZ R210, -R227, R191 ;  /* 0x000000bfe3d27221 */ /* 0x000fe20000010100 */
[C---:B------:R-:W-:Y:S01]  /*0fa0*/  FMUL.FTZ R225, R15.reuse, R192 ;  /* 0x000000c00fe17220 */ /* 0x040fe20000410000 */
[----:B------:R-:W-:Y:S01]  /*0fb0*/  FADD.FTZ R116, R116, R185 ;  /* 0x000000b974747221 */ /* 0x000fe20000010000 */
[----:B------:R-:W-:Y:S01]  /*0fc0*/  FFMA.FTZ R204, R204, R183, R187 ;  /* 0x000000b7cccc7223 */ /* 0x000fe200000100bb */
[----:B------:R-:W-:Y:S01]  /*0fd0*/  FMUL.FTZ R210, R15, R210 ;  /* 0x000000d20fd27220 */ /* 0x000fe20000410000 */
[----:B------:R-:W-:Y:S01]  /*0fe0*/  FFMA.FTZ R100, R225, R185, R100 ;  /* 0x000000b9e1647223 */ /* 0x000fe20000010064 */
[----:B------:R-:W-:Y:S01]  /*0ff0*/  FADD.FTZ R185, RZ, R0 ;  /* 0x00000000ffb97221 */ /* 0x000fe20000010000 */
[----:B------:R-:W-:Y:S01]  /*1000*/  FFMA.FTZ R187, R3, R0, RZ ;  /* 0x0000000003bb7223 */ /* 0x000fe200000100ff */
[----:B------:R-:W-:Y:S01]  /*1010*/  FADD.FTZ R226, -R227, R193 ;  /* 0x000000c1e3e27221 */ /* 0x000fe20000010100 */
[----:B------:R-:W-:Y:S01]  /*1020*/  FADD.FTZ R75, R75, R184 ;  /* 0x000000b84b4b7221 */ /* 0x000fe20000010000 */
[C---:B------:R-:W-:Y:S01]  /*1030*/  FFMA.FTZ R59, R210.reuse, R184, R59 ;  /* 0x000000b8d23b7223 */ /* 0x040fe2000001003b */
[----:B------:R-:W-:Y:S01]  /*1040*/  FADD.FTZ R115, R115, R180 ;  /* 0x000000b473737221 */ /* 0x000fe20000010000 */
[----:B------:R-:W-:Y:S01]  /*1050*/  FFMA.FTZ R99, R210, R180, R99 ;  /* 0x000000b4d2637223 */ /* 0x000fe20000010063 */
        /* <DEDUP_REMOVED lines=8> */
[----:B------:R-:W-:-:S02]  /*10e0*/  HADD2.F32 R189, -RZ, R39.H1_H1 ;  /* 0x30000027ffbd7230 */ /* 0x000fc40000004100 */
[----:B------:R-:W-:Y:S01]  /*10f0*/  FADD.FTZ R117, R117, R182 ;  /* 0x000000b675757221 */ /* 0x000fe20000010000 */
[----:B------:R-:W-:Y:S01]  /*1100*/  FFMA.FTZ R101, R226, R182, R101 ;  /* 0x000000b6e2657223 */ /* 0x000fe20000010065 */
[----:B------:R-:W-:Y:S01]  /*1110*/  FMUL.FTZ R223, R15, R194 ;  /* 0x000000c20fdf7220 */ /* 0x000fe20000410000 */
[----:B------:R-:W-:Y:S01]  /*1120*/  FADD.FTZ R180, R185, R16 ;  /* 0x00000010b9b47221 */ /* 0x000fe20000010000 */
[----:B------:R-:W-:Y:S01]  /*1130*/  FFMA.FTZ R182, R210, R16, R187 ;  /* 0x00000010d2b67223 */ /* 0x000fe200000100bb */
[----:B------:R-:W-:Y:S01]  /*1140*/  FADD.FTZ R114, R114, R205 ;  /* 0x000000cd72727221 */ /* 0x000fe20000010000 */
[----:B------:R-:W-:Y:S01]  /*1150*/  FFMA.FTZ R98, R201, R205, R98 ;  /* 0x000000cdc9627223 */ /* 0x000fe20000010062 */
[----:B------:R-:W-:Y:S02]  /*1160*/  HADD2.F32 R205, -RZ, R35.H1_H1 ;  /* 0x30000023ffcd7230 */ /* 0x000fe40000004100 */
[----:B------:R-:W-:Y:S01]  /*1170*/  FMUL.FTZ R224, R189, R186 ;  /* 0x000000babde07220 */ /* 0x000fe20000410000 */
[----:B------:R-:W-:Y:S01]  /*1180*/  FADD.FTZ R78, R78, R183 ;  /* 0x000000b74e4e7221 */ /* 0x000fe20000010000 */
[C---:B------:R-:W-:Y:S01]  /*1190*/  FFMA.FTZ R62, R223.reuse, R183, R62 ;  /* 0x000000b7df3e7223 */ /* 0x040fe2000001003e */
[----:B------:R-:W-:Y:S01]  /*11a0*/  FADD.FTZ R118, R118, R181 ;  /* 0x000000b576767221 */ /* 0x000fe20000010000 */
[----:B------:R-:W-:Y:S01]  /*11b0*/  FFMA.FTZ R102, R223, R181, R102 ;  /* 0x000000b5df667223 */ /* 0x000fe20000010066 */
[----:B------:R-:W-:Y:S01]  /*11c0*/  FADD.FTZ R181, R180, R199 ;  /* 0x000000c7b4b57221 */ /* 0x000fe20000010000 */
[----:B------:R-:W-:Y:S01]  /*11d0*/  FFMA.FTZ R183, R225, R199, R182 ;  /* 0x000000c7e1b77223 */ /* 0x000fe200000100b6 */
[----:B------:R-:W-:Y:S01]  /*11e0*/  FFMA.FTZ R205, R205, R190, R224 ;  /* 0x000000becdcd7223 */ /* 0x000fe200000100e0 */
[----:B------:R-:W-:Y:S01]  /*11f0*/  FADD.FTZ R224, -R227, R195 ;  /* 0x000000c3e3e07221 */ /* 0x000fe20000010100 */
[----:B------:R-:W-:Y:S01]  /*1200*/  FADD.FTZ R181, R181, R196 ;  /* 0x000000c4b5b57221 */ /* 0x000fe20000010000 */
[----:B------:R-:W-:-:S02]  /*1210*/  FFMA.FTZ R180, R226, R196, R183 ;  /* 0x000000c4e2b47223 */ /* 0x000fc400000100b7 */
        /* <DEDUP_REMOVED lines=13> */
.L_x_2864:
[----:B------:R-:W-:Y:S05]  /*12f0*/  BSYNC.RECONVERGENT B0 ;  /* 0x0000000000007941 */ /* 0x000fea0003800200 */
.L_x_2863:
        /* <DEDUP_REMOVED lines=14> */
[----:B------:R-:W-:-:S13]  /*13e0*/  ISETP.NE.AND.EX P2, PT, RZ, UR11, PT, P2 ;  /* 0x0000000bff007c0c */ /* 0x000fda000bf45320 */
[----:B------:R-:W1:Y:S01]  /*13f0*/  @P2 LDC.64 R192, c[0x0][0x3b8] ;  /* 0x0000ee00ffc02b82 */ /* 0x000e620000000a00 */
[--C-:B------:R-:W-:Y:S02]  /*1400*/  HADD2.F32 R12, -RZ, R44.reuse.H0_H0 ;  /* 0x2000002cff0c7230 */ /* 0x100fe40000004100 */
[----:B------:R-:W-:Y:S02]  /*1410*/  HADD2.F32 R207, -RZ, R44.H1_H1 ;  /* 0x3000002cffcf7230 */ /* 0x000fe40000004100 */
[--C-:B------:R-:W-:Y:S02]  /*1420*/  HADD2.F32 R9, -RZ, R40.reuse.H0_H0 ;  /* 0x20000028ff097230 */ /* 0x100fe40000004100 */
[----:B------:R-:W-:Y:S02]  /*1430*/  HADD2.F32 R11, -RZ, R40.H1_H1 ;  /* 0x30000028ff0b7230 */ /* 0x000fe40000004100 */
[----:B-1----:R-:W-:-:S05]  /*1440*/  @P2 IMAD.WIDE.U32 R192, R234, 0x8, R192 ;  /* 0x00000008eac02825 */ /* 0x002fca00078e00c0 */
[----:B------:R-:W5:Y:S01]  /*1450*/  @P2 LDG.E.64 R240, desc[UR8][R192.64] ;  /* 0x00000008c0f02981 */ /* 0x000f62000c1e1b00 */
[----:B0-----:R-:W-:Y:S01]  /*1460*/  IMAD.WIDE.U32 R194, R234, 0x8, R194 ;  /* 0x00000008eac27825 */ /* 0x001fe200078e00c2 */
[----:B------:R-:W-:-:S04]  /*1470*/  ISETP.NE.U32.AND P0, PT, RZ, UR24, PT ;  /* 0x00000018ff007c0c */ /* 0x000fc8000bf05070 */
[----:B------:R-:W-:Y:S01]  /*1480*/  ISETP.NE.AND.EX P0, PT, RZ, UR25, PT, P0 ;  /* 0x00000019ff007c0c */ /* 0x000fe2000bf05300 */
[----:B------:R0:W5:Y:S02]  /*1490*/  LDG.E.64 R230, desc[UR8][R194.64] ;  /* 0x00000008c2e67981 */ /* 0x000164000c1e1b00 */
[----:B0-----:R-:W-:-:S10]  /*14a0*/  HADD2.F32 R195, -RZ, R45.H1_H1 ;  /* 0x3000002dffc37230 */ /* 0x001fd40000004100 */
[----:B------:R-:W0:Y:S02]  /*14b0*/  @P0 LDC.64 R220, c[0x0][0x438] ;  /* 0x00010e00ffdc0b82 */ /* 0x000e240000000a00 */
[----:B0-----:R-:W-:-:S05]  /*14c0*/  @P0 IMAD.WIDE.U32 R220, R234, 0x20, R220 ;  /* 0x00000020eadc0825 */ /* 0x001fca00078e00dc */
[----:B------:R-:W5:Y:S04]  /*14d0*/  @P0 LDG.E.128 R28, desc[UR8][R220.64] ;  /* 0x00000008dc1c0981 */ /* 0x000f68000c1e1d00 */
[----:B------:R0:W5:Y:S01]  /*14e0*/  @P0 LDG.E.128 R24, desc[UR8][R220.64+0x10] ;  /* 0x00001008dc180981 */ /* 0x000162000c1e1d00 */
[----:B------:R-:W-:Y:S01]  /*14f0*/  IADD3 R234, PT, PT, R234, 0x20, RZ ;  /* 0x00000020eaea7810 */ /* 0x000fe20007ffe0ff */
[--C-:B---3--:R-:W-:Y:S02]  /*1500*/  HADD2.F32 R197, -RZ, R20.reuse.H0_H0 ;  /* 0x20000014ffc57230 */ /* 0x108fe40000004100 */
[----:B------:R-:W-:-:S03]  /*1510*/  HADD2.F32 R200, -RZ, R20.H1_H1 ;  /* 0x30000014ffc87230 */ /* 0x000fc60000004100 */
[----:B------:R-:W-:Y:S01]  /*1520*/  FMUL.FTZ R12, R12, R197 ;  /* 0x000000c50c0c7220 */ /* 0x000fe20000410000 */
[--C-:B----4-:R-:W-:Y:S02]  /*1530*/  HADD2.F32 R19, -RZ, R180.reuse.H0_H0 ;  /* 0x200000b4ff137230 */ /* 0x110fe40000004100 */
[----:B------:R-:W-:Y:S01]  /*1540*/  FMUL.FTZ R20, R207, R200 ;  /* 0x000000c8cf147220 */ /* 0x000fe20000410000 */
[----:B------:R-:W-:Y:S02]  /*1550*/  HADD2.F32 R192, -RZ, R180.H1_H1 ;  /* 0x300000b4ffc07230 */ /* 0x000fe40000004100 */
[----:B------:R-:W-:Y:S01]  /*1560*/  FFMA.FTZ R9, R9, R19, R12 ;  /* 0x0000001309097223 */ /* 0x000fe2000001000c */
[----:B------:R-:W-:Y:S02]  /*1570*/  HADD2.F32 R193, -RZ, R21.H0_H0 ;  /* 0x20000015ffc17230 */ /* 0x000fe40000004100 */
[----:B------:R-:W-:Y:S01]  /*1580*/  FFMA.FTZ R12, R11, R192, R20 ;  /* 0x000000c00b0c7223 */ /* 0x000fe20000010014 */
[----:B------:R-:W-:-:S02]  /*1590*/  HADD2.F32 R20, -RZ, R45.H0_H0 ;  /* 0x2000002dff147230 */ /* 0x000fc40000004100 */
[----:B--2---:R-:W-:-:S03]  /*15a0*/  FADD.FTZ R184, -R227, R184 ;  /* 0x000000b8e3b87221 */ /* 0x004fc60000010100 */
[----:B------:R-:W-:Y:S01]  /*15b0*/  FMUL.FTZ R202, R20, R193 ;  /* 0x000000c114ca7220 */ /* 0x000fe20000410000 */
[----:B------:R-:W-:Y:S01]  /*15c0*/  FADD.FTZ R20, -R227, R185 ;  /* 0x000000b9e3147221 */ /* 0x000fe20000010100 */
[----:B------:R-:W-:-:S03]  /*15d0*/  HADD2.F32 R180, -RZ, R21.H1_H1 ;  /* 0x30000015ffb47230 */ /* 0x000fc60000004100 */
[C---:B-----5:R-:W-:Y:S01]  /*15e0*/  FMUL.FTZ R20, R15.reuse, R20 ;  /* 0x000000140f147220 */ /* 0x060fe20000410000 */
[----:B------:R-:W-:Y:S02]  /*15f0*/  HADD2.F32 R194, -RZ, R181.H0_H0 ;  /* 0x200000b5ffc27230 */ /* 0x000fe40000004100 */
[----:B------:R-:W-:Y:S01]  /*1600*/  FMUL.FTZ R11, R15, R184 ;  /* 0x000000b80f0b7220 */ /* 0x000fe20000410000 */
[----:B------:R-:W-:Y:S02]  /*1610*/  HADD2.F32 R21, -RZ, R41.H0_H0 ;  /* 0x20000029ff157230 */ /* 0x000fe40000004100 */
[----:B------:R-:W-:Y:S01]  /*1620*/  FADD.FTZ R186, -R227, R186 ;  /* 0x000000bae3ba7221 */ /* 0x000fe20000010100 */
[----:B------:R-:W-:Y:S02]  /*1630*/  HADD2.F32 R184, -RZ, R181.H1_H1 ;  /* 0x300000b5ffb87230 */ /* 0x000fe40000004100 */
[----:B------:R-:W-:Y:S01]  /*1640*/  FADD.FTZ R153, R153, R200 ;  /* 0x000000c899997221 */ /* 0x000fe20000010000 */
[----:B------:R-:W-:Y:S01]  /*1650*/  FFMA.FTZ R121, R20, R200, R121 ;  /* 0x000000c814797223 */ /* 0x000fe20000010079 */
[----:B------:R-:W-:-:S02]  /*1660*/  HADD2.F32 R200, -RZ, R46.H0_H0 ;  /* 0x2000002effc87230 */ /* 0x000fc40000004100 */
[----:B------:R-:W-:Y:S02]  /*1670*/  HADD2.F32 R181, -RZ, R22.H0_H0 ;  /* 0x20000016ffb57230 */ /* 0x000fe40000004100 */
[----:B------:R-:W-:Y:S01]  /*1680*/  FFMA.FTZ R21, R21, R194, R202 ;  /* 0x000000c215157223 */ /* 0x000fe200000100ca */
[----:B------:R-:W-:Y:S01]  /*1690*/  FADD.FTZ R152, R152, R197 ;  /* 0x000000c598987221 */ /* 0x000fe20000010000 */
[----:B------:R-:W-:Y:S01]  /*16a0*/  FFMA.FTZ R120, R11, R197, R120 ;  /* 0x000000c50b787223 */ /* 0x000fe20000010078 */
[----:B------:R-:W-:Y:S01]  /*16b0*/  FMUL.FTZ R197, R15, R186 ;  /* 0x000000ba0fc57220 */ /* 0x000fe20000410000 */
[----:B------:R-:W-:Y:S01]  /*16c0*/  FADD.FTZ R202, -R227, R187 ;  /* 0x000000bbe3ca7221 */ /* 0x000fe20000010100 */
[----:B------:R-:W-:Y:S02]  /*16d0*/  HADD2.F32 R207, -RZ, R46.H1_H1 ;  /* 0x3000002effcf7230 */ /* 0x000fe40000004100 */
[----:B------:R-:W-:Y:S01]  /*16e0*/  FADD.FTZ R164, R164, R19 ;  /* 0x00000013a4a47221 */ /* 0x000fe20000010000 */
[----:B------:R-:W-:-:S02]  /*16f0*/  HADD2.F32 R186, -RZ, R22.H1_H1 ;  /* 0x30000016ffba7230 */ /* 0x000fc40000004100 */
[----:B------:R-:W-:Y:S01]  /*1700*/  FFMA.FTZ R80, R11, R19, R80 ;  /* 0x000000130b507223 */ /* 0x000fe20000010050 */
[----:B------:R-:W-:Y:S01]  /*1710*/  FMUL.FTZ R208, R195, R180 ;  /* 0x000000b4c3d07220 */ /* 0x000fe20000410000 */
[----:B------:R-:W-:Y:S01]  /*1720*/  FMUL.FTZ R185, R200, R181 ;  /* 0x000000b5c8b97220 */ /* 0x000fe20000410000 */
[----:B------:R-:W-:Y:S02]  /*1730*/  HADD2.F32 R19, -RZ, R41.H1_H1 ;  /* 0x30000029ff137230 */ /* 0x000fe40000004100 */
[----:B------:R-:W-:Y:S01]  /*1740*/  FMUL.FTZ R202, R15, R202 ;  /* 0x000000ca0fca7220 */ /* 0x000fe20000410000 */
[----:B------:R-:W-:Y:S02]  /*1750*/  HADD2.F32 R195, -RZ, R182.H0_H0 ;  /* 0x200000b6ffc37230 */ /* 0x000fe40000004100 */
[----:B------:R-:W-:Y:S02]  /*1760*/  HADD2.F32 R200, -RZ, R42.H0_H0 ;  /* 0x2000002affc87230 */ /* 0x000fe40000004100 */
[----:B------:R-:W-:Y:S01]  /*1770*/  FADD.FTZ R165, R165, R192 ;  /* 0x000000c0a5a57221 */ /* 0x000fe20000010000 */
[----:B------:R-:W-:Y:S01]  /*1780*/  FFMA.FTZ R81, R20, R192, R81 ;  /* 0x000000c014517223 */ /* 0x000fe20000010051 */
[----:B------:R-:W-:Y:S01]  /*1790*/  FMUL.FTZ R22, R207, R186 ;  /* 0x000000bacf167220 */ /* 0x000fe20000410000 */
[----:B------:R-:W-:-:S02]  /*17a0*/  HADD2.F32 R192, -RZ, R182.H1_H1 ;  /* 0x300000b6ffc07230 */ /* 0x000fc40000004100 */
[----:B------:R-:W-:Y:S01]  /*17b0*/  FADD.FTZ R188, -R227, R188 ;  /* 0x000000bce3bc7221 */ /* 0x000fe20000010100 */
[----:B------:R-:W-:Y:S02]  /*17c0*/  HADD2.F32 R207, -RZ, R42.H1_H1 ;  /* 0x3000002affcf7230 */ /* 0x000fe40000004100 */
[-C--:B------:R-:W-:Y:S01]  /*17d0*/  FFMA.FTZ R19, R19, R184.reuse, R208 ;  /* 0x000000b813137223 */ /* 0x080fe200000100d0 */
[----:B------:R-:W-:Y:S01]  /*17e0*/  FFMA.FTZ R200, R200, R195, R185 ;  /* 0x000000c3c8c87223 */ /* 0x000fe200000100b9 */
[----:B------:R-:W-:Y:S01]  /*17f0*/  FADD.FTZ R167, R167, R184 ;  /* 0x000000b8a7a77221 */ /* 0x000fe20000010000 */
[----:B------:R-:W-:Y:S01]  /*1800*/  FFMA.FTZ R83, R202, R184, R83 ;  /* 0x000000b8ca537223 */ /* 0x000fe20000010053 */
[----:B------:R-:W-:Y:S02]  /*1810*/  HADD2.F32 R185, -RZ, R23.H0_H0 ;  /* 0x20000017ffb97230 */ /* 0x000fe40000004100 */
[----:B------:R-:W-:Y:S02]  /*1820*/  HADD2.F32 R184, -RZ, R47.H0_H0 ;  /* 0x2000002fffb87230 */ /* 0x000fe40000004100 */
[----:B------:R-:W-:-:S02]  /*1830*/  HADD2.F32 R182, -RZ, R23.H1_H1 ;  /* 0x30000017ffb67230 */ /* 0x000fc40000004100 */
[----:B------:R-:W-:Y:S01]  /*1840*/  FMUL.FTZ R23, R15, R188 ;  /* 0x000000bc0f177220 */ /* 0x000fe20000410000 */
[----:B------:R-:W-:Y:S01]  /*1850*/  FFMA.FTZ R22, R207, R192, R22 ;  /* 0x000000c0cf167223 */ /* 0x000fe20000010016 */
[----:B------:R-:W-:Y:S02]  /*1860*/  HADD2.F32 R187, -RZ, R183.H0_H0 ;  /* 0x200000b7ffbb7230 */ /* 0x000fe40000004100 */
[----:B------:R-:W-:Y:S01]  /*1870*/  FMUL.FTZ R184, R184, R185 ;  /* 0x000000b9b8b87220 */ /* 0x000fe20000410000 */
[----:B------:R-:W-:Y:S02]  /*1880*/  HADD2.F32 R207, -RZ, R43.H0_H0 ;  /* 0x2000002bffcf7230 */ /* 0x000fe40000004100 */
[----:B------:R-:W-:Y:S01]  /*1890*/  FADD.FTZ R128, R128, R181 ;  /* 0x000000b580807221 */ /* 0x000fe20000010000 */
[----:B------:R-:W-:Y:S01]  /*18a0*/  FFMA.FTZ R124, R23, R181, R124 ;  /* 0x000000b5177c7223 */ /* 0x000fe2000001007c */
[----:B------:R-:W-:Y:S01]  /*18b0*/  FADD.FTZ R235, R235, R9 ;  /* 0x00000009ebeb7221 */ /* 0x000fe20000010000 */
[----:B------:R-:W-:Y:S01]  /*18c0*/  FADD.FTZ R154, R154, R193 ;  /* 0x000000c19a9a7221 */ /* 0x000fe20000010000 */
[----:B------:R-:W-:Y:S01]  /*18d0*/  FFMA.FTZ R122, R197, R193, R122 ;  /* 0x000000c1c57a7223 */ /* 0x000fe2000001007a */
[----:B------:R-:W-:Y:S01]  /*18e0*/  FFMA.FTZ R181, R11, R9, R236 ;  /* 0x000000090bb57223 */ /* 0x000fe200000100ec */
[----:B------:R-:W-:-:S02]  /*18f0*/  HADD2.F32 R193, -RZ, R47.H1_H1 ;  /* 0x3000002fffc17230 */ /* 0x000fc40000004100 */
[----:B------:R-:W-:Y:S01]  /*1900*/  FFMA.FTZ R207, R207, R187, R184 ;  /* 0x000000bbcfcf7223 */ /* 0x000fe200000100b8 */
[----:B------:R-:W-:Y:S01]  /*1910*/  FADD.FTZ R155, R155, R180 ;  /* 0x000000b49b9b7221 */ /* 0x000fe20000010000 */
[----:B------:R-:W-:Y:S01]  /*1920*/  FFMA.FTZ R123, R202, R180, R123 ;  /* 0x000000b4ca7b7223 */ /* 0x000fe2000001007b */
[----:B------:R-:W-:Y:S01]  /*1930*/  FADD.FTZ R184, R235, R12 ;  /* 0x0000000cebb87221 */ /* 0x000fe20000010000 */
[----:B------:R-:W-:Y:S02]  /*1940*/  HADD2.F32 R180, -RZ, R183.H1_H1 ;  /* 0x300000b7ffb47230 */ /* 0x000fe40000004100 */
[----:B------:R-:W-:Y:S01]  /*1950*/  FFMA.FTZ R188, R20, R12, R181 ;  /* 0x0000000c14bc7223 */ /* 0x000fe200000100b5 */
[----:B------:R-:W-:Y:S02]  /*1960*/  HADD2.F32 R183, -RZ, R43.H1_H1 ;  /* 0x3000002bffb77230 */ /* 0x000fe40000004100 */
[----:B------:R-:W-:Y:S01]  /*1970*/  FMUL.FTZ R208, R193, R182 ;  /* 0x000000b6c1d07220 */ /* 0x000fe20000410000 */
[----:B------:R-:W-:Y:S01]  /*1980*/  FADD.FTZ R184, R184, R21 ;  /* 0x00000015b8b87221 */ /* 0x000fe20000010000 */
[----:B------:R-:W-:Y:S01]  /*1990*/  FFMA.FTZ R181, R197, R21, R188 ;  /* 0x00000015c5b57223 */ /* 0x000fe200000100bc */
[----:B------:R-:W-:Y:S01]  /*19a0*/  FADD.FTZ R222, -R227, R189 ;  /* 0x000000bde3de7221 */ /* 0x000fe20000010100 */
        /* <DEDUP_REMOVED lines=8> */
[C---:B------:R-:W-:Y:S01]  /*1a30*/  FFMA.FTZ R125, R222.reuse, R186, R125 ;  /* 0x000000bade7d7223 */ /* 0x040fe2000001007d */
[----:B0-----:R-:W-:Y:S01]  /*1a40*/  FADD.FTZ R220, -R227, R191 ;  /* 0x000000bfe3dc7221 */ /* 0x001fe20000010100 */
        /* <DEDUP_REMOVED lines=22> */
.L_x_2866:
[----:B------:R-:W-:Y:S05]  /*1bb0*/  BSYNC.RECONVERGENT B0 ;  /* 0x0000000000007941 */ /* 0x000fea0003800200 */
.L_x_2865:
        /* <DEDUP_REMOVED lines=13> */
[----:B------:R1:W2:Y:S01]  /*1c90*/  LDG.E.128 R192, desc[UR8][R218.64+0x10] ;  /* 0x00001008dac07981 */ /* 0x0002a2000c1e1d00 */
[----:B------:R-:W-:Y:S02]  /*1ca0*/  ISETP.NE.AND.EX P2, PT, RZ, UR11, PT, P2 ;  /* 0x0000000bff007c0c */ /* 0x000fe4000bf45320 */
[----:B------:R-:W-:-:S11]  /*1cb0*/  ISETP.NE.U32.AND P0, PT, RZ, UR24, PT ;  /* 0x00000018ff007c0c */ /* 0x000fd6000bf05070 */
[----:B------:R-:W1:Y:S01]  /*1cc0*/  @P2 LDC.64 R212, c[0x0][0x3b8] ;  /* 0x0000ee00ffd42b82 */ /* 0x000e620000000a00 */
[----:B------:R-:W-:Y:S01]  /*1cd0*/  ISETP.NE.AND.EX P0, PT, RZ, UR25, PT, P0 ;  /* 0x00000019ff007c0c */ /* 0x000fe2000bf05300 */
[----:B------:R-:W-:Y:S02]  /*1ce0*/  HADD2.F32 R10, -RZ, R52.H0_H0 ;  /* 0x20000034ff0a7230 */ /* 0x000fe40000004100 */
[----:B------:R-:W-:Y:S02]  /*1cf0*/  HADD2.F32 R8, -RZ, R48.H0_H0 ;  /* 0x20000030ff087230 */ /* 0x000fe40000004100 */
[----:B0-----:R-:W-:-:S04]  /*1d00*/  IMAD.WIDE.U32 R214, R234, 0x8, R214 ;  /* 0x00000008ead67825 */ /* 0x001fc800078e00d6 */
[----:B------:R-:W-:Y:S01]  /*1d10*/  HADD2.F32 R203, -RZ, R52.H1_H1 ;  /* 0x30000034ffcb7230 */ /* 0x000fe20000004100 */
[----:B------:R-:W5:Y:S03]  /*1d20*/  LDG.E.64 R228, desc[UR8][R214.64] ;  /* 0x00000008d6e47981 */ /* 0x000f66000c1e1b00 */
[----:B------:R-:W0:Y:S01]  /*1d30*/  @P0 LDC.64 R216, c[0x0][0x438] ;  /* 0x00010e00ffd80b82 */ /* 0x000e220000000a00 */
[----:B------:R-:W-:Y:S02]  /*1d40*/  HADD2.F32 R14, -RZ, R53.H0_H0 ;  /* 0x20000035ff0e7230 */ /* 0x000fe40000004100 */
[----:B-1----:R-:W-:-:S05]  /*1d50*/  @P2 IMAD.WIDE.U32 R212, R234, 0x8, R212 ;  /* 0x00000008ead42825 */ /* 0x002fca00078e00d4 */
[----:B------:R1:W5:Y:S01]  /*1d60*/  @P2 LDG.E.64 R238, desc[UR8][R212.64] ;  /* 0x00000008d4ee2981 */ /* 0x000362000c1e1b00 */
[----:B------:R-:W-:Y:S02]  /*1d70*/  HADD2.F32 R244, -RZ, R54.H0_H0 ;  /* 0x20000036fff47230 */ /* 0x000fe40000004100 */
[----:B0-----:R-:W-:-:S05]  /*1d80*/  @P0 IMAD.WIDE.U32 R216, R234, 0x20, R216 ;  /* 0x00000020ead80825 */ /* 0x001fca00078e00d8 */
[----:B------:R-:W5:Y:S04]  /*1d90*/  @P0 LDG.E.128 R172, desc[UR8][R216.64] ;  /* 0x00000008d8ac0981 */ /* 0x000f68000c1e1d00 */
[----:B------:R0:W5:Y:S01]  /*1da0*/  @P0 LDG.E.128 R176, desc[UR8][R216.64+0x10] ;  /* 0x00001008d8b00981 */ /* 0x000162000c1e1d00 */
[--C-:B---3--:R-:W-:Y:S02]  /*1db0*/  HADD2.F32 R209, -RZ, R180.reuse.H0_H0 ;  /* 0x200000b4ffd17230 */ /* 0x108fe40000004100 */
[----:B------:R-:W-:-:S03]  /*1dc0*/  HADD2.F32 R218, -RZ, R180.H1_H1 ;  /* 0x300000b4ffda7230 */ /* 0x000fc60000004100 */
[----:B------:R-:W-:Y:S01]  /*1dd0*/  FMUL.FTZ R13, R10, R209 ;  /* 0x000000d10a0d7220 */ /* 0x000fe20000410000 */
[--C-:B----4-:R-:W-:Y:S02]  /*1de0*/  HADD2.F32 R211, -RZ, R184.reuse.H0_H0 ;  /* 0x200000b8ffd37230 */ /* 0x110fe40000004100 */
[----:B------:R-:W-:Y:S01]  /*1df0*/  FMUL.FTZ R10, R203, R218 ;  /* 0x000000dacb0a7220 */ /* 0x000fe20000410000 */
[----:B-1----:R-:W-:Y:S02]  /*1e00*/  HADD2.F32 R212, -RZ, R184.H1_H1 ;  /* 0x300000b8ffd47230 */ /* 0x002fe40000004100 */
[----:B------:R-:W-:Y:S01]  /*1e10*/  FFMA.FTZ R8, R8, R211, R13 ;  /* 0x000000d308087223 */ /* 0x000fe2000001000d */
[----:B------:R-:W-:Y:S02]  /*1e20*/  HADD2.F32 R13, -RZ, R48.H1_H1 ;  /* 0x30000030ff0d7230 */ /* 0x000fe40000004100 */
[----:B------:R-:W-:Y:S02]  /*1e30*/  HADD2.F32 R215, -RZ, R181.H0_H0 ;  /* 0x200000b5ffd77230 */ /* 0x000fe40000004100 */
[----:B------:R-:W-:-:S02]  /*1e40*/  HADD2.F32 R203, -RZ, R53.H1_H1 ;  /* 0x30000035ffcb7230 */ /* 0x000fc40000004100 */
[----:B------:R-:W-:Y:S01]  /*1e50*/  FFMA.FTZ R10, R13, R212, R10 ;  /* 0x000000d40d0a7223 */ /* 0x000fe2000001000a */
[----:B------:R-:W-:Y:S02]  /*1e60*/  HADD2.F32 R180, -RZ, R181.H1_H1 ;  /* 0x300000b5ffb47230 */ /* 0x000fe40000004100 */
[----:B------:R-:W-:Y:S01]  /*1e70*/  FMUL.FTZ R13, R14, R215 ;  /* 0x000000d70e0d7220 */ /* 0x000fe20000410000 */
[--C-:B------:R-:W-:Y:S02]  /*1e80*/  HADD2.F32 R181, -RZ, R185.reuse.H0_H0 ;  /* 0x200000b9ffb57230 */ /* 0x100fe40000004100 */
[----:B------:R-:W-:Y:S02]  /*1e90*/  HADD2.F32 R184, -RZ, R185.H1_H1 ;  /* 0x300000b9ffb87230 */ /* 0x000fe40000004100 */
[--C-:B------:R-:W-:Y:S02]  /*1ea0*/  HADD2.F32 R14, -RZ, R49.reuse.H0_H0 ;  /* 0x20000031ff0e7230 */ /* 0x100fe40000004100 */
[----:B------:R-:W-:Y:S01]  /*1eb0*/  FMUL.FTZ R206, R203, R180 ;  /* 0x000000b4cbce7220 */ /* 0x000fe20000410000 */
[----:B------:R-:W-:-:S02]  /*1ec0*/  HADD2.F32 R185, -RZ, R49.H1_H1 ;  /* 0x30000031ffb97230 */ /* 0x000fc40000004100 */
[----:B--2---:R-:W-:Y:S01]  /*1ed0*/  FADD.FTZ R188, -R227, R188 ;  /* 0x000000bce3bc7221 */ /* 0x004fe20000010100 */
[----:B------:R-:W-:Y:S02]  /*1ee0*/  FFMA.FTZ R14, R14, R181, R13 ;  /* 0x000000b50e0e7223 */ /* 0x000fe4000001000d */
[----:B------:R-:W-:Y:S01]  /*1ef0*/  FFMA.FTZ R13, R185, R184, R206 ;  /* 0x000000b8b90d7223 */ /* 0x000fe200000100ce */
[----:B------:R-:W-:Y:S01]  /*1f00*/  FADD.FTZ R206, -R227, R189 ;  /* 0x000000bde3ce7221 */ /* 0x000fe20000010100 */
[C---:B-----5:R-:W-:Y:S01]  /*1f10*/  FMUL.FTZ R203, R15.reuse, R188 ;  /* 0x000000bc0fcb7220 */ /* 0x060fe20000410000 */
[----:B------:R-:W-:Y:S02]  /*1f20*/  HADD2.F32 R189, -RZ, R182.H0_H0 ;  /* 0x200000b6ffbd7230 */ /* 0x000fe40000004100 */
[----:B------:R-:W-:Y:S02]  /*1f30*/  HADD2.F32 R185, -RZ, R54.H1_H1 ;  /* 0x30000036ffb97230 */ /* 0x000fe40000004100 */
[----:B------:R-:W-:Y:S01]  /*1f40*/  FMUL.FTZ R206, R15, R206 ;  /* 0x000000ce0fce7220 */ /* 0x000fe20000410000 */
[----:B------:R-:W-:-:S02]  /*1f50*/  HADD2.F32 R182, -RZ, R182.H1_H1 ;  /* 0x300000b6ffb67230 */ /* 0x000fc40000004100 */
[----:B------:R-:W-:Y:S01]  /*1f60*/  FADD.FTZ R88, R88, R211 ;  /* 0x000000d358587221 */ /* 0x000fe20000010000 */
[----:B------:R-:W-:Y:S01]  /*1f70*/  FFMA.FTZ R64, R203, R211, R64 ;  /* 0x000000d3cb407223 */ /* 0x000fe20000010040 */
[----:B------:R-:W-:Y:S01]  /*1f80*/  FADD.FTZ R89, R89, R212 ;  /* 0x000000d459597221 */ /* 0x000fe20000010000 */
[----:B------:R-:W-:Y:S01]  /*1f90*/  FFMA.FTZ R65, R206, R212, R65 ;  /* 0x000000d4ce417223 */ /* 0x000fe20000010041 */
[----:B------:R-:W-:Y:S02]  /*1fa0*/  HADD2.F32 R234, -RZ, R186.H1_H1 ;  /* 0x300000baffea7230 */ /* 0x000fe40000004100 */
[----:B------:R-:W-:Y:S01]  /*1fb0*/  FADD.FTZ R214, -R227, R190 ;  /* 0x000000bee3d67221 */ /* 0x000fe20000010100 */
[----:B------:R-:W-:Y:S02]  /*1fc0*/  HADD2.F32 R211, -RZ, R50.H1_H1 ;  /* 0x30000032ffd37230 */ /* 0x000fe40000004100 */
[----:B------:R-:W-:Y:S01]  /*1fd0*/  FMUL.FTZ R212, R185, R182 ;  /* 0x000000b6b9d47220 */ /* 0x000fe20000410000 */
[----:B------:R-:W-:Y:S01]  /*1fe0*/  FADD.FTZ R190, -R227, R191 ;  /* 0x000000bfe3be7221 */ /* 0x000fe20000010100 */
[----:B------:R-:W-:-:S02]  /*1ff0*/  HADD2.F32 R191, -RZ, R186.H0_H0 ;  /* 0x200000baffbf7230 */ /* 0x000fc40000004100 */
[----:B------:R-:W-:Y:S01]  /*2000*/  FADD.FTZ R132, R132, R209 ;  /* 0x000000d184847221 */ /* 0x000fe20000010000 */
[----:B------:R-:W-:Y:S01]  /*2010*/  FFMA.FTZ R104, R203, R209, R104 ;  /* 0x000000d1cb687223 */ /* 0x000fe20000010068 */
[----:B------:R-:W-:Y:S02]  /*2020*/  HADD2.F32 R186, -RZ, R50.H0_H0 ;  /* 0x20000032ffba7230 */ /* 0x000fe40000004100 */
[----:B------:R-:W-:Y:S01]  /*2030*/  FMUL.FTZ R209, R244, R189 ;  /* 0x000000bdf4d17220 */ /* 0x000fe20000410000 */
[----:B------:R-:W-:Y:S01]  /*2040*/  FFMA.FTZ R211, R211, R234, R212 ;  /* 0x000000ead3d37223 */ /* 0x000fe200000100d4 */
[C---:B------:R-:W-:Y:S01]  /*2050*/  FMUL.FTZ R212, R15.reuse, R190 ;  /* 0x000000be0fd47220 */ /* 0x040fe20000410000 */
[----:B------:R-:W-:Y:S01]  /*2060*/  FMUL.FTZ R213, R15, R214 ;  /* 0x000000d60fd57220 */ /* 0x000fe20000410000 */
[----:B------:R-:W-:Y:S02]  /*2070*/  HADD2.F32 R185, -RZ, R183.H0_H0 ;  /* 0x200000b7ffb97230 */ /* 0x000fe40000004100 */
[----:B------:R-:W-:-:S02]  /*2080*/  HADD2.F32 R190, -RZ, R55.H0_H0 ;  /* 0x20000037ffbe7230 */ /* 0x000fc40000004100 */
[----:B------:R-:W-:Y:S01]  /*2090*/  FFMA.FTZ R209, R186, R191, R209 ;  /* 0x000000bfbad17223 */ /* 0x000fe200000100d1 */
[----:B------:R-:W-:Y:S02]  /*20a0*/  HADD2.F32 R186, -RZ, R183.H1_H1 ;  /* 0x300000b7ffba7230 */ /* 0x000fe40000004100 */
[----:B------:R-:W-:Y:S01]  /*20b0*/  FADD.FTZ R90, R90, R181 ;  /* 0x000000b55a5a7221 */ /* 0x000fe20000010000 */
[----:B------:R-:W-:Y:S01]  /*20c0*/  FFMA.FTZ R66, R213, R181, R66 ;  /* 0x000000b5d5427223 */ /* 0x000fe20000010042 */
[----:B------:R-:W-:Y:S02]  /*20d0*/  HADD2.F32 R183, -RZ, R187.H0_H0 ;  /* 0x200000bbffb77230 */ /* 0x000fe40000004100 */
[----:B------:R-:W-:Y:S01]  /*20e0*/  FMUL.FTZ R181, R190, R185 ;  /* 0x000000b9beb57220 */ /* 0x000fe20000410000 */
[----:B------:R-:W-:Y:S02]  /*20f0*/  HADD2.F32 R214, -RZ, R51.H0_H0 ;  /* 0x20000033ffd67230 */ /* 0x000fe40000004100 */
[----:B0-----:R-:W-:Y:S01]  /*2100*/  FADD.FTZ R216, -R227, R193 ;  /* 0x000000c1e3d87221 */ /* 0x001fe20000010100 */
[----:B------:R-:W-:-:S02]  /*2110*/  FADD.FTZ R235, R235, R8 ;  /* 0x00000008ebeb7221 */ /* 0x000fc40000010000 */
[----:B------:R-:W-:Y:S01]  /*2120*/  FFMA.FTZ R214, R214, R183, R181 ;  /* 0x000000b7d6d67223 */ /* 0x000fe200000100b5 */
        /* <DEDUP_REMOVED lines=8> */
[----:B------:R-:W-:Y:S01]  /*21b0*/  FADD.FTZ R192, -R227, R192 ;  /* 0x000000c0e3c07221 */ /* 0x000fe20000010100 */
        /* <DEDUP_REMOVED lines=8> */
[----:B------:R-:W-:Y:S01]  /*2240*/  FADD.FTZ R182, R182, R209 ;  /* 0x000000d1b6b67221 */ /* 0x000fe20000010000 */
[----:B------:R-:W-:Y:S01]  /*2250*/  FFMA.FTZ R181, R219, R209, R180 ;  /* 0x000000d1dbb57223 */ /* 0x000fe200000100b4 */
[----:B------:R-:W-:Y:S01]  /*2260*/  FADD.FTZ R134, R134, R215 ;  /* 0x000000d786867221 */ /* 0x000fe20000010000 */
[----:B------:R-:W-:Y:S01]  /*2270*/  FFMA.FTZ R106, R213, R215, R106 ;  /* 0x000000d7d56a7223 */ /* 0x000fe2000001006a */
[----:B------:R-:W-:Y:S01]  /*2280*/  FADD.FTZ R91, R91, R184 ;  /* 0x000000b85b5b7221 */ /* 0x000fe20000010000 */
[----:B------:R-:W-:Y:S01]  /*2290*/  FFMA.FTZ R67, R212, R184, R67 ;  /* 0x000000b8d4437223 */ /* 0x000fe20000010043 */
[----:B------:R-:W-:Y:S02]  /*22a0*/  HADD2.F32 R184, -RZ, R187.H1_H1 ;  /* 0x300000bbffb87230 */ /* 0x000fe40000004100 */
[----:B------:R-:W-:Y:S01]  /*22b0*/  FADD.FTZ R94, R94, R183 ;  /* 0x000000b75e5e7221 */ /* 0x000fe20000010000 */
[----:B------:R-:W-:-:S02]  /*22c0*/  HADD2.F32 R215, -RZ, R51.H1_H1 ;  /* 0x30000033ffd77230 */ /* 0x000fc40000004100 */
[----:B------:R-:W-:Y:S01]  /*22d0*/  FFMA.FTZ R70, R217, R183, R70 ;  /* 0x000000b7d9467223 */ /* 0x000fe20000010046 */
[----:B------:R-:W-:Y:S01]  /*22e0*/  FADD.FTZ R188, -R227, R195 ;  /* 0x000000c3e3bc7221 */ /* 0x000fe20000010100 */
[----:B------:R-:W-:Y:S01]  /*22f0*/  FMUL.FTZ R190, R193, R186 ;  /* 0x000000bac1be7220 */ /* 0x000fe20000410000 */
[----:B------:R-:W-:Y:S01]  /*2300*/  FADD.FTZ R183, R182, R211 ;  /* 0x000000d3b6b77221 */ /* 0x000fe20000010000 */
[----:B------:R-:W-:Y:S01]  /*2310*/  FFMA.FTZ R180, R216, R211, R181 ;  /* 0x000000d3d8b47223 */ /* 0x000fe200000100b5 */
[----:B------:R-:W-:Y:S01]  /*2320*/  FADD.FTZ R133, R133, R218 ;  /* 0x000000da85857221 */ /* 0x000fe20000010000 */
[----:B------:R-:W-:Y:S01]  /*2330*/  FFMA.FTZ R105, R206, R218, R105 ;  /* 0x000000dace697223 */ /* 0x000fe20000010069 */
[----:B------:R-:W-:Y:S01]  /*2340*/  FFMA.FTZ R215, R215, R184, R190 ;  /* 0x000000b8d7d77223 */ /* 0x000fe200000100be */
[----:B------:R-:W-:Y:S01]  /*2350*/  FMUL.FTZ R218, R15, R188 ;  /* 0x000000bc0fda7220 */ /* 0x000fe20000410000 */
        /* <DEDUP_REMOVED lines=16> */
.L_x_2868:
[----:B------:R-:W-:Y:S05]  /*2460*/  BSYNC.RECONVERGENT B0 ;  /* 0x0000000000007941 */ /* 0x000fea0003800200 */
.L_x_2867:
        /* <DEDUP_REMOVED lines=23> */
.L_x_2922:
        /* <DEDUP_REMOVED lines=23> */
[----:B------:R-:W-:Y:S01]  /*2750*/  FADD.FTZ R180, R199, -R180 ;  /* 0x800000b4c7b47221 */ /* 0x000fe20000010000 */
[----:B------:R-:W-:Y:S01]  /*2760*/  FADD.FTZ R184, R205, -R184 ;  /* 0x800000b8cdb87221 */ /* 0x000fe20000010000 */
[--C-:B0-----:R-:W-:Y:S01]  /*2770*/  FFMA.FTZ R187, R210, R190, R191.reuse ;  /* 0x000000bed2bb7223 */ /* 0x101fe200000100bf */
[C---:B-----5:R-:W-:Y:S01]  /*2780*/  FMUL.FTZ R182, R15.reuse, R182 ;  /* 0x000000b60fb67220 */ /* 0x060fe20000410000 */
[C---:B------:R-:W-:Y:S01]  /*2790*/  FMUL.FTZ R180, R15.reuse, R180 ;  /* 0x000000b40fb47220 */ /* 0x040fe20000410000 */
[----:B------:R-:W-:Y:S01]  /*27a0*/  FMUL.FTZ R184, R15, R184 ;  /* 0x000000b80fb87220 */ /* 0x000fe20000410000 */
[----:B------:R-:W-:Y:S01]  /*27b0*/  ISETP.GE.U32.AND P0, PT, R232, RZ, PT ;  /* 0x000000ffe800720c */ /* 0x000fe20003f06070 */
[----:B------:R-:W-:Y:S01]  /*27c0*/  FMUL.FTZ R181, R182, UR13 ;  /* 0x0000000db6b57c20 */ /* 0x000fe20008410000 */
[----:B------:R-:W-:Y:S01]  /*27d0*/  FMUL.FTZ R182, R180, UR13 ;  /* 0x0000000db4b67c20 */ /* 0x000fe20008410000 */
[----:B------:R-:W-:Y:S01]  /*27e0*/  FMUL.FTZ R183, R184, UR13 ;  /* 0x0000000db8b77c20 */ /* 0x000fe20008410000 */
[-CC-:B------:R-:W-:Y:S01]  /*27f0*/  FFMA.FTZ R184, R201, R190.reuse, R191.reuse ;  /* 0x000000bec9b87223 */ /* 0x180fe200000100bf */
[-CC-:B------:R-:W-:Y:S01]  /*2800*/  FFMA.FTZ R185, R198, R190.reuse, R191.reuse ;  /* 0x000000bec6b97223 */ /* 0x180fe200000100bf */
[----:B------:R-:W-:Y:S01]  /*2810*/  FSEL R180, R181, RZ, P2 ;  /* 0x000000ffb5b47208 */ /* 0x000fe20001000000 */
[-C--:B------:R-:W-:Y:S01]  /*2820*/  FFMA.FTZ R181, R226, R190.reuse, R191 ;  /* 0x000000bee2b57223 */ /* 0x080fe200000100bf */
[----:B------:R-:W-:Y:S01]  /*2830*/  FADD.FTZ R188, R17, -R184 ;  /* 0x800000b811bc7221 */ /* 0x000fe20000010000 */
[----:B------:R-:W-:Y:S01]  /*2840*/  FADD.FTZ R192, R16, -R187 ;  /* 0x800000bb10c07221 */ /* 0x000fe20000010000 */
[----:B------:R-:W-:Y:S01]  /*2850*/  ISETP.GE.U32.AND.EX P0, PT, R233, 0x1000000, PT, P0 ;  /* 0x01000000e900780c */ /* 0x000fe20003f06100 */
[----:B------:R-:W-:Y:S01]  /*2860*/  FADD.FTZ R186, R196, -R181 ;  /* 0x800000b5c4ba7221 */ /* 0x000fe20000010000 */
[----:B------:R-:W-:Y:S01]  /*2870*/  FFMA.FTZ R181, R3, R190, R191 ;  /* 0x000000be03b57223 */ /* 0x000fe200000100bf */
[----:B------:R-:W-:Y:S01]  /*2880*/  FMUL.FTZ R188, R15, R188 ;  /* 0x000000bc0fbc7220 */ /* 0x000fe20000410000 */
[----:B------:R-:W-:Y:S01]  /*2890*/  FSEL R183, R183, RZ, P0 ;  /* 0x000000ffb7b77208 */ /* 0x000fe20000000000 */
[----:B------:R-:W-:Y:S01]  /*28a0*/  FMUL.FTZ R187, R15, R186 ;  /* 0x000000ba0fbb7220 */ /* 0x000fe20000410000 */
[----:B------:R-:W-:Y:S01]  /*28b0*/  FADD.FTZ R186, R18, -R185 ;  /* 0x800000b912ba7221 */ /* 0x000fe20000010000 */
[----:B------:R-:W-:Y:S01]  /*28c0*/  FADD.FTZ R184, R0, -R181 ;  /* 0x800000b500b87221 */ /* 0x000fe20000010000 */
[----:B------:R-:W-:Y:S01]  /*28d0*/  FMUL.FTZ R188, R188, UR13 ;  /* 0x0000000dbcbc7c20 */ /* 0x000fe20008410000 */
        /* <DEDUP_REMOVED lines=24> */
.L_x_2874:
[-CC-:B------:R-:W-:Y:S01]  /*2a60*/  FFMA.FTZ R159, R223, R190.reuse, R191.reuse ;  /* 0x000000bedf9f7223 */ /* 0x180fe200000100bf */
[-CC-:B------:R-:W-:Y:S01]  /*2a70*/  FFMA.FTZ R156, R224, R190.reuse, R191.reuse ;  /* 0x000000bee09c7223 */ /* 0x180fe200000100bf */
[----:B------:R-:W-:Y:S01]  /*2a80*/  FFMA.FTZ R157, R3, R190, R191 ;  /* 0x000000be039d7223 */ /* 0x000fe200000100bf */
[----:B------:R-:W-:Y:S01]  /*2a90*/  LOP3.LUT P2, RZ, R233, 0xff0000, RZ, 0xc0, !PT ;  /* 0x00ff0000e9ff7812 */ /* 0x000fe2000784c0ff */
[----:B------:R-:W-:Y:S01]  /*2aa0*/  FADD.FTZ R162, R204, -R159 ;  /* 0x8000009fcca27221 */ /* 0x000fe20000010000 */
[----:B------:R-:W-:Y:S01]  /*2ab0*/  FADD.FTZ R158, R205, -R156 ;  /* 0x8000009ccd9e7221 */ /* 0x000fe20000010000 */
[----:B------:R-:W-:Y:S01]  /*2ac0*/  FADD.FTZ R156, R0, -R157 ;  /* 0x8000009d009c7221 */ /* 0x000fe20000010000 */
[C---:B------:R-:W-:Y:S01]  /*2ad0*/  ISETP.GE.U32.AND P0, PT, R232.reuse, RZ, PT ;  /* 0x000000ffe800720c */ /* 0x040fe20003f06070 */
[C---:B-----5:R-:W-:Y:S01]  /*2ae0*/  FMUL.FTZ R162, R15.reuse, R162 ;  /* 0x000000a20fa27220 */ /* 0x060fe20000410000 */
[C---:B------:R-:W-:Y:S01]  /*2af0*/  FMUL.FTZ R163, R15.reuse, R158 ;  /* 0x0000009e0fa37220 */ /* 0x040fe20000410000 */
[----:B------:R-:W-:Y:S01]  /*2b00*/  FMUL.FTZ R156, R15, R156 ;  /* 0x0000009c0f9c7220 */ /* 0x000fe20000410000 */
[----:B------:R-:W-:Y:S01]  /*2b10*/  LOP3.LUT P6, RZ, R232, 0xff, RZ, 0xc0, !PT ;  /* 0x000000ffe8ff7812 */ /* 0x000fe200078cc0ff */
        /* <DEDUP_REMOVED lines=8> */
[-CC-:B------:R-:W-:Y:S01]  /*2ba0*/  FFMA.FTZ R161, R226, R190.reuse, R191.reuse ;  /* 0x000000bee2a17223 */ /* 0x180fe200000100bf */
[----:B------:R-:W-:Y:S01]  /*2bb0*/  FSEL R180, R157, RZ, P6 ;  /* 0x000000ff9db47208 */ /* 0x000fe20003000000 */
[----:B------:R-:W-:Y:S01]  /*2bc0*/  FADD.FTZ R158, R17, -R158 ;  /* 0x8000009e119e7221 */ /* 0x000fe20000010000 */
[----:B------:R-:W-:Y:S01]  /*2bd0*/  FADD.FTZ R160, R199, -R160 ;  /* 0x800000a0c7a07221 */ /* 0x000fe20000010000 */
[-CC-:B------:R-:W-:Y:S01]  /*2be0*/  FFMA.FTZ R157, R198, R190.reuse, R191.reuse ;  /* 0x000000bec69d7223 */ /* 0x180fe200000100bf */
[----:B------:R-:W-:Y:S01]  /*2bf0*/  FFMA.FTZ R159, R210, R190, R191 ;  /* 0x000000bed29f7223 */ /* 0x000fe200000100bf */
[C---:B------:R-:W-:Y:S01]  /*2c00*/  FMUL.FTZ R158, R15.reuse, R158 ;  /* 0x0000009e0f9e7220 */ /* 0x040fe20000410000 */
[----:B0-----:R-:W-:Y:S01]  /*2c10*/  FADD.FTZ R186, R196, -R161 ;  /* 0x800000a1c4ba7221 */ /* 0x001fe20000010000 */
[C---:B------:R-:W-:Y:S01]  /*2c20*/  FMUL.FTZ R160, R15.reuse, R160 ;  /* 0x000000a00fa07220 */ /* 0x040fe20000410000 */
[----:B------:R-:W-:Y:S01]  /*2c30*/  FADD.FTZ R182, R18, -R157 ;  /* 0x8000009d12b67221 */ /* 0x000fe20000010000 */
[----:B------:R-:W-:Y:S01]  /*2c40*/  FADD.FTZ R184, R16, -R159 ;  /* 0x8000009f10b87221 */ /* 0x000fe20000010000 */
[----:B------:R-:W-:Y:S01]  /*2c50*/  FMUL.FTZ R181, R158, UR13 ;  /* 0x0000000d9eb57c20 */ /* 0x000fe20008410000 */
[----:B------:R-:W-:Y:S01]  /*2c60*/  LOP3.LUT P2, RZ, R232, 0xff0000, RZ, 0xc0, !PT ;  /* 0x00ff0000e8ff7812 */ /* 0x000fe2000784c0ff */
        /* <DEDUP_REMOVED lines=21> */
.L_x_2873:
        /* <DEDUP_REMOVED lines=26> */
[----:B------:R-:W-:Y:S01]  /*2f60*/  FADD.FTZ R188, R196, -R185 ;  /* 0x800000b9c4bc7221 */ /* 0x000fe20000010000 */
[----:B------:R-:W-:Y:S01]  /*2f70*/  FFMA.FTZ R185, R3, R190, R191 ;  /* 0x000000be03b97223 */ /* 0x000fe200000100bf */
[----:B------:R-:W-:Y:S01]  /*2f80*/  FADD.FTZ R193, R17, -R184 ;  /* 0x800000b811c17221 */ /* 0x000fe20000010000 */
[----:B------:R-:W-:Y:S01]  /*2f90*/  FADD.FTZ R186, R16, -R181 ;  /* 0x800000b510ba7221 */ /* 0x000fe20000010000 */
[C---:B------:R-:W-:Y:S01]  /*2fa0*/  FFMA.FTZ R181, R15.reuse, R188, R149 ;  /* 0x000000bc0fb57223 */ /* 0x040fe20000010095 */
[----:B------:R-:W-:Y:S01]  /*2fb0*/  FADD.FTZ R189, R0, -R185 ;  /* 0x800000b900bd7221 */ /* 0x000fe20000010000 */
[----:B------:R-:W-:Y:S01]  /*2fc0*/  FADD.FTZ R184, R18, -R187 ;  /* 0x800000bb12b87221 */ /* 0x000fe20000010000 */
[----:B------:R-:W-:Y:S01]  /*2fd0*/  FFMA.FTZ R185, R15, R193, R146 ;  /* 0x000000c10fb97223 */ /* 0x000fe20000010092 */
[----:B------:R-:W-:Y:S01]  /*2fe0*/  FMUL.FTZ R187, R181, UR13 ;  /* 0x0000000db5bb7c20 */ /* 0x000fe20008410000 */
[----:B------:R-:W-:Y:S01]  /*2ff0*/  LOP3.LUT P2, RZ, R233, 0xff00, RZ, 0xc0, !PT ;  /* 0x0000ff00e9ff7812 */ /* 0x000fe2000784c0ff */
[C---:B------:R-:W-:Y:S01]  /*3000*/  FFMA.FTZ R186, R15.reuse, R186, R147 ;  /* 0x000000ba0fba7223 */ /* 0x040fe20000010093 */
[----:B------:R-:W-:Y:S01]  /*3010*/  FFMA.FTZ R184, R15, R184, R145 ;  /* 0x000000b80fb87223 */ /* 0x000fe20000010091 */
        /* <DEDUP_REMOVED lines=21> */
.L_x_2876:
[-CC-:B------:R-:W-:Y:S01]  /*3170*/  FFMA.FTZ R156, R224, R190.reuse, R191.reuse ;  /* 0x000000bee09c7223 */ /* 0x180fe200000100bf */
[-CC-:B------:R-:W-:Y:S01]  /*3180*/  FFMA.FTZ R159, R223, R190.reuse, R191.reuse ;  /* 0x000000bedf9f7223 */ /* 0x180fe200000100bf */
[----:B------:R-:W-:Y:S01]  /*3190*/  FFMA.FTZ R157, R3, R190, R191 ;  /* 0x000000be039d7223 */ /* 0x000fe200000100bf */
[----:B------:R-:W-:Y:S01]  /*31a0*/  LOP3.LUT P2, RZ, R233, 0xff0000, RZ, 0xc0, !PT ;  /* 0x00ff0000e9ff7812 */ /* 0x000fe2000784c0ff */
[----:B------:R-:W-:Y:S01]  /*31b0*/  FADD.FTZ R156, R205, -R156 ;  /* 0x8000009ccd9c7221 */ /* 0x000fe20000010000 */
[----:B------:R-:W-:Y:S01]  /*31c0*/  FADD.FTZ R159, R204, -R159 ;  /* 0x8000009fcc9f7221 */ /* 0x000fe20000010000 */
[----:B------:R-:W-:Y:S01]  /*31d0*/  FADD.FTZ R157, R0, -R157 ;  /* 0x8000009d009d7221 */ /* 0x000fe20000010000 */
[C---:B------:R-:W-:Y:S01]  /*31e0*/  LOP3.LUT P6, RZ, R232.reuse, 0xff, RZ, 0xc0, !PT ;  /* 0x000000ffe8ff7812 */ /* 0x040fe200078cc0ff */
[C---:B-----5:R-:W-:Y:S01]  /*31f0*/  FFMA.FTZ R163, R15.reuse, R156, R151 ;  /* 0x0000009c0fa37223 */ /* 0x060fe20000010097 */
[C---:B------:R-:W-:Y:S01]  /*3200*/  FFMA.FTZ R162, R15.reuse, R159, R150 ;  /* 0x0000009f0fa27223 */ /* 0x040fe20000010096 */
[----:B------:R-:W-:Y:S01]  /*3210*/  FFMA.FTZ R156, R15, R157, R144 ;  /* 0x0000009d0f9c7223 */ /* 0x000fe20000010090 */
[----:B------:R-:W-:Y:S01]  /*3220*/  ISETP.GE.U32.AND P0, PT, R232, RZ, PT ;  /* 0x000000ffe800720c */ /* 0x000fe20003f06070 */
[----:B------:R-:W-:Y:S01]  /*3230*/  FMUL.FTZ R159, R163, UR13 ;  /* 0x0000000da39f7c20 */ /* 0x000fe20008410000 */
[----:B------:R-:W-:Y:S01]  /*3240*/  FMUL.FTZ R158, R162, UR13 ;  /* 0x0000000da29e7c20 */ /* 0x000fe20008410000 */
[----:B------:R-:W-:Y:S01]  /*3250*/  FMUL.FTZ R157, R156, UR13 ;  /* 0x0000000d9c9d7c20 */ /* 0x000fe20008410000 */
[----:B------:R-:W-:Y:S01]  /*3260*/  ISETP.GE.U32.AND.EX P0, PT, R233, 0x1000000, PT, P0 ;  /* 0x01000000e900780c */ /* 0x000fe20003f06100 */
[-CC-:B------:R-:W-:Y:S01]  /*3270*/  FFMA.FTZ R160, R225, R190.reuse, R191.reuse ;  /* 0x000000bee1a07223 */ /* 0x180fe200000100bf */
[-CC-:B------:R-:W-:Y:S01]  /*3280*/  FFMA.FTZ R161, R226, R190.reuse, R191.reuse ;  /* 0x000000bee2a17223 */ /* 0x180fe200000100bf */
[----:B------:R-:W-:Y:S01]  /*3290*/  FSEL R188, R158, RZ, P2 ;  /* 0x000000ff9ebc7208 */ /* 0x000fe20001000000 */
[-CC-:B------:R-:W-:Y:S01]  /*32a0*/  FFMA.FTZ R158, R201, R190.reuse, R191.reuse ;  /* 0x000000bec99e7223 */ /* 0x180fe200000100bf */
[----:B------:R-:W-:Y:S01]  /*32b0*/  FSEL R180, R157, RZ, P6 ;  /* 0x000000ff9db47208 */ /* 0x000fe20003000000 */
[-CC-:B------:R-:W-:Y:S01]  /*32c0*/  FFMA.FTZ R157, R198, R190.reuse, R191.reuse ;  /* 0x000000bec69d7223 */ /* 0x180fe200000100bf */
[----:B------:R-:W-:Y:S01]  /*32d0*/  FSEL R193, R159, RZ, P0 ;  /* 0x000000ff9fc17208 */ /* 0x000fe20000000000 */
[----:B------:R-:W-:Y:S01]  /*32e0*/  FADD.FTZ R158, R17, -R158 ;  /* 0x8000009e119e7221 */ /* 0x000fe20000010000 */
[----:B------:R-:W-:Y:S01]  /*32f0*/  FFMA.FTZ R159, R210, R190, R191 ;  /* 0x000000bed29f7223 */ /* 0x000fe200000100bf */
[----:B------:R-:W-:Y:S01]  /*3300*/  FADD.FTZ R182, R18, -R157 ;  /* 0x8000009d12b67221 */ /* 0x000fe20000010000 */
[----:B------:R-:W-:Y:S01]  /*3310*/  FADD.FTZ R157, R199, -R160 ;  /* 0x800000a0c79d7221 */ /* 0x000fe20000010000 */
[C---:B------:R-:W-:Y:S01]  /*3320*/  FFMA.FTZ R158, R15.reuse, R158, R146 ;  /* 0x0000009e0f9e7223 */ /* 0x040fe20000010092 */
[----:B0-----:R-:W-:Y:S01]  /*3330*/  FADD.FTZ R186, R196, -R161 ;  /* 0x800000a1c4ba7221 */ /* 0x001fe20000010000 */
[----:B------:R-:W-:Y:S01]  /*3340*/  FADD.FTZ R184, R16, -R159 ;  /* 0x8000009f10b87221 */ /* 0x000fe20000010000 */
[C---:B------:R-:W-:Y:S01]  /*3350*/  FFMA.FTZ R160, R15.reuse, R157, R148 ;  /* 0x0000009d0fa07223 */ /* 0x040fe20000010094 */
[----:B------:R-:W-:Y:S01]  /*3360*/  FMUL.FTZ R181, R158, UR13 ;  /* 0x0000000d9eb57c20 */ /* 0x000fe20008410000 */
[----:B------:R-:W-:Y:S01]  /*3370*/  LOP3.LUT P2, RZ, R232, 0xff0000, RZ, 0xc0, !PT ;  /* 0x00ff0000e8ff7812 */ /* 0x000fe2000784c0ff */
        /* <DEDUP_REMOVED lines=21> */
.L_x_2872:
        /* <DEDUP_REMOVED lines=21> */
[----:B------:R-:W-:Y:S01]  /*3620*/  FFMA.FTZ R140, R225, R190, R191 ;  /* 0x000000bee18c7223 */ /* 0x000fe200000100bf */
[----:B------:R-:W-:Y:S01]  /*3630*/  FMUL.FTZ R141, R180, UR13 ;  /* 0x0000000db48d7c20 */ /* 0x000fe20008410000 */
[----:B------:R-:W-:Y:S01]  /*3640*/  FMUL.FTZ R142, R15, R142 ;  /* 0x0000008e0f8e7220 */ /* 0x000fe20000410000 */
[----:B------:R-:W-:Y:S01]  /*3650*/  ISETP.GE.U32.AND.EX P2, PT, R233, 0x1000000, PT, P2 ;  /* 0x01000000e900780c */ /* 0x000fe20003f46120 */
[----:B------:R-:W-:Y:S01]  /*3660*/  FADD.FTZ R140, R199, -R140 ;  /* 0x8000008cc78c7221 */ /* 0x000fe20000010000 */
[----:B------:R-:W-:Y:S01]  /*3670*/  FSEL R183, R143, RZ, P0 ;  /* 0x000000ff8fb77208 */ /* 0x000fe20000000000 */
[----:B------:R-:W-:Y:S01]  /*3680*/  FMUL.FTZ R185, R142, UR13 ;  /* 0x0000000d8eb97c20 */ /* 0x000fe20008410000 */
[----:B------:R-:W-:Y:S01]  /*3690*/  ISETP.GE.U32.AND P0, PT, R242, RZ, PT ;  /* 0x000000fff200720c */ /* 0x000fe20003f06070 */
[----:B------:R-:W-:Y:S01]  /*36a0*/  FMUL.FTZ R140, R15, R140 ;  /* 0x0000008c0f8c7220 */ /* 0x000fe20000410000 */
[----:B------:R-:W-:-:S02]  /*36b0*/  FSEL R143, R143, RZ, P6 ;  /* 0x000000ff8f8f7208 */ /* 0x000fc40003000000 */
[----:B------:R-:W-:Y:S01]  /*36c0*/  ISETP.GE.U32.AND.EX P0, PT, R243, 0x1000000, PT, P0 ;  /* 0x01000000f300780c */ /* 0x000fe20003f06100 */
[----:B------:R-:W-:Y:S01]  /*36d0*/  FMUL.FTZ R180, R140, UR13 ;  /* 0x0000000d8cb47c20 */ /* 0x000fe20008410000 */
[C---:B------:R-:W-:Y:S02]  /*36e0*/  FSEL R182, R141.reuse, RZ, P2 ;  /* 0x000000ff8db67208 */ /* 0x040fe40001000000 */
        /* <DEDUP_REMOVED lines=10> */
[----:B------:R-:W-:Y:S01]  /*3790*/  FFMA.FTZ R141, R210, R190, R191 ;  /* 0x000000bed28d7223 */ /* 0x000fe200000100bf */
[----:B------:R-:W-:Y:S01]  /*37a0*/  FMUL.FTZ R140, R15, R140 ;  /* 0x0000008c0f8c7220 */ /* 0x000fe20000410000 */
[----:B------:R-:W-:Y:S01]  /*37b0*/  FSEL R188, R180, RZ, P6 ;  /* 0x000000ffb4bc7208 */ /* 0x000fe20003000000 */
[----:B------:R-:W-:Y:S01]  /*37c0*/  FADD.FTZ R180, R18, -R181 ;  /* 0x800000b512b47221 */ /* 0x000fe20000010000 */
[----:B------:R-:W-:Y:S01]  /*37d0*/  FADD.FTZ R184, R16, -R141 ;  /* 0x8000008d10b87221 */ /* 0x000fe20000010000 */
[----:B------:R-:W-:Y:S01]  /*37e0*/  FFMA.FTZ R141, R3, R190, R191 ;  /* 0x000000be038d7223 */ /* 0x000fe200000100bf */
[----:B------:R-:W-:Y:S01]  /*37f0*/  F2FP.F16.F32.PACK_AB R183, R182, R183 ;  /* 0x000000b7b6b7723e */ /* 0x000fe200000000ff */
[----:B------:R-:W-:Y:S01]  /*3800*/  FMUL.FTZ R182, R140, UR13 ;  /* 0x0000000d8cb67c20 */ /* 0x000fe20008410000 */
        /* <DEDUP_REMOVED lines=8> */
[----:B0-----:R-:W-:Y:S01]  /*3890*/  FSEL R186, R182, RZ, P2 ;  /* 0x000000ffb6ba7208 */ /* 0x001fe20001000000 */
        /* <DEDUP_REMOVED lines=22> */
.L_x_2878:
        /* <DEDUP_REMOVED lines=9> */
[C---:B------:R-:W-:Y:S01]  /*3a90*/  FMUL.FTZ R163, R15.reuse, R156 ;  /* 0x0000009c0fa37220 */ /* 0x040fe20000410000 */
[----:B------:R-:W-:Y:S01]  /*3aa0*/  ISETP.GE.U32.AND P2, PT, R232, RZ, PT ;  /* 0x000000ffe800720c */ /* 0x000fe20003f46070 */
[----:B------:R-:W-:Y:S01]  /*3ab0*/  FADD.FTZ R142, R196, -R141 ;  /* 0x8000008dc48e7221 */ /* 0x000fe20000010000 */
[----:B------:R-:W-:Y:S01]  /*3ac0*/  FMUL.FTZ R143, R162, UR13 ;  /* 0x0000000da28f7c20 */ /* 0x000fe20008410000 */
[----:B------:R-:W-:Y:S01]  /*3ad0*/  FMUL.FTZ R160, R15, R140 ;  /* 0x0000008c0fa07220 */ /* 0x000fe20000410000 */
[----:B------:R-:W-:Y:S01]  /*3ae0*/  FMUL.FTZ R140, R163, UR13 ;  /* 0x0000000da38c7c20 */ /* 0x000fe20008410000 */
[----:B------:R-:W-:Y:S01]  /*3af0*/  ISETP.GE.U32.AND.EX P2, PT, R233, 0x1000000, PT, P2 ;  /* 0x01000000e900780c */ /* 0x000fe20003f46120 */
[----:B------:R-:W-:Y:S01]  /*3b00*/  FMUL.FTZ R161, R15, R142 ;  /* 0x0000008e0fa17220 */ /* 0x000fe20000410000 */
[----:B------:R-:W-:Y:S01]  /*3b10*/  FSEL R183, R143, RZ, P0 ;  /* 0x000000ff8fb77208 */ /* 0x000fe20000000000 */
[----:B------:R-:W-:Y:S01]  /*3b20*/  FMUL.FTZ R156, R160, UR13 ;  /* 0x0000000da09c7c20 */ /* 0x000fe20008410000 */
[----:B------:R-:W-:Y:S01]  /*3b30*/  ISETP.GE.U32.AND P0, PT, R242, RZ, PT ;  /* 0x000000fff200720c */ /* 0x000fe20003f06070 */
[----:B------:R-:W-:Y:S01]  /*3b40*/  FMUL.FTZ R159, R161, UR13 ;  /* 0x0000000da19f7c20 */ /* 0x000fe20008410000 */
[C---:B------:R-:W-:Y:S01]  /*3b50*/  LOP3.LUT P6, RZ, R243.reuse, 0xff0000, RZ, 0xc0, !PT ;  /* 0x00ff0000f3ff7812 */ /* 0x040fe200078cc0ff */
[----:B------:R-:W-:Y:S01]  /*3b60*/  FFMA.FTZ R157, R198, R190, R191 ;  /* 0x000000bec69d7223 */ /* 0x000fe200000100bf */
[----:B------:R-:W-:-:S02]  /*3b70*/  ISETP.GE.U32.AND.EX P0, PT, R243, 0x1000000, PT, P0 ;  /* 0x01000000f300780c */ /* 0x000fc40003f06100 */
[C---:B------:R-:W-:Y:S02]  /*3b80*/  FSEL R158, R140.reuse, RZ, P2 ;  /* 0x000000ff8c9e7208 */ /* 0x040fe40001000000 */
[----:B------:R-:W-:Y:S02]  /*3b90*/  FSEL R143, R143, RZ, P6 ;  /* 0x000000ff8f8f7208 */ /* 0x000fe40003000000 */
        /* <DEDUP_REMOVED lines=11> */
[----:B------:R-:W-:Y:S01]  /*3c50*/  F2FP.F16.F32.PACK_AB R183, R158, R183 ;  /* 0x000000b79eb7723e */ /* 0x000fe200000000ff */
[----:B------:R-:W-:Y:S01]  /*3c60*/  FMUL.FTZ R158, R15, R140 ;  /* 0x0000008c0f9e7220 */ /* 0x000fe20000410000 */
[----:B------:R-:W-:Y:S01]  /*3c70*/  LOP3.LUT P0, RZ, R233, 0xff00, RZ, 0xc0, !PT ;  /* 0x0000ff00e9ff7812 */ /* 0x000fe2000780c0ff */
[----:B------:R-:W-:Y:S01]  /*3c80*/  FADD.FTZ R140, R18, -R157 ;  /* 0x8000009d128c7221 */ /* 0x000fe20000010000 */
[----:B------:R-:W-:Y:S01]  /*3c90*/  FSEL R182, R156, RZ, P6 ;  /* 0x000000ff9cb67208 */ /* 0x000fe20003000000 */
[----:B------:R-:W-:Y:S01]  /*3ca0*/  FADD.FTZ R156, R16, -R141 ;  /* 0x8000008d109c7221 */ /* 0x000fe20000010000 */
[----:B------:R-:W-:Y:S01]  /*3cb0*/  FFMA.FTZ R141, R3, R190, R191 ;  /* 0x000000be038d7223 */ /* 0x000fe200000100bf */
[----:B------:R-:W-:Y:S01]  /*3cc0*/  FMUL.FTZ R180, R158, UR13 ;  /* 0x0000000d9eb47c20 */ /* 0x000fe20008410000 */
[----:B0-----:R-:W-:Y:S01]  /*3cd0*/  FSEL R187, R159, RZ, P0 ;  /* 0x000000ff9fbb7208 */ /* 0x001fe20000000000 */
[C---:B------:R-:W-:Y:S01]  /*3ce0*/  FMUL.FTZ R159, R15.reuse, R156 ;  /* 0x0000009c0f9f7220 */ /* 0x040fe20000410000 */
[----:B------:R-:W-:Y:S01]  /*3cf0*/  LOP3.LUT P2, RZ, R232, 0xff0000, RZ, 0xc0, !PT ;  /* 0x00ff0000e8ff7812 */ /* 0x000fe2000784c0ff */
[----:B------:R-:W-:Y:S01]  /*3d00*/  FMUL.FTZ R157, R15, R140 ;  /* 0x0000008c0f9d7220 */ /* 0x000fe20000410000 */
[----:B------:R-:W-:Y:S01]  /*3d10*/  LOP3.LUT P6, RZ, R242, 0xff0000, RZ, 0xc0, !PT ;  /* 0x00ff0000f2ff7812 */ /* 0x000fe200078cc0ff */
[----:B------:R-:W-:Y:S01]  /*3d20*/  FADD.FTZ R156, R0, -R141 ;  /* 0x8000008d009c7221 */ /* 0x000fe20000010000 */
[----:B------:R-:W-:Y:S01]  /*3d30*/  FSEL R181, R180, RZ, P2 ;  /* 0x000000ffb4b57208 */ /* 0x000fe20001000000 */
[----:B------:R-:W-:Y:S01]  /*3d40*/  FMUL.FTZ R140, R159, UR13 ;  /* 0x0000000d9f8c7c20 */ /* 0x000fe20008410000 */
[----:B------:R-:W-:Y:S01]  /*3d50*/  LOP3.LUT P0, RZ, R232, 0xff000000, RZ, 0xc0, !PT ;  /* 0xff000000e8ff7812 */ /* 0x000fe2000780c0ff */
[----:B------:R-:W-:Y:S01]  /*3d60*/  FMUL.FTZ R141, R157, UR13 ;  /* 0x0000000d9d8d7c20 */ /* 0x000fe20008410000 */
[----:B------:R-:W-:Y:S01]  /*3d70*/  LOP3.LUT P2, RZ, R242, 0xff000000, RZ, 0xc0, !PT ;  /* 0xff000000f2ff7812 */ /* 0x000fe2000784c0ff */
[----:B------:R-:W-:Y:S01]  /*3d80*/  FMUL.FTZ R156, R15, R156 ;  /* 0x0000009c0f9c7220 */ /* 0x000fe20000410000 */
[----:B------:R-:W-:-:S02]  /*3d90*/  FSEL R186, R180, RZ, P6 ;  /* 0x000000ffb4ba7208 */ /* 0x000fc40003000000 */
        /* <DEDUP_REMOVED lines=17> */
.L_x_2877:
        /* <DEDUP_REMOVED lines=10> */
[----:B------:R-:W-:Y:S01]  /*3f50*/  FFMA.FTZ R143, R226, R190, R191 ;  /* 0x000000bee28f7223 */ /* 0x000fe200000100bf */
[----:B------:R-:W-:Y:S01]  /*3f60*/  FADD.FTZ R180, R205, -R180 ;  /* 0x800000b4cdb47221 */ /* 0x000fe20000010000 */
[----:B------:R-:W-:Y:S01]  /*3f70*/  LOP3.LUT P6, RZ, R243, 0xff0000, RZ, 0xc0, !PT ;  /* 0x00ff0000f3ff7812 */ /* 0x000fe200078cc0ff */
[C---:B-----5:R-:W-:Y:S01]  /*3f80*/  FFMA.FTZ R141, R15.reuse, R141, R150 ;  /* 0x0000008d0f8d7223 */ /* 0x060fe20000010096 */
[----:B------:R-:W-:Y:S01]  /*3f90*/  ISETP.GE.U32.AND P2, PT, R232, RZ, PT ;  /* 0x000000ffe800720c */ /* 0x000fe20003f46070 */
[----:B------:R-:W-:Y:S01]  /*3fa0*/  FFMA.FTZ R180, R15, R180, R151 ;  /* 0x000000b40fb47223 */ /* 0x000fe20000010097 */
[----:B------:R-:W-:Y:S01]  /*3fb0*/  FFMA.FTZ R181, R198, R190, R191 ;  /* 0x000000bec6b57223 */ /* 0x000fe200000100bf */
[----:B------:R-:W-:Y:S01]  /*3fc0*/  FMUL.FTZ R142, R141, UR13 ;  /* 0x0000000d8d8e7c20 */ /* 0x000fe20008410000 */
[----:B------:R-:W-:Y:S01]  /*3fd0*/  FADD.FTZ R141, R199, -R140 ;  /* 0x8000008cc78d7221 */ /* 0x000fe20000010000 */
[----:B------:R-:W-:Y:S01]  /*3fe0*/  FADD.FTZ R140, R196, -R143 ;  /* 0x8000008fc48c7221 */ /* 0x000fe20000010000 */
[----:B------:R-:W-:-:S02]  /*3ff0*/  ISETP.GE.U32.AND.EX P2, PT, R233, 0x1000000, PT, P2 ;  /* 0x01000000e900780c */ /* 0x000fc40003f46120 */
[----:B------:R-:W-:Y:S01]  /*4000*/  FSEL R183, R142, RZ, P0 ;  /* 0x000000ff8eb77208 */ /* 0x000fe20000000000 */
[C---:B------:R-:W-:Y:S01]  /*4010*/  FFMA.FTZ R140, R15.reuse, R140, R149 ;  /* 0x0000008c0f8c7223 */ /* 0x040fe20000010095 */
[----:B------:R-:W-:Y:S01]  /*4020*/  ISETP.GE.U32.AND P0, PT, R242, RZ, PT ;  /* 0x000000fff200720c */ /* 0x000fe20003f06070 */
[----:B------:R-:W-:Y:S01]  /*4030*/  FFMA.FTZ R141, R15, R141, R148 ;  /* 0x0000008d0f8d7223 */ /* 0x000fe20000010094 */
[----:B------:R-:W-:Y:S01]  /*4040*/  FSEL R143, R142, RZ, P6 ;  /* 0x000000ff8e8f7208 */ /* 0x000fe20003000000 */
[----:B------:R-:W-:Y:S01]  /*4050*/  FMUL.FTZ R142, R180, UR13 ;  /* 0x0000000db48e7c20 */ /* 0x000fe20008410000 */
[----:B------:R-:W-:Y:S01]  /*4060*/  ISETP.GE.U32.AND.EX P0, PT, R243, 0x1000000, PT, P0 ;  /* 0x01000000f300780c */ /* 0x000fe20003f06100 */
[----:B------:R-:W-:Y:S01]  /*4070*/  FMUL.FTZ R185, R140, UR13 ;  /* 0x0000000d8cb97c20 */ /* 0x000fe20008410000 */
[----:B------:R-:W-:Y:S01]  /*4080*/  FMUL.FTZ R180, R141, UR13 ;  /* 0x0000000d8db47c20 */ /* 0x000fe20008410000 */
[----:B------:R-:W-:Y:S02]  /*4090*/  LOP3.LUT P6, RZ, R243, 0xff, RZ, 0xc0, !PT ;  /* 0x000000fff3ff7812 */ /* 0x000fe400078cc0ff */
[----:B------:R-:W-:-:S02]  /*40a0*/  FSEL R182, R142, RZ, P2 ;  /* 0x000000ff8eb67208 */ /* 0x000fc40001000000 */
[----:B------:R-:W-:Y:S02]  /*40b0*/  FSEL R140, R142, RZ, P0 ;  /* 0x000000ff8e8c7208 */ /* 0x000fe40000000000 */
[----:B------:R-:W-:Y:S02]  /*40c0*/  LOP3.LUT P2, RZ, R243, 0xff00, RZ, 0xc0, !PT ;  /* 0x0000ff00f3ff7812 */ /* 0x000fe4000784c0ff */
[----:B------:R-:W-:Y:S01]  /*40d0*/  F2FP.F16.F32.PACK_AB R143, R140, R143 ;  /* 0x0000008f8c8f723e */ /* 0x000fe200000000ff */
[----:B------:R-:W-:Y:S01]  /*40e0*/  FFMA.FTZ R140, R201, R190, R191 ;  /* 0x000000bec98c7223 */ /* 0x000fe200000100bf */
[----:B------:R-:W-:Y:S02]  /*40f0*/  FSEL R142, R180, RZ, P6 ;  /* 0x000000ffb48e7208 */ /* 0x000fe40003000000 */
[----:B------:R-:W-:Y:S01]  /*4100*/  FSEL R141, R185, RZ, P2 ;  /* 0x000000ffb98d7208 */ /* 0x000fe20001000000 */
[----:B------:R-:W-:Y:S01]  /*4110*/  FADD.FTZ R140, R17, -R140 ;  /* 0x8000008c118c7221 */ /* 0x000fe20000010000 */
[----:B------:R-:W-:-:S02]  /*4120*/  LOP3.LUT P6, RZ, R233, 0xff, RZ, 0xc0, !PT ;  /* 0x000000ffe9ff7812 */ /* 0x000fc400078cc0ff */
[----:B------:R-:W-:Y:S01]  /*4130*/  F2FP.F16.F32.PACK_AB R142, R141, R142 ;  /* 0x0000008e8d8e723e */ /* 0x000fe200000000ff */
[----:B------:R-:W-:Y:S01]  /*4140*/  FFMA.FTZ R141, R210, R190, R191 ;  /* 0x000000bed28d7223 */ /* 0x000fe200000100bf */
[----:B------:R-:W-:Y:S01]  /*4150*/  FFMA.FTZ R140, R15, R140, R146 ;  /* 0x0000008c0f8c7223 */ /* 0x000fe20000010092 */
[----:B------:R-:W-:Y:S01]  /*4160*/  FSEL R188, R180, RZ, P6 ;  /* 0x000000ffb4bc7208 */ /* 0x000fe20003000000 */
[----:B------:R-:W-:Y:S01]  /*4170*/  FADD.FTZ R180, R18, -R181 ;  /* 0x800000b512b47221 */ /* 0x000fe20000010000 */
[----:B------:R-:W-:Y:S01]  /*4180*/  FADD.FTZ R184, R16, -R141 ;  /* 0x8000008d10b87221 */ /* 0x000fe20000010000 */
[----:B------:R-:W-:Y:S01]  /*4190*/  FFMA.FTZ R141, R3, R190, R191 ;  /* 0x000000be038d7223 */ /* 0x000fe200000100bf */
[----:B------:R-:W-:Y:S01]  /*41a0*/  F2FP.F16.F32.PACK_AB R183, R182, R183 ;  /* 0x000000b7b6b7723e */ /* 0x000fe200000000ff */
[----:B------:R-:W-:Y:S01]  /*41b0*/  FMUL.FTZ R182, R140, UR13 ;  /* 0x0000000d8cb67c20 */ /* 0x000fe20008410000 */
        /* <DEDUP_REMOVED lines=8> */
[----:B0-----:R-:W-:Y:S01]  /*4240*/  FSEL R186, R182, RZ, P2 ;  /* 0x000000ffb6ba7208 */ /* 0x001fe20001000000 */
        /* <DEDUP_REMOVED lines=22> */
.L_x_2879:
[-CC-:B------:R-:W-:Y:S01]  /*43b0*/  FFMA.FTZ R141, R223, R190.reuse, R191.reuse ;  /* 0x000000bedf8d7223 */ /* 0x180fe200000100bf */
[-CC-:B------:R-:W-:Y:S01]  /*43c0*/  FFMA.FTZ R156, R224, R190.reuse, R191.reuse ;  /* 0x000000bee09c7223 */ /* 0x180fe200000100bf */
[-CC-:B------:R-:W-:Y:S01]  /*43d0*/  FFMA.FTZ R140, R225, R190.reuse, R191.reuse ;  /* 0x000000bee18c7223 */ /* 0x180fe200000100bf */
[-C--:B------:R-:W-:Y:S01]  /*43e0*/  FFMA.FTZ R143, R226, R190.reuse, R191 ;  /* 0x000000bee28f7223 */ /* 0x080fe200000100bf */
[----:B------:R-:W-:Y:S01]  /*43f0*/  FADD.FTZ R141, R204, -R141 ;  /* 0x8000008dcc8d7221 */ /* 0x000fe20000010000 */
[----:B------:R-:W-:Y:S01]  /*4400*/  FADD.FTZ R156, R205, -R156 ;  /* 0x8000009ccd9c7221 */ /* 0x000fe20000010000 */
[----:B------:R-:W-:Y:S01]  /*4410*/  LOP3.LUT P0, RZ, R233, 0xff0000, RZ, 0xc0, !PT ;  /* 0x00ff0000e9ff7812 */ /* 0x000fe2000780c0ff */
[----:B------:R-:W-:Y:S01]  /*4420*/  FFMA.FTZ R157, R198, R190, R191 ;  /* 0x000000bec69d7223 */ /* 0x000fe200000100bf */
[----:B-----5:R-:W-:Y:S01]  /*4430*/  FFMA.FTZ R162, R15, R141, R150 ;  /* 0x0000008d0fa27223 */ /* 0x020fe20000010096 */
[----:B------:R-:W-:Y:S01]  /*4440*/  FADD.FTZ R141, R199, -R140 ;  /* 0x8000008cc78d7221 */ /* 0x000fe20000010000 */
[----:B------:R-:W-:Y:S01]  /*4450*/  FADD.FTZ R140, R196, -R143 ;  /* 0x8000008fc48c7221 */ /* 0x000fe20000010000 */
[C---:B------:R-:W-:Y:S01]  /*4460*/  FFMA.FTZ R163, R15.reuse, R156, R151 ;  /* 0x0000009c0fa37223 */ /* 0x040fe20000010097 */
[----:B------:R-:W-:Y:S01]  /*4470*/  FMUL.FTZ R142, R162, UR13 ;  /* 0x0000000da28e7c20 */ /* 0x000fe20008410000 */
[----:B------:R-:W-:Y:S01]  /*4480*/  ISETP.GE.U32.AND P2, PT, R232, RZ, PT ;  /* 0x000000ffe800720c */ /* 0x000fe20003f46070 */
[----:B------:R-:W-:Y:S01]  /*4490*/  FFMA.FTZ R161, R15, R140, R149 ;  /* 0x0000008c0fa17223 */ /* 0x000fe20000010095 */
[----:B------:R-:W-:Y:S01]  /*44a0*/  FMUL.FTZ R140, R163, UR13 ;  /* 0x0000000da38c7c20 */ /* 0x000fe20008410000 */
[----:B------:R-:W-:Y:S01]  /*44b0*/  LOP3.LUT P6, RZ, R243, 0xff0000, RZ, 0xc0, !PT ;  /* 0x00ff0000f3ff7812 */ /* 0x000fe200078cc0ff */
[----:B------:R-:W-:Y:S01]  /*44c0*/  FFMA.FTZ R160, R15, R141, R148 ;  /* 0x0000008d0fa07223 */ /* 0x000fe20000010094 */
[----:B------:R-:W-:Y:S01]  /*44d0*/  FSEL R183, R142, RZ, P0 ;  /* 0x000000ff8eb77208 */ /* 0x000fe20000000000 */
[----:B------:R-:W-:Y:S01]  /*44e0*/  FMUL.FTZ R159, R161, UR13 ;  /* 0x0000000da19f7c20 */ /* 0x000fe20008410000 */
[----:B------:R-:W-:Y:S01]  /*44f0*/  ISETP.GE.U32.AND P0, PT, R242, RZ, PT ;  /* 0x000000fff200720c */ /* 0x000fe20003f06070 */
[----:B------:R-:W-:Y:S01]  /*4500*/  FMUL.FTZ R156, R160, UR13 ;  /* 0x0000000da09c7c20 */ /* 0x000fe20008410000 */
[----:B------:R-:W-:-:S02]  /*4510*/  ISETP.GE.U32.AND.EX P2, PT, R233, 0x1000000, PT, P2 ;  /* 0x01000000e900780c */ /* 0x000fc40003f46120 */
[C---:B------:R-:W-:Y:S02]  /*4520*/  ISETP.GE.U32.AND.EX P0, PT, R243.reuse, 0x1000000, PT, P0 ;  /* 0x01000000f300780c */ /* 0x040fe40003f06100 */
[----:B------:R-:W-:Y:S02]  /*4530*/  FSEL R158, R140, RZ, P2 ;  /* 0x000000ff8c9e7208 */ /* 0x000fe40001000000 */
[----:B------:R-:W-:Y:S02]  /*4540*/  FSEL R143, R142, RZ, P6 ;  /* 0x000000ff8e8f7208 */ /* 0x000fe40003000000 */
[----:B------:R-:W-:Y:S02]  /*4550*/  FSEL R140, R140, RZ, P0 ;  /* 0x000000ff8c8c7208 */ /* 0x000fe40000000000 */
[C---:B------:R-:W-:Y:S02]  /*4560*/  LOP3.LUT P6, RZ, R243.reuse, 0xff, RZ, 0xc0, !PT ;  /* 0x000000fff3ff7812 */ /* 0x040fe400078cc0ff */
[----:B------:R-:W-:-:S02]  /*4570*/  LOP3.LUT P2, RZ, R243, 0xff00, RZ, 0xc0, !PT ;  /* 0x0000ff00f3ff7812 */ /* 0x000fc4000784c0ff */
[----:B------:R-:W-:Y:S01]  /*4580*/  F2FP.F16.F32.PACK_AB R143, R140, R143 ;  /* 0x0000008f8c8f723e */ /* 0x000fe200000000ff */
[--C-:B------:R-:W-:Y:S01]  /*4590*/  FFMA.FTZ R140, R201, R190, R191.reuse ;  /* 0x000000bec98c7223 */ /* 0x100fe200000100bf */
[----:B------:R-:W-:Y:S02]  /*45a0*/  FSEL R142, R156, RZ, P6 ;  /* 0x000000ff9c8e7208 */ /* 0x000fe40003000000 */
[----:B------:R-:W-:Y:S01]  /*45b0*/  FSEL R141, R159, RZ, P2 ;  /* 0x000000ff9f8d7208 */ /* 0x000fe20001000000 */
[----:B------:R-:W-:Y:S01]  /*45c0*/  FADD.FTZ R140, R17, -R140 ;  /* 0x8000008c118c7221 */ /* 0x000fe20000010000 */
[----:B------:R-:W-:Y:S02]  /*45d0*/  F2FP.F16.F32.PACK_AB R183, R158, R183 ;  /* 0x000000b79eb7723e */ /* 0x000fe400000000ff */
[----:B------:R-:W-:Y:S01]  /*45e0*/  F2FP.F16.F32.PACK_AB R142, R141, R142 ;  /* 0x0000008e8d8e723e */ /* 0x000fe200000000ff */
[----:B------:R-:W-:Y:S01]  /*45f0*/  FFMA.FTZ R141, R210, R190, R191 ;  /* 0x000000bed28d7223 */ /* 0x000fe200000100bf */
[----:B------:R-:W-:Y:S01]  /*4600*/  LOP3.LUT P6, RZ, R233, 0xff, RZ, 0xc0, !PT ;  /* 0x000000ffe9ff7812 */ /* 0x000fe200078cc0ff */
[----:B------:R-:W-:Y:S01]  /*4610*/  FFMA.FTZ R158, R15, R140, R146 ;  /* 0x0000008c0f9e7223 */ /* 0x000fe20000010092 */
[----:B------:R-:W-:Y:S01]  /*4620*/  LOP3.LUT P0, RZ, R233, 0xff00, RZ, 0xc0, !PT ;  /* 0x0000ff00e9ff7812 */ /* 0x000fe2000780c0ff */
[----:B------:R-:W-:Y:S01]  /*4630*/  FADD.FTZ R180, R16, -R141 ;  /* 0x8000008d10b47221 */ /* 0x000fe20000010000 */
[----:B------:R-:W-:Y:S01]  /*4640*/  FFMA.FTZ R141, R3, R190, R191 ;  /* 0x000000be038d7223 */ /* 0x000fe200000100bf */
[----:B------:R-:W-:Y:S01]  /*4650*/  FSEL R182, R156, RZ, P6 ;  /* 0x000000ff9cb67208 */ /* 0x000fe20003000000 */
[----:B------:R-:W-:Y:S01]  /*4660*/  FADD.FTZ R140, R18, -R157 ;  /* 0x8000009d128c7221 */ /* 0x000fe20000010000 */
[----:B------:R-:W-:Y:S01]  /*4670*/  FMUL.FTZ R156, R158, UR13 ;  /* 0x0000000d9e9c7c20 */ /* 0x000fe20008410000 */
[----:B------:R-:W-:Y:S01]  /*4680*/  LOP3.LUT P2, RZ, R232, 0xff0000, RZ, 0xc0, !PT ;  /* 0x00ff0000e8ff7812 */ /* 0x000fe2000784c0ff */
[----:B------:R-:W-:Y:S01]  /*4690*/  FADD.FTZ R141, R0, -R141 ;  /* 0x8000008d008d7221 */ /* 0x000fe20000010000 */
[----:B------:R-:W-:Y:S01]  /*46a0*/  LOP3.LUT P6, RZ, R242, 0xff0000, RZ, 0xc0, !PT ;  /* 0x00ff0000f2ff7812 */ /* 0x000fe200078cc0ff */
[----:B------:R-:W-:Y:S01]  /*46b0*/  FFMA.FTZ R157, R15, R140, R145 ;  /* 0x0000008c0f9d7223 */ /* 0x000fe20000010091 */
[----:B0-----:R-:W-:Y:S01]  /*46c0*/  FSEL R187, R159, RZ, P0 ;  /* 0x000000ff9fbb7208 */ /* 0x001fe20000000000 */
[----:B------:R-:W-:Y:S01]  /*46d0*/  FFMA.FTZ R159, R15, R180, R147 ;  /* 0x000000b40f9f7223 */ /* 0x000fe20000010093 */
[----:B------:R-:W-:-:S02]  /*46e0*/  FSEL R181, R156, RZ, P2 ;  /* 0x000000ff9cb57208 */ /* 0x000fc40001000000 */
[----:B------:R-:W-:Y:S01]  /*46f0*/  FSEL R186, R156, RZ, P6 ;  /* 0x000000ff9cba7208 */ /* 0x000fe20003000000 */
[----:B------:R-:W-:Y:S01]  /*4700*/  FMUL.FTZ R140, R159, UR13 ;  /* 0x0000000d9f8c7c20 */ /* 0x000fe20008410000 */
[----:B------:R-:W-:Y:S01]  /*4710*/  FFMA.FTZ R156, R15, R141, R144 ;  /* 0x0000008d0f9c7223 */ /* 0x000fe20000010090 */
[----:B------:R-:W-:Y:S01]  /*4720*/  LOP3.LUT P0, RZ, R232, 0xff000000, RZ, 0xc0, !PT ;  /* 0xff000000e8ff7812 */ /* 0x000fe2000780c0ff */
[----:B------:R-:W-:Y:S01]  /*4730*/  FMUL.FTZ R141, R157, UR13 ;  /* 0x0000000d9d8d7c20 */ /* 0x000fe20008410000 */
[----:B------:R-:W-:Y:S02]  /*4740*/  LOP3.LUT P2, RZ, R242, 0xff000000, RZ, 0xc0, !PT ;  /* 0xff000000f2ff7812 */ /* 0x000fe4000784c0ff */
[----:B------:R-:W-:Y:S02]  /*4750*/  LOP3.LUT P6, RZ, R232, 0xff00, RZ, 0xc0, !PT ;  /* 0x0000ff00e8ff7812 */ /* 0x000fe400078cc0ff */
[C---:B------:R-:W-:Y:S02]  /*4760*/  FSEL R188, R140.reuse, RZ, P0 ;  /* 0x000000ff8cbc7208 */ /* 0x040fe40000000000 */
[----:B------:R-:W-:Y:S01]  /*4770*/  FSEL R189, R140, RZ, P2 ;  /* 0x000000ff8cbd7208 */ /* 0x000fe20001000000 */
        /* <DEDUP_REMOVED lines=12> */
[----:B------:R-:W-:-:S07]  /*4840*/  F2FP.F16.F32.PACK_AB R180, R185, R180 ;  /* 0x000000b4b9b4723e */ /* 0x000fce00000000ff */
.L_x_2875:
        /* <DEDUP_REMOVED lines=15> */
.L_x_2871:
[----:B------:R-:W-:Y:S05]  /*4940*/  BSYNC.RECONVERGENT B0 ;  /* 0x0000000000007941 */ /* 0x000fea0003800200 */
.L_x_2870:
        /* <DEDUP_REMOVED lines=15> */
[-C--:B------:R-:W-:Y:S01]  /*4a40*/  FFMA.FTZ R157, R222, R190.reuse, R191 ;  /* 0x000000bede9d7223 */ /* 0x080fe200000100bf */
[----:B------:R-:W-:Y:S01]  /*4a50*/  FADD.FTZ R140, R207, -R140 ;  /* 0x8000008ccf8c7221 */ /* 0x000fe20000010000 */
[----:B------:R-:W-:Y:S01]  /*4a60*/  FADD.FTZ R142, R208, -R141 ;  /* 0x8000008dd08e7221 */ /* 0x000fe20000010000 */
[----:B------:R-:W-:Y:S01]  /*4a70*/  LOP3.LUT P2, RZ, R241, 0xff0000, RZ, 0xc0, !PT ;  /* 0x00ff0000f1ff7812 */ /* 0x000fe2000784c0ff */
[----:B------:R-:W-:Y:S01]  /*4a80*/  FFMA.FTZ R141, R23, R190, R191 ;  /* 0x000000be178d7223 */ /* 0x000fe200000100bf */
[C---:B-----5:R-:W-:Y:S01]  /*4a90*/  FFMA.FTZ R162, R15.reuse, R140, R26 ;  /* 0x0000008c0fa27223 */ /* 0x060fe2000001001a */
[----:B------:R-:W-:Y:S02]  /*4aa0*/  FFMA.FTZ R163, R15, R142, R27 ;  /* 0x0000008e0fa37223 */ /* 0x000fe4000001001b */
[----:B------:R-:W-:Y:S01]  /*4ab0*/  FADD.FTZ R141, R200, -R141 ;  /* 0x8000008dc88d7221 */ /* 0x000fe20000010000 */
[----:B------:R-:W-:-:S03]  /*4ac0*/  FMUL.FTZ R140, R162, UR13 ;  /* 0x0000000da28c7c20 */ /* 0x000fc60008410000 */
[----:B------:R-:W-:Y:S02]  /*4ad0*/  FFMA.FTZ R160, R15, R141, R24 ;  /* 0x0000008d0fa07223 */ /* 0x000fe40000010018 */
[----:B------:R-:W-:Y:S02]  /*4ae0*/  FSEL R183, R140, RZ, P6 ;  /* 0x000000ff8cb77208 */ /* 0x000fe40003000000 */
[----:B------:R-:W-:Y:S01]  /*4af0*/  ISETP.GE.U32.AND P6, PT, R240, RZ, PT ;  /* 0x000000fff000720c */ /* 0x000fe20003fc6070 */
[----:B------:R-:W-:Y:S01]  /*4b00*/  FMUL.FTZ R141, R160, UR13 ;  /* 0x0000000da08d7c20 */ /* 0x000fe20008410000 */
[----:B------:R-:W-:Y:S01]  /*4b10*/  FSEL R143, R140, RZ, P2 ;  /* 0x000000ff8c8f7208 */ /* 0x000fe20001000000 */
[----:B------:R-:W-:Y:S01]  /*4b20*/  FMUL.FTZ R140, R163, UR13 ;  /* 0x0000000da38c7c20 */ /* 0x000fe20008410000 */
[----:B------:R-:W-:Y:S02]  /*4b30*/  ISETP.GE.U32.AND P2, PT, R230, RZ, PT ;  /* 0x000000ffe600720c */ /* 0x000fe40003f46070 */
[----:B------:R-:W-:-:S02]  /*4b40*/  ISETP.GE.U32.AND.EX P6, PT, R241, 0x1000000, PT, P6 ;  /* 0x01000000f100780c */ /* 0x000fc40003fc6160 */
[----:B------:R-:W-:Y:S02]  /*4b50*/  ISETP.GE.U32.AND.EX P2, PT, R231, 0x1000000, PT, P2 ;  /* 0x01000000e700780c */ /* 0x000fe40003f46120 */
[C---:B------:R-:W-:Y:S02]  /*4b60*/  FSEL R142, R140.reuse, RZ, P6 ;  /* 0x000000ff8c8e7208 */ /* 0x040fe40003000000 */
[----:B------:R-:W-:Y:S02]  /*4b70*/  FSEL R140, R140, RZ, P2 ;  /* 0x000000ff8c8c7208 */ /* 0x000fe40001000000 */
[----:B------:R-:W-:Y:S01]  /*4b80*/  F2FP.F16.F32.PACK_AB R143, R142, R143 ;  /* 0x0000008f8e8f723e */ /* 0x000fe200000000ff */
[----:B------:R-:W-:Y:S01]  /*4b90*/  FADD.FTZ R142, R22, -R157 ;  /* 0x8000009d168e7221 */ /* 0x000fe20000010000 */
[----:B------:R-:W-:Y:S01]  /*4ba0*/  F2FP.F16.F32.PACK_AB R183, R140, R183 ;  /* 0x000000b78cb7723e */ /* 0x000fe200000000ff */
[----:B------:R-:W-:Y:S01]  /*4bb0*/  FFMA.FTZ R140, R197, R190, R191 ;  /* 0x000000bec58c7223 */ /* 0x000fe200000100bf */
[----:B------:R-:W-:Y:S01]  /*4bc0*/  LOP3.LUT P2, RZ, R231, 0xff, RZ, 0xc0, !PT ;  /* 0x000000ffe7ff7812 */ /* 0x000fe2000784c0ff */
[----:B------:R-:W-:Y:S01]  /*4bd0*/  FFMA.FTZ R161, R15, R142, R25 ;  /* 0x0000008e0fa17223 */ /* 0x000fe20000010019 */
[----:B------:R-:W-:Y:S01]  /*4be0*/  LOP3.LUT P6, RZ, R241, 0xff, RZ, 0xc0, !PT ;  /* 0x000000fff1ff7812 */ /* 0x000fe200078cc0ff */
[----:B------:R-:W-:Y:S01]  /*4bf0*/  FADD.FTZ R140, R21, -R140 ;  /* 0x8000008c158c7221 */ /* 0x000fe20000010000 */
        /* <DEDUP_REMOVED lines=9> */
[C---:B------:R-:W-:Y:S01]  /*4c90*/  FSEL R193, R157.reuse, RZ, P2 ;  /* 0x000000ff9dc17208 */ /* 0x040fe20001000000 */
[----:B------:R-:W-:Y:S01]  /*4ca0*/  FMUL.FTZ R156, R158, UR13 ;  /* 0x0000000d9e9c7c20 */ /* 0x000fe20008410000 */
[----:B------:R-:W-:Y:S01]  /*4cb0*/  FSEL R195, R157, RZ, P6 ;  /* 0x000000ff9dc37208 */ /* 0x000fe20003000000 */
[----:B------:R-:W-:Y:S01]  /*4cc0*/  FADD.FTZ R142, R12, -R141 ;  /* 0x8000008d0c8e7221 */ /* 0x000fe20000010000 */
[----:B------:R-:W-:Y:S01]  /*4cd0*/  LOP3.LUT P2, RZ, R230, 0xff0000, RZ, 0xc0, !PT ;  /* 0x00ff0000e6ff7812 */ /* 0x000fe2000784c0ff */
[----:B------:R-:W-:Y:S01]  /*4ce0*/  FFMA.FTZ R159, R15, R140, R31 ;  /* 0x0000008c0f9f7223 */ /* 0x000fe2000001001f */
[----:B------:R-:W-:Y:S01]  /*4cf0*/  LOP3.LUT P6, RZ, R240, 0xff0000, RZ, 0xc0, !PT ;  /* 0x00ff0000f0ff7812 */ /* 0x000fe200078cc0ff */
[----:B------:R-:W-:Y:S01]  /*4d00*/  FFMA.FTZ R140, R11, R190, R191 ;  /* 0x000000be0b8c7223 */ /* 0x000fe200000100bf */
[----:B------:R-:W-:Y:S01]  /*4d10*/  FFMA.FTZ R157, R15, R142, R29 ;  /* 0x0000008e0f9d7223 */ /* 0x000fe2000001001d */
[C---:B------:R-:W-:Y:S01]  /*4d20*/  FSEL R181, R156.reuse, RZ, P2 ;  /* 0x000000ff9cb57208 */ /* 0x040fe20001000000 */
[----:B------:R-:W-:Y:S01]  /*4d30*/  FMUL.FTZ R142, R159, UR13 ;  /* 0x0000000d9f8e7c20 */ /* 0x000fe20008410000 */
[----:B0-----:R-:W-:Y:S01]  /*4d40*/  FSEL R186, R156, RZ, P6 ;  /* 0x000000ff9cba7208 */ /* 0x001fe20003000000 */
[----:B------:R-:W-:Y:S01]  /*4d50*/  FADD.FTZ R140, R9, -R140 ;  /* 0x8000008c098c7221 */ /* 0x000fe20000010000 */
[----:B------:R-:W-:Y:S01]  /*4d60*/  LOP3.LUT P2, RZ, R230, 0xff000000, RZ, 0xc0, !PT ;  /* 0xff000000e6ff7812 */ /* 0x000fe2000784c0ff */
[----:B------:R-:W-:Y:S01]  /*4d70*/  FMUL.FTZ R141, R157, UR13 ;  /* 0x0000000d9d8d7c20 */ /* 0x000fe20008410000 */
[----:B------:R-:W-:Y:S01]  /*4d80*/  LOP3.LUT P6, RZ, R240, 0xff000000, RZ, 0xc0, !PT ;  /* 0xff000000f0ff7812 */ /* 0x000fe200078cc0ff */
[----:B------:R-:W-:Y:S01]  /*4d90*/  FFMA.FTZ R156, R15, R140, R28 ;  /* 0x0000008c0f9c7223 */ /* 0x000fe2000001001c */
[----:B------:R-:W-:-:S02]  /*4da0*/  FSEL R188, R142, RZ, P2 ;  /* 0x000000ff8ebc7208 */ /* 0x000fc40001000000 */
[----:B------:R-:W-:Y:S01]  /*4db0*/  FSEL R189, R142, RZ, P6 ;  /* 0x000000ff8ebd7208 */ /* 0x000fe20003000000 */
[----:B------:R-:W-:Y:S01]  /*4dc0*/  FMUL.FTZ R140, R156, UR13 ;  /* 0x0000000d9c8c7c20 */ /* 0x000fe20008410000 */
[----:B------:R-:W-:Y:S02]  /*4dd0*/  LOP3.LUT P2, RZ, R230, 0xff00, RZ, 0xc0, !PT ;  /* 0x0000ff00e6ff7812 */ /* 0x000fe4000784c0ff */
[C---:B------:R-:W-:Y:S02]  /*4de0*/  LOP3.LUT P6, RZ, R240.reuse, 0xff00, RZ, 0xc0, !PT ;  /* 0x0000ff00f0ff7812 */ /* 0x040fe400078cc0ff */
[C---:B------:R-:W-:Y:S02]  /*4df0*/  FSEL R185, R141.reuse, RZ, P2 ;  /* 0x000000ff8db97208 */ /* 0x040fe40001000000 */
[----:B------:R-:W-:Y:S02]  /*4e00*/  FSEL R187, R141, RZ, P6 ;  /* 0x000000ff8dbb7208 */ /* 0x000fe40003000000 */
[----:B------:R-:W-:-:S02]  /*4e10*/  LOP3.LUT P2, RZ, R240, 0xff, RZ, 0xc0, !PT ;  /* 0x000000fff0ff7812 */ /* 0x000fc4000784c0ff */
[----:B------:R-:W-:Y:S02]  /*4e20*/  LOP3.LUT P6, RZ, R230, 0xff, RZ, 0xc0, !PT ;  /* 0x000000ffe6ff7812 */ /* 0x000fe400078cc0ff */
[----:B------:R-:W-:Y:S02]  /*4e30*/  F2FP.F16.F32.PACK_AB R142, R195, R180 ;  /* 0x000000b4c38e723e */ /* 0x000fe400000000ff */
[C---:B------:R-:W-:Y:S02]  /*4e40*/  FSEL R184, R140.reuse, RZ, P2 ;  /* 0x000000ff8cb87208 */ /* 0x040fe40001000000 */
[----:B------:R-:W-:Y:S02]  /*4e50*/  FSEL R180, R140, RZ, P6 ;  /* 0x000000ff8cb47208 */ /* 0x000fe40003000000 */
[----:B------:R-:W-:Y:S02]  /*4e60*/  F2FP.F16.F32.PACK_AB R182, R193, R182 ;  /* 0x000000b6c1b6723e */ /* 0x000fe400000000ff */
[----:B------:R-:W-:-:S02]  /*4e70*/  F2FP.F16.F32.PACK_AB R141, R189, R186 ;  /* 0x000000babd8d723e */ /* 0x000fc400000000ff */
[----:B------:R-:W-:Y:S02]  /*4e80*/  F2FP.F16.F32.PACK_AB R181, R188, R181 ;  /* 0x000000b5bcb5723e */ /* 0x000fe400000000ff */
[----:B------:R-:W-:Y:S02]  /*4e90*/  F2FP.F16.F32.PACK_AB R140, R187, R184 ;  /* 0x000000b8bb8c723e */ /* 0x000fe400000000ff */
[----:B------:R-:W-:Y:S01]  /*4ea0*/  F2FP.F16.F32.PACK_AB R180, R185, R180 ;  /* 0x000000b4b9b4723e */ /* 0x000fe200000000ff */
[----:B------:R-:W-:Y:S06]  /*4eb0*/  BRA `(.L_x_2885) ;  /* 0x0000001c001c7947 */ /* 0x000fec0003800000 */
.L_x_2884:
        /* <DEDUP_REMOVED lines=11> */
[----:B------:R-:W-:Y:S01]  /*4f70*/  FMUL.FTZ R140, R140, UR13 ;  /* 0x0000000d8c8c7c20 */ /* 0x000fe20008410000 */
[----:B------:R-:W-:-:S02]  /*4f80*/  FMUL.FTZ R142, R142, UR13 ;  /* 0x0000000d8e8e7c20 */ /* 0x000fc40008410000 */
[----:B------:R-:W-:Y:S02]  /*4f90*/  FFMA.FTZ R141, R15, R141, R24 ;  /* 0x0000008d0f8d7223 */ /* 0x000fe40000010018 */
[----:B------:R-:W-:Y:S02]  /*4fa0*/  FSEL R183, R140, RZ, P6 ;  /* 0x000000ff8cb77208 */ /* 0x000fe40003000000 */
[----:B------:R-:W-:Y:S01]  /*4fb0*/  ISETP.GE.U32.AND P6, PT, R240, RZ, PT ;  /* 0x000000fff000720c */ /* 0x000fe20003fc6070 */
[----:B------:R-:W-:Y:S01]  /*4fc0*/  FMUL.FTZ R141, R141, UR13 ;  /* 0x0000000d8d8d7c20 */ /* 0x000fe20008410000 */
[----:B------:R-:W-:Y:S02]  /*4fd0*/  FSEL R143, R140, RZ, P2 ;  /* 0x000000ff8c8f7208 */ /* 0x000fe40001000000 */
[----:B------:R-:W-:Y:S02]  /*4fe0*/  ISETP.GE.U32.AND P2, PT, R230, RZ, PT ;  /* 0x000000ffe600720c */ /* 0x000fe40003f46070 */
[----:B------:R-:W-:-:S02]  /*4ff0*/  ISETP.GE.U32.AND.EX P6, PT, R241, 0x1000000, PT, P6 ;  /* 0x01000000f100780c */ /* 0x000fc40003fc6160 */
[----:B------:R-:W-:Y:S02]  /*5000*/  ISETP.GE.U32.AND.EX P2, PT, R231, 0x1000000, PT, P2 ;  /* 0x01000000e700780c */ /* 0x000fe40003f46120 */
[C---:B------:R-:W-:Y:S02]  /*5010*/  FSEL R140, R142.reuse, RZ, P6 ;  /* 0x000000ff8e8c7208 */ /* 0x040fe40003000000 */
[----:B------:R-:W-:Y:S02]  /*5020*/  FSEL R142, R142, RZ, P2 ;  /* 0x000000ff8e8e7208 */ /* 0x000fe40001000000 */
[----:B------:R-:W-:Y:S01]  /*5030*/  F2FP.F16.F32.PACK_AB R143, R140, R143 ;  /* 0x0000008f8c8f723e */ /* 0x000fe200000000ff */
[----:B------:R-:W-:Y:S01]  /*5040*/  FFMA.FTZ R140, R197, R190, R191 ;  /* 0x000000bec58c7223 */ /* 0x000fe200000100bf */
[----:B------:R-:W-:Y:S01]  /*5050*/  F2FP.F16.F32.PACK_AB R183, R142, R183 ;  /* 0x000000b78eb7723e */ /* 0x000fe200000000ff */
[----:B------:R-:W-:Y:S01]  /*5060*/  FADD.FTZ R142, R22, -R181 ;  /* 0x800000b5168e7221 */ /* 0x000fe20000010000 */
[----:B------:R-:W-:Y:S01]  /*5070*/  LOP3.LUT P2, RZ, R231, 0xff, RZ, 0xc0, !PT ;  /* 0x000000ffe7ff7812 */ /* 0x000fe2000784c0ff */
[----:B------:R-:W-:Y:S01]  /*5080*/  FADD.FTZ R140, R21, -R140 ;  /* 0x8000008c158c7221 */ /* 0x000fe20000010000 */
[----:B------:R-:W-:Y:S01]  /*5090*/  LOP3.LUT P6, RZ, R241, 0xff, RZ, 0xc0, !PT ;  /* 0x000000fff1ff7812 */ /* 0x000fe200078cc0ff */
[----:B------:R-:W-:Y:S01]  /*50a0*/  FFMA.FTZ R142, R15, R142, R25 ;  /* 0x0000008e0f8e7223 */ /* 0x000fe20000010019 */
[----:B------:R-:W-:Y:S01]  /*50b0*/  FSEL R184, R141, RZ, P2 ;  /* 0x000000ff8db87208 */ /* 0x000fe20001000000 */
[----:B------:R-:W-:Y:S01]  /*50c0*/  FFMA.FTZ R140, R15, R140, R30 ;  /* 0x0000008c0f8c7223 */ /* 0x000fe2000001001e */
[----:B------:R-:W-:Y:S01]  /*50d0*/  FSEL R189, R141, RZ, P6 ;  /* 0x000000ff8dbd7208 */ /* 0x000fe20003000000 */
[----:B------:R-:W-:Y:S01]  /*50e0*/  FMUL.FTZ R181, R142, UR13 ;  /* 0x0000000d8eb57c20 */ /* 0x000fe20008410000 */
[-CC-:B------:R-:W-:Y:S01]  /*50f0*/  FFMA.FTZ R142, R202, R190.reuse, R191.reuse ;  /* 0x000000beca8e7223 */ /* 0x180fe200000100bf */
[----:B------:R-:W-:Y:S01]  /*5100*/  LOP3.LUT P2, RZ, R231, 0xff00, RZ, 0xc0, !PT ;  /* 0x0000ff00e7ff7812 */ /* 0x000fe2000784c0ff */
[----:B------:R-:W-:Y:S01]  /*5110*/  FFMA.FTZ R141, R20, R190, R191 ;  /* 0x000000be148d7223 */ /* 0x000fe200000100bf */
[----:B------:R-:W-:Y:S01]  /*5120*/  LOP3.LUT P6, RZ, R241, 0xff00, RZ, 0xc0, !PT ;  /* 0x0000ff00f1ff7812 */ /* 0x000fe200078cc0ff */
[----:B------:R-:W-:Y:S01]  /*5130*/  FADD.FTZ R182, R19, -R142 ;  /* 0x8000008e13b67221 */ /* 0x000fe20000010000 */
        /* <DEDUP_REMOVED lines=35> */
.L_x_2883:
        /* <DEDUP_REMOVED lines=13> */
[----:B------:R-:W-:Y:S02]  /*5440*/  FMUL.FTZ R163, R15, R142 ;  /* 0x0000008e0fa37220 */ /* 0x000fe40000410000 */
[----:B------:R-:W-:Y:S01]  /*5450*/  FADD.FTZ R160, R200, -R141 ;  /* 0x8000008dc8a07221 */ /* 0x000fe20000010000 */
[----:B------:R-:W-:Y:S01]  /*5460*/  FMUL.FTZ R140, R162, UR13 ;  /* 0x0000000da28c7c20 */ /* 0x000fe20008410000 */
[----:B------:R-:W-:-:S02]  /*5470*/  FFMA.FTZ R141, R222, R190, R191 ;  /* 0x000000bede8d7223 */ /* 0x000fc400000100bf */
[----:B------:R-:W-:Y:S02]  /*5480*/  FMUL.FTZ R160, R15, R160 ;  /* 0x000000a00fa07220 */ /* 0x000fe40000410000 */
[----:B------:R-:W-:Y:S01]  /*5490*/  FSEL R183, R140, RZ, P6 ;  /* 0x000000ff8cb77208 */ /* 0x000fe20003000000 */
[----:B------:R-:W-:Y:S01]  /*54a0*/  FADD.FTZ R156, R22, -R141 ;  /* 0x8000008d169c7221 */ /* 0x000fe20000010000 */
[----:B------:R-:W-:Y:S02]  /*54b0*/  ISETP.GE.U32.AND P6, PT, R240, RZ, PT ;  /* 0x000000fff000720c */ /* 0x000fe40003fc6070 */
[----:B------:R-:W-:Y:S01]  /*54c0*/  FSEL R143, R140, RZ, P2 ;  /* 0x000000ff8c8f7208 */ /* 0x000fe20001000000 */
[----:B------:R-:W-:Y:S01]  /*54d0*/  FMUL.FTZ R140, R163, UR13 ;  /* 0x0000000da38c7c20 */ /* 0x000fe20008410000 */
[----:B------:R-:W-:Y:S01]  /*54e0*/  ISETP.GE.U32.AND P2, PT, R230, RZ, PT ;  /* 0x000000ffe600720c */ /* 0x000fe20003f46070 */
[----:B------:R-:W-:Y:S01]  /*54f0*/  FMUL.FTZ R161, R15, R156 ;  /* 0x0000009c0fa17220 */ /* 0x000fe20000410000 */
[----:B------:R-:W-:-:S02]  /*5500*/  ISETP.GE.U32.AND.EX P6, PT, R241, 0x1000000, PT, P6 ;  /* 0x01000000f100780c */ /* 0x000fc40003fc6160 */
[----:B------:R-:W-:Y:S01]  /*5510*/  ISETP.GE.U32.AND.EX P2, PT, R231, 0x1000000, PT, P2 ;  /* 0x01000000e700780c */ /* 0x000fe20003f46120 */
[----:B------:R-:W-:Y:S01]  /*5520*/  FMUL.FTZ R141, R161, UR13 ;  /* 0x0000000da18d7c20 */ /* 0x000fe20008410000 */
        /* <DEDUP_REMOVED lines=9> */
[C---:B------:R-:W-:Y:S01]  /*55c0*/  FSEL R182, R140.reuse, RZ, P2 ;  /* 0x000000ff8cb67208 */ /* 0x040fe20001000000 */
[----:B------:R-:W-:Y:S01]  /*55d0*/  FMUL.FTZ R158, R15, R142 ;  /* 0x0000008e0f9e7220 */ /* 0x000fe20000410000 */
[----:B------:R-:W-:Y:S01]  /*55e0*/  FSEL R180, R140, RZ, P6 ;  /* 0x000000ff8cb47208 */ /* 0x000fe20003000000 */
[----:B------:R-:W-:Y:S01]  /*55f0*/  FFMA.FTZ R140, R202, R190, R191 ;  /* 0x000000beca8c7223 */ /* 0x000fe200000100bf */
[----:B------:R-:W-:Y:S01]  /*5600*/  LOP3.LUT P2, RZ, R231, 0xff00, RZ, 0xc0, !PT ;  /* 0x0000ff00e7ff7812 */ /* 0x000fe2000784c0ff */
[----:B------:R-:W-:Y:S01]  /*5610*/  FADD.FTZ R142, R12, -R157 ;  /* 0x8000009d0c8e7221 */ /* 0x000fe20000010000 */
[----:B------:R-:W-:Y:S01]  /*5620*/  LOP3.LUT P6, RZ, R241, 0xff00, RZ, 0xc0, !PT ;  /* 0x0000ff00f1ff7812 */ /* 0x000fe200078cc0ff */
[----:B------:R-:W-:Y:S01]  /*5630*/  FADD.FTZ R156, R19, -R140 ;  /* 0x8000008c139c7221 */ /* 0x000fe20000010000 */
[C---:B------:R-:W-:Y:S01]  /*5640*/  FSEL R193, R141.reuse, RZ, P2 ;  /* 0x000000ff8dc17208 */ /* 0x040fe20001000000 */
[----:B------:R-:W-:Y:S01]  /*5650*/  FMUL.FTZ R140, R158, UR13 ;  /* 0x0000000d9e8c7c20 */ /* 0x000fe20008410000 */
[----:B------:R-:W-:Y:S01]  /*5660*/  FSEL R195, R141, RZ, P6 ;  /* 0x000000ff8dc37208 */ /* 0x000fe20003000000 */
[----:B------:R-:W-:Y:S01]  /*5670*/  FMUL.FTZ R159, R15, R156 ;  /* 0x0000009c0f9f7220 */ /* 0x000fe20000410000 */
[----:B------:R-:W-:Y:S01]  /*5680*/  LOP3.LUT P2, RZ, R230, 0xff0000, RZ, 0xc0, !PT ;  /* 0x00ff0000e6ff7812 */ /* 0x000fe2000784c0ff */
[----:B------:R-:W-:Y:S01]  /*5690*/  FFMA.FTZ R156, R11, R190, R191 ;  /* 0x000000be0b9c7223 */ /* 0x000fe200000100bf */
[----:B------:R-:W-:Y:S01]  /*56a0*/  LOP3.LUT P6, RZ, R240, 0xff0000, RZ, 0xc0, !PT ;  /* 0x00ff0000f0ff7812 */ /* 0x000fe200078cc0ff */
[----:B------:R-:W-:Y:S01]  /*56b0*/  FMUL.FTZ R157, R15, R142 ;  /* 0x0000008e0f9d7220 */ /* 0x000fe20000410000 */
[C---:B------:R-:W-:Y:S01]  /*56c0*/  FSEL R181, R140.reuse, RZ, P2 ;  /* 0x000000ff8cb57208 */ /* 0x040fe20001000000 */
[----:B------:R-:W-:Y:S01]  /*56d0*/  FMUL.FTZ R142, R159, UR13 ;  /* 0x0000000d9f8e7c20 */ /* 0x000fe20008410000 */
[----:B0-----:R-:W-:Y:S01]  /*56e0*/  FSEL R186, R140, RZ, P6 ;  /* 0x000000ff8cba7208 */ /* 0x001fe20003000000 */
        /* <DEDUP_REMOVED lines=23> */
.L_x_2886:
        /* <DEDUP_REMOVED lines=11> */
[----:B------:R-:W-:Y:S02]  /*5910*/  FSEL R183, R140, RZ, P6 ;  /* 0x000000ff8cb77208 */ /* 0x000fe40003000000 */
[----:B------:R-:W-:Y:S02]  /*5920*/  ISETP.GE.U32.AND P6, PT, R240, RZ, PT ;  /* 0x000000fff000720c */ /* 0x000fe40003fc6070 */
[----:B------:R-:W-:Y:S01]  /*5930*/  FSEL R143, R140, RZ, P2 ;  /* 0x000000ff8c8f7208 */ /* 0x000fe20001000000 */
[----:B------:R-:W-:Y:S01]  /*5940*/  FADD.FTZ R140, R200, -R141 ;  /* 0x8000008dc88c7221 */ /* 0x000fe20000010000 */
[----:B------:R-:W-:Y:S01]  /*5950*/  ISETP.GE.U32.AND P2, PT, R230, RZ, PT ;  /* 0x000000ffe600720c */ /* 0x000fe20003f46070 */
[----:B------:R-:W-:Y:S01]  /*5960*/  FFMA.FTZ R141, R222, R190, R191 ;  /* 0x000000bede8d7223 */ /* 0x000fe200000100bf */
[----:B------:R-:W-:Y:S01]  /*5970*/  ISETP.GE.U32.AND.EX P6, PT, R241, 0x1000000, PT, P6 ;  /* 0x01000000f100780c */ /* 0x000fe20003fc6160 */
[----:B------:R-:W-:Y:S01]  /*5980*/  FMUL.FTZ R140, R15, R140 ;  /* 0x0000008c0f8c7220 */ /* 0x000fe20000410000 */
[----:B------:R-:W-:-:S02]  /*5990*/  ISETP.GE.U32.AND.EX P2, PT, R231, 0x1000000, PT, P2 ;  /* 0x01000000e700780c */ /* 0x000fc40003f46120 */
[C---:B------:R-:W-:Y:S02]  /*59a0*/  FSEL R180, R142.reuse, RZ, P6 ;  /* 0x000000ff8eb47208 */ /* 0x040fe40003000000 */
[----:B------:R-:W-:Y:S02]  /*59b0*/  FSEL R142, R142, RZ, P2 ;  /* 0x000000ff8e8e7208 */ /* 0x000fe40001000000 */
[----:B------:R-:W-:Y:S02]  /*59c0*/  LOP3.LUT P2, RZ, R231, 0xff, RZ, 0xc0, !PT ;  /* 0x000000ffe7ff7812 */ /* 0x000fe4000784c0ff */
[----:B------:R-:W-:Y:S01]  /*59d0*/  F2FP.F16.F32.PACK_AB R183, R142, R183 ;  /* 0x000000b78eb7723e */ /* 0x000fe200000000ff */
[----:B------:R-:W-:Y:S01]  /*59e0*/  FADD.FTZ R142, R22, -R141 ;  /* 0x8000008d168e7221 */ /* 0x000fe20000010000 */
[----:B------:R-:W-:Y:S01]  /*59f0*/  FMUL.FTZ R141, R140, UR13 ;  /* 0x0000000d8c8d7c20 */ /* 0x000fe20008410000 */
[--C-:B------:R-:W-:Y:S01]  /*5a00*/  FFMA.FTZ R140, R197, R190, R191.reuse ;  /* 0x000000bec58c7223 */ /* 0x100fe200000100bf */
[----:B------:R-:W-:Y:S01]  /*5a10*/  LOP3.LUT P6, RZ, R241, 0xff, RZ, 0xc0, !PT ;  /* 0x000000fff1ff7812 */ /* 0x000fe200078cc0ff */
[----:B------:R-:W-:Y:S01]  /*5a20*/  FMUL.FTZ R142, R15, R142 ;  /* 0x0000008e0f8e7220 */ /* 0x000fe20000410000 */
[----:B------:R-:W-:Y:S01]  /*5a30*/  F2FP.F16.F32.PACK_AB R143, R180, R143 ;  /* 0x0000008fb48f723e */ /* 0x000fe200000000ff */
[----:B------:R-:W-:Y:S01]  /*5a40*/  FADD.FTZ R140, R21, -R140 ;  /* 0x8000008c158c7221 */ /* 0x000fe20000010000 */
[C---:B------:R-:W-:Y:S01]  /*5a50*/  FSEL R184, R141.reuse, RZ, P2 ;  /* 0x000000ff8db87208 */ /* 0x040fe20001000000 */
[----:B------:R-:W-:Y:S01]  /*5a60*/  FMUL.FTZ R181, R142, UR13 ;  /* 0x0000000d8eb57c20 */ /* 0x000fe20008410000 */
[--C-:B------:R-:W-:Y:S01]  /*5a70*/  FFMA.FTZ R142, R202, R190, R191.reuse ;  /* 0x000000beca8e7223 */ /* 0x100fe200000100bf */
[----:B------:R-:W-:Y:S01]  /*5a80*/  FSEL R189, R141, RZ, P6 ;  /* 0x000000ff8dbd7208 */ /* 0x000fe20003000000 */
[----:B------:R-:W-:Y:S01]  /*5a90*/  FMUL.FTZ R140, R15, R140 ;  /* 0x0000008c0f8c7220 */ /* 0x000fe20000410000 */
[----:B------:R-:W-:Y:S01]  /*5aa0*/  LOP3.LUT P2, RZ, R231, 0xff00, RZ, 0xc0, !PT ;  /* 0x0000ff00e7ff7812 */ /* 0x000fe2000784c0ff */
[----:B------:R-:W-:Y:S01]  /*5ab0*/  FADD.FTZ R182, R19, -R142 ;  /* 0x8000008e13b67221 */ /* 0x000fe20000010000 */
[----:B------:R-:W-:Y:S01]  /*5ac0*/  LOP3.LUT P6, RZ, R241, 0xff00, RZ, 0xc0, !PT ;  /* 0x0000ff00f1ff7812 */ /* 0x000fe200078cc0ff */
[----:B------:R-:W-:Y:S01]  /*5ad0*/  FFMA.FTZ R141, R20, R190, R191 ;  /* 0x000000be148d7223 */ /* 0x000fe200000100bf */
[C---:B------:R-:W-:Y:S01]  /*5ae0*/  FSEL R193, R181.reuse, RZ, P2 ;  /* 0x000000ffb5c17208 */ /* 0x040fe20001000000 */
        /* <DEDUP_REMOVED lines=15> */
[C---:B0-----:R-:W-:Y:S01]  /*5be0*/  FSEL R186, R182.reuse, RZ, P2 ;  /* 0x000000ffb6ba7208 */ /* 0x041fe20001000000 */
        /* <DEDUP_REMOVED lines=18> */
.L_x_2882:
        /* <DEDUP_REMOVED lines=23> */
[-CC-:B------:R-:W-:Y:S01]  /*5e80*/  FFMA.FTZ R183, R222, R190.reuse, R191.reuse ;  /* 0x000000bedeb77223 */ /* 0x180fe200000100bf */
[----:B------:R-:W-:Y:S01]  /*5e90*/  FSEL R188, R158, RZ, P6 ;  /* 0x000000ff9ebc7208 */ /* 0x000fe20003000000 */
[-CC-:B------:R-:W-:Y:S01]  /*5ea0*/  FFMA.FTZ R158, R197, R190.reuse, R191.reuse ;  /* 0x000000bec59e7223 */ /* 0x180fe200000100bf */
[----:B------:R-:W-:Y:S01]  /*5eb0*/  LOP3.LUT P6, RZ, R230, 0xff, RZ, 0xc0, !PT ;  /* 0x000000ffe6ff7812 */ /* 0x000fe200078cc0ff */
[----:B------:R-:W-:Y:S01]  /*5ec0*/  FADD.FTZ R160, R19, -R160 ;  /* 0x800000a013a07221 */ /* 0x000fe20000010000 */
[----:B------:R-:W-:Y:S01]  /*5ed0*/  FSEL R193, R159, RZ, P2 ;  /* 0x000000ff9fc17208 */ /* 0x000fe20001000000 */
[----:B------:R-:W-:Y:S01]  /*5ee0*/  FADD.FTZ R158, R21, -R158 ;  /* 0x8000009e159e7221 */ /* 0x000fe20000010000 */
[-CC-:B------:R-:W-:Y:S01]  /*5ef0*/  FFMA.FTZ R159, R23, R190.reuse, R191.reuse ;  /* 0x000000be179f7223 */ /* 0x180fe200000100bf */
[----:B------:R-:W-:Y:S01]  /*5f00*/  FSEL R180, R157, RZ, P6 ;  /* 0x000000ff9db47208 */ /* 0x000fe20003000000 */
[----:B------:R-:W-:Y:S01]  /*5f10*/  FFMA.FTZ R157, R20, R190, R191 ;  /* 0x000000be149d7223 */ /* 0x000fe200000100bf */
[C---:B------:R-:W-:Y:S01]  /*5f20*/  FFMA.FTZ R158, R15.reuse, R158, R30 ;  /* 0x0000009e0f9e7223 */ /* 0x040fe2000001001e */
[----:B------:R-:W-:Y:S01]  /*5f30*/  FADD.FTZ R181, R200, -R159 ;  /* 0x8000009fc8b57221 */ /* 0x000fe20000010000 */
[C---:B------:R-:W-:Y:S01]  /*5f40*/  FFMA.FTZ R159, R15.reuse, R160, R31 ;  /* 0x000000a00f9f7223 */ /* 0x040fe2000001001f */
[----:B------:R-:W-:Y:S01]  /*5f50*/  FADD.FTZ R182, R12, -R157 ;  /* 0x8000009d0cb67221 */ /* 0x000fe20000010000 */
[----:B------:R-:W-:Y:S01]  /*5f60*/  FMUL.FTZ R161, R158, UR13 ;  /* 0x0000000d9ea17c20 */ /* 0x000fe20008410000 */
[----:B------:R-:W-:Y:S01]  /*5f70*/  LOP3.LUT P2, RZ, R230, 0xff0000, RZ, 0xc0, !PT ;  /* 0x00ff0000e6ff7812 */ /* 0x000fe2000784c0ff */
[----:B------:R-:W-:Y:S01]  /*5f80*/  FFMA.FTZ R160, R15, R181, R24 ;  /* 0x000000b50fa07223 */ /* 0x000fe20000010018 */
[----:B0-----:R-:W-:Y:S01]  /*5f90*/  FADD.FTZ R186, R22, -R183 ;  /* 0x800000b716ba7221 */ /* 0x001fe20000010000 */
[----:B------:R-:W-:Y:S01]  /*5fa0*/  FMUL.FTZ R181, R159, UR13 ;  /* 0x0000000d9fb57c20 */ /* 0x000fe20008410000 */
[----:B------:R-:W-:Y:S01]  /*5fb0*/  FFMA.FTZ R157, R15, R182, R29 ;  /* 0x000000b60f9d7223 */ /* 0x000fe2000001001d */
[----:B------:R-:W-:Y:S01]  /*5fc0*/  LOP3.LUT P6, RZ, R230, 0xff000000, RZ, 0xc0, !PT ;  /* 0xff000000e6ff7812 */ /* 0x000fe200078cc0ff */
[----:B------:R-:W-:Y:S01]  /*5fd0*/  FMUL.FTZ R182, R160, UR13 ;  /* 0x0000000da0b67c20 */ /* 0x000fe20008410000 */
[----:B------:R-:W-:Y:S01]  /*5fe0*/  FSEL R184, R161, RZ, P2 ;  /* 0x000000ffa1b87208 */ /* 0x000fe20001000000 */
[----:B------:R-:W-:Y:S01]  /*5ff0*/  FFMA.FTZ R161, R15, R186, R25 ;  /* 0x000000ba0fa17223 */ /* 0x000fe20000010019 */
[----:B------:R-:W-:-:S02]  /*6000*/  LOP3.LUT P2, RZ, R231, 0xff, RZ, 0xc0, !PT ;  /* 0x000000ffe7ff7812 */ /* 0x000fc4000784c0ff */
[----:B------:R-:W-:Y:S01]  /*6010*/  FSEL R187, R181, RZ, P6 ;  /* 0x000000ffb5bb7208 */ /* 0x000fe20003000000 */
[----:B------:R-:W-:Y:S01]  /*6020*/  FMUL.FTZ R183, R161, UR13 ;  /* 0x0000000da1b77c20 */ /* 0x000fe20008410000 */
[----:B------:R-:W-:Y:S01]  /*6030*/  FMUL.FTZ R181, R157, UR13 ;  /* 0x0000000d9db57c20 */ /* 0x000fe20008410000 */
[----:B------:R-:W-:Y:S02]  /*6040*/  FSEL R182, R182, RZ, P2 ;  /* 0x000000ffb6b67208 */ /* 0x000fe40001000000 */
[----:B------:R-:W-:Y:S02]  /*6050*/  LOP3.LUT P6, RZ, R231, 0xff00, RZ, 0xc0, !PT ;  /* 0x0000ff00e7ff7812 */ /* 0x000fe400078cc0ff */
[----:B------:R-:W-:Y:S02]  /*6060*/  LOP3.LUT P2, RZ, R230, 0xff00, RZ, 0xc0, !PT ;  /* 0x0000ff00e6ff7812 */ /* 0x000fe4000784c0ff */
[----:B------:R-:W-:Y:S02]  /*6070*/  FSEL R189, R183, RZ, P6 ;  /* 0x000000ffb7bd7208 */ /* 0x000fe40003000000 */
[----:B------:R-:W-:-:S02]  /*6080*/  FSEL R185, R181, RZ, P2 ;  /* 0x000000ffb5b97208 */ /* 0x000fc40001000000 */
[----:B------:R-:W-:Y:S02]  /*6090*/  F2FP.F16.F32.PACK_AB R183, R193, R188 ;  /* 0x000000bcc1b7723e */ /* 0x000fe400000000ff */
[----:B------:R-:W-:Y:S02]  /*60a0*/  F2FP.F16.F32.PACK_AB R182, R189, R182 ;  /* 0x000000b6bdb6723e */ /* 0x000fe400000000ff */
[----:B------:R-:W-:Y:S02]  /*60b0*/  F2FP.F16.F32.PACK_AB R181, R187, R184 ;  /* 0x000000b8bbb5723e */ /* 0x000fe400000000ff */
[----:B------:R-:W-:Y:S01]  /*60c0*/  F2FP.F16.F32.PACK_AB R180, R185, R180 ;  /* 0x000000b4b9b4723e */ /* 0x000fe200000000ff */
[----:B------:R-:W-:Y:S06]  /*60d0*/  BRA `(.L_x_2885) ;  /* 0x0000000800947947 */ /* 0x000fec0003800000 */
.L_x_2888:
        /* <DEDUP_REMOVED lines=11> */
[-C--:B------:R-:W-:Y:S01]  /*6190*/  FFMA.FTZ R185, R222, R190.reuse, R191 ;  /* 0x000000bedeb97223 */ /* 0x080fe200000100bf */
[----:B------:R-:W-:Y:S01]  /*61a0*/  FMUL.FTZ R180, R180, UR13 ;  /* 0x0000000db4b47c20 */ /* 0x000fe20008410000 */
[----:B------:R-:W-:Y:S01]  /*61b0*/  FMUL.FTZ R182, R182, UR13 ;  /* 0x0000000db6b67c20 */ /* 0x000fe20008410000 */
[----:B------:R-:W-:Y:S01]  /*61c0*/  ISETP.GE.U32.AND.EX P2, PT, R231, 0x1000000, PT, P2 ;  /* 0x01000000e700780c */ /* 0x000fe20003f46120 */
[----:B------:R-:W-:Y:S01]  /*61d0*/  FMUL.FTZ R181, R181, UR13 ;  /* 0x0000000db5b57c20 */ /* 0x000fe20008410000 */
[----:B------:R-:W-:Y:S01]  /*61e0*/  FADD.FTZ R188, R22, -R185 ;  /* 0x800000b916bc7221 */ /* 0x000fe20000010000 */
[----:B------:R-:W-:Y:S01]  /*61f0*/  FSEL R180, R180, RZ, P6 ;  /* 0x000000ffb4b47208 */ /* 0x000fe20003000000 */
[-CC-:B------:R-:W-:Y:S01]  /*6200*/  FFMA.FTZ R184, R197, R190.reuse, R191.reuse ;  /* 0x000000bec5b87223 */ /* 0x180fe200000100bf */
[----:B------:R-:W-:Y:S01]  /*6210*/  LOP3.LUT P6, RZ, R231, 0xff, RZ, 0xc0, !PT ;  /* 0x000000ffe7ff7812 */ /* 0x000fe200078cc0ff */
[----:B0-----:R-:W-:Y:S01]  /*6220*/  FFMA.FTZ R186, R202, R190, R191 ;  /* 0x000000becaba7223 */ /* 0x001fe200000100bf */
[----:B------:R-:W-:Y:S01]  /*6230*/  FSEL R183, R182, RZ, P2 ;  /* 0x000000ffb6b77208 */ /* 0x000fe20001000000 */
[----:B------:R-:W-:Y:S01]  /*6240*/  FFMA.FTZ R187, R15, R188, R25 ;  /* 0x000000bc0fbb7223 */ /* 0x000fe20000010019 */
[----:B------:R-:W-:Y:S01]  /*6250*/  FSEL R182, R181, RZ, P6 ;  /* 0x000000ffb5b67208 */ /* 0x000fe20003000000 */
[-CC-:B------:R-:W-:Y:S01]  /*6260*/  FFMA.FTZ R181, R20, R190.reuse, R191.reuse ;  /* 0x000000be14b57223 */ /* 0x180fe200000100bf */
[----:B------:R-:W-:Y:S01]  /*6270*/  FADD.FTZ R185, R21, -R184 ;  /* 0x800000b815b97221 */ /* 0x000fe20000010000 */
[----:B------:R-:W-:Y:S01]  /*6280*/  FADD.FTZ R188, R19, -R186 ;  /* 0x800000ba13bc7221 */ /* 0x000fe20000010000 */
[----:B------:R-:W-:Y:S01]  /*6290*/  FFMA.FTZ R184, R11, R190, R191 ;  /* 0x000000be0bb87223 */ /* 0x000fe200000100bf */
[----:B------:R-:W-:Y:S01]  /*62a0*/  FMUL.FTZ R187, R187, UR13 ;  /* 0x0000000dbbbb7c20 */ /* 0x000fe20008410000 */
[----:B------:R-:W-:Y:S01]  /*62b0*/  LOP3.LUT P2, RZ, R231, 0xff00, RZ, 0xc0, !PT ;  /* 0x0000ff00e7ff7812 */ /* 0x000fe2000784c0ff */
[C---:B------:R-:W-:Y:S01]  /*62c0*/  FFMA.FTZ R185, R15.reuse, R185, R30 ;  /* 0x000000b90fb97223 */ /* 0x040fe2000001001e */
[----:B------:R-:W-:Y:S01]  /*62d0*/  FADD.FTZ R186, R12, -R181 ;  /* 0x800000b50cba7221 */ /* 0x000fe20000010000 */
[----:B------:R-:W-:Y:S01]  /*62e0*/  FFMA.FTZ R188, R15, R188, R31 ;  /* 0x000000bc0fbc7223 */ /* 0x000fe2000001001f */
[----:B------:R-:W-:Y:S01]  /*62f0*/  FADD.FTZ R181, R9, -R184 ;  /* 0x800000b809b57221 */ /* 0x000fe20000010000 */
[----:B------:R-:W-:Y:S01]  /*6300*/  FMUL.FTZ R185, R185, UR13 ;  /* 0x0000000db9b97c20 */ /* 0x000fe20008410000 */
[----:B------:R-:W-:Y:S01]  /*6310*/  FSEL R189, R187, RZ, P2 ;  /* 0x000000ffbbbd7208 */ /* 0x000fe20001000000 */
[----:B------:R-:W-:Y:S01]  /*6320*/  FMUL.FTZ R188, R188, UR13 ;  /* 0x0000000dbcbc7c20 */ /* 0x000fe20008410000 */
[C---:B------:R-:W-:Y:S01]  /*6330*/  LOP3.LUT P6, RZ, R230.reuse, 0xff0000, RZ, 0xc0, !PT ;  /* 0x00ff0000e6ff7812 */ /* 0x040fe200078cc0ff */
[C---:B------:R-:W-:Y:S01]  /*6340*/  FFMA.FTZ R186, R15.reuse, R186, R29 ;  /* 0x000000ba0fba7223 */ /* 0x040fe2000001001d */
        /* <DEDUP_REMOVED lines=13> */
[----:B------:R-:W-:Y:S01]  /*6420*/  F2FP.F16.F32.PACK_AB R180, R185, R184 ;  /* 0x000000b8b9b4723e */ /* 0x000fe200000000ff */
[----:B------:R-:W-:Y:S06]  /*6430*/  BRA `(.L_x_2885) ;  /* 0x0000000400bc7947 */ /* 0x000fec0003800000 */
.L_x_2887:
        /* <DEDUP_REMOVED lines=30> */
[C---:B------:R-:W-:Y:S01]  /*6620*/  FMUL.FTZ R158, R15.reuse, R158 ;  /* 0x0000009e0f9e7220 */ /* 0x040fe20000410000 */
[----:B------:R-:W-:Y:S01]  /*6630*/  FADD.FTZ R184, R200, -R159 ;  /* 0x8000009fc8b87221 */ /* 0x000fe20000010000 */
[C---:B------:R-:W-:Y:S01]  /*6640*/  FMUL.FTZ R159, R15.reuse, R160 ;  /* 0x000000a00f9f7220 */ /* 0x040fe20000410000 */
[----:B------:R-:W-:Y:S01]  /*6650*/  FADD.FTZ R182, R12, -R157 ;  /* 0x8000009d0cb67221 */ /* 0x000fe20000010000 */
[----:B------:R-:W-:Y:S01]  /*6660*/  FMUL.FTZ R161, R158, UR13 ;  /* 0x0000000d9ea17c20 */ /* 0x000fe20008410000 */
[----:B------:R-:W-:Y:S01]  /*6670*/  LOP3.LUT P2, RZ, R230, 0xff0000, RZ, 0xc0, !PT ;  /* 0x00ff0000e6ff7812 */ /* 0x000fe2000784c0ff */
[----:B------:R-:W-:Y:S01]  /*6680*/  FMUL.FTZ R160, R15, R184 ;  /* 0x000000b80fa07220 */ /* 0x000fe20000410000 */
[----:B0-----:R-:W-:Y:S01]  /*6690*/  FADD.FTZ R186, R22, -R181 ;  /* 0x800000b516ba7221 */ /* 0x001fe20000010000 */
        /* <DEDUP_REMOVED lines=20> */
.L_x_2889:
        /* <DEDUP_REMOVED lines=11> */
[-CC-:B------:R-:W-:Y:S01]  /*6890*/  FFMA.FTZ R188, R202, R190.reuse, R191.reuse ;  /* 0x000000becabc7223 */ /* 0x180fe200000100bf */
[----:B------:R-:W-:Y:S01]  /*68a0*/  FMUL.FTZ R181, R182, UR13 ;  /* 0x0000000db6b57c20 */ /* 0x000fe20008410000 */
[----:B------:R-:W-:Y:S01]  /*68b0*/  FMUL.FTZ R182, R180, UR13 ;  /* 0x0000000db4b67c20 */ /* 0x000fe20008410000 */
[----:B------:R-:W-:Y:S01]  /*68c0*/  FMUL.FTZ R183, R184, UR13 ;  /* 0x0000000db8b77c20 */ /* 0x000fe20008410000 */
[-CC-:B------:R-:W-:Y:S01]  /*68d0*/  FFMA.FTZ R184, R197, R190.reuse, R191.reuse ;  /* 0x000000bec5b87223 */ /* 0x180fe200000100bf */
[----:B------:R-:W-:Y:S01]  /*68e0*/  ISETP.GE.U32.AND.EX P2, PT, R231, 0x1000000, PT, P2 ;  /* 0x01000000e700780c */ /* 0x000fe20003f46120 */
[----:B------:R-:W-:Y:S01]  /*68f0*/  FADD.FTZ R188, R19, -R188 ;  /* 0x800000bc13bc7221 */ /* 0x000fe20000010000 */
[----:B------:R-:W-:Y:S01]  /*6900*/  FSEL R180, R181, RZ, P6 ;  /* 0x000000ffb5b47208 */ /* 0x000fe20003000000 */
[-CC-:B------:R-:W-:Y:S01]  /*6910*/  FFMA.FTZ R181, R222, R190.reuse, R191.reuse ;  /* 0x000000bedeb57223 */ /* 0x180fe200000100bf */
[----:B0-----:R-:W-:Y:S01]  /*6920*/  FADD.FTZ R186, R21, -R184 ;  /* 0x800000b815ba7221 */ /* 0x001fe20000010000 */
[-C--:B------:R-:W-:Y:S01]  /*6930*/  FFMA.FTZ R184, R11, R190.reuse, R191 ;  /* 0x000000be0bb87223 */ /* 0x080fe200000100bf */
[----:B------:R-:W-:Y:S01]  /*6940*/  FSEL R183, R183, RZ, P2 ;  /* 0x000000ffb7b77208 */ /* 0x000fe20001000000 */
[----:B------:R-:W-:Y:S01]  /*6950*/  FADD.FTZ R192, R22, -R181 ;  /* 0x800000b516c07221 */ /* 0x000fe20000010000 */
[----:B------:R-:W-:Y:S01]  /*6960*/  FFMA.FTZ R181, R20, R190, R191 ;  /* 0x000000be14b57223 */ /* 0x000fe200000100bf */
[----:B------:R-:W-:Y:S01]  /*6970*/  LOP3.LUT P6, RZ, R231, 0xff, RZ, 0xc0, !PT ;  /* 0x000000ffe7ff7812 */ /* 0x000fe200078cc0ff */
[C---:B------:R-:W-:Y:S01]  /*6980*/  FMUL.FTZ R185, R15.reuse, R186 ;  /* 0x000000ba0fb97220 */ /* 0x040fe20000410000 */
[----:B------:R-:W-:Y:S01]  /*6990*/  FMUL.FTZ R192, R15, R192 ;  /* 0x000000c00fc07220 */ /* 0x000fe20000410000 */
[----:B------:R-:W-:Y:S01]  /*69a0*/  LOP3.LUT P2, RZ, R231, 0xff00, RZ, 0xc0, !PT ;  /* 0x0000ff00e7ff7812 */ /* 0x000fe2000784c0ff */
[----:B------:R-:W-:Y:S01]  /*69b0*/  FMUL.FTZ R188, R15, R188 ;  /* 0x000000bc0fbc7220 */ /* 0x000fe20000410000 */
[----:B------:R-:W-:Y:S01]  /*69c0*/  FADD.FTZ R186, R12, -R181 ;  /* 0x800000b50cba7221 */ /* 0x000fe20000010000 */
[----:B------:R-:W-:Y:S01]  /*69d0*/  FMUL.FTZ R192, R192, UR13 ;  /* 0x0000000dc0c07c20 */ /* 0x000fe20008410000 */
[----:B------:R-:W-:Y:S01]  /*69e0*/  FADD.FTZ R184, R9, -R184 ;  /* 0x800000b809b87221 */ /* 0x000fe20000010000 */
[----:B------:R-:W-:Y:S01]  /*69f0*/  FSEL R182, R182, RZ, P6 ;  /* 0x000000ffb6b67208 */ /* 0x000fe20003000000 */
[----:B------:R-:W-:Y:S01]  /*6a00*/  FMUL.FTZ R185, R185, UR13 ;  /* 0x0000000db9b97c20 */ /* 0x000fe20008410000 */
[----:B------:R-:W-:Y:S01]  /*6a10*/  FMUL.FTZ R188, R188, UR13 ;  /* 0x0000000dbcbc7c20 */ /* 0x000fe20008410000 */
[----:B------:R-:W-:Y:S01]  /*6a20*/  FSEL R187, R192, RZ, P2 ;  /* 0x000000ffc0bb7208 */ /* 0x000fe20001000000 */
[C---:B------:R-:W-:Y:S01]  /*6a30*/  FMUL.FTZ R186, R15.reuse, R186 ;  /* 0x000000ba0fba7220 */ /* 0x040fe20000410000 */
[C---:B------:R-:W-:Y:S01]  /*6a40*/  LOP3.LUT P6, RZ, R230.reuse, 0xff0000, RZ, 0xc0, !PT ;  /* 0x00ff0000e6ff7812 */ /* 0x040fe200078cc0ff */
[----:B------:R-:W-:Y:S01]  /*6a50*/  FMUL.FTZ R184, R15, R184 ;  /* 0x000000b80fb87220 */ /* 0x000fe20000410000 */
[----:B------:R-:W-:Y:S01]  /*6a60*/  LOP3.LUT P2, RZ, R230, 0xff000000, RZ, 0xc0, !PT ;  /* 0xff000000e6ff7812 */ /* 0x000fe2000784c0ff */
[----:B------:R-:W-:Y:S01]  /*6a70*/  FMUL.FTZ R186, R186, UR13 ;  /* 0x0000000dbaba7c20 */ /* 0x000fe20008410000 */
[----:B------:R-:W-:Y:S01]  /*6a80*/  FSEL R181, R185, RZ, P6 ;  /* 0x000000ffb9b57208 */ /* 0x000fe20003000000 */
[----:B------:R-:W-:Y:S01]  /*6a90*/  FMUL.FTZ R184, R184, UR13 ;  /* 0x0000000db8b87c20 */ /* 0x000fe20008410000 */
        /* <DEDUP_REMOVED lines=8> */
[----:B------:R-:W-:-:S07]  /*6b20*/  F2FP.F16.F32.PACK_AB R180, R185, R184 ;  /* 0x000000b8b9b4723e */ /* 0x000fce00000000ff */
.L_x_2885:
        /* <DEDUP_REMOVED lines=11> */
.L_x_2881:
[----:B------:R-:W-:Y:S05]  /*6be0*/  BSYNC.RECONVERGENT B0 ;  /* 0x0000000000007941 */ /* 0x000fea0003800200 */
.L_x_2880:
        /* <DEDUP_REMOVED lines=15> */
[----:B------:R-:W-:Y:S01]  /*6ce0*/  ISETP.GE.U32.AND P2, PT, R228, RZ, PT ;  /* 0x000000ffe400720c */ /* 0x000fe20003f46070 */
[----:B------:R-:W-:Y:S01]  /*6cf0*/  FADD.FTZ R158, R215, -R158 ;  /* 0x8000009ed79e7221 */ /* 0x000fe20000010000 */
[----:B------:R-:W-:Y:S01]  /*6d00*/  FADD.FTZ R157, R214, -R157 ;  /* 0x8000009dd69d7221 */ /* 0x000fe20000010000 */
[----:B------:R-:W-:Y:S01]  /*6d10*/  FADD.FTZ R156, R211, -R156 ;  /* 0x8000009cd39c7221 */ /* 0x000fe20000010000 */
[----:B------:R-:W-:Y:S01]  /*6d20*/  FFMA.FTZ R142, R219, R190, R191 ;  /* 0x000000bedb8e7223 */ /* 0x000fe200000100bf */
        /* <DEDUP_REMOVED lines=8> */
[----:B------:R-:W-:Y:S01]  /*6db0*/  ISETP.GE.U32.AND P5, PT, R238, RZ, PT ;  /* 0x000000ffee00720c */ /* 0x000fe20003fa6070 */
[----:B------:R-:W-:Y:S01]  /*6dc0*/  FADD.FTZ R160, R209, -R142 ;  /* 0x8000008ed1a07221 */ /* 0x000fe20000010000 */
[-C--:B------:R-:W-:Y:S01]  /*6dd0*/  FFMA.FTZ R140, R212, R190.reuse, R191 ;  /* 0x000000bed48c7223 */ /* 0x080fe200000100bf */
[----:B------:R-:W-:Y:S01]  /*6de0*/  FSEL R182, R157, RZ, P2 ;  /* 0x000000ff9db67208 */ /* 0x000fe20001000000 */
[----:B------:R-:W-:Y:S01]  /*6df0*/  FADD.FTZ R143, R14, -R143 ;  /* 0x8000008f0e8f7221 */ /* 0x000fe20000010000 */
[-CC-:B------:R-:W-:Y:S01]  /*6e00*/  FFMA.FTZ R141, R206, R190.reuse, R191.reuse ;  /* 0x000000bece8d7223 */ /* 0x180fe200000100bf */
[----:B------:R-:W-:Y:S01]  /*6e10*/  LOP3.LUT P2, RZ, R239, 0xff0000, RZ, 0xc0, !PT ;  /* 0x00ff0000efff7812 */ /* 0x000fe2000784c0ff */
[----:B------:R-:W-:Y:S01]  /*6e20*/  FMUL.FTZ R180, R161, UR13 ;  /* 0x0000000da1b47c20 */ /* 0x000fe20008410000 */
[----:B------:R-:W-:Y:S01]  /*6e30*/  FSEL R183, R181, RZ, P6 ;  /* 0x000000ffb5b77208 */ /* 0x000fe20003000000 */
[----:B------:R-:W-:Y:S01]  /*6e40*/  FFMA.FTZ R191, R203, R190, R191 ;  /* 0x000000becbbf7223 */ /* 0x000fe200000100bf */
[----:B------:R-:W-:Y:S01]  /*6e50*/  ISETP.GE.U32.AND.EX P5, PT, R239, 0x1000000, PT, P5 ;  /* 0x01000000ef00780c */ /* 0x000fe20003fa6150 */
[----:B------:R-:W-:Y:S01]  /*6e60*/  FFMA.FTZ R160, R15, R160, R176 ;  /* 0x000000a00fa07223 */ /* 0x000fe200000100b0 */
[----:B------:R-:W-:Y:S01]  /*6e70*/  LOP3.LUT P6, RZ, R239, 0xff00, RZ, 0xc0, !PT ;  /* 0x0000ff00efff7812 */ /* 0x000fe200078cc0ff */
[----:B------:R-:W-:Y:S01]  /*6e80*/  FADD.FTZ R142, R13, -R140 ;  /* 0x8000008c0d8e7221 */ /* 0x000fe20000010000 */
[----:B------:R-:W-:Y:S01]  /*6e90*/  FFMA.FTZ R158, R15, R143, R174 ;  /* 0x0000008f0f9e7223 */ /* 0x000fe200000100ae */
[----:B------:R-:W-:Y:S01]  /*6ea0*/  FADD.FTZ R140, R10, -R141 ;  /* 0x8000008d0a8c7221 */ /* 0x000fe20000010000 */
[----:B------:R-:W-:Y:S01]  /*6eb0*/  FSEL R143, R181, RZ, P2 ;  /* 0x000000ffb58f7208 */ /* 0x000fe20001000000 */
[----:B------:R-:W-:Y:S01]  /*6ec0*/  FADD.FTZ R191, R8, -R191 ;  /* 0x800000bf08bf7221 */ /* 0x000fe20000010000 */
[----:B------:R-:W-:Y:S01]  /*6ed0*/  FSEL R184, R157, RZ, P5 ;  /* 0x000000ff9db87208 */ /* 0x000fe20002800000 */
[----:B------:R-:W-:Y:S01]  /*6ee0*/  FMUL.FTZ R141, R160, UR13 ;  /* 0x0000000da08d7c20 */ /* 0x000fe20008410000 */
[----:B------:R-:W-:Y:S01]  /*6ef0*/  FSEL R181, R180, RZ, P6 ;  /* 0x000000ffb4b57208 */ /* 0x000fe20003000000 */
[----:B------:R-:W-:Y:S01]  /*6f00*/  FFMA.FTZ R159, R15, R142, R175 ;  /* 0x0000008e0f9f7223 */ /* 0x000fe200000100af */
[----:B------:R-:W-:Y:S01]  /*6f10*/  LOP3.LUT P5, RZ, R239, 0xff, RZ, 0xc0, !PT ;  /* 0x000000ffefff7812 */ /* 0x000fe200078ac0ff */
[----:B------:R-:W-:Y:S01]  /*6f20*/  FFMA.FTZ R157, R15, R140, R173 ;  /* 0x0000008c0f9d7223 */ /* 0x000fe200000100ad */
[----:B------:R-:W-:Y:S01]  /*6f30*/  LOP3.LUT P6, RZ, R229, 0xff, RZ, 0xc0, !PT ;  /* 0x000000ffe5ff7812 */ /* 0x000fe200078cc0ff */
[----:B------:R-:W-:Y:S01]  /*6f40*/  FFMA.FTZ R156, R15, R191, R172 ;  /* 0x000000bf0f9c7223 */ /* 0x000fe200000100ac */
[----:B------:R-:W-:Y:S01]  /*6f50*/  F2FP.F16.F32.PACK_AB R183, R182, R183 ;  /* 0x000000b7b6b7723e */ /* 0x000fe200000000ff */
[----:B------:R-:W-:Y:S01]  /*6f60*/  FMUL.FTZ R15, R158, UR13 ;  /* 0x0000000d9e0f7c20 */ /* 0x000fe20008410000 */
[----:B------:R-:W-:Y:S01]  /*6f70*/  LOP3.LUT P2, RZ, R229, 0xff00, RZ, 0xc0, !PT ;  /* 0x0000ff00e5ff7812 */ /* 0x000fe2000784c0ff */
[----:B------:R-:W-:Y:S01]  /*6f80*/  FMUL.FTZ R140, R157, UR13 ;  /* 0x0000000d9d8c7c20 */ /* 0x000fe20008410000 */
[----:B------:R-:W-:-:S02]  /*6f90*/  FSEL R142, R141, RZ, P5 ;  /* 0x000000ff8d8e7208 */ /* 0x000fc40002800000 */
[----:B------:R-:W-:Y:S02]  /*6fa0*/  FSEL R182, R141, RZ, P6 ;  /* 0x000000ff8db67208 */ /* 0x000fe40003000000 */
[----:B------:R-:W-:Y:S02]  /*6fb0*/  LOP3.LUT P5, RZ, R228, 0xff0000, RZ, 0xc0, !PT ;  /* 0x00ff0000e4ff7812 */ /* 0x000fe400078ac0ff */
[----:B------:R-:W-:Y:S02]  /*6fc0*/  LOP3.LUT P6, RZ, R238, 0xff0000, RZ, 0xc0, !PT ;  /* 0x00ff0000eeff7812 */ /* 0x000fe400078cc0ff */
[----:B0-----:R-:W-:Y:S01]  /*6fd0*/  FSEL R187, R180, RZ, P2 ;  /* 0x000000ffb4bb7208 */ /* 0x001fe20001000000 */
[----:B------:R-:W-:Y:S01]  /*6fe0*/  FMUL.FTZ R180, R159, UR13 ;  /* 0x0000000d9fb47c20 */ /* 0x000fe20008410000 */
[----:B------:R-:W-:Y:S02]  /*6ff0*/  F2FP.F16.F32.PACK_AB R142, R181, R142 ;  /* 0x0000008eb58e723e */ /* 0x000fe400000000ff */
[----:B------:R-:W-:-:S02]  /*7000*/  LOP3.LUT P2, RZ, R228, 0xff000000, RZ, 0xc0, !PT ;  /* 0xff000000e4ff7812 */ /* 0x000fc4000784c0ff */
[C---:B------:R-:W-:Y:S02]  /*7010*/  FSEL R181, R15.reuse, RZ, P5 ;  /* 0x000000ff0fb57208 */ /* 0x040fe40002800000 */
[----:B------:R-:W-:Y:S01]  /*7020*/  FSEL R141, R15, RZ, P6 ;  /* 0x000000ff0f8d7208 */ /* 0x000fe20003000000 */
[----:B------:R-:W-:Y:S01]  /*7030*/  FMUL.FTZ R15, R156, UR13 ;  /* 0x0000000d9c0f7c20 */ /* 0x000fe20008410000 */
[----:B------:R-:W-:Y:S02]  /*7040*/  LOP3.LUT P5, RZ, R238, 0xff000000, RZ, 0xc0, !PT ;  /* 0xff000000eeff7812 */ /* 0x000fe400078ac0ff */
[----:B------:R-:W-:Y:S02]  /*7050*/  LOP3.LUT P6, RZ, R228, 0xff00, RZ, 0xc0, !PT ;  /* 0x0000ff00e4ff7812 */ /* 0x000fe400078cc0ff */
[----:B------:R-:W-:Y:S02]  /*7060*/  F2FP.F16.F32.PACK_AB R143, R184, R143 ;  /* 0x0000008fb88f723e */ /* 0x000fe400000000ff */
[----:B------:R-:W-:-:S02]  /*7070*/  FSEL R184, R180, RZ, P2 ;  /* 0x000000ffb4b87208 */ /* 0x000fc40001000000 */
[----:B------:R-:W-:Y:S02]  /*7080*/  LOP3.LUT P2, RZ, R238, 0xff00, RZ, 0xc0, !PT ;  /* 0x0000ff00eeff7812 */ /* 0x000fe4000784c0ff */
[----:B------:R-:W-:Y:S02]  /*7090*/  FSEL R186, R180, RZ, P5 ;  /* 0x000000ffb4ba7208 */ /* 0x000fe40002800000 */
        /* <DEDUP_REMOVED lines=12> */
.L_x_2894:
[-CC-:B-1-3--:R-:W-:Y:S01]  /*7160*/  FFMA.FTZ R141, R217, R190.reuse, R191.reuse ;  /* 0x000000bed98d7223 */ /* 0x18afe200000100bf */
[-CC-:B------:R-:W-:Y:S01]  /*7170*/  FFMA.FTZ R184, R218, R190.reuse, R191.reuse ;  /* 0x000000bedab87223 */ /* 0x180fe200000100bf */
[----:B------:R-:W-:Y:S01]  /*7180*/  LOP3.LUT P5, RZ, R229, 0xff0000, RZ, 0xc0, !PT ;  /* 0x00ff0000e5ff7812 */ /* 0x000fe200078ac0ff */
[-C--:B------:R-:W-:Y:S01]  /*7190*/  FFMA.FTZ R142, R219, R190.reuse, R191 ;  /* 0x000000bedb8e7223 */ /* 0x080fe200000100bf */
[----:B------:R-:W-:Y:S01]  /*71a0*/  FADD.FTZ R180, R214, -R141 ;  /* 0x8000008dd6b47221 */ /* 0x000fe20000010000 */
[----:B------:R-:W-:Y:S01]  /*71b0*/  LOP3.LUT P6, RZ, R239, 0xff0000, RZ, 0xc0, !PT ;  /* 0x00ff0000efff7812 */ /* 0x000fe200078cc0ff */
[----:B------:R-:W-:Y:S01]  /*71c0*/  FADD.FTZ R184, R215, -R184 ;  /* 0x800000b8d7b87221 */ /* 0x000fe20000010000 */
[--C-:B------:R-:W-:Y:S01]  /*71d0*/  FFMA.FTZ R182, R216, R190, R191.reuse ;  /* 0x000000bed8b67223 */ /* 0x100fe200000100bf */
[C---:B-----5:R-:W-:Y:S01]  /*71e0*/  FFMA.FTZ R180, R15.reuse, R180, R178 ;  /* 0x000000b40fb47223 */ /* 0x060fe200000100b2 */
[----:B------:R-:W-:Y:S01]  /*71f0*/  FFMA.FTZ R140, R212, R190, R191 ;  /* 0x000000bed48c7223 */ /* 0x000fe200000100bf */
[----:B------:R-:W-:Y:S01]  /*7200*/  FFMA.FTZ R184, R15, R184, R179 ;  /* 0x000000b80fb87223 */ /* 0x000fe200000100b3 */
[----:B------:R-:W-:Y:S01]  /*7210*/  ISETP.GE.U32.AND P2, PT, R228, RZ, PT ;  /* 0x000000ffe400720c */ /* 0x000fe20003f46070 */
[----:B------:R-:W-:Y:S01]  /*7220*/  FMUL.FTZ R180, R180, UR13 ;  /* 0x0000000db4b47c20 */ /* 0x000fe20008410000 */
[----:B------:R-:W-:Y:S01]  /*7230*/  FADD.FTZ R182, R211, -R182 ;  /* 0x800000b6d3b67221 */ /* 0x000fe20000010000 */
[-CC-:B------:R-:W-:Y:S01]  /*7240*/  FFMA.FTZ R143, R213, R190.reuse, R191.reuse ;  /* 0x000000bed58f7223 */ /* 0x180fe200000100bf */
[----:B------:R-:W-:Y:S01]  /*7250*/  FMUL.FTZ R185, R184, UR13 ;  /* 0x0000000db8b97c20 */ /* 0x000fe20008410000 */
[----:B------:R-:W-:Y:S01]  /*7260*/  FFMA.FTZ R141, R206, R190, R191 ;  /* 0x000000bece8d7223 */ /* 0x000fe200000100bf */
[C---:B------:R-:W-:Y:S01]  /*7270*/  FSEL R183, R180.reuse, RZ, P5 ;  /* 0x000000ffb4b77208 */ /* 0x040fe20002800000 */
[----:B------:R-:W-:Y:S01]  /*7280*/  FFMA.FTZ R182, R15, R182, R177 ;  /* 0x000000b60fb67223 */ /* 0x000fe200000100b1 */
[----:B0-----:R-:W-:Y:S01]  /*7290*/  FSEL R186, R180, RZ, P6 ;  /* 0x000000ffb4ba7208 */ /* 0x001fe20003000000 */
[----:B------:R-:W-:Y:S01]  /*72a0*/  FADD.FTZ R180, R209, -R142 ;  /* 0x8000008ed1b47221 */ /* 0x000fe20000010000 */
[----:B------:R-:W-:Y:S01]  /*72b0*/  ISETP.GE.U32.AND.EX P2, PT, R229, 0x1000000, PT, P2 ;  /* 0x01000000e500780c */ /* 0x000fe20003f46120 */
[----:B------:R-:W-:Y:S01]  /*72c0*/  FADD.FTZ R142, R13, -R140 ;  /* 0x8000008c0d8e7221 */ /* 0x000fe20000010000 */
[----:B------:R-:W-:Y:S01]  /*72d0*/  ISETP.GE.U32.AND P5, PT, R238, RZ, PT ;  /* 0x000000ffee00720c */ /* 0x000fe20003fa6070 */
[----:B------:R-:W-:Y:S01]  /*72e0*/  FFMA.FTZ R180, R15, R180, R176 ;  /* 0x000000b40fb47223 */ /* 0x000fe200000100b0 */
[----:B------:R-:W-:Y:S01]  /*72f0*/  LOP3.LUT P6, RZ, R239, 0xff, RZ, 0xc0, !PT ;  /* 0x000000ffefff7812 */ /* 0x000fe200078cc0ff */
[----:B------:R-:W-:Y:S01]  /*7300*/  FADD.FTZ R143, R14, -R143 ;  /* 0x8000008f0e8f7221 */ /* 0x000fe20000010000 */
[----:B------:R-:W-:Y:S01]  /*7310*/  FSEL R188, R185, RZ, P2 ;  /* 0x000000ffb9bc7208 */ /* 0x000fe20001000000 */
[----:B------:R-:W-:Y:S01]  /*7320*/  FMUL.FTZ R181, R180, UR13 ;  /* 0x0000000db4b57c20 */ /* 0x000fe20008410000 */
[----:B------:R-:W-:Y:S01]  /*7330*/  ISETP.GE.U32.AND.EX P5, PT, R239, 0x1000000, PT, P5 ;  /* 0x01000000ef00780c */ /* 0x000fe20003fa6150 */
[----:B------:R-:W-:Y:S01]  /*7340*/  FADD.FTZ R140, R10, -R141 ;  /* 0x8000008d0a8c7221 */ /* 0x000fe20000010000 */
[----:B------:R-:W-:Y:S01]  /*7350*/  FMUL.FTZ R184, R182, UR13 ;  /* 0x0000000db6b87c20 */ /* 0x000fe20008410000 */
[----:B------:R-:W-:Y:S01]  /*7360*/  FFMA.FTZ R180, R15, R142, R175 ;  /* 0x0000008e0fb47223 */ /* 0x000fe200000100af */
[----:B------:R-:W-:Y:S01]  /*7370*/  LOP3.LUT P2, RZ, R239, 0xff00, RZ, 0xc0, !PT ;  /* 0x0000ff00efff7812 */ /* 0x000fe2000784c0ff */
[----:B------:R-:W-:Y:S01]  /*7380*/  FFMA.FTZ R141, R15, R143, R174 ;  /* 0x0000008f0f8d7223 */ /* 0x000fe200000100ae */
[----:B------:R-:W-:Y:S01]  /*7390*/  FSEL R142, R181, RZ, P6 ;  /* 0x000000ffb58e7208 */ /* 0x000fe20003000000 */
[----:B------:R-:W-:Y:S01]  /*73a0*/  FFMA.FTZ R191, R203, R190, R191 ;  /* 0x000000becbbf7223 */ /* 0x000fe200000100bf */
[----:B------:R-:W-:Y:S01]  /*73b0*/  LOP3.LUT P6, RZ, R229, 0xff, RZ, 0xc0, !PT ;  /* 0x000000ffe5ff7812 */ /* 0x000fe200078cc0ff */
[----:B------:R-:W-:Y:S01]  /*73c0*/  FMUL.FTZ R141, R141, UR13 ;  /* 0x0000000d8d8d7c20 */ /* 0x000fe20008410000 */
[----:B------:R-:W-:Y:S01]  /*73d0*/  FSEL R143, R185, RZ, P5 ;  /* 0x000000ffb98f7208 */ /* 0x000fe20002800000 */
[----:B------:R-:W-:Y:S01]  /*73e0*/  FFMA.FTZ R140, R15, R140, R173 ;  /* 0x0000008c0f8c7223 */ /* 0x000fe200000100ad */
[----:B------:R-:W-:Y:S01]  /*73f0*/  FSEL R185, R184, RZ, P2 ;  /* 0x000000ffb8b97208 */ /* 0x000fe20001000000 */
[----:B------:R-:W-:Y:S01]  /*7400*/  FADD.FTZ R191, R8, -R191 ;  /* 0x800000bf08bf7221 */ /* 0x000fe20000010000 */
[----:B------:R-:W-:Y:S01]  /*7410*/  LOP3.LUT P2, RZ, R229, 0xff00, RZ, 0xc0, !PT ;  /* 0x0000ff00e5ff7812 */ /* 0x000fe2000784c0ff */
[----:B------:R-:W-:Y:S01]  /*7420*/  FMUL.FTZ R180, R180, UR13 ;  /* 0x0000000db4b47c20 */ /* 0x000fe20008410000 */
[----:B------:R-:W-:Y:S01]  /*7430*/  LOP3.LUT P5, RZ, R228, 0xff0000, RZ, 0xc0, !PT ;  /* 0x00ff0000e4ff7812 */ /* 0x000fe200078ac0ff */
[----:B------:R-:W-:Y:S01]  /*7440*/  FMUL.FTZ R140, R140, UR13 ;  /* 0x0000000d8c8c7c20 */ /* 0x000fe20008410000 */
[----:B------:R-:W-:Y:S01]  /*7450*/  FSEL R182, R181, RZ, P6 ;  /* 0x000000ffb5b67208 */ /* 0x000fe20003000000 */
[----:B------:R-:W-:Y:S01]  /*7460*/  FFMA.FTZ R191, R15, R191, R172 ;  /* 0x000000bf0fbf7223 */ /* 0x000fe200000100ac */
[----:B------:R-:W-:-:S02]  /*7470*/  LOP3.LUT P6, RZ, R238, 0xff0000, RZ, 0xc0, !PT ;  /* 0x00ff0000eeff7812 */ /* 0x000fc400078cc0ff */
[----:B------:R-:W-:Y:S01]  /*7480*/  F2FP.F16.F32.PACK_AB R142, R185, R142 ;  /* 0x0000008eb98e723e */ /* 0x000fe200000000ff */
[----:B------:R-:W-:Y:S01]  /*7490*/  FMUL.FTZ R191, R191, UR13 ;  /* 0x0000000dbfbf7c20 */ /* 0x000fe20008410000 */
[----:B------:R-:W-:Y:S02]  /*74a0*/  FSEL R185, R184, RZ, P2 ;  /* 0x000000ffb8b97208 */ /* 0x000fe40001000000 */
[C---:B------:R-:W-:Y:S02]  /*74b0*/  FSEL R181, R141.reuse, RZ, P5 ;  /* 0x000000ff8db57208 */ /* 0x040fe40002800000 */
[----:B------:R-:W-:Y:S02]  /*74c0*/  LOP3.LUT P2, RZ, R228, 0xff000000, RZ, 0xc0, !PT ;  /* 0xff000000e4ff7812 */ /* 0x000fe4000784c0ff */
[----:B------:R-:W-:Y:S02]  /*74d0*/  FSEL R141, R141, RZ, P6 ;  /* 0x000000ff8d8d7208 */ /* 0x000fe40003000000 */
[----:B------:R-:W-:-:S02]  /*74e0*/  LOP3.LUT P5, RZ, R238, 0xff000000, RZ, 0xc0, !PT ;  /* 0xff000000eeff7812 */ /* 0x000fc400078ac0ff */
[----:B------:R-:W-:Y:S02]  /*74f0*/  LOP3.LUT P6, RZ, R228, 0xff00, RZ, 0xc0, !PT ;  /* 0x0000ff00e4ff7812 */ /* 0x000fe400078cc0ff */
[----:B------:R-:W-:Y:S02]  /*7500*/  F2FP.F16.F32.PACK_AB R143, R143, R186 ;  /* 0x000000ba8f8f723e */ /* 0x000fe400000000ff */
        /* <DEDUP_REMOVED lines=16> */
.L_x_2893:
[----:B-1-3--:R-:W1:Y:S02]  /*7610*/  LDC.64 R140, c[0x0][0x478] ;  /* 0x00011e00ff8c7b82 */ /* 0x00ae640000000a00 */
[----:B-1----:R-:W-:-:S04]  /*7620*/  ISETP.NE.U32.AND P1, PT, R140, RZ, PT ;  /* 0x000000ff8c00720c */ /* 0x002fc80003f25070 */
[----:B------:R-:W-:-:S13]  /*7630*/  ISETP.NE.AND.EX P1, PT, R141, RZ, PT, P1 ;  /* 0x000000ff8d00720c */ /* 0x000fda0003f25310 */
[----:B------:R-:W-:Y:S05]  /*7640*/  @!P1 BRA `(.L_x_2896) ;  /* 0x00000004002c9947 */ /* 0x000fea0003800000 */
[-CC-:B------:R-:W-:Y:S01]  /*7650*/  FFMA.FTZ R140, R218, R190.reuse, R191.reuse ;  /* 0x000000beda8c7223 */ /* 0x180fe200000100bf */
[-CC-:B------:R-:W-:Y:S01]  /*7660*/  FFMA.FTZ R157, R217, R190.reuse, R191.reuse ;  /* 0x000000bed99d7223 */ /* 0x180fe200000100bf */
[----:B------:R-:W-:Y:S01]  /*7670*/  ISETP.GE.U32.AND P2, PT, R228, RZ, PT ;  /* 0x000000ffe400720c */ /* 0x000fe20003f46070 */
[----:B------:R-:W-:Y:S01]  /*7680*/  FFMA.FTZ R184, R216, R190, R191 ;  /* 0x000000bed8b87223 */ /* 0x000fe200000100bf */
[----:B------:R-:W-:Y:S01]  /*7690*/  FADD.FTZ R140, R215, -R140 ;  /* 0x8000008cd78c7221 */ /* 0x000fe20000010000 */
[----:B------:R-:W-:Y:S01]  /*76a0*/  ISETP.GE.U32.AND P5, PT, R238, RZ, PT ;  /* 0x000000ffee00720c */ /* 0x000fe20003fa6070 */
[----:B------:R-:W-:Y:S01]  /*76b0*/  FADD.FTZ R162, R214, -R157 ;  /* 0x8000009dd6a27221 */ /* 0x000fe20000010000 */
[----:B------:R-:W-:Y:S01]  /*76c0*/  ISETP.GE.U32.AND.EX P2, PT, R229, 0x1000000, PT, P2 ;  /* 0x01000000e500780c */ /* 0x000fe20003f46120 */
[----:B-----5:R-:W-:Y:S01]  /*76d0*/  FMUL.FTZ R163, R15, R140 ;  /* 0x0000008c0fa37220 */ /* 0x020fe20000410000 */
[----:B------:R-:W-:Y:S01]  /*76e0*/  ISETP.GE.U32.AND.EX P5, PT, R239, 0x1000000, PT, P5 ;  /* 0x01000000ef00780c */ /* 0x000fe20003fa6150 */
[----:B------:R-:W-:Y:S01]  /*76f0*/  FMUL.FTZ R162, R15, R162 ;  /* 0x000000a20fa27220 */ /* 0x000fe20000410000 */
[-CC-:B------:R-:W-:Y:S01]  /*7700*/  FFMA.FTZ R158, R219, R190.reuse, R191.reuse ;  /* 0x000000bedb9e7223 */ /* 0x180fe200000100bf */
[----:B------:R-:W-:Y:S01]  /*7710*/  FMUL.FTZ R140, R163, UR13 ;  /* 0x0000000da38c7c20 */ /* 0x000fe20008410000 */
[-CC-:B------:R-:W-:Y:S01]  /*7720*/  FFMA.FTZ R141, R206, R190.reuse, R191.reuse ;  /* 0x000000bece8d7223 */ /* 0x180fe200000100bf */
[----:B------:R-:W-:Y:S01]  /*7730*/  FMUL.FTZ R142, R162, UR13 ;  /* 0x0000000da28e7c20 */ /* 0x000fe20008410000 */
[----:B------:R-:W-:Y:S01]  /*7740*/  LOP3.LUT P6, RZ, R229, 0xff0000, RZ, 0xc0, !PT ;  /* 0x00ff0000e5ff7812 */ /* 0x000fe200078cc0ff */
[----:B------:R-:W-:Y:S01]  /*7750*/  FADD.FTZ R160, R209, -R158 ;  /* 0x8000009ed1a07221 */ /* 0x000fe20000010000 */
[C---:B------:R-:W-:Y:S01]  /*7760*/  FSEL R180, R140.reuse, RZ, P2 ;  /* 0x000000ff8cb47208 */ /* 0x040fe20001000000 */
[-C--:B------:R-:W-:Y:S01]  /*7770*/  FFMA.FTZ R143, R213, R190.reuse, R191 ;  /* 0x000000bed58f7223 */ /* 0x080fe200000100bf */
[----:B------:R-:W-:Y:S01]  /*7780*/  FSEL R182, R140, RZ, P5 ;  /* 0x000000ff8cb67208 */ /* 0x000fe20002800000 */
[----:B------:R-:W-:Y:S01]  /*7790*/  FADD.FTZ R140, R211, -R184 ;  /* 0x800000b8d38c7221 */ /* 0x000fe20000010000 */
[----:B------:R-:W-:Y:S01]  /*77a0*/  FADD.FTZ R184, R10, -R141 ;  /* 0x8000008d0ab87221 */ /* 0x000fe20000010000 */
[--C-:B------:R-:W-:Y:S01]  /*77b0*/  FFMA.FTZ R156, R212, R190, R191.reuse ;  /* 0x000000bed49c7223 */ /* 0x100fe200000100bf */
[----:B------:R-:W-:Y:S01]  /*77c0*/  FSEL R183, R142, RZ, P6 ;  /* 0x000000ff8eb77208 */ /* 0x000fe20003000000 */
[----:B------:R-:W-:Y:S01]  /*77d0*/  FMUL.FTZ R161, R15, R140 ;  /* 0x0000008c0fa17220 */ /* 0x000fe20000410000 */
[----:B------:R-:W-:Y:S01]  /*77e0*/  FFMA.FTZ R191, R203, R190, R191 ;  /* 0x000000becbbf7223 */ /* 0x000fe200000100bf */
[----:B------:R-:W-:Y:S01]  /*77f0*/  LOP3.LUT P2, RZ, R239, 0xff0000, RZ, 0xc0, !PT ;  /* 0x00ff0000efff7812 */ /* 0x000fe2000784c0ff */
[----:B------:R-:W-:Y:S01]  /*7800*/  FMUL.FTZ R160, R15, R160 ;  /* 0x000000a00fa07220 */ /* 0x000fe20000410000 */
[----:B------:R-:W-:Y:S01]  /*7810*/  FMUL.FTZ R141, R161, UR13 ;  /* 0x0000000da18d7c20 */ /* 0x000fe20008410000 */
[----:B------:R-:W-:Y:S01]  /*7820*/  LOP3.LUT P6, RZ, R239, 0xff00, RZ, 0xc0, !PT ;  /* 0x0000ff00efff7812 */ /* 0x000fe200078cc0ff */
[----:B------:R-:W-:Y:S01]  /*7830*/  FADD.FTZ R158, R14, -R143 ;  /* 0x8000008f0e9e7221 */ /* 0x000fe20000010000 */
[----:B0-----:R-:W-:Y:S01]  /*7840*/  FADD.FTZ R186, R13, -R156 ;  /* 0x8000009c0dba7221 */ /* 0x001fe20000010000 */
[----:B------:R-:W-:Y:S01]  /*7850*/  FADD.FTZ R156, R8, -R191 ;  /* 0x800000bf089c7221 */ /* 0x000fe20000010000 */
[----:B------:R-:W-:Y:S01]  /*7860*/  FMUL.FTZ R140, R160, UR13 ;  /* 0x0000000da08c7c20 */ /* 0x000fe20008410000 */
[----:B------:R-:W-:Y:S01]  /*7870*/  FSEL R143, R142, RZ, P2 ;  /* 0x000000ff8e8f7208 */ /* 0x000fe20001000000 */
[----:B------:R-:W-:Y:S01]  /*7880*/  FMUL.FTZ R158, R15, R158 ;  /* 0x0000009e0f9e7220 */ /* 0x000fe20000410000 */
[----:B------:R-:W-:Y:S01]  /*7890*/  FSEL R181, R141, RZ, P6 ;  /* 0x000000ff8db57208 */ /* 0x000fe20003000000 */
[----:B------:R-:W-:Y:S01]  /*78a0*/  FMUL.FTZ R159, R15, R186 ;  /* 0x000000ba0f9f7220 */ /* 0x000fe20000410000 */
[----:B------:R-:W-:Y:S01]  /*78b0*/  LOP3.LUT P5, RZ, R239, 0xff, RZ, 0xc0, !PT ;  /* 0x000000ffefff7812 */ /* 0x000fe200078ac0ff */
[----:B------:R-:W-:Y:S01]  /*78c0*/  FMUL.FTZ R157, R15, R184 ;  /* 0x000000b80f9d7220 */ /* 0x000fe20000410000 */
[----:B------:R-:W-:Y:S01]  /*78d0*/  LOP3.LUT P6, RZ, R229, 0xff, RZ, 0xc0, !PT ;  /* 0x000000ffe5ff7812 */ /* 0x000fe200078cc0ff */
[----:B------:R-:W-:Y:S01]  /*78e0*/  FMUL.FTZ R156, R15, R156 ;  /* 0x0000009c0f9c7220 */ /* 0x000fe20000410000 */
[----:B------:R-:W-:Y:S01]  /*78f0*/  F2FP.F16.F32.PACK_AB R143, R182, R143 ;  /* 0x0000008fb68f723e */ /* 0x000fe200000000ff */
[----:B------:R-:W-:Y:S01]  /*7900*/  FMUL.FTZ R15, R158, UR13 ;  /* 0x0000000d9e0f7c20 */ /* 0x000fe20008410000 */
[----:B------:R-:W-:-:S02]  /*7910*/  FSEL R142, R140, RZ, P5 ;  /* 0x000000ff8c8e7208 */ /* 0x000fc40002800000 */
[----:B------:R-:W-:Y:S02]  /*7920*/  LOP3.LUT P2, RZ, R229, 0xff00, RZ, 0xc0, !PT ;  /* 0x0000ff00e5ff7812 */ /* 0x000fe4000784c0ff */
[----:B------:R-:W-:Y:S01]  /*7930*/  FSEL R182, R140, RZ, P6 ;  /* 0x000000ff8cb67208 */ /* 0x000fe20003000000 */
[----:B------:R-:W-:Y:S01]  /*7940*/  FMUL.FTZ R140, R157, UR13 ;  /* 0x0000000d9d8c7c20 */ /* 0x000fe20008410000 */
[----:B------:R-:W-:Y:S02]  /*7950*/  LOP3.LUT P5, RZ, R228, 0xff0000, RZ, 0xc0, !PT ;  /* 0x00ff0000e4ff7812 */ /* 0x000fe400078ac0ff */
[----:B------:R-:W-:Y:S02]  /*7960*/  LOP3.LUT P6, RZ, R238, 0xff0000, RZ, 0xc0, !PT ;  /* 0x00ff0000eeff7812 */ /* 0x000fe400078cc0ff */
[----:B------:R-:W-:Y:S01]  /*7970*/  F2FP.F16.F32.PACK_AB R183, R180, R183 ;  /* 0x000000b7b4b7723e */ /* 0x000fe200000000ff */
[----:B------:R-:W-:Y:S01]  /*7980*/  FMUL.FTZ R180, R159, UR13 ;  /* 0x0000000d9fb47c20 */ /* 0x000fe20008410000 */
[----:B------:R-:W-:-:S02]  /*7990*/  F2FP.F16.F32.PACK_AB R142, R181, R142 ;  /* 0x0000008eb58e723e */ /* 0x000fc400000000ff */
[----:B------:R-:W-:Y:S02]  /*79a0*/  FSEL R187, R141, RZ, P2 ;  /* 0x000000ff8dbb7208 */ /* 0x000fe40001000000 */
[----:B------:R-:W-:Y:S02]  /*79b0*/  LOP3.LUT P2, RZ, R228, 0xff000000, RZ, 0xc0, !PT ;  /* 0xff000000e4ff7812 */ /* 0x000fe4000784c0ff */
[C---:B------:R-:W-:Y:S02]  /*79c0*/  FSEL R181, R15.reuse, RZ, P5 ;  /* 0x000000ff0fb57208 */ /* 0x040fe40002800000 */
[----:B------:R-:W-:Y:S01]  /*79d0*/  FSEL R141, R15, RZ, P6 ;  /* 0x000000ff0f8d7208 */ /* 0x000fe20003000000 */
[----:B------:R-:W-:Y:S01]  /*79e0*/  FMUL.FTZ R15, R156, UR13 ;  /* 0x0000000d9c0f7c20 */ /* 0x000fe20008410000 */
[----:B------:R-:W-:Y:S02]  /*79f0*/  LOP3.LUT P5, RZ, R238, 0xff000000, RZ, 0xc0, !PT ;  /* 0xff000000eeff7812 */ /* 0x000fe400078ac0ff */
[----:B------:R-:W-:-:S02]  /*7a00*/  LOP3.LUT P6, RZ, R228, 0xff00, RZ, 0xc0, !PT ;  /* 0x0000ff00e4ff7812 */ /* 0x000fc400078cc0ff */
[----:B------:R-:W-:Y:S02]  /*7a10*/  FSEL R184, R180, RZ, P2 ;  /* 0x000000ffb4b87208 */ /* 0x000fe40001000000 */
[----:B------:R-:W-:Y:S02]  /*7a20*/  LOP3.LUT P2, RZ, R238, 0xff00, RZ, 0xc0, !PT ;  /* 0x0000ff00eeff7812 */ /* 0x000fe4000784c0ff */
[----:B------:R-:W-:Y:S02]  /*7a30*/  FSEL R186, R180, RZ, P5 ;  /* 0x000000ffb4ba7208 */ /* 0x000fe40002800000 */
        /* <DEDUP_REMOVED lines=10> */
[----:B------:R-:W-:Y:S01]  /*7ae0*/  F2FP.F16.F32.PACK_AB R180, R185, R180 ;  /* 0x000000b4b9b4723e */ /* 0x000fe200000000ff */
[----:B------:R-:W-:Y:S06]  /*7af0*/  BRA `(.L_x_2895) ;  /* 0x0000001000b47947 */ /* 0x000fec0003800000 */
.L_x_2896:
        /* <DEDUP_REMOVED lines=10> */
[----:B------:R-:W-:Y:S01]  /*7ba0*/  ISETP.GE.U32.AND P2, PT, R228, RZ, PT ;  /* 0x000000ffe400720c */ /* 0x000fe20003f46070 */
[----:B0-----:R-:W-:Y:S01]  /*7bb0*/  FADD.FTZ R186, R211, -R180 ;  /* 0x800000b4d3ba7221 */ /* 0x001fe20000010000 */
[----:B------:R-:W-:Y:S01]  /*7bc0*/  FMUL.FTZ R181, R184, UR13 ;  /* 0x0000000db8b57c20 */ /* 0x000fe20008410000 */
[----:B------:R-:W-:Y:S01]  /*7bd0*/  FADD.FTZ R184, R209, -R142 ;  /* 0x8000008ed1b87221 */ /* 0x000fe20000010000 */
[----:B------:R-:W-:Y:S01]  /*7be0*/  FMUL.FTZ R182, R182, UR13 ;  /* 0x0000000db6b67c20 */ /* 0x000fe20008410000 */
[----:B------:R-:W-:Y:S01]  /*7bf0*/  LOP3.LUT P6, RZ, R239, 0xff0000, RZ, 0xc0, !PT ;  /* 0x00ff0000efff7812 */ /* 0x000fe200078cc0ff */
[----:B------:R-:W-:Y:S01]  /*7c00*/  FFMA.FTZ R143, R213, R190, R191 ;  /* 0x000000bed58f7223 */ /* 0x000fe200000100bf */
[----:B------:R-:W-:Y:S01]  /*7c10*/  FMUL.FTZ R184, R15, R184 ;  /* 0x000000b80fb87220 */ /* 0x000fe20000410000 */
[----:B------:R-:W-:Y:S01]  /*7c20*/  ISETP.GE.U32.AND.EX P2, PT, R229, 0x1000000, PT, P2 ;  /* 0x01000000e500780c */ /* 0x000fe20003f46120 */
[----:B------:R-:W-:Y:S01]  /*7c30*/  FADD.FTZ R142, R10, -R141 ;  /* 0x8000008d0a8e7221 */ /* 0x000fe20000010000 */
[----:B------:R-:W-:Y:S01]  /*7c40*/  FSEL R183, R182, RZ, P5 ;  /* 0x000000ffb6b77208 */ /* 0x000fe20002800000 */
[----:B------:R-:W-:Y:S01]  /*7c50*/  FMUL.FTZ R186, R15, R186 ;  /* 0x000000ba0fba7220 */ /* 0x000fe20000410000 */
[----:B------:R-:W-:Y:S01]  /*7c60*/  ISETP.GE.U32.AND P5, PT, R238, RZ, PT ;  /* 0x000000ffee00720c */ /* 0x000fe20003fa6070 */
[----:B------:R-:W-:Y:S01]  /*7c70*/  FMUL.FTZ R184, R184, UR13 ;  /* 0x0000000db8b87c20 */ /* 0x000fe20008410000 */
[----:B------:R-:W-:Y:S01]  /*7c80*/  FSEL R185, R182, RZ, P6 ;  /* 0x000000ffb6b97208 */ /* 0x000fe20003000000 */
[----:B------:R-:W-:Y:S01]  /*7c90*/  FADD.FTZ R180, R14, -R143 ;  /* 0x8000008f0eb47221 */ /* 0x000fe20000010000 */
[----:B------:R-:W-:Y:S01]  /*7ca0*/  LOP3.LUT P6, RZ, R239, 0xff, RZ, 0xc0, !PT ;  /* 0x000000ffefff7812 */ /* 0x000fe200078cc0ff */
[--C-:B------:R-:W-:Y:S01]  /*7cb0*/  FFMA.FTZ R140, R212, R190, R191.reuse ;  /* 0x000000bed48c7223 */ /* 0x100fe200000100bf */
[----:B------:R-:W-:Y:S01]  /*7cc0*/  FSEL R188, R181, RZ, P2 ;  /* 0x000000ffb5bc7208 */ /* 0x000fe20001000000 */
[----:B------:R-:W-:Y:S01]  /*7cd0*/  FMUL.FTZ R186, R186, UR13 ;  /* 0x0000000dbaba7c20 */ /* 0x000fe20008410000 */
[----:B------:R-:W-:Y:S01]  /*7ce0*/  ISETP.GE.U32.AND.EX P5, PT, R239, 0x1000000, PT, P5 ;  /* 0x01000000ef00780c */ /* 0x000fe20003fa6150 */
[----:B------:R-:W-:Y:S01]  /*7cf0*/  FMUL.FTZ R141, R15, R142 ;  /* 0x0000008e0f8d7220 */ /* 0x000fe20000410000 */
[----:B------:R-:W-:Y:S01]  /*7d00*/  FFMA.FTZ R191, R203, R190, R191 ;  /* 0x000000becbbf7223 */ /* 0x000fe200000100bf */
[----:B------:R-:W-:Y:S01]  /*7d10*/  LOP3.LUT P2, RZ, R239, 0xff00, RZ, 0xc0, !PT ;  /* 0x0000ff00efff7812 */ /* 0x000fe2000784c0ff */
[----:B------:R-:W-:Y:S01]  /*7d20*/  FMUL.FTZ R180, R15, R180 ;  /* 0x000000b40fb47220 */ /* 0x000fe20000410000 */
[----:B------:R-:W-:Y:S01]  /*7d30*/  FSEL R142, R184, RZ, P6 ;  /* 0x000000ffb88e7208 */ /* 0x000fe20003000000 */
[----:B------:R-:W-:Y:S01]  /*7d40*/  FADD.FTZ R182, R13, -R140 ;  /* 0x8000008c0db67221 */ /* 0x000fe20000010000 */
[----:B------:R-:W-:Y:S01]  /*7d50*/  LOP3.LUT P6, RZ, R229, 0xff, RZ, 0xc0, !PT ;  /* 0x000000ffe5ff7812 */ /* 0x000fe200078cc0ff */
[----:B------:R-:W-:Y:S01]  /*7d60*/  FADD.FTZ R140, R8, -R191 ;  /* 0x800000bf088c7221 */ /* 0x000fe20000010000 */
[----:B------:R-:W-:Y:S01]  /*7d70*/  FSEL R190, R181, RZ, P5 ;  /* 0x000000ffb5be7208 */ /* 0x000fe20002800000 */
        /* <DEDUP_REMOVED lines=9> */
[----:B------:R-:W-:Y:S01]  /*7e10*/  LOP3.LUT P6, RZ, R238, 0xff0000, RZ, 0xc0, !PT ;  /* 0x00ff0000eeff7812 */ /* 0x000fe200078cc0ff */
[----:B------:R-:W-:Y:S01]  /*7e20*/  FMUL.FTZ R140, R140, UR13 ;  /* 0x0000000d8c8c7c20 */ /* 0x000fe20008410000 */
[----:B------:R-:W-:-:S02]  /*7e30*/  F2FP.F16.F32.PACK_AB R142, R181, R142 ;  /* 0x0000008eb58e723e */ /* 0x000fc400000000ff */
[----:B------:R-:W-:Y:S02]  /*7e40*/  FSEL R15, R186, RZ, P2 ;  /* 0x000000ffba0f7208 */ /* 0x000fe40001000000 */
[C---:B------:R-:W-:Y:S02]  /*7e50*/  FSEL R181, R180.reuse, RZ, P5 ;  /* 0x000000ffb4b57208 */ /* 0x040fe40002800000 */
[----:B------:R-:W-:Y:S02]  /*7e60*/  FSEL R186, R180, RZ, P6 ;  /* 0x000000ffb4ba7208 */ /* 0x000fe40003000000 */
[----:B------:R-:W-:Y:S02]  /*7e70*/  LOP3.LUT P2, RZ, R228, 0xff000000, RZ, 0xc0, !PT ;  /* 0xff000000e4ff7812 */ /* 0x000fe4000784c0ff */
[----:B------:R-:W-:Y:S02]  /*7e80*/  LOP3.LUT P5, RZ, R238, 0xff000000, RZ, 0xc0, !PT ;  /* 0xff000000eeff7812 */ /* 0x000fe400078ac0ff */
[----:B------:R-:W-:-:S02]  /*7e90*/  LOP3.LUT P6, RZ, R228, 0xff00, RZ, 0xc0, !PT ;  /* 0x0000ff00e4ff7812 */ /* 0x000fc400078cc0ff */
[----:B------:R-:W-:Y:S02]  /*7ea0*/  F2FP.F16.F32.PACK_AB R143, R190, R185 ;  /* 0x000000b9be8f723e */ /* 0x000fe400000000ff */
[----:B------:R-:W-:Y:S02]  /*7eb0*/  F2FP.F16.F32.PACK_AB R183, R188, R183 ;  /* 0x000000b7bcb7723e */ /* 0x000fe400000000ff */
        /* <DEDUP_REMOVED lines=15> */
.L_x_2892:
        /* <DEDUP_REMOVED lines=28> */
[----:B------:R-:W-:Y:S01]  /*8170*/  FFMA.FTZ R159, R15, R160, R175 ;  /* 0x000000a00f9f7223 */ /* 0x000fe200000100af */
[----:B------:R-:W-:Y:S01]  /*8180*/  FMUL.FTZ R180, R163, UR13 ;  /* 0x0000000da3b47c20 */ /* 0x000fe20008410000 */
[C---:B------:R-:W-:Y:S01]  /*8190*/  FFMA.FTZ R162, R15.reuse, R183, R178 ;  /* 0x000000b70fa27223 */ /* 0x040fe200000100b2 */
[C---:B------:R-:W-:Y:S01]  /*81a0*/  FFMA.FTZ R160, R15.reuse, R181, R176 ;  /* 0x000000b50fa07223 */ /* 0x040fe200000100b0 */
[----:B------:R-:W-:Y:S01]  /*81b0*/  FFMA.FTZ R161, R15, R190, R177 ;  /* 0x000000be0fa17223 */ /* 0x000fe200000100b1 */
        /* <DEDUP_REMOVED lines=10> */
[----:B------:R-:W-:Y:S01]  /*8260*/  FSEL R15, R15, RZ, P6 ;  /* 0x000000ff0f0f7208 */ /* 0x000fe20003000000 */
[----:B------:R-:W-:Y:S01]  /*8270*/  FMUL.FTZ R182, R159, UR13 ;  /* 0x0000000d9fb67c20 */ /* 0x000fe20008410000 */
[----:B------:R-:W-:-:S02]  /*8280*/  LOP3.LUT P6, RZ, R229, 0xff, RZ, 0xc0, !PT ;  /* 0x000000ffe5ff7812 */ /* 0x000fc400078cc0ff */
[----:B0-----:R-:W-:Y:S02]  /*8290*/  FSEL R187, R181, RZ, P5 ;  /* 0x000000ffb5bb7208 */ /* 0x001fe40002800000 */
[----:B------:R-:W-:Y:S01]  /*82a0*/  FSEL R181, R180, RZ, P2 ;  /* 0x000000ffb4b57208 */ /* 0x000fe20001000000 */
        /* <DEDUP_REMOVED lines=13> */
.L_x_2898:
[-CC-:B------:R-:W-:Y:S01]  /*8380*/  FFMA.FTZ R185, R217, R190.reuse, R191.reuse ;  /* 0x000000bed9b97223 */ /* 0x180fe200000100bf */
[-CC-:B0-----:R-:W-:Y:S01]  /*8390*/  FFMA.FTZ R186, R218, R190.reuse, R191.reuse ;  /* 0x000000bedaba7223 */ /* 0x181fe200000100bf */
[-CC-:B------:R-:W-:Y:S01]  /*83a0*/  FFMA.FTZ R184, R216, R190.reuse, R191.reuse ;  /* 0x000000bed8b87223 */ /* 0x180fe200000100bf */
[-C--:B------:R-:W-:Y:S01]  /*83b0*/  FFMA.FTZ R182, R219, R190.reuse, R191 ;  /* 0x000000bedbb67223 */ /* 0x080fe200000100bf */
[----:B------:R-:W-:Y:S01]  /*83c0*/  FADD.FTZ R187, R214, -R185 ;  /* 0x800000b9d6bb7221 */ /* 0x000fe20000010000 */
[----:B------:R-:W-:Y:S01]  /*83d0*/  FADD.FTZ R186, R215, -R186 ;  /* 0x800000bad7ba7221 */ /* 0x000fe20000010000 */
[-CC-:B------:R-:W-:Y:S01]  /*83e0*/  FFMA.FTZ R183, R213, R190.reuse, R191.reuse ;  /* 0x000000bed5b77223 */ /* 0x180fe200000100bf */
[----:B------:R-:W-:Y:S01]  /*83f0*/  FFMA.FTZ R180, R212, R190, R191 ;  /* 0x000000bed4b47223 */ /* 0x000fe200000100bf */
[----:B-----5:R-:W-:Y:S01]  /*8400*/  FFMA.FTZ R187, R15, R187, R178 ;  /* 0x000000bb0fbb7223 */ /* 0x020fe200000100b2 */
[----:B------:R-:W-:Y:S01]  /*8410*/  FADD.FTZ R184, R211, -R184 ;  /* 0x800000b8d3b87221 */ /* 0x000fe20000010000 */
[----:B------:R-:W-:Y:S01]  /*8420*/  FFMA.FTZ R186, R15, R186, R179 ;  /* 0x000000ba0fba7223 */ /* 0x000fe200000100b3 */
[-C--:B------:R-:W-:Y:S01]  /*8430*/  FFMA.FTZ R181, R206, R190.reuse, R191 ;  /* 0x000000beceb57223 */ /* 0x080fe200000100bf */
[----:B------:R-:W-:Y:S01]  /*8440*/  FADD.FTZ R185, R209, -R182 ;  /* 0x800000b6d1b97221 */ /* 0x000fe20000010000 */
[----:B------:R-:W-:Y:S01]  /*8450*/  FADD.FTZ R183, R14, -R183 ;  /* 0x800000b70eb77221 */ /* 0x000fe20000010000 */
[----:B------:R-:W-:Y:S01]  /*8460*/  ISETP.GE.U32.AND P2, PT, R228, RZ, PT ;  /* 0x000000ffe400720c */ /* 0x000fe20003f46070 */
[----:B------:R-:W-:Y:S01]  /*8470*/  FFMA.FTZ R191, R203, R190, R191 ;  /* 0x000000becbbf7223 */ /* 0x000fe200000100bf */
[----:B------:R-:W-:Y:S01]  /*8480*/  FMUL.FTZ R187, R187, UR13 ;  /* 0x0000000dbbbb7c20 */ /* 0x000fe20008410000 */
[----:B------:R-:W-:Y:S01]  /*8490*/  FADD.FTZ R182, R13, -R180 ;  /* 0x800000b40db67221 */ /* 0x000fe20000010000 */
        /* <DEDUP_REMOVED lines=36> */
.L_x_2897:
        /* <DEDUP_REMOVED lines=11> */
[----:B0-----:R-:W-:Y:S01]  /*8790*/  FADD.FTZ R186, R215, -R156 ;  /* 0x8000009cd7ba7221 */ /* 0x001fe20000010000 */
[----:B------:R-:W-:Y:S01]  /*87a0*/  FFMA.FTZ R190, R216, R190, R191 ;  /* 0x000000bed8be7223 */ /* 0x000fe200000100bf */
[----:B------:R-:W-:Y:S01]  /*87b0*/  FADD.FTZ R156, R8, -R157 ;  /* 0x8000009d089c7221 */ /* 0x000fe20000010000 */
[----:B------:R-:W-:Y:S01]  /*87c0*/  FADD.FTZ R184, R214, -R163 ;  /* 0x800000a3d6b87221 */ /* 0x000fe20000010000 */
[----:B------:R-:W-:Y:S01]  /*87d0*/  FADD.FTZ R158, R10, -R159 ;  /* 0x8000009f0a9e7221 */ /* 0x000fe20000010000 */
[----:B------:R-:W-:Y:S01]  /*87e0*/  FADD.FTZ R180, R13, -R162 ;  /* 0x800000a20db47221 */ /* 0x000fe20000010000 */
[----:B------:R-:W-:Y:S01]  /*87f0*/  FADD.FTZ R160, R14, -R161 ;  /* 0x800000a10ea07221 */ /* 0x000fe20000010000 */
[----:B-----5:R-:W-:Y:S01]  /*8800*/  FMUL.FTZ R163, R15, R186 ;  /* 0x000000ba0fa37220 */ /* 0x020fe20000410000 */
        /* <DEDUP_REMOVED lines=9> */
[C---:B------:R-:W-:Y:S01]  /*88a0*/  FMUL.FTZ R160, R15.reuse, R182 ;  /* 0x000000b60fa07220 */ /* 0x040fe20000410000 */
[----:B------:R-:W-:Y:S01]  /*88b0*/  FMUL.FTZ R161, R15, R190 ;  /* 0x000000be0fa17220 */ /* 0x000fe20000410000 */
        /* <DEDUP_REMOVED lines=28> */
.L_x_2899:
[-CC-:B0-----:R-:W-:Y:S01]  /*8a80*/  FFMA.FTZ R186, R218, R190.reuse, R191.reuse ;  /* 0x000000bedaba7223 */ /* 0x181fe200000100bf */
        /* <DEDUP_REMOVED lines=52> */
.L_x_2895:
        /* <DEDUP_REMOVED lines=10> */
.L_x_2891:
[----:B------:R-:W-:Y:S05]  /*8e70*/  BSYNC.RECONVERGENT B0 ;  /* 0x0000000000007941 */ /* 0x000fea0003800200 */
.L_x_2890:
[----:B-1-34-:R-:W1:Y:S02]  /*8e80*/  LDC.64 R180, c[0x0][0x380] ;  /* 0x0000e000ffb47b82 */ /* 0x01ae640000000a00 */
[----:B-1----:R-:W-:-:S04]  /*8e90*/  LEA R4, R180, R4, 0x2 ;  /* 0x00000004b4047211 */ /* 0x002fc800078e10ff */
[----:B------:R-:W-:-:S13]  /*8ea0*/  ISETP.GE.AND P0, PT, R4, R181, PT ;  /* 0x000000b50400720c */ /* 0x000fda0003f06270 */
[----:B------:R-:W-:Y:S05]  /*8eb0*/  @!P0 BRA `(.L_x_2900) ;  /* 0xffffff78009c8947 */ /* 0x000fea000383ffff */
.L_x_2862:
        /* <DEDUP_REMOVED lines=35> */
[----:B-----5:R-:W4:Y:S04]  /*90f0*/  LDS R15, [R0+0xe00] ;  /* 0x000e0000000f7984 */ /* 0x020f280000000800 */
        /* <DEDUP_REMOVED lines=239> */
.L_x_2902:
[----:B------:R-:W-:Y:S05]  /*9ff0*/  BSYNC.RECONVERGENT B0 ;  /* 0x0000000000007941 */ /* 0x000fea0003800200 */
.L_x_2901:
        /* <DEDUP_REMOVED lines=23> */
.L_x_2904:
[----:B------:R-:W-:Y:S05]  /*a170*/  BSYNC.RECONVERGENT B0 ;  /* 0x0000000000007941 */ /* 0x000fea0003800200 */
.L_x_2903:
        /* <DEDUP_REMOVED lines=23> */
.L_x_2906:
[----:B------:R-:W-:Y:S05]  /*a2f0*/  BSYNC.RECONVERGENT B0 ;  /* 0x0000000000007941 */ /* 0x000fea0003800200 */
.L_x_2905:
        /* <DEDUP_REMOVED lines=23> */
.L_x_2908:
[----:B------:R-:W-:Y:S05]  /*a470*/  BSYNC.RECONVERGENT B0 ;  /* 0x0000000000007941 */ /* 0x000fea0003800200 */
.L_x_2907:
        /* <DEDUP_REMOVED lines=23> */
.L_x_2910:
[----:B------:R-:W-:Y:S05]  /*a5f0*/  BSYNC.RECONVERGENT B0 ;  /* 0x0000000000007941 */ /* 0x000fea0003800200 */
.L_x_2909:
        /* <DEDUP_REMOVED lines=8> */
.L_x_2869:
[----:B------:R-:W-:Y:S01]  /*a680*/  HFMA2 R190, -RZ, RZ, 0, 5.9604644775390625e-08 ;  /* 0x00000001ffbe7431 */ /* 0x000fe200000001ff */
[----:B------:R-:W-:Y:S01]  /*a690*/  BSSY B0, `(.L_x_2911) ;  /* 0x0000006000007945 */ /* 0x000fe20003800000 */
[----:B------:R-:W-:Y:S02]  /*a6a0*/  MOV R191, 0x1f ;  /* 0x0000001f00bf7802 */ /* 0x000fe40000000f00 */
[----:B------:R-:W-:-:S07]  /*a6b0*/  MOV R188, 0xffffffff ;  /* 0xffffffff00bc7802 */ /* 0x000fce0000000f00 */
[----:B-----5:R-:W-:Y:S05]  /*a6c0*/  WARPSYNC.COLLECTIVE R188, `(.L_x_2912) ;  /* 0x00000000bc087348 */ /* 0x020fea0003c00000 */
[----:B------:R0:W1:Y:S02]  /*a6d0*/  SHFL.BFLY P0, R189, R235, R190, R191 ;  /* 0x0c0000beebbd7389 */ /* 0x00006400000000bf */
[----:B01---5:R-:W-:Y:S05]  /*a6e0*/  ENDCOLLECTIVE ;  /* 0x000000000000791b */ /* 0x023fea0003800000 */
.L_x_2912:
[----:B------:R-:W-:Y:S05]  /*a6f0*/  BSYNC B0 ;  /* 0x0000000000007941 */ /* 0x000fea0003800000 */
.L_x_2911:
        /* <DEDUP_REMOVED lines=9> */
.L_x_2913:
[----:B------:R-:W-:Y:S01]  /*a790*/  HFMA2 R190, -RZ, RZ, 0, 1.1920928955078125e-07 ;  /* 0x00000002ffbe7431 */ /* 0x000fe200000001ff */
[----:B------:R-:W-:Y:S02]  /*a7a0*/  MOV R235, R180 ;  /* 0x000000b400eb7202 */ /* 0x000fe40000000f00 */
[----:B------:R-:W-:-:S07]  /*a7b0*/  MOV R181, R189 ;  /* 0x000000bd00b57202 */ /* 0x000fce0000000f00 */
[----:B------:R-:W-:Y:S05]  /*a7c0*/  WARPSYNC.COLLECTIVE R188, `(.L_x_2914) ;  /* 0x00000000bc087348 */ /* 0x000fea0003c00000 */
[----:B------:R0:W1:Y:S02]  /*a7d0*/  SHFL.BFLY P0, R189, R235, R190, R191 ;  /* 0x0c0000beebbd7389 */ /* 0x00006400000000bf */
[----:B01----:R-:W-:Y:S05]  /*a7e0*/  ENDCOLLECTIVE ;  /* 0x000000000000791b */ /* 0x003fea0003800000 */
.L_x_2914:
[----:B------:R-:W-:-:S05]  /*a7f0*/  FADD.FTZ R181, R181, R236 ;  /* 0x000000ecb5b57221 */ /* 0x000fca0000010000 */
[----:B------:R-:W-:Y:S02]  /*a800*/  MOV R235, R181 ;  /* 0x000000b500eb7202 */ /* 0x000fe40000000f00 */
[----:B------:R-:W-:-:S07]  /*a810*/  MOV R183, R189 ;  /* 0x000000bd00b77202 */ /* 0x000fce0000000f00 */
[----:B------:R-:W-:Y:S05]  /*a820*/  WARPSYNC.COLLECTIVE R188, `(.L_x_2915) ;  /* 0x00000000bc087348 */ /* 0x000fea0003c00000 */
[----:B------:R0:W1:Y:S02]  /*a830*/  SHFL.BFLY P0, R189, R235, R190, R191 ;  /* 0x0c0000beebbd7389 */ /* 0x00006400000000bf */
[----:B01----:R-:W-:Y:S05]  /*a840*/  ENDCOLLECTIVE ;  /* 0x000000000000791b */ /* 0x003fea0003800000 */
.L_x_2915:
[----:B------:R-:W-:Y:S01]  /*a850*/  FADD.FTZ R183, R180, R183 ;  /* 0x000000b7b4b77221 */ /* 0x000fe20000010000 */
[----:B------:R-:W-:-:S04]  /*a860*/  HFMA2 R190, -RZ, RZ, 0, 2.384185791015625e-07 ;  /* 0x00000004ffbe7431 */ /* 0x000fc800000001ff */
[----:B------:R-:W-:Y:S02]  /*a870*/  MOV R235, R183 ;  /* 0x000000b700eb7202 */ /* 0x000fe40000000f00 */
[----:B------:R-:W-:-:S07]  /*a880*/  MOV R182, R189 ;  /* 0x000000bd00b67202 */ /* 0x000fce0000000f00 */
[----:B------:R-:W-:Y:S05]  /*a890*/  WARPSYNC.COLLECTIVE R188, `(.L_x_2916) ;  /* 0x00000000bc087348 */ /* 0x000fea0003c00000 */
[----:B------:R0:W1:Y:S02]  /*a8a0*/  SHFL.BFLY P0, R189, R235, R190, R191 ;  /* 0x0c0000beebbd7389 */ /* 0x00006400000000bf */
[----:B01----:R-:W-:Y:S05]  /*a8b0*/  ENDCOLLECTIVE ;  /* 0x000000000000791b */ /* 0x003fea0003800000 */
.L_x_2916:
[----:B------:R-:W-:-:S05]  /*a8c0*/  FADD.FTZ R182, R181, R182 ;  /* 0x000000b6b5b67221 */ /* 0x000fca0000010000 */
[----:B------:R-:W-:Y:S02]  /*a8d0*/  MOV R235, R182 ;  /* 0x000000b600eb7202 */ /* 0x000fe40000000f00 */
[----:B------:R-:W-:-:S07]  /*a8e0*/  MOV R184, R189 ;  /* 0x000000bd00b87202 */ /* 0x000fce0000000f00 */
[----:B------:R-:W-:Y:S05]  /*a8f0*/  WARPSYNC.COLLECTIVE R188, `(.L_x_2917) ;  /* 0x00000000bc087348 */ /* 0x000fea0003c00000 */
[----:B------:R0:W1:Y:S02]  /*a900*/  SHFL.BFLY P0, R189, R235, R190, R191 ;  /* 0x0c0000beebbd7389 */ /* 0x00006400000000bf */
[----:B01----:R-:W-:Y:S05]  /*a910*/  ENDCOLLECTIVE ;  /* 0x000000000000791b */ /* 0x003fea0003800000 */
.L_x_2917:
[----:B------:R-:W-:Y:S01]  /*a920*/  FADD.FTZ R184, R183, R184 ;  /* 0x000000b8b7b87221 */ /* 0x000fe20000010000 */
[----:B------:R-:W-:-:S04]  /*a930*/  HFMA2 R190, -RZ, RZ, 0, 4.76837158203125e-07 ;  /* 0x00000008ffbe7431 */ /* 0x000fc800000001ff */
[----:B------:R-:W-:Y:S02]  /*a940*/  MOV R235, R184 ;  /* 0x000000b800eb7202 */ /* 0x000fe40000000f00 */
[----:B------:R-:W-:-:S07]  /*a950*/  MOV R185, R189 ;  /* 0x000000bd00b97202 */ /* 0x000fce0000000f00 */
[----:B------:R-:W-:Y:S05]  /*a960*/  WARPSYNC.COLLECTIVE R188, `(.L_x_2918) ;  /* 0x00000000bc087348 */ /* 0x000fea0003c00000 */
[----:B------:R0:W1:Y:S02]  /*a970*/  SHFL.BFLY P0, R189, R235, R190, R191 ;  /* 0x0c0000beebbd7389 */ /* 0x00006400000000bf */
[----:B01----:R-:W-:Y:S05]  /*a980*/  ENDCOLLECTIVE ;  /* 0x000000000000791b */ /* 0x003fea0003800000 */
.L_x_2918:
[----:B------:R-:W-:-:S05]  /*a990*/  FADD.FTZ R185, R182, R185 ;  /* 0x000000b9b6b97221 */ /* 0x000fca0000010000 */
[----:B------:R-:W-:Y:S02]  /*a9a0*/  MOV R235, R185 ;  /* 0x000000b900eb7202 */ /* 0x000fe40000000f00 */
[----:B------:R-:W-:-:S07]  /*a9b0*/  MOV R187, R189 ;  /* 0x000000bd00bb7202 */ /* 0x000fce0000000f00 */
[----:B------:R-:W-:Y:S05]  /*a9c0*/  WARPSYNC.COLLECTIVE R188, `(.L_x_2919) ;  /* 0x00000000bc087348 */ /* 0x000fea0003c00000 */
[----:B------:R0:W1:Y:S02]  /*a9d0*/  SHFL.BFLY P0, R189, R235, R190, R191 ;  /* 0x0c0000beebbd7389 */ /* 0x00006400000000bf */
[----:B01----:R-:W-:Y:S05]  /*a9e0*/  ENDCOLLECTIVE ;  /* 0x000000000000791b */ /* 0x003fea0003800000 */
.L_x_2919:
[----:B------:R-:W-:Y:S01]  /*a9f0*/  FADD.FTZ R187, R184, R187 ;  /* 0x000000bbb8bb7221 */ /* 0x000fe20000010000 */
[----:B------:R-:W-:-:S04]  /*aa00*/  HFMA2 R190, -RZ, RZ, 0, 9.5367431640625e-07 ;  /* 0x00000010ffbe7431 */ /* 0x000fc800000001ff */
[----:B------:R-:W-:Y:S02]  /*aa10*/  MOV R235, R187 ;  /* 0x000000bb00eb7202 */ /* 0x000fe40000000f00 */
[----:B------:R-:W-:-:S07]  /*aa20*/  MOV R186, R189 ;  /* 0x000000bd00ba7202 */ /* 0x000fce0000000f00 */
[----:B------:R-:W-:Y:S05]  /*aa30*/  WARPSYNC.COLLECTIVE R188, `(.L_x_2920) ;  /* 0x00000000bc087348 */ /* 0x000fea0003c00000 */
[----:B------:R0:W1:Y:S02]  /*aa40*/  SHFL.BFLY P0, R189, R235, R190, R191 ;  /* 0x0c0000beebbd7389 */ /* 0x00006400000000bf */
[----:B01----:R-:W-:Y:S05]  /*aa50*/  ENDCOLLECTIVE ;  /* 0x000000000000791b */ /* 0x003fea0003800000 */
.L_x_2920:
[----:B------:R-:W-:-:S05]  /*aa60*/  FADD.FTZ R186, R185, R186 ;  /* 0x000000bab9ba7221 */ /* 0x000fca0000010000 */
[----:B------:R-:W-:Y:S02]  /*aa70*/  MOV R235, R186 ;  /* 0x000000ba00eb7202 */ /* 0x000fe40000000f00 */
[----:B------:R-:W-:-:S07]  /*aa80*/  MOV R180, R189 ;  /* 0x000000bd00b47202 */ /* 0x000fce0000000f00 */
[----:B------:R-:W-:Y:S05]  /*aa90*/  WARPSYNC.COLLECTIVE R188, `(.L_x_2921) ;  /* 0x00000000bc087348 */ /* 0x000fea0003c00000 */
[----:B------:R0:W1:Y:S02]  /*aaa0*/  SHFL.BFLY P0, R189, R235, R190, R191 ;  /* 0x0c0000beebbd7389 */ /* 0x00006400000000bf */
[----:B01----:R-:W-:Y:S05]  /*aab0*/  ENDCOLLECTIVE ;  /* 0x000000000000791b */ /* 0x003fea0003800000 */
.L_x_2921:
[----:B------:R-:W-:Y:S01]  /*aac0*/  MOV R181, R189 ;  /* 0x000000bd00b57202 */ /* 0x000fe20000000f00 */
[----:B------:R-:W-:Y:S06]  /*aad0*/  BRA `(.L_x_2922) ;  /* 0xffffff7800c07947 */ /* 0x000fec000383ffff */
.L_x_2923:
        /* <DEDUP_REMOVED lines=10> */
.L_x_4998:


//--------------------- .text._ZN10layer_norm31ln_parallel_residual_bwd_kernelINS_13Kernel_traitsI6__halfS2_fS2_fjLj768ELj1ELj4ELj1ELj16ENS_18Kernel_traits_baseILj768ES2_S2_fS2_fjLj128EEEEELb1ELb0ELb1EEEvNS_9BwdParamsE --------------------------
	.section	.text._ZN10layer_norm31ln_parallel_residual_bwd_kernelINS_13Kernel_traitsI6__halfS2_fS2_fjLj768ELj1ELj4ELj1ELj16ENS_18Kernel_traits_baseILj768ES2_S2_fS2_fjLj128EEEEELb1ELb0ELb1EEEvNS_9BwdParamsE,"ax",@progbits
	.align	128
        .global         _ZN10layer_norm31ln_parallel_residual_bwd_kernelINS_13Kernel_traitsI6__halfS2_fS2_fjLj768ELj1ELj4ELj1ELj16ENS_18Kernel_traits_baseILj768ES2_S2_fS2_fjLj128EEEEELb1ELb0ELb1EEEvNS_9BwdParamsE
        .type           _ZN10layer_norm31ln_parallel_residual_bwd_kernelINS_13Kernel_traitsI6__halfS2_fS2_fjLj768ELj1ELj4ELj1ELj16ENS_18Kernel_traits_baseILj768ES2_S2_fS2_fjLj128EEEEELb1ELb0ELb1EEEvNS_9BwdParamsE,@function
        .size           _ZN10layer_norm31ln_parallel_residual_bwd_kernelINS_13Kernel_traitsI6__halfS2_fS2_fjLj768ELj1ELj4ELj1ELj16ENS_18Kernel_traits_baseILj768ES2_S2_fS2_fjLj128EEEEELb1ELb0ELb1EEEvNS_9BwdParamsE,(.L_x_4999 - _ZN10layer_norm31ln_parallel_residual_bwd_kernelINS_13Kernel_traitsI6__halfS2_fS2_fjLj768ELj1ELj4ELj1ELj16ENS_18Kernel_traits_baseILj768ES2_S2_fS2_fjLj128EEEEELb1ELb0ELb1EEEvNS_9BwdParamsE)
        .other          _ZN10layer_norm31ln_parallel_residual_bwd_kernelINS_13Kernel_traitsI6__halfS2_fS2_fjLj768ELj1ELj4ELj1ELj16ENS_18Kernel_traits_baseILj768ES2_S2_fS2_fjLj128EEEEELb1ELb0ELb1EEEvNS_9BwdParamsE,@"STO_CUDA_ENTRY STV_DEFAULT"
_ZN10layer_norm31ln_parallel_residual_bwd_kernelINS_13Kernel_traitsI6__halfS2_fS2_fjLj768ELj1ELj4ELj1ELj16ENS_18Kernel_traits_baseILj768ES2_S2_fS2_fjLj128EEEEELb1ELb0ELb1EEEvNS_9BwdParamsE:
.text._ZN10layer_norm31ln_parallel_residual_bwd_kernelINS_13Kernel_traitsI6__halfS2_fS2_fjLj768ELj1ELj4ELj1ELj16ENS_18Kernel_traits_baseILj768ES2_S2_fS2_fjLj128EEEEELb1ELb0ELb1EEEvNS_9BwdParamsE:
        /* <DEDUP_REMOVED lines=75> */
[----:B------:R-:W3:Y:S04]  /*04b0*/  LDG.E.128 R12, desc[UR10][R2.64+0x200] ;  /* 0x0002000a020c7981 */ /* 0x000ee8000c1e1d00 */
[----:B------:R2:W3:Y:S01]  /*04c0*/  LDG.E.128 R8, desc[UR10][R4.64+0x400] ;  /* 0x0004000a04087981 */ /* 0x0004e2000c1e1d00 */
        /* <DEDUP_REMOVED lines=41> */
[--C-:B--2---:R-:W-:Y:S02]  /*0760*/  HADD2.F32 R4, -RZ, R240.reuse.H0_H0 ;  /* 0x200000f0ff047230 */ /* 0x104fe40000004100 */
[----:B------:R-:W-:Y:S02]  /*0770*/  HADD2.F32 R3, -RZ, R240.H1_H1 ;  /* 0x300000f0ff037230 */ /* 0x000fe40000004100 */
[--C-:B------:R-:W-:Y:S01]  /*0780*/  HADD2.F32 R2, -RZ, R241.reuse.H0_H0 ;  /* 0x200000f1ff027230 */ /* 0x100fe20000004100 */
[----:B------:R-:W-:Y:S04]  /*0790*/  STL [R1+0x10], R4 ;  /* 0x0000100401007387 */ /* 0x000fe80000100800 */
[----:B------:R4:W-:Y:S04]  /*07a0*/  STL [R1+0x8], R3 ;  /* 0x0000080301007387 */ /* 0x0009e80000100800 */
[----:B------:R0:W-:Y:S01]  /*07b0*/  STL [R1], R2 ;  /* 0x0000000201007387 */ /* 0x0001e20000100800 */
[----:B------:R-:W-:-:S02]  /*07c0*/  HADD2.F32 R251, -RZ, R241.H1_H1 ;  /* 0x300000f1fffb7230 */ /* 0x000fc40000004100 */
[--C-:B----4-:R-:W-:Y:S02]  /*07d0*/  HADD2.F32 R3, -RZ, R16.reuse.H0_H0 ;  /* 0x20000010ff037230 */ /* 0x110fe40000004100 */
[----:B0-----:R-:W-:-:S03]  /*07e0*/  HADD2.F32 R2, -RZ, R16.H1_H1 ;  /* 0x30000010ff027230 */ /* 0x001fc60000004100 */
[----:B------:R-:W-:Y:S01]  /*07f0*/  STL [R1+0xc], R3 ;  /* 0x00000c0301007387 */ /* 0x000fe20000100800 */
[--C-:B------:R-:W-:Y:S02]  /*0800*/  HADD2.F32 R249, -RZ, R242.reuse.H0_H0 ;  /* 0x200000f2fff97230 */ /* 0x100fe40000004100 */
[----:B------:R-:W-:Y:S01]  /*0810*/  HADD2.F32 R247, -RZ, R242.H1_H1 ;  /* 0x300000f2fff77230 */ /* 0x000fe20000004100 */
[----:B------:R0:W-:Y:S01]  /*0820*/  STL [R1+0x4], R2 ;  /* 0x0000040201007387 */ /* 0x0001e20000100800 */
[--C-:B-----5:R-:W-:Y:S02]  /*0830*/  HADD2.F32 R236, -RZ, R213.reuse.H0_H0 ;  /* 0x200000d5ffec7230 */ /* 0x120fe40000004100 */
[----:B------:R-:W-:Y:S02]  /*0840*/  HADD2.F32 R234, -RZ, R213.H1_H1 ;  /* 0x300000d5ffea7230 */ /* 0x000fe40000004100 */
[--C-:B---3--:R-:W-:Y:S02]  /*0850*/  HADD2.F32 R205, -RZ, R198.reuse.H0_H0 ;  /* 0x200000c6ffcd7230 */ /* 0x108fe40000004100 */
[----:B------:R-:W-:Y:S01]  /*0860*/  HADD2.F32 R203, -RZ, R198.H1_H1 ;  /* 0x300000c6ffcb7230 */ /* 0x000fe20000004100 */
[----:B------:R-:W-:Y:S01]  /*0870*/  CS2R R4, SRZ ;  /* 0x0000000000047805 */ /* 0x000fe2000001ff00 */
[----:B------:R-:W-:Y:S01]  /*0880*/  HADD2.F32 R245, -RZ, R243.H0_H0 ;  /* 0x200000f3fff57230 */ /* 0x000fe20000004100 */
[----:B0-----:R-:W-:Y:S01]  /*0890*/  CS2R R2, SRZ ;  /* 0x0000000000027805 */ /* 0x001fe2000001ff00 */
        /* <DEDUP_REMOVED lines=20> */
[----:B------:R-:W-:Y:S02]  /*09e0*/  HADD2.F32 R217, -RZ, R215.H0_H0 ;  /* 0x200000d7ffd97230 */ /* 0x000fe40000004100 */
[----:B------:R-:W-:Y:S02]  /*09f0*/  HADD2.F32 R201, -RZ, R199.H0_H0 ;  /* 0x200000c7ffc97230 */ /* 0x000fe40000004100 */
        /* <DEDUP_REMOVED lines=11> */
[--C-:B------:R-:W-:Y:S02]  /*0ab0*/  HADD2.F32 R240, -RZ, R212.reuse.H0_H0 ;  /* 0x200000d4fff07230 */ /* 0x100fe40000004100 */
[----:B------:R-:W-:Y:S02]  /*0ac0*/  HADD2.F32 R238, -RZ, R212.H1_H1 ;  /* 0x300000d4ffee7230 */ /* 0x000fe40000004100 */
[----:B------:R-:W-:Y:S02]  /*0ad0*/  HADD2.F32 R215, -RZ, R215.H1_H1 ;  /* 0x300000d7ffd77230 */ /* 0x000fe40000004100 */
[----:B------:R-:W-:-:S02]  /*0ae0*/  HADD2.F32 R214, -RZ, R196.H0_H0 ;  /* 0x200000c4ffd67230 */ /* 0x000fc40000004100 */
[----:B------:R-:W-:Y:S02]  /*0af0*/  HADD2.F32 R211, -RZ, R196.H1_H1 ;  /* 0x300000c4ffd37230 */ /* 0x000fe40000004100 */
[--C-:B------:R-:W-:Y:S02]  /*0b00*/  HADD2.F32 R209, -RZ, R197.reuse.H0_H0 ;  /* 0x200000c5ffd17230 */ /* 0x100fe40000004100 */
[----:B------:R-:W-:Y:S02]  /*0b10*/  HADD2.F32 R207, -RZ, R197.H1_H1 ;  /* 0x300000c5ffcf7230 */ /* 0x000fe40000004100 */
[----:B------:R-:W-:-:S07]  /*0b20*/  HADD2.F32 R199, -RZ, R199.H1_H1 ;  /* 0x300000c7ffc77230 */ /* 0x000fce0000004100 */
.L_x_2952:
        /* <DEDUP_REMOVED lines=8> */
[----:B------:R-:W3:Y:S04]  /*0bb0*/  LDL R222, [R1+0x4] ;  /* 0x0000040001de7983 */ /* 0x000ee80000100800 */
[----:B------:R-:W3:Y:S01]  /*0bc0*/  LDL R220, [R1+0x8] ;  /* 0x0000080001dc7983 */ /* 0x000ee20000100800 */
[----:B------:R-:W4:Y:S03]  /*0bd0*/  LDC.64 R124, c[0x0][0x3a8] ;  /* 0x0000ea00ff7c7b82 */ /* 0x000f260000000a00 */
[----:B------:R-:W3:Y:S05]  /*0be0*/  LDL R218, [R1] ;  /* 0x0000000001da7983 */ /* 0x000eea0000100800 */
        /* <DEDUP_REMOVED lines=11> */
[----:B------:R-:W-:Y:S02]  /*0ca0*/  IMAD.WIDE R194, R0, 0x4, R194 ;  /* 0x0000000400c27825 */ /* 0x000fe400078e02c2 */
[----:B------:R-:W3:Y:S04]  /*0cb0*/  LDG.E.128 R80, desc[UR10][R92.64] ;  /* 0x0000000a5c507981 */ /* 0x000ee8000c1e1d00 */
[----:B------:R0:W3:Y:S02]  /*0cc0*/  LDG.E R194, desc[UR10][R194.64] ;  /* 0x0000000ac2c27981 */ /* 0x0000e4000c1e1900 */
[----:B0-----:R-:W-:-:S02]  /*0cd0*/  IMAD.WIDE.U32 R88, R197, 0x10, R120 ;  /* 0x00000010c5587825 */ /* 0x001fc400078e0078 */
[----:B------:R-:W3:Y:S04]  /*0ce0*/  LDG.E.128 R92, desc[UR10][R92.64+0x10] ;  /* 0x0000100a5c5c7981 */ /* 0x000ee8000c1e1d00 */
[----:B------:R-:W3:Y:S01]  /*0cf0*/  LDG.E.128 R88, desc[UR10][R88.64] ;  /* 0x0000000a58587981 */ /* 0x000ee2000c1e1d00 */
[----:B------:R-:W-:-:S05]  /*0d00*/  IADD3 R195, PT, PT, R197, 0x20, RZ ;  /* 0x00000020c5c37810 */ /* 0x000fca0007ffe0ff */
[----:B------:R-:W-:-:S04]  /*0d10*/  IMAD.WIDE.U32 R108, R195, 0x20, R124 ;  /* 0x00000020c36c7825 */ /* 0x000fc800078e007c */
[C---:B------:R-:W-:Y:S01]  /*0d20*/  IMAD.WIDE.U32 R100, R195.reuse, 0x10, R114 ;  /* 0x00000010c3647825 */ /* 0x040fe200078e0072 */
[----:B------:R-:W3:Y:S03]  /*0d30*/  LDG.E.128 R96, desc[UR10][R108.64] ;  /* 0x0000000a6c607981 */ /* 0x000ee6000c1e1d00 */
[----:B------:R-:W-:Y:S02]  /*0d40*/  IMAD.WIDE.U32 R104, R195, 0x10, R120 ;  /* 0x00000010c3687825 */ /* 0x000fe400078e0078 */
[----:B------:R-:W3:Y:S01]  /*0d50*/  LDG.E.128 R100, desc[UR10][R100.64] ;  /* 0x0000000a64647981 */ /* 0x000ee2000c1e1d00 */
[----:B------:R-:W-:-:S03]  /*0d60*/  ISETP.NE.AND.EX P0, PT, RZ, UR15, PT, P0 ;  /* 0x0000000fff007c0c */ /* 0x000fc6000bf05300 */
[----:B------:R-:W3:Y:S01]  /*0d70*/  LDG.E.128 R104, desc[UR10][R104.64] ;  /* 0x0000000a68687981 */ /* 0x000ee2000c1e1d00 */
[----:B-1----:R-:W-:-:S03]  /*0d80*/  ISETP.NE.U32.AND P1, PT, R168, RZ, PT ;  /* 0x000000ffa800720c */ /* 0x002fc60003f25070 */
[----:B------:R-:W3:Y:S06]  /*0d90*/  LDG.E.128 R108, desc[UR10][R108.64+0x10] ;  /* 0x0000100a6c6c7981 */ /* 0x000eec000c1e1d00 */
[----:B------:R-:W0:Y:S08]  /*0da0*/  @P0 LDC.64 R126, c[0x0][0x3b8] ;  /* 0x0000ee00ff7e0b82 */ /* 0x000e300000000a00 */
[----:B------:R-:W1:Y:S01]  /*0db0*/  @P0 LDC.64 R112, c[0x0][0x3b8] ;  /* 0x0000ee00ff700b82 */ /* 0x000e620000000a00 */
[----:B------:R-:W-:-:S02]  /*0dc0*/  ISETP.NE.AND.EX P1, PT, R169, RZ, PT, P1 ;  /* 0x000000ffa900720c */ /* 0x000fc40003f25310 */
[----:B------:R-:W-:-:S05]  /*0dd0*/  IADD3 R196, PT, PT, R197, 0x40, RZ ;  /* 0x00000040c5c47810 */ /* 0x000fca0007ffe0ff */
[----:B------:R-:W1:Y:S01]  /*0de0*/  @P0 LDC.64 R172, c[0x0][0x3b8] ;  /* 0x0000ee00ffac0b82 */ /* 0x000e620000000a00 */
[----:B0-----:R-:W-:-:S07]  /*0df0*/  @P0 IMAD.WIDE.U32 R126, R195, 0x8, R126 ;  /* 0x00000008c37e0825 */ /* 0x001fce00078e007e */
[----:B------:R-:W0:Y:S01]  /*0e00*/  @P1 LDC.64 R170, c[0x0][0x438] ;  /* 0x00010e00ffaa1b82 */ /* 0x000e220000000a00 */
[----:B------:R1:W5:Y:S02]  /*0e10*/  @P0 LDG.E.64 R162, desc[UR10][R126.64] ;  /* 0x0000000a7ea20981 */ /* 0x000364000c1e1b00 */
[----:B-1----:R-:W-:-:S05]  /*0e20*/  @P0 IMAD.WIDE.U32 R112, R197, 0x8, R112 ;  /* 0x00000008c5700825 */ /* 0x002fca00078e0070 */
[----:B------:R1:W5:Y:S01]  /*0e30*/  @P0 LDG.E.64 R160, desc[UR10][R112.64] ;  /* 0x0000000a70a00981 */ /* 0x000362000c1e1b00 */
[----:B------:R-:W0:Y:S01]  /*0e40*/  @P1 LDC.64 R126, c[0x0][0x438] ;  /* 0x00010e00ff7e1b82 */ /* 0x000e220000000a00 */
[----:B------:R-:W-:-:S04]  /*0e50*/  IMAD.WIDE.U32 R124, R196, 0x20, R124 ;  /* 0x00000020c47c7825 */ /* 0x000fc800078e007c */
[C---:B------:R-:W-:Y:S01]  /*0e60*/  IMAD.WIDE.U32 R120, R196.reuse, 0x10, R120 ;  /* 0x00000010c4787825 */ /* 0x040fe200078e0078 */
[----:B------:R-:W3:Y:S03]  /*0e70*/  LDG.E.128 R116, desc[UR10][R124.64] ;  /* 0x0000000a7c747981 */ /* 0x000ee6000c1e1d00 */
[----:B-1----:R-:W-:Y:S02]  /*0e80*/  IMAD.WIDE.U32 R112, R196, 0x10, R114 ;  /* 0x00000010c4707825 */ /* 0x002fe400078e0072 */
[----:B------:R-:W3:Y:S04]  /*0e90*/  LDG.E.128 R120, desc[UR10][R120.64] ;  /* 0x0000000a78787981 */ /* 0x000ee8000c1e1d00 */
[----:B------:R-:W3:Y:S01]  /*0ea0*/  LDG.E.128 R112, desc[UR10][R112.64] ;  /* 0x0000000a70707981 */ /* 0x000ee2000c1e1d00 */
[----:B0-----:R-:W-:-:S05]  /*0eb0*/  @P1 IMAD.WIDE.U32 R126, R197, 0x20, R126 ;  /* 0x00000020c57e1825 */ /* 0x001fca00078e007e */
[----:B------:R-:W5:Y:S04]  /*0ec0*/  @P1 LDG.E.128 R44, desc[UR10][R126.64] ;  /* 0x0000000a7e2c1981 */ /* 0x000f68000c1e1d00 */
[----:B------:R-:W5:Y:S04]  /*0ed0*/  @P1 LDG.E.128 R48, desc[UR10][R126.64+0x10] ;  /* 0x0000100a7e301981 */ /* 0x000f68000c1e1d00 */
[----:B------:R-:W3:Y:S01]  /*0ee0*/  LDG.E.128 R124, desc[UR10][R124.64+0x10] ;  /* 0x0000100a7c7c7981 */ /* 0x000ee2000c1e1d00 */
[----:B------:R-:W-:-:S05]  /*0ef0*/  @P0 IMAD.WIDE.U32 R172, R196, 0x8, R172 ;  /* 0x00000008c4ac0825 */ /* 0x000fca00078e00ac */
[----:B------:R0:W5:Y:S02]  /*0f00*/  @P0 LDG.E.64 R164, desc[UR10][R172.64] ;  /* 0x0000000aaca40981 */ /* 0x000164000c1e1b00 */
[----:B0-----:R-:W0:Y:S01]  /*0f10*/  @P1 LDC.64 R172, c[0x0][0x438] ;  /* 0x00010e00ffac1b82 */ /* 0x001e220000000a00 */
[----:B------:R-:W-:Y:S01]  /*0f20*/  ISETP.NE.AND P3, PT, RZ, UR7, PT ;  /* 0x00000007ff007c0c */ /* 0x000fe2000bf65270 */
[----:B------:R-:W-:-:S05]  /*0f30*/  @P1 IMAD.WIDE.U32 R170, R195, 0x20, R170 ;  /* 0x00000020c3aa1825 */ /* 0x000fca00078e00aa */
[----:B------:R-:W5:Y:S04]  /*0f40*/  @P1 LDG.E.128 R52, desc[UR10][R170.64] ;  /* 0x0000000aaa341981 */ /* 0x000f68000c1e1d00 */
[----:B------:R0:W5:Y:S02]  /*0f50*/  @P1 LDG.E.128 R56, desc[UR10][R170.64+0x10] ;  /* 0x0000100aaa381981 */ /* 0x000164000c1e1d00 */
[----:B0-----:R-:W-:-:S05]  /*0f60*/  @P1 IMAD.WIDE.U32 R170, R196, 0x20, R172 ;  /* 0x00000020c4aa1825 */ /* 0x001fca00078e00ac */
[----:B------:R-:W5:Y:S04]  /*0f70*/  @P1 LDG.E.128 R60, desc[UR10][R170.64] ;  /* 0x0000000aaa3c1981 */ /* 0x000f68000c1e1d00 */
[----:B------:R0:W5:Y:S01]  /*0f80*/  @P1 LDG.E.128 R64, desc[UR10][R170.64+0x10] ;  /* 0x0000100aaa401981 */ /* 0x000162000c1e1d00 */
[----:B--2---:R-:W-:Y:S01]  /*0f90*/  FSEL R221, R212, RZ, !P3 ;  /* 0x000000ffd4dd7208 */ /* 0x004fe20005800000 */
[----:B----4-:R-:W-:-:S04]  /*0fa0*/  HADD2.F32 R172, -RZ, R84.H0_H0 ;  /* 0x20000054ffac7230 */ /* 0x010fc80000004100 */
[----:B---3--:R-:W-:-:S04]  /*0fb0*/  FADD.FTZ R173, -R221, R80 ;  /* 0x00000050ddad7221 */ /* 0x008fc80000010100 */
[----:B0-----:R-:W-:Y:S01]  /*0fc0*/  FMUL.FTZ R170, R194, R173 ;  /* 0x000000adc2aa7220 */ /* 0x001fe20000410000 */
[----:B------:R-:W-:Y:S01]  /*0fd0*/  FMUL.FTZ R173, R223, R172 ;  /* 0x000000acdfad7220 */ /* 0x000fe20000410000 */
[----:B------:R-:W-:Y:S01]  /*0fe0*/  FADD.FTZ R81, -R221, R81 ;  /* 0x00000051dd517221 */ /* 0x000fe20000010100 */
[----:B------:R-:W-:-:S05]  /*0ff0*/  HADD2.F32 R80, -RZ, R88.H0_H0 ;  /* 0x20000058ff507230 */ /* 0x000fca0000004100 */
[----:B------:R-:W-:Y:S01]  /*1000*/  FFMA.FTZ R171, R219, R80, R173 ;  /* 0x00000050dbab7223 */ /* 0x000fe200000100ad */
[----:B------:R-:W-:Y:S02]  /*1010*/  HADD2.F32 R219, -RZ, R84.H1_H1 ;  /* 0x30000054ffdb7230 */ /* 0x000fe40000004100 */
[----:B------:R-:W-:Y:S01]  /*1020*/  FADD.FTZ R25, R172, R25 ;  /* 0x00000019ac197221 */ /* 0x000fe20000010000 */
[----:B------:R-:W-:Y:S01]  /*1030*/  FFMA.FTZ R133, R170, R172, R133 ;  /* 0x000000acaa857223 */ /* 0x000fe20000010085 */
[----:B------:R-:W-:Y:S02]  /*1040*/  HADD2.F32 R173, -RZ, R88.H1_H1 ;  /* 0x30000058ffad7230 */ /* 0x000fe40000004100 */
[----:B------:R-:W-:Y:S01]  /*1050*/  FMUL.FTZ R172, R194, R81 ;  /* 0x00000051c2ac7220 */ /* 0x000fe20000410000 */
[----:B------:R-:W-:Y:S01]  /*1060*/  FMUL.FTZ R88, R222, R219 ;  /* 0x000000dbde587220 */ /* 0x000fe20000410000 */
[----:B------:R-:W-:Y:S01]  /*1070*/  FADD.FTZ R157, R80, R157 ;  /* 0x0000009d509d7221 */ /* 0x000fe20000010000 */
[----:B------:R-:W-:Y:S01]  /*1080*/  FADD.FTZ R156, R173, R156 ;  /* 0x0000009cad9c7221 */ /* 0x000fe20000010000 */
[-C--:B------:R-:W-:Y:S01]  /*1090*/  FFMA.FTZ R192, R172, R173.reuse, R192 ;  /* 0x000000adacc07223 */ /* 0x080fe200000100c0 */
[----:B------:R-:W-:Y:S01]  /*10a0*/  FFMA.FTZ R88, R220, R173, R88 ;  /* 0x000000addc587223 */ /* 0x000fe20000010058 */
[----:B------:R-:W-:Y:S01]  /*10b0*/  FADD.FTZ R173, -R221, R82 ;  /* 0x00000052ddad7221 */ /* 0x000fe20000010100 */
[----:B------:R-:W-:Y:S01]  /*10c0*/  FFMA.FTZ R193, R170, R80, R193 ;  /* 0x00000050aac17223 */ /* 0x000fe200000100c1 */
[----:B------:R-:W-:-:S02]  /*10d0*/  HADD2.F32 R80, -RZ, R85.H0_H0 ;  /* 0x20000055ff507230 */ /* 0x000fc40000004100 */
[----:B------:R-:W-:Y:S01]  /*10e0*/  FMUL.FTZ R173, R194, R173 ;  /* 0x000000adc2ad7220 */ /* 0x000fe20000410000 */
[----:B------:R-:W-:Y:S02]  /*10f0*/  HADD2.F32 R82, -RZ, R89.H0_H0 ;  /* 0x20000059ff527230 */ /* 0x000fe40000004100 */
[----:B------:R-:W-:Y:S01]  /*1100*/  FADD.FTZ R83, -R221, R83 ;  /* 0x00000053dd537221 */ /* 0x000fe20000010100 */
[----:B------:R-:W-:Y:S02]  /*1110*/  HADD2.F32 R85, -RZ, R85.H1_H1 ;  /* 0x30000055ff557230 */ /* 0x000fe40000004100 */
[-C--:B------:R-:W-:Y:S01]  /*1120*/  FMUL.FTZ R81, R252, R80.reuse ;  /* 0x00000050fc517220 */ /* 0x080fe20000410000 */
[----:B------:R-:W-:Y:S01]  /*1130*/  FADD.FTZ R23, R80, R23 ;  /* 0x0000001750177221 */ /* 0x000fe20000010000 */
[C---:B------:R-:W-:Y:S01]  /*1140*/  FFMA.FTZ R131, R173.reuse, R80, R131 ;  /* 0x00000050ad837223 */ /* 0x040fe20000010083 */
[----:B------:R-:W-:Y:S02]  /*1150*/  HADD2.F32 R80, -RZ, R89.H1_H1 ;  /* 0x30000059ff507230 */ /* 0x000fe40000004100 */
[----:B------:R-:W-:Y:S01]  /*1160*/  FADD.FTZ R155, R82, R155 ;  /* 0x0000009b529b7221 */ /* 0x000fe20000010000 */
[-C--:B------:R-:W-:Y:S01]  /*1170*/  FFMA.FTZ R191, R173, R82.reuse, R191 ;  /* 0x00000052adbf7223 */ /* 0x080fe200000100bf */
[----:B------:R-:W-:Y:S01]  /*1180*/  FMUL.FTZ R89, R194, R83 ;  /* 0x00000053c2597220 */ /* 0x000fe20000410000 */
[----:B------:R-:W-:Y:S01]  /*1190*/  FMUL.FTZ R84, R250, R85 ;  /* 0x00000055fa547220 */ /* 0x000fe20000410000 */
[----:B------:R-:W-:Y:S01]  /*11a0*/  FFMA.FTZ R82, R218, R82, R81 ;  /* 0x00000052da527223 */ /* 0x000fe20000010051 */
[----:B------:R-:W-:Y:S01]  /*11b0*/  FADD.FTZ R81, -R221, R92 ;  /* 0x0000005cdd517221 */ /* 0x000fe20000010100 */
[----:B------:R-:W-:Y:S01]  /*11c0*/  FADD.FTZ R154, R80, R154 ;  /* 0x0000009a509a7221 */ /* 0x000fe20000010000 */
[-C--:B------:R-:W-:Y:S01]  /*11d0*/  FFMA.FTZ R190, R89, R80.reuse, R190 ;  /* 0x0000005059be7223 */ /* 0x080fe200000100be */
[----:B------:R-:W-:Y:S01]  /*11e0*/  FFMA.FTZ R83, R251, R80, R84 ;  /* 0x00000050fb537223 */ /* 0x000fe20000010054 */
[----:B------:R-:W-:-:S02]  /*11f0*/  HADD2.F32 R80, -RZ, R86.H0_H0 ;  /* 0x20000056ff507230 */ /* 0x000fc40000004100 */
[----:B------:R-:W-:Y:S01]  /*1200*/  FMUL.FTZ R218, R194, R81 ;  /* 0x00000051c2da7220 */ /* 0x000fe20000410000 */
[----:B------:R-:W-:Y:S01]  /*1210*/  FADD.FTZ R2, R85, R2 ;  /* 0x0000000255027221 */ /* 0x000fe20000010000 */
[----:B------:R-:W-:Y:S01]  /*1220*/  FFMA.FTZ R130, R89, R85, R130 ;  /* 0x0000005559827223 */ /* 0x000fe20000010082 */
[----:B------:R-:W-:Y:S02]  /*1230*/  HADD2.F32 R85, -RZ, R86.H1_H1 ;  /* 0x30000056ff557230 */ /* 0x000fe40000004100 */
[C---:B------:R-:W-:Y:S01]  /*1240*/  FADD.FTZ R93, -R221.reuse, R93 ;  /* 0x0000005ddd5d7221 */ /* 0x040fe20000010100 */
[----:B------:R-:W-:Y:S02]  /*1250*/  HADD2.F32 R212, -RZ, R90.H0_H0 ;  /* 0x2000005affd47230 */ /* 0x000fe40000004100 */
[-C--:B------:R-:W-:Y:S01]  /*1260*/  FMUL.FTZ R84, R248, R80.reuse ;  /* 0x00000050f8547220 */ /* 0x080fe20000410000 */
[----:B------:R-:W-:Y:S01]  /*1270*/  FADD.FTZ R3, R80, R3 ;  /* 0x0000000350037221 */ /* 0x000fe20000010000 */
[----:B------:R-:W-:Y:S01]  /*1280*/  FFMA.FTZ R129, R218, R80, R129 ;  /* 0x00000050da817223 */ /* 0x000fe20000010081 */
[----:B------:R-:W-:Y:S01]  /*1290*/  FADD.FTZ R223, -R221, R94 ;  /* 0x0000005edddf7221 */ /* 0x000fe20000010100 */
[----:B------:R-:W-:-:S02]  /*12a0*/  HADD2.F32 R80, -RZ, R87.H0_H0 ;  /* 0x20000057ff507230 */ /* 0x000fc40000004100 */
[----:B------:R-:W-:Y:S01]  /*12b0*/  FMUL.FTZ R220, R194, R93 ;  /* 0x0000005dc2dc7220 */ /* 0x000fe20000410000 */
[----:B------:R-:W-:Y:S02]  /*12c0*/  HADD2.F32 R81, -RZ, R90.H1_H1 ;  /* 0x3000005aff517230 */ /* 0x000fe40000004100 */
[----:B------:R-:W-:Y:S01]  /*12d0*/  FMUL.FTZ R90, R246, R85 ;  /* 0x00000055f65a7220 */ /* 0x000fe20000410000 */
[----:B------:R-:W-:Y:S01]  /*12e0*/  FADD.FTZ R153, R212, R153 ;  /* 0x00000099d4997221 */ /* 0x000fe20000010000 */
[-C--:B------:R-:W-:Y:S01]  /*12f0*/  FFMA.FTZ R189, R218, R212.reuse, R189 ;  /* 0x000000d4dabd7223 */ /* 0x080fe200000100bd */
[----:B------:R-:W-:Y:S02]  /*1300*/  HADD2.F32 R222, -RZ, R91.H0_H0 ;  /* 0x2000005bffde7230 */ /* 0x000fe40000004100 */
[----:B------:R-:W-:Y:S01]  /*1310*/  FFMA.FTZ R212, R249, R212, R84 ;  /* 0x000000d4f9d47223 */ /* 0x000fe20000010054 */
[----:B------:R-:W-:Y:S01]  /*1320*/  FMUL.FTZ R223, R194, R223 ;  /* 0x000000dfc2df7220 */ /* 0x000fe20000410000 */
[----:B------:R-:W-:Y:S01]  /*1330*/  FMUL.FTZ R84, R244, R80 ;  /* 0x00000050f4547220 */ /* 0x000fe20000410000 */
[----:B------:R-:W-:-:S02]  /*1340*/  HADD2.F32 R87, -RZ, R87.H1_H1 ;  /* 0x30000057ff577230 */ /* 0x000fc40000004100 */
[----:B------:R-:W-:Y:S01]  /*1350*/  FADD.FTZ R95, -R221, R95 ;  /* 0x0000005fdd5f7221 */ /* 0x000fe20000010100 */
[----:B------:R-:W-:Y:S01]  /*1360*/  FADD.FTZ R152, R81, R152 ;  /* 0x0000009851987221 */ /* 0x000fe20000010000 */
[-C--:B------:R-:W-:Y:S01]  /*1370*/  FFMA.FTZ R188, R220, R81.reuse, R188 ;  /* 0x00000051dcbc7223 */ /* 0x080fe200000100bc */
[----:B------:R-:W-:Y:S01]  /*1380*/  FFMA.FTZ R90, R247, R81, R90 ;  /* 0x00000051f75a7223 */ /* 0x000fe2000001005a */
[----:B------:R-:W-:Y:S01]  /*1390*/  FADD.FTZ R81, -R221, R96 ;  /* 0x00000060dd517221 */ /* 0x000fe20000010100 */
[----:B------:R-:W-:Y:S01]  /*13a0*/  FADD.FTZ R151, R222, R151 ;  /* 0x00000097de977221 */ /* 0x000fe20000010000 */
[-C--:B------:R-:W-:Y:S01]  /*13b0*/  FFMA.FTZ R187, R223, R222.reuse, R187 ;  /* 0x000000dedfbb7223 */ /* 0x080fe200000100bb */
[----:B------:R-:W-:Y:S02]  /*13c0*/  HADD2.F32 R91, -RZ, R91.H1_H1 ;  /* 0x3000005bff5b7230 */ /* 0x000fe40000004100 */
[----:B------:R-:W-:Y:S01]  /*13d0*/  FFMA.FTZ R222, R245, R222, R84 ;  /* 0x000000def5de7223 */ /* 0x000fe20000010054 */
[----:B------:R-:W-:Y:S01]  /*13e0*/  FADD.FTZ R5, R80, R5 ;  /* 0x0000000550057221 */ /* 0x000fe20000010000 */
[----:B------:R-:W-:Y:S01]  /*13f0*/  FFMA.FTZ R43, R223, R80, R43 ;  /* 0x00000050df2b7223 */ /* 0x000fe2000001002b */
[----:B------:R-:W-:Y:S01]  /*1400*/  FMUL.FTZ R226, R194, R95 ;  /* 0x0000005fc2e27220 */ /* 0x000fe20000410000 */
[----:B------:R-:W-:Y:S01]  /*1410*/  FMUL.FTZ R80, R242, R87 ;  /* 0x00000057f2507220 */ /* 0x000fe20000410000 */
[----:B------:R-:W-:-:S02]  /*1420*/  HADD2.F32 R84, -RZ, R100.H0_H0 ;  /* 0x20000064ff547230 */ /* 0x000fc40000004100 */
[----:B------:R-:W-:Y:S01]  /*1430*/  FMUL.FTZ R92, R194, R81 ;  /* 0x00000051c25c7220 */ /* 0x000fe20000410000 */
[----:B------:R-:W-:Y:S01]  /*1440*/  FADD.FTZ R150, R91, R150 ;  /* 0x000000965b967221 */ /* 0x000fe20000010000 */
[-C--:B------:R-:W-:Y:S01]  /*1450*/  FFMA.FTZ R186, R226, R91.reuse, R186 ;  /* 0x0000005be2ba7223 */ /* 0x080fe200000100ba */
[----:B------:R-:W-:Y:S01]  /*1460*/  FFMA.FTZ R91, R243, R91, R80 ;  /* 0x0000005bf35b7223 */ /* 0x000fe20000010050 */
[----:B------:R-:W-:Y:S01]  /*1470*/  FADD.FTZ R97, -R221, R97 ;  /* 0x00000061dd617221 */ /* 0x000fe20000010100 */
[----:B------:R-:W-:Y:S01]  /*1480*/  FADD.FTZ R7, R84, R7 ;  /* 0x0000000754077221 */ /* 0x000fe20000010000 */
[----:B------:R-:W-:Y:S02]  /*1490*/  HADD2.F32 R80, -RZ, R104.H0_H0 ;  /* 0x20000068ff507230 */ /* 0x000fe40000004100 */
[-C--:B------:R-:W-:Y:S01]  /*14a0*/  FFMA.FTZ R41, R92, R84.reuse, R41 ;  /* 0x000000545c297223 */ /* 0x080fe20000010029 */
[----:B------:R-:W-:Y:S01]  /*14b0*/  FMUL.FTZ R84, R240, R84 ;  /* 0x00000054f0547220 */ /* 0x000fe20000410000 */
[----:B------:R-:W-:-:S02]  /*14c0*/  HADD2.F32 R81, -RZ, R100.H1_H1 ;  /* 0x30000064ff517230 */ /* 0x000fc40000004100 */
[----:B------:R-:W-:Y:S01]  /*14d0*/  FMUL.FTZ R97, R194, R97 ;  /* 0x00000061c2617220 */ /* 0x000fe20000410000 */
[----:B------:R-:W-:Y:S02]  /*14e0*/  HADD2.F32 R96, -RZ, R104.H1_H1 ;  /* 0x30000068ff607230 */ /* 0x000fe40000004100 */
[----:B------:R-:W-:Y:S01]  /*14f0*/  FADD.FTZ R149, R80, R149 ;  /* 0x0000009550957221 */ /* 0x000fe20000010000 */
[-C--:B------:R-:W-:Y:S01]  /*1500*/  FFMA.FTZ R185, R92, R80.reuse, R185 ;  /* 0x000000505cb97223 */ /* 0x080fe200000100b9 */
        /* <DEDUP_REMOVED lines=16> */
[----:B------:R-:W-:Y:S01]  /*1610*/  FADD.FTZ R147, R98, R147 ;  /* 0x0000009362937221 */ /* 0x000fe20000010000 */
[----:B------:R-:W-:Y:S01]  /*1620*/  FFMA.FTZ R183, R100, R98, R183 ;  /* 0x0000006264b77223 */ /* 0x000fe200000100b7 */
[----:B------:R-:W-:-:S02]  /*1630*/  HADD2.F32 R105, -RZ, R105.H1_H1 ;  /* 0x30000069ff697230 */ /* 0x000fc40000004100 */
[----:B------:R-:W-:Y:S01]  /*1640*/  FFMA.FTZ R98, R237, R98, R80 ;  /* 0x00000062ed627223 */ /* 0x000fe20000010050 */
[----:B------:R-:W-:Y:S01]  /*1650*/  FMUL.FTZ R104, R194, R99 ;  /* 0x00000063c2687220 */ /* 0x000fe20000410000 */
[----:B------:R-:W-:Y:S01]  /*1660*/  FMUL.FTZ R80, R234, R101 ;  /* 0x00000065ea507220 */ /* 0x000fe20000410000 */
[----:B------:R-:W-:Y:S01]  /*1670*/  FADD.FTZ R24, R219, R24 ;  /* 0x00000018db187221 */ /* 0x000fe20000010000 */
[----:B------:R-:W-:Y:S01]  /*1680*/  FFMA.FTZ R132, R172, R219, R132 ;  /* 0x000000dbac847223 */ /* 0x000fe20000010084 */
[----:B------:R-:W-:Y:S01]  /*1690*/  FADD.FTZ R219, -R221, R108 ;  /* 0x0000006cdddb7221 */ /* 0x000fe20000010100 */
[----:B------:R-:W-:Y:S01]  /*16a0*/  FADD.FTZ R146, R105, R146 ;  /* 0x0000009269927221 */ /* 0x000fe20000010000 */
[-C--:B------:R-:W-:Y:S01]  /*16b0*/  FFMA.FTZ R182, R104, R105.reuse, R182 ;  /* 0x0000006968b67223 */ /* 0x080fe200000100b6 */
[----:B------:R-:W-:Y:S01]  /*16c0*/  FFMA.FTZ R105, R235, R105, R80 ;  /* 0x00000069eb697223 */ /* 0x000fe20000010050 */
[----:B------:R-:W-:Y:S01]  /*16d0*/  FADD.FTZ R4, R85, R4 ;  /* 0x0000000455047221 */ /* 0x000fe20000010000 */
[----:B------:R-:W-:Y:S01]  /*16e0*/  FFMA.FTZ R128, R220, R85, R128 ;  /* 0x00000055dc807223 */ /* 0x000fe20000010080 */
[----:B------:R-:W-:-:S02]  /*16f0*/  HADD2.F32 R80, -RZ, R102.H0_H0 ;  /* 0x20000066ff507230 */ /* 0x000fc40000004100 */
[----:B------:R-:W-:Y:S01]  /*1700*/  FMUL.FTZ R219, R194, R219 ;  /* 0x000000dbc2db7220 */ /* 0x000fe20000410000 */
[----:B------:R-:W-:Y:S02]  /*1710*/  HADD2.F32 R85, -RZ, R102.H1_H1 ;  /* 0x30000066ff557230 */ /* 0x000fe40000004100 */
[----:B------:R-:W-:Y:S01]  /*1720*/  FADD.FTZ R109, -R221, R109 ;  /* 0x0000006ddd6d7221 */ /* 0x000fe20000010100 */
[--C-:B------:R-:W-:Y:S02]  /*1730*/  HADD2.F32 R81, -RZ, R106.reuse.H1_H1 ;  /* 0x3000006aff517230 */ /* 0x100fe40000004100 */
[-C--:B------:R-:W-:Y:S01]  /*1740*/  FMUL.FTZ R84, R232, R80.reuse ;  /* 0x00000050e8547220 */ /* 0x080fe20000410000 */
[----:B------:R-:W-:Y:S01]  /*1750*/  FADD.FTZ R11, R80, R11 ;  /* 0x0000000b500b7221 */ /* 0x000fe20000010000 */
[----:B------:R-:W-:Y:S01]  /*1760*/  FFMA.FTZ R37, R219, R80, R37 ;  /* 0x00000050db257223 */ /* 0x000fe20000010025 */
[----:B------:R-:W-:Y:S01]  /*1770*/  FMUL.FTZ R80, R230, R85 ;  /* 0x00000055e6507220 */ /* 0x000fe20000410000 */
[----:B------:R-:W-:-:S02]  /*1780*/  HADD2.F32 R108, -RZ, R106.H0_H0 ;  /* 0x2000006aff6c7230 */ /* 0x000fc40000004100 */
[----:B------:R-:W-:Y:S01]  /*1790*/  FMUL.FTZ R224, R194, R109 ;  /* 0x0000006dc2e07220 */ /* 0x000fe20000410000 */
[----:B------:R-:W-:Y:S01]  /*17a0*/  FADD.FTZ R225, -R221, R110 ;  /* 0x0000006edde17221 */ /* 0x000fe20000010100 */
[----:B------:R-:W-:Y:S01]  /*17b0*/  FFMA.FTZ R109, R231, R81, R80 ;  /* 0x00000051e76d7223 */ /* 0x000fe20000010050 */
[----:B------:R-:W-:Y:S02]  /*17c0*/  HADD2.F32 R80, -RZ, R103.H0_H0 ;  /* 0x20000067ff507230 */ /* 0x000fe40000004100 */
[----:B------:R-:W-:Y:S01]  /*17d0*/  FADD.FTZ R145, R108, R145 ;  /* 0x000000916c917221 */ /* 0x000fe20000010000 */
[-C--:B------:R-:W-:Y:S01]  /*17e0*/  FFMA.FTZ R181, R219, R108.reuse, R181 ;  /* 0x0000006cdbb57223 */ /* 0x080fe200000100b5 */
[----:B------:R-:W-:Y:S02]  /*17f0*/  HADD2.F32 R110, -RZ, R107.H0_H0 ;  /* 0x2000006bff6e7230 */ /* 0x000fe40000004100 */
[----:B------:R-:W-:Y:S01]  /*1800*/  FFMA.FTZ R108, R233, R108, R84 ;  /* 0x0000006ce96c7223 */ /* 0x000fe20000010054 */
[----:B------:R-:W-:Y:S01]  /*1810*/  FMUL.FTZ R225, R194, R225 ;  /* 0x000000e1c2e17220 */ /* 0x000fe20000410000 */
[----:B------:R-:W-:Y:S01]  /*1820*/  FMUL.FTZ R84, R217, R80 ;  /* 0x00000050d9547220 */ /* 0x000fe20000410000 */
[----:B------:R-:W-:Y:S01]  /*1830*/  FADD.FTZ R144, R81, R144 ;  /* 0x0000009051907221 */ /* 0x000fe20000010000 */
[----:B------:R-:W-:Y:S01]  /*1840*/  FADD.FTZ R143, R110, R143 ;  /* 0x0000008f6e8f7221 */ /* 0x000fe20000010000 */
[-C--:B------:R-:W-:Y:S01]  /*1850*/  FFMA.FTZ R179, R225, R110.reuse, R179 ;  /* 0x0000006ee1b37223 */ /* 0x080fe200000100b3 */
[----:B------:R-:W-:Y:S01]  /*1860*/  FFMA.FTZ R180, R224, R81, R180 ;  /* 0x00000051e0b47223 */ /* 0x000fe200000100b4 */
[----:B------:R-:W-:Y:S01]  /*1870*/  FFMA.FTZ R110, R229, R110, R84 ;  /* 0x0000006ee56e7223 */ /* 0x000fe20000010054 */
[----:B------:R-:W-:Y:S01]  /*1880*/  FADD.FTZ R81, -R221, R116 ;  /* 0x00000074dd517221 */ /* 0x000fe20000010100 */
[----:B------:R-:W-:-:S02]  /*1890*/  HADD2.F32 R84, -RZ, R112.H0_H0 ;  /* 0x20000070ff547230 */ /* 0x000fc40000004100 */
[----:B------:R-:W-:Y:S01]  /*18a0*/  FADD.FTZ R99, -R221, R117 ;  /* 0x00000075dd637221 */ /* 0x000fe20000010100 */
[----:B------:R-:W-:Y:S01]  /*18b0*/  FADD.FTZ R13, R80, R13 ;  /* 0x0000000d500d7221 */ /* 0x000fe20000010000 */
[----:B------:R-:W-:Y:S01]  /*18c0*/  FFMA.FTZ R35, R225, R80, R35 ;  /* 0x00000050e1237223 */ /* 0x000fe20000010023 */
[C---:B------:R-:W-:Y:S01]  /*18d0*/  FMUL.FTZ R94, R194.reuse, R81 ;  /* 0x00000051c25e7220 */ /* 0x040fe20000410000 */
[----:B------:R-:W-:Y:S02]  /*18e0*/  HADD2.F32 R80, -RZ, R120.H0_H0 ;  /* 0x20000078ff507230 */ /* 0x000fe40000004100 */
[----:B------:R-:W-:Y:S01]  /*18f0*/  FMUL.FTZ R95, R213, R84 ;  /* 0x00000054d55f7220 */ /* 0x000fe20000410000 */
[----:B------:R-:W-:Y:S02]  /*1900*/  HADD2.F32 R81, -RZ, R112.H1_H1 ;  /* 0x30000070ff517230 */ /* 0x000fe40000004100 */
[----:B------:R-:W-:Y:S01]  /*1910*/  FMUL.FTZ R99, R194, R99 ;  /* 0x00000063c2637220 */ /* 0x000fe20000410000 */
        /* <DEDUP_REMOVED lines=8> */
[----:B------:R-:W-:Y:S01]  /*19a0*/  FADD.FTZ R81, -R221, R118 ;  /* 0x00000076dd517221 */ /* 0x000fe20000010100 */
[----:B------:R-:W-:-:S02]  /*19b0*/  HADD2.F32 R101, -RZ, R120.H1_H1 ;  /* 0x30000078ff657230 */ /* 0x000fc40000004100 */
[----:B------:R-:W-:Y:S01]  /*19c0*/  FADD.FTZ R15, R84, R15 ;  /* 0x0000000f540f7221 */ /* 0x000fe20000010000 */
[----:B------:R-:W-:Y:S01]  /*19d0*/  FFMA.FTZ R33, R94, R84, R33 ;  /* 0x000000545e217223 */ /* 0x000fe20000010021 */
[----:B------:R-:W-:Y:S02]  /*19e0*/  HADD2.F32 R103, -RZ, R103.H1_H1 ;  /* 0x30000067ff677230 */ /* 0x000fe40000004100 */
[----:B------:R-:W-:Y:S01]  /*19f0*/  FADD.FTZ R111, -R221, R111 ;  /* 0x0000006fdd6f7221 */ /* 0x000fe20000010100 */
[----:B------:R-:W-:Y:S02]  /*1a00*/  HADD2.F32 R84, -RZ, R113.H0_H0 ;  /* 0x20000071ff547230 */ /* 0x000fe40000004100 */
        /* <DEDUP_REMOVED lines=8> */
[----:B------:R-:W-:Y:S02]  /*1a90*/  HADD2.F32 R80, -RZ, R121.H0_H0 ;  /* 0x20000079ff507230 */ /* 0x000fe40000004100 */
[-C--:B------:R-:W-:Y:S01]  /*1aa0*/  FFMA.FTZ R31, R102, R84.reuse, R31 ;  /* 0x00000054661f7223 */ /* 0x080fe2000001001f */
[----:B------:R-:W-:Y:S01]  /*1ab0*/  FMUL.FTZ R84, R208, R84 ;  /* 0x00000054d0547220 */ /* 0x000fe20000410000 */
[C---:B------:R-:W-:Y:S01]  /*1ac0*/  FADD.FTZ R119, -R221.reuse, R119 ;  /* 0x00000077dd777221 */ /* 0x040fe20000010100 */
[----:B------:R-:W-:Y:S02]  /*1ad0*/  HADD2.F32 R113, -RZ, R113.H1_H1 ;  /* 0x30000071ff717230 */ /* 0x000fe40000004100 */
[----:B------:R-:W-:Y:S01]  /*1ae0*/  FADD.FTZ R81, -R221, R124 ;  /* 0x0000007cdd517221 */ /* 0x000fe20000010100 */
[----:B------:R-:W-:Y:S01]  /*1af0*/  FADD.FTZ R142, R107, R142 ;  /* 0x0000008e6b8e7221 */ /* 0x000fe20000010000 */
[-C--:B------:R-:W-:Y:S01]  /*1b00*/  FFMA.FTZ R178, R228, R107.reuse, R178 ;  /* 0x0000006be4b27223 */ /* 0x080fe200000100b2 */
[----:B------:R-:W-:Y:S01]  /*1b10*/  FFMA.FTZ R227, R216, R107, R227 ;  /* 0x0000006bd8e37223 */ /* 0x000fe200000100e3 */
[----:B------:R-:W-:Y:S01]  /*1b20*/  FADD.FTZ R14, R103, R14 ;  /* 0x0000000e670e7221 */ /* 0x000fe20000010000 */
[----:B------:R-:W-:Y:S01]  /*1b30*/  FFMA.FTZ R34, R228, R103, R34 ;  /* 0x00000067e4227223 */ /* 0x000fe20000010022 */
[----:B------:R-:W-:Y:S01]  /*1b40*/  FFMA.FTZ R103, R209, R80, R84 ;  /* 0x00000050d1677223 */ /* 0x000fe20000010054 */
[----:B------:R-:W-:-:S02]  /*1b50*/  HADD2.F32 R107, -RZ, R121.H1_H1 ;  /* 0x30000079ff6b7230 */ /* 0x000fc40000004100 */
[----:B------:R-:W-:Y:S01]  /*1b60*/  FADD.FTZ R139, R80, R139 ;  /* 0x0000008b508b7221 */ /* 0x000fe20000010000 */
[----:B------:R-:W-:Y:S01]  /*1b70*/  FFMA.FTZ R175, R102, R80, R175 ;  /* 0x0000005066af7223 */ /* 0x000fe200000100af */
[----:B------:R-:W-:Y:S01]  /*1b80*/  FMUL.FTZ R106, R194, R119 ;  /* 0x00000077c26a7220 */ /* 0x000fe20000410000 */
[----:B------:R-:W-:Y:S02]  /*1b90*/  HADD2.F32 R84, -RZ, R114.H0_H0 ;  /* 0x20000072ff547230 */ /* 0x000fe40000004100 */
[----:B------:R-:W-:Y:S01]  /*1ba0*/  FMUL.FTZ R80, R206, R113 ;  /* 0x00000071ce507220 */ /* 0x000fe20000410000 */
[----:B------:R-:W-:Y:S01]  /*1bb0*/  FMUL.FTZ R112, R194, R81 ;  /* 0x00000051c2707220 */ /* 0x000fe20000410000 */
[----:B------:R-:W-:Y:S01]  /*1bc0*/  FADD.FTZ R138, R107, R138 ;  /* 0x0000008a6b8a7221 */ /* 0x000fe20000010000 */
[----:B------:R-:W-:Y:S01]  /*1bd0*/  FFMA.FTZ R174, R106, R107, R174 ;  /* 0x0000006b6aae7223 */ /* 0x000fe200000100ae */
[----:B------:R-:W-:Y:S01]  /*1be0*/  FADD.FTZ R12, R85, R12 ;  /* 0x0000000c550c7221 */ /* 0x000fe20000010000 */
[----:B------:R-:W-:Y:S01]  /*1bf0*/  FFMA.FTZ R36, R224, R85, R36 ;  /* 0x00000055e0247223 */ /* 0x000fe20000010024 */
[----:B------:R-:W-:Y:S01]  /*1c00*/  FFMA.FTZ R107, R207, R107, R80 ;  /* 0x0000006bcf6b7223 */ /* 0x000fe20000010050 */
[-C--:B------:R-:W-:Y:S01]  /*1c10*/  FMUL.FTZ R86, R204, R84.reuse ;  /* 0x00000054cc567220 */ /* 0x080fe20000410000 */
[----:B------:R-:W-:Y:S01]  /*1c20*/  FADD.FTZ R19, R84, R19 ;  /* 0x0000001354137221 */ /* 0x000fe20000010000 */
[----:B------:R-:W-:Y:S01]  /*1c30*/  FFMA.FTZ R29, R112, R84, R29 ;  /* 0x00000054701d7223 */ /* 0x000fe2000001001d */
[----:B------:R-:W-:Y:S01]  /*1c40*/  HADD2.F32 R80, -RZ, R122.H0_H0 ;  /* 0x2000007aff507230 */ /* 0x000fe20000004100 */
[----:B------:R-:W0:Y:S01]  /*1c50*/  LDC.64 R84, c[0x0][0x3b0] ;  /* 0x0000ec00ff547b82 */ /* 0x000e220000000a00 */
[----:B------:R-:W-:Y:S01]  /*1c60*/  FADD.FTZ R117, -R221, R125 ;  /* 0x0000007ddd757221 */ /* 0x000fe20000010100 */
[----:B------:R-:W-:-:S02]  /*1c70*/  HADD2.F32 R81, -RZ, R114.H1_H1 ;  /* 0x30000072ff517230 */ /* 0x000fc40000004100 */
[----:B------:R-:W-:Y:S02]  /*1c80*/  HADD2.F32 R116, -RZ, R122.H1_H1 ;  /* 0x3000007aff747230 */ /* 0x000fe40000004100 */
[----:B------:R-:W-:Y:S01]  /*1c90*/  FADD.FTZ R137, R80, R137 ;  /* 0x0000008950897221 */ /* 0x000fe20000010000 */
[-C--:B------:R-:W-:Y:S01]  /*1ca0*/  FFMA.FTZ R167, R112, R80.reuse, R167 ;  /* 0x0000005070a77223 */ /* 0x080fe200000100a7 */
[----:B------:R-:W-:Y:S01]  /*1cb0*/  FFMA.FTZ R111, R205, R80, R86 ;  /* 0x00000050cd6f7223 */ /* 0x000fe20000010056 */
[----:B------:R-:W-:Y:S01]  /*1cc0*/  FMUL.FTZ R117, R194, R117 ;  /* 0x00000075c2757220 */ /* 0x000fe20000410000 */
[----:B------:R-:W-:Y:S01]  /*1cd0*/  FMUL.FTZ R80, R202, R81 ;  /* 0x00000051ca507220 */ /* 0x000fe20000410000 */
[----:B------:R-:W-:Y:S02]  /*1ce0*/  HADD2.F32 R86, -RZ, R115.H0_H0 ;  /* 0x20000073ff567230 */ /* 0x000fe40000004100 */
[----:B------:R-:W-:Y:S01]  /*1cf0*/  FADD.FTZ R136, R116, R136 ;  /* 0x0000008874887221 */ /* 0x000fe20000010000 */
[-C--:B------:R-:W-:Y:S01]  /*1d00*/  FFMA.FTZ R166, R117, R116.reuse, R166 ;  /* 0x0000007475a67223 */ /* 0x080fe200000100a6 */
[----:B------:R-:W-:Y:S01]  /*1d10*/  FADD.FTZ R126, -R221, R126 ;  /* 0x0000007edd7e7221 */ /* 0x000fe20000010100 */
[----:B------:R-:W-:Y:S01]  /*1d20*/  FFMA.FTZ R116, R203, R116, R80 ;  /* 0x00000074cb747223 */ /* 0x000fe20000010050 */
[----:B------:R-:W-:-:S02]  /*1d30*/  HADD2.F32 R80, -RZ, R123.H0_H0 ;  /* 0x2000007bff507230 */ /* 0x000fc40000004100 */
[----:B------:R-:W-:Y:S01]  /*1d40*/  FMUL.FTZ R118, R200, R86 ;  /* 0x00000056c8767220 */ /* 0x000fe20000410000 */
[----:B------:R-:W-:Y:S01]  /*1d50*/  FADD.FTZ R127, -R221, R127 ;  /* 0x0000007fdd7f7221 */ /* 0x000fe20000010100 */
[----:B------:R-:W-:Y:S01]  /*1d60*/  FMUL.FTZ R114, R194, R126 ;  /* 0x0000007ec2727220 */ /* 0x000fe20000410000 */
[----:B------:R-:W-:Y:S02]  /*1d70*/  HADD2.F32 R119, -RZ, R115.H1_H1 ;  /* 0x30000073ff777230 */ /* 0x000fe40000004100 */
[----:B------:R-:W-:Y:S01]  /*1d80*/  FADD.FTZ R18, R113, R18 ;  /* 0x0000001271127221 */ /* 0x000fe20000010000 */
[----:B------:R-:W-:Y:S01]  /*1d90*/  FFMA.FTZ R30, R106, R113, R30 ;  /* 0x000000716a1e7223 */ /* 0x000fe2000001001e */
[-C--:B------:R-:W-:Y:S01]  /*1da0*/  FFMA.FTZ R113, R201, R80.reuse, R118 ;  /* 0x00000050c9717223 */ /* 0x080fe20000010076 */
[----:B------:R-:W-:Y:S02]  /*1db0*/  HADD2.F32 R118, -RZ, R123.H1_H1 ;  /* 0x3000007bff767230 */ /* 0x000fe40000004100 */
[----:B------:R-:W-:Y:S01]  /*1dc0*/  FADD.FTZ R135, R80, R135 ;  /* 0x0000008750877221 */ /* 0x000fe20000010000 */
[----:B------:R-:W-:Y:S01]  /*1dd0*/  FFMA.FTZ R159, R114, R80, R159 ;  /* 0x00000050729f7223 */ /* 0x000fe2000001009f */
[----:B------:R-:W-:Y:S01]  /*1de0*/  FMUL.FTZ R115, R194, R127 ;  /* 0x0000007fc2737220 */ /* 0x000fe20000410000 */
[----:B------:R-:W-:Y:S01]  /*1df0*/  FMUL.FTZ R80, R198, R119 ;  /* 0x00000077c6507220 */ /* 0x000fe20000410000 */
        /* <DEDUP_REMOVED lines=15> */
[----:B------:R-:W-:Y:S01]  /*1ef0*/  FADD.FTZ R22, R119, R22 ;  /* 0x0000001677167221 */ /* 0x000fe20000010000 */
        /* <DEDUP_REMOVED lines=71> */
.L_x_2964:
        /* <DEDUP_REMOVED lines=25> */
[----:B------:R-:W-:Y:S01]  /*2500*/  LOP3.LUT P4, RZ, R81, 0xff, RZ, 0xc0, !PT ;  /* 0x000000ff51ff7812 */ /* 0x000fe2000788c0ff */
        /* <DEDUP_REMOVED lines=8> */
[-CC-:B------:R-:W-:Y:S01]  /*2590*/  FFMA.FTZ R170, R170, R119.reuse, R120.reuse ;  /* 0x00000077aaaa7223 */ /* 0x180fe20000010078 */
[----:B------:R-:W-:Y:S01]  /*25a0*/  FSEL R122, R122, RZ, P5 ;  /* 0x000000ff7a7a7208 */ /* 0x000fe20002800000 */
[----:B------:R-:W-:Y:S01]  /*25b0*/  FADD.FTZ R123, R90, -R121 ;  /* 0x800000795a7b7221 */ /* 0x000fe20000010000 */
[----:B------:R-:W-:Y:S01]  /*25c0*/  FSEL R81, R81, RZ, P4 ;  /* 0x000000ff51517208 */ /* 0x000fe20002000000 */
[--C-:B------:R-:W-:Y:S01]  /*25d0*/  FFMA.FTZ R121, R172, R119, R120.reuse ;  /* 0x00000077ac797223 */ /* 0x100fe20000010078 */
        /* <DEDUP_REMOVED lines=20> */
[----:B------:R-:W-:-:S02]  /*2720*/  F2FP.F16.F32.PACK_AB R82, R82, R81 ;  /* 0x000000515252723e */ /* 0x000fc400000000ff */
        /* <DEDUP_REMOVED lines=8> */
.L_x_2930:
[-CC-:B------:R-:W-:Y:S01]  /*27b0*/  FFMA.FTZ R69, R218, R119.reuse, R120.reuse ;  /* 0x00000077da457223 */ /* 0x180fe20000010078 */
[-CC-:B------:R-:W-:Y:S01]  /*27c0*/  FFMA.FTZ R226, R226, R119.reuse, R120.reuse ;  /* 0x00000077e2e27223 */ /* 0x180fe20000010078 */
[-C--:B------:R-:W-:Y:S01]  /*27d0*/  FFMA.FTZ R223, R223, R119.reuse, R120 ;  /* 0x00000077dfdf7223 */ /* 0x080fe20000010078 */
[----:B-----5:R-:W-:Y:S01]  /*27e0*/  LOP3.LUT P6, RZ, R81, 0xff, RZ, 0xc0, !PT ;  /* 0x000000ff51ff7812 */ /* 0x020fe200078cc0ff */
[----:B------:R-:W-:Y:S01]  /*27f0*/  FADD.FTZ R69, R212, -R69 ;  /* 0x80000045d4457221 */ /* 0x000fe20000010000 */
[----:B------:R-:W-:Y:S01]  /*2800*/  FADD.FTZ R71, R91, -R226 ;  /* 0x800000e25b477221 */ /* 0x000fe20000010000 */
[--C-:B------:R-:W-:Y:S01]  /*2810*/  FFMA.FTZ R91, R220, R119, R120.reuse ;  /* 0x00000077dc5b7223 */ /* 0x100fe20000010078 */
[----:B------:R-:W-:Y:S01]  /*2820*/  ISETP.GE.U32.AND P2, PT, R80, RZ, PT ;  /* 0x000000ff5000720c */ /* 0x000fe20003f46070 */
[----:B------:R-:W-:Y:S01]  /*2830*/  FMUL.FTZ R68, R194, R69 ;  /* 0x00000045c2447220 */ /* 0x000fe20000410000 */
[----:B------:R-:W-:Y:S01]  /*2840*/  FADD.FTZ R223, R222, -R223 ;  /* 0x800000dfdedf7221 */ /* 0x000fe20000010000 */
[--C-:B------:R-:W-:Y:S01]  /*2850*/  FFMA.FTZ R69, R172, R119, R120.reuse ;  /* 0x00000077ac457223 */ /* 0x100fe20000010078 */
[----:B------:R-:W-:Y:S01]  /*2860*/  FADD.FTZ R91, R90, -R91 ;  /* 0x8000005b5a5b7221 */ /* 0x000fe20000010000 */
[----:B------:R-:W-:Y:S01]  /*2870*/  FMUL.FTZ R73, R68, UR6 ;  /* 0x0000000644497c20 */ /* 0x000fe20008410000 */
[C---:B------:R-:W-:Y:S01]  /*2880*/  LOP3.LUT P4, RZ, R81.reuse, 0xff0000, RZ, 0xc0, !PT ;  /* 0x00ff000051ff7812 */ /* 0x040fe2000788c0ff */
[C---:B------:R-:W-:Y:S01]  /*2890*/  FMUL.FTZ R71, R194.reuse, R71 ;  /* 0x00000047c2477220 */ /* 0x040fe20000410000 */
[----:B------:R-:W-:Y:S01]  /*28a0*/  ISETP.GE.U32.AND.EX P2, PT, R81, 0x1000000, PT, P2 ;  /* 0x010000005100780c */ /* 0x000fe20003f46120 */
[----:B------:R-:W-:Y:S01]  /*28b0*/  FMUL.FTZ R70, R194, R223 ;  /* 0x000000dfc2467220 */ /* 0x000fe20000410000 */
[----:B------:R-:W-:Y:S01]  /*28c0*/  FSEL R73, R73, RZ, P6 ;  /* 0x000000ff49497208 */ /* 0x000fe20003000000 */
[----:B------:R-:W-:Y:S01]  /*28d0*/  FFMA.FTZ R74, R89, R119, R120 ;  /* 0x00000077594a7223 */ /* 0x000fe20000010078 */
        /* <DEDUP_REMOVED lines=14> */
[----:B------:R-:W-:Y:S01]  /*29c0*/  F2FP.F16.F32.PACK_AB R83, R72, R75 ;  /* 0x0000004b4853723e */ /* 0x000fe200000000ff */
[----:B------:R-:W-:Y:S01]  /*29d0*/  FMUL.FTZ R75, R194, R89 ;  /* 0x00000059c24b7220 */ /* 0x000fe20000410000 */
[----:B------:R-:W-:Y:S01]  /*29e0*/  F2FP.F16.F32.PACK_AB R82, R74, R73 ;  /* 0x000000494a52723e */ /* 0x000fe200000000ff */
        /* <DEDUP_REMOVED lines=15> */
[----:B------:R-:W-:Y:S02]  /*2ae0*/  F2FP.F16.F32.PACK_AB R81, R91, R88 ;  /* 0x000000585b51723e */ /* 0x000fe400000000ff */
[----:B------:R-:W-:Y:S01]  /*2af0*/  F2FP.F16.F32.PACK_AB R80, R89, R80 ;  /* 0x000000505950723e */ /* 0x000fe200000000ff */
[----:B------:R-:W-:Y:S06]  /*2b00*/  BRA `(.L_x_2931) ;  /* 0x0000001800a47947 */ /* 0x000fec0003800000 */
.L_x_2929:
        /* <DEDUP_REMOVED lines=25> */
[-CC-:B------:R-:W-:Y:S01]  /*2ca0*/  FFMA.FTZ R170, R170, R119.reuse, R120.reuse ;  /* 0x00000077aaaa7223 */ /* 0x180fe20000010078 */
[----:B------:R-:W-:Y:S01]  /*2cb0*/  FSEL R122, R122, RZ, P5 ;  /* 0x000000ff7a7a7208 */ /* 0x000fe20002800000 */
[----:B------:R-:W-:Y:S01]  /*2cc0*/  FADD.FTZ R173, R82, -R173 ;  /* 0x800000ad52ad7221 */ /* 0x000fe20000010000 */
[----:B------:R-:W-:Y:S01]  /*2cd0*/  FSEL R91, R91, RZ, P4 ;  /* 0x000000ff5b5b7208 */ /* 0x000fe20002000000 */
[----:B------:R-:W-:Y:S01]  /*2ce0*/  FFMA.FTZ R82, R89, R119, R120 ;  /* 0x0000007759527223 */ /* 0x000fe20000010078 */
[C---:B------:R-:W-:Y:S01]  /*2cf0*/  LOP3.LUT P6, RZ, R80.reuse, 0xff0000, RZ, 0xc0, !PT ;  /* 0x00ff000050ff7812 */ /* 0x040fe200078cc0ff */
[----:B------:R-:W-:Y:S01]  /*2d00*/  FADD.FTZ R171, R171, -R170 ;  /* 0x800000aaabab7221 */ /* 0x000fe20000010000 */
[----:B------:R-:W-:-:S02]  /*2d10*/  LOP3.LUT P2, RZ, R80, 0xff000000, RZ, 0xc0, !PT ;  /* 0xff00000050ff7812 */ /* 0x000fc4000784c0ff */
[C---:B------:R-:W-:Y:S02]  /*2d20*/  LOP3.LUT P5, RZ, R80.reuse, 0xff, RZ, 0xc0, !PT ;  /* 0x000000ff50ff7812 */ /* 0x040fe400078ac0ff */
[----:B------:R-:W-:Y:S01]  /*2d30*/  LOP3.LUT P4, RZ, R80, 0xff00, RZ, 0xc0, !PT ;  /* 0x0000ff0050ff7812 */ /* 0x000fe2000788c0ff */
[----:B------:R-:W-:Y:S01]  /*2d40*/  FADD.FTZ R80, R90, -R121 ;  /* 0x800000795a507221 */ /* 0x000fe20000010000 */
[----:B------:R-:W-:Y:S01]  /*2d50*/  FFMA.FTZ R121, R172, R119, R120 ;  /* 0x00000077ac797223 */ /* 0x000fe20000010078 */
[----:B------:R-:W-:Y:S01]  /*2d60*/  FADD.FTZ R90, R83, -R82 ;  /* 0x80000052535a7221 */ /* 0x000fe20000010000 */
[----:B------:R-:W-:Y:S01]  /*2d70*/  F2FP.F16.F32.PACK_AB R83, R81, R122 ;  /* 0x0000007a5153723e */ /* 0x000fe200000000ff */
[----:B------:R-:W-:Y:S01]  /*2d80*/  FFMA.FTZ R80, R194, R80, R49 ;  /* 0x00000050c2507223 */ /* 0x000fe20000010031 */
[----:B------:R-:W-:Y:S01]  /*2d90*/  FADD.FTZ R88, R88, -R121 ;  /* 0x8000007958587221 */ /* 0x000fe20000010000 */
[C---:B------:R-:W-:Y:S01]  /*2da0*/  FFMA.FTZ R89, R194.reuse, R90, R47 ;  /* 0x0000005ac2597223 */ /* 0x040fe2000001002f */
[----:B------:R-:W-:Y:S01]  /*2db0*/  FFMA.FTZ R81, R194, R173, R46 ;  /* 0x000000adc2517223 */ /* 0x000fe2000001002e */
[----:B------:R-:W-:Y:S01]  /*2dc0*/  FMUL.FTZ R80, R80, UR6 ;  /* 0x0000000650507c20 */ /* 0x000fe20008410000 */
[----:B------:R-:W-:Y:S01]  /*2dd0*/  FFMA.FTZ R88, R194, R88, R45 ;  /* 0x00000058c2587223 */ /* 0x000fe2000001002d */
[----:B------:R-:W-:Y:S01]  /*2de0*/  FMUL.FTZ R89, R89, UR6 ;  /* 0x0000000659597c20 */ /* 0x000fe20008410000 */
[----:B------:R-:W-:-:S02]  /*2df0*/  FMUL.FTZ R81, R81, UR6 ;  /* 0x0000000651517c20 */ /* 0x000fc40008410000 */
[----:B------:R-:W-:Y:S01]  /*2e00*/  FSEL R80, R80, RZ, P3 ;  /* 0x000000ff50507208 */ /* 0x000fe20001800000 */
[----:B------:R-:W-:Y:S01]  /*2e10*/  FMUL.FTZ R88, R88, UR6 ;  /* 0x0000000658587c20 */ /* 0x000fe20008410000 */
[----:B------:R-:W-:Y:S02]  /*2e20*/  FSEL R90, R89, RZ, P2 ;  /* 0x000000ff595a7208 */ /* 0x000fe40001000000 */
[----:B------:R-:W-:Y:S01]  /*2e30*/  F2FP.F16.F32.PACK_AB R82, R80, R91 ;  /* 0x0000005b5052723e */ /* 0x000fe200000000ff */
[----:B------:R-:W-:Y:S01]  /*2e40*/  FFMA.FTZ R80, R194, R171, R44 ;  /* 0x000000abc2507223 */ /* 0x000fe2000001002c */
[----:B------:R-:W-:Y:S02]  /*2e50*/  FSEL R81, R81, RZ, P6 ;  /* 0x000000ff51517208 */ /* 0x000fe40003000000 */
[----:B------:R-:W-:Y:S01]  /*2e60*/  FSEL R89, R88, RZ, P4 ;  /* 0x000000ff58597208 */ /* 0x000fe20002000000 */
[----:B------:R-:W-:Y:S01]  /*2e70*/  FMUL.FTZ R80, R80, UR6 ;  /* 0x0000000650507c20 */ /* 0x000fe20008410000 */
[----:B------:R-:W-:-:S04]  /*2e80*/  F2FP.F16.F32.PACK_AB R81, R90, R81 ;  /* 0x000000515a51723e */ /* 0x000fc800000000ff */
[----:B------:R-:W-:-:S04]  /*2e90*/  FSEL R80, R80, RZ, P5 ;  /* 0x000000ff50507208 */ /* 0x000fc80002800000 */
[----:B------:R-:W-:Y:S01]  /*2ea0*/  F2FP.F16.F32.PACK_AB R80, R89, R80 ;  /* 0x000000505950723e */ /* 0x000fe200000000ff */
[----:B------:R-:W-:Y:S06]  /*2eb0*/  BRA `(.L_x_2931) ;  /* 0x0000001400b87947 */ /* 0x000fec0003800000 */
.L_x_2932:
[-CC-:B------:R-:W-:Y:S01]  /*2ec0*/  FFMA.FTZ R69, R218, R119.reuse, R120.reuse ;  /* 0x00000077da457223 */ /* 0x180fe20000010078 */
[-CC-:B------:R-:W-:Y:S01]  /*2ed0*/  FFMA.FTZ R223, R223, R119.reuse, R120.reuse ;  /* 0x00000077dfdf7223 */ /* 0x180fe20000010078 */
[----:B------:R-:W-:Y:S01]  /*2ee0*/  FFMA.FTZ R226, R226, R119, R120 ;  /* 0x00000077e2e27223 */ /* 0x000fe20000010078 */
[----:B-----5:R-:W-:Y:S01]  /*2ef0*/  LOP3.LUT P6, RZ, R81, 0xff, RZ, 0xc0, !PT ;  /* 0x000000ff51ff7812 */ /* 0x020fe200078cc0ff */
[----:B------:R-:W-:Y:S01]  /*2f00*/  FADD.FTZ R69, R212, -R69 ;  /* 0x80000045d4457221 */ /* 0x000fe20000010000 */
[----:B------:R-:W-:Y:S01]  /*2f10*/  ISETP.GE.U32.AND P2, PT, R80, RZ, PT ;  /* 0x000000ff5000720c */ /* 0x000fe20003f46070 */
[----:B------:R-:W-:Y:S01]  /*2f20*/  FADD.FTZ R223, R222, -R223 ;  /* 0x800000dfdedf7221 */ /* 0x000fe20000010000 */
[----:B------:R-:W-:Y:S01]  /*2f30*/  FADD.FTZ R226, R91, -R226 ;  /* 0x800000e25be27221 */ /* 0x000fe20000010000 */
[C---:B------:R-:W-:Y:S01]  /*2f40*/  FFMA.FTZ R68, R194.reuse, R69, R48 ;  /* 0x00000045c2447223 */ /* 0x040fe20000010030 */
[C---:B------:R-:W-:Y:S01]  /*2f50*/  LOP3.LUT P4, RZ, R81.reuse, 0xff0000, RZ, 0xc0, !PT ;  /* 0x00ff000051ff7812 */ /* 0x040fe2000788c0ff */
[----:B------:R-:W-:Y:S01]  /*2f60*/  FFMA.FTZ R70, R194, R223, R50 ;  /* 0x000000dfc2467223 */ /* 0x000fe20000010032 */
[----:B------:R-:W-:Y:S01]  /*2f70*/  ISETP.GE.U32.AND.EX P2, PT, R81, 0x1000000, PT, P2 ;  /* 0x010000005100780c */ /* 0x000fe20003f46120 */
[----:B------:R-:W-:Y:S01]  /*2f80*/  FMUL.FTZ R73, R68, UR6 ;  /* 0x0000000644497c20 */ /* 0x000fe20008410000 */
[----:B------:R-:W-:Y:S01]  /*2f90*/  FFMA.FTZ R71, R194, R226, R51 ;  /* 0x000000e2c2477223 */ /* 0x000fe20000010033 */
[-CC-:B------:R-:W-:Y:S01]  /*2fa0*/  FFMA.FTZ R69, R172, R119.reuse, R120.reuse ;  /* 0x00000077ac457223 */ /* 0x180fe20000010078 */
[----:B------:R-:W-:Y:S01]  /*2fb0*/  FMUL.FTZ R75, R70, UR6 ;  /* 0x00000006464b7c20 */ /* 0x000fe20008410000 */
[-CC-:B------:R-:W-:Y:S01]  /*2fc0*/  FFMA.FTZ R74, R89, R119.reuse, R120.reuse ;  /* 0x00000077594a7223 */ /* 0x180fe20000010078 */
[----:B------:R-:W-:Y:S01]  /*2fd0*/  FSEL R73, R73, RZ, P6 ;  /* 0x000000ff49497208 */ /* 0x000fe20003000000 */
[----:B------:R-:W-:Y:S01]  /*2fe0*/  FMUL.FTZ R72, R71, UR6 ;  /* 0x0000000647487c20 */ /* 0x000fe20008410000 */
[----:B------:R-:W-:Y:S01]  /*2ff0*/  LOP3.LUT P6, RZ, R81, 0xff00, RZ, 0xc0, !PT ;  /* 0x0000ff0051ff7812 */ /* 0x000fe200078cc0ff */
[-CC-:B------:R-:W-:Y:S01]  /*3000*/  FFMA.FTZ R81, R220, R119.reuse, R120.reuse ;  /* 0x00000077dc517223 */ /* 0x180fe20000010078 */
[----:B------:R-:W-:Y:S01]  /*3010*/  FADD.FTZ R88, R88, -R69 ;  /* 0x8000004558587221 */ /* 0x000fe20000010000 */
[----:B------:R-:W-:Y:S01]  /*3020*/  FSEL R75, R75, RZ, P4 ;  /* 0x000000ff4b4b7208 */ /* 0x000fe20002000000 */
[-CC-:B------:R-:W-:Y:S01]  /*3030*/  FFMA.FTZ R173, R173, R119.reuse, R120.reuse ;  /* 0x00000077adad7223 */ /* 0x180fe20000010078 */
        /* <DEDUP_REMOVED lines=8> */
[----:B------:R-:W-:Y:S01]  /*30c0*/  FADD.FTZ R171, R171, -R170 ;  /* 0x800000aaabab7221 */ /* 0x000fe20000010000 */
[----:B------:R-:W-:Y:S01]  /*30d0*/  LOP3.LUT P4, RZ, R80, 0xff000000, RZ, 0xc0, !PT ;  /* 0xff00000050ff7812 */ /* 0x000fe2000788c0ff */
[----:B------:R-:W-:Y:S01]  /*30e0*/  FADD.FTZ R80, R83, -R74 ;  /* 0x8000004a53507221 */ /* 0x000fe20000010000 */
[----:B------:R-:W-:Y:S01]  /*30f0*/  FMUL.FTZ R74, R69, UR6 ;  /* 0x00000006454a7c20 */ /* 0x000fe20008410000 */
[----:B------:R-:W-:Y:S01]  /*3100*/  F2FP.F16.F32.PACK_AB R83, R72, R75 ;  /* 0x0000004b4853723e */ /* 0x000fe200000000ff */
[C---:B------:R-:W-:Y:S01]  /*3110*/  FFMA.FTZ R72, R194.reuse, R171, R44 ;  /* 0x000000abc2487223 */ /* 0x040fe2000001002c */
[----:B------:R-:W-:-:S02]  /*3120*/  FFMA.FTZ R75, R194, R80, R47 ;  /* 0x00000050c24b7223 */ /* 0x000fc4000001002f */
[----:B------:R-:W-:Y:S01]  /*3130*/  FSEL R74, R74, RZ, P6 ;  /* 0x000000ff4a4a7208 */ /* 0x000fe20003000000 */
[----:B------:R-:W-:Y:S01]  /*3140*/  FMUL.FTZ R80, R72, UR6 ;  /* 0x0000000648507c20 */ /* 0x000fe20008410000 */
[----:B------:R-:W-:Y:S02]  /*3150*/  FMUL.FTZ R89, R75, UR6 ;  /* 0x000000064b597c20 */ /* 0x000fe40008410000 */
[----:B------:R-:W-:Y:S01]  /*3160*/  F2FP.F16.F32.PACK_AB R82, R74, R73 ;  /* 0x000000494a52723e */ /* 0x000fe200000000ff */
        /* <DEDUP_REMOVED lines=8> */
[----:B------:R-:W-:Y:S02]  /*31f0*/  F2FP.F16.F32.PACK_AB R81, R91, R88 ;  /* 0x000000585b51723e */ /* 0x000fe400000000ff */
[----:B------:R-:W-:Y:S01]  /*3200*/  F2FP.F16.F32.PACK_AB R80, R89, R80 ;  /* 0x000000505950723e */ /* 0x000fe200000000ff */
[----:B------:R-:W-:Y:S06]  /*3210*/  BRA `(.L_x_2931) ;  /* 0x0000001000e07947 */ /* 0x000fec0003800000 */
.L_x_2928:
        /* <DEDUP_REMOVED lines=28> */
[--C-:B------:R-:W-:Y:S01]  /*33e0*/  FFMA.FTZ R81, R220, R119, R120.reuse ;  /* 0x00000077dc517223 */ /* 0x100fe20000010078 */
[----:B------:R-:W-:Y:S01]  /*33f0*/  FSEL R77, R91, RZ, P4 ;  /* 0x000000ff5b4d7208 */ /* 0x000fe20002000000 */
[----:B------:R-:W-:Y:S01]  /*3400*/  FADD.FTZ R173, R82, -R173 ;  /* 0x800000ad52ad7221 */ /* 0x000fe20000010000 */
[C---:B------:R-:W-:Y:S01]  /*3410*/  LOP3.LUT P6, RZ, R161.reuse, 0xff0000, RZ, 0xc0, !PT ;  /* 0x00ff0000a1ff7812 */ /* 0x040fe200078cc0ff */
[----:B------:R-:W-:Y:S01]  /*3420*/  FADD.FTZ R81, R90, -R81 ;  /* 0x800000515a517221 */ /* 0x000fe20000010000 */
[C---:B------:R-:W-:Y:S01]  /*3430*/  LOP3.LUT P4, RZ, R161.reuse, 0xff, RZ, 0xc0, !PT ;  /* 0x000000ffa1ff7812 */ /* 0x040fe2000788c0ff */
[C---:B------:R-:W-:Y:S01]  /*3440*/  FMUL.FTZ R173, R194.reuse, R173 ;  /* 0x000000adc2ad7220 */ /* 0x040fe20000410000 */
[----:B------:R-:W-:Y:S01]  /*3450*/  ISETP.GE.U32.AND.EX P2, PT, R161, 0x1000000, PT, P2 ;  /* 0x01000000a100780c */ /* 0x000fe20003f46120 */
[----:B------:R-:W-:Y:S01]  /*3460*/  FMUL.FTZ R81, R194, R81 ;  /* 0x00000051c2517220 */ /* 0x000fe20000410000 */
        /* <DEDUP_REMOVED lines=9> */
[----:B------:R-:W-:Y:S01]  /*3500*/  FADD.FTZ R91, R88, -R91 ;  /* 0x8000005b585b7221 */ /* 0x000fe20000010000 */
[C---:B------:R-:W-:Y:S01]  /*3510*/  LOP3.LUT P2, RZ, R80.reuse, 0xff000000, RZ, 0xc0, !PT ;  /* 0xff00000050ff7812 */ /* 0x040fe2000784c0ff */
        /* <DEDUP_REMOVED lines=9> */
[----:B------:R-:W-:Y:S01]  /*35b0*/  F2FP.F16.F32.PACK_AB R83, R77, R122 ;  /* 0x0000007a4d53723e */ /* 0x000fe200000000ff */
[----:B------:R-:W-:Y:S01]  /*35c0*/  FMUL.FTZ R91, R91, UR6 ;  /* 0x000000065b5b7c20 */ /* 0x000fe20008410000 */
[----:B------:R-:W-:Y:S01]  /*35d0*/  FSEL R81, R81, RZ, P3 ;  /* 0x000000ff51517208 */ /* 0x000fe20001800000 */
[----:B------:R-:W-:Y:S01]  /*35e0*/  FMUL.FTZ R89, R194, R89 ;  /* 0x00000059c2597220 */ /* 0x000fe20000410000 */
[----:B------:R-:W-:Y:S01]  /*35f0*/  LOP3.LUT P3, RZ, R160, 0xff0000, RZ, 0xc0, !PT ;  /* 0x00ff0000a0ff7812 */ /* 0x000fe2000786c0ff */
[----:B------:R-:W-:Y:S01]  /*3600*/  FMUL.FTZ R171, R171, UR6 ;  /* 0x00000006abab7c20 */ /* 0x000fe20008410000 */
[----:B------:R-:W-:Y:S01]  /*3610*/  F2FP.F16.F32.PACK_AB R78, R81, R78 ;  /* 0x0000004e514e723e */ /* 0x000fe200000000ff */
[----:B------:R-:W-:Y:S01]  /*3620*/  FMUL.FTZ R89, R89, UR6 ;  /* 0x0000000659597c20 */ /* 0x000fe20008410000 */
[----:B------:R-:W-:-:S02]  /*3630*/  FSEL R81, R173, RZ, P6 ;  /* 0x000000ffad517208 */ /* 0x000fc40003000000 */
[C---:B------:R-:W-:Y:S02]  /*3640*/  LOP3.LUT P6, RZ, R160.reuse, 0xff000000, RZ, 0xc0, !PT ;  /* 0xff000000a0ff7812 */ /* 0x040fe400078cc0ff */
[----:B------:R-:W-:Y:S02]  /*3650*/  F2FP.F16.F32.PACK_AB R82, R121, R76 ;  /* 0x0000004c7952723e */ /* 0x000fe400000000ff */
[----:B------:R-:W-:Y:S02]  /*3660*/  FSEL R77, R173, RZ, P3 ;  /* 0x000000ffad4d7208 */ /* 0x000fe40001800000 */
        /* <DEDUP_REMOVED lines=8> */
[----:B------:R-:W-:-:S02]  /*36f0*/  FSEL R76, R171, RZ, P2 ;  /* 0x000000ffab4c7208 */ /* 0x000fc40001000000 */
[----:B------:R-:W-:Y:S02]  /*3700*/  FSEL R80, R171, RZ, P4 ;  /* 0x000000ffab507208 */ /* 0x000fe40002000000 */
[----:B------:R-:W-:Y:S02]  /*3710*/  F2FP.F16.F32.PACK_AB R79, R124, R79 ;  /* 0x0000004f7c4f723e */ /* 0x000fe400000000ff */
[----:B------:R-:W-:Y:S02]  /*3720*/  F2FP.F16.F32.PACK_AB R76, R89, R76 ;  /* 0x0000004c594c723e */ /* 0x000fe400000000ff */
[----:B------:R-:W-:Y:S01]  /*3730*/  F2FP.F16.F32.PACK_AB R80, R121, R80 ;  /* 0x000000507950723e */ /* 0x000fe200000000ff */
[----:B------:R-:W-:Y:S06]  /*3740*/  BRA `(.L_x_2931) ;  /* 0x0000000c00947947 */ /* 0x000fec0003800000 */
.L_x_2934:
[-CC-:B------:R-:W-:Y:S01]  /*3750*/  FFMA.FTZ R226, R226, R119.reuse, R120.reuse ;  /* 0x00000077e2e27223 */ /* 0x180fe20000010078 */
[-CC-:B------:R-:W-:Y:S01]  /*3760*/  FFMA.FTZ R69, R218, R119.reuse, R120.reuse ;  /* 0x00000077da457223 */ /* 0x180fe20000010078 */
[----:B------:R-:W-:Y:S01]  /*3770*/  FFMA.FTZ R223, R223, R119, R120 ;  /* 0x00000077dfdf7223 */ /* 0x000fe20000010078 */
[----:B-----5:R-:W-:Y:S01]  /*3780*/  ISETP.GE.U32.AND P2, PT, R80, RZ, PT ;  /* 0x000000ff5000720c */ /* 0x020fe20003f46070 */
        /* <DEDUP_REMOVED lines=9> */
[----:B------:R-:W-:Y:S01]  /*3820*/  ISETP.GE.U32.AND.EX P3, PT, R161, 0x1000000, PT, P3 ;  /* 0x01000000a100780c */ /* 0x000fe20003f66130 */
[----:B------:R-:W-:Y:S01]  /*3830*/  FMUL.FTZ R78, R68, UR6 ;  /* 0x00000006444e7c20 */ /* 0x000fe20008410000 */
[----:B------:R-:W-:Y:S01]  /*3840*/  FMUL.FTZ R79, R70, UR6 ;  /* 0x00000006464f7c20 */ /* 0x000fe20008410000 */
[----:B------:R-:W-:Y:S01]  /*3850*/  LOP3.LUT P5, RZ, R81, 0xff0000, RZ, 0xc0, !PT ;  /* 0x00ff000051ff7812 */ /* 0x000fe200078ac0ff */
[-CC-:B------:R-:W-:Y:S01]  /*3860*/  FFMA.FTZ R173, R173, R119.reuse, R120.reuse ;  /* 0x00000077adad7223 */ /* 0x180fe20000010078 */
[----:B------:R-:W-:Y:S01]  /*3870*/  FSEL R76, R69, RZ, P2 ;  /* 0x000000ff454c7208 */ /* 0x000fe20001000000 */
[-CC-:B------:R-:W-:Y:S01]  /*3880*/  FFMA.FTZ R74, R89, R119.reuse, R120.reuse ;  /* 0x00000077594a7223 */ /* 0x180fe20000010078 */
[----:B------:R-:W-:Y:S01]  /*3890*/  FSEL R122, R69, RZ, P3 ;  /* 0x000000ff457a7208 */ /* 0x000fe20001800000 */
[----:B------:R-:W-:Y:S01]  /*38a0*/  FFMA.FTZ R69, R220, R119, R120 ;  /* 0x00000077dc457223 */ /* 0x000fe20000010078 */
[----:B------:R-:W-:Y:S01]  /*38b0*/  LOP3.LUT P6, RZ, R81, 0xff, RZ, 0xc0, !PT ;  /* 0x000000ff51ff7812 */ /* 0x000fe200078cc0ff */
[----:B------:R-:W-:Y:S01]  /*38c0*/  FADD.FTZ R173, R82, -R173 ;  /* 0x800000ad52ad7221 */ /* 0x000fe20000010000 */
[----:B------:R-:W-:Y:S01]  /*38d0*/  FSEL R75, R79, RZ, P5 ;  /* 0x000000ff4f4b7208 */ /* 0x000fe20002800000 */
        /* <DEDUP_REMOVED lines=8> */
[-CC-:B------:R-:W-:Y:S01]  /*3960*/  FFMA.FTZ R73, R172, R119.reuse, R120.reuse ;  /* 0x00000077ac497223 */ /* 0x180fe20000010078 */
[----:B------:R-:W-:Y:S01]  /*3970*/  LOP3.LUT P2, RZ, R80, 0xff0000, RZ, 0xc0, !PT ;  /* 0x00ff000050ff7812 */ /* 0x000fe2000784c0ff */
[----:B------:R-:W-:Y:S01]  /*3980*/  FFMA.FTZ R170, R170, R119, R120 ;  /* 0x00000077aaaa7223 */ /* 0x000fe20000010078 */
[----:B------:R-:W-:Y:S01]  /*3990*/  LOP3.LUT P3, RZ, R80, 0xff000000, RZ, 0xc0, !PT ;  /* 0xff00000050ff7812 */ /* 0x000fe2000786c0ff */
[----:B------:R-:W-:Y:S01]  /*39a0*/  FADD.FTZ R73, R88, -R73 ;  /* 0x8000004958497221 */ /* 0x000fe20000010000 */
[C---:B------:R-:W-:Y:S01]  /*39b0*/  LOP3.LUT P6, RZ, R80.reuse, 0xff00, RZ, 0xc0, !PT ;  /* 0x0000ff0050ff7812 */ /* 0x040fe200078cc0ff */
[----:B------:R-:W-:Y:S01]  /*39c0*/  FADD.FTZ R171, R171, -R170 ;  /* 0x800000aaabab7221 */ /* 0x000fe20000010000 */
[----:B------:R-:W-:Y:S01]  /*39d0*/  LOP3.LUT P5, RZ, R80, 0xff, RZ, 0xc0, !PT ;  /* 0x000000ff50ff7812 */ /* 0x000fe200078ac0ff */
[----:B------:R-:W-:Y:S01]  /*39e0*/  FMUL.FTZ R80, R69, UR6 ;  /* 0x0000000645507c20 */ /* 0x000fe20008410000 */
[----:B------:R-:W-:Y:S01]  /*39f0*/  FSEL R79, R79, RZ, P4 ;  /* 0x000000ff4f4f7208 */ /* 0x000fe20002000000 */
[----:B------:R-:W-:Y:S01]  /*3a00*/  FMUL.FTZ R73, R194, R73 ;  /* 0x00000049c2497220 */ /* 0x000fe20000410000 */
[----:B------:R-:W-:-:S02]  /*3a10*/  LOP3.LUT P4, RZ, R81, 0xff00, RZ, 0xc0, !PT ;  /* 0x0000ff0051ff7812 */ /* 0x000fc4000788c0ff */
[----:B------:R-:W-:Y:S01]  /*3a20*/  F2FP.F16.F32.PACK_AB R83, R76, R75 ;  /* 0x0000004b4c53723e */ /* 0x000fe200000000ff */
[----:B------:R-:W-:Y:S01]  /*3a30*/  FMUL.FTZ R75, R194, R77 ;  /* 0x0000004dc24b7220 */ /* 0x000fe20000410000 */
[----:B------:R-:W-:Y:S01]  /*3a40*/  FSEL R81, R80, RZ, P4 ;  /* 0x000000ff50517208 */ /* 0x000fe20002000000 */
[----:B------:R-:W-:Y:S01]  /*3a50*/  FMUL.FTZ R76, R74, UR6 ;  /* 0x000000064a4c7c20 */ /* 0x000fe20008410000 */
[----:B------:R-:W-:Y:S02]  /*3a60*/  LOP3.LUT P4, RZ, R161, 0xff00, RZ, 0xc0, !PT ;  /* 0x0000ff00a1ff7812 */ /* 0x000fe4000788c0ff */
[----:B------:R-:W-:Y:S02]  /*3a70*/  F2FP.F16.F32.PACK_AB R82, R81, R72 ;  /* 0x000000485152723e */ /* 0x000fe400000000ff */
[----:B------:R-:W-:Y:S01]  /*3a80*/  FSEL R77, R80, RZ, P4 ;  /* 0x000000ff504d7208 */ /* 0x000fe20002000000 */
[----:B------:R-:W-:Y:S01]  /*3a90*/  FMUL.FTZ R80, R75, UR6 ;  /* 0x000000064b507c20 */ /* 0x000fe20008410000 */
[----:B------:R-:W-:-:S02]  /*3aa0*/  LOP3.LUT P4, RZ, R160, 0xff0000, RZ, 0xc0, !PT ;  /* 0x00ff0000a0ff7812 */ /* 0x000fc4000788c0ff */
[----:B------:R-:W-:Y:S02]  /*3ab0*/  F2FP.F16.F32.PACK_AB R78, R77, R78 ;  /* 0x0000004e4d4e723e */ /* 0x000fe400000000ff */
[----:B------:R-:W-:Y:S02]  /*3ac0*/  FSEL R77, R76, RZ, P4 ;  /* 0x000000ff4c4d7208 */ /* 0x000fe40002000000 */
[----:B------:R-:W-:Y:S02]  /*3ad0*/  LOP3.LUT P4, RZ, R160, 0xff000000, RZ, 0xc0, !PT ;  /* 0xff000000a0ff7812 */ /* 0x000fe4000788c0ff */
[----:B------:R-:W-:Y:S02]  /*3ae0*/  FSEL R81, R76, RZ, P2 ;  /* 0x000000ff4c517208 */ /* 0x000fe40001000000 */
[C---:B------:R-:W-:Y:S02]  /*3af0*/  FSEL R72, R80.reuse, RZ, P4 ;  /* 0x000000ff50487208 */ /* 0x040fe40002000000 */
[----:B------:R-:W-:-:S02]  /*3b00*/  FSEL R80, R80, RZ, P3 ;  /* 0x000000ff50507208 */ /* 0x000fc40001800000 */
[----:B------:R-:W-:Y:S01]  /*3b10*/  F2FP.F16.F32.PACK_AB R77, R72, R77 ;  /* 0x0000004d484d723e */ /* 0x000fe200000000ff */
[----:B------:R-:W-:Y:S01]  /*3b20*/  FMUL.FTZ R72, R194, R171 ;  /* 0x000000abc2487220 */ /* 0x000fe20000410000 */
[----:B------:R-:W-:Y:S01]  /*3b30*/  F2FP.F16.F32.PACK_AB R81, R80, R81 ;  /* 0x000000515051723e */ /* 0x000fe200000000ff */
[----:B------:R-:W-:Y:S01]  /*3b40*/  FMUL.FTZ R80, R73, UR6 ;  /* 0x0000000649507c20 */ /* 0x000fe20008410000 */
[----:B------:R-:W-:Y:S01]  /*3b50*/  LOP3.LUT P3, RZ, R160, 0xff00, RZ, 0xc0, !PT ;  /* 0x0000ff00a0ff7812 */ /* 0x000fe2000786c0ff */
[----:B------:R-:W-:Y:S01]  /*3b60*/  FMUL.FTZ R76, R72, UR6 ;  /* 0x00000006484c7c20 */ /* 0x000fe20008410000 */
[----:B------:R-:W-:Y:S02]  /*3b70*/  LOP3.LUT P2, RZ, R160, 0xff, RZ, 0xc0, !PT ;  /* 0x000000ffa0ff7812 */ /* 0x000fe4000784c0ff */
[C---:B------:R-:W-:Y:S02]  /*3b80*/  FSEL R89, R80.reuse, RZ, P6 ;  /* 0x000000ff50597208 */ /* 0x040fe40003000000 */
[----:B------:R-:W-:-:S02]  /*3b90*/  FSEL R91, R80, RZ, P3 ;  /* 0x000000ff505b7208 */ /* 0x000fc40001800000 */
[C---:B------:R-:W-:Y:S02]  /*3ba0*/  FSEL R88, R76.reuse, RZ, P2 ;  /* 0x000000ff4c587208 */ /* 0x040fe40001000000 */
[----:B------:R-:W-:Y:S02]  /*3bb0*/  FSEL R80, R76, RZ, P5 ;  /* 0x000000ff4c507208 */ /* 0x000fe40002800000 */
[----:B------:R-:W-:Y:S02]  /*3bc0*/  F2FP.F16.F32.PACK_AB R79, R122, R79 ;  /* 0x0000004f7a4f723e */ /* 0x000fe400000000ff */
[----:B------:R-:W-:Y:S02]  /*3bd0*/  F2FP.F16.F32.PACK_AB R76, R91, R88 ;  /* 0x000000585b4c723e */ /* 0x000fe400000000ff */
[----:B------:R-:W-:Y:S01]  /*3be0*/  F2FP.F16.F32.PACK_AB R80, R89, R80 ;  /* 0x000000505950723e */ /* 0x000fe200000000ff */
[----:B------:R-:W-:Y:S06]  /*3bf0*/  BRA `(.L_x_2931) ;  /* 0x0000000800687947 */ /* 0x000fec0003800000 */
.L_x_2933:
        /* <DEDUP_REMOVED lines=27> */
[----:B------:R-:W-:Y:S01]  /*3db0*/  FADD.FTZ R173, R82, -R173 ;  /* 0x800000ad52ad7221 */ /* 0x000fe20000010000 */
[C---:B------:R-:W-:Y:S01]  /*3dc0*/  LOP3.LUT P6, RZ, R161.reuse, 0xff0000, RZ, 0xc0, !PT ;  /* 0x00ff0000a1ff7812 */ /* 0x040fe200078cc0ff */
[----:B------:R-:W-:Y:S01]  /*3dd0*/  FADD.FTZ R90, R90, -R81 ;  /* 0x800000515a5a7221 */ /* 0x000fe20000010000 */
[C---:B------:R-:W-:Y:S01]  /*3de0*/  LOP3.LUT P4, RZ, R161.reuse, 0xff, RZ, 0xc0, !PT ;  /* 0x000000ffa1ff7812 */ /* 0x040fe2000788c0ff */
[----:B------:R-:W-:Y:S01]  /*3df0*/  FFMA.FTZ R81, R172, R119, R120 ;  /* 0x00000077ac517223 */ /* 0x000fe20000010078 */
[----:B------:R-:W-:Y:S01]  /*3e00*/  ISETP.GE.U32.AND.EX P2, PT, R161, 0x1000000, PT, P2 ;  /* 0x01000000a100780c */ /* 0x000fe20003f46120 */
[----:B------:R-:W-:Y:S01]  /*3e10*/  FFMA.FTZ R90, R194, R90, R49 ;  /* 0x0000005ac25a7223 */ /* 0x000fe20000010031 */
[----:B------:R-:W-:Y:S01]  /*3e20*/  FSEL R76, R78, RZ, P5 ;  /* 0x000000ff4e4c7208 */ /* 0x000fe20002800000 */
[----:B------:R-:W-:Y:S01]  /*3e30*/  FFMA.FTZ R173, R194, R173, R46 ;  /* 0x000000adc2ad7223 */ /* 0x000fe2000001002e */
[----:B------:R-:W-:Y:S01]  /*3e40*/  FSEL R79, R223, RZ, P6 ;  /* 0x000000ffdf4f7208 */ /* 0x000fe20003000000 */
[----:B------:R-:W-:Y:S01]  /*3e50*/  FMUL.FTZ R90, R90, UR6 ;  /* 0x000000065a5a7c20 */ /* 0x000fe20008410000 */
[----:B------:R-:W-:Y:S01]  /*3e60*/  FSEL R124, R226, RZ, P2 ;  /* 0x000000ffe27c7208 */ /* 0x000fe20001000000 */
[----:B------:R-:W-:Y:S01]  /*3e70*/  FADD.FTZ R88, R88, -R81 ;  /* 0x8000005158587221 */ /* 0x000fe20000010000 */
[----:B------:R-:W-:Y:S01]  /*3e80*/  FSEL R78, R78, RZ, P4 ;  /* 0x000000ff4e4e7208 */ /* 0x000fe20002000000 */
[-C--:B------:R-:W-:Y:S01]  /*3e90*/  FFMA.FTZ R170, R170, R119.reuse, R120 ;  /* 0x00000077aaaa7223 */ /* 0x080fe20000010078 */
        /* <DEDUP_REMOVED lines=12> */
[----:B------:R-:W-:Y:S01]  /*3f60*/  F2FP.F16.F32.PACK_AB R82, R89, R76 ;  /* 0x0000004c5952723e */ /* 0x000fe200000000ff */
[----:B------:R-:W-:Y:S01]  /*3f70*/  FMUL.FTZ R88, R88, UR6 ;  /* 0x0000000658587c20 */ /* 0x000fe20008410000 */
[----:B------:R-:W-:Y:S01]  /*3f80*/  FSEL R81, R90, RZ, P3 ;  /* 0x000000ff5a517208 */ /* 0x000fe20001800000 */
[----:B------:R-:W-:Y:S01]  /*3f90*/  FFMA.FTZ R80, R194, R80, R47 ;  /* 0x00000050c2507223 */ /* 0x000fe2000001002f */
[----:B------:R-:W-:Y:S01]  /*3fa0*/  LOP3.LUT P3, RZ, R160, 0xff0000, RZ, 0xc0, !PT ;  /* 0x00ff0000a0ff7812 */ /* 0x000fe2000786c0ff */
[----:B------:R-:W-:Y:S01]  /*3fb0*/  FMUL.FTZ R171, R171, UR6 ;  /* 0x00000006abab7c20 */ /* 0x000fe20008410000 */
[----:B------:R-:W-:Y:S01]  /*3fc0*/  F2FP.F16.F32.PACK_AB R78, R81, R78 ;  /* 0x0000004e514e723e */ /* 0x000fe200000000ff */
[----:B------:R-:W-:Y:S01]  /*3fd0*/  FMUL.FTZ R80, R80, UR6 ;  /* 0x0000000650507c20 */ /* 0x000fe20008410000 */
[----:B------:R-:W-:-:S02]  /*3fe0*/  FSEL R81, R173, RZ, P6 ;  /* 0x000000ffad517208 */ /* 0x000fc40003000000 */
[----:B------:R-:W-:Y:S02]  /*3ff0*/  LOP3.LUT P6, RZ, R160, 0xff000000, RZ, 0xc0, !PT ;  /* 0xff000000a0ff7812 */ /* 0x000fe400078cc0ff */
[----:B------:R-:W-:Y:S02]  /*4000*/  F2FP.F16.F32.PACK_AB R83, R77, R122 ;  /* 0x0000007a4d53723e */ /* 0x000fe400000000ff */
[C---:B------:R-:W-:Y:S02]  /*4010*/  FSEL R76, R80.reuse, RZ, P6 ;  /* 0x000000ff504c7208 */ /* 0x040fe40003000000 */
[----:B------:R-:W-:Y:S02]  /*4020*/  FSEL R77, R173, RZ, P3 ;  /* 0x000000ffad4d7208 */ /* 0x000fe40001800000 */
        /* <DEDUP_REMOVED lines=13> */
.L_x_2935:
[-CC-:B------:R-:W-:Y:S01]  /*4100*/  FFMA.FTZ R226, R226, R119.reuse, R120.reuse ;  /* 0x00000077e2e27223 */ /* 0x180fe20000010078 */
[-CC-:B------:R-:W-:Y:S01]  /*4110*/  FFMA.FTZ R69, R218, R119.reuse, R120.reuse ;  /* 0x00000077da457223 */ /* 0x180fe20000010078 */
[----:B-----5:R-:W-:Y:S01]  /*4120*/  ISETP.GE.U32.AND P2, PT, R80, RZ, PT ;  /* 0x000000ff5000720c */ /* 0x020fe20003f46070 */
        /* <DEDUP_REMOVED lines=19> */
[----:B------:R-:W-:Y:S01]  /*4260*/  LOP3.LUT P4, RZ, R161, 0xff0000, RZ, 0xc0, !PT ;  /* 0x00ff0000a1ff7812 */ /* 0x000fe2000788c0ff */
[----:B------:R-:W-:Y:S01]  /*4270*/  FADD.FTZ R173, R82, -R173 ;  /* 0x800000ad52ad7221 */ /* 0x000fe20000010000 */
[----:B------:R-:W-:Y:S01]  /*4280*/  LOP3.LUT P6, RZ, R81, 0xff, RZ, 0xc0, !PT ;  /* 0x000000ff51ff7812 */ /* 0x000fe200078cc0ff */
[----:B------:R-:W-:Y:S01]  /*4290*/  FADD.FTZ R69, R90, -R69 ;  /* 0x800000455a457221 */ /* 0x000fe20000010000 */
[----:B------:R-:W-:Y:S01]  /*42a0*/  FSEL R75, R79, RZ, P5 ;  /* 0x000000ff4f4b7208 */ /* 0x000fe20002800000 */
[--C-:B------:R-:W-:Y:S01]  /*42b0*/  FFMA.FTZ R73, R172, R119, R120.reuse ;  /* 0x00000077ac497223 */ /* 0x100fe20000010078 */
[----:B------:R-:W-:Y:S01]  /*42c0*/  LOP3.LUT P5, RZ, R161, 0xff, RZ, 0xc0, !PT ;  /* 0x000000ffa1ff7812 */ /* 0x000fe200078ac0ff */
[----:B------:R-:W-:Y:S01]  /*42d0*/  FFMA.FTZ R69, R194, R69, R49 ;  /* 0x00000045c2457223 */ /* 0x000fe20000010031 */
[----:B------:R-:W-:Y:S01]  /*42e0*/  FSEL R79, R79, RZ, P4 ;  /* 0x000000ff4f4f7208 */ /* 0x000fe20002000000 */
[----:B------:R-:W-:Y:S01]  /*42f0*/  FFMA.FTZ R170, R170, R119, R120 ;  /* 0x00000077aaaa7223 */ /* 0x000fe20000010078 */
[----:B------:R-:W-:Y:S01]  /*4300*/  LOP3.LUT P4, RZ, R81, 0xff00, RZ, 0xc0, !PT ;  /* 0x0000ff0051ff7812 */ /* 0x000fe2000788c0ff */
[----:B------:R-:W-:Y:S01]  /*4310*/  FMUL.FTZ R77, R69, UR6 ;  /* 0x00000006454d7c20 */ /* 0x000fe20008410000 */
[----:B------:R-:W-:Y:S01]  /*4320*/  FSEL R72, R78, RZ, P6 ;  /* 0x000000ff4e487208 */ /* 0x000fe20003000000 */
[----:B------:R-:W-:Y:S01]  /*4330*/  FADD.FTZ R73, R88, -R73 ;  /* 0x8000004958497221 */ /* 0x000fe20000010000 */
[----:B------:R-:W-:Y:S01]  /*4340*/  FSEL R78, R78, RZ, P5 ;  /* 0x000000ff4e4e7208 */ /* 0x000fe20002800000 */
[----:B------:R-:W-:Y:S01]  /*4350*/  FADD.FTZ R171, R171, -R170 ;  /* 0x800000aaabab7221 */ /* 0x000fe20000010000 */
[----:B------:R-:W-:Y:S01]  /*4360*/  LOP3.LUT P2, RZ, R80, 0xff0000, RZ, 0xc0, !PT ;  /* 0x00ff000050ff7812 */ /* 0x000fe2000784c0ff */
[----:B------:R-:W-:Y:S01]  /*4370*/  FFMA.FTZ R73, R194, R73, R45 ;  /* 0x00000049c2497223 */ /* 0x000fe2000001002d */
[----:B------:R-:W-:-:S02]  /*4380*/  LOP3.LUT P3, RZ, R80, 0xff000000, RZ, 0xc0, !PT ;  /* 0xff00000050ff7812 */ /* 0x000fc4000786c0ff */
[C---:B------:R-:W-:Y:S02]  /*4390*/  LOP3.LUT P6, RZ, R80.reuse, 0xff00, RZ, 0xc0, !PT ;  /* 0x0000ff0050ff7812 */ /* 0x040fe400078cc0ff */
[----:B------:R-:W-:Y:S01]  /*43a0*/  LOP3.LUT P5, RZ, R80, 0xff, RZ, 0xc0, !PT ;  /* 0x000000ff50ff7812 */ /* 0x000fe200078ac0ff */
[----:B------:R-:W-:Y:S01]  /*43b0*/  FADD.FTZ R80, R83, -R74 ;  /* 0x8000004a53507221 */ /* 0x000fe20000010000 */
[----:B------:R-:W-:Y:S01]  /*43c0*/  FSEL R81, R77, RZ, P4 ;  /* 0x000000ff4d517208 */ /* 0x000fe20002000000 */
[----:B------:R-:W-:Y:S01]  /*43d0*/  FFMA.FTZ R74, R194, R173, R46 ;  /* 0x000000adc24a7223 */ /* 0x000fe2000001002e */
[----:B------:R-:W-:Y:S02]  /*43e0*/  LOP3.LUT P4, RZ, R161, 0xff00, RZ, 0xc0, !PT ;  /* 0x0000ff00a1ff7812 */ /* 0x000fe4000788c0ff */
[----:B------:R-:W-:Y:S01]  /*43f0*/  F2FP.F16.F32.PACK_AB R83, R76, R75 ;  /* 0x0000004b4c53723e */ /* 0x000fe200000000ff */
[----:B------:R-:W-:Y:S01]  /*4400*/  FMUL.FTZ R76, R74, UR6 ;  /* 0x000000064a4c7c20 */ /* 0x000fe20008410000 */
[----:B------:R-:W-:Y:S01]  /*4410*/  FSEL R77, R77, RZ, P4 ;  /* 0x000000ff4d4d7208 */ /* 0x000fe20002000000 */
[----:B------:R-:W-:Y:S01]  /*4420*/  FFMA.FTZ R75, R194, R80, R47 ;  /* 0x00000050c24b7223 */ /* 0x000fe2000001002f */
[----:B------:R-:W-:-:S02]  /*4430*/  LOP3.LUT P4, RZ, R160, 0xff0000, RZ, 0xc0, !PT ;  /* 0x00ff0000a0ff7812 */ /* 0x000fc4000788c0ff */
[----:B------:R-:W-:Y:S01]  /*4440*/  F2FP.F16.F32.PACK_AB R78, R77, R78 ;  /* 0x0000004e4d4e723e */ /* 0x000fe200000000ff */
[----:B------:R-:W-:Y:S01]  /*4450*/  FMUL.FTZ R80, R75, UR6 ;  /* 0x000000064b507c20 */ /* 0x000fe20008410000 */
[----:B------:R-:W-:Y:S02]  /*4460*/  FSEL R77, R76, RZ, P4 ;  /* 0x000000ff4c4d7208 */ /* 0x000fe40002000000 */
[----:B------:R-:W-:Y:S02]  /*4470*/  LOP3.LUT P4, RZ, R160, 0xff000000, RZ, 0xc0, !PT ;  /* 0xff000000a0ff7812 */ /* 0x000fe4000788c0ff */
[----:B------:R-:W-:Y:S02]  /*4480*/  F2FP.F16.F32.PACK_AB R82, R81, R72 ;  /* 0x000000485152723e */ /* 0x000fe400000000ff */
[----:B------:R-:W-:Y:S02]  /*4490*/  FSEL R72, R80, RZ, P4 ;  /* 0x000000ff50487208 */ /* 0x000fe40002000000 */
[----:B------:R-:W-:-:S02]  /*44a0*/  FSEL R81, R76, RZ, P2 ;  /* 0x000000ff4c517208 */ /* 0x000fc40001000000 */
[----:B------:R-:W-:Y:S02]  /*44b0*/  FSEL R80, R80, RZ, P3 ;  /* 0x000000ff50507208 */ /* 0x000fe40001800000 */
[----:B------:R-:W-:Y:S01]  /*44c0*/  F2FP.F16.F32.PACK_AB R77, R72, R77 ;  /* 0x0000004d484d723e */ /* 0x000fe200000000ff */
[----:B------:R-:W-:Y:S01]  /*44d0*/  FFMA.FTZ R72, R194, R171, R44 ;  /* 0x000000abc2487223 */ /* 0x000fe2000001002c */
[----:B------:R-:W-:Y:S01]  /*44e0*/  F2FP.F16.F32.PACK_AB R81, R80, R81 ;  /* 0x000000515051723e */ /* 0x000fe200000000ff */
        /* <DEDUP_REMOVED lines=8> */
[----:B------:R-:W-:Y:S02]  /*4570*/  F2FP.F16.F32.PACK_AB R79, R122, R79 ;  /* 0x0000004f7a4f723e */ /* 0x000fe400000000ff */
[----:B------:R-:W-:Y:S02]  /*4580*/  F2FP.F16.F32.PACK_AB R76, R91, R88 ;  /* 0x000000585b4c723e */ /* 0x000fe400000000ff */
[----:B------:R-:W-:-:S07]  /*4590*/  F2FP.F16.F32.PACK_AB R80, R89, R80 ;  /* 0x000000505950723e */ /* 0x000fce00000000ff */
.L_x_2931:
        /* <DEDUP_REMOVED lines=23> */
[C---:B------:R-:W-:Y:S01]  /*4710*/  FFMA.FTZ R70, R194.reuse, R225, R58 ;  /* 0x000000e1c2467223 */ /* 0x040fe2000001003a */
[----:B------:R-:W-:Y:S01]  /*4720*/  FFMA.FTZ R71, R194, R228, R59 ;  /* 0x000000e4c2477223 */ /* 0x000fe2000001003b */
[----:B------:R-:W-:Y:S01]  /*4730*/  ISETP.GE.U32.AND P4, PT, R162, RZ, PT ;  /* 0x000000ffa200720c */ /* 0x000fe20003f86070 */
[----:B------:R-:W-:Y:S01]  /*4740*/  FADD.FTZ R224, R109, -R224 ;  /* 0x800000e06de07221 */ /* 0x000fe20000010000 */
[----:B------:R-:W-:Y:S01]  /*4750*/  FMUL.FTZ R68, R70, UR6 ;  /* 0x0000000646447c20 */ /* 0x000fe20008410000 */
[----:B------:R-:W-:Y:S01]  /*4760*/  FMUL.FTZ R74, R71, UR6 ;  /* 0x00000006474a7c20 */ /* 0x000fe20008410000 */
[----:B------:R-:W-:Y:S01]  /*4770*/  FADD.FTZ R73, R98, -R69 ;  /* 0x8000004562497221 */ /* 0x000fe20000010000 */
[----:B------:R-:W-:Y:S01]  /*4780*/  LOP3.LUT P6, RZ, R87, 0xff0000, RZ, 0xc0, !PT ;  /* 0x00ff000057ff7812 */ /* 0x000fe200078cc0ff */
[----:B------:R-:W-:Y:S01]  /*4790*/  FADD.FTZ R219, R108, -R219 ;  /* 0x800000db6cdb7221 */ /* 0x000fe20000010000 */
[----:B------:R-:W-:Y:S01]  /*47a0*/  LOP3.LUT P5, RZ, R163, 0xff0000, RZ, 0xc0, !PT ;  /* 0x00ff0000a3ff7812 */ /* 0x000fe200078ac0ff */
[----:B------:R-:W-:Y:S01]  /*47b0*/  FFMA.FTZ R69, R194, R224, R57 ;  /* 0x000000e0c2457223 */ /* 0x000fe20000010039 */
[----:B------:R-:W-:Y:S01]  /*47c0*/  ISETP.GE.U32.AND.EX P3, PT, R87, 0x1000000, PT, P3 ;  /* 0x010000005700780c */ /* 0x000fe20003f66130 */
[-CC-:B------:R-:W-:Y:S01]  /*47d0*/  FFMA.FTZ R104, R104, R119.reuse, R120.reuse ;  /* 0x0000007768687223 */ /* 0x180fe20000010078 */
[----:B------:R-:W-:Y:S01]  /*47e0*/  ISETP.GE.U32.AND.EX P4, PT, R163, 0x1000000, PT, P4 ;  /* 0x01000000a300780c */ /* 0x000fe20003f86140 */
[----:B------:R-:W-:Y:S01]  /*47f0*/  FFMA.FTZ R97, R97, R119, R120 ;  /* 0x0000007761617223 */ /* 0x000fe20000010078 */
[C---:B0-----:R-:W-:Y:S01]  /*4800*/  FSEL R83, R68.reuse, RZ, P6 ;  /* 0x000000ff44537208 */ /* 0x041fe20003000000 */
        /* <DEDUP_REMOVED lines=17> */
[----:B------:R-:W-:Y:S01]  /*4920*/  FFMA.FTZ R74, R194, R73, R54 ;  /* 0x00000049c24a7223 */ /* 0x000fe20000010036 */
[----:B------:R-:W-:Y:S01]  /*4930*/  FSEL R82, R72, RZ, P6 ;  /* 0x000000ff48527208 */ /* 0x000fe20003000000 */
[----:B------:R-:W-:Y:S01]  /*4940*/  FFMA.FTZ R73, R194, R97, R53 ;  /* 0x00000061c2497223 */ /* 0x000fe20000010035 */
[----:B------:R-:W-:Y:S01]  /*4950*/  FSEL R78, R72, RZ, P5 ;  /* 0x000000ff484e7208 */ /* 0x000fe20002800000 */
[----:B------:R-:W-:Y:S01]  /*4960*/  FMUL.FTZ R72, R74, UR6 ;  /* 0x000000064a487c20 */ /* 0x000fe20008410000 */
[----:B------:R-:W-:Y:S02]  /*4970*/  LOP3.LUT P6, RZ, R86, 0xff0000, RZ, 0xc0, !PT ;  /* 0x00ff000056ff7812 */ /* 0x000fe400078cc0ff */
[----:B------:R-:W-:Y:S01]  /*4980*/  F2FP.F16.F32.PACK_AB R79, R80, R79 ;  /* 0x0000004f504f723e */ /* 0x000fe200000000ff */
[----:B------:R-:W-:Y:S01]  /*4990*/  FMUL.FTZ R80, R75, UR6 ;  /* 0x000000064b507c20 */ /* 0x000fe20008410000 */
[----:B------:R-:W-:-:S02]  /*49a0*/  FSEL R81, R72, RZ, P6 ;  /* 0x000000ff48517208 */ /* 0x000fc40003000000 */
[----:B------:R-:W-:Y:S02]  /*49b0*/  LOP3.LUT P6, RZ, R162, 0xff0000, RZ, 0xc0, !PT ;  /* 0x00ff0000a2ff7812 */ /* 0x000fe400078cc0ff */
[----:B------:R-:W-:Y:S02]  /*49c0*/  LOP3.LUT P5, RZ, R86, 0xff000000, RZ, 0xc0, !PT ;  /* 0xff00000056ff7812 */ /* 0x000fe400078ac0ff */
[----:B------:R-:W-:Y:S01]  /*49d0*/  FSEL R88, R72, RZ, P6 ;  /* 0x000000ff48587208 */ /* 0x000fe20003000000 */
[----:B------:R-:W-:Y:S01]  /*49e0*/  FFMA.FTZ R72, R194, R93, R52 ;  /* 0x0000005dc2487223 */ /* 0x000fe20000010034 */
[----:B------:R-:W-:Y:S02]  /*49f0*/  LOP3.LUT P6, RZ, R162, 0xff000000, RZ, 0xc0, !PT ;  /* 0xff000000a2ff7812 */ /* 0x000fe400078cc0ff */
[----:B------:R-:W-:Y:S01]  /*4a00*/  F2FP.F16.F32.PACK_AB R83, R76, R83 ;  /* 0x000000534c53723e */ /* 0x000fe200000000ff */
[----:B------:R-:W-:Y:S01]  /*4a10*/  FMUL.FTZ R76, R72, UR6 ;  /* 0x00000006484c7c20 */ /* 0x000fe20008410000 */
[----:B------:R-:W-:Y:S01]  /*4a20*/  F2FP.F16.F32.PACK_AB R78, R77, R78 ;  /* 0x0000004e4d4e723e */ /* 0x000fe200000000ff */
[----:B------:R-:W-:Y:S01]  /*4a30*/  FMUL.FTZ R77, R73, UR6 ;  /* 0x00000006494d7c20 */ /* 0x000fe20008410000 */
[----:B------:R-:W-:-:S02]  /*4a40*/  FSEL R90, R80, RZ, P5 ;  /* 0x000000ff505a7208 */ /* 0x000fc40002800000 */
[----:B------:R-:W-:Y:S02]  /*4a50*/  FSEL R91, R80, RZ, P6 ;  /* 0x000000ff505b7208 */ /* 0x000fe40003000000 */
[C---:B------:R-:W-:Y:S02]  /*4a60*/  LOP3.LUT P3, RZ, R86.reuse, 0xff00, RZ, 0xc0, !PT ;  /* 0x0000ff0056ff7812 */ /* 0x040fe4000786c0ff */
[----:B------:R-:W-:Y:S02]  /*4a70*/  LOP3.LUT P4, RZ, R86, 0xff, RZ, 0xc0, !PT ;  /* 0x000000ff56ff7812 */ /* 0x000fe4000788c0ff */
[C---:B------:R-:W-:Y:S02]  /*4a80*/  LOP3.LUT P5, RZ, R162.reuse, 0xff00, RZ, 0xc0, !PT ;  /* 0x0000ff00a2ff7812 */ /* 0x040fe400078ac0ff */
[----:B------:R-:W-:Y:S02]  /*4a90*/  LOP3.LUT P6, RZ, R162, 0xff, RZ, 0xc0, !PT ;  /* 0x000000ffa2ff7812 */ /* 0x000fe400078cc0ff */
[----:B------:R-:W-:-:S02]  /*4aa0*/  F2FP.F16.F32.PACK_AB R82, R87, R82 ;  /* 0x000000525752723e */ /* 0x000fc400000000ff */
[C---:B------:R-:W-:Y:S02]  /*4ab0*/  FSEL R87, R77.reuse, RZ, P3 ;  /* 0x000000ff4d577208 */ /* 0x040fe40001800000 */
        /* <DEDUP_REMOVED lines=8> */
.L_x_2938:
[-CC-:B------:R-:W-:Y:S01]  /*4b40*/  FFMA.FTZ R228, R228, R119.reuse, R120.reuse ;  /* 0x00000077e4e47223 */ /* 0x180fe20000010078 */
[-CC-:B------:R-:W-:Y:S01]  /*4b50*/  FFMA.FTZ R219, R219, R119.reuse, R120.reuse ;  /* 0x00000077dbdb7223 */ /* 0x180fe20000010078 */
[-C--:B------:R-:W-:Y:S01]  /*4b60*/  FFMA.FTZ R225, R225, R119.reuse, R120 ;  /* 0x00000077e1e17223 */ /* 0x080fe20000010078 */
[----:B------:R-:W-:Y:S01]  /*4b70*/  ISETP.GE.U32.AND P3, PT, R86, RZ, PT ;  /* 0x000000ff5600720c */ /* 0x000fe20003f66070 */
[----:B------:R-:W-:Y:S01]  /*4b80*/  FADD.FTZ R228, R227, -R228 ;  /* 0x800000e4e3e47221 */ /* 0x000fe20000010000 */
[----:B------:R-:W-:Y:S01]  /*4b90*/  FADD.FTZ R219, R108, -R219 ;  /* 0x800000db6cdb7221 */ /* 0x000fe20000010000 */
[----:B0-----:R-:W-:Y:S01]  /*4ba0*/  FFMA.FTZ R77, R100, R119, R120 ;  /* 0x00000077644d7223 */ /* 0x001fe20000010078 */
[----:B------:R-:W-:Y:S01]  /*4bb0*/  FADD.FTZ R225, R110, -R225 ;  /* 0x800000e16ee17221 */ /* 0x000fe20000010000 */
[C---:B------:R-:W-:Y:S01]  /*4bc0*/  FFMA.FTZ R228, R194.reuse, R228, R59 ;  /* 0x000000e4c2e47223 */ /* 0x040fe2000001003b */
[----:B------:R-:W-:Y:S01]  /*4bd0*/  ISETP.GE.U32.AND.EX P5, PT, R87, 0x1000000, PT, P3 ;  /* 0x010000005700780c */ /* 0x000fe20003fa6130 */
[----:B------:R-:W-:Y:S01]  /*4be0*/  FFMA.FTZ R219, R194, R219, R56 ;  /* 0x000000dbc2db7223 */ /* 0x000fe20000010038 */
[----:B------:R-:W-:Y:S01]  /*4bf0*/  FADD.FTZ R77, R98, -R77 ;  /* 0x8000004d624d7221 */ /* 0x000fe20000010000 */
[----:B------:R-:W-:Y:S01]  /*4c00*/  FMUL.FTZ R228, R228, UR6 ;  /* 0x00000006e4e47c20 */ /* 0x000fe20008410000 */
[----:B------:R-:W-:Y:S01]  /*4c10*/  FFMA.FTZ R224, R224, R119, R120 ;  /* 0x00000077e0e07223 */ /* 0x000fe20000010078 */
[C---:B------:R-:W-:Y:S01]  /*4c20*/  FFMA.FTZ R225, R194.reuse, R225, R58 ;  /* 0x000000e1c2e17223 */ /* 0x040fe2000001003a */
[----:B------:R-:W-:Y:S01]  /*4c30*/  FMUL.FTZ R219, R219, UR6 ;  /* 0x00000006dbdb7c20 */ /* 0x000fe20008410000 */
[----:B------:R-:W-:Y:S01]  /*4c40*/  FFMA.FTZ R77, R194, R77, R54 ;  /* 0x0000004dc24d7223 */ /* 0x000fe20000010036 */
[----:B------:R-:W-:Y:S01]  /*4c50*/  FSEL R76, R228, RZ, P5 ;  /* 0x000000ffe44c7208 */ /* 0x000fe20002800000 */
[-C--:B------:R-:W-:Y:S01]  /*4c60*/  FFMA.FTZ R104, R104, R119.reuse, R120 ;  /* 0x0000007768687223 */ /* 0x080fe20000010078 */
[----:B------:R-:W-:Y:S01]  /*4c70*/  LOP3.LUT P5, RZ, R87, 0xff, RZ, 0xc0, !PT ;  /* 0x000000ff57ff7812 */ /* 0x000fe200078ac0ff */
[----:B------:R-:W-:Y:S01]  /*4c80*/  FADD.FTZ R224, R109, -R224 ;  /* 0x800000e06de07221 */ /* 0x000fe20000010000 */
[----:B------:R-:W-:Y:S01]  /*4c90*/  FMUL.FTZ R225, R225, UR6 ;  /* 0x00000006e1e17c20 */ /* 0x000fe20008410000 */
[----:B------:R-:W-:Y:S01]  /*4ca0*/  ISETP.GE.U32.AND P3, PT, R162, RZ, PT ;  /* 0x000000ffa200720c */ /* 0x000fe20003f66070 */
[----:B------:R-:W-:Y:S01]  /*4cb0*/  FMUL.FTZ R77, R77, UR6 ;  /* 0x000000064d4d7c20 */ /* 0x000fe20008410000 */
[----:B------:R-:W-:Y:S01]  /*4cc0*/  LOP3.LUT P4, RZ, R87, 0xff0000, RZ, 0xc0, !PT ;  /* 0x00ff000057ff7812 */ /* 0x000fe2000788c0ff */
[----:B------:R-:W-:Y:S01]  /*4cd0*/  FADD.FTZ R104, R105, -R104 ;  /* 0x8000006869687221 */ /* 0x000fe20000010000 */
[----:B------:R-:W-:Y:S01]  /*4ce0*/  FSEL R82, R219, RZ, P5 ;  /* 0x000000ffdb527208 */ /* 0x000fe20002800000 */
[-CC-:B------:R-:W-:Y:S01]  /*4cf0*/  FFMA.FTZ R97, R97, R119.reuse, R120.reuse ;  /* 0x0000007761617223 */ /* 0x180fe20000010078 */
[----:B------:R-:W-:Y:S01]  /*4d00*/  LOP3.LUT P5, RZ, R86, 0xff0000, RZ, 0xc0, !PT ;  /* 0x00ff000056ff7812 */ /* 0x000fe200078ac0ff */
[----:B------:R-:W-:Y:S01]  /*4d10*/  FFMA.FTZ R224, R194, R224, R57 ;  /* 0x000000e0c2e07223 */ /* 0x000fe20000010039 */
[C---:B------:R-:W-:Y:S01]  /*4d20*/  LOP3.LUT P6, RZ, R163.reuse, 0xff0000, RZ, 0xc0, !PT ;  /* 0x00ff0000a3ff7812 */ /* 0x040fe200078cc0ff */
[----:B------:R-:W-:Y:S01]  /*4d30*/  FFMA.FTZ R92, R92, R119, R120 ;  /* 0x000000775c5c7223 */ /* 0x000fe20000010078 */
[----:B------:R-:W-:Y:S01]  /*4d40*/  ISETP.GE.U32.AND.EX P3, PT, R163, 0x1000000, PT, P3 ;  /* 0x01000000a300780c */ /* 0x000fe20003f66130 */
[----:B------:R-:W-:Y:S01]  /*4d50*/  FFMA.FTZ R104, R194, R104, R55 ;  /* 0x00000068c2687223 */ /* 0x000fe20000010037 */
[----:B------:R-:W-:Y:S01]  /*4d60*/  FSEL R83, R225, RZ, P4 ;  /* 0x000000ffe1537208 */ /* 0x000fe20002000000 */
[----:B------:R-:W-:Y:S01]  /*4d70*/  FADD.FTZ R97, R96, -R97 ;  /* 0x8000006160617221 */ /* 0x000fe20000010000 */
[----:B------:R-:W-:Y:S01]  /*4d80*/  LOP3.LUT P4, RZ, R163, 0xff, RZ, 0xc0, !PT ;  /* 0x000000ffa3ff7812 */ /* 0x000fe2000788c0ff */
[----:B------:R-:W-:Y:S01]  /*4d90*/  FMUL.FTZ R224, R224, UR6 ;  /* 0x00000006e0e07c20 */ /* 0x000fe20008410000 */
[----:B------:R-:W-:Y:S01]  /*4da0*/  FSEL R81, R77, RZ, P5 ;  /* 0x000000ff4d517208 */ /* 0x000fe20002800000 */
[----:B------:R-:W-:Y:S01]  /*4db0*/  FADD.FTZ R93, R93, -R92 ;  /* 0x8000005c5d5d7221 */ /* 0x000fe20000010000 */
[----:B------:R-:W-:Y:S01]  /*4dc0*/  LOP3.LUT P5, RZ, R162, 0xff0000, RZ, 0xc0, !PT ;  /* 0x00ff0000a2ff7812 */ /* 0x000fe200078ac0ff */
        /* <DEDUP_REMOVED lines=9> */
[----:B------:R-:W-:-:S02]  /*4e60*/  FSEL R78, R219, RZ, P4 ;  /* 0x000000ffdb4e7208 */ /* 0x000fc40002000000 */
[----:B------:R-:W-:Y:S02]  /*4e70*/  LOP3.LUT P4, RZ, R86, 0xff000000, RZ, 0xc0, !PT ;  /* 0xff00000056ff7812 */ /* 0x000fe4000788c0ff */
[----:B------:R-:W-:Y:S02]  /*4e80*/  FSEL R77, R77, RZ, P5 ;  /* 0x000000ff4d4d7208 */ /* 0x000fe40002800000 */
        /* <DEDUP_REMOVED lines=9> */
[----:B------:R-:W-:-:S02]  /*4f20*/  F2FP.F16.F32.PACK_AB R82, R87, R82 ;  /* 0x000000525752723e */ /* 0x000fc400000000ff */
        /* <DEDUP_REMOVED lines=12> */
.L_x_2937:
[----:B------:R-:W-:Y:S05]  /*4ff0*/  @!P2 BRA `(.L_x_2940) ;  /* 0x00000004002ca947 */ /* 0x000fea0003800000 */
[-CC-:B------:R-:W-:Y:S01]  /*5000*/  FFMA.FTZ R225, R225, R119.reuse, R120.reuse ;  /* 0x00000077e1e17223 */ /* 0x180fe20000010078 */
[-CC-:B------:R-:W-:Y:S01]  /*5010*/  FFMA.FTZ R219, R219, R119.reuse, R120.reuse ;  /* 0x00000077dbdb7223 */ /* 0x180fe20000010078 */
[----:B------:R-:W-:Y:S01]  /*5020*/  FFMA.FTZ R228, R228, R119, R120 ;  /* 0x00000077e4e47223 */ /* 0x000fe20000010078 */
[----:B------:R-:W-:Y:S01]  /*5030*/  LOP3.LUT P6, RZ, R87, 0xff0000, RZ, 0xc0, !PT ;  /* 0x00ff000057ff7812 */ /* 0x000fe200078cc0ff */
[----:B------:R-:W-:Y:S01]  /*5040*/  FADD.FTZ R225, R110, -R225 ;  /* 0x800000e16ee17221 */ /* 0x000fe20000010000 */
[----:B------:R-:W-:Y:S01]  /*5050*/  LOP3.LUT P5, RZ, R163, 0xff0000, RZ, 0xc0, !PT ;  /* 0x00ff0000a3ff7812 */ /* 0x000fe200078ac0ff */
[----:B------:R-:W-:Y:S01]  /*5060*/  FADD.FTZ R219, R108, -R219 ;  /* 0x800000db6cdb7221 */ /* 0x000fe20000010000 */
[----:B------:R-:W-:Y:S01]  /*5070*/  FADD.FTZ R71, R227, -R228 ;  /* 0x800000e4e3477221 */ /* 0x000fe20000010000 */
[----:B------:R-:W-:Y:S01]  /*5080*/  FMUL.FTZ R70, R194, R225 ;  /* 0x000000e1c2467220 */ /* 0x000fe20000410000 */
[-CC-:B------:R-:W-:Y:S01]  /*5090*/  FFMA.FTZ R69, R100, R119.reuse, R120.reuse ;  /* 0x0000007764457223 */ /* 0x180fe20000010078 */
[----:B------:R-:W-:Y:S01]  /*50a0*/  FFMA.FTZ R224, R224, R119, R120 ;  /* 0x00000077e0e07223 */ /* 0x000fe20000010078 */
[----:B------:R-:W-:Y:S01]  /*50b0*/  FMUL.FTZ R71, R194, R71 ;  /* 0x00000047c2477220 */ /* 0x000fe20000410000 */
[----:B------:R-:W-:Y:S01]  /*50c0*/  FMUL.FTZ R68, R70, UR6 ;  /* 0x0000000646447c20 */ /* 0x000fe20008410000 */
[----:B------:R-:W-:Y:S01]  /*50d0*/  FADD.FTZ R75, R98, -R69 ;  /* 0x80000045624b7221 */ /* 0x000fe20000010000 */
[----:B------:R-:W-:Y:S01]  /*50e0*/  ISETP.GE.U32.AND P3, PT, R86, RZ, PT ;  /* 0x000000ff5600720c */ /* 0x000fe20003f66070 */
[----:B------:R-:W-:Y:S01]  /*50f0*/  FADD.FTZ R69, R109, -R224 ;  /* 0x800000e06d457221 */ /* 0x000fe20000010000 */
[----:B------:R-:W-:Y:S01]  /*5100*/  ISETP.GE.U32.AND P4, PT, R162, RZ, PT ;  /* 0x000000ffa200720c */ /* 0x000fe20003f86070 */
[----:B------:R-:W-:Y:S01]  /*5110*/  FMUL.FTZ R73, R71, UR6 ;  /* 0x0000000647497c20 */ /* 0x000fe20008410000 */
[----:B0-----:R-:W-:Y:S01]  /*5120*/  FSEL R83, R68, RZ, P6 ;  /* 0x000000ff44537208 */ /* 0x001fe20003000000 */
[----:B------:R-:W-:Y:S01]  /*5130*/  FMUL.FTZ R69, R194, R69 ;  /* 0x00000045c2457220 */ /* 0x000fe20000410000 */
[----:B------:R-:W-:Y:S01]  /*5140*/  FSEL R79, R68, RZ, P5 ;  /* 0x000000ff444f7208 */ /* 0x000fe20002800000 */
[C---:B------:R-:W-:Y:S01]  /*5150*/  FMUL.FTZ R68, R194.reuse, R219 ;  /* 0x000000dbc2447220 */ /* 0x040fe20000410000 */
[----:B------:R-:W-:Y:S01]  /*5160*/  LOP3.LUT P6, RZ, R87, 0xff, RZ, 0xc0, !PT ;  /* 0x000000ff57ff7812 */ /* 0x000fe200078cc0ff */
[----:B------:R-:W-:Y:S01]  /*5170*/  FMUL.FTZ R74, R194, R75 ;  /* 0x0000004bc24a7220 */ /* 0x000fe20000410000 */
[----:B------:R-:W-:Y:S01]  /*5180*/  LOP3.LUT P5, RZ, R163, 0xff, RZ, 0xc0, !PT ;  /* 0x000000ffa3ff7812 */ /* 0x000fe200078ac0ff */
[----:B------:R-:W-:Y:S01]  /*5190*/  FMUL.FTZ R72, R68, UR6 ;  /* 0x0000000644487c20 */ /* 0x000fe20008410000 */
[----:B------:R-:W-:Y:S01]  /*51a0*/  ISETP.GE.U32.AND.EX P3, PT, R87, 0x1000000, PT, P3 ;  /* 0x010000005700780c */ /* 0x000fe20003f66130 */
[-CC-:B------:R-:W-:Y:S01]  /*51b0*/  FFMA.FTZ R104, R104, R119.reuse, R120.reuse ;  /* 0x0000007768687223 */ /* 0x180fe20000010078 */
[----:B------:R-:W-:Y:S01]  /*51c0*/  ISETP.GE.U32.AND.EX P4, PT, R163, 0x1000000, PT, P4 ;  /* 0x01000000a300780c */ /* 0x000fe20003f86140 */
[-C--:B------:R-:W-:Y:S01]  /*51d0*/  FFMA.FTZ R97, R97, R119.reuse, R120 ;  /* 0x0000007761617223 */ /* 0x080fe20000010078 */
        /* <DEDUP_REMOVED lines=12> */
[----:B------:R-:W-:Y:S01]  /*52a0*/  LOP3.LUT P4, RZ, R163, 0xff00, RZ, 0xc0, !PT ;  /* 0x0000ff00a3ff7812 */ /* 0x000fe2000788c0ff */
[----:B------:R-:W-:Y:S01]  /*52b0*/  FADD.FTZ R93, R93, -R92 ;  /* 0x8000005c5d5d7221 */ /* 0x000fe20000010000 */
[----:B------:R-:W-:-:S02]  /*52c0*/  FSEL R87, R73, RZ, P3 ;  /* 0x000000ff49577208 */ /* 0x000fc40001800000 */
[----:B------:R-:W-:Y:S02]  /*52d0*/  FSEL R81, R72, RZ, P6 ;  /* 0x000000ff48517208 */ /* 0x000fe40003000000 */
[----:B------:R-:W-:Y:S02]  /*52e0*/  FSEL R73, R73, RZ, P4 ;  /* 0x000000ff49497208 */ /* 0x000fe40002000000 */
[----:B------:R-:W-:Y:S02]  /*52f0*/  LOP3.LUT P6, RZ, R162, 0xff0000, RZ, 0xc0, !PT ;  /* 0x00ff0000a2ff7812 */ /* 0x000fe400078cc0ff */
[----:B------:R-:W-:Y:S01]  /*5300*/  F2FP.F16.F32.PACK_AB R79, R80, R79 ;  /* 0x0000004f504f723e */ /* 0x000fe200000000ff */
[----:B------:R-:W-:Y:S01]  /*5310*/  FMUL.FTZ R80, R75, UR6 ;  /* 0x000000064b507c20 */ /* 0x000fe20008410000 */
[----:B------:R-:W-:Y:S01]  /*5320*/  F2FP.F16.F32.PACK_AB R78, R73, R78 ;  /* 0x0000004e494e723e */ /* 0x000fe200000000ff */
[----:B------:R-:W-:Y:S01]  /*5330*/  FMUL.FTZ R73, R194, R97 ;  /* 0x00000061c2497220 */ /* 0x000fe20000410000 */
[----:B------:R-:W-:Y:S01]  /*5340*/  FSEL R88, R72, RZ, P6 ;  /* 0x000000ff48587208 */ /* 0x000fe20003000000 */
[----:B------:R-:W-:Y:S01]  /*5350*/  FMUL.FTZ R72, R194, R93 ;  /* 0x0000005dc2487220 */ /* 0x000fe20000410000 */
[----:B------:R-:W-:Y:S01]  /*5360*/  LOP3.LUT P5, RZ, R86, 0xff000000, RZ, 0xc0, !PT ;  /* 0xff00000056ff7812 */ /* 0x000fe200078ac0ff */
[----:B------:R-:W-:Y:S01]  /*5370*/  FMUL.FTZ R77, R73, UR6 ;  /* 0x00000006494d7c20 */ /* 0x000fe20008410000 */
[----:B------:R-:W-:-:S02]  /*5380*/  LOP3.LUT P6, RZ, R162, 0xff000000, RZ, 0xc0, !PT ;  /* 0xff000000a2ff7812 */ /* 0x000fc400078cc0ff */
[----:B------:R-:W-:Y:S01]  /*5390*/  F2FP.F16.F32.PACK_AB R83, R76, R83 ;  /* 0x000000534c53723e */ /* 0x000fe200000000ff */
[----:B------:R-:W-:Y:S01]  /*53a0*/  FMUL.FTZ R76, R72, UR6 ;  /* 0x00000006484c7c20 */ /* 0x000fe20008410000 */
[C---:B------:R-:W-:Y:S02]  /*53b0*/  FSEL R90, R80.reuse, RZ, P5 ;  /* 0x000000ff505a7208 */ /* 0x040fe40002800000 */
[----:B------:R-:W-:Y:S02]  /*53c0*/  FSEL R91, R80, RZ, P6 ;  /* 0x000000ff505b7208 */ /* 0x000fe40003000000 */
[C---:B------:R-:W-:Y:S02]  /*53d0*/  LOP3.LUT P3, RZ, R86.reuse, 0xff00, RZ, 0xc0, !PT ;  /* 0x0000ff0056ff7812 */ /* 0x040fe4000786c0ff */
[----:B------:R-:W-:Y:S02]  /*53e0*/  LOP3.LUT P4, RZ, R86, 0xff, RZ, 0xc0, !PT ;  /* 0x000000ff56ff7812 */ /* 0x000fe4000788c0ff */
[----:B------:R-:W-:-:S02]  /*53f0*/  LOP3.LUT P5, RZ, R162, 0xff00, RZ, 0xc0, !PT ;  /* 0x0000ff00a2ff7812 */ /* 0x000fc400078ac0ff */
[----:B------:R-:W-:Y:S02]  /*5400*/  LOP3.LUT P6, RZ, R162, 0xff, RZ, 0xc0, !PT ;  /* 0x000000ffa2ff7812 */ /* 0x000fe400078cc0ff */
[----:B------:R-:W-:Y:S02]  /*5410*/  F2FP.F16.F32.PACK_AB R82, R87, R82 ;  /* 0x000000525752723e */ /* 0x000fe400000000ff */
        /* <DEDUP_REMOVED lines=9> */
.L_x_2940:
[-CC-:B------:R-:W-:Y:S01]  /*54b0*/  FFMA.FTZ R228, R228, R119.reuse, R120.reuse ;  /* 0x00000077e4e47223 */ /* 0x180fe20000010078 */
[-CC-:B------:R-:W-:Y:S01]  /*54c0*/  FFMA.FTZ R219, R219, R119.reuse, R120.reuse ;  /* 0x00000077dbdb7223 */ /* 0x180fe20000010078 */
[----:B------:R-:W-:Y:S01]  /*54d0*/  ISETP.GE.U32.AND P3, PT, R86, RZ, PT ;  /* 0x000000ff5600720c */ /* 0x000fe20003f66070 */
[-C--:B0-----:R-:W-:Y:S01]  /*54e0*/  FFMA.FTZ R77, R100, R119.reuse, R120 ;  /* 0x00000077644d7223 */ /* 0x081fe20000010078 */
[----:B------:R-:W-:Y:S01]  /*54f0*/  FADD.FTZ R227, R227, -R228 ;  /* 0x800000e4e3e37221 */ /* 0x000fe20000010000 */
[----:B------:R-:W-:Y:S01]  /*5500*/  FADD.FTZ R219, R108, -R219 ;  /* 0x800000db6cdb7221 */ /* 0x000fe20000010000 */
[--C-:B------:R-:W-:Y:S01]  /*5510*/  FFMA.FTZ R225, R225, R119, R120.reuse ;  /* 0x00000077e1e17223 */ /* 0x100fe20000010078 */
[----:B------:R-:W-:Y:S01]  /*5520*/  ISETP.GE.U32.AND.EX P5, PT, R87, 0x1000000, PT, P3 ;  /* 0x010000005700780c */ /* 0x000fe20003fa6130 */
[C---:B------:R-:W-:Y:S01]  /*5530*/  FMUL.FTZ R227, R194.reuse, R227 ;  /* 0x000000e3c2e37220 */ /* 0x040fe20000410000 */
[----:B------:R-:W-:Y:S01]  /*5540*/  FMUL.FTZ R219, R194, R219 ;  /* 0x000000dbc2db7220 */ /* 0x000fe20000410000 */
[----:B------:R-:W-:Y:S01]  /*5550*/  FADD.FTZ R77, R98, -R77 ;  /* 0x8000004d624d7221 */ /* 0x000fe20000010000 */
[----:B------:R-:W-:Y:S01]  /*5560*/  FADD.FTZ R225, R110, -R225 ;  /* 0x800000e16ee17221 */ /* 0x000fe20000010000 */
[----:B------:R-:W-:Y:S01]  /*5570*/  FMUL.FTZ R227, R227, UR6 ;  /* 0x00000006e3e37c20 */ /* 0x000fe20008410000 */
[--C-:B------:R-:W-:Y:S01]  /*5580*/  FFMA.FTZ R224, R224, R119, R120.reuse ;  /* 0x00000077e0e07223 */ /* 0x100fe20000010078 */
[----:B------:R-:W-:Y:S01]  /*5590*/  FMUL.FTZ R219, R219, UR6 ;  /* 0x00000006dbdb7c20 */ /* 0x000fe20008410000 */
[C---:B------:R-:W-:Y:S01]  /*55a0*/  FMUL.FTZ R225, R194.reuse, R225 ;  /* 0x000000e1c2e17220 */ /* 0x040fe20000410000 */
[----:B------:R-:W-:Y:S01]  /*55b0*/  FMUL.FTZ R77, R194, R77 ;  /* 0x0000004dc24d7220 */ /* 0x000fe20000410000 */
[----:B------:R-:W-:Y:S01]  /*55c0*/  FSEL R76, R227, RZ, P5 ;  /* 0x000000ffe34c7208 */ /* 0x000fe20002800000 */
[-C--:B------:R-:W-:Y:S01]  /*55d0*/  FFMA.FTZ R104, R104, R119.reuse, R120 ;  /* 0x0000007768687223 */ /* 0x080fe20000010078 */
[----:B------:R-:W-:Y:S01]  /*55e0*/  LOP3.LUT P5, RZ, R87, 0xff, RZ, 0xc0, !PT ;  /* 0x000000ff57ff7812 */ /* 0x000fe200078ac0ff */
[----:B------:R-:W-:Y:S01]  /*55f0*/  FADD.FTZ R109, R109, -R224 ;  /* 0x800000e06d6d7221 */ /* 0x000fe20000010000 */
[----:B------:R-:W-:Y:S01]  /*5600*/  FMUL.FTZ R225, R225, UR6 ;  /* 0x00000006e1e17c20 */ /* 0x000fe20008410000 */
[----:B------:R-:W-:Y:S01]  /*5610*/  ISETP.GE.U32.AND P3, PT, R162, RZ, PT ;  /* 0x000000ffa200720c */ /* 0x000fe20003f66070 */
[----:B------:R-:W-:Y:S01]  /*5620*/  FMUL.FTZ R77, R77, UR6 ;  /* 0x000000064d4d7c20 */ /* 0x000fe20008410000 */
[----:B------:R-:W-:Y:S01]  /*5630*/  FSEL R82, R219, RZ, P5 ;  /* 0x000000ffdb527208 */ /* 0x000fe20002800000 */
[----:B------:R-:W-:Y:S01]  /*5640*/  FFMA.FTZ R97, R97, R119, R120 ;  /* 0x0000007761617223 */ /* 0x000fe20000010078 */
[----:B------:R-:W-:Y:S01]  /*5650*/  LOP3.LUT P4, RZ, R87, 0xff0000, RZ, 0xc0, !PT ;  /* 0x00ff000057ff7812 */ /* 0x000fe2000788c0ff */
[----:B------:R-:W-:Y:S01]  /*5660*/  FADD.FTZ R105, R105, -R104 ;  /* 0x8000006869697221 */ /* 0x000fe20000010000 */
[----:B------:R-:W-:Y:S01]  /*5670*/  LOP3.LUT P5, RZ, R86, 0xff0000, RZ, 0xc0, !PT ;  /* 0x00ff000056ff7812 */ /* 0x000fe200078ac0ff */
[----:B------:R-:W-:Y:S01]  /*5680*/  FMUL.FTZ R109, R194, R109 ;  /* 0x0000006dc26d7220 */ /* 0x000fe20000410000 */
[C---:B------:R-:W-:Y:S01]  /*5690*/  LOP3.LUT P6, RZ, R163.reuse, 0xff0000, RZ, 0xc0, !PT ;  /* 0x00ff0000a3ff7812 */ /* 0x040fe200078cc0ff */
        /* <DEDUP_REMOVED lines=44> */
.L_x_2936:
        /* <DEDUP_REMOVED lines=10> */
[C---:B------:R-:W-:Y:S01]  /*5a00*/  FFMA.FTZ R71, R194.reuse, R228, R59 ;  /* 0x000000e4c2477223 */ /* 0x040fe2000001003b */
[C---:B------:R-:W-:Y:S01]  /*5a10*/  FFMA.FTZ R72, R194.reuse, R93, R52 ;  /* 0x0000005dc2487223 */ /* 0x040fe20000010034 */
[----:B------:R-:W-:Y:S01]  /*5a20*/  FFMA.FTZ R70, R194, R225, R58 ;  /* 0x000000e1c2467223 */ /* 0x000fe2000001003a */
[----:B------:R-:W-:Y:S01]  /*5a30*/  ISETP.GE.U32.AND.EX P3, PT, R87, 0x1000000, PT, P3 ;  /* 0x010000005700780c */ /* 0x000fe20003f66130 */
[----:B------:R-:W-:Y:S01]  /*5a40*/  FMUL.FTZ R74, R71, UR6 ;  /* 0x00000006474a7c20 */ /* 0x000fe20008410000 */
[-CC-:B------:R-:W-:Y:S01]  /*5a50*/  FFMA.FTZ R219, R219, R119.reuse, R120.reuse ;  /* 0x00000077dbdb7223 */ /* 0x180fe20000010078 */
[----:B------:R-:W-:Y:S01]  /*5a60*/  FADD.FTZ R69, R98, -R69 ;  /* 0x8000004562457221 */ /* 0x000fe20000010000 */
[-CC-:B------:R-:W-:Y:S01]  /*5a70*/  FFMA.FTZ R224, R224, R119.reuse, R120.reuse ;  /* 0x00000077e0e07223 */ /* 0x180fe20000010078 */
[-CC-:B------:R-:W-:Y:S01]  /*5a80*/  FFMA.FTZ R97, R97, R119.reuse, R120.reuse ;  /* 0x0000007761617223 */ /* 0x180fe20000010078 */
[----:B------:R-:W-:Y:S01]  /*5a90*/  FFMA.FTZ R104, R104, R119, R120 ;  /* 0x0000007768687223 */ /* 0x000fe20000010078 */
[----:B------:R-:W-:Y:S01]  /*5aa0*/  FMUL.FTZ R68, R72, UR6 ;  /* 0x0000000648447c20 */ /* 0x000fe20008410000 */
[----:B------:R-:W-:Y:S01]  /*5ab0*/  LOP3.LUT P4, RZ, R86, 0xff, RZ, 0xc0, !PT ;  /* 0x000000ff56ff7812 */ /* 0x000fe2000788c0ff */
[----:B------:R-:W-:Y:S01]  /*5ac0*/  FMUL.FTZ R73, R70, UR6 ;  /* 0x0000000646497c20 */ /* 0x000fe20008410000 */
[----:B------:R-:W-:Y:S01]  /*5ad0*/  FSEL R93, R74, RZ, P3 ;  /* 0x000000ff4a5d7208 */ /* 0x000fe20001800000 */
[----:B------:R-:W-:Y:S01]  /*5ae0*/  FADD.FTZ R219, R108, -R219 ;  /* 0x800000db6cdb7221 */ /* 0x000fe20000010000 */
[----:B------:R-:W-:Y:S01]  /*5af0*/  FADD.FTZ R224, R109, -R224 ;  /* 0x800000e06de07221 */ /* 0x000fe20000010000 */
[----:B------:R-:W-:Y:S01]  /*5b00*/  LOP3.LUT P5, RZ, R87, 0xff0000, RZ, 0xc0, !PT ;  /* 0x00ff000057ff7812 */ /* 0x000fe200078ac0ff */
[----:B------:R-:W-:Y:S01]  /*5b10*/  FFMA.FTZ R74, R194, R69, R54 ;  /* 0x00000045c24a7223 */ /* 0x000fe20000010036 */
[----:B------:R-:W-:Y:S01]  /*5b20*/  FADD.FTZ R97, R96, -R97 ;  /* 0x8000006160617221 */ /* 0x000fe20000010000 */
[----:B------:R-:W-:Y:S01]  /*5b30*/  FADD.FTZ R104, R105, -R104 ;  /* 0x8000006869687221 */ /* 0x000fe20000010000 */
[----:B0-----:R-:W-:Y:S01]  /*5b40*/  FSEL R80, R68, RZ, P4 ;  /* 0x000000ff44507208 */ /* 0x001fe20002000000 */
[C---:B------:R-:W-:Y:S01]  /*5b50*/  FFMA.FTZ R68, R194.reuse, R219, R56 ;  /* 0x000000dbc2447223 */ /* 0x040fe20000010038 */
[----:B------:R-:W-:Y:S01]  /*5b60*/  FSEL R90, R73, RZ, P5 ;  /* 0x000000ff495a7208 */ /* 0x000fe20002800000 */
[----:B------:R-:W-:Y:S01]  /*5b70*/  FFMA.FTZ R69, R194, R224, R57 ;  /* 0x000000e0c2457223 */ /* 0x000fe20000010039 */
        /* <DEDUP_REMOVED lines=22> */
.L_x_2942:
        /* <DEDUP_REMOVED lines=9> */
[-CC-:B0-----:R-:W-:Y:S01]  /*5d70*/  FFMA.FTZ R81, R100, R119.reuse, R120.reuse ;  /* 0x0000007764517223 */ /* 0x181fe20000010078 */
        /* <DEDUP_REMOVED lines=44> */
.L_x_2941:
        /* <DEDUP_REMOVED lines=11> */
[----:B------:R-:W-:Y:S01]  /*60f0*/  FMUL.FTZ R70, R194, R225 ;  /* 0x000000e1c2467220 */ /* 0x000fe20000410000 */
        /* <DEDUP_REMOVED lines=14> */
[----:B------:R-:W-:Y:S01]  /*61e0*/  FMUL.FTZ R74, R194, R69 ;  /* 0x00000045c24a7220 */ /* 0x000fe20000410000 */
[----:B------:R-:W-:Y:S01]  /*61f0*/  FADD.FTZ R97, R96, -R97 ;  /* 0x8000006160617221 */ /* 0x000fe20000010000 */
[----:B------:R-:W-:Y:S01]  /*6200*/  FADD.FTZ R75, R105, -R104 ;  /* 0x80000068694b7221 */ /* 0x000fe20000010000 */
[----:B0-----:R-:W-:Y:S01]  /*6210*/  FSEL R80, R68, RZ, P4 ;  /* 0x000000ff44507208 */ /* 0x001fe20002000000 */
        /* <DEDUP_REMOVED lines=25> */
.L_x_2943:
        /* <DEDUP_REMOVED lines=52> */
[----:B------:R-:W-:-:S07]  /*66f0*/  F2FP.F16.F32.PACK_AB R80, R97, R80 ;  /* 0x000000506150723e */ /* 0x000fce00000000ff */
.L_x_2939:
        /* <DEDUP_REMOVED lines=20> */
[----:B0-----:R-:W-:Y:S01]  /*6840*/  FFMA.FTZ R70, R194, R113, R66 ;  /* 0x00000071c2467223 */ /* 0x001fe20000010042 */
[----:B------:R-:W-:Y:S01]  /*6850*/  FFMA.FTZ R112, R112, R119, R120 ;  /* 0x0000007770707223 */ /* 0x000fe20000010078 */
[----:B------:R-:W-:Y:S01]  /*6860*/  ISETP.GE.U32.AND P1, PT, R84, RZ, PT ;  /* 0x000000ff5400720c */ /* 0x000fe20003f26070 */
[----:B------:R-:W-:Y:S01]  /*6870*/  FFMA.FTZ R71, R194, R115, R67 ;  /* 0x00000073c2477223 */ /* 0x000fe20000010043 */
[----:B------:R-:W-:Y:S01]  /*6880*/  FMUL.FTZ R69, R70, UR6 ;  /* 0x0000000646457c20 */ /* 0x000fe20008410000 */
[----:B------:R-:W-:Y:S01]  /*6890*/  FADD.FTZ R111, R111, -R112 ;  /* 0x800000706f6f7221 */ /* 0x000fe20000010000 */
[----:B------:R-:W-:Y:S01]  /*68a0*/  ISETP.GE.U32.AND P3, PT, R164, RZ, PT ;  /* 0x000000ffa400720c */ /* 0x000fe20003f66070 */
        /* <DEDUP_REMOVED lines=8> */
[----:B------:R-:W-:Y:S01]  /*6930*/  ISETP.GE.U32.AND.EX P1, PT, R85, 0x1000000, PT, P1 ;  /* 0x010000005500780c */ /* 0x000fe20003f26110 */
[----:B------:R-:W-:Y:S01]  /*6940*/  FMUL.FTZ R76, R69, UR6 ;  /* 0x00000006454c7c20 */ /* 0x000fe20008410000 */
[----:B------:R-:W-:Y:S01]  /*6950*/  ISETP.GE.U32.AND.EX P3, PT, R165, 0x1000000, PT, P3 ;  /* 0x01000000a500780c */ /* 0x000fe20003f66130 */
[----:B------:R-:W-:Y:S01]  /*6960*/  FADD.FTZ R103, R103, -R102 ;  /* 0x8000006667677221 */ /* 0x000fe20000010000 */
[-C--:B------:R-:W-:Y:S01]  /*6970*/  FFMA.FTZ R72, R99, R119.reuse, R120 ;  /* 0x0000007763487223 */ /* 0x080fe20000010078 */
[----:B------:R-:W-:Y:S01]  /*6980*/  FADD.FTZ R106, R107, -R106 ;  /* 0x8000006a6b6a7221 */ /* 0x000fe20000010000 */
[----:B------:R-:W-:Y:S01]  /*6990*/  FFMA.FTZ R94, R94, R119, R120 ;  /* 0x000000775e5e7223 */ /* 0x000fe20000010078 */
[----:B------:R-:W-:Y:S01]  /*69a0*/  FSEL R77, R76, RZ, P4 ;  /* 0x000000ff4c4d7208 */ /* 0x000fe20002000000 */
[----:B------:R-:W-:Y:S01]  /*69b0*/  FMUL.FTZ R73, R68, UR6 ;  /* 0x0000000644497c20 */ /* 0x000fe20008410000 */
[C---:B------:R-:W-:Y:S01]  /*69c0*/  FSEL R80, R74.reuse, RZ, P1 ;  /* 0x000000ff4a507208 */ /* 0x040fe20000800000 */
[----:B------:R-:W-:Y:S01]  /*69d0*/  FADD.FTZ R72, R101, -R72 ;  /* 0x8000004865487221 */ /* 0x000fe20000010000 */
[----:B------:R-:W-:Y:S01]  /*69e0*/  FSEL R86, R74, RZ, P3 ;  /* 0x000000ff4a567208 */ /* 0x000fe20001800000 */
[C---:B------:R-:W-:Y:S01]  /*69f0*/  FFMA.FTZ R74, R194.reuse, R103, R62 ;  /* 0x00000067c24a7223 */ /* 0x040fe2000001003e */
[----:B------:R-:W-:Y:S01]  /*6a00*/  LOP3.LUT P4, RZ, R165, 0xff00, RZ, 0xc0, !PT ;  /* 0x0000ff00a5ff7812 */ /* 0x000fe2000788c0ff */
[----:B------:R-:W-:Y:S01]  /*6a10*/  FFMA.FTZ R75, R194, R106, R63 ;  /* 0x0000006ac24b7223 */ /* 0x000fe2000001003f */
[----:B------:R-:W-:Y:S01]  /*6a20*/  LOP3.LUT P5, RZ, R85, 0xff, RZ, 0xc0, !PT ;  /* 0x000000ff55ff7812 */ /* 0x000fe200078ac0ff */
[----:B------:R-:W-:Y:S01]  /*6a30*/  FADD.FTZ R95, R95, -R94 ;  /* 0x8000005e5f5f7221 */ /* 0x000fe20000010000 */
[----:B------:R-:W-:-:S02]  /*6a40*/  LOP3.LUT P6, RZ, R165, 0xff, RZ, 0xc0, !PT ;  /* 0x000000ffa5ff7812 */ /* 0x000fc400078cc0ff */
[----:B------:R-:W-:Y:S01]  /*6a50*/  FSEL R81, R76, RZ, P4 ;  /* 0x000000ff4c517208 */ /* 0x000fe20002000000 */
[----:B------:R-:W-:Y:S01]  /*6a60*/  FMUL.FTZ R76, R74, UR6 ;  /* 0x000000064a4c7c20 */ /* 0x000fe20008410000 */
[C---:B------:R-:W-:Y:S02]  /*6a70*/  FSEL R82, R73.reuse, RZ, P5 ;  /* 0x000000ff49527208 */ /* 0x040fe40002800000 */
[----:B------:R-:W-:Y:S01]  /*6a80*/  FSEL R78, R73, RZ, P6 ;  /* 0x000000ff494e7208 */ /* 0x000fe20003000000 */
[----:B------:R-:W-:Y:S01]  /*6a90*/  FFMA.FTZ R73, R194, R72, R61 ;  /* 0x00000048c2497223 */ /* 0x000fe2000001003d */
[----:B------:R-:W-:Y:S01]  /*6aa0*/  F2FP.F16.F32.PACK_AB R83, R80, R83 ;  /* 0x000000535053723e */ /* 0x000fe200000000ff */
[----:B------:R-:W-:Y:S01]  /*6ab0*/  FMUL.FTZ R80, R75, UR6 ;  /* 0x000000064b507c20 */ /* 0x000fe20008410000 */
[----:B------:R-:W-:Y:S01]  /*6ac0*/  LOP3.LUT P1, RZ, R84, 0xff0000, RZ, 0xc0, !PT ;  /* 0x00ff000054ff7812 */ /* 0x000fe2000782c0ff */
[----:B------:R-:W-:Y:S01]  /*6ad0*/  FFMA.FTZ R72, R194, R95, R60 ;  /* 0x0000005fc2487223 */ /* 0x000fe2000001003c */
[----:B------:R-:W-:-:S02]  /*6ae0*/  LOP3.LUT P4, RZ, R164, 0xff0000, RZ, 0xc0, !PT ;  /* 0x00ff0000a4ff7812 */ /* 0x000fc4000788c0ff */
[----:B------:R-:W-:Y:S02]  /*6af0*/  LOP3.LUT P3, RZ, R84, 0xff000000, RZ, 0xc0, !PT ;  /* 0xff00000054ff7812 */ /* 0x000fe4000786c0ff */
[----:B------:R-:W-:Y:S02]  /*6b00*/  F2FP.F16.F32.PACK_AB R79, R86, R79 ;  /* 0x0000004f564f723e */ /* 0x000fe400000000ff */
[----:B------:R-:W-:Y:S02]  /*6b10*/  F2FP.F16.F32.PACK_AB R78, R81, R78 ;  /* 0x0000004e514e723e */ /* 0x000fe400000000ff */
[----:B------:R-:W-:Y:S01]  /*6b20*/  F2FP.F16.F32.PACK_AB R82, R77, R82 ;  /* 0x000000524d52723e */ /* 0x000fe200000000ff */
        /* <DEDUP_REMOVED lines=20> */
.L_x_2946:
        /* <DEDUP_REMOVED lines=11> */
[-CC-:B------:R-:W-:Y:S01]  /*6d20*/  FFMA.FTZ R102, R102, R119.reuse, R120.reuse ;  /* 0x0000007766667223 */ /* 0x180fe20000010078 */
[----:B------:R-:W-:Y:S01]  /*6d30*/  FMUL.FTZ R113, R113, UR6 ;  /* 0x0000000671717c20 */ /* 0x000fe20008410000 */
[----:B------:R-:W-:Y:S01]  /*6d40*/  ISETP.GE.U32.AND P1, PT, R84, RZ, PT ;  /* 0x000000ff5400720c */ /* 0x000fe20003f26070 */
[----:B------:R-:W-:Y:S01]  /*6d50*/  FFMA.FTZ R106, R106, R119, R120 ;  /* 0x000000776a6a7223 */ /* 0x000fe20000010078 */
[C---:B------:R-:W-:Y:S01]  /*6d60*/  FFMA.FTZ R115, R194.reuse, R115, R67 ;  /* 0x00000073c2737223 */ /* 0x040fe20000010043 */
[----:B------:R-:W-:Y:S01]  /*6d70*/  FMUL.FTZ R117, R117, UR6 ;  /* 0x0000000675757c20 */ /* 0x000fe20008410000 */
[----:B0-----:R-:W-:Y:S01]  /*6d80*/  FSEL R83, R113, RZ, P3 ;  /* 0x000000ff71537208 */ /* 0x001fe20001800000 */
[----:B------:R-:W-:Y:S01]  /*6d90*/  FFMA.FTZ R111, R194, R111, R64 ;  /* 0x0000006fc26f7223 */ /* 0x000fe20000010040 */
[----:B------:R-:W-:Y:S01]  /*6da0*/  LOP3.LUT P3, RZ, R85, 0xff00, RZ, 0xc0, !PT ;  /* 0x0000ff0055ff7812 */ /* 0x000fe2000786c0ff */
[----:B------:R-:W-:Y:S01]  /*6db0*/  FADD.FTZ R103, R103, -R102 ;  /* 0x8000006667677221 */ /* 0x000fe20000010000 */
[----:B------:R-:W-:Y:S01]  /*6dc0*/  ISETP.GE.U32.AND.EX P5, PT, R85, 0x1000000, PT, P1 ;  /* 0x010000005500780c */ /* 0x000fe20003fa6110 */
[-C--:B------:R-:W-:Y:S01]  /*6dd0*/  FFMA.FTZ R76, R99, R119.reuse, R120 ;  /* 0x00000077634c7223 */ /* 0x080fe20000010078 */
[----:B------:R-:W-:Y:S01]  /*6de0*/  ISETP.GE.U32.AND P1, PT, R164, RZ, PT ;  /* 0x000000ffa400720c */ /* 0x000fe20003f26070 */
[----:B------:R-:W-:Y:S01]  /*6df0*/  FADD.FTZ R106, R107, -R106 ;  /* 0x8000006a6b6a7221 */ /* 0x000fe20000010000 */
[----:B------:R-:W-:Y:S01]  /*6e00*/  FFMA.FTZ R94, R94, R119, R120 ;  /* 0x000000775e5e7223 */ /* 0x000fe20000010078 */
[----:B------:R-:W-:Y:S01]  /*6e10*/  FMUL.FTZ R115, R115, UR6 ;  /* 0x0000000673737c20 */ /* 0x000fe20008410000 */
[----:B------:R-:W-:Y:S01]  /*6e20*/  FMUL.FTZ R111, R111, UR6 ;  /* 0x000000066f6f7c20 */ /* 0x000fe20008410000 */
[----:B------:R-:W-:Y:S01]  /*6e30*/  FSEL R77, R117, RZ, P3 ;  /* 0x000000ff754d7208 */ /* 0x000fe20001800000 */
[C---:B------:R-:W-:Y:S01]  /*6e40*/  FFMA.FTZ R103, R194.reuse, R103, R62 ;  /* 0x00000067c2677223 */ /* 0x040fe2000001003e */
[----:B------:R-:W-:Y:S01]  /*6e50*/  LOP3.LUT P4, RZ, R85, 0xff, RZ, 0xc0, !PT ;  /* 0x000000ff55ff7812 */ /* 0x000fe2000788c0ff */
[----:B------:R-:W-:Y:S01]  /*6e60*/  FADD.FTZ R76, R101, -R76 ;  /* 0x8000004c654c7221 */ /* 0x000fe20000010000 */
[C---:B------:R-:W-:Y:S01]  /*6e70*/  LOP3.LUT P3, RZ, R165.reuse, 0xff00, RZ, 0xc0, !PT ;  /* 0x0000ff00a5ff7812 */ /* 0x040fe2000786c0ff */
[C---:B------:R-:W-:Y:S01]  /*6e80*/  FFMA.FTZ R106, R194.reuse, R106, R63 ;  /* 0x0000006ac26a7223 */ /* 0x040fe2000001003f */
[----:B------:R-:W-:Y:S01]  /*6e90*/  LOP3.LUT P6, RZ, R165, 0xff0000, RZ, 0xc0, !PT ;  /* 0x00ff0000a5ff7812 */ /* 0x000fe200078cc0ff */
[----:B------:R-:W-:Y:S01]  /*6ea0*/  FADD.FTZ R95, R95, -R94 ;  /* 0x8000005e5f5f7221 */ /* 0x000fe20000010000 */
[----:B------:R-:W-:Y:S01]  /*6eb0*/  ISETP.GE.U32.AND.EX P1, PT, R165, 0x1000000, PT, P1 ;  /* 0x01000000a500780c */ /* 0x000fe20003f26110 */
[----:B------:R-:W-:Y:S01]  /*6ec0*/  FMUL.FTZ R103, R103, UR6 ;  /* 0x0000000667677c20 */ /* 0x000fe20008410000 */
[----:B------:R-:W-:Y:S01]  /*6ed0*/  FSEL R80, R115, RZ, P5 ;  /* 0x000000ff73507208 */ /* 0x000fe20002800000 */
[----:B------:R-:W-:Y:S01]  /*6ee0*/  FFMA.FTZ R76, R194, R76, R61 ;  /* 0x0000004cc24c7223 */ /* 0x000fe2000001003d */
[----:B------:R-:W-:Y:S01]  /*6ef0*/  LOP3.LUT P5, RZ, R165, 0xff, RZ, 0xc0, !PT ;  /* 0x000000ffa5ff7812 */ /* 0x000fe200078ac0ff */
        /* <DEDUP_REMOVED lines=10> */
[C---:B------:R-:W-:Y:S02]  /*6fa0*/  LOP3.LUT P1, RZ, R84.reuse, 0xff000000, RZ, 0xc0, !PT ;  /* 0xff00000054ff7812 */ /* 0x040fe4000782c0ff */
[----:B------:R-:W-:Y:S02]  /*6fb0*/  FSEL R78, R111, RZ, P5 ;  /* 0x000000ff6f4e7208 */ /* 0x000fe40002800000 */
[----:B------:R-:W-:Y:S02]  /*6fc0*/  F2FP.F16.F32.PACK_AB R82, R77, R82 ;  /* 0x000000524d52723e */ /* 0x000fe400000000ff */
[----:B------:R-:W-:-:S02]  /*6fd0*/  LOP3.LUT P4, RZ, R84, 0xff00, RZ, 0xc0, !PT ;  /* 0x0000ff0054ff7812 */ /* 0x000fc4000788c0ff */
[----:B------:R-:W-:Y:S02]  /*6fe0*/  LOP3.LUT P5, RZ, R84, 0xff, RZ, 0xc0, !PT ;  /* 0x000000ff54ff7812 */ /* 0x000fe400078ac0ff */
[C---:B------:R-:W-:Y:S02]  /*6ff0*/  FSEL R77, R103.reuse, RZ, P3 ;  /* 0x000000ff674d7208 */ /* 0x040fe40001800000 */
[----:B------:R-:W-:Y:S02]  /*7000*/  FSEL R81, R103, RZ, P6 ;  /* 0x000000ff67517208 */ /* 0x000fe40003000000 */
[----:B------:R-:W-:Y:S02]  /*7010*/  LOP3.LUT P3, RZ, R164, 0xff00, RZ, 0xc0, !PT ;  /* 0x0000ff00a4ff7812 */ /* 0x000fe4000786c0ff */
[----:B------:R-:W-:Y:S02]  /*7020*/  FSEL R84, R106, RZ, P1 ;  /* 0x000000ff6a547208 */ /* 0x000fe40000800000 */
[----:B------:R-:W-:-:S02]  /*7030*/  LOP3.LUT P6, RZ, R164, 0xff000000, RZ, 0xc0, !PT ;  /* 0xff000000a4ff7812 */ /* 0x000fc400078cc0ff */
[----:B------:R-:W-:Y:S02]  /*7040*/  LOP3.LUT P1, RZ, R164, 0xff, RZ, 0xc0, !PT ;  /* 0x000000ffa4ff7812 */ /* 0x000fe4000782c0ff */
[----:B------:R-:W-:Y:S02]  /*7050*/  F2FP.F16.F32.PACK_AB R83, R80, R83 ;  /* 0x000000535053723e */ /* 0x000fe400000000ff */
[C---:B------:R-:W-:Y:S02]  /*7060*/  FSEL R85, R76.reuse, RZ, P4 ;  /* 0x000000ff4c557208 */ /* 0x040fe40002000000 */
        /* <DEDUP_REMOVED lines=11> */
.L_x_2945:
        /* <DEDUP_REMOVED lines=9> */
[----:B0-----:R-:W-:Y:S01]  /*71b0*/  FMUL.FTZ R70, R194, R113 ;  /* 0x00000071c2467220 */ /* 0x001fe20000410000 */
[----:B------:R-:W-:Y:S01]  /*71c0*/  FFMA.FTZ R112, R112, R119, R120 ;  /* 0x0000007770707223 */ /* 0x000fe20000010078 */
[----:B------:R-:W-:Y:S01]  /*71d0*/  ISETP.GE.U32.AND P1, PT, R84, RZ, PT ;  /* 0x000000ff5400720c */ /* 0x000fe20003f26070 */
[----:B------:R-:W-:Y:S01]  /*71e0*/  FMUL.FTZ R71, R194, R115 ;  /* 0x00000073c2477220 */ /* 0x000fe20000410000 */
[----:B------:R-:W-:Y:S01]  /*71f0*/  FMUL.FTZ R69, R70, UR6 ;  /* 0x0000000646457c20 */ /* 0x000fe20008410000 */
[----:B------:R-:W-:Y:S01]  /*7200*/  ISETP.GE.U32.AND P3, PT, R164, RZ, PT ;  /* 0x000000ffa400720c */ /* 0x000fe20003f66070 */
[----:B------:R-:W-:Y:S01]  /*7210*/  FADD.FTZ R111, R111, -R112 ;  /* 0x800000706f6f7221 */ /* 0x000fe20000010000 */
[-CC-:B------:R-:W-:Y:S01]  /*7220*/  FFMA.FTZ R102, R102, R119.reuse, R120.reuse ;  /* 0x0000007766667223 */ /* 0x180fe20000010078 */
[--C-:B------:R-:W-:Y:S01]  /*7230*/  FFMA.FTZ R106, R106, R119, R120.reuse ;  /* 0x000000776a6a7223 */ /* 0x100fe20000010078 */
[----:B------:R-:W-:Y:S01]  /*7240*/  FSEL R83, R69, RZ, P6 ;  /* 0x000000ff45537208 */ /* 0x000fe20003000000 */
[----:B------:R-:W-:Y:S01]  /*7250*/  FMUL.FTZ R73, R71, UR6 ;  /* 0x0000000647497c20 */ /* 0x000fe20008410000 */
[----:B------:R-:W-:Y:S01]  /*7260*/  FSEL R79, R69, RZ, P4 ;  /* 0x000000ff454f7208 */ /* 0x000fe20002000000 */
[C---:B------:R-:W-:Y:S01]  /*7270*/  FMUL.FTZ R69, R194.reuse, R117 ;  /* 0x00000075c2457220 */ /* 0x040fe20000410000 */
[----:B------:R-:W-:Y:S01]  /*7280*/  ISETP.GE.U32.AND.EX P1, PT, R85, 0x1000000, PT, P1 ;  /* 0x010000005500780c */ /* 0x000fe20003f26110 */
[----:B------:R-:W-:Y:S01]  /*7290*/  FFMA.FTZ R74, R99, R119, R120 ;  /* 0x00000077634a7223 */ /* 0x000fe20000010078 */
[----:B------:R-:W-:Y:S01]  /*72a0*/  LOP3.LUT P4, RZ, R85, 0xff00, RZ, 0xc0, !PT ;  /* 0x0000ff0055ff7812 */ /* 0x000fe2000788c0ff */
[----:B------:R-:W-:Y:S01]  /*72b0*/  FMUL.FTZ R76, R69, UR6 ;  /* 0x00000006454c7c20 */ /* 0x000fe20008410000 */
[----:B------:R-:W-:Y:S01]  /*72c0*/  ISETP.GE.U32.AND.EX P3, PT, R165, 0x1000000, PT, P3 ;  /* 0x01000000a500780c */ /* 0x000fe20003f66130 */
[----:B------:R-:W-:Y:S01]  /*72d0*/  FMUL.FTZ R68, R194, R111 ;  /* 0x0000006fc2447220 */ /* 0x000fe20000410000 */
[----:B------:R-:W-:Y:S01]  /*72e0*/  FADD.FTZ R103, R103, -R102 ;  /* 0x8000006667677221 */ /* 0x000fe20000010000 */
[----:B------:R-:W-:Y:S01]  /*72f0*/  FADD.FTZ R75, R107, -R106 ;  /* 0x8000006a6b4b7221 */ /* 0x000fe20000010000 */
[----:B------:R-:W-:Y:S01]  /*7300*/  FFMA.FTZ R94, R94, R119, R120 ;  /* 0x000000775e5e7223 */ /* 0x000fe20000010078 */
[C---:B------:R-:W-:Y:S01]  /*7310*/  FSEL R80, R73.reuse, RZ, P1 ;  /* 0x000000ff49507208 */ /* 0x040fe20000800000 */
[----:B------:R-:W-:Y:S01]  /*7320*/  FMUL.FTZ R72, R68, UR6 ;  /* 0x0000000644487c20 */ /* 0x000fe20008410000 */
[----:B------:R-:W-:Y:S01]  /*7330*/  FSEL R86, R73, RZ, P3 ;  /* 0x000000ff49567208 */ /* 0x000fe20001800000 */
[----:B------:R-:W-:Y:S01]  /*7340*/  FADD.FTZ R73, R101, -R74 ;  /* 0x8000004a65497221 */ /* 0x000fe20000010000 */
[----:B------:R-:W-:Y:S01]  /*7350*/  FSEL R77, R76, RZ, P4 ;  /* 0x000000ff4c4d7208 */ /* 0x000fe20002000000 */
[C---:B------:R-:W-:Y:S01]  /*7360*/  FMUL.FTZ R74, R194.reuse, R103 ;  /* 0x00000067c24a7220 */ /* 0x040fe20000410000 */
[C---:B------:R-:W-:Y:S01]  /*7370*/  LOP3.LUT P4, RZ, R165.reuse, 0xff00, RZ, 0xc0, !PT ;  /* 0x0000ff00a5ff7812 */ /* 0x040fe2000788c0ff */
[C---:B------:R-:W-:Y:S01]  /*7380*/  FMUL.FTZ R75, R194.reuse, R75 ;  /* 0x0000004bc24b7220 */ /* 0x040fe20000410000 */
[----:B------:R-:W-:Y:S01]  /*7390*/  LOP3.LUT P6, RZ, R165, 0xff, RZ, 0xc0, !PT ;  /* 0x000000ffa5ff7812 */ /* 0x000fe200078cc0ff */
[----:B------:R-:W-:Y:S01]  /*73a0*/  FADD.FTZ R95, R95, -R94 ;  /* 0x8000005e5f5f7221 */ /* 0x000fe20000010000 */
[----:B------:R-:W-:Y:S01]  /*73b0*/  LOP3.LUT P5, RZ, R85, 0xff, RZ, 0xc0, !PT ;  /* 0x000000ff55ff7812 */ /* 0x000fe200078ac0ff */
[----:B------:R-:W-:Y:S01]  /*73c0*/  FMUL.FTZ R73, R194, R73 ;  /* 0x00000049c2497220 */ /* 0x000fe20000410000 */
[----:B------:R-:W-:Y:S01]  /*73d0*/  FSEL R81, R76, RZ, P4 ;  /* 0x000000ff4c517208 */ /* 0x000fe20002000000 */
[----:B------:R-:W-:Y:S01]  /*73e0*/  FMUL.FTZ R76, R74, UR6 ;  /* 0x000000064a4c7c20 */ /* 0x000fe20008410000 */
[----:B------:R-:W-:-:S02]  /*73f0*/  FSEL R78, R72, RZ, P6 ;  /* 0x000000ff484e7208 */ /* 0x000fc40003000000 */
[----:B------:R-:W-:Y:S01]  /*7400*/  F2FP.F16.F32.PACK_AB R83, R80, R83 ;  /* 0x000000535053723e */ /* 0x000fe200000000ff */
[----:B------:R-:W-:Y:S01]  /*7410*/  FMUL.FTZ R80, R75, UR6 ;  /* 0x000000064b507c20 */ /* 0x000fe20008410000 */
[----:B------:R-:W-:Y:S02]  /*7420*/  LOP3.LUT P1, RZ, R84, 0xff0000, RZ, 0xc0, !PT ;  /* 0x00ff000054ff7812 */ /* 0x000fe4000782c0ff */
[----:B------:R-:W-:Y:S01]  /*7430*/  FSEL R82, R72, RZ, P5 ;  /* 0x000000ff48527208 */ /* 0x000fe20002800000 */
[----:B------:R-:W-:Y:S01]  /*7440*/  FMUL.FTZ R72, R194, R95 ;  /* 0x0000005fc2487220 */ /* 0x000fe20000410000 */
[----:B------:R-:W-:Y:S02]  /*7450*/  LOP3.LUT P4, RZ, R164, 0xff0000, RZ, 0xc0, !PT ;  /* 0x00ff0000a4ff7812 */ /* 0x000fe4000788c0ff */
[----:B------:R-:W-:Y:S02]  /*7460*/  LOP3.LUT P3, RZ, R84, 0xff000000, RZ, 0xc0, !PT ;  /* 0xff00000054ff7812 */ /* 0x000fe4000786c0ff */
[----:B------:R-:W-:-:S02]  /*7470*/  F2FP.F16.F32.PACK_AB R79, R86, R79 ;  /* 0x0000004f564f723e */ /* 0x000fc400000000ff */
[----:B------:R-:W-:Y:S02]  /*7480*/  F2FP.F16.F32.PACK_AB R78, R81, R78 ;  /* 0x0000004e514e723e */ /* 0x000fe400000000ff */
[----:B------:R-:W-:Y:S01]  /*7490*/  F2FP.F16.F32.PACK_AB R82, R77, R82 ;  /* 0x000000524d52723e */ /* 0x000fe200000000ff */
[----:B------:R-:W-:Y:S01]  /*74a0*/  FMUL.FTZ R77, R73, UR6 ;  /* 0x00000006494d7c20 */ /* 0x000fe20008410000 */
[C---:B------:R-:W-:Y:S02]  /*74b0*/  FSEL R81, R76.reuse, RZ, P1 ;  /* 0x000000ff4c517208 */ /* 0x040fe40000800000 */
[----:B------:R-:W-:Y:S01]  /*74c0*/  FSEL R86, R76, RZ, P4 ;  /* 0x000000ff4c567208 */ /* 0x000fe20002000000 */
[----:B------:R-:W-:Y:S01]  /*74d0*/  FMUL.FTZ R76, R72, UR6 ;  /* 0x00000006484c7c20 */ /* 0x000fe20008410000 */
[----:B------:R-:W-:Y:S02]  /*74e0*/  LOP3.LUT P1, RZ, R164, 0xff000000, RZ, 0xc0, !PT ;  /* 0xff000000a4ff7812 */ /* 0x000fe4000782c0ff */
[----:B------:R-:W-:-:S02]  /*74f0*/  FSEL R88, R80, RZ, P3 ;  /* 0x000000ff50587208 */ /* 0x000fc40001800000 */
[C---:B------:R-:W-:Y:S02]  /*7500*/  LOP3.LUT P5, RZ, R84.reuse, 0xff00, RZ, 0xc0, !PT ;  /* 0x0000ff0054ff7812 */ /* 0x040fe400078ac0ff */
[----:B------:R-:W-:Y:S02]  /*7510*/  LOP3.LUT P6, RZ, R84, 0xff, RZ, 0xc0, !PT ;  /* 0x000000ff54ff7812 */ /* 0x000fe400078cc0ff */
[C---:B------:R-:W-:Y:S02]  /*7520*/  LOP3.LUT P4, RZ, R164.reuse, 0xff00, RZ, 0xc0, !PT ;  /* 0x0000ff00a4ff7812 */ /* 0x040fe4000788c0ff */
[----:B------:R-:W-:Y:S02]  /*7530*/  LOP3.LUT P3, RZ, R164, 0xff, RZ, 0xc0, !PT ;  /* 0x000000ffa4ff7812 */ /* 0x000fe4000786c0ff */
        /* <DEDUP_REMOVED lines=10> */
.L_x_2948:
        /* <DEDUP_REMOVED lines=55> */
[----:B------:R-:W-:Y:S02]  /*7950*/  F2FP.F16.F32.PACK_AB R82, R77, R82 ;  /* 0x000000524d52723e */ /* 0x000fe400000000ff */
[C---:B------:R-:W-:Y:S02]  /*7960*/  FSEL R81, R103.reuse, RZ, P6 ;  /* 0x000000ff67517208 */ /* 0x040fe40003000000 */
[----:B------:R-:W-:Y:S02]  /*7970*/  FSEL R77, R103, RZ, P3 ;  /* 0x000000ff674d7208 */ /* 0x000fe40001800000 */
[----:B------:R-:W-:Y:S02]  /*7980*/  FSEL R84, R107, RZ, P1 ;  /* 0x000000ff6b547208 */ /* 0x000fe40000800000 */
        /* <DEDUP_REMOVED lines=16> */
.L_x_2944:
        /* <DEDUP_REMOVED lines=9> */
[----:B0-----:R-:W-:Y:S01]  /*7b20*/  FFMA.FTZ R74, R99, R119, R120 ;  /* 0x00000077634a7223 */ /* 0x001fe20000010078 */
[C---:B------:R-:W-:Y:S01]  /*7b30*/  FFMA.FTZ R71, R194.reuse, R115, R67 ;  /* 0x00000073c2477223 */ /* 0x040fe20000010043 */
[----:B------:R-:W-:Y:S01]  /*7b40*/  FFMA.FTZ R72, R194, R95, R60 ;  /* 0x0000005fc2487223 */ /* 0x000fe2000001003c */
[----:B------:R-:W-:Y:S01]  /*7b50*/  FFMA.FTZ R102, R102, R119, R120 ;  /* 0x0000007766667223 */ /* 0x000fe20000010078 */
[----:B------:R-:W-:Y:S01]  /*7b60*/  FFMA.FTZ R70, R194, R113, R66 ;  /* 0x00000071c2467223 */ /* 0x000fe20000010042 */
[-CC-:B------:R-:W-:Y:S01]  /*7b70*/  FFMA.FTZ R112, R112, R119.reuse, R120.reuse ;  /* 0x0000007770707223 */ /* 0x180fe20000010078 */
[----:B------:R-:W-:Y:S01]  /*7b80*/  FMUL.FTZ R73, R71, UR6 ;  /* 0x0000000647497c20 */ /* 0x000fe20008410000 */
[-CC-:B------:R-:W-:Y:S01]  /*7b90*/  FFMA.FTZ R106, R106, R119.reuse, R120.reuse ;  /* 0x000000776a6a7223 */ /* 0x180fe20000010078 */
[----:B------:R-:W-:Y:S01]  /*7ba0*/  FFMA.FTZ R117, R117, R119, R120 ;  /* 0x0000007775757223 */ /* 0x000fe20000010078 */
[----:B------:R-:W-:Y:S01]  /*7bb0*/  ISETP.GE.U32.AND.EX P1, PT, R85, 0x1000000, PT, P1 ;  /* 0x010000005500780c */ /* 0x000fe20003f26110 */
[----:B------:R-:W-:Y:S01]  /*7bc0*/  FMUL.FTZ R68, R72, UR6 ;  /* 0x0000000648447c20 */ /* 0x000fe20008410000 */
[----:B------:R-:W-:Y:S01]  /*7bd0*/  FADD.FTZ R74, R101, -R74 ;  /* 0x8000004a654a7221 */ /* 0x000fe20000010000 */
        /* <DEDUP_REMOVED lines=8> */
[----:B------:R-:W-:Y:S01]  /*7c60*/  FFMA.FTZ R73, R194, R74, R61 ;  /* 0x0000004ac2497223 */ /* 0x000fe2000001003d */
        /* <DEDUP_REMOVED lines=26> */
.L_x_2950:
[-CC-:B------:R-:W-:Y:S01]  /*7e10*/  FFMA.FTZ R112, R112, R119.reuse, R120.reuse ;  /* 0x0000007770707223 */ /* 0x180fe20000010078 */
[-CC-:B------:R-:W-:Y:S01]  /*7e20*/  FFMA.FTZ R114, R114, R119.reuse, R120.reuse ;  /* 0x0000007772727223 */ /* 0x180fe20000010078 */
[-CC-:B------:R-:W-:Y:S01]  /*7e30*/  FFMA.FTZ R115, R115, R119.reuse, R120.reuse ;  /* 0x0000007773737223 */ /* 0x180fe20000010078 */
[-C--:B0-----:R-:W-:Y:S01]  /*7e40*/  FFMA.FTZ R80, R99, R119.reuse, R120 ;  /* 0x0000007763507223 */ /* 0x081fe20000010078 */
        /* <DEDUP_REMOVED lines=50> */
.L_x_2949:
        /* <DEDUP_REMOVED lines=55> */
.L_x_2951:
        /* <DEDUP_REMOVED lines=53> */
.L_x_2947:
        /* <DEDUP_REMOVED lines=14> */
.L_x_2926:
        /* <DEDUP_REMOVED lines=96> */
.L_x_2925:
[----:B------:R-:W-:Y:S05]  /*8f10*/  BSYNC B0 ;  /* 0x0000000000007941 */ /* 0x000fea0003800000 */
.L_x_2924:
        /* <DEDUP_REMOVED lines=275> */
.L_x_2927:
        /* <DEDUP_REMOVED lines=8> */
.L_x_2954:
[----:B------:R-:W-:Y:S05]  /*a0d0*/  BSYNC B2 ;  /* 0x0000000000027941 */ /* 0x000fea0003800000 */
.L_x_2953:
        /* <DEDUP_REMOVED lines=8> */
.L_x_2955:
[----:B------:R-:W-:Y:S01]  /*a160*/  HFMA2 R122, -RZ, RZ, 0, 1.1920928955078125e-07 ;  /* 0x00000002ff7a7431 */ /* 0x000fe200000001ff */
[----:B------:R-:W-:Y:S01]  /*a170*/  MOV R121, R119 ;  /* 0x0000007700797202 */ /* 0x000fe20000000f00 */
[----:B------:R-:W-:-:S07]  /*a180*/  FADD.FTZ R120, R120, R126 ;  /* 0x0000007e78787221 */ /* 0x000fce0000010000 */
[----:B------:R-:W-:Y:S05]  /*a190*/  WARPSYNC.COLLECTIVE R124, `(.L_x_2956) ;  /* 0x000000007c087348 */ /* 0x000fea0003c00000 */
[----:B------:R0:W1:Y:S02]  /*a1a0*/  SHFL.BFLY P4, R126, R121, R122, R123 ;  /* 0x0c00007a797e7389 */ /* 0x000064000008007b */
[----:B01----:R-:W-:Y:S05]  /*a1b0*/  ENDCOLLECTIVE ;  /* 0x000000000000791b */ /* 0x003fea0003800000 */
.L_x_2956:
[----:B------:R-:W-:Y:S01]  /*a1c0*/  MOV R121, R120 ;  /* 0x0000007800797202 */ /* 0x000fe20000000f00 */
[----:B------:R-:W-:-:S07]  /*a1d0*/  FADD.FTZ R119, R119, R126 ;  /* 0x0000007e77777221 */ /* 0x000fce0000010000 */
[----:B------:R-:W-:Y:S05]  /*a1e0*/  WARPSYNC.COLLECTIVE R124, `(.L_x_2957) ;  /* 0x000000007c087348 */ /* 0x000fea0003c00000 */
[----:B------:R0:W1:Y:S02]  /*a1f0*/  SHFL.BFLY P4, R126, R121, R122, R123 ;  /* 0x0c00007a797e7389 */ /* 0x000064000008007b */
[----:B01----:R-:W-:Y:S05]  /*a200*/  ENDCOLLECTIVE ;  /* 0x000000000000791b */ /* 0x003fea0003800000 */
.L_x_2957:
[----:B------:R-:W-:Y:S01]  /*a210*/  HFMA2 R122, -RZ, RZ, 0, 2.384185791015625e-07 ;  /* 0x00000004ff7a7431 */ /* 0x000fe200000001ff */
[----:B------:R-:W-:Y:S01]  /*a220*/  MOV R121, R119 ;  /* 0x0000007700797202 */ /* 0x000fe20000000f00 */
[----:B------:R-:W-:-:S07]  /*a230*/  FADD.FTZ R120, R120, R126 ;  /* 0x0000007e78787221 */ /* 0x000fce0000010000 */
[----:B------:R-:W-:Y:S05]  /*a240*/  WARPSYNC.COLLECTIVE R124, `(.L_x_2958) ;  /* 0x000000007c087348 */ /* 0x000fea0003c00000 */
[----:B------:R0:W1:Y:S02]  /*a250*/  SHFL.BFLY P4, R126, R121, R122, R123 ;  /* 0x0c00007a797e7389 */ /* 0x000064000008007b */
[----:B01----:R-:W-:Y:S05]  /*a260*/  ENDCOLLECTIVE ;  /* 0x000000000000791b */ /* 0x003fea0003800000 */
.L_x_2958:
[----:B------:R-:W-:Y:S01]  /*a270*/  MOV R121, R120 ;  /* 0x0000007800797202 */ /* 0x000fe20000000f00 */
[----:B------:R-:W-:-:S07]  /*a280*/  FADD.FTZ R119, R119, R126 ;  /* 0x0000007e77777221 */ /* 0x000fce0000010000 */
[----:B------:R-:W-:Y:S05]  /*a290*/  WARPSYNC.COLLECTIVE R124, `(.L_x_2959) ;  /* 0x000000007c087348 */ /* 0x000fea0003c00000 */
[----:B------:R0:W1:Y:S02]  /*a2a0*/  SHFL.BFLY P4, R126, R121, R122, R123 ;  /* 0x0c00007a797e7389 */ /* 0x000064000008007b */
[----:B01----:R-:W-:Y:S05]  /*a2b0*/  ENDCOLLECTIVE ;  /* 0x000000000000791b */ /* 0x003fea0003800000 */
.L_x_2959:
[----:B------:R-:W-:Y:S01]  /*a2c0*/  HFMA2 R122, -RZ, RZ, 0, 4.76837158203125e-07 ;  /* 0x00000008ff7a7431 */ /* 0x000fe200000001ff */
[----:B------:R-:W-:Y:S01]  /*a2d0*/  MOV R121, R119 ;  /* 0x0000007700797202 */ /* 0x000fe20000000f00 */
[----:B------:R-:W-:-:S07]  /*a2e0*/  FADD.FTZ R120, R120, R126 ;  /* 0x0000007e78787221 */ /* 0x000fce0000010000 */
[----:B------:R-:W-:Y:S05]  /*a2f0*/  WARPSYNC.COLLECTIVE R124, `(.L_x_2960) ;  /* 0x000000007c087348 */ /* 0x000fea0003c00000 */
[----:B------:R0:W1:Y:S02]  /*a300*/  SHFL.BFLY P4, R126, R121, R122, R123 ;  /* 0x0c00007a797e7389 */ /* 0x000064000008007b */
[----:B01----:R-:W-:Y:S05]  /*a310*/  ENDCOLLECTIVE ;  /* 0x000000000000791b */ /* 0x003fea0003800000 */
.L_x_2960:
[----:B------:R-:W-:Y:S01]  /*a320*/  MOV R121, R120 ;  /* 0x0000007800797202 */ /* 0x000fe20000000f00 */
[----:B------:R-:W-:-:S07]  /*a330*/  FADD.FTZ R119, R119, R126 ;  /* 0x0000007e77777221 */ /* 0x000fce0000010000 */
[----:B------:R-:W-:Y:S05]  /*a340*/  WARPSYNC.COLLECTIVE R124, `(.L_x_2961) ;  /* 0x000000007c087348 */ /* 0x000fea0003c00000 */
[----:B------:R0:W1:Y:S02]  /*a350*/  SHFL.BFLY P4, R126, R121, R122, R123 ;  /* 0x0c00007a797e7389 */ /* 0x000064000008007b */
[----:B01----:R-:W-:Y:S05]  /*a360*/  ENDCOLLECTIVE ;  /* 0x000000000000791b */ /* 0x003fea0003800000 */
.L_x_2961:
[----:B------:R-:W-:Y:S01]  /*a370*/  HFMA2 R122, -RZ, RZ, 0, 9.5367431640625e-07 ;  /* 0x00000010ff7a7431 */ /* 0x000fe200000001ff */
[----:B------:R-:W-:Y:S01]  /*a380*/  MOV R121, R119 ;  /* 0x0000007700797202 */ /* 0x000fe20000000f00 */
[----:B------:R-:W-:-:S07]  /*a390*/  FADD.FTZ R120, R120, R126 ;  /* 0x0000007e78787221 */ /* 0x000fce0000010000 */
[----:B------:R-:W-:Y:S05]  /*a3a0*/  WARPSYNC.COLLECTIVE R124, `(.L_x_2962) ;  /* 0x000000007c087348 */ /* 0x000fea0003c00000 */
[----:B------:R0:W1:Y:S02]  /*a3b0*/  SHFL.BFLY P4, R126, R121, R122, R123 ;  /* 0x0c00007a797e7389 */ /* 0x000064000008007b */
[----:B01----:R-:W-:Y:S05]  /*a3c0*/  ENDCOLLECTIVE ;  /* 0x000000000000791b */ /* 0x003fea0003800000 */
.L_x_2962:
[----:B------:R-:W-:Y:S02]  /*a3d0*/  MOV R121, R120 ;  /* 0x0000007800797202 */ /* 0x000fe40000000f00 */
[----:B------:R-:W-:-:S07]  /*a3e0*/  MOV R125, R126 ;  /* 0x0000007e007d7202 */ /* 0x000fce0000000f00 */
[----:B------:R-:W-:Y:S05]  /*a3f0*/  WARPSYNC.COLLECTIVE R124, `(.L_x_2963) ;  /* 0x000000007c087348 */ /* 0x000fea0003c00000 */
[----:B------:R0:W1:Y:S02]  /*a400*/  SHFL.BFLY P4, R126, R121, R122, R123 ;  /* 0x0c00007a797e7389 */ /* 0x000064000008007b */
[----:B01----:R-:W-:Y:S05]  /*a410*/  ENDCOLLECTIVE ;  /* 0x000000000000791b */ /* 0x003fea0003800000 */
.L_x_2963:
[----:B------:R-:W-:Y:S01]  /*a420*/  MOV R121, R126 ;  /* 0x0000007e00797202 */ /* 0x000fe20000000f00 */
[----:B------:R-:W-:Y:S06]  /*a430*/  BRA `(.L_x_2964) ;  /* 0xffffff7c00cc7947 */ /* 0x000fec000383ffff */
.L_x_2965:
        /* <DEDUP_REMOVED lines=12> */
.L_x_4999:


//--------------------- .text._ZN10layer_norm22ln_bwd_finalize_kernelINS_22Kernel_traits_finalizeILj768E6__halfS2_fS2_fjLb0ELj1024ELj4ENS_18Kernel_traits_baseILj768ES2_S2_fS2_fjLj1024EEEEELb0ELb0EEEvNS_9BwdParamsE --------------------------
	.section	.text._ZN10layer_norm22ln_bwd_finalize_kernelINS_22Kernel_traits_finalizeILj768E6__halfS2_fS2_fjLb0ELj1024ELj4ENS_18Kernel_traits_baseILj768ES2_S2_fS2_fjLj1024EEEEELb0ELb0EEEvNS_9BwdParamsE,"ax",@progbits
	.align	128
        .global         _ZN10layer_norm22ln_bwd_finalize_kernelINS_22Kernel_traits_finalizeILj768E6__halfS2_fS2_fjLb0ELj1024ELj4ENS_18Kernel_traits_baseILj768ES2_S2_fS2_fjLj1024EEEEELb0ELb0EEEvNS_9BwdParamsE
        .type           _ZN10layer_norm22ln_bwd_finalize_kernelINS_22Kernel_traits_finalizeILj768E6__halfS2_fS2_fjLb0ELj1024ELj4ENS_18Kernel_traits_baseILj768ES2_S2_fS2_fjLj1024EEEEELb0ELb0EEEvNS_9BwdParamsE,@function
        .size           _ZN10layer_norm22ln_bwd_finalize_kernelINS_22Kernel_traits_finalizeILj768E6__halfS2_fS2_fjLb0ELj1024ELj4ENS_18Kernel_traits_baseILj768ES2_S2_fS2_fjLj1024EEEEELb0ELb0EEEvNS_9BwdParamsE,(.L_x_5000 - _ZN10layer_norm22ln_bwd_finalize_kernelINS_22Kernel_traits_finalizeILj768E6__halfS2_fS2_fjLb0ELj1024ELj4ENS_18Kernel_traits_baseILj768ES2_S2_fS2_fjLj1024EEEEELb0ELb0EEEvNS_9BwdParamsE)
        .other          _ZN10layer_norm22ln_bwd_finalize_kernelINS_22Kernel_traits_finalizeILj768E6__halfS2_fS2_fjLb0ELj1024ELj4ENS_18Kernel_traits_baseILj768ES2_S2_fS2_fjLj1024EEEEELb0ELb0EEEvNS_9BwdParamsE,@"STO_CUDA_ENTRY STV_DEFAULT"
_ZN10layer_norm22ln_bwd_finalize_kernelINS_22Kernel_traits_finalizeILj768E6__halfS2_fS2_fjLb0ELj1024ELj4ENS_18Kernel_traits_baseILj768ES2_S2_fS2_fjLj1024EEEEELb0ELb0EEEvNS_9BwdParamsE:
.text._ZN10layer_norm22ln_bwd_finalize_kernelINS_22Kernel_traits_finalizeILj768E6__halfS2_fS2_fjLb0ELj1024ELj4ENS_18Kernel_traits_baseILj768ES2_S2_fS2_fjLj1024EEEEELb0ELb0EEEvNS_9BwdParamsE:
        /* <DEDUP_REMOVED lines=78> */
.L_x_2970:
        /* <DEDUP_REMOVED lines=118> */
.L_x_2969:
[----:B------:R-:W-:Y:S05]  /*0c40*/  BSYNC.RECONVERGENT B1 ;  /* 0x0000000000017941 */ /* 0x000fea0003800200 */
.L_x_2968:
        /* <DEDUP_REMOVED lines=68> */
.L_x_2972:
[----:B------:R-:W-:Y:S05]  /*1090*/  BSYNC.RECONVERGENT B1 ;  /* 0x0000000000017941 */ /* 0x000fea0003800200 */
.L_x_2971:
        /* <DEDUP_REMOVED lines=37> */
.L_x_2974:
[----:B------:R-:W-:Y:S05]  /*12f0*/  BSYNC.RECONVERGENT B1 ;  /* 0x0000000000017941 */ /* 0x000fea0003800200 */
.L_x_2973:
[----:B------:R-:W-:Y:S05]  /*1300*/  @!P1 BRA `(.L_x_2967) ;  /* 0x00000000003c9947 */ /* 0x000fea0003800000 */
[----:B------:R-:W0:Y:S01]  /*1310*/  LDC.64 R8, c[0x0][0x440] ;  /* 0x00011000ff087b82 */ /* 0x000e220000000a00 */
[----:B------:R-:W-:Y:S01]  /*1320*/  IMAD R2, R2, R54, R7 ;  /* 0x0000003602027224 */ /* 0x000fe200078e0207 */
[----:B------:R-:W-:-:S04]  /*1330*/  IADD3 R0, PT, PT, -R0, RZ, RZ ;  /* 0x000000ff00007210 */ /* 0x000fc80007ffe1ff */
[----:B------:R-:W-:Y:S02]  /*1340*/  IADD3 R13, PT, PT, R57, R2, RZ ;  /* 0x00000002390d7210 */ /* 0x000fe40007ffe0ff */
[----:B------:R-:W1:Y:S05]  /*1350*/  LDC.64 R10, c[0x0][0x448] ;  /* 0x00011200ff0a7b82 */ /* 0x000e6a0000000a00 */
.L_x_2975:
        /* <DEDUP_REMOVED lines=10> */
.L_x_2967:
[----:B------:R-:W-:Y:S05]  /*1400*/  BSYNC.RECONVERGENT B0 ;  /* 0x0000000000007941 */ /* 0x000fea0003800200 */
.L_x_2966:
        /* <DEDUP_REMOVED lines=62> */
.L_x_2976:
        /* <DEDUP_REMOVED lines=9> */
.L_x_5000:


//--------------------- .text._ZN10layer_norm40ln_parallel_residual_bwd_finalize_kernelINS_22Kernel_traits_finalizeILj768E6__halfS2_fS2_fjLb0ELj1024ELj4ENS_18Kernel_traits_baseILj768ES2_S2_fS2_fjLj1024EEEEELb0EEEvNS_9BwdParamsE --------------------------
	.section	.text._ZN10layer_norm40ln_parallel_residual_bwd_finalize_kernelINS_22Kernel_traits_finalizeILj768E6__halfS2_fS2_fjLb0ELj1024ELj4ENS_18Kernel_traits_baseILj768ES2_S2_fS2_fjLj1024EEEEELb0EEEvNS_9BwdParamsE,"ax",@progbits
	.align	128
        .global         _ZN10layer_norm40ln_parallel_residual_bwd_finalize_kernelINS_22Kernel_traits_finalizeILj768E6__halfS2_fS2_fjLb0ELj1024ELj4ENS_18Kernel_traits_baseILj768ES2_S2_fS2_fjLj1024EEEEELb0EEEvNS_9BwdParamsE
        .type           _ZN10layer_norm40ln_parallel_residual_bwd_finalize_kernelINS_22Kernel_traits_finalizeILj768E6__halfS2_fS2_fjLb0ELj1024ELj4ENS_18Kernel_traits_baseILj768ES2_S2_fS2_fjLj1024EEEEELb0EEEvNS_9BwdParamsE,@function
        .size           _ZN10layer_norm40ln_parallel_residual_bwd_finalize_kernelINS_22Kernel_traits_finalizeILj768E6__halfS2_fS2_fjLb0ELj1024ELj4ENS_18Kernel_traits_baseILj768ES2_S2_fS2_fjLj1024EEEEELb0EEEvNS_9BwdParamsE,(.L_x_5001 - _ZN10layer_norm40ln_parallel_residual_bwd_finalize_kernelINS_22Kernel_traits_finalizeILj768E6__halfS2_fS2_fjLb0ELj1024ELj4ENS_18Kernel_traits_baseILj768ES2_S2_fS2_fjLj1024EEEEELb0EEEvNS_9BwdParamsE)
        .other          _ZN10layer_norm40ln_parallel_residual_bwd_finalize_kernelINS_22Kernel_traits_finalizeILj768E6__halfS2_fS2_fjLb0ELj1024ELj4ENS_18Kernel_traits_baseILj768ES2_S2_fS2_fjLj1024EEEEELb0EEEvNS_9BwdParamsE,@"STO_CUDA_ENTRY STV_DEFAULT"
_ZN10layer_norm40ln_parallel_residual_bwd_finalize_kernelINS_22Kernel_traits_finalizeILj768E6__halfS2_fS2_fjLb0ELj1024ELj4ENS_18Kernel_traits_baseILj768ES2_S2_fS2_fjLj1024EEEEELb0EEEvNS_9BwdParamsE:
.text._ZN10layer_norm40ln_parallel_residual_bwd_finalize_kernelINS_22Kernel_traits_finalizeILj768E6__halfS2_fS2_fjLb0ELj1024ELj4ENS_18Kernel_traits_baseILj768ES2_S2_fS2_fjLj1024EEEEELb0EEEvNS_9BwdParamsE:
        /* <DEDUP_REMOVED lines=58> */
.L_x_2981:
        /* <DEDUP_REMOVED lines=112> */
.L_x_2980:
[----:B------:R-:W-:Y:S05]  /*0aa0*/  BSYNC.RECONVERGENT B1 ;  /* 0x0000000000017941 */ /* 0x000fea0003800200 */
.L_x_2979:
        /* <DEDUP_REMOVED lines=66> */
.L_x_2983:
[----:B------:R-:W-:Y:S05]  /*0ed0*/  BSYNC.RECONVERGENT B1 ;  /* 0x0000000000017941 */ /* 0x000fea0003800200 */
.L_x_2982:
        /* <DEDUP_REMOVED lines=36> */
.L_x_2985:
[----:B------:R-:W-:Y:S05]  /*1120*/  BSYNC.RECONVERGENT B1 ;  /* 0x0000000000017941 */ /* 0x000fea0003800200 */
.L_x_2984:
        /* <DEDUP_REMOVED lines=18> */
.L_x_2978:
[----:B------:R-:W-:Y:S05]  /*1250*/  BSYNC.RECONVERGENT B0 ;  /* 0x0000000000007941 */ /* 0x000fea0003800200 */
.L_x_2977:
        /* <DEDUP_REMOVED lines=96> */
.L_x_2986:
        /* <DEDUP_REMOVED lines=10> */
.L_x_5001:


//--------------------- .text._ZN10layer_norm31ln_parallel_residual_bwd_kernelINS_13Kernel_traitsI6__halfS2_fS2_fjLj768ELj1ELj4ELj1ELj16ENS_18Kernel_traits_baseILj768ES2_S2_fS2_fjLj128EEEEELb1ELb1ELb0EEEvNS_9BwdParamsE --------------------------
	.section	.text._ZN10layer_norm31ln_parallel_residual_bwd_kernelINS_13Kernel_traitsI6__halfS2_fS2_fjLj768ELj1ELj4ELj1ELj16ENS_18Kernel_traits_baseILj768ES2_S2_fS2_fjLj128EEEEELb1ELb1ELb0EEEvNS_9BwdParamsE,"ax",@progbits
	.align	128
        .global         _ZN10layer_norm31ln_parallel_residual_bwd_kernelINS_13Kernel_traitsI6__halfS2_fS2_fjLj768ELj1ELj4ELj1ELj16ENS_18Kernel_traits_baseILj768ES2_S2_fS2_fjLj128EEEEELb1ELb1ELb0EEEvNS_9BwdParamsE
        .type           _ZN10layer_norm31ln_parallel_residual_bwd_kernelINS_13Kernel_traitsI6__halfS2_fS2_fjLj768ELj1ELj4ELj1ELj16ENS_18Kernel_traits_baseILj768ES2_S2_fS2_fjLj128EEEEELb1ELb1ELb0EEEvNS_9BwdParamsE,@function
        .size           _ZN10layer_norm31ln_parallel_residual_bwd_kernelINS_13Kernel_traitsI6__halfS2_fS2_fjLj768ELj1ELj4ELj1ELj16ENS_18Kernel_traits_baseILj768ES2_S2_fS2_fjLj128EEEEELb1ELb1ELb0EEEvNS_9BwdParamsE,(.L_x_5002 - _ZN10layer_norm31ln_parallel_residual_bwd_kernelINS_13Kernel_traitsI6__halfS2_fS2_fjLj768ELj1ELj4ELj1ELj16ENS_18Kernel_traits_baseILj768ES2_S2_fS2_fjLj128EEEEELb1ELb1ELb0EEEvNS_9BwdParamsE)
        .other          _ZN10layer_norm31ln_parallel_residual_bwd_kernelINS_13Kernel_traitsI6__halfS2_fS2_fjLj768ELj1ELj4ELj1ELj16ENS_18Kernel_traits_baseILj768ES2_S2_fS2_fjLj128EEEEELb1ELb1ELb0EEEvNS_9BwdParamsE,@"STO_CUDA_ENTRY STV_DEFAULT"
_ZN10layer_norm31ln_parallel_residual_bwd_kernelINS_13Kernel_traitsI6__halfS2_fS2_fjLj768ELj1ELj4ELj1ELj16ENS_18Kernel_traits_baseILj768ES2_S2_fS2_fjLj128EEEEELb1ELb1ELb0EEEvNS_9BwdParamsE:
.text._ZN10layer_norm31ln_parallel_residual_bwd_kernelINS_13Kernel_traitsI6__halfS2_fS2_fjLj768ELj1ELj4ELj1ELj16ENS_18Kernel_traits_baseILj768ES2_S2_fS2_fjLj128EEEEELb1ELb1ELb0EEEvNS_9BwdParamsE:
        /* <DEDUP_REMOVED lines=90> */
.L_x_3025:
        /* <DEDUP_REMOVED lines=33> */
[----:B--2---:R-:W-:-:S04]  /*07b0*/  IMAD.WIDE.U32 R158, R116, 0x8, R158 ;  /* 0x00000008749e7825 */ /* 0x004fc800078e009e */
[----:B------:R-:W-:Y:S01]  /*07c0*/  HADD2.F32 R153, -RZ, R136.H1_H1 ;  /* 0x30000088ff997230 */ /* 0x000fe20000004100 */
[----:B------:R-:W5:Y:S01]  /*07d0*/  LDG.E.64 R108, desc[UR8][R158.64] ;  /* 0x000000089e6c7981 */ /* 0x000f62000c1e1b00 */
[----:B0-----:R-:W-:-:S05]  /*07e0*/  @P0 IMAD.WIDE.U32 R156, R116, 0x20, R156 ;  /* 0x00000020749c0825 */ /* 0x001fca00078e009c */
[----:B------:R-:W5:Y:S04]  /*07f0*/  @P0 LDG.E.128 R24, desc[UR8][R156.64] ;  /* 0x000000089c180981 */ /* 0x000f68000c1e1d00 */
[----:B------:R0:W5:Y:S01]  /*0800*/  @P0 LDG.E.128 R20, desc[UR8][R156.64+0x10] ;  /* 0x000010089c140981 */ /* 0x000162000c1e1d00 */
[----:B-1----:R-:W-:-:S05]  /*0810*/  @P2 IMAD.WIDE.U32 R160, R116, 0x8, R160 ;  /* 0x0000000874a02825 */ /* 0x002fca00078e00a0 */
[----:B------:R1:W5:Y:S01]  /*0820*/  @P2 LDG.E.64 R164, desc[UR8][R160.64] ;  /* 0x00000008a0a42981 */ /* 0x000362000c1e1b00 */
[----:B0-----:R-:W-:Y:S02]  /*0830*/  HADD2.F32 R156, -RZ, R136.H0_H0 ;  /* 0x20000088ff9c7230 */ /* 0x001fe40000004100 */
[--C-:B-1----:R-:W-:Y:S02]  /*0840*/  HADD2.F32 R160, -RZ, R137.reuse.H0_H0 ;  /* 0x20000089ffa07230 */ /* 0x102fe40000004100 */
[----:B------:R-:W-:Y:S02]  /*0850*/  HADD2.F32 R157, -RZ, R137.H1_H1 ;  /* 0x30000089ff9d7230 */ /* 0x000fe40000004100 */
[----:B------:R-:W-:Y:S02]  /*0860*/  HADD2.F32 R161, -RZ, R138.H1_H1 ;  /* 0x3000008affa17230 */ /* 0x000fe40000004100 */
[----:B------:R-:W-:Y:S02]  /*0870*/  HADD2.F32 R163, -RZ, R139.H0_H0 ;  /* 0x2000008bffa37230 */ /* 0x000fe40000004100 */
[C---:B---3--:R-:W-:Y:S01]  /*0880*/  FADD.FTZ R162, -R175.reuse, R97 ;  /* 0x00000061afa27221 */ /* 0x048fe20000010100 */
[C---:B------:R-:W-:Y:S01]  /*0890*/  FADD.FTZ R96, -R175.reuse, R96 ;  /* 0x00000060af607221 */ /* 0x040fe20000010100 */
[C---:B------:R-:W-:Y:S01]  /*08a0*/  FADD.FTZ R98, -R175.reuse, R98 ;  /* 0x00000062af627221 */ /* 0x040fe20000010100 */
[----:B------:R-:W-:Y:S01]  /*08b0*/  FADD.FTZ R170, -R175, R99 ;  /* 0x00000063afaa7221 */ /* 0x000fe20000010100 */
[----:B----4-:R-:W-:-:S02]  /*08c0*/  HADD2.F32 R97, -RZ, R100.H0_H0 ;  /* 0x20000064ff617230 */ /* 0x010fc40000004100 */
[C---:B-----5:R-:W-:Y:S01]  /*08d0*/  FMUL.FTZ R3, R117.reuse, R96 ;  /* 0x0000006075037220 */ /* 0x060fe20000410000 */
[----:B------:R-:W-:Y:S02]  /*08e0*/  HADD2.F32 R100, -RZ, R100.H1_H1 ;  /* 0x30000064ff647230 */ /* 0x000fe40000004100 */
[-C--:B------:R-:W-:Y:S01]  /*08f0*/  FMUL.FTZ R156, R156, R97.reuse ;  /* 0x000000619c9c7220 */ /* 0x080fe20000410000 */
[--C-:B------:R-:W-:Y:S02]  /*0900*/  HADD2.F32 R99, -RZ, R101.reuse.H0_H0 ;  /* 0x20000065ff637230 */ /* 0x100fe40000004100 */
[----:B------:R-:W-:Y:S01]  /*0910*/  FMUL.FTZ R155, R117, R98 ;  /* 0x00000062759b7220 */ /* 0x000fe20000410000 */
[----:B------:R-:W-:Y:S01]  /*0920*/  FADD.FTZ R48, R48, R97 ;  /* 0x0000006130307221 */ /* 0x000fe20000010000 */
[----:B------:R-:W-:Y:S01]  /*0930*/  FFMA.FTZ R72, R3, R97, R72 ;  /* 0x0000006103487223 */ /* 0x000fe20000010048 */
[----:B------:R-:W-:Y:S01]  /*0940*/  FMUL.FTZ R153, R153, R100 ;  /* 0x0000006499997220 */ /* 0x000fe20000410000 */
[----:B------:R-:W-:Y:S01]  /*0950*/  FADD.FTZ R96, RZ, R156 ;  /* 0x0000009cff607221 */ /* 0x000fe20000010000 */
[----:B------:R-:W-:Y:S01]  /*0960*/  FMUL.FTZ R158, R117, R162 ;  /* 0x000000a2759e7220 */ /* 0x000fe20000410000 */
[----:B------:R-:W-:Y:S01]  /*0970*/  FFMA.FTZ R97, R3, R156, RZ ;  /* 0x0000009c03617223 */ /* 0x000fe200000100ff */
[-C--:B------:R-:W-:Y:S01]  /*0980*/  FMUL.FTZ R160, R160, R99.reuse ;  /* 0x00000063a0a07220 */ /* 0x080fe20000410000 */
[----:B------:R-:W-:Y:S01]  /*0990*/  FADD.FTZ R50, R50, R99 ;  /* 0x0000006332327221 */ /* 0x000fe20000010000 */
[----:B------:R-:W-:Y:S01]  /*09a0*/  FFMA.FTZ R74, R155, R99, R74 ;  /* 0x000000639b4a7223 */ /* 0x000fe2000001004a */
[----:B------:R-:W-:-:S02]  /*09b0*/  HADD2.F32 R172, -RZ, R101.H1_H1 ;  /* 0x30000065ffac7230 */ /* 0x000fc40000004100 */
[----:B------:R-:W-:Y:S01]  /*09c0*/  FADD.FTZ R99, R96, R153 ;  /* 0x0000009960637221 */ /* 0x000fe20000010000 */
[----:B------:R-:W-:Y:S01]  /*09d0*/  FFMA.FTZ R96, R158, R153, R97 ;  /* 0x000000999e607223 */ /* 0x000fe20000010061 */
[----:B------:R-:W-:Y:S01]  /*09e0*/  FMUL.FTZ R162, R117, R170 ;  /* 0x000000aa75a27220 */ /* 0x000fe20000410000 */
[----:B------:R-:W-:Y:S02]  /*09f0*/  HADD2.F32 R101, -RZ, R102.H0_H0 ;  /* 0x20000066ff657230 */ /* 0x000fe40000004100 */
[----:B------:R-:W-:Y:S01]  /*0a00*/  FADD.FTZ R104, -R175, R104 ;  /* 0x00000068af687221 */ /* 0x000fe20000010100 */
[----:B------:R-:W-:Y:S02]  /*0a10*/  HADD2.F32 R170, -RZ, R138.H0_H0 ;  /* 0x2000008affaa7230 */ /* 0x000fe40000004100 */
        /* <DEDUP_REMOVED lines=8> */
[C---:B------:R-:W-:Y:S01]  /*0aa0*/  FFMA.FTZ R96, R162.reuse, R157, R97 ;  /* 0x0000009da2607223 */ /* 0x040fe20000010061 */
[--C-:B------:R-:W-:Y:S02]  /*0ab0*/  HADD2.F32 R173, -RZ, R103.reuse.H0_H0 ;  /* 0x20000067ffad7230 */ /* 0x100fe40000004100 */
        /* <DEDUP_REMOVED lines=9> */
[----:B------:R-:W-:-:S02]  /*0b50*/  HADD2.F32 R103, -RZ, R103.H1_H1 ;  /* 0x30000067ff677230 */ /* 0x000fc40000004100 */
[----:B------:R-:W-:Y:S01]  /*0b60*/  FMUL.FTZ R171, R117, R106 ;  /* 0x0000006a75ab7220 */ /* 0x000fe20000410000 */
[----:B------:R-:W-:Y:S02]  /*0b70*/  HADD2.F32 R100, -RZ, R139.H1_H1 ;  /* 0x3000008bff647230 */ /* 0x000fe40000004100 */
        /* <DEDUP_REMOVED lines=19> */
.L_x_2989:
[----:B------:R-:W-:Y:S05]  /*0cb0*/  BSYNC.RECONVERGENT B0 ;  /* 0x0000000000007941 */ /* 0x000fea0003800200 */
.L_x_2988:
        /* <DEDUP_REMOVED lines=19> */
[----:B------:R-:W5:Y:S04]  /*0df0*/  @P0 LDG.E.128 R16, desc[UR8][R118.64] ;  /* 0x0000000876100981 */ /* 0x000f68000c1e1d00 */
[----:B------:R0:W5:Y:S01]  /*0e00*/  @P0 LDG.E.128 R12, desc[UR8][R118.64+0x10] ;  /* 0x00001008760c0981 */ /* 0x000162000c1e1d00 */
[----:B-1----:R-:W-:-:S04]  /*0e10*/  @P2 IMAD.WIDE.U32 R122, R176, 0x8, R122 ;  /* 0x00000008b07a2825 */ /* 0x002fc800078e007a */
[--C-:B--2---:R-:W-:Y:S01]  /*0e20*/  HADD2.F32 R121, -RZ, R80.reuse.H1_H1 ;  /* 0x30000050ff797230 */ /* 0x104fe20000004100 */
[----:B------:R1:W5:Y:S01]  /*0e30*/  @P2 LDG.E.64 R166, desc[UR8][R122.64] ;  /* 0x000000087aa62981 */ /* 0x000362000c1e1b00 */
[----:B0-----:R-:W-:Y:S02]  /*0e40*/  HADD2.F32 R118, -RZ, R80.H0_H0 ;  /* 0x20000050ff767230 */ /* 0x001fe40000004100 */
[--C-:B-1----:R-:W-:Y:S02]  /*0e50*/  HADD2.F32 R122, -RZ, R81.reuse.H0_H0 ;  /* 0x20000051ff7a7230 */ /* 0x102fe40000004100 */
[----:B------:R-:W-:Y:S02]  /*0e60*/  HADD2.F32 R125, -RZ, R81.H1_H1 ;  /* 0x30000051ff7d7230 */ /* 0x000fe40000004100 */
[----:B------:R-:W-:Y:S01]  /*0e70*/  HADD2.F32 R129, -RZ, R83.H0_H0 ;  /* 0x20000053ff817230 */ /* 0x000fe20000004100 */
[----:B------:R-:W-:Y:S01]  /*0e80*/  IADD3 R176, PT, PT, R176, 0x20, RZ ;  /* 0x00000020b0b07810 */ /* 0x000fe20007ffe0ff */
        /* <DEDUP_REMOVED lines=13> */
[----:B------:R-:W-:Y:S01]  /*0f60*/  FADD.FTZ R96, R177, R118 ;  /* 0x00000076b1607221 */ /* 0x000fe20000010000 */
[----:B------:R-:W-:Y:S01]  /*0f70*/  FMUL.FTZ R120, R117, R124 ;  /* 0x0000007c75787220 */ /* 0x000fe20000410000 */
[----:B------:R-:W-:Y:S01]  /*0f80*/  FFMA.FTZ R97, R119, R118, R178 ;  /* 0x0000007677617223 */ /* 0x000fe200000100b2 */
        /* <DEDUP_REMOVED lines=13> */
[----:B------:R-:W-:Y:S01]  /*1060*/  FADD.FTZ R43, R43, R128 ;  /* 0x000000802b2b7221 */ /* 0x000fe20000010000 */
[----:B------:R-:W-:Y:S01]  /*1070*/  FFMA.FTZ R67, R124, R128, R67 ;  /* 0x000000807c437223 */ /* 0x000fe20000010043 */
[----:B------:R-:W-:-:S02]  /*1080*/  HADD2.F32 R102, -RZ, R102.H1_H1 ;  /* 0x30000066ff667230 */ /* 0x000fc40000004100 */
[----:B------:R-:W-:Y:S01]  /*1090*/  FADD.FTZ R130, -R175, R105 ;  /* 0x00000069af827221 */ /* 0x000fe20000010100 */
[----:B------:R-:W-:Y:S02]  /*10a0*/  HADD2.F32 R128, -RZ, R82.H1_H1 ;  /* 0x30000052ff807230 */ /* 0x000fe40000004100 */
        /* <DEDUP_REMOVED lines=33> */
.L_x_2991:
[----:B------:R-:W-:Y:S05]  /*12c0*/  BSYNC.RECONVERGENT B0 ;  /* 0x0000000000007941 */ /* 0x000fea0003800200 */
.L_x_2990:
        /* <DEDUP_REMOVED lines=18> */
[----:B------:R-:W-:-:S02]  /*13f0*/  HADD2.F32 R135, -RZ, R76.H1_H1 ;  /* 0x3000004cff877230 */ /* 0x000fc40000004100 */
[----:B0-----:R-:W-:-:S05]  /*1400*/  @P0 IMAD.WIDE.U32 R140, R176, 0x20, R140 ;  /* 0x00000020b08c0825 */ /* 0x001fca00078e008c */
[----:B------:R-:W5:Y:S01]  /*1410*/  @P0 LDG.E.128 R8, desc[UR8][R140.64] ;  /* 0x000000088c080981 */ /* 0x000f62000c1e1d00 */
[----:B-1----:R-:W-:-:S03]  /*1420*/  @P2 IMAD.WIDE.U32 R142, R176, 0x8, R142 ;  /* 0x00000008b08e2825 */ /* 0x002fc600078e008e */
[----:B------:R-:W5:Y:S04]  /*1430*/  @P0 LDG.E.128 R4, desc[UR8][R140.64+0x10] ;  /* 0x000010088c040981 */ /* 0x000f68000c1e1d00 */
[----:B------:R0:W5:Y:S01]  /*1440*/  @P2 LDG.E.64 R168, desc[UR8][R142.64] ;  /* 0x000000088ea82981 */ /* 0x000162000c1e1b00 */
[----:B------:R-:W-:Y:S02]  /*1450*/  HADD2.F32 R147, -RZ, R78.H1_H1 ;  /* 0x3000004eff937230 */ /* 0x000fe40000004100 */
[----:B0-----:R-:W-:Y:S02]  /*1460*/  HADD2.F32 R143, -RZ, R77.H1_H1 ;  /* 0x3000004dff8f7230 */ /* 0x001fe40000004100 */
[----:B------:R-:W-:Y:S02]  /*1470*/  HADD2.F32 R151, -RZ, R79.H1_H1 ;  /* 0x3000004fff977230 */ /* 0x000fe40000004100 */
[C---:B---3--:R-:W-:Y:S01]  /*1480*/  FADD.FTZ R144, -R175.reuse, R97 ;  /* 0x00000061af907221 */ /* 0x048fe20000010100 */
[----:B------:R-:W-:Y:S01]  /*1490*/  FADD.FTZ R146, -R175, R98 ;  /* 0x00000062af927221 */ /* 0x000fe20000010100 */
[----:B------:R-:W-:-:S02]  /*14a0*/  HADD2.F32 R97, -RZ, R76.H0_H0 ;  /* 0x2000004cff617230 */ /* 0x000fc40000004100 */
[C---:B------:R-:W-:Y:S01]  /*14b0*/  FADD.FTZ R96, -R175.reuse, R96 ;  /* 0x00000060af607221 */ /* 0x040fe20000010100 */
[--C-:B----4-:R-:W-:Y:S02]  /*14c0*/  HADD2.F32 R98, -RZ, R104.reuse.H0_H0 ;  /* 0x20000068ff627230 */ /* 0x110fe40000004100 */
[----:B------:R-:W-:Y:S02]  /*14d0*/  HADD2.F32 R104, -RZ, R104.H1_H1 ;  /* 0x30000068ff687230 */ /* 0x000fe40000004100 */
[----:B------:R-:W-:Y:S01]  /*14e0*/  FADD.FTZ R148, -R175, R99 ;  /* 0x00000063af947221 */ /* 0x000fe20000010100 */
[----:B-----5:R-:W-:Y:S01]  /*14f0*/  FMUL.FTZ R133, R117, R96 ;  /* 0x0000006075857220 */ /* 0x020fe20000410000 */
[----:B------:R-:W-:Y:S01]  /*1500*/  FMUL.FTZ R140, R97, R98 ;  /* 0x00000062618c7220 */ /* 0x000fe20000410000 */
[C---:B------:R-:W-:Y:S01]  /*1510*/  FMUL.FTZ R142, R117.reuse, R144 ;  /* 0x00000090758e7220 */ /* 0x040fe20000410000 */
[----:B------:R-:W-:Y:S02]  /*1520*/  HADD2.F32 R99, -RZ, R105.H0_H0 ;  /* 0x20000069ff637230 */ /* 0x000fe40000004100 */
[----:B------:R-:W-:Y:S01]  /*1530*/  FMUL.FTZ R141, R117, R146 ;  /* 0x00000092758d7220 */ /* 0x000fe20000410000 */
[----:B------:R-:W-:-:S02]  /*1540*/  HADD2.F32 R144, -RZ, R77.H0_H0 ;  /* 0x2000004dff907230 */ /* 0x000fc40000004100 */
[----:B------:R-:W-:Y:S01]  /*1550*/  FMUL.FTZ R135, R135, R104 ;  /* 0x0000006887877220 */ /* 0x000fe20000410000 */
[----:B------:R-:W-:Y:S01]  /*1560*/  FADD.FTZ R96, R177, R140 ;  /* 0x0000008cb1607221 */ /* 0x000fe20000010000 */
[----:B------:R-:W-:Y:S01]  /*1570*/  FFMA.FTZ R97, R133, R140, R178 ;  /* 0x0000008c85617223 */ /* 0x000fe200000100b2 */
[----:B------:R-:W-:Y:S01]  /*1580*/  FADD.FTZ R150, -R175, R100 ;  /* 0x00000064af967221 */ /* 0x000fe20000010100 */
[-C--:B------:R-:W-:Y:S01]  /*1590*/  FMUL.FTZ R144, R144, R99.reuse ;  /* 0x0000006390907220 */ /* 0x080fe20000410000 */
[----:B------:R-:W-:Y:S01]  /*15a0*/  FADD.FTZ R34, R34, R99 ;  /* 0x0000006322227221 */ /* 0x000fe20000010000 */
[----:B------:R-:W-:Y:S01]  /*15b0*/  FFMA.FTZ R58, R141, R99, R58 ;  /* 0x000000638d3a7223 */ /* 0x000fe2000001003a */
[----:B------:R-:W-:Y:S02]  /*15c0*/  HADD2.F32 R100, -RZ, R105.H1_H1 ;  /* 0x30000069ff647230 */ /* 0x000fe40000004100 */
[----:B------:R-:W-:Y:S01]  /*15d0*/  FADD.FTZ R99, R96, R135 ;  /* 0x0000008760637221 */ /* 0x000fe20000010000 */
[----:B------:R-:W-:Y:S01]  /*15e0*/  FFMA.FTZ R96, R142, R135, R97 ;  /* 0x000000878e607223 */ /* 0x000fe20000010061 */
[----:B------:R-:W-:Y:S01]  /*15f0*/  FADD.FTZ R152, -R175, R101 ;  /* 0x00000065af987221 */ /* 0x000fe20000010100 */
[----:B------:R-:W-:Y:S01]  /*1600*/  FMUL.FTZ R146, R117, R148 ;  /* 0x0000009475927220 */ /* 0x000fe20000410000 */
[----:B------:R-:W-:-:S02]  /*1610*/  HADD2.F32 R101, -RZ, R106.H0_H0 ;  /* 0x2000006aff657230 */ /* 0x000fc40000004100 */
[----:B------:R-:W-:Y:S01]  /*1620*/  FADD.FTZ R32, R32, R98 ;  /* 0x0000006220207221 */ /* 0x000fe20000010000 */
[----:B------:R-:W-:Y:S01]  /*1630*/  FFMA.FTZ R56, R133, R98, R56 ;  /* 0x0000006285387223 */ /* 0x000fe20000010038 */
[----:B------:R-:W-:Y:S02]  /*1640*/  HADD2.F32 R148, -RZ, R78.H0_H0 ;  /* 0x2000004eff947230 */ /* 0x000fe40000004100 */
[----:B------:R-:W-:Y:S01]  /*1650*/  FMUL.FTZ R143, R143, R100 ;  /* 0x000000648f8f7220 */ /* 0x000fe20000410000 */
[----:B------:R-:W-:Y:S01]  /*1660*/  FADD.FTZ R98, R99, R144 ;  /* 0x0000009063627221 */ /* 0x000fe20000010000 */
[----:B------:R-:W-:Y:S01]  /*1670*/  FFMA.FTZ R97, R141, R144, R96 ;  /* 0x000000908d617223 */ /* 0x000fe20000010060 */
[----:B------:R-:W-:Y:S02]  /*1680*/  HADD2.F32 R106, -RZ, R106.H1_H1 ;  /* 0x3000006aff6a7230 */ /* 0x000fe40000004100 */
[----:B------:R-:W-:Y:S01]  /*1690*/  FMUL.FTZ R145, R117, R150 ;  /* 0x0000009675917220 */ /* 0x000fe20000410000 */
[----:B------:R-:W-:Y:S01]  /*16a0*/  FMUL.FTZ R148, R148, R101 ;  /* 0x0000006594947220 */ /* 0x000fe20000410000 */
[----:B------:R-:W-:Y:S01]  /*16b0*/  FADD.FTZ R99, R98, R143 ;  /* 0x0000008f62637221 */ /* 0x000fe20000010000 */
[----:B------:R-:W-:Y:S01]  /*16c0*/  FFMA.FTZ R96, R146, R143, R97 ;  /* 0x0000008f92607223 */ /* 0x000fe20000010061 */
[----:B------:R-:W-:Y:S01]  /*16d0*/  FADD.FTZ R154, -R175, R103 ;  /* 0x00000067af9a7221 */ /* 0x000fe20000010100 */
[----:B------:R-:W-:Y:S01]  /*16e0*/  FMUL.FTZ R150, R117, R152 ;  /* 0x0000009875967220 */ /* 0x000fe20000410000 */
[----:B------:R-:W-:-:S02]  /*16f0*/  HADD2.F32 R103, -RZ, R107.H0_H0 ;  /* 0x2000006bff677230 */ /* 0x000fc40000004100 */
[----:B------:R-:W-:Y:S01]  /*1700*/  FADD.FTZ R102, -R175, R102 ;  /* 0x00000066af667221 */ /* 0x000fe20000010100 */
[----:B------:R-:W-:Y:S02]  /*1710*/  HADD2.F32 R152, -RZ, R79.H0_H0 ;  /* 0x2000004fff987230 */ /* 0x000fe40000004100 */
[----:B------:R-:W-:Y:S01]  /*1720*/  FMUL.FTZ R147, R147, R106 ;  /* 0x0000006a93937220 */ /* 0x000fe20000410000 */
[----:B------:R-:W-:Y:S01]  /*1730*/  FADD.FTZ R98, R99, R148 ;  /* 0x0000009463627221 */ /* 0x000fe20000010000 */
[----:B------:R-:W-:Y:S01]  /*1740*/  FFMA.FTZ R97, R145, R148, R96 ;  /* 0x0000009491617223 */ /* 0x000fe20000010060 */
[----:B------:R-:W-:Y:S02]  /*1750*/  HADD2.F32 R176, -RZ, R107.H1_H1 ;  /* 0x3000006bffb07230 */ /* 0x000fe40000004100 */
        /* <DEDUP_REMOVED lines=22> */
.L_x_2993:
[----:B------:R-:W-:Y:S05]  /*18c0*/  BSYNC.RECONVERGENT B0 ;  /* 0x0000000000007941 */ /* 0x000fea0003800200 */
.L_x_2992:
        /* <DEDUP_REMOVED lines=23> */
.L_x_3037:
        /* <DEDUP_REMOVED lines=18> */
[-CC-:B0-----:R-:W-:Y:S01]  /*1b60*/  FFMA.FTZ R102, R174, R100.reuse, R101.reuse ;  /* 0x00000064ae667223 */ /* 0x181fe20000010065 */
        /* <DEDUP_REMOVED lines=53> */
.L_x_2999:
        /* <DEDUP_REMOVED lines=17> */
[-CC-:B0-----:R-:W-:Y:S01]  /*1fd0*/  FFMA.FTZ R102, R162, R100.reuse, R101.reuse ;  /* 0x00000064a2667223 */ /* 0x181fe20000010065 */
[----:B------:R-:W-:Y:S01]  /*1fe0*/  FSEL R96, R85, RZ, P6 ;  /* 0x000000ff55607208 */ /* 0x000fe20003000000 */
[-CC-:B------:R-:W-:Y:S01]  /*1ff0*/  FFMA.FTZ R85, R155, R100.reuse, R101.reuse ;  /* 0x000000649b557223 */ /* 0x180fe20000010065 */
[----:B------:R-:W-:Y:S01]  /*2000*/  FSEL R176, R87, RZ, P0 ;  /* 0x000000ff57b07208 */ /* 0x000fe20000000000 */
[-CC-:B------:R-:W-:Y:S01]  /*2010*/  FFMA.FTZ R87, R159, R100.reuse, R101.reuse ;  /* 0x000000649f577223 */ /* 0x180fe20000010065 */
[----:B------:R-:W-:Y:S01]  /*2020*/  FSEL R175, R86, RZ, P2 ;  /* 0x000000ff56af7208 */ /* 0x000fe20001000000 */
[----:B------:R-:W-:Y:S01]  /*2030*/  FFMA.FTZ R86, R158, R100, R101 ;  /* 0x000000649e567223 */ /* 0x000fe20000010065 */
[----:B------:R-:W-:Y:S01]  /*2040*/  FADD.FTZ R88, R160, -R85 ;  /* 0x80000055a0587221 */ /* 0x000fe20000010000 */
[----:B------:R-:W-:Y:S01]  /*2050*/  FADD.FTZ R104, R170, -R87 ;  /* 0x80000057aa687221 */ /* 0x000fe20000010000 */
        /* <DEDUP_REMOVED lines=28> */
.L_x_2998:
        /* <DEDUP_REMOVED lines=59> */
.L_x_3001:
        /* <DEDUP_REMOVED lines=17> */
[-CC-:B------:R-:W-:Y:S01]  /*26e0*/  FFMA.FTZ R104, R172, R100.reuse, R101.reuse ;  /* 0x00000064ac687223 */ /* 0x180fe20000010065 */
        /* <DEDUP_REMOVED lines=8> */
[----:B0-----:R-:W-:Y:S01]  /*2770*/  FADD.FTZ R102, R157, -R88 ;  /* 0x800000589d667221 */ /* 0x001fe20000010000 */
        /* <DEDUP_REMOVED lines=27> */
.L_x_2997:
        /* <DEDUP_REMOVED lines=11> */
[-CC-:B------:R-:W-:Y:S01]  /*29e0*/  FFMA.FTZ R93, R159, R100.reuse, R101.reuse ;  /* 0x000000649f5d7223 */ /* 0x180fe20000010065 */
        /* <DEDUP_REMOVED lines=71> */
.L_x_3003:
[-CC-:B------:R-:W-:Y:S01]  /*2e60*/  FFMA.FTZ R84, R171, R100.reuse, R101.reuse ;  /* 0x00000064ab547223 */ /* 0x180fe20000010065 */
[-CC-:B------:R-:W-:Y:S01]  /*2e70*/  FFMA.FTZ R88, R174, R100.reuse, R101.reuse ;  /* 0x00000064ae587223 */ /* 0x180fe20000010065 */
[----:B------:R-:W-:Y:S01]  /*2e80*/  FFMA.FTZ R85, R159, R100, R101 ;  /* 0x000000649f557223 */ /* 0x000fe20000010065 */
[----:B------:R-:W-:Y:S01]  /*2e90*/  LOP3.LUT P0, RZ, R109, 0xff0000, RZ, 0xc0, !PT ;  /* 0x00ff00006dff7812 */ /* 0x000fe2000780c0ff */
[----:B------:R-:W-:Y:S01]  /*2ea0*/  FADD.FTZ R84, R163, -R84 ;  /* 0x80000054a3547221 */ /* 0x000fe20000010000 */
[----:B------:R-:W-:Y:S01]  /*2eb0*/  FADD.FTZ R92, R173, -R88 ;  /* 0x80000058ad5c7221 */ /* 0x000fe20000010000 */
[----:B------:R-:W-:Y:S01]  /*2ec0*/  FADD.FTZ R88, R170, -R85 ;  /* 0x80000055aa587221 */ /* 0x000fe20000010000 */
[----:B------:R-:W-:Y:S01]  /*2ed0*/  LOP3.LUT P6, RZ, R165, 0xff0000, RZ, 0xc0, !PT ;  /* 0x00ff0000a5ff7812 */ /* 0x000fe200078cc0ff */
[C---:B-----5:R-:W-:Y:S01]  /*2ee0*/  FMUL.FTZ R90, R117.reuse, R84 ;  /* 0x00000054755a7220 */ /* 0x060fe20000410000 */
[----:B------:R-:W-:Y:S01]  /*2ef0*/  FFMA.FTZ R84, R172, R100, R101 ;  /* 0x00000064ac547223 */ /* 0x000fe20000010065 */
[----:B------:R-:W-:Y:S01]  /*2f00*/  FMUL.FTZ R91, R117, R92 ;  /* 0x0000005c755b7220 */ /* 0x000fe20000410000 */
[----:B------:R-:W-:Y:S01]  /*2f10*/  ISETP.GE.U32.AND P2, PT, R108, RZ, PT ;  /* 0x000000ff6c00720c */ /* 0x000fe20003f46070 */
[----:B------:R-:W-:Y:S01]  /*2f20*/  FMUL.FTZ R86, R90, UR13 ;  /* 0x0000000d5a567c20 */ /* 0x000fe20008410000 */
[----:B------:R-:W-:Y:S01]  /*2f30*/  FADD.FTZ R84, R161, -R84 ;  /* 0x80000054a1547221 */ /* 0x000fe20000010000 */
        /* <DEDUP_REMOVED lines=9> */
[C---:B------:R-:W-:Y:S02]  /*2fd0*/  ISETP.GE.U32.AND.EX P0, PT, R165.reuse, 0x1000000, PT, P0 ;  /* 0x01000000a500780c */ /* 0x040fe40003f06100 */
[----:B------:R-:W-:Y:S02]  /*2fe0*/  LOP3.LUT P6, RZ, R165, 0xff, RZ, 0xc0, !PT ;  /* 0x000000ffa5ff7812 */ /* 0x000fe400078cc0ff */
[C---:B------:R-:W-:Y:S02]  /*2ff0*/  FSEL R86, R85.reuse, RZ, P2 ;  /* 0x000000ff55567208 */ /* 0x040fe40001000000 */
[----:B------:R-:W-:Y:S01]  /*3000*/  FSEL R92, R85, RZ, P0 ;  /* 0x000000ff555c7208 */ /* 0x000fe20000000000 */
[----:B------:R-:W-:Y:S01]  /*3010*/  FFMA.FTZ R85, R155, R100, R101 ;  /* 0x000000649b557223 */ /* 0x000fe20000010065 */
[----:B------:R-:W-:Y:S02]  /*3020*/  FSEL R94, R84, RZ, P6 ;  /* 0x000000ff545e7208 */ /* 0x000fe40003000000 */
[----:B------:R-:W-:-:S02]  /*3030*/  LOP3.LUT P6, RZ, R109, 0xff, RZ, 0xc0, !PT ;  /* 0x000000ff6dff7812 */ /* 0x000fc400078cc0ff */
[----:B------:R-:W-:Y:S02]  /*3040*/  LOP3.LUT P2, RZ, R165, 0xff00, RZ, 0xc0, !PT ;  /* 0x0000ff00a5ff7812 */ /* 0x000fe4000784c0ff */
[----:B------:R-:W-:Y:S01]  /*3050*/  F2FP.F16.F32.PACK_AB R99, R86, R99 ;  /* 0x000000635663723e */ /* 0x000fe200000000ff */
[----:B------:R-:W-:Y:S01]  /*3060*/  FADD.FTZ R86, R160, -R85 ;  /* 0x80000055a0567221 */ /* 0x000fe20000010000 */
[----:B------:R-:W-:Y:S01]  /*3070*/  F2FP.F16.F32.PACK_AB R95, R92, R95 ;  /* 0x0000005f5c5f723e */ /* 0x000fe200000000ff */
        /* <DEDUP_REMOVED lines=9> */
[----:B------:R-:W-:Y:S01]  /*3110*/  F2FP.F16.F32.PACK_AB R94, R93, R94 ;  /* 0x0000005e5d5e723e */ /* 0x000fe200000000ff */
        /* <DEDUP_REMOVED lines=31> */
.L_x_3002:
        /* <DEDUP_REMOVED lines=14> */
[----:B------:R-:W-:Y:S01]  /*33f0*/  FFMA.FTZ R94, R117, R94, R23 ;  /* 0x0000005e755e7223 */ /* 0x000fe20000010017 */
[----:B------:R-:W-:Y:S01]  /*3400*/  LOP3.LUT P6, RZ, R165, 0xff0000, RZ, 0xc0, !PT ;  /* 0x00ff0000a5ff7812 */ /* 0x000fe200078cc0ff */
[----:B------:R-:W-:Y:S01]  /*3410*/  FFMA.FTZ R93, R117, R93, R20 ;  /* 0x0000005d755d7223 */ /* 0x000fe20000010014 */
[----:B------:R-:W-:Y:S01]  /*3420*/  FMUL.FTZ R95, R92, UR13 ;  /* 0x0000000d5c5f7c20 */ /* 0x000fe20008410000 */
[-CC-:B------:R-:W-:Y:S01]  /*3430*/  FFMA.FTZ R92, R172, R100.reuse, R101.reuse ;  /* 0x00000064ac5c7223 */ /* 0x180fe20000010065 */
        /* <DEDUP_REMOVED lines=8> */
[----:B------:R-:W-:Y:S01]  /*34c0*/  FFMA.FTZ R92, R117, R92, R21 ;  /* 0x0000005c755c7223 */ /* 0x000fe20000010015 */
[C---:B------:R-:W-:Y:S01]  /*34d0*/  ISETP.GE.U32.AND.EX P0, PT, R165.reuse, 0x1000000, PT, P0 ;  /* 0x01000000a500780c */ /* 0x040fe20003f06100 */
[----:B------:R-:W-:Y:S01]  /*34e0*/  FADD.FTZ R97, R160, -R97 ;  /* 0x80000061a0617221 */ /* 0x000fe20000010000 */
[----:B------:R-:W-:Y:S01]  /*34f0*/  LOP3.LUT P6, RZ, R165, 0xff, RZ, 0xc0, !PT ;  /* 0x000000ffa5ff7812 */ /* 0x000fe200078cc0ff */
[----:B0-----:R-:W-:Y:S01]  /*3500*/  FMUL.FTZ R103, R92, UR13 ;  /* 0x0000000d5c677c20 */ /* 0x001fe20008410000 */
[C---:B------:R-:W-:Y:S01]  /*3510*/  FSEL R96, R94.reuse, RZ, P2 ;  /* 0x000000ff5e607208 */ /* 0x040fe20001000000 */
[----:B------:R-:W-:Y:S01]  /*3520*/  FFMA.FTZ R97, R117, R97, R26 ;  /* 0x0000006175617223 */ /* 0x000fe2000001001a */
[----:B------:R-:W-:-:S02]  /*3530*/  FSEL R92, R94, RZ, P0 ;  /* 0x000000ff5e5c7208 */ /* 0x000fc40000000000 */
[----:B------:R-:W-:Y:S01]  /*3540*/  LOP3.LUT P2, RZ, R165, 0xff00, RZ, 0xc0, !PT ;  /* 0x0000ff00a5ff7812 */ /* 0x000fe2000784c0ff */
[----:B------:R-:W-:Y:S01]  /*3550*/  FMUL.FTZ R97, R97, UR13 ;  /* 0x0000000d61617c20 */ /* 0x000fe20008410000 */
[----:B------:R-:W-:Y:S02]  /*3560*/  FSEL R94, R98, RZ, P6 ;  /* 0x000000ff625e7208 */ /* 0x000fe40003000000 */
[----:B------:R-:W-:Y:S01]  /*3570*/  F2FP.F16.F32.PACK_AB R99, R96, R99 ;  /* 0x000000636063723e */ /* 0x000fe200000000ff */
[-CC-:B------:R-:W-:Y:S01]  /*3580*/  FFMA.FTZ R96, R162, R100.reuse, R101.reuse ;  /* 0x00000064a2607223 */ /* 0x180fe20000010065 */
[----:B------:R-:W-:Y:S02]  /*3590*/  LOP3.LUT P6, RZ, R109, 0xff, RZ, 0xc0, !PT ;  /* 0x000000ff6dff7812 */ /* 0x000fe400078cc0ff */
[----:B------:R-:W-:Y:S01]  /*35a0*/  F2FP.F16.F32.PACK_AB R95, R92, R95 ;  /* 0x0000005f5c5f723e */ /* 0x000fe200000000ff */
[----:B------:R-:W-:Y:S01]  /*35b0*/  FFMA.FTZ R92, R158, R100, R101 ;  /* 0x000000649e5c7223 */ /* 0x000fe20000010065 */
[----:B------:R-:W-:-:S02]  /*35c0*/  FSEL R93, R103, RZ, P2 ;  /* 0x000000ff675d7208 */ /* 0x000fc40001000000 */
[----:B------:R-:W-:Y:S01]  /*35d0*/  FSEL R102, R98, RZ, P6 ;  /* 0x000000ff62667208 */ /* 0x000fe20003000000 */
[----:B------:R-:W-:Y:S01]  /*35e0*/  FADD.FTZ R98, R157, -R96 ;  /* 0x800000609d627221 */ /* 0x000fe20000010000 */
[----:B------:R-:W-:Y:S01]  /*35f0*/  F2FP.F16.F32.PACK_AB R94, R93, R94 ;  /* 0x0000005e5d5e723e */ /* 0x000fe200000000ff */
        /* <DEDUP_REMOVED lines=33> */
.L_x_3004:
        /* <DEDUP_REMOVED lines=8> */
[C---:B-----5:R-:W-:Y:S01]  /*3890*/  FFMA.FTZ R90, R117.reuse, R84, R22 ;  /* 0x00000054755a7223 */ /* 0x060fe20000010016 */
[----:B------:R-:W-:Y:S01]  /*38a0*/  FFMA.FTZ R84, R172, R100, R101 ;  /* 0x00000064ac547223 */ /* 0x000fe20000010065 */
[----:B------:R-:W-:Y:S01]  /*38b0*/  FFMA.FTZ R91, R117, R88, R23 ;  /* 0x00000058755b7223 */ /* 0x000fe20000010017 */
[----:B------:R-:W-:Y:S01]  /*38c0*/  ISETP.GE.U32.AND P2, PT, R108, RZ, PT ;  /* 0x000000ff6c00720c */ /* 0x000fe20003f46070 */
[----:B------:R-:W-:Y:S01]  /*38d0*/  FMUL.FTZ R86, R90, UR13 ;  /* 0x0000000d5a567c20 */ /* 0x000fe20008410000 */
[----:B------:R-:W-:Y:S01]  /*38e0*/  FADD.FTZ R84, R161, -R84 ;  /* 0x80000054a1547221 */ /* 0x000fe20000010000 */
[----:B------:R-:W-:Y:S01]  /*38f0*/  FFMA.FTZ R88, R117, R85, R20 ;  /* 0x0000005575587223 */ /* 0x000fe20000010014 */
[----:B------:R-:W-:Y:S01]  /*3900*/  FMUL.FTZ R85, R91, UR13 ;  /* 0x0000000d5b557c20 */ /* 0x000fe20008410000 */
[----:B------:R-:W-:Y:S01]  /*3910*/  ISETP.GE.U32.AND.EX P2, PT, R109, 0x1000000, PT, P2 ;  /* 0x010000006d00780c */ /* 0x000fe20003f46120 */
[----:B------:R-:W-:Y:S01]  /*3920*/  FFMA.FTZ R89, R117, R84, R21 ;  /* 0x0000005475597223 */ /* 0x000fe20000010015 */
        /* <DEDUP_REMOVED lines=11> */
[----:B------:R-:W-:Y:S01]  /*39e0*/  LOP3.LUT P6, RZ, R109, 0xff, RZ, 0xc0, !PT ;  /* 0x000000ff6dff7812 */ /* 0x000fe200078cc0ff */
[----:B------:R-:W-:Y:S01]  /*39f0*/  FADD.FTZ R85, R160, -R85 ;  /* 0x80000055a0557221 */ /* 0x000fe20000010000 */
[----:B------:R-:W-:-:S02]  /*3a00*/  LOP3.LUT P2, RZ, R165, 0xff00, RZ, 0xc0, !PT ;  /* 0x0000ff00a5ff7812 */ /* 0x000fc4000784c0ff */
[----:B------:R-:W-:Y:S01]  /*3a10*/  F2FP.F16.F32.PACK_AB R95, R92, R95 ;  /* 0x0000005f5c5f723e */ /* 0x000fe200000000ff */
[-CC-:B------:R-:W-:Y:S01]  /*3a20*/  FFMA.FTZ R92, R162, R100.reuse, R101.reuse ;  /* 0x00000064a25c7223 */ /* 0x180fe20000010065 */
[----:B------:R-:W-:Y:S01]  /*3a30*/  FSEL R98, R84, RZ, P6 ;  /* 0x000000ff54627208 */ /* 0x000fe20003000000 */
[-CC-:B------:R-:W-:Y:S01]  /*3a40*/  FFMA.FTZ R84, R158, R100.reuse, R101.reuse ;  /* 0x000000649e547223 */ /* 0x180fe20000010065 */
[----:B------:R-:W-:Y:S01]  /*3a50*/  FSEL R93, R87, RZ, P2 ;  /* 0x000000ff575d7208 */ /* 0x000fe20001000000 */
[----:B------:R-:W-:Y:S01]  /*3a60*/  FADD.FTZ R96, R157, -R92 ;  /* 0x8000005c9d607221 */ /* 0x000fe20000010000 */
[----:B------:R-:W-:Y:S01]  /*3a70*/  F2FP.F16.F32.PACK_AB R99, R86, R99 ;  /* 0x000000635663723e */ /* 0x000fe200000000ff */
[----:B------:R-:W-:Y:S01]  /*3a80*/  FFMA.FTZ R86, R117, R85, R26 ;  /* 0x0000005575567223 */ /* 0x000fe2000001001a */
[----:B------:R-:W-:Y:S01]  /*3a90*/  LOP3.LUT P0, RZ, R109, 0xff00, RZ, 0xc0, !PT ;  /* 0x0000ff006dff7812 */ /* 0x000fe2000780c0ff */
[----:B------:R-:W-:Y:S01]  /*3aa0*/  FFMA.FTZ R85, R3, R100, R101 ;  /* 0x0000006403557223 */ /* 0x000fe20000010065 */
[----:B------:R-:W-:Y:S01]  /*3ab0*/  FADD.FTZ R92, R153, -R84 ;  /* 0x80000054995c7221 */ /* 0x000fe20000010000 */
[----:B------:R-:W-:Y:S01]  /*3ac0*/  F2FP.F16.F32.PACK_AB R94, R93, R94 ;  /* 0x0000005e5d5e723e */ /* 0x000fe200000000ff */
        /* <DEDUP_REMOVED lines=29> */
[----:B------:R-:W-:-:S07]  /*3ca0*/  F2FP.F16.F32.PACK_AB R96, R103, R96 ;  /* 0x000000606760723e */ /* 0x000fce00000000ff */
.L_x_3000:
        /* <DEDUP_REMOVED lines=15> */
.L_x_2996:
[----:B------:R-:W-:Y:S05]  /*3da0*/  BSYNC.RECONVERGENT B0 ;  /* 0x0000000000007941 */ /* 0x000fea0003800200 */
.L_x_2995:
        /* <DEDUP_REMOVED lines=21> */
[----:B------:R-:W-:Y:S01]  /*3f00*/  FFMA.FTZ R91, R117, R86, R15 ;  /* 0x00000056755b7223 */ /* 0x000fe2000001000f */
[-C--:B------:R-:W-:Y:S01]  /*3f10*/  FFMA.FTZ R92, R124, R100.reuse, R101 ;  /* 0x000000647c5c7223 */ /* 0x080fe20000010065 */
[----:B------:R-:W-:Y:S01]  /*3f20*/  FADD.FTZ R85, R126, -R85 ;  /* 0x800000557e557221 */ /* 0x000fe20000010000 */
[----:B------:R-:W-:Y:S01]  /*3f30*/  FMUL.FTZ R84, R90, UR13 ;  /* 0x0000000d5a547c20 */ /* 0x000fe20008410000 */
[-CC-:B------:R-:W-:Y:S01]  /*3f40*/  FFMA.FTZ R93, R119, R100.reuse, R101.reuse ;  /* 0x00000064775d7223 */ /* 0x180fe20000010065 */
[----:B------:R-:W-:Y:S01]  /*3f50*/  FADD.FTZ R94, R125, -R92 ;  /* 0x8000005c7d5e7221 */ /* 0x000fe20000010000 */
[----:B------:R-:W-:Y:S01]  /*3f60*/  FFMA.FTZ R88, R117, R85, R12 ;  /* 0x0000005575587223 */ /* 0x000fe2000001000c */
[----:B------:R-:W-:Y:S01]  /*3f70*/  FFMA.FTZ R85, R123, R100, R101 ;  /* 0x000000647b557223 */ /* 0x000fe20000010065 */
[----:B------:R-:W-:Y:S01]  /*3f80*/  FSEL R99, R84, RZ, P6 ;  /* 0x000000ff54637208 */ /* 0x000fe20003000000 */
[----:B------:R-:W-:Y:S01]  /*3f90*/  FADD.FTZ R93, R118, -R93 ;  /* 0x8000005d765d7221 */ /* 0x000fe20000010000 */
        /* <DEDUP_REMOVED lines=9> */
[----:B------:R-:W-:Y:S01]  /*4030*/  F2FP.F16.F32.PACK_AB R95, R86, R95 ;  /* 0x0000005f565f723e */ /* 0x000fe200000000ff */
[----:B------:R-:W-:Y:S01]  /*4040*/  FADD.FTZ R86, R128, -R87 ;  /* 0x8000005780567221 */ /* 0x000fe20000010000 */
[----:B------:R-:W-:Y:S01]  /*4050*/  F2FP.F16.F32.PACK_AB R99, R84, R99 ;  /* 0x000000635463723e */ /* 0x000fe200000000ff */
[----:B------:R-:W-:Y:S01]  /*4060*/  FMUL.FTZ R84, R88, UR13 ;  /* 0x0000000d58547c20 */ /* 0x000fe20008410000 */
[----:B------:R-:W-:Y:S01]  /*4070*/  LOP3.LUT P2, RZ, R111, 0xff, RZ, 0xc0, !PT ;  /* 0x000000ff6fff7812 */ /* 0x000fe2000784c0ff */
[----:B------:R-:W-:Y:S01]  /*4080*/  FFMA.FTZ R89, R117, R86, R13 ;  /* 0x0000005675597223 */ /* 0x000fe2000001000d */
[----:B------:R-:W-:Y:S01]  /*4090*/  LOP3.LUT P6, RZ, R167, 0xff, RZ, 0xc0, !PT ;  /* 0x000000ffa7ff7812 */ /* 0x000fe200078cc0ff */
[----:B------:R-:W-:Y:S01]  /*40a0*/  FFMA.FTZ R86, R117, R85, R18 ;  /* 0x0000005575567223 */ /* 0x000fe20000010012 */
[C---:B------:R-:W-:Y:S01]  /*40b0*/  FSEL R98, R84.reuse, RZ, P2 ;  /* 0x000000ff54627208 */ /* 0x040fe20001000000 */
[----:B------:R-:W-:Y:S01]  /*40c0*/  FMUL.FTZ R87, R89, UR13 ;  /* 0x0000000d59577c20 */ /* 0x000fe20008410000 */
[----:B0-----:R-:W-:Y:S01]  /*40d0*/  FSEL R102, R84, RZ, P6 ;  /* 0x000000ff54667208 */ /* 0x001fe20003000000 */
[----:B------:R-:W-:Y:S01]  /*40e0*/  FFMA.FTZ R84, R120, R100, R101 ;  /* 0x0000006478547223 */ /* 0x000fe20000010065 */
[----:B------:R-:W-:Y:S01]  /*40f0*/  LOP3.LUT P2, RZ, R111, 0xff00, RZ, 0xc0, !PT ;  /* 0x0000ff006fff7812 */ /* 0x000fe2000784c0ff */
[----:B------:R-:W-:Y:S01]  /*4100*/  FMUL.FTZ R92, R86, UR13 ;  /* 0x0000000d565c7c20 */ /* 0x000fe20008410000 */
[----:B------:R-:W-:Y:S01]  /*4110*/  LOP3.LUT P6, RZ, R167, 0xff00, RZ, 0xc0, !PT ;  /* 0x0000ff00a7ff7812 */ /* 0x000fe200078cc0ff */
[----:B------:R-:W-:Y:S01]  /*4120*/  FADD.FTZ R84, R121, -R84 ;  /* 0x8000005479547221 */ /* 0x000fe20000010000 */
[----:B------:R-:W-:-:S02]  /*4130*/  FSEL R107, R87, RZ, P2 ;  /* 0x000000ff576b7208 */ /* 0x000fc40001000000 */
[----:B------:R-:W-:Y:S01]  /*4140*/  FSEL R175, R87, RZ, P6 ;  /* 0x000000ff57af7208 */ /* 0x000fe20003000000 */
[C---:B------:R-:W-:Y:S01]  /*4150*/  FFMA.FTZ R87, R117.reuse, R94, R19 ;  /* 0x0000005e75577223 */ /* 0x040fe20000010013 */
[----:B------:R-:W-:Y:S01]  /*4160*/  LOP3.LUT P2, RZ, R110, 0xff0000, RZ, 0xc0, !PT ;  /* 0x00ff00006eff7812 */ /* 0x000fe2000784c0ff */
[----:B------:R-:W-:Y:S01]  /*4170*/  FFMA.FTZ R85, R117, R84, R17 ;  /* 0x0000005475557223 */ /* 0x000fe20000010011 */
        /* <DEDUP_REMOVED lines=26> */
.L_x_3009:
        /* <DEDUP_REMOVED lines=15> */
[----:B------:R-:W-:Y:S02]  /*4410*/  ISETP.GE.U32.AND P6, PT, R166, RZ, PT ;  /* 0x000000ffa600720c */ /* 0x000fe40003fc6070 */
[----:B------:R-:W-:Y:S02]  /*4420*/  FSEL R95, R92, RZ, P2 ;  /* 0x000000ff5c5f7208 */ /* 0x000fe40001000000 */
[----:B------:R-:W-:Y:S02]  /*4430*/  ISETP.GE.U32.AND P2, PT, R110, RZ, PT ;  /* 0x000000ff6e00720c */ /* 0x000fe40003f46070 */
[----:B------:R-:W-:-:S02]  /*4440*/  ISETP.GE.U32.AND.EX P6, PT, R167, 0x1000000, PT, P6 ;  /* 0x01000000a700780c */ /* 0x000fc40003fc6160 */
[----:B------:R-:W-:Y:S02]  /*4450*/  ISETP.GE.U32.AND.EX P2, PT, R111, 0x1000000, PT, P2 ;  /* 0x010000006f00780c */ /* 0x000fe40003f46120 */
[C---:B------:R-:W-:Y:S02]  /*4460*/  FSEL R92, R94.reuse, RZ, P6 ;  /* 0x000000ff5e5c7208 */ /* 0x040fe40003000000 */
[----:B------:R-:W-:Y:S02]  /*4470*/  FSEL R94, R94, RZ, P2 ;  /* 0x000000ff5e5e7208 */ /* 0x000fe40001000000 */
[----:B------:R-:W-:Y:S01]  /*4480*/  F2FP.F16.F32.PACK_AB R95, R92, R95 ;  /* 0x0000005f5c5f723e */ /* 0x000fe200000000ff */
[----:B------:R-:W-:Y:S01]  /*4490*/  FMUL.FTZ R92, R93, UR13 ;  /* 0x0000000d5d5c7c20 */ /* 0x000fe20008410000 */
[----:B------:R-:W-:Y:S01]  /*44a0*/  F2FP.F16.F32.PACK_AB R99, R94, R99 ;  /* 0x000000635e63723e */ /* 0x000fe200000000ff */
[----:B------:R-:W-:Y:S01]  /*44b0*/  FADD.FTZ R94, R128, -R97 ;  /* 0x80000061805e7221 */ /* 0x000fe20000010000 */
[----:B------:R-:W-:Y:S01]  /*44c0*/  FFMA.FTZ R93, R123, R100, R101 ;  /* 0x000000647b5d7223 */ /* 0x000fe20000010065 */
[----:B------:R-:W-:-:S02]  /*44d0*/  LOP3.LUT P2, RZ, R111, 0xff, RZ, 0xc0, !PT ;  /* 0x000000ff6fff7812 */ /* 0x000fc4000784c0ff */
[----:B------:R-:W-:Y:S01]  /*44e0*/  FFMA.FTZ R94, R117, R94, R13 ;  /* 0x0000005e755e7223 */ /* 0x000fe2000001000d */
[----:B------:R-:W-:Y:S01]  /*44f0*/  LOP3.LUT P6, RZ, R167, 0xff, RZ, 0xc0, !PT ;  /* 0x000000ffa7ff7812 */ /* 0x000fe200078cc0ff */
        /* <DEDUP_REMOVED lines=45> */
.L_x_3008:
        /* <DEDUP_REMOVED lines=17> */
[-CC-:B------:R-:W-:Y:S01]  /*48e0*/  FFMA.FTZ R85, R130, R100.reuse, R101.reuse ;  /* 0x0000006482557223 */ /* 0x180fe20000010065 */
[----:B------:R-:W-:Y:S01]  /*48f0*/  FFMA.FTZ R93, R119, R100, R101 ;  /* 0x00000064775d7223 */ /* 0x000fe20000010065 */
[----:B------:R-:W-:-:S02]  /*4900*/  FMUL.FTZ R88, R117, R88 ;  /* 0x0000005875587220 */ /* 0x000fc40000410000 */
[----:B------:R-:W-:Y:S02]  /*4910*/  FSEL R99, R84, RZ, P6 ;  /* 0x000000ff54637208 */ /* 0x000fe40003000000 */
        /* <DEDUP_REMOVED lines=15> */
[----:B------:R-:W-:Y:S01]  /*4a10*/  FMUL.FTZ R89, R117, R86 ;  /* 0x0000005675597220 */ /* 0x000fe20000410000 */
[----:B------:R-:W-:Y:S01]  /*4a20*/  FSEL R98, R84, RZ, P2 ;  /* 0x000000ff54627208 */ /* 0x000fe20001000000 */
[----:B------:R-:W-:Y:S01]  /*4a30*/  FADD.FTZ R86, R122, -R85 ;  /* 0x800000557a567221 */ /* 0x000fe20000010000 */
[----:B------:R-:W-:Y:S01]  /*4a40*/  FSEL R94, R84, RZ, P6 ;  /* 0x000000ff545e7208 */ /* 0x000fe20003000000 */
[----:B------:R-:W-:Y:S01]  /*4a50*/  FFMA.FTZ R84, R124, R100, R101 ;  /* 0x000000647c547223 */ /* 0x000fe20000010065 */
[----:B------:R-:W-:Y:S01]  /*4a60*/  FMUL.FTZ R85, R89, UR13 ;  /* 0x0000000d59557c20 */ /* 0x000fe20008410000 */
        /* <DEDUP_REMOVED lines=37> */
.L_x_3011:
        /* <DEDUP_REMOVED lines=30> */
[----:B0-----:R-:W-:Y:S01]  /*4ea0*/  FSEL R102, R94, RZ, P2 ;  /* 0x000000ff5e667208 */ /* 0x001fe20001000000 */
[----:B------:R-:W-:Y:S01]  /*4eb0*/  FADD.FTZ R92, R122, -R93 ;  /* 0x8000005d7a5c7221 */ /* 0x000fe20000010000 */
[----:B------:R-:W-:Y:S01]  /*4ec0*/  FSEL R107, R94, RZ, P6 ;  /* 0x000000ff5e6b7208 */ /* 0x000fe20003000000 */
[--C-:B------:R-:W-:Y:S01]  /*4ed0*/  FFMA.FTZ R94, R124, R100, R101.reuse ;  /* 0x000000647c5e7223 */ /* 0x100fe20000010065 */
[----:B------:R-:W-:Y:S01]  /*4ee0*/  FMUL.FTZ R97, R96, UR13 ;  /* 0x0000000d60617c20 */ /* 0x000fe20008410000 */
        /* <DEDUP_REMOVED lines=40> */
.L_x_3007:
        /* <DEDUP_REMOVED lines=44> */
[----:B0-----:R-:W-:Y:S01]  /*5430*/  FSEL R102, R85, RZ, P2 ;  /* 0x000000ff55667208 */ /* 0x001fe20001000000 */
        /* <DEDUP_REMOVED lines=11> */
[----:B------:R-:W-:Y:S02]  /*54f0*/  F2FP.F16.F32.PACK_AB R99, R175, R106 ;  /* 0x0000006aaf63723e */ /* 0x000fe400000000ff */
[----:B------:R-:W-:-:S02]  /*5500*/  F2FP.F16.F32.PACK_AB R98, R107, R98 ;  /* 0x000000626b62723e */ /* 0x000fc400000000ff */
[----:B------:R-:W-:Y:S02]  /*5510*/  F2FP.F16.F32.PACK_AB R97, R105, R102 ;  /* 0x000000666961723e */ /* 0x000fe400000000ff */
[----:B------:R-:W-:Y:S01]  /*5520*/  F2FP.F16.F32.PACK_AB R96, R103, R96 ;  /* 0x000000606760723e */ /* 0x000fe200000000ff */
[----:B------:R-:W-:Y:S06]  /*5530*/  BRA `(.L_x_3010) ;  /* 0x0000000800947947 */ /* 0x000fec0003800000 */
.L_x_3013:
        /* <DEDUP_REMOVED lines=16> */
[----:B------:R-:W-:Y:S01]  /*5640*/  FSEL R106, R96, RZ, P6 ;  /* 0x000000ff606a7208 */ /* 0x000fe20003000000 */
[-C--:B------:R-:W-:Y:S01]  /*5650*/  FFMA.FTZ R96, R120, R100.reuse, R101 ;  /* 0x0000006478607223 */ /* 0x080fe20000010065 */
[----:B------:R-:W-:Y:S01]  /*5660*/  LOP3.LUT P6, RZ, R111, 0xff, RZ, 0xc0, !PT ;  /* 0x000000ff6fff7812 */ /* 0x000fe200078cc0ff */
[----:B0-----:R-:W-:Y:S01]  /*5670*/  FADD.FTZ R102, R128, -R99 ;  /* 0x8000006380667221 */ /* 0x001fe20000010000 */
[----:B------:R-:W-:Y:S01]  /*5680*/  FSEL R175, R98, RZ, P2 ;  /* 0x000000ff62af7208 */ /* 0x000fe20001000000 */
[-CC-:B------:R-:W-:Y:S01]  /*5690*/  FFMA.FTZ R98, R124, R100.reuse, R101.reuse ;  /* 0x000000647c627223 */ /* 0x180fe20000010065 */
[----:B------:R-:W-:Y:S01]  /*56a0*/  FSEL R104, R97, RZ, P6 ;  /* 0x000000ff61687208 */ /* 0x000fe20003000000 */
[----:B------:R-:W-:Y:S01]  /*56b0*/  FFMA.FTZ R97, R123, R100, R101 ;  /* 0x000000647b617223 */ /* 0x000fe20000010065 */
[----:B------:R-:W-:Y:S01]  /*56c0*/  FFMA.FTZ R102, R117, R102, R13 ;  /* 0x0000006675667223 */ /* 0x000fe2000001000d */
[----:B------:R-:W-:Y:S01]  /*56d0*/  FADD.FTZ R98, R125, -R98 ;  /* 0x800000627d627221 */ /* 0x000fe20000010000 */
[----:B------:R-:W-:Y:S01]  /*56e0*/  LOP3.LUT P2, RZ, R111, 0xff00, RZ, 0xc0, !PT ;  /* 0x0000ff006fff7812 */ /* 0x000fe2000784c0ff */
[----:B------:R-:W-:Y:S01]  /*56f0*/  FADD.FTZ R99, R122, -R97 ;  /* 0x800000617a637221 */ /* 0x000fe20000010000 */
[----:B------:R-:W-:Y:S01]  /*5700*/  FFMA.FTZ R97, R119, R100, R101 ;  /* 0x0000006477617223 */ /* 0x000fe20000010065 */
[----:B------:R-:W-:Y:S01]  /*5710*/  FMUL.FTZ R102, R102, UR13 ;  /* 0x0000000d66667c20 */ /* 0x000fe20008410000 */
[----:B------:R-:W-:Y:S01]  /*5720*/  FADD.FTZ R96, R121, -R96 ;  /* 0x8000006079607221 */ /* 0x000fe20000010000 */
[C---:B------:R-:W-:Y:S01]  /*5730*/  FFMA.FTZ R99, R117.reuse, R99, R18 ;  /* 0x0000006375637223 */ /* 0x040fe20000010012 */
[----:B------:R-:W-:Y:S01]  /*5740*/  FFMA.FTZ R98, R117, R98, R19 ;  /* 0x0000006275627223 */ /* 0x000fe20000010013 */
[----:B------:R-:W-:Y:S01]  /*5750*/  FADD.FTZ R97, R118, -R97 ;  /* 0x8000006176617221 */ /* 0x000fe20000010000 */
[----:B------:R-:W-:Y:S01]  /*5760*/  LOP3.LUT P6, RZ, R110, 0xff0000, RZ, 0xc0, !PT ;  /* 0x00ff00006eff7812 */ /* 0x000fe200078cc0ff */
[----:B------:R-:W-:Y:S01]  /*5770*/  FMUL.FTZ R99, R99, UR13 ;  /* 0x0000000d63637c20 */ /* 0x000fe20008410000 */
[----:B------:R-:W-:Y:S01]  /*5780*/  FSEL R107, R102, RZ, P2 ;  /* 0x000000ff666b7208 */ /* 0x000fe20001000000 */
[C---:B------:R-:W-:Y:S01]  /*5790*/  FFMA.FTZ R96, R117.reuse, R96, R17 ;  /* 0x0000006075607223 */ /* 0x040fe20000010011 */
        /* <DEDUP_REMOVED lines=16> */
.L_x_3012:
        /* <DEDUP_REMOVED lines=58> */
.L_x_3014:
[-CC-:B------:R-:W-:Y:S01]  /*5c40*/  FFMA.FTZ R96, R131, R100.reuse, R101.reuse ;  /* 0x0000006483607223 */ /* 0x180fe20000010065 */
[-CC-:B------:R-:W-:Y:S01]  /*5c50*/  FFMA.FTZ R99, R134, R100.reuse, R101.reuse ;  /* 0x0000006486637223 */ /* 0x180fe20000010065 */
[----:B------:R-:W-:Y:S01]  /*5c60*/  FFMA.FTZ R97, R127, R100, R101 ;  /* 0x000000647f617223 */ /* 0x000fe20000010065 */
        /* <DEDUP_REMOVED lines=11> */
[-CC-:B------:R-:W-:Y:S01]  /*5d20*/  FFMA.FTZ R99, R130, R100.reuse, R101.reuse ;  /* 0x0000006482637223 */ /* 0x180fe20000010065 */
[----:B------:R-:W-:Y:S01]  /*5d30*/  FMUL.FTZ R96, R96, UR13 ;  /* 0x0000000d60607c20 */ /* 0x000fe20008410000 */
[-C--:B------:R-:W-:Y:S01]  /*5d40*/  FFMA.FTZ R97, R123, R100.reuse, R101 ;  /* 0x000000647b617223 */ /* 0x080fe20000010065 */
[----:B------:R-:W-:Y:S01]  /*5d50*/  FSEL R107, R98, RZ, P6 ;  /* 0x000000ff626b7208 */ /* 0x000fe20003000000 */
[----:B------:R-:W-:Y:S01]  /*5d60*/  FADD.FTZ R106, R128, -R99 ;  /* 0x80000063806a7221 */ /* 0x000fe20000010000 */
[----:B------:R-:W-:Y:S01]  /*5d70*/  LOP3.LUT P6, RZ, R111, 0xff, RZ, 0xc0, !PT ;  /* 0x000000ff6fff7812 */ /* 0x000fe200078cc0ff */
[----:B------:R-:W-:Y:S01]  /*5d80*/  FADD.FTZ R98, R122, -R97 ;  /* 0x800000617a627221 */ /* 0x000fe20000010000 */
[----:B------:R-:W-:Y:S01]  /*5d90*/  FSEL R176, R102, RZ, P2 ;  /* 0x000000ff66b07208 */ /* 0x000fe20001000000 */
[--C-:B------:R-:W-:Y:S01]  /*5da0*/  FFMA.FTZ R102, R124, R100, R101.reuse ;  /* 0x000000647c667223 */ /* 0x100fe20000010065 */
[----:B------:R-:W-:Y:S01]  /*5db0*/  FSEL R104, R96, RZ, P6 ;  /* 0x000000ff60687208 */ /* 0x000fe20003000000 */
        /* <DEDUP_REMOVED lines=29> */
.L_x_3010:
        /* <DEDUP_REMOVED lines=11> */
.L_x_3006:
[----:B------:R-:W-:Y:S05]  /*6040*/  BSYNC.RECONVERGENT B0 ;  /* 0x0000000000007941 */ /* 0x000fea0003800200 */
.L_x_3005:
        /* <DEDUP_REMOVED lines=53> */
[----:B------:R-:W-:Y:S01]  /*63a0*/  F2FP.F16.F32.PACK_AB R99, R98, R99 ;  /* 0x000000636263723e */ /* 0x000fe200000000ff */
        /* <DEDUP_REMOVED lines=8> */
[----:B------:R-:W-:Y:S02]  /*6430*/  F2FP.F16.F32.PACK_AB R94, R97, R94 ;  /* 0x0000005e615e723e */ /* 0x000fe400000000ff */
        /* <DEDUP_REMOVED lines=24> */
.L_x_3019:
        /* <DEDUP_REMOVED lines=43> */
[----:B------:R-:W-:Y:S01]  /*6870*/  F2FP.F16.F32.PACK_AB R95, R95, R98 ;  /* 0x000000625f5f723e */ /* 0x000fe200000000ff */
        /* <DEDUP_REMOVED lines=31> */
.L_x_3018:
        /* <DEDUP_REMOVED lines=46> */
[----:B------:R-:W-:Y:S02]  /*6d50*/  F2FP.F16.F32.PACK_AB R95, R98, R95 ;  /* 0x0000005f625f723e */ /* 0x000fe400000000ff */
[----:B------:R-:W-:Y:S01]  /*6d60*/  F2FP.F16.F32.PACK_AB R99, R92, R99 ;  /* 0x000000635c63723e */ /* 0x000fe200000000ff */
[----:B------:R-:W-:Y:S01]  /*6d70*/  FMUL.FTZ R92, R86, UR13 ;  /* 0x0000000d565c7c20 */ /* 0x000fe20008410000 */
[----:B------:R-:W-:Y:S02]  /*6d80*/  FSEL R94, R93, RZ, P5 ;  /* 0x000000ff5d5e7208 */ /* 0x000fe40002800000 */
[----:B------:R-:W-:-:S02]  /*6d90*/  LOP3.LUT P2, RZ, R113, 0xff00, RZ, 0xc0, !PT ;  /* 0x0000ff0071ff7812 */ /* 0x000fc4000784c0ff */
[----:B------:R-:W-:Y:S01]  /*6da0*/  FSEL R98, R93, RZ, P6 ;  /* 0x000000ff5d627208 */ /* 0x000fe20003000000 */
[----:B------:R-:W-:Y:S01]  /*6db0*/  FMUL.FTZ R93, R85, UR13 ;  /* 0x0000000d555d7c20 */ /* 0x000fe20008410000 */
[----:B------:R-:W-:Y:S02]  /*6dc0*/  LOP3.LUT P5, RZ, R112, 0xff0000, RZ, 0xc0, !PT ;  /* 0x00ff000070ff7812 */ /* 0x000fe400078ac0ff */
[----:B------:R-:W-:Y:S02]  /*6dd0*/  LOP3.LUT P6, RZ, R168, 0xff0000, RZ, 0xc0, !PT ;  /* 0x00ff0000a8ff7812 */ /* 0x000fe400078cc0ff */
[----:B------:R-:W-:Y:S02]  /*6de0*/  F2FP.F16.F32.PACK_AB R94, R97, R94 ;  /* 0x0000005e615e723e */ /* 0x000fe400000000ff */
        /* <DEDUP_REMOVED lines=23> */
.L_x_3021:
        /* <DEDUP_REMOVED lines=75> */
.L_x_3017:
        /* <DEDUP_REMOVED lines=59> */
[----:B------:R-:W-:Y:S01]  /*77c0*/  F2FP.F16.F32.PACK_AB R96, R101, R96 ;  /* 0x000000606560723e */ /* 0x000fe200000000ff */
[----:B------:R-:W-:Y:S06]  /*77d0*/  BRA `(.L_x_3020) ;  /* 0x0000000800947947 */ /* 0x000fec0003800000 */
.L_x_3023:
        /* <DEDUP_REMOVED lines=54> */
.L_x_3022:
        /* <DEDUP_REMOVED lines=58> */
.L_x_3024:
        /* <DEDUP_REMOVED lines=53> */
.L_x_3020:
        /* <DEDUP_REMOVED lines=10> */
.L_x_3016:
[----:B------:R-:W-:Y:S05]  /*82d0*/  BSYNC.RECONVERGENT B0 ;  /* 0x0000000000007941 */ /* 0x000fea0003800200 */
.L_x_3015:
[----:B-1-34-:R-:W1:Y:S02]  /*82e0*/  LDC.64 R96, c[0x0][0x380] ;  /* 0x0000e000ff607b82 */ /* 0x01ae640000000a00 */
[----:B-1----:R-:W-:-:S04]  /*82f0*/  LEA R115, R96, R115, 0x2 ;  /* 0x0000007360737211 */ /* 0x002fc800078e10ff */
[----:B------:R-:W-:-:S13]  /*8300*/  ISETP.GE.AND P0, PT, R115, R97, PT ;  /* 0x000000617300720c */ /* 0x000fda0003f06270 */
[----:B------:R-:W-:Y:S05]  /*8310*/  @!P0 BRA `(.L_x_3025) ;  /* 0xffffff8000a08947 */ /* 0x000fea000383ffff */
.L_x_2987:
        /* <DEDUP_REMOVED lines=31> */
[C---:B----4-:R-:W-:Y:S02]  /*8510*/  IADD3 R39, P6, PT, R37.reuse, UR18, RZ ;  /* 0x0000001225277c10 */ /* 0x050fe4000ffde0ff */
        /* <DEDUP_REMOVED lines=166> */
.L_x_2994:
        /* <DEDUP_REMOVED lines=8> */
.L_x_3027:
[----:B------:R-:W-:Y:S05]  /*9000*/  BSYNC B0 ;  /* 0x0000000000007941 */ /* 0x000fea0003800000 */
.L_x_3026:
        /* <DEDUP_REMOVED lines=8> */
.L_x_3028:
[----:B------:R-:W-:Y:S01]  /*9090*/  FADD.FTZ R96, R96, R177 ;  /* 0x000000b160607221 */ /* 0x000fe20000010000 */
[----:B------:R-:W-:-:S04]  /*90a0*/  HFMA2 R106, -RZ, RZ, 0, 1.1920928955078125e-07 ;  /* 0x00000002ff6a7431 */ /* 0x000fc800000001ff */
[----:B------:R-:W-:Y:S02]  /*90b0*/  MOV R107, R96 ;  /* 0x00000060006b7202 */ /* 0x000fe40000000f00 */
[----:B------:R-:W-:-:S07]  /*90c0*/  MOV R97, R105 ;  /* 0x0000006900617202 */ /* 0x000fce0000000f00 */
[----:B------:R-:W-:Y:S05]  /*90d0*/  WARPSYNC.COLLECTIVE R104, `(.L_x_3029) ;  /* 0x0000000068087348 */ /* 0x000fea0003c00000 */
[----:B------:R0:W1:Y:S02]  /*90e0*/  SHFL.BFLY P0, R105, R107, R106, R175 ;  /* 0x0c00006a6b697389 */ /* 0x00006400000000af */
[----:B01----:R-:W-:Y:S05]  /*90f0*/  ENDCOLLECTIVE ;  /* 0x000000000000791b */ /* 0x003fea0003800000 */
.L_x_3029:
[----:B------:R-:W-:-:S05]  /*9100*/  FADD.FTZ R97, R97, R178 ;  /* 0x000000b261617221 */ /* 0x000fca0000010000 */
[----:B------:R-:W-:Y:S02]  /*9110*/  MOV R107, R97 ;  /* 0x00000061006b7202 */ /* 0x000fe40000000f00 */
[----:B------:R-:W-:-:S07]  /*9120*/  MOV R99, R105 ;  /* 0x0000006900637202 */ /* 0x000fce0000000f00 */
[----:B------:R-:W-:Y:S05]  /*9130*/  WARPSYNC.COLLECTIVE R104, `(.L_x_3030) ;  /* 0x0000000068087348 */ /* 0x000fea0003c00000 */
[----:B------:R0:W1:Y:S02]  /*9140*/  SHFL.BFLY P0, R105, R107, R106, R175 ;  /* 0x0c00006a6b697389 */ /* 0x00006400000000af */
[----:B01----:R-:W-:Y:S05]  /*9150*/  ENDCOLLECTIVE ;  /* 0x000000000000791b */ /* 0x003fea0003800000 */
.L_x_3030:
[----:B------:R-:W-:Y:S01]  /*9160*/  FADD.FTZ R99, R96, R99 ;  /* 0x0000006360637221 */ /* 0x000fe20000010000 */
[----:B------:R-:W-:-:S04]  /*9170*/  HFMA2 R106, -RZ, RZ, 0, 2.384185791015625e-07 ;  /* 0x00000004ff6a7431 */ /* 0x000fc800000001ff */
[----:B------:R-:W-:Y:S02]  /*9180*/  MOV R107, R99 ;  /* 0x00000063006b7202 */ /* 0x000fe40000000f00 */
[----:B------:R-:W-:-:S07]  /*9190*/  MOV R98, R105 ;  /* 0x0000006900627202 */ /* 0x000fce0000000f00 */
[----:B------:R-:W-:Y:S05]  /*91a0*/  WARPSYNC.COLLECTIVE R104, `(.L_x_3031) ;  /* 0x0000000068087348 */ /* 0x000fea0003c00000 */
[----:B------:R0:W1:Y:S02]  /*91b0*/  SHFL.BFLY P0, R105, R107, R106, R175 ;  /* 0x0c00006a6b697389 */ /* 0x00006400000000af */
[----:B01----:R-:W-:Y:S05]  /*91c0*/  ENDCOLLECTIVE ;  /* 0x000000000000791b */ /* 0x003fea0003800000 */
.L_x_3031:
[----:B------:R-:W-:-:S05]  /*91d0*/  FADD.FTZ R98, R97, R98 ;  /* 0x0000006261627221 */ /* 0x000fca0000010000 */
[----:B------:R-:W-:Y:S02]  /*91e0*/  MOV R107, R98 ;  /* 0x00000062006b7202 */ /* 0x000fe40000000f00 */
[----:B------:R-:W-:-:S07]  /*91f0*/  MOV R100, R105 ;  /* 0x0000006900647202 */ /* 0x000fce0000000f00 */
[----:B------:R-:W-:Y:S05]  /*9200*/  WARPSYNC.COLLECTIVE R104, `(.L_x_3032) ;  /* 0x0000000068087348 */ /* 0x000fea0003c00000 */
[----:B------:R0:W1:Y:S02]  /*9210*/  SHFL.BFLY P0, R105, R107, R106, R175 ;  /* 0x0c00006a6b697389 */ /* 0x00006400000000af */
[----:B01----:R-:W-:Y:S05]  /*9220*/  ENDCOLLECTIVE ;  /* 0x000000000000791b */ /* 0x003fea0003800000 */
.L_x_3032:
[----:B------:R-:W-:Y:S01]  /*9230*/  FADD.FTZ R100, R99, R100 ;  /* 0x0000006463647221 */ /* 0x000fe20000010000 */
[----:B------:R-:W-:-:S04]  /*9240*/  HFMA2 R106, -RZ, RZ, 0, 4.76837158203125e-07 ;  /* 0x00000008ff6a7431 */ /* 0x000fc800000001ff */
[----:B------:R-:W-:Y:S02]  /*9250*/  MOV R107, R100 ;  /* 0x00000064006b7202 */ /* 0x000fe40000000f00 */
[----:B------:R-:W-:-:S07]  /*9260*/  MOV R101, R105 ;  /* 0x0000006900657202 */ /* 0x000fce0000000f00 */
[----:B------:R-:W-:Y:S05]  /*9270*/  WARPSYNC.COLLECTIVE R104, `(.L_x_3033) ;  /* 0x0000000068087348 */ /* 0x000fea0003c00000 */
[----:B------:R0:W1:Y:S02]  /*9280*/  SHFL.BFLY P0, R105, R107, R106, R175 ;  /* 0x0c00006a6b697389 */ /* 0x00006400000000af */
[----:B01----:R-:W-:Y:S05]  /*9290*/  ENDCOLLECTIVE ;  /* 0x000000000000791b */ /* 0x003fea0003800000 */
.L_x_3033:
[----:B------:R-:W-:-:S05]  /*92a0*/  FADD.FTZ R101, R98, R101 ;  /* 0x0000006562657221 */ /* 0x000fca0000010000 */
[----:B------:R-:W-:Y:S02]  /*92b0*/  MOV R107, R101 ;  /* 0x00000065006b7202 */ /* 0x000fe40000000f00 */
[----:B------:R-:W-:-:S07]  /*92c0*/  MOV R103, R105 ;  /* 0x0000006900677202 */ /* 0x000fce0000000f00 */
[----:B------:R-:W-:Y:S05]  /*92d0*/  WARPSYNC.COLLECTIVE R104, `(.L_x_3034) ;  /* 0x0000000068087348 */ /* 0x000fea0003c00000 */
[----:B------:R0:W1:Y:S02]  /*92e0*/  SHFL.BFLY P0, R105, R107, R106, R175 ;  /* 0x0c00006a6b697389 */ /* 0x00006400000000af */
[----:B01----:R-:W-:Y:S05]  /*92f0*/  ENDCOLLECTIVE ;  /* 0x000000000000791b */ /* 0x003fea0003800000 */
.L_x_3034:
[----:B------:R-:W-:Y:S01]  /*9300*/  FADD.FTZ R103, R100, R103 ;  /* 0x0000006764677221 */ /* 0x000fe20000010000 */
[----:B------:R-:W-:-:S04]  /*9310*/  HFMA2 R106, -RZ, RZ, 0, 9.5367431640625e-07 ;  /* 0x00000010ff6a7431 */ /* 0x000fc800000001ff */
[----:B------:R-:W-:Y:S02]  /*9320*/  MOV R107, R103 ;  /* 0x00000067006b7202 */ /* 0x000fe40000000f00 */
[----:B------:R-:W-:-:S07]  /*9330*/  MOV R102, R105 ;  /* 0x0000006900667202 */ /* 0x000fce0000000f00 */
[----:B------:R-:W-:Y:S05]  /*9340*/  WARPSYNC.COLLECTIVE R104, `(.L_x_3035) ;  /* 0x0000000068087348 */ /* 0x000fea0003c00000 */
[----:B------:R0:W1:Y:S02]  /*9350*/  SHFL.BFLY P0, R105, R107, R106, R175 ;  /* 0x0c00006a6b697389 */ /* 0x00006400000000af */
[----:B01----:R-:W-:Y:S05]  /*9360*/  ENDCOLLECTIVE ;  /* 0x000000000000791b */ /* 0x003fea0003800000 */
.L_x_3035:
[----:B------:R-:W-:-:S05]  /*9370*/  FADD.FTZ R102, R101, R102 ;  /* 0x0000006665667221 */ /* 0x000fca0000010000 */
[----:B------:R-:W-:Y:S02]  /*9380*/  MOV R107, R102 ;  /* 0x00000066006b7202 */ /* 0x000fe40000000f00 */
[----:B------:R-:W-:-:S07]  /*9390*/  MOV R96, R105 ;  /* 0x0000006900607202 */ /* 0x000fce0000000f00 */
[----:B------:R-:W-:Y:S05]  /*93a0*/  WARPSYNC.COLLECTIVE R104, `(.L_x_3036) ;  /* 0x0000000068087348 */ /* 0x000fea0003c00000 */
[----:B------:R0:W1:Y:S02]  /*93b0*/  SHFL.BFLY P0, R105, R107, R106, R175 ;  /* 0x0c00006a6b697389 */ /* 0x00006400000000af */
[----:B01----:R-:W-:Y:S05]  /*93c0*/  ENDCOLLECTIVE ;  /* 0x000000000000791b */ /* 0x003fea0003800000 */
.L_x_3036:
[----:B------:R-:W-:Y:S01]  /*93d0*/  MOV R97, R105 ;  /* 0x0000006900617202 */ /* 0x000fe20000000f00 */
[----:B------:R-:W-:Y:S06]  /*93e0*/  BRA `(.L_x_3037) ;  /* 0xffffff8400947947 */ /* 0x000fec000383ffff */
.L_x_3038:
        /* <DEDUP_REMOVED lines=9> */
.L_x_5002:


//--------------------- .text._ZN10layer_norm22ln_bwd_finalize_kernelINS_22Kernel_traits_finalizeILj768E6__halfS2_fS2_fjLb0ELj1024ELj4ENS_18Kernel_traits_baseILj768ES2_S2_fS2_fjLj1024EEEEELb0ELb1EEEvNS_9BwdParamsE --------------------------
	.section	.text._ZN10layer_norm22ln_bwd_finalize_kernelINS_22Kernel_traits_finalizeILj768E6__halfS2_fS2_fjLb0ELj1024ELj4ENS_18Kernel_traits_baseILj768ES2_S2_fS2_fjLj1024EEEEELb0ELb1EEEvNS_9BwdParamsE,"ax",@progbits
	.align	128
        .global         _ZN10layer_norm22ln_bwd_finalize_kernelINS_22Kernel_traits_finalizeILj768E6__halfS2_fS2_fjLb0ELj1024ELj4ENS_18Kernel_traits_baseILj768ES2_S2_fS2_fjLj1024EEEEELb0ELb1EEEvNS_9BwdParamsE
        .type           _ZN10layer_norm22ln_bwd_finalize_kernelINS_22Kernel_traits_finalizeILj768E6__halfS2_fS2_fjLb0ELj1024ELj4ENS_18Kernel_traits_baseILj768ES2_S2_fS2_fjLj1024EEEEELb0ELb1EEEvNS_9BwdParamsE,@function
        .size           _ZN10layer_norm22ln_bwd_finalize_kernelINS_22Kernel_traits_finalizeILj768E6__halfS2_fS2_fjLb0ELj1024ELj4ENS_18Kernel_traits_baseILj768ES2_S2_fS2_fjLj1024EEEEELb0ELb1EEEvNS_9BwdParamsE,(.L_x_5003 - _ZN10layer_norm22ln_bwd_finalize_kernelINS_22Kernel_traits_finalizeILj768E6__halfS2_fS2_fjLb0ELj1024ELj4ENS_18Kernel_traits_baseILj768ES2_S2_fS2_fjLj1024EEEEELb0ELb1EEEvNS_9BwdParamsE)
        .other          _ZN10layer_norm22ln_bwd_finalize_kernelINS_22Kernel_traits_finalizeILj768E6__halfS2_fS2_fjLb0ELj1024ELj4ENS_18Kernel_traits_baseILj768ES2_S2_fS2_fjLj1024EEEEELb0ELb1EEEvNS_9BwdParamsE,@"STO_CUDA_ENTRY STV_DEFAULT"
_ZN10layer_norm22ln_bwd_finalize_kernelINS_22Kernel_traits_finalizeILj768E6__halfS2_fS2_fjLb0ELj1024ELj4ENS_18Kernel_traits_baseILj768ES2_S2_fS2_fjLj1024EEEEELb0ELb1EEEvNS_9BwdParamsE:
.text._ZN10layer_norm22ln_bwd_finalize_kernelINS_22Kernel_traits_finalizeILj768E6__halfS2_fS2_fjLb0ELj1024ELj4ENS_18Kernel_traits_baseILj768ES2_S2_fS2_fjLj1024EEEEELb0ELb1EEEvNS_9BwdParamsE:
        /* <DEDUP_REMOVED lines=77> */
.L_x_3043:
        /* <DEDUP_REMOVED lines=118> */
.L_x_3042:
[----:B------:R-:W-:Y:S05]  /*0c30*/  BSYNC.RECONVERGENT B1 ;  /* 0x0000000000017941 */ /* 0x000fea0003800200 */
.L_x_3041:
        /* <DEDUP_REMOVED lines=69> */
.L_x_3045:
[----:B------:R-:W-:Y:S05]  /*1090*/  BSYNC.RECONVERGENT B1 ;  /* 0x0000000000017941 */ /* 0x000fea0003800200 */
.L_x_3044:
        /* <DEDUP_REMOVED lines=38> */
.L_x_3047:
[----:B------:R-:W-:Y:S05]  /*1300*/  BSYNC.RECONVERGENT B1 ;  /* 0x0000000000017941 */ /* 0x000fea0003800200 */
.L_x_3046:
[----:B------:R-:W-:Y:S05]  /*1310*/  @!P1 BRA `(.L_x_3040) ;  /* 0x0000000000409947 */ /* 0x000fea0003800000 */
[----:B------:R-:W0:Y:S01]  /*1320*/  LDC R12, c[0x0][0x388] ;  /* 0x0000e200ff0c7b82 */ /* 0x000e220000000800 */
[----:B------:R-:W-:-:S07]  /*1330*/  IADD3 R0, PT, PT, -R0, RZ, RZ ;  /* 0x000000ff00007210 */ /* 0x000fce0007ffe1ff */
[----:B------:R-:W1:Y:S08]  /*1340*/  LDC.64 R8, c[0x0][0x440] ;  /* 0x00011000ff087b82 */ /* 0x000e700000000a00 */
[----:B------:R-:W2:Y:S01]  /*1350*/  LDC.64 R10, c[0x0][0x448] ;  /* 0x00011200ff0a7b82 */ /* 0x000ea20000000a00 */
[----:B0-----:R-:W-:-:S05]  /*1360*/  IMAD R2, R2, R12, R5 ;  /* 0x0000000c02027224 */ /* 0x001fca00078e0205 */
[----:B------:R-:W-:-:S07]  /*1370*/  IADD3 R13, PT, PT, R57, R2, RZ ;  /* 0x00000002390d7210 */ /* 0x000fce0007ffe0ff */
.L_x_3048:
        /* <DEDUP_REMOVED lines=10> */
.L_x_3040:
[----:B------:R-:W-:Y:S05]  /*1420*/  BSYNC.RECONVERGENT B0 ;  /* 0x0000000000007941 */ /* 0x000fea0003800200 */
.L_x_3039:
        /* <DEDUP_REMOVED lines=59> */
.L_x_3049:
        /* <DEDUP_REMOVED lines=10> */
.L_x_5003:


//--------------------- .text._ZN10layer_norm40ln_parallel_residual_bwd_finalize_kernelINS_22Kernel_traits_finalizeILj768E6__halfS2_fS2_fjLb0ELj1024ELj4ENS_18Kernel_traits_baseILj768ES2_S2_fS2_fjLj1024EEEEELb1EEEvNS_9BwdParamsE --------------------------
	.section	.text._ZN10layer_norm40ln_parallel_residual_bwd_finalize_kernelINS_22Kernel_traits_finalizeILj768E6__halfS2_fS2_fjLb0ELj1024ELj4ENS_18Kernel_traits_baseILj768ES2_S2_fS2_fjLj1024EEEEELb1EEEvNS_9BwdParamsE,"ax",@progbits
	.align	128
        .global         _ZN10layer_norm40ln_parallel_residual_bwd_finalize_kernelINS_22Kernel_traits_finalizeILj768E6__halfS2_fS2_fjLb0ELj1024ELj4ENS_18Kernel_traits_baseILj768ES2_S2_fS2_fjLj1024EEEEELb1EEEvNS_9BwdParamsE
        .type           _ZN10layer_norm40ln_parallel_residual_bwd_finalize_kernelINS_22Kernel_traits_finalizeILj768E6__halfS2_fS2_fjLb0ELj1024ELj4ENS_18Kernel_traits_baseILj768ES2_S2_fS2_fjLj1024EEEEELb1EEEvNS_9BwdParamsE,@function
        .size           _ZN10layer_norm40ln_parallel_residual_bwd_finalize_kernelINS_22Kernel_traits_finalizeILj768E6__halfS2_fS2_fjLb0ELj1024ELj4ENS_18Kernel_traits_baseILj768ES2_S2_fS2_fjLj1024EEEEELb1EEEvNS_9BwdParamsE,(.L_x_5004 - _ZN10layer_norm40ln_parallel_residual_bwd_finalize_kernelINS_22Kernel_traits_finalizeILj768E6__halfS2_fS2_fjLb0ELj1024ELj4ENS_18Kernel_traits_baseILj768ES2_S2_fS2_fjLj1024EEEEELb1EEEvNS_9BwdParamsE)
        .other          _ZN10layer_norm40ln_parallel_residual_bwd_finalize_kernelINS_22Kernel_traits_finalizeILj768E6__halfS2_fS2_fjLb0ELj1024ELj4ENS_18Kernel_traits_baseILj768ES2_S2_fS2_fjLj1024EEEEELb1EEEvNS_9BwdParamsE,@"STO_CUDA_ENTRY STV_DEFAULT"
_ZN10layer_norm40ln_parallel_residual_bwd_finalize_kernelINS_22Kernel_traits_finalizeILj768E6__halfS2_fS2_fjLb0ELj1024ELj4ENS_18Kernel_traits_baseILj768ES2_S2_fS2_fjLj1024EEEEELb1EEEvNS_9BwdParamsE:
.text._ZN10layer_norm40ln_parallel_residual_bwd_finalize_kernelINS_22Kernel_traits_finalizeILj768E6__halfS2_fS2_fjLb0ELj1024ELj4ENS_18Kernel_traits_baseILj768ES2_S2_fS2_fjLj1024EEEEELb1EEEvNS_9BwdParamsE:
        /* <DEDUP_REMOVED lines=57> */
.L_x_3054:
        /* <DEDUP_REMOVED lines=112> */
.L_x_3053:
[----:B------:R-:W-:Y:S05]  /*0a90*/  BSYNC.RECONVERGENT B1 ;  /* 0x0000000000017941 */ /* 0x000fea0003800200 */
.L_x_3052:
        /* <DEDUP_REMOVED lines=67> */
.L_x_3056:
[----:B------:R-:W-:Y:S05]  /*0ed0*/  BSYNC.RECONVERGENT B1 ;  /* 0x0000000000017941 */ /* 0x000fea0003800200 */
.L_x_3055:
        /* <DEDUP_REMOVED lines=37> */
.L_x_3058:
[----:B------:R-:W-:Y:S05]  /*1130*/  BSYNC.RECONVERGENT B1 ;  /* 0x0000000000017941 */ /* 0x000fea0003800200 */
.L_x_3057:
        /* <DEDUP_REMOVED lines=19> */
.L_x_3051:
[----:B------:R-:W-:Y:S05]  /*1270*/  BSYNC.RECONVERGENT B0 ;  /* 0x0000000000007941 */ /* 0x000fea0003800200 */
.L_x_3050:
        /* <DEDUP_REMOVED lines=93> */
.L_x_3059:
        /* <DEDUP_REMOVED lines=11> */
.L_x_5004:


//--------------------- .text._ZN10layer_norm31ln_parallel_residual_bwd_kernelINS_13Kernel_traitsI6__halfS2_fS2_fjLj768ELj1ELj4ELj1ELj16ENS_18Kernel_traits_baseILj768ES2_S2_fS2_fjLj128EEEEELb1ELb1ELb1EEEvNS_9BwdParamsE --------------------------
	.section	.text._ZN10layer_norm31ln_parallel_residual_bwd_kernelINS_13Kernel_traitsI6__halfS2_fS2_fjLj768ELj1ELj4ELj1ELj16ENS_18Kernel_traits_baseILj768ES2_S2_fS2_fjLj128EEEEELb1ELb1ELb1EEEvNS_9BwdParamsE,"ax",@progbits
	.align	128
        .global         _ZN10layer_norm31ln_parallel_residual_bwd_kernelINS_13Kernel_traitsI6__halfS2_fS2_fjLj768ELj1ELj4ELj1ELj16ENS_18Kernel_traits_baseILj768ES2_S2_fS2_fjLj128EEEEELb1ELb1ELb1EEEvNS_9BwdParamsE
        .type           _ZN10layer_norm31ln_parallel_residual_bwd_kernelINS_13Kernel_traitsI6__halfS2_fS2_fjLj768ELj1ELj4ELj1ELj16ENS_18Kernel_traits_baseILj768ES2_S2_fS2_fjLj128EEEEELb1ELb1ELb1EEEvNS_9BwdParamsE,@function
        .size           _ZN10layer_norm31ln_parallel_residual_bwd_kernelINS_13Kernel_traitsI6__halfS2_fS2_fjLj768ELj1ELj4ELj1ELj16ENS_18Kernel_traits_baseILj768ES2_S2_fS2_fjLj128EEEEELb1ELb1ELb1EEEvNS_9BwdParamsE,(.L_x_5005 - _ZN10layer_norm31ln_parallel_residual_bwd_kernelINS_13Kernel_traitsI6__halfS2_fS2_fjLj768ELj1ELj4ELj1ELj16ENS_18Kernel_traits_baseILj768ES2_S2_fS2_fjLj128EEEEELb1ELb1ELb1EEEvNS_9BwdParamsE)
        .other          _ZN10layer_norm31ln_parallel_residual_bwd_kernelINS_13Kernel_traitsI6__halfS2_fS2_fjLj768ELj1ELj4ELj1ELj16ENS_18Kernel_traits_baseILj768ES2_S2_fS2_fjLj128EEEEELb1ELb1ELb1EEEvNS_9BwdParamsE,@"STO_CUDA_ENTRY STV_DEFAULT"
_ZN10layer_norm31ln_parallel_residual_bwd_kernelINS_13Kernel_traitsI6__halfS2_fS2_fjLj768ELj1ELj4ELj1ELj16ENS_18Kernel_traits_baseILj768ES2_S2_fS2_fjLj128EEEEELb1ELb1ELb1EEEvNS_9BwdParamsE:
.text._ZN10layer_norm31ln_parallel_residual_bwd_kernelINS_13Kernel_traitsI6__halfS2_fS2_fjLj768ELj1ELj4ELj1ELj16ENS_18Kernel_traits_baseILj768ES2_S2_fS2_fjLj128EEEEELb1ELb1ELb1EEEvNS_9BwdParamsE:
        /* <DEDUP_REMOVED lines=97> */
.L_x_3088:
        /* <DEDUP_REMOVED lines=60> */
[----:B------:R-:W5:Y:S01]  /*09d0*/  @P0 LDG.E.64 R2, desc[UR10][R92.64] ;  /* 0x0000000a5c020981 */ /* 0x000f62000c1e1b00 */
[----:B------:R-:W-:-:S05]  /*09e0*/  @P0 IMAD.WIDE.U32 R90, R95, 0x8, R90 ;  /* 0x000000085f5a0825 */ /* 0x000fca00078e005a */
[----:B------:R1:W5:Y:S01]  /*09f0*/  @P0 LDG.E.64 R76, desc[UR10][R90.64] ;  /* 0x0000000a5a4c0981 */ /* 0x000362000c1e1b00 */
[----:B------:R-:W-:Y:S01]  /*0a00*/  UMOV UR4, 0xffffffff ;  /* 0xffffffff00047882 */ /* 0x000fe20000000000 */
[----:B------:R-:W-:-:S04]  /*0a10*/  ISETP.NE.U32.AND P2, PT, RZ, UR14, PT ;  /* 0x0000000eff007c0c */ /* 0x000fc8000bf45070 */
[----:B------:R-:W-:Y:S02]  /*0a20*/  ISETP.NE.AND.EX P2, PT, RZ, UR15, PT, P2 ;  /* 0x0000000fff007c0c */ /* 0x000fe4000bf45320 */
[----:B----4-:R-:W-:Y:S01]  /*0a30*/  FSEL R0, R0, RZ, !P3 ;  /* 0x000000ff00007208 */ /* 0x010fe20005800000 */
[--C-:B0-----:R-:W-:Y:S02]  /*0a40*/  HADD2.F32 R88, -RZ, R44.reuse.H0_H0 ;  /* 0x2000002cff587230 */ /* 0x101fe40000004100 */
[----:B-1----:R-:W-:Y:S02]  /*0a50*/  HADD2.F32 R91, -RZ, R44.H1_H1 ;  /* 0x3000002cff5b7230 */ /* 0x002fe40000004100 */
[--C-:B------:R-:W-:Y:S02]  /*0a60*/  HADD2.F32 R92, -RZ, R47.reuse.H0_H0 ;  /* 0x2000002fff5c7230 */ /* 0x100fe40000004100 */
[C---:B--2---:R-:W-:Y:S01]  /*0a70*/  FADD.FTZ R89, -R0.reuse, R40 ;  /* 0x0000002800597221 */ /* 0x044fe20000010100 */
[C---:B------:R-:W-:Y:S01]  /*0a80*/  FADD.FTZ R41, -R0.reuse, R41 ;  /* 0x0000002900297221 */ /* 0x040fe20000010100 */
[C---:B------:R-:W-:Y:S01]  /*0a90*/  FADD.FTZ R93, -R0.reuse, R42 ;  /* 0x0000002a005d7221 */ /* 0x040fe20000010100 */
[----:B------:R-:W-:Y:S01]  /*0aa0*/  FADD.FTZ R175, -R0, R43 ;  /* 0x0000002b00af7221 */ /* 0x000fe20000010100 */
[----:B------:R-:W-:-:S02]  /*0ab0*/  HADD2.F32 R187, -RZ, R47.H1_H1 ;  /* 0x3000002fffbb7230 */ /* 0x000fc40000004100 */
[C---:B------:R-:W-:Y:S01]  /*0ac0*/  FADD.FTZ R87, -R0.reuse, R48 ;  /* 0x0000003000577221 */ /* 0x040fe20000010100 */
[C---:B------:R-:W-:Y:S01]  /*0ad0*/  FADD.FTZ R179, -R0.reuse, R49 ;  /* 0x0000003100b37221 */ /* 0x040fe20000010100 */
        /* <DEDUP_REMOVED lines=19> */
[----:B------:R-:W-:Y:S01]  /*0c10*/  FMUL.FTZ R47, R169, R88 ;  /* 0x00000058a92f7220 */ /* 0x000fe20000410000 */
[----:B------:R-:W-:-:S02]  /*0c20*/  HADD2.F32 R90, -RZ, R45.H0_H0 ;  /* 0x2000002dff5a7230 */ /* 0x000fc40000004100 */
[----:B------:R-:W-:Y:S01]  /*0c30*/  FMUL.FTZ R41, R172, R41 ;  /* 0x00000029ac297220 */ /* 0x000fe20000410000 */
[----:B------:R-:W-:Y:S01]  /*0c40*/  FMUL.FTZ R44, R168, R91 ;  /* 0x0000005ba82c7220 */ /* 0x000fe20000410000 */
[----:B------:R-:W-:Y:S01]  /*0c50*/  FFMA.FTZ R68, R0, R47, RZ ;  /* 0x0000002f00447223 */ /* 0x000fe200000100ff */
[----:B------:R-:W-:Y:S01]  /*0c60*/  FADD.FTZ R65, RZ, R47 ;  /* 0x0000002fff417221 */ /* 0x000fe20000010000 */
[----:B------:R-:W-:Y:S02]  /*0c70*/  HADD2.F32 R177, -RZ, R45.H1_H1 ;  /* 0x3000002dffb17230 */ /* 0x000fe40000004100 */
[C---:B------:R-:W-:Y:S01]  /*0c80*/  FMUL.FTZ R43, R172.reuse, R93 ;  /* 0x0000005dac2b7220 */ /* 0x040fe20000410000 */
[--C-:B------:R-:W-:Y:S02]  /*0c90*/  HADD2.F32 R86, -RZ, R46.reuse.H0_H0 ;  /* 0x2000002eff567230 */ /* 0x100fe40000004100 */
[----:B------:R-:W-:Y:S01]  /*0ca0*/  FMUL.FTZ R48, R172, R87 ;  /* 0x00000057ac307220 */ /* 0x000fe20000410000 */
[----:B------:R-:W-:-:S02]  /*0cb0*/  HADD2.F32 R181, -RZ, R46.H1_H1 ;  /* 0x3000002effb57230 */ /* 0x000fc40000004100 */
[----:B------:R-:W-:Y:S01]  /*0cc0*/  FMUL.FTZ R46, R167, R90 ;  /* 0x0000005aa72e7220 */ /* 0x000fe20000410000 */
[----:B------:R-:W-:Y:S01]  /*0cd0*/  FFMA.FTZ R68, R41, R44, R68 ;  /* 0x0000002c29447223 */ /* 0x000fe20000010044 */
[----:B------:R-:W-:Y:S01]  /*0ce0*/  FADD.FTZ R87, R44, R65 ;  /* 0x000000412c577221 */ /* 0x000fe20000010000 */
[--C-:B------:R-:W-:Y:S02]  /*0cf0*/  HADD2.F32 R182, -RZ, R72.reuse.H0_H0 ;  /* 0x20000048ffb67230 */ /* 0x100fe40000004100 */
[----:B------:R-:W-:Y:S01]  /*0d00*/  FMUL.FTZ R45, R172, R175 ;  /* 0x000000afac2d7220 */ /* 0x000fe20000410000 */
[----:B------:R-:W-:Y:S02]  /*0d10*/  HADD2.F32 R213, -RZ, R72.H1_H1 ;  /* 0x30000048ffd57230 */ /* 0x000fe40000004100 */
        /* <DEDUP_REMOVED lines=22> */
[----:B------:R-:W-:Y:S01]  /*0e80*/  FMUL.FTZ R52, R172, R189 ;  /* 0x000000bdac347220 */ /* 0x000fe20000410000 */
[--C-:B------:R-:W-:Y:S02]  /*0e90*/  HADD2.F32 R176, -RZ, R57.reuse.H0_H0 ;  /* 0x20000039ffb07230 */ /* 0x100fe40000004100 */
[----:B------:R-:W-:Y:S01]  /*0ea0*/  FFMA.FTZ R89, R67, R70, R72 ;  /* 0x0000004643597223 */ /* 0x000fe20000010048 */
[----:B------:R-:W-:-:S02]  /*0eb0*/  HADD2.F32 R195, -RZ, R57.H1_H1 ;  /* 0x30000039ffc37230 */ /* 0x000fc40000004100 */
[----:B------:R-:W-:Y:S01]  /*0ec0*/  FMUL.FTZ R57, R159, R174 ;  /* 0x000000ae9f397220 */ /* 0x000fe20000410000 */
[----:B------:R-:W-:Y:S01]  /*0ed0*/  FADD.FTZ R86, R70, R87 ;  /* 0x0000005746567221 */ /* 0x000fe20000010000 */
[----:B------:R-:W-:Y:S01]  /*0ee0*/  FADD.FTZ R119, R88, R119 ;  /* 0x0000007758777221 */ /* 0x000fe20000010000 */
[----:B------:R-:W-:Y:S01]  /*0ef0*/  FFMA.FTZ R97, R0, R88, R97 ;  /* 0x0000005800617223 */ /* 0x000fe20000010061 */
[----:B------:R-:W-:Y:S01]  /*0f00*/  FMUL.FTZ R53, R172, R53 ;  /* 0x00000035ac357220 */ /* 0x000fe20000410000 */
[----:B------:R-:W-:Y:S01]  /*0f10*/  FMUL.FTZ R56, R158, R191 ;  /* 0x000000bf9e387220 */ /* 0x000fe20000410000 */
[----:B------:R-:W-:Y:S01]  /*0f20*/  FFMA.FTZ R88, R52, R57, R89 ;  /* 0x0000003934587223 */ /* 0x000fe20000010059 */
[----:B------:R-:W-:Y:S01]  /*0f30*/  FADD.FTZ R175, R57, R86 ;  /* 0x0000005639af7221 */ /* 0x000fe20000010000 */
[--C-:B------:R-:W-:Y:S02]  /*0f40*/  HADD2.F32 R180, -RZ, R59.reuse.H0_H0 ;  /* 0x2000003bffb47230 */ /* 0x100fe40000004100 */
[----:B------:R-:W-:Y:S01]  /*0f50*/  FADD.FTZ R122, R177, R122 ;  /* 0x0000007ab17a7221 */ /* 0x000fe20000010000 */
[----:B------:R-:W-:-:S02]  /*0f60*/  HADD2.F32 R207, -RZ, R59.H1_H1 ;  /* 0x3000003bffcf7230 */ /* 0x000fc40000004100 */
[----:B------:R-:W-:Y:S01]  /*0f70*/  FFMA.FTZ R98, R45, R177, R98 ;  /* 0x000000b12d627223 */ /* 0x000fe20000010062 */
        /* <DEDUP_REMOVED lines=8> */
[----:B------:R-:W-:Y:S01]  /*1000*/  FFMA.FTZ R103, R52, R174, R103 ;  /* 0x000000ae34677223 */ /* 0x000fe20000010067 */
[----:B------:R-:W-:Y:S01]  /*1010*/  FMUL.FTZ R55, R172, R55 ;  /* 0x00000037ac377220 */ /* 0x000fe20000410000 */
[----:B------:R-:W-:Y:S01]  /*1020*/  FMUL.FTZ R60, R156, R195 ;  /* 0x000000c39c3c7220 */ /* 0x000fe20000410000 */
[----:B------:R-:W-:Y:S01]  /*1030*/  FFMA.FTZ R174, R54, R59, R177 ;  /* 0x0000003b36ae7223 */ /* 0x000fe200000100b1 */
[----:B------:R-:W-:Y:S01]  /*1040*/  FADD.FTZ R177, R59, R92 ;  /* 0x0000005c3bb17221 */ /* 0x000fe20000010000 */
[----:B------:R-:W-:-:S02]  /*1050*/  HADD2.F32 R201, -RZ, R58.H1_H1 ;  /* 0x3000003affc97230 */ /* 0x000fc40000004100 */
[----:B------:R-:W-:Y:S01]  /*1060*/  FADD.FTZ R183, R182, R135 ;  /* 0x00000087b6b77221 */ /* 0x000fe20000010000 */
[----:B------:R-:W-:Y:S01]  /*1070*/  FADD.FTZ R129, R176, R129 ;  /* 0x00000081b0817221 */ /* 0x000fe20000010000 */
[----:B------:R-:W-:Y:S01]  /*1080*/  FFMA.FTZ R105, R54, R176, R105 ;  /* 0x000000b036697223 */ /* 0x000fe20000010069 */
[----:B------:R-:W-:Y:S01]  /*1090*/  FMUL.FTZ R58, R172, R197 ;  /* 0x000000c5ac3a7220 */ /* 0x000fe20000410000 */
[----:B------:R-:W-:Y:S01]  /*10a0*/  FMUL.FTZ R61, R155, R178 ;  /* 0x000000b29b3d7220 */ /* 0x000fe20000410000 */
[----:B------:R-:W-:Y:S01]  /*10b0*/  FFMA.FTZ R135, R55, R60, R174 ;  /* 0x0000003c37877223 */ /* 0x000fe200000100ae */
[--C-:B------:R-:W-:Y:S02]  /*10c0*/  HADD2.F32 R42, -RZ, R74.reuse.H0_H0 ;  /* 0x2000004aff2a7230 */ /* 0x100fe40000004100 */
[----:B------:R-:W-:Y:S01]  /*10d0*/  FADD.FTZ R176, R60, R177 ;  /* 0x000000b13cb07221 */ /* 0x000fe20000010000 */
[----:B------:R-:W-:Y:S02]  /*10e0*/  HADD2.F32 R49, -RZ, R74.H1_H1 ;  /* 0x3000004aff317230 */ /* 0x000fe40000004100 */
[C---:B------:R-:W-:Y:S01]  /*10f0*/  FMUL.FTZ R74, R172.reuse, R203 ;  /* 0x000000cbac4a7220 */ /* 0x040fe20000410000 */
        /* <DEDUP_REMOVED lines=8> */
[-C--:B------:R-:W-:Y:S01]  /*1180*/  FFMA.FTZ R109, R74, R180.reuse, R109 ;  /* 0x000000b44a6d7223 */ /* 0x080fe2000001006d */
[----:B------:R-:W-:Y:S01]  /*1190*/  FMUL.FTZ R91, R153, R180 ;  /* 0x000000b4995b7220 */ /* 0x000fe20000410000 */
[----:B------:R-:W-:Y:S01]  /*11a0*/  FMUL.FTZ R87, R172, R211 ;  /* 0x000000d3ac577220 */ /* 0x000fe20000410000 */
[----:B------:R-:W-:Y:S01]  /*11b0*/  FFMA.FTZ R180, R72, R182, R111 ;  /* 0x000000b648b47223 */ /* 0x000fe2000001006f */
[----:B------:R-:W-:Y:S01]  /*11c0*/  FADD.FTZ R184, R213, R136 ;  /* 0x00000088d5b87221 */ /* 0x000fe20000010000 */
[----:B------:R-:W-:Y:S01]  /*11d0*/  FFMA.FTZ R111, R65, R68, R174 ;  /* 0x00000044416f7223 */ /* 0x000fe200000100ae */
[----:B------:R-:W-:-:S02]  /*11e0*/  HADD2.F32 R66, -RZ, R73.H0_H0 ;  /* 0x20000049ff427230 */ /* 0x000fc40000004100 */
[----:B------:R-:W-:Y:S01]  /*11f0*/  FADD.FTZ R136, R68, R135 ;  /* 0x0000008744887221 */ /* 0x000fe20000010000 */
[----:B------:R-:W-:Y:S01]  /*1200*/  FMUL.FTZ R177, R151, R182 ;  /* 0x000000b697b17220 */ /* 0x000fe20000410000 */
[----:B------:R-:W-:Y:S01]  /*1210*/  FADD.FTZ R121, R90, R121 ;  /* 0x000000795a797221 */ /* 0x000fe20000010000 */
[----:B------:R-:W-:Y:S01]  /*1220*/  FFMA.FTZ R96, R43, R90, R96 ;  /* 0x0000005a2b607223 */ /* 0x000fe20000010060 */
[C---:B------:R-:W-:Y:S01]  /*1230*/  FMUL.FTZ R86, R172.reuse, R215 ;  /* 0x000000d7ac567220 */ /* 0x040fe20000410000 */
[----:B------:R-:W-:Y:S01]  /*1240*/  FFMA.FTZ R182, R87, R213, R112 ;  /* 0x000000d557b67223 */ /* 0x000fe20000010070 */
        /* <DEDUP_REMOVED lines=10> */
[----:B------:R-:W-:-:S02]  /*12f0*/  HADD2.F32 R73, -RZ, R73.H1_H1 ;  /* 0x30000049ff497230 */ /* 0x000fc40000004100 */
[----:B------:R-:W-:Y:S01]  /*1300*/  FFMA.FTZ R112, R72, R177, R113 ;  /* 0x000000b148707223 */ /* 0x000fe20000010071 */
[----:B------:R-:W-:Y:S01]  /*1310*/  FADD.FTZ R111, R177, R66 ;  /* 0x00000042b16f7221 */ /* 0x000fe20000010000 */
[C---:B------:R-:W-:Y:S01]  /*1320*/  FMUL.FTZ R89, R172.reuse, R217 ;  /* 0x000000d9ac597220 */ /* 0x040fe20000410000 */
[----:B------:R-:W-:Y:S01]  /*1330*/  FMUL.FTZ R88, R172, R219 ;  /* 0x000000dbac587220 */ /* 0x000fe20000410000 */
[----:B------:R-:W-:Y:S01]  /*1340*/  FFMA.FTZ R113, R87, R174, R112 ;  /* 0x000000ae57717223 */ /* 0x000fe20000010070 */
[----:B------:R-:W-:Y:S01]  /*1350*/  FADD.FTZ R112, R111, R174 ;  /* 0x000000ae6f707221 */ /* 0x000fe20000010000 */
[----:B------:R-:W-:Y:S01]  /*1360*/  FADD.FTZ R138, R73, R138 ;  /* 0x0000008a498a7221 */ /* 0x000fe20000010000 */
[-C--:B------:R-:W-:Y:S01]  /*1370*/  FFMA.FTZ R114, R89, R73.reuse, R114 ;  /* 0x0000004959727223 */ /* 0x080fe20000010072 */
[----:B------:R-:W-:Y:S01]  /*1380*/  FMUL.FTZ R66, R148, R73 ;  /* 0x0000004994427220 */ /* 0x000fe20000410000 */
[----:B------:R-:W-:Y:S01]  /*1390*/  FADD.FTZ R139, R42, R139 ;  /* 0x0000008b2a8b7221 */ /* 0x000fe20000010000 */
[-C--:B------:R-:W-:Y:S01]  /*13a0*/  FFMA.FTZ R115, R88, R42.reuse, R115 ;  /* 0x0000002a58737223 */ /* 0x080fe20000010073 */
[----:B------:R-:W-:Y:S01]  /*13b0*/  FMUL.FTZ R73, R147, R42 ;  /* 0x0000002a93497220 */ /* 0x000fe20000410000 */
[----:B------:R-:W-:Y:S01]  /*13c0*/  FFMA.FTZ R42, R86, R179, R113 ;  /* 0x000000b3562a7223 */ /* 0x000fe20000010071 */
[----:B------:R-:W-:Y:S01]  /*13d0*/  FADD.FTZ R111, R112, R179 ;  /* 0x000000b3706f7221 */ /* 0x000fe20000010000 */
[----:B------:R-:W-:-:S02]  /*13e0*/  FMUL.FTZ R175, R172, R221 ;  /* 0x000000ddacaf7220 */ /* 0x000fc40000410000 */
[----:B------:R-:W-:Y:S01]  /*13f0*/  FFMA.FTZ R113, R89, R66, R42 ;  /* 0x0000004259717223 */ /* 0x000fe2000001002a */
[----:B------:R-:W-:Y:S01]  /*1400*/  FADD.FTZ R42, R111, R66 ;  /* 0x000000426f2a7221 */ /* 0x000fe20000010000 */
[--C-:B------:R-:W-:Y:S02]  /*1410*/  HADD2.F32 R40, -RZ, R75.reuse.H0_H0 ;  /* 0x2000004bff287230 */ /* 0x100fe40000004100 */
[----:B------:R-:W-:Y:S01]  /*1420*/  FMUL.FTZ R92, R172, R223 ;  /* 0x000000dfac5c7220 */ /* 0x000fe20000410000 */
[----:B------:R-:W-:Y:S01]  /*1430*/  FADD.FTZ R140, R49, R140 ;  /* 0x0000008c318c7221 */ /* 0x000fe20000010000 */
[-C--:B------:R-:W-:Y:S01]  /*1440*/  FFMA.FTZ R116, R175, R49.reuse, R116 ;  /* 0x00000031af747223 */ /* 0x080fe20000010074 */
[----:B------:R-:W-:Y:S01]  /*1450*/  FMUL.FTZ R176, R146, R49 ;  /* 0x0000003192b07220 */ /* 0x000fe20000410000 */
[----:B------:R-:W-:Y:S01]  /*1460*/  FFMA.FTZ R112, R88, R73, R113 ;  /* 0x0000004958707223 */ /* 0x000fe20000010071 */
[----:B------:R-:W-:Y:S01]  /*1470*/  FADD.FTZ R49, R42, R73 ;  /* 0x000000492a317221 */ /* 0x000fe20000010000 */
[----:B------:R-:W-:Y:S01]  /*1480*/  FADD.FTZ R124, R181, R124 ;  /* 0x0000007cb57c7221 */ /* 0x000fe20000010000 */
[----:B------:R-:W-:Y:S01]  /*1490*/  FFMA.FTZ R100, R51, R181, R100 ;  /* 0x000000b533647223 */ /* 0x000fe20000010064 */
[----:B------:R-:W-:-:S02]  /*14a0*/  HADD2.F32 R75, -RZ, R75.H1_H1 ;  /* 0x3000004bff4b7230 */ /* 0x000fc40000004100 */
        /* <DEDUP_REMOVED lines=26> */
[----:B------:R-:W0:Y:S01]  /*1650*/  SHFL.BFLY PT, R40, R49, 0x1, 0x1f ;  /* 0x0c201f0031287f89 */ /* 0x000e2200000e0000 */
[----:B------:R-:W-:-:S03]  /*1660*/  MOV R135, R183 ;  /* 0x000000b700877202 */ /* 0x000fc60000000f00 */
        /* <DEDUP_REMOVED lines=12> */
[----:B------:R-:W-:Y:S02]  /*1730*/  MOV R113, R137 ;  /* 0x0000008900717202 */ /* 0x000fe40000000f00 */
[----:B------:R-:W-:Y:S01]  /*1740*/  MOV R136, R184 ;  /* 0x000000b800887202 */ /* 0x000fe20000000f00 */
[----:B------:R-:W1:Y:S01]  /*1750*/  SHFL.BFLY PT, R112, R49, 0x8, 0x1f ;  /* 0x0d001f0031707f89 */ /* 0x000e6200000e0000 */
[----:B------:R-:W-:Y:S01]  /*1760*/  MOV R137, R185 ;  /* 0x000000b900897202 */ /* 0x000fe20000000f00 */
[----:B0-----:R-:W-:Y:S01]  /*1770*/  FADD.FTZ R187, R186, R111 ;  /* 0x0000006fbabb7221 */ /* 0x001fe20000010000 */
[----:B------:R-:W-:Y:S01]  /*1780*/  MOV R111, R180 ;  /* 0x000000b4006f7202 */ /* 0x000fe20000000f00 */
[----:B-1----:R-:W-:-:S03]  /*1790*/  FADD.FTZ R40, R49, R112 ;  /* 0x0000007031287221 */ /* 0x002fc60000010000 */
[----:B------:R0:W1:Y:S01]  /*17a0*/  SHFL.BFLY PT, R42, R187, 0x10, 0x1f ;  /* 0x0e001f00bb2a7f89 */ /* 0x00006200000e0000 */
[----:B------:R-:W-:-:S03]  /*17b0*/  MOV R112, R182 ;  /* 0x000000b600707202 */ /* 0x000fc60000000f00 */
[----:B------:R0:W2:Y:S04]  /*17c0*/  SHFL.BFLY PT, R189, R40, 0x10, 0x1f ;  /* 0x0e001f0028bd7f89 */ /* 0x0000a800000e0000 */
.L_x_3100:
        /* <DEDUP_REMOVED lines=25> */
[----:B------:R-:W-:Y:S01]  /*1960*/  FMUL.FTZ R67, R172, R67 ;  /* 0x00000043ac437220 */ /* 0x000fe20000410000 */
[----:B-----5:R-:W-:Y:S01]  /*1970*/  ISETP.GE.U32.AND P2, PT, R84, RZ, PT ;  /* 0x000000ff5400720c */ /* 0x020fe20003f46070 */
[C---:B------:R-:W-:Y:S01]  /*1980*/  FMUL.FTZ R69, R172.reuse, R69 ;  /* 0x00000045ac457220 */ /* 0x040fe20000410000 */
[----:B------:R-:W-:Y:S01]  /*1990*/  FMUL.FTZ R63, R172, R63 ;  /* 0x0000003fac3f7220 */ /* 0x000fe20000410000 */
        /* <DEDUP_REMOVED lines=9> */
[C---:B------:R-:W-:Y:S01]  /*1a30*/  FMUL.FTZ R45, R172.reuse, R45 ;  /* 0x0000002dac2d7220 */ /* 0x040fe20000410000 */
[C---:B------:R-:W-:Y:S01]  /*1a40*/  LOP3.LUT P5, RZ, R85.reuse, 0xff0000, RZ, 0xc0, !PT ;  /* 0x00ff000055ff7812 */ /* 0x040fe200078ac0ff */
[C---:B------:R-:W-:Y:S01]  /*1a50*/  FMUL.FTZ R41, R172.reuse, R41 ;  /* 0x00000029ac297220 */ /* 0x040fe20000410000 */
[----:B------:R-:W-:Y:S01]  /*1a60*/  LOP3.LUT P4, RZ, R85, 0xff, RZ, 0xc0, !PT ;  /* 0x000000ff55ff7812 */ /* 0x000fe2000788c0ff */
[C---:B------:R-:W-:Y:S01]  /*1a70*/  FMUL.FTZ R51, R172.reuse, R51 ;  /* 0x00000033ac337220 */ /* 0x040fe20000410000 */
[C---:B------:R-:W-:Y:S01]  /*1a80*/  FMUL.FTZ R43, R172.reuse, R43 ;  /* 0x0000002bac2b7220 */ /* 0x040fe20000410000 */
[----:B------:R-:W-:Y:S01]  /*1a90*/  FMUL.FTZ R47, R172, R47 ;  /* 0x0000002fac2f7220 */ /* 0x000fe20000410000 */
        /* <DEDUP_REMOVED lines=16> */
[----:B0-----:R-:W-:Y:S02]  /*1ba0*/  FSEL R40, R47, RZ, P5 ;  /* 0x000000ff2f287208 */ /* 0x001fe40002800000 */
[----:B------:R-:W-:Y:S02]  /*1bb0*/  FSEL R45, R41, RZ, P4 ;  /* 0x000000ff292d7208 */ /* 0x000fe40002000000 */
[----:B------:R-:W-:Y:S02]  /*1bc0*/  F2FP.F16.F32.PACK_AB R43, R48, R69 ;  /* 0x00000045302b723e */ /* 0x000fe400000000ff */
[----:B------:R-:W-:Y:S02]  /*1bd0*/  F2FP.F16.F32.PACK_AB R42, R51, R42 ;  /* 0x0000002a332a723e */ /* 0x000fe400000000ff */
[----:B------:R-:W-:Y:S02]  /*1be0*/  F2FP.F16.F32.PACK_AB R41, R49, R0 ;  /* 0x000000003129723e */ /* 0x000fe400000000ff */
[----:B------:R-:W-:Y:S01]  /*1bf0*/  F2FP.F16.F32.PACK_AB R40, R45, R40 ;  /* 0x000000282d28723e */ /* 0x000fe200000000ff */
[----:B------:R-:W-:Y:S06]  /*1c00*/  BRA `(.L_x_3067) ;  /* 0x0000001c007c7947 */ /* 0x000fec0003800000 */
.L_x_3066:
[-CC-:B------:R-:W-:Y:S01]  /*1c10*/  FFMA.FTZ R67, R67, R180.reuse, R75.reuse ;  /* 0x000000b443437223 */ /* 0x180fe2000001004b */
[-CC-:B------:R-:W-:Y:S01]  /*1c20*/  FFMA.FTZ R62, R62, R180.reuse, R75.reuse ;  /* 0x000000b43e3e7223 */ /* 0x180fe2000001004b */
[-C--:B------:R-:W-:Y:S01]  /*1c30*/  FFMA.FTZ R0, R0, R180.reuse, R75 ;  /* 0x000000b400007223 */ /* 0x080fe2000001004b */
[----:B-----5:R-:W-:Y:S01]  /*1c40*/  ISETP.GE.U32.AND P2, PT, R84, RZ, PT ;  /* 0x000000ff5400720c */ /* 0x020fe20003f46070 */
        /* <DEDUP_REMOVED lines=35> */
[----:B0-----:R-:W-:Y:S01]  /*1e80*/  FMUL.FTZ R40, R33, UR6 ;  /* 0x0000000621287c20 */ /* 0x001fe20008410000 */
        /* <DEDUP_REMOVED lines=14> */
.L_x_3065:
        /* <DEDUP_REMOVED lines=13> */
[C---:B0-----:R-:W-:Y:S01]  /*2040*/  FFMA.FTZ R40, R172.reuse, R49, R8 ;  /* 0x00000031ac287223 */ /* 0x041fe20000010008 */
[C---:B------:R-:W-:Y:S01]  /*2050*/  FFMA.FTZ R41, R172.reuse, R69, R10 ;  /* 0x00000045ac297223 */ /* 0x040fe2000001000a */
[----:B------:R-:W-:Y:S01]  /*2060*/  FFMA.FTZ R42, R172, R42, R11 ;  /* 0x0000002aac2a7223 */ /* 0x000fe2000001000b */
[----:B------:R-:W-:Y:S01]  /*2070*/  LOP3.LUT P5, RZ, R85, 0xff0000, RZ, 0xc0, !PT ;  /* 0x00ff000055ff7812 */ /* 0x000fe200078ac0ff */
[----:B------:R-:W-:Y:S01]  /*2080*/  FMUL.FTZ R40, R40, UR6 ;  /* 0x0000000628287c20 */ /* 0x000fe20008410000 */
        /* <DEDUP_REMOVED lines=11> */
[----:B------:R-:W-:Y:S01]  /*2140*/  FADD.FTZ R41, R46, -R43 ;  /* 0x8000002b2e297221 */ /* 0x000fe20000010000 */
[----:B------:R-:W-:Y:S01]  /*2150*/  FSEL R48, R40, RZ, P4 ;  /* 0x000000ff28307208 */ /* 0x000fe20002000000 */
        /* <DEDUP_REMOVED lines=28> */
.L_x_3068:
[-CC-:B------:R-:W-:Y:S01]  /*2320*/  FFMA.FTZ R67, R67, R180.reuse, R75.reuse ;  /* 0x000000b443437223 */ /* 0x180fe2000001004b */
[-CC-:B------:R-:W-:Y:S01]  /*2330*/  FFMA.FTZ R62, R62, R180.reuse, R75.reuse ;  /* 0x000000b43e3e7223 */ /* 0x180fe2000001004b */
[-C--:B------:R-:W-:Y:S01]  /*2340*/  FFMA.FTZ R0, R0, R180.reuse, R75 ;  /* 0x000000b400007223 */ /* 0x080fe2000001004b */
[----:B-----5:R-:W-:Y:S01]  /*2350*/  ISETP.GE.U32.AND P2, PT, R84, RZ, PT ;  /* 0x000000ff5400720c */ /* 0x020fe20003f46070 */
        /* <DEDUP_REMOVED lines=50> */
.L_x_3064:
        /* <DEDUP_REMOVED lines=21> */
[-CC-:B------:R-:W-:Y:S01]  /*27d0*/  FFMA.FTZ R43, R43, R180.reuse, R75.reuse ;  /* 0x000000b42b2b7223 */ /* 0x180fe2000001004b */
[----:B------:R-:W-:Y:S01]  /*27e0*/  ISETP.GE.U32.AND P2, PT, R84, RZ, PT ;  /* 0x000000ff5400720c */ /* 0x000fe20003f46070 */
[-CC-:B------:R-:W-:Y:S01]  /*27f0*/  FFMA.FTZ R45, R45, R180.reuse, R75.reuse ;  /* 0x000000b42d2d7223 */ /* 0x180fe2000001004b */
[----:B------:R-:W-:Y:S01]  /*2800*/  FMUL.FTZ R67, R67, UR6 ;  /* 0x0000000643437c20 */ /* 0x000fe20008410000 */
[----:B0-----:R-:W-:Y:S01]  /*2810*/  FSEL R40, R69, RZ, P3 ;  /* 0x000000ff45287208 */ /* 0x001fe20001800000 */
[----:B------:R-:W-:Y:S01]  /*2820*/  FMUL.FTZ R51, R51, UR6 ;  /* 0x0000000633337c20 */ /* 0x000fe20008410000 */
[-C--:B------:R-:W-:Y:S01]  /*2830*/  FFMA.FTZ R0, R0, R180.reuse, R75 ;  /* 0x000000b400007223 */ /* 0x080fe2000001004b */
[C---:B------:R-:W-:Y:S01]  /*2840*/  ISETP.GE.U32.AND.EX P5, PT, R85.reuse, 0x1000000, PT, P2 ;  /* 0x010000005500780c */ /* 0x040fe20003fa6120 */
[----:B------:R-:W-:Y:S01]  /*2850*/  FMUL.FTZ R63, R172, R63 ;  /* 0x0000003fac3f7220 */ /* 0x000fe20000410000 */
[----:B------:R-:W-:Y:S01]  /*2860*/  LOP3.LUT P3, RZ, R85, 0xff00, RZ, 0xc0, !PT ;  /* 0x0000ff0055ff7812 */ /* 0x000fe2000786c0ff */
[----:B------:R-:W-:Y:S01]  /*2870*/  FADD.FTZ R43, R46, -R43 ;  /* 0x8000002b2e2b7221 */ /* 0x000fe20000010000 */
[----:B------:R-:W-:Y:S01]  /*2880*/  ISETP.GE.U32.AND P2, PT, R160, RZ, PT ;  /* 0x000000ffa000720c */ /* 0x000fe20003f46070 */
[----:B------:R-:W-:Y:S01]  /*2890*/  FADD.FTZ R45, R50, -R45 ;  /* 0x8000002d322d7221 */ /* 0x000fe20000010000 */
[----:B------:R-:W-:Y:S01]  /*28a0*/  FFMA.FTZ R41, R41, R180, R75 ;  /* 0x000000b429297223 */ /* 0x000fe2000001004b */
[----:B------:R-:W-:Y:S01]  /*28b0*/  FADD.FTZ R47, R47, -R0 ;  /* 0x800000002f2f7221 */ /* 0x000fe20000010000 */
[----:B------:R-:W-:Y:S01]  /*28c0*/  LOP3.LUT P6, RZ, R161, 0xff0000, RZ, 0xc0, !PT ;  /* 0x00ff0000a1ff7812 */ /* 0x000fe200078cc0ff */
[----:B------:R-:W-:Y:S01]  /*28d0*/  FMUL.FTZ R63, R63, UR6 ;  /* 0x000000063f3f7c20 */ /* 0x000fe20008410000 */
[----:B------:R-:W-:Y:S01]  /*28e0*/  FSEL R79, R67, RZ, P5 ;  /* 0x000000ff434f7208 */ /* 0x000fe20002800000 */
[C---:B------:R-:W-:Y:S01]  /*28f0*/  FMUL.FTZ R0, R172.reuse, R43 ;  /* 0x0000002bac007220 */ /* 0x040fe20000410000 */
[----:B------:R-:W-:Y:S01]  /*2900*/  FSEL R49, R51, RZ, P3 ;  /* 0x000000ff33317208 */ /* 0x000fe20001800000 */
[----:B------:R-:W-:Y:S01]  /*2910*/  FMUL.FTZ R45, R172, R45 ;  /* 0x0000002dac2d7220 */ /* 0x000fe20000410000 */
[C---:B------:R-:W-:Y:S01]  /*2920*/  LOP3.LUT P5, RZ, R161.reuse, 0xff, RZ, 0xc0, !PT ;  /* 0x000000ffa1ff7812 */ /* 0x040fe200078ac0ff */
[----:B------:R-:W-:Y:S01]  /*2930*/  FADD.FTZ R41, R44, -R41 ;  /* 0x800000292c297221 */ /* 0x000fe20000010000 */
[C---:B------:R-:W-:Y:S01]  /*2940*/  ISETP.GE.U32.AND.EX P2, PT, R161.reuse, 0x1000000, PT, P2 ;  /* 0x01000000a100780c */ /* 0x040fe20003f46120 */
        /* <DEDUP_REMOVED lines=11> */
[----:B------:R-:W-:-:S02]  /*2a00*/  FSEL R37, R51, RZ, P3 ;  /* 0x000000ff33257208 */ /* 0x000fc40001800000 */
[----:B------:R-:W-:Y:S02]  /*2a10*/  LOP3.LUT P4, RZ, R85, 0xff, RZ, 0xc0, !PT ;  /* 0x000000ff55ff7812 */ /* 0x000fe4000788c0ff */
[----:B------:R-:W-:Y:S02]  /*2a20*/  LOP3.LUT P2, RZ, R84, 0xff000000, RZ, 0xc0, !PT ;  /* 0xff00000054ff7812 */ /* 0x000fe4000784c0ff */
[----:B------:R-:W-:Y:S02]  /*2a30*/  LOP3.LUT P3, RZ, R160, 0xff0000, RZ, 0xc0, !PT ;  /* 0x00ff0000a0ff7812 */ /* 0x000fe4000786c0ff */
[----:B------:R-:W-:Y:S02]  /*2a40*/  F2FP.F16.F32.PACK_AB R38, R37, R38 ;  /* 0x000000262526723e */ /* 0x000fe400000000ff */
[----:B------:R-:W-:Y:S02]  /*2a50*/  FSEL R44, R0, RZ, P6 ;  /* 0x000000ff002c7208 */ /* 0x000fe40003000000 */
[----:B------:R-:W-:-:S02]  /*2a60*/  FSEL R42, R63, RZ, P4 ;  /* 0x000000ff3f2a7208 */ /* 0x000fc40002000000 */
[----:B------:R-:W-:Y:S02]  /*2a70*/  LOP3.LUT P6, RZ, R160, 0xff000000, RZ, 0xc0, !PT ;  /* 0xff000000a0ff7812 */ /* 0x000fe400078cc0ff */
[----:B------:R-:W-:Y:S02]  /*2a80*/  FSEL R37, R0, RZ, P3 ;  /* 0x000000ff00257208 */ /* 0x000fe40001800000 */
[----:B------:R-:W-:Y:S02]  /*2a90*/  FSEL R51, R45, RZ, P2 ;  /* 0x000000ff2d337208 */ /* 0x000fe40001000000 */
        /* <DEDUP_REMOVED lines=17> */
.L_x_3070:
        /* <DEDUP_REMOVED lines=21> */
[-C--:B------:R-:W-:Y:S01]  /*2d00*/  FFMA.FTZ R45, R45, R180.reuse, R75 ;  /* 0x000000b42d2d7223 */ /* 0x080fe2000001004b */
[----:B------:R-:W-:Y:S01]  /*2d10*/  FSEL R39, R29, RZ, P4 ;  /* 0x000000ff1d277208 */ /* 0x000fe20002000000 */
[----:B------:R-:W-:Y:S01]  /*2d20*/  FMUL.FTZ R29, R172, R51 ;  /* 0x00000033ac1d7220 */ /* 0x000fe20000410000 */
[----:B------:R-:W-:Y:S01]  /*2d30*/  ISETP.GE.U32.AND P3, PT, R160, RZ, PT ;  /* 0x000000ffa000720c */ /* 0x000fe20003f66070 */
[----:B------:R-:W-:Y:S01]  /*2d40*/  FADD.FTZ R43, R46, -R43 ;  /* 0x8000002b2e2b7221 */ /* 0x000fe20000010000 */
[C---:B------:R-:W-:Y:S01]  /*2d50*/  FSEL R42, R32.reuse, RZ, P5 ;  /* 0x000000ff202a7208 */ /* 0x040fe20002800000 */
[-C--:B------:R-:W-:Y:S01]  /*2d60*/  FFMA.FTZ R41, R41, R180.reuse, R75 ;  /* 0x000000b429297223 */ /* 0x080fe2000001004b */
        /* <DEDUP_REMOVED lines=10> */
[----:B0-----:R-:W-:Y:S01]  /*2e10*/  FSEL R40, R33, RZ, P3 ;  /* 0x000000ff21287208 */ /* 0x001fe20001800000 */
[----:B------:R-:W-:Y:S01]  /*2e20*/  FADD.FTZ R47, R47, -R0 ;  /* 0x800000002f2f7221 */ /* 0x000fe20000010000 */
[----:B------:R-:W-:Y:S01]  /*2e30*/  FSEL R33, R32, RZ, P4 ;  /* 0x000000ff20217208 */ /* 0x000fe20002000000 */
[----:B------:R-:W-:Y:S01]  /*2e40*/  FMUL.FTZ R0, R34, UR6 ;  /* 0x0000000622007c20 */ /* 0x000fe20008410000 */
[----:B------:R-:W-:-:S02]  /*2e50*/  LOP3.LUT P4, RZ, R161, 0xff00, RZ, 0xc0, !PT ;  /* 0x0000ff00a1ff7812 */ /* 0x000fc4000788c0ff */
[----:B------:R-:W-:Y:S02]  /*2e60*/  F2FP.F16.F32.PACK_AB R39, R40, R39 ;  /* 0x000000272827723e */ /* 0x000fe400000000ff */
[----:B------:R-:W-:Y:S01]  /*2e70*/  FSEL R35, R32, RZ, P4 ;  /* 0x000000ff20237208 */ /* 0x000fe20002000000 */
[C---:B------:R-:W-:Y:S01]  /*2e80*/  FMUL.FTZ R32, R172.reuse, R47 ;  /* 0x0000002fac207220 */ /* 0x040fe20000410000 */
[----:B------:R-:W-:Y:S01]  /*2e90*/  F2FP.F16.F32.PACK_AB R42, R33, R42 ;  /* 0x0000002a212a723e */ /* 0x000fe200000000ff */
[C---:B------:R-:W-:Y:S01]  /*2ea0*/  FMUL.FTZ R33, R172.reuse, R41 ;  /* 0x00000029ac217220 */ /* 0x040fe20000410000 */
[----:B------:R-:W-:Y:S01]  /*2eb0*/  F2FP.F16.F32.PACK_AB R38, R35, R38 ;  /* 0x000000262326723e */ /* 0x000fe200000000ff */
[----:B------:R-:W-:Y:S01]  /*2ec0*/  FMUL.FTZ R35, R172, R45 ;  /* 0x0000002dac237220 */ /* 0x000fe20000410000 */
[----:B------:R-:W-:Y:S02]  /*2ed0*/  LOP3.LUT P2, RZ, R84, 0xff0000, RZ, 0xc0, !PT ;  /* 0x00ff000054ff7812 */ /* 0x000fe4000784c0ff */
[----:B------:R-:W-:Y:S01]  /*2ee0*/  LOP3.LUT P4, RZ, R160, 0xff0000, RZ, 0xc0, !PT ;  /* 0x00ff0000a0ff7812 */ /* 0x000fe2000788c0ff */
[----:B------:R-:W-:Y:S01]  /*2ef0*/  FMUL.FTZ R40, R35, UR6 ;  /* 0x0000000623287c20 */ /* 0x000fe20008410000 */
[----:B------:R-:W-:-:S02]  /*2f00*/  LOP3.LUT P3, RZ, R84, 0xff000000, RZ, 0xc0, !PT ;  /* 0xff00000054ff7812 */ /* 0x000fc4000786c0ff */
[----:B------:R-:W-:Y:S01]  /*2f10*/  F2FP.F16.F32.PACK_AB R43, R37, R36 ;  /* 0x00000024252b723e */ /* 0x000fe200000000ff */
[----:B------:R-:W-:Y:S01]  /*2f20*/  FMUL.FTZ R36, R33, UR6 ;  /* 0x0000000621247c20 */ /* 0x000fe20008410000 */
[C---:B------:R-:W-:Y:S02]  /*2f30*/  FSEL R44, R0.reuse, RZ, P2 ;  /* 0x000000ff002c7208 */ /* 0x040fe40001000000 */
[----:B------:R-:W-:Y:S01]  /*2f40*/  FSEL R37, R0, RZ, P4 ;  /* 0x000000ff00257208 */ /* 0x000fe20002000000 */
[----:B------:R-:W-:Y:S01]  /*2f50*/  FMUL.FTZ R0, R32, UR6 ;  /* 0x0000000620007c20 */ /* 0x000fe20008410000 */
[----:B------:R-:W-:Y:S02]  /*2f60*/  LOP3.LUT P5, RZ, R84, 0xff00, RZ, 0xc0, !PT ;  /* 0x0000ff0054ff7812 */ /* 0x000fe400078ac0ff */
[C---:B------:R-:W-:Y:S02]  /*2f70*/  LOP3.LUT P2, RZ, R160.reuse, 0xff000000, RZ, 0xc0, !PT ;  /* 0xff000000a0ff7812 */ /* 0x040fe4000784c0ff */
[----:B------:R-:W-:-:S02]  /*2f80*/  LOP3.LUT P4, RZ, R160, 0xff00, RZ, 0xc0, !PT ;  /* 0x0000ff00a0ff7812 */ /* 0x000fc4000788c0ff */
[----:B------:R-:W-:Y:S02]  /*2f90*/  FSEL R41, R40, RZ, P3 ;  /* 0x000000ff28297208 */ /* 0x000fe40001800000 */
[----:B------:R-:W-:Y:S02]  /*2fa0*/  LOP3.LUT P6, RZ, R84, 0xff, RZ, 0xc0, !PT ;  /* 0x000000ff54ff7812 */ /* 0x000fe400078cc0ff */
[----:B------:R-:W-:Y:S02]  /*2fb0*/  LOP3.LUT P3, RZ, R160, 0xff, RZ, 0xc0, !PT ;  /* 0x000000ffa0ff7812 */ /* 0x000fe4000786c0ff */
[----:B------:R-:W-:Y:S02]  /*2fc0*/  FSEL R46, R40, RZ, P2 ;  /* 0x000000ff282e7208 */ /* 0x000fe40001000000 */
[C---:B------:R-:W-:Y:S02]  /*2fd0*/  FSEL R45, R36.reuse, RZ, P5 ;  /* 0x000000ff242d7208 */ /* 0x040fe40002800000 */
        /* <DEDUP_REMOVED lines=8> */
.L_x_3069:
        /* <DEDUP_REMOVED lines=13> */
[C---:B-----5:R-:W-:Y:S01]  /*3130*/  FFMA.FTZ R69, R172.reuse, R69, R10 ;  /* 0x00000045ac457223 */ /* 0x060fe2000001000a */
[----:B------:R-:W-:Y:S01]  /*3140*/  LOP3.LUT P3, RZ, R85, 0xff0000, RZ, 0xc0, !PT ;  /* 0x00ff000055ff7812 */ /* 0x000fe2000786c0ff */
[C---:B------:R-:W-:Y:S01]  /*3150*/  FFMA.FTZ R67, R172.reuse, R67, R11 ;  /* 0x00000043ac437223 */ /* 0x040fe2000001000b */
[----:B------:R-:W-:Y:S01]  /*3160*/  FFMA.FTZ R51, R172, R51, R9 ;  /* 0x00000033ac337223 */ /* 0x000fe20000010009 */
[----:B------:R-:W-:Y:S01]  /*3170*/  FMUL.FTZ R69, R69, UR6 ;  /* 0x0000000645457c20 */ /* 0x000fe20008410000 */
[-CC-:B------:R-:W-:Y:S01]  /*3180*/  FFMA.FTZ R43, R43, R180.reuse, R75.reuse ;  /* 0x000000b42b2b7223 */ /* 0x180fe2000001004b */
[----:B------:R-:W-:Y:S01]  /*3190*/  ISETP.GE.U32.AND P2, PT, R84, RZ, PT ;  /* 0x000000ff5400720c */ /* 0x000fe20003f46070 */
[-CC-:B------:R-:W-:Y:S01]  /*31a0*/  FFMA.FTZ R45, R45, R180.reuse, R75.reuse ;  /* 0x000000b42d2d7223 */ /* 0x180fe2000001004b */
[-CC-:B------:R-:W-:Y:S01]  /*31b0*/  FFMA.FTZ R41, R41, R180.reuse, R75.reuse ;  /* 0x000000b429297223 */ /* 0x180fe2000001004b */
[----:B------:R-:W-:Y:S01]  /*31c0*/  FMUL.FTZ R67, R67, UR6 ;  /* 0x0000000643437c20 */ /* 0x000fe20008410000 */
[----:B------:R-:W-:Y:S01]  /*31d0*/  FFMA.FTZ R63, R172, R63, R8 ;  /* 0x0000003fac3f7223 */ /* 0x000fe20000010008 */
[----:B0-----:R-:W-:Y:S01]  /*31e0*/  FSEL R40, R69, RZ, P3 ;  /* 0x000000ff45287208 */ /* 0x001fe20001800000 */
[----:B------:R-:W-:Y:S01]  /*31f0*/  FMUL.FTZ R51, R51, UR6 ;  /* 0x0000000633337c20 */ /* 0x000fe20008410000 */
[----:B------:R-:W-:Y:S01]  /*3200*/  FFMA.FTZ R0, R0, R180, R75 ;  /* 0x000000b400007223 */ /* 0x000fe2000001004b */
[C---:B------:R-:W-:Y:S01]  /*3210*/  ISETP.GE.U32.AND.EX P5, PT, R85.reuse, 0x1000000, PT, P2 ;  /* 0x010000005500780c */ /* 0x040fe20003fa6120 */
[----:B------:R-:W-:Y:S01]  /*3220*/  FADD.FTZ R43, R46, -R43 ;  /* 0x8000002b2e2b7221 */ /* 0x000fe20000010000 */
[----:B------:R-:W-:Y:S01]  /*3230*/  LOP3.LUT P3, RZ, R85, 0xff00, RZ, 0xc0, !PT ;  /* 0x0000ff0055ff7812 */ /* 0x000fe2000786c0ff */
[----:B------:R-:W-:Y:S01]  /*3240*/  FADD.FTZ R45, R50, -R45 ;  /* 0x8000002d322d7221 */ /* 0x000fe20000010000 */
[----:B------:R-:W-:Y:S01]  /*3250*/  ISETP.GE.U32.AND P2, PT, R160, RZ, PT ;  /* 0x000000ffa000720c */ /* 0x000fe20003f46070 */
[----:B------:R-:W-:Y:S01]  /*3260*/  FMUL.FTZ R63, R63, UR6 ;  /* 0x000000063f3f7c20 */ /* 0x000fe20008410000 */
[----:B------:R-:W-:Y:S01]  /*3270*/  FADD.FTZ R44, R44, -R41 ;  /* 0x800000292c2c7221 */ /* 0x000fe20000010000 */
[----:B------:R-:W-:Y:S01]  /*3280*/  FADD.FTZ R47, R47, -R0 ;  /* 0x800000002f2f7221 */ /* 0x000fe20000010000 */
[----:B------:R-:W-:Y:S01]  /*3290*/  LOP3.LUT P6, RZ, R161, 0xff0000, RZ, 0xc0, !PT ;  /* 0x00ff0000a1ff7812 */ /* 0x000fe200078cc0ff */
[C---:B------:R-:W-:Y:S01]  /*32a0*/  FFMA.FTZ R0, R172.reuse, R43, R6 ;  /* 0x0000002bac007223 */ /* 0x040fe20000010006 */
[----:B------:R-:W-:Y:S01]  /*32b0*/  LOP3.LUT P4, RZ, R85, 0xff, RZ, 0xc0, !PT ;  /* 0x000000ff55ff7812 */ /* 0x000fe2000788c0ff */
[----:B------:R-:W-:Y:S01]  /*32c0*/  FFMA.FTZ R45, R172, R45, R7 ;  /* 0x0000002dac2d7223 */ /* 0x000fe20000010007 */
[----:B------:R-:W-:Y:S01]  /*32d0*/  FSEL R49, R67, RZ, P5 ;  /* 0x000000ff43317208 */ /* 0x000fe20002800000 */
[----:B------:R-:W-:Y:S01]  /*32e0*/  FMUL.FTZ R0, R0, UR6 ;  /* 0x0000000600007c20 */ /* 0x000fe20008410000 */
[----:B------:R-:W-:Y:S01]  /*32f0*/  FSEL R41, R51, RZ, P3 ;  /* 0x000000ff33297208 */ /* 0x000fe20001800000 */
[----:B------:R-:W-:Y:S01]  /*3300*/  FMUL.FTZ R45, R45, UR6 ;  /* 0x000000062d2d7c20 */ /* 0x000fe20008410000 */
[C---:B------:R-:W-:Y:S01]  /*3310*/  LOP3.LUT P5, RZ, R161.reuse, 0xff, RZ, 0xc0, !PT ;  /* 0x000000ffa1ff7812 */ /* 0x040fe200078ac0ff */
[C---:B------:R-:W-:Y:S01]  /*3320*/  FFMA.FTZ R44, R172.reuse, R44, R5 ;  /* 0x0000002cac2c7223 */ /* 0x040fe20000010005 */
[C---:B------:R-:W-:Y:S01]  /*3330*/  ISETP.GE.U32.AND.EX P2, PT, R161.reuse, 0x1000000, PT, P2 ;  /* 0x01000000a100780c */ /* 0x040fe20003f46120 */
[----:B------:R-:W-:Y:S01]  /*3340*/  FFMA.FTZ R47, R172, R47, R4 ;  /* 0x0000002fac2f7223 */ /* 0x000fe20000010004 */
[----:B------:R-:W-:Y:S01]  /*3350*/  LOP3.LUT P3, RZ, R161, 0xff00, RZ, 0xc0, !PT ;  /* 0x0000ff00a1ff7812 */ /* 0x000fe2000786c0ff */
[----:B------:R-:W-:Y:S01]  /*3360*/  FMUL.FTZ R44, R44, UR6 ;  /* 0x000000062c2c7c20 */ /* 0x000fe20008410000 */
[----:B------:R-:W-:Y:S01]  /*3370*/  FSEL R39, R69, RZ, P6 ;  /* 0x000000ff45277208 */ /* 0x000fe20003000000 */
[----:B------:R-:W-:Y:S01]  /*3380*/  FMUL.FTZ R47, R47, UR6 ;  /* 0x000000062f2f7c20 */ /* 0x000fe20008410000 */
[----:B------:R-:W-:-:S02]  /*3390*/  FSEL R42, R63, RZ, P4 ;  /* 0x000000ff3f2a7208 */ /* 0x000fc40002000000 */
[C---:B------:R-:W-:Y:S02]  /*33a0*/  LOP3.LUT P6, RZ, R84.reuse, 0xff0000, RZ, 0xc0, !PT ;  /* 0x00ff000054ff7812 */ /* 0x040fe400078cc0ff */
[----:B------:R-:W-:Y:S02]  /*33b0*/  FSEL R36, R67, RZ, P2 ;  /* 0x000000ff43247208 */ /* 0x000fe40001000000 */
[----:B------:R-:W-:Y:S02]  /*33c0*/  FSEL R38, R63, RZ, P5 ;  /* 0x000000ff3f267208 */ /* 0x000fe40002800000 */
[----:B------:R-:W-:Y:S02]  /*33d0*/  FSEL R37, R51, RZ, P3 ;  /* 0x000000ff33257208 */ /* 0x000fe40001800000 */
[----:B------:R-:W-:Y:S02]  /*33e0*/  LOP3.LUT P2, RZ, R84, 0xff000000, RZ, 0xc0, !PT ;  /* 0xff00000054ff7812 */ /* 0x000fe4000784c0ff */
[----:B------:R-:W-:-:S02]  /*33f0*/  LOP3.LUT P3, RZ, R160, 0xff0000, RZ, 0xc0, !PT ;  /* 0x00ff0000a0ff7812 */ /* 0x000fc4000786c0ff */
[----:B------:R-:W-:Y:S02]  /*3400*/  F2FP.F16.F32.PACK_AB R42, R41, R42 ;  /* 0x0000002a292a723e */ /* 0x000fe400000000ff */
[----:B------:R-:W-:Y:S02]  /*3410*/  F2FP.F16.F32.PACK_AB R38, R37, R38 ;  /* 0x000000262526723e */ /* 0x000fe400000000ff */
[----:B------:R-:W-:Y:S02]  /*3420*/  FSEL R41, R0, RZ, P6 ;  /* 0x000000ff00297208 */ /* 0x000fe40003000000 */
[----:B------:R-:W-:Y:S02]  /*3430*/  LOP3.LUT P6, RZ, R160, 0xff000000, RZ, 0xc0, !PT ;  /* 0xff000000a0ff7812 */ /* 0x000fe400078cc0ff */
[----:B------:R-:W-:Y:S02]  /*3440*/  FSEL R37, R0, RZ, P3 ;  /* 0x000000ff00257208 */ /* 0x000fe40001800000 */
        /* <DEDUP_REMOVED lines=17> */
.L_x_3071:
        /* <DEDUP_REMOVED lines=21> */
[-C--:B------:R-:W-:Y:S01]  /*36b0*/  FFMA.FTZ R45, R45, R180.reuse, R75 ;  /* 0x000000b42d2d7223 */ /* 0x080fe2000001004b */
[----:B------:R-:W-:Y:S01]  /*36c0*/  FSEL R39, R29, RZ, P4 ;  /* 0x000000ff1d277208 */ /* 0x000fe20002000000 */
[----:B------:R-:W-:Y:S01]  /*36d0*/  FFMA.FTZ R29, R172, R51, R9 ;  /* 0x00000033ac1d7223 */ /* 0x000fe20000010009 */
        /* <DEDUP_REMOVED lines=21> */
[C---:B------:R-:W-:Y:S01]  /*3830*/  FFMA.FTZ R32, R172.reuse, R47, R4 ;  /* 0x0000002fac207223 */ /* 0x040fe20000010004 */
[----:B------:R-:W-:Y:S01]  /*3840*/  F2FP.F16.F32.PACK_AB R42, R33, R42 ;  /* 0x0000002a212a723e */ /* 0x000fe200000000ff */
[C---:B------:R-:W-:Y:S01]  /*3850*/  FFMA.FTZ R33, R172.reuse, R44, R5 ;  /* 0x0000002cac217223 */ /* 0x040fe20000010005 */
[----:B------:R-:W-:Y:S01]  /*3860*/  F2FP.F16.F32.PACK_AB R38, R35, R38 ;  /* 0x000000262326723e */ /* 0x000fe200000000ff */
[----:B------:R-:W-:Y:S01]  /*3870*/  FFMA.FTZ R35, R172, R45, R7 ;  /* 0x0000002dac237223 */ /* 0x000fe20000010007 */
        /* <DEDUP_REMOVED lines=23> */
[----:B------:R-:W-:-:S07]  /*39f0*/  F2FP.F16.F32.PACK_AB R40, R45, R40 ;  /* 0x000000282d28723e */ /* 0x000fce00000000ff */
.L_x_3067:
        /* <DEDUP_REMOVED lines=62> */
[----:B------:R-:W-:Y:S01]  /*3de0*/  F2FP.F16.F32.PACK_AB R39, R40, R39 ;  /* 0x000000272827723e */ /* 0x000fe200000000ff */
[----:B------:R-:W-:Y:S01]  /*3df0*/  FMUL.FTZ R40, R35, UR6 ;  /* 0x0000000623287c20 */ /* 0x000fe20008410000 */
[----:B------:R-:W-:Y:S01]  /*3e00*/  F2FP.F16.F32.PACK_AB R38, R33, R38 ;  /* 0x000000262126723e */ /* 0x000fe200000000ff */
[----:B------:R-:W-:Y:S01]  /*3e10*/  FFMA.FTZ R33, R172, R53, R13 ;  /* 0x00000035ac217223 */ /* 0x000fe2000001000d */
[----:B------:R-:W-:Y:S02]  /*3e20*/  LOP3.LUT P5, RZ, R82, 0xff000000, RZ, 0xc0, !PT ;  /* 0xff00000052ff7812 */ /* 0x000fe400078ac0ff */
[----:B------:R-:W-:Y:S01]  /*3e30*/  FSEL R47, R32, RZ, P3 ;  /* 0x000000ff202f7208 */ /* 0x000fe20001800000 */
[----:B------:R-:W-:Y:S01]  /*3e40*/  FFMA.FTZ R32, R172, R57, R12 ;  /* 0x00000039ac207223 */ /* 0x000fe2000001000c */
[----:B------:R-:W-:-:S02]  /*3e50*/  FSEL R37, R0, RZ, P6 ;  /* 0x000000ff00257208 */ /* 0x000fc40003000000 */
[----:B------:R-:W-:Y:S01]  /*3e60*/  LOP3.LUT P6, RZ, R2, 0xff000000, RZ, 0xc0, !PT ;  /* 0xff00000002ff7812 */ /* 0x000fe200078cc0ff */
[----:B------:R-:W-:Y:S01]  /*3e70*/  FMUL.FTZ R0, R32, UR6 ;  /* 0x0000000620007c20 */ /* 0x000fe20008410000 */
[----:B------:R-:W-:Y:S01]  /*3e80*/  F2FP.F16.F32.PACK_AB R43, R36, R43 ;  /* 0x0000002b242b723e */ /* 0x000fe200000000ff */
[----:B------:R-:W-:Y:S01]  /*3e90*/  FMUL.FTZ R36, R33, UR6 ;  /* 0x0000000621247c20 */ /* 0x000fe20008410000 */
[----:B------:R-:W-:Y:S02]  /*3ea0*/  FSEL R46, R40, RZ, P5 ;  /* 0x000000ff282e7208 */ /* 0x000fe40002800000 */
[----:B------:R-:W-:Y:S02]  /*3eb0*/  LOP3.LUT P3, RZ, R82, 0xff00, RZ, 0xc0, !PT ;  /* 0x0000ff0052ff7812 */ /* 0x000fe4000786c0ff */
[----:B------:R-:W-:Y:S02]  /*3ec0*/  LOP3.LUT P5, RZ, R2, 0xff00, RZ, 0xc0, !PT ;  /* 0x0000ff0002ff7812 */ /* 0x000fe400078ac0ff */
[----:B------:R-:W-:-:S02]  /*3ed0*/  FSEL R48, R40, RZ, P6 ;  /* 0x000000ff28307208 */ /* 0x000fc40003000000 */
[----:B------:R-:W-:Y:S02]  /*3ee0*/  LOP3.LUT P4, RZ, R82, 0xff, RZ, 0xc0, !PT ;  /* 0x000000ff52ff7812 */ /* 0x000fe4000788c0ff */
[----:B------:R-:W-:Y:S02]  /*3ef0*/  LOP3.LUT P6, RZ, R2, 0xff, RZ, 0xc0, !PT ;  /* 0x000000ff02ff7812 */ /* 0x000fe400078cc0ff */
[----:B------:R-:W-:Y:S02]  /*3f00*/  F2FP.F16.F32.PACK_AB R42, R47, R42 ;  /* 0x0000002a2f2a723e */ /* 0x000fe400000000ff */
[C---:B------:R-:W-:Y:S02]  /*3f10*/  FSEL R47, R36.reuse, RZ, P3 ;  /* 0x000000ff242f7208 */ /* 0x040fe40001800000 */
        /* <DEDUP_REMOVED lines=8> */
.L_x_3074:
[-CC-:B------:R-:W-:Y:S01]  /*3fa0*/  FFMA.FTZ R93, R93, R180.reuse, R75.reuse ;  /* 0x000000b45d5d7223 */ /* 0x180fe2000001004b */
[-CC-:B------:R-:W-:Y:S01]  /*3fb0*/  FFMA.FTZ R58, R58, R180.reuse, R75.reuse ;  /* 0x000000b43a3a7223 */ /* 0x180fe2000001004b */
[----:B------:R-:W-:Y:S01]  /*3fc0*/  ISETP.GE.U32.AND P3, PT, R82, RZ, PT ;  /* 0x000000ff5200720c */ /* 0x000fe20003f66070 */
[-C--:B------:R-:W-:Y:S01]  /*3fd0*/  FFMA.FTZ R54, R54, R180.reuse, R75 ;  /* 0x000000b436367223 */ /* 0x080fe2000001004b */
[----:B------:R-:W-:Y:S01]  /*3fe0*/  FADD.FTZ R93, R90, -R93 ;  /* 0x8000005d5a5d7221 */ /* 0x000fe20000010000 */
[----:B------:R-:W-:Y:S01]  /*3ff0*/  FADD.FTZ R61, R61, -R58 ;  /* 0x8000003a3d3d7221 */ /* 0x000fe20000010000 */
[-C--:B------:R-:W-:Y:S01]  /*4000*/  FFMA.FTZ R74, R74, R180.reuse, R75 ;  /* 0x000000b44a4a7223 */ /* 0x080fe2000001004b */
        /* <DEDUP_REMOVED lines=11> */
[-C--:B------:R-:W-:Y:S01]  /*40c0*/  FFMA.FTZ R55, R55, R180.reuse, R75 ;  /* 0x000000b437377223 */ /* 0x080fe2000001004b */
[----:B------:R-:W-:Y:S01]  /*40d0*/  LOP3.LUT P5, RZ, R83, 0xff, RZ, 0xc0, !PT ;  /* 0x000000ff53ff7812 */ /* 0x000fe200078ac0ff */
[----:B------:R-:W-:Y:S01]  /*40e0*/  FMUL.FTZ R91, R91, UR6 ;  /* 0x000000065b5b7c20 */ /* 0x000fe20008410000 */
[----:B------:R-:W-:Y:S01]  /*40f0*/  FMUL.FTZ R59, R59, UR6 ;  /* 0x000000063b3b7c20 */ /* 0x000fe20008410000 */
[----:B------:R-:W-:Y:S01]  /*4100*/  FADD.FTZ R65, R68, -R65 ;  /* 0x8000004144417221 */ /* 0x000fe20000010000 */
[----:B0-----:R-:W-:Y:S01]  /*4110*/  FSEL R42, R61, RZ, P5 ;  /* 0x000000ff3d2a7208 */ /* 0x001fe20002800000 */
[-C--:B------:R-:W-:Y:S01]  /*4120*/  FFMA.FTZ R53, R53, R180.reuse, R75 ;  /* 0x000000b435357223 */ /* 0x080fe2000001004b */
        /* <DEDUP_REMOVED lines=30> */
[----:B------:R-:W-:-:S02]  /*4310*/  F2FP.F16.F32.PACK_AB R43, R0, R43 ;  /* 0x0000002b002b723e */ /* 0x000fc400000000ff */
[C---:B------:R-:W-:Y:S02]  /*4320*/  LOP3.LUT P6, RZ, R82.reuse, 0xff00, RZ, 0xc0, !PT ;  /* 0x0000ff0052ff7812 */ /* 0x040fe400078cc0ff */
[----:B------:R-:W-:Y:S02]  /*4330*/  FSEL R65, R65, RZ, P3 ;  /* 0x000000ff41417208 */ /* 0x000fe40001800000 */
[C---:B------:R-:W-:Y:S02]  /*4340*/  FSEL R0, R55.reuse, RZ, P4 ;  /* 0x000000ff37007208 */ /* 0x040fe40002000000 */
[----:B------:R-:W-:Y:S02]  /*4350*/  FSEL R46, R55, RZ, P5 ;  /* 0x000000ff372e7208 */ /* 0x000fe40002800000 */
[----:B------:R-:W-:Y:S02]  /*4360*/  LOP3.LUT P3, RZ, R82, 0xff, RZ, 0xc0, !PT ;  /* 0x000000ff52ff7812 */ /* 0x000fe4000786c0ff */
        /* <DEDUP_REMOVED lines=14> */
.L_x_3073:
        /* <DEDUP_REMOVED lines=51> */
[----:B------:R-:W-:Y:S01]  /*4780*/  FMUL.FTZ R33, R172, R53 ;  /* 0x00000035ac217220 */ /* 0x000fe20000410000 */
[----:B------:R-:W-:Y:S02]  /*4790*/  LOP3.LUT P5, RZ, R82, 0xff000000, RZ, 0xc0, !PT ;  /* 0xff00000052ff7812 */ /* 0x000fe400078ac0ff */
[----:B------:R-:W-:Y:S01]  /*47a0*/  FSEL R47, R32, RZ, P3 ;  /* 0x000000ff202f7208 */ /* 0x000fe20001800000 */
[----:B------:R-:W-:Y:S01]  /*47b0*/  FMUL.FTZ R32, R172, R57 ;  /* 0x00000039ac207220 */ /* 0x000fe20000410000 */
        /* <DEDUP_REMOVED lines=21> */
.L_x_3076:
[-CC-:B------:R-:W-:Y:S01]  /*4910*/  FFMA.FTZ R93, R93, R180.reuse, R75.reuse ;  /* 0x000000b45d5d7223 */ /* 0x180fe2000001004b */
[-CC-:B------:R-:W-:Y:S01]  /*4920*/  FFMA.FTZ R58, R58, R180.reuse, R75.reuse ;  /* 0x000000b43a3a7223 */ /* 0x180fe2000001004b */
[----:B------:R-:W-:Y:S01]  /*4930*/  ISETP.GE.U32.AND P3, PT, R82, RZ, PT ;  /* 0x000000ff5200720c */ /* 0x000fe20003f66070 */
[-C--:B------:R-:W-:Y:S01]  /*4940*/  FFMA.FTZ R54, R54, R180.reuse, R75 ;  /* 0x000000b436367223 */ /* 0x080fe2000001004b */
[----:B------:R-:W-:Y:S01]  /*4950*/  FADD.FTZ R93, R90, -R93 ;  /* 0x8000005d5a5d7221 */ /* 0x000fe20000010000 */
[----:B------:R-:W-:Y:S01]  /*4960*/  FADD.FTZ R61, R61, -R58 ;  /* 0x8000003a3d3d7221 */ /* 0x000fe20000010000 */
[-CC-:B------:R-:W-:Y:S01]  /*4970*/  FFMA.FTZ R74, R74, R180.reuse, R75.reuse ;  /* 0x000000b44a4a7223 */ /* 0x180fe2000001004b */
        /* <DEDUP_REMOVED lines=68> */
.L_x_3072:
        /* <DEDUP_REMOVED lines=56> */
.L_x_3078:
        /* <DEDUP_REMOVED lines=54> */
.L_x_3077:
        /* <DEDUP_REMOVED lines=55> */
.L_x_3079:
        /* <DEDUP_REMOVED lines=53> */
.L_x_3075:
        /* <DEDUP_REMOVED lines=19> */
[----:B------:R-:W-:Y:S01]  /*5c90*/  ISETP.GE.U32.AND P3, PT, R76, RZ, PT ;  /* 0x000000ff4c00720c */ /* 0x000fe20003f66070 */
[C---:B0-----:R-:W-:Y:S01]  /*5ca0*/  FFMA.FTZ R30, R172.reuse, R181, R26 ;  /* 0x000000b5ac1e7223 */ /* 0x041fe2000001001a */
[----:B------:R-:W-:Y:S01]  /*5cb0*/  FFMA.FTZ R31, R172, R71, R27 ;  /* 0x00000047ac1f7223 */ /* 0x000fe2000001001b */
[-C--:B------:R-:W-:Y:S01]  /*5cc0*/  FFMA.FTZ R175, R175, R180.reuse, R75 ;  /* 0x000000b4afaf7223 */ /* 0x080fe2000001004b */
        /* <DEDUP_REMOVED lines=10> */
[-CC-:B------:R-:W-:Y:S01]  /*5d70*/  FFMA.FTZ R89, R89, R180.reuse, R75.reuse ;  /* 0x000000b459597223 */ /* 0x180fe2000001004b */
[----:B------:R-:W-:Y:S01]  /*5d80*/  FSEL R39, R0, RZ, P4 ;  /* 0x000000ff00277208 */ /* 0x000fe20002000000 */
[----:B------:R-:W-:Y:S01]  /*5d90*/  FMUL.FTZ R0, R28, UR6 ;  /* 0x000000061c007c20 */ /* 0x000fe20008410000 */
[----:B------:R-:W-:Y:S01]  /*5da0*/  LOP3.LUT P5, RZ, R81, 0xff, RZ, 0xc0, !PT ;  /* 0x000000ff51ff7812 */ /* 0x000fe200078ac0ff */
[----:B------:R-:W-:Y:S01]  /*5db0*/  FADD.FTZ R179, R179, -R86 ;  /* 0x80000056b3b37221 */ /* 0x000fe20000010000 */
[----:B------:R-:W-:Y:S01]  /*5dc0*/  LOP3.LUT P6, RZ, R77, 0xff, RZ, 0xc0, !PT ;  /* 0x000000ff4dff7812 */ /* 0x000fe200078cc0ff */
[-C--:B------:R-:W-:Y:S01]  /*5dd0*/  FFMA.FTZ R87, R87, R180.reuse, R75 ;  /* 0x000000b457577223 */ /* 0x080fe2000001004b */
        /* <DEDUP_REMOVED lines=16> */
[----:B------:R-:W-:Y:S01]  /*5ee0*/  F2FP.F16.F32.PACK_AB R39, R40, R39 ;  /* 0x000000272827723e */ /* 0x000fe200000000ff */
[----:B------:R-:W-:Y:S01]  /*5ef0*/  FMUL.FTZ R40, R35, UR6 ;  /* 0x0000000623287c20 */ /* 0x000fe20008410000 */
[----:B------:R-:W-:Y:S01]  /*5f00*/  FSEL R41, R0, RZ, P4 ;  /* 0x000000ff00297208 */ /* 0x000fe20002000000 */
[----:B------:R-:W-:Y:S01]  /*5f10*/  FMUL.FTZ R0, R34, UR6 ;  /* 0x0000000622007c20 */ /* 0x000fe20008410000 */
[----:B------:R-:W-:Y:S01]  /*5f20*/  LOP3.LUT P1, RZ, R80, 0xff0000, RZ, 0xc0, !PT ;  /* 0x00ff000050ff7812 */ /* 0x000fe2000782c0ff */
[----:B------:R-:W-:Y:S01]  /*5f30*/  FFMA.FTZ R32, R172, R177, R20 ;  /* 0x000000b1ac207223 */ /* 0x000fe20000010014 */
[----:B------:R-:W-:-:S02]  /*5f40*/  LOP3.LUT P4, RZ, R76, 0xff0000, RZ, 0xc0, !PT ;  /* 0x00ff00004cff7812 */ /* 0x000fc4000788c0ff */
[----:B------:R-:W-:Y:S02]  /*5f50*/  LOP3.LUT P3, RZ, R80, 0xff000000, RZ, 0xc0, !PT ;  /* 0xff00000050ff7812 */ /* 0x000fe4000786c0ff */
[----:B------:R-:W-:Y:S01]  /*5f60*/  F2FP.F16.F32.PACK_AB R43, R36, R43 ;  /* 0x0000002b242b723e */ /* 0x000fe200000000ff */
[----:B------:R-:W-:Y:S01]  /*5f70*/  FMUL.FTZ R36, R33, UR6 ;  /* 0x0000000621247c20 */ /* 0x000fe20008410000 */
[----:B------:R-:W-:Y:S02]  /*5f80*/  F2FP.F16.F32.PACK_AB R38, R41, R38 ;  /* 0x000000262926723e */ /* 0x000fe400000000ff */
[----:B------:R-:W-:Y:S02]  /*5f90*/  F2FP.F16.F32.PACK_AB R42, R37, R42 ;  /* 0x0000002a252a723e */ /* 0x000fe400000000ff */
        /* <DEDUP_REMOVED lines=19> */
.L_x_3082:
[-CC-:B------:R-:W-:Y:S01]  /*60d0*/  FFMA.FTZ R92, R92, R180.reuse, R75.reuse ;  /* 0x000000b45c5c7223 */ /* 0x180fe2000001004b */
[-CC-:B------:R-:W-:Y:S01]  /*60e0*/  FFMA.FTZ R175, R175, R180.reuse, R75.reuse ;  /* 0x000000b4afaf7223 */ /* 0x180fe2000001004b */
[-CC-:B------:R-:W-:Y:S01]  /*60f0*/  FFMA.FTZ R88, R88, R180.reuse, R75.reuse ;  /* 0x000000b458587223 */ /* 0x180fe2000001004b */
[-C--:B------:R-:W-:Y:S01]  /*6100*/  FFMA.FTZ R71, R71, R180.reuse, R75 ;  /* 0x000000b447477223 */ /* 0x080fe2000001004b */
        /* <DEDUP_REMOVED lines=10> */
[-C--:B------:R-:W-:Y:S01]  /*61b0*/  FFMA.FTZ R89, R89, R180.reuse, R75 ;  /* 0x000000b459597223 */ /* 0x080fe2000001004b */
        /* <DEDUP_REMOVED lines=38> */
[----:B------:R-:W-:Y:S02]  /*6420*/  F2FP.F16.F32.PACK_AB R42, R37, R42 ;  /* 0x0000002a252a723e */ /* 0x000fe400000000ff */
        /* <DEDUP_REMOVED lines=21> */
.L_x_3081:
        /* <DEDUP_REMOVED lines=9> */
[C---:B0-----:R-:W-:Y:S01]  /*6610*/  FMUL.FTZ R30, R172.reuse, R181 ;  /* 0x000000b5ac1e7220 */ /* 0x041fe20000410000 */
[----:B------:R-:W-:Y:S01]  /*6620*/  FMUL.FTZ R31, R172, R71 ;  /* 0x00000047ac1f7220 */ /* 0x000fe20000410000 */
[-C--:B------:R-:W-:Y:S01]  /*6630*/  FFMA.FTZ R175, R175, R180.reuse, R75 ;  /* 0x000000b4afaf7223 */ /* 0x080fe2000001004b */
        /* <DEDUP_REMOVED lines=33> */
[----:B------:R-:W-:Y:S01]  /*6850*/  F2FP.F16.F32.PACK_AB R39, R40, R39 ;  /* 0x000000272827723e */ /* 0x000fe200000000ff */
[----:B------:R-:W-:Y:S01]  /*6860*/  FMUL.FTZ R40, R35, UR6 ;  /* 0x0000000623287c20 */ /* 0x000fe20008410000 */
[----:B------:R-:W-:Y:S01]  /*6870*/  FSEL R41, R0, RZ, P4 ;  /* 0x000000ff00297208 */ /* 0x000fe20002000000 */
[----:B------:R-:W-:Y:S01]  /*6880*/  FMUL.FTZ R0, R34, UR6 ;  /* 0x0000000622007c20 */ /* 0x000fe20008410000 */
[----:B------:R-:W-:Y:S01]  /*6890*/  LOP3.LUT P1, RZ, R80, 0xff0000, RZ, 0xc0, !PT ;  /* 0x00ff000050ff7812 */ /* 0x000fe2000782c0ff */
[----:B------:R-:W-:Y:S01]  /*68a0*/  FMUL.FTZ R32, R172, R177 ;  /* 0x000000b1ac207220 */ /* 0x000fe20000410000 */
        /* <DEDUP_REMOVED lines=25> */
.L_x_3084:
        /* <DEDUP_REMOVED lines=14> */
[-CC-:B------:R-:W-:Y:S01]  /*6b20*/  FFMA.FTZ R89, R89, R180.reuse, R75.reuse ;  /* 0x000000b459597223 */ /* 0x180fe2000001004b */
        /* <DEDUP_REMOVED lines=60> */
.L_x_3080:
        /* <DEDUP_REMOVED lines=9> */
[-C--:B------:R-:W-:Y:S01]  /*6f80*/  FFMA.FTZ R89, R89, R180.reuse, R75 ;  /* 0x000000b459597223 */ /* 0x080fe2000001004b */
[----:B0-----:R-:W-:Y:S01]  /*6f90*/  FFMA.FTZ R31, R172, R71, R27 ;  /* 0x00000047ac1f7223 */ /* 0x001fe2000001001b */
[-CC-:B------:R-:W-:Y:S01]  /*6fa0*/  FFMA.FTZ R88, R88, R180.reuse, R75.reuse ;  /* 0x000000b458587223 */ /* 0x180fe2000001004b */
[----:B------:R-:W-:Y:S01]  /*6fb0*/  FADD.FTZ R177, R177, -R72 ;  /* 0x80000048b1b17221 */ /* 0x000fe20000010000 */
[----:B------:R-:W-:Y:S01]  /*6fc0*/  ISETP.GE.U32.AND P1, PT, R80, RZ, PT ;  /* 0x000000ff5000720c */ /* 0x000fe20003f26070 */
[C---:B------:R-:W-:Y:S01]  /*6fd0*/  FFMA.FTZ R30, R172.reuse, R181, R26 ;  /* 0x000000b5ac1e7223 */ /* 0x040fe2000001001a */
        /* <DEDUP_REMOVED lines=41> */
.L_x_3086:
        /* <DEDUP_REMOVED lines=54> */
.L_x_3085:
        /* <DEDUP_REMOVED lines=9> */
[----:B0-----:R-:W-:Y:S01]  /*7660*/  FMUL.FTZ R31, R172, R71 ;  /* 0x00000047ac1f7220 */ /* 0x001fe20000410000 */
[-CC-:B------:R-:W-:Y:S01]  /*7670*/  FFMA.FTZ R88, R88, R180.reuse, R75.reuse ;  /* 0x000000b458587223 */ /* 0x180fe2000001004b */
[----:B------:R-:W-:Y:S01]  /*7680*/  FADD.FTZ R177, R177, -R72 ;  /* 0x80000048b1b17221 */ /* 0x000fe20000010000 */
[----:B------:R-:W-:Y:S01]  /*7690*/  ISETP.GE.U32.AND P1, PT, R80, RZ, PT ;  /* 0x000000ff5000720c */ /* 0x000fe20003f26070 */
[C---:B------:R-:W-:Y:S01]  /*76a0*/  FMUL.FTZ R30, R172.reuse, R181 ;  /* 0x000000b5ac1e7220 */ /* 0x040fe20000410000 */
        /* <DEDUP_REMOVED lines=41> */
.L_x_3087:
        /* <DEDUP_REMOVED lines=53> */
.L_x_3083:
        /* <DEDUP_REMOVED lines=14> */
.L_x_3062:
        /* <DEDUP_REMOVED lines=48> */
.L_x_3061:
[----:B------:R-:W-:Y:S05]  /*8070*/  BSYNC B0 ;  /* 0x0000000000007941 */ /* 0x000fea0003800000 */
.L_x_3060:
        /* <DEDUP_REMOVED lines=146> */
.L_x_3063:
        /* <DEDUP_REMOVED lines=8> */
.L_x_3090:
[----:B------:R-:W-:Y:S05]  /*8a20*/  BSYNC B2 ;  /* 0x0000000000027941 */ /* 0x000fea0003800000 */
.L_x_3089:
        /* <DEDUP_REMOVED lines=9> */
.L_x_3091:
[----:B------:R-:W-:Y:S01]  /*8ac0*/  FADD.FTZ R40, R49, R40 ;  /* 0x0000002831287221 */ /* 0x000fe20000010000 */
[----:B------:R-:W-:-:S04]  /*8ad0*/  HFMA2 R190, -RZ, RZ, 0, 1.1920928955078125e-07 ;  /* 0x00000002ffbe7431 */ /* 0x000fc800000001ff */
[----:B------:R-:W-:Y:S02]  /*8ae0*/  MOV R191, R40 ;  /* 0x0000002800bf7202 */ /* 0x000fe40000000f00 */
[----:B------:R-:W-:-:S07]  /*8af0*/  MOV R42, R136 ;  /* 0x00000088002a7202 */ /* 0x000fce0000000f00 */
[----:B------:R-:W-:Y:S05]  /*8b00*/  WARPSYNC.COLLECTIVE R188, `(.L_x_3092) ;  /* 0x00000000bc087348 */ /* 0x000fea0003c00000 */
[----:B------:R0:W1:Y:S02]  /*8b10*/  SHFL.BFLY P4, R136, R191, R190, R193 ;  /* 0x0c0000bebf887389 */ /* 0x00006400000800c1 */
[----:B01----:R-:W-:Y:S05]  /*8b20*/  ENDCOLLECTIVE ;  /* 0x000000000000791b */ /* 0x003fea0003800000 */
.L_x_3092:
[----:B------:R-:W-:-:S05]  /*8b30*/  FADD.FTZ R42, R111, R42 ;  /* 0x0000002a6f2a7221 */ /* 0x000fca0000010000 */
[----:B------:R-:W-:Y:S02]  /*8b40*/  MOV R191, R42 ;  /* 0x0000002a00bf7202 */ /* 0x000fe40000000f00 */
[----:B------:R-:W-:-:S07]  /*8b50*/  MOV R75, R136 ;  /* 0x00000088004b7202 */ /* 0x000fce0000000f00 */
[----:B------:R-:W-:Y:S05]  /*8b60*/  WARPSYNC.COLLECTIVE R188, `(.L_x_3093) ;  /* 0x00000000bc087348 */ /* 0x000fea0003c00000 */
[----:B------:R0:W1:Y:S02]  /*8b70*/  SHFL.BFLY P4, R136, R191, R190, R193 ;  /* 0x0c0000bebf887389 */ /* 0x00006400000800c1 */
[----:B01----:R-:W-:Y:S05]  /*8b80*/  ENDCOLLECTIVE ;  /* 0x000000000000791b */ /* 0x003fea0003800000 */
.L_x_3093:
[----:B------:R-:W-:Y:S01]  /*8b90*/  FADD.FTZ R75, R40, R75 ;  /* 0x0000004b284b7221 */ /* 0x000fe20000010000 */
[----:B------:R-:W-:-:S04]  /*8ba0*/  HFMA2 R190, -RZ, RZ, 0, 2.384185791015625e-07 ;  /* 0x00000004ffbe7431 */ /* 0x000fc800000001ff */
[----:B------:R-:W-:Y:S02]  /*8bb0*/  MOV R191, R75 ;  /* 0x0000004b00bf7202 */ /* 0x000fe40000000f00 */
[----:B------:R-:W-:-:S07]  /*8bc0*/  MOV R113, R136 ;  /* 0x0000008800717202 */ /* 0x000fce0000000f00 */
[----:B------:R-:W-:Y:S05]  /*8bd0*/  WARPSYNC.COLLECTIVE R188, `(.L_x_3094) ;  /* 0x00000000bc087348 */ /* 0x000fea0003c00000 */
[----:B------:R0:W1:Y:S02]  /*8be0*/  SHFL.BFLY P4, R136, R191, R190, R193 ;  /* 0x0c0000bebf887389 */ /* 0x00006400000800c1 */
[----:B01----:R-:W-:Y:S05]  /*8bf0*/  ENDCOLLECTIVE ;  /* 0x000000000000791b */ /* 0x003fea0003800000 */
.L_x_3094:
[----:B------:R-:W-:-:S05]  /*8c00*/  FADD.FTZ R113, R42, R113 ;  /* 0x000000712a717221 */ /* 0x000fca0000010000 */
[----:B------:R-:W-:Y:S02]  /*8c10*/  MOV R191, R113 ;  /* 0x0000007100bf7202 */ /* 0x000fe40000000f00 */
[----:B------:R-:W-:-:S07]  /*8c20*/  MOV R112, R136 ;  /* 0x0000008800707202 */ /* 0x000fce0000000f00 */
[----:B------:R-:W-:Y:S05]  /*8c30*/  WARPSYNC.COLLECTIVE R188, `(.L_x_3095) ;  /* 0x00000000bc087348 */ /* 0x000fea0003c00000 */
[----:B------:R0:W1:Y:S02]  /*8c40*/  SHFL.BFLY P4, R136, R191, R190, R193 ;  /* 0x0c0000bebf887389 */ /* 0x00006400000800c1 */
[----:B01----:R-:W-:Y:S05]  /*8c50*/  ENDCOLLECTIVE ;  /* 0x000000000000791b */ /* 0x003fea0003800000 */
.L_x_3095:
[----:B------:R-:W-:Y:S01]  /*8c60*/  FADD.FTZ R186, R75, R112 ;  /* 0x000000704bba7221 */ /* 0x000fe20000010000 */
[----:B------:R-:W-:-:S04]  /*8c70*/  HFMA2 R190, -RZ, RZ, 0, 4.76837158203125e-07 ;  /* 0x00000008ffbe7431 */ /* 0x000fc800000001ff */
[----:B------:R-:W-:Y:S01]  /*8c80*/  MOV R191, R186 ;  /* 0x000000ba00bf7202 */ /* 0x000fe20000000f00 */
[----:B------:R-:W-:Y:S01]  /*8c90*/  FADD.FTZ R49, R113, R136 ;  /* 0x0000008871317221 */ /* 0x000fe20000010000 */
[----:B------:R-:W-:-:S07]  /*8ca0*/  MOV R113, R137 ;  /* 0x0000008900717202 */ /* 0x000fce0000000f00 */
[----:B------:R-:W-:Y:S05]  /*8cb0*/  WARPSYNC.COLLECTIVE R188, `(.L_x_3096) ;  /* 0x00000000bc087348 */ /* 0x000fea0003c00000 */
[----:B------:R0:W1:Y:S02]  /*8cc0*/  SHFL.BFLY P4, R136, R191, R190, R193 ;  /* 0x0c0000bebf887389 */ /* 0x00006400000800c1 */
[----:B01----:R-:W-:Y:S05]  /*8cd0*/  ENDCOLLECTIVE ;  /* 0x000000000000791b */ /* 0x003fea0003800000 */
.L_x_3096:
[----:B------:R-:W-:Y:S02]  /*8ce0*/  MOV R137, R185 ;  /* 0x000000b900897202 */ /* 0x000fe40000000f00 */
[----:B------:R-:W-:Y:S02]  /*8cf0*/  MOV R191, R49 ;  /* 0x0000003100bf7202 */ /* 0x000fe40000000f00 */
[----:B------:R-:W-:-:S07]  /*8d00*/  MOV R111, R136 ;  /* 0x00000088006f7202 */ /* 0x000fce0000000f00 */
[----:B------:R-:W-:Y:S05]  /*8d10*/  WARPSYNC.COLLECTIVE R188, `(.L_x_3097) ;  /* 0x00000000bc087348 */ /* 0x000fea0003c00000 */
[----:B------:R0:W1:Y:S02]  /*8d20*/  SHFL.BFLY P4, R136, R191, R190, R193 ;  /* 0x0c0000bebf887389 */ /* 0x00006400000800c1 */
[----:B01----:R-:W-:Y:S05]  /*8d30*/  ENDCOLLECTIVE ;  /* 0x000000000000791b */ /* 0x003fea0003800000 */
.L_x_3097:
        /* <DEDUP_REMOVED lines=8> */
.L_x_3098:
[----:B------:R-:W-:Y:S01]  /*8dc0*/  FADD.FTZ R40, R49, R112 ;  /* 0x0000007031287221 */ /* 0x000fe20000010000 */
[----:B------:R-:W-:-:S04]  /*8dd0*/  MOV R112, R182 ;  /* 0x000000b600707202 */ /* 0x000fc80000000f00 */
[----:B------:R-:W-:Y:S02]  /*8de0*/  MOV R191, R40 ;  /* 0x0000002800bf7202 */ /* 0x000fe40000000f00 */
[----:B------:R-:W-:-:S07]  /*8df0*/  MOV R42, R136 ;  /* 0x00000088002a7202 */ /* 0x000fce0000000f00 */
[----:B------:R-:W-:Y:S05]  /*8e00*/  WARPSYNC.COLLECTIVE R188, `(.L_x_3099) ;  /* 0x00000000bc087348 */ /* 0x000fea0003c00000 */
[----:B------:R0:W1:Y:S02]  /*8e10*/  SHFL.BFLY P4, R136, R191, R190, R193 ;  /* 0x0c0000bebf887389 */ /* 0x00006400000800c1 */
[----:B01----:R-:W-:Y:S05]  /*8e20*/  ENDCOLLECTIVE ;  /* 0x000000000000791b */ /* 0x003fea0003800000 */
.L_x_3099:
[----:B------:R-:W-:Y:S02]  /*8e30*/  MOV R189, R136 ;  /* 0x0000008800bd7202 */ /* 0x000fe40000000f00 */
[----:B------:R-:W-:Y:S01]  /*8e40*/  MOV R136, R184 ;  /* 0x000000b800887202 */ /* 0x000fe20000000f00 */
[----:B------:R-:W-:Y:S06]  /*8e50*/  BRA `(.L_x_3100) ;  /* 0xffffff88005c7947 */ /* 0x000fec000383ffff */
.L_x_3101:
        /* <DEDUP_REMOVED lines=10> */
.L_x_5005:


//--------------------- .text._ZN10layer_norm31ln_parallel_residual_bwd_kernelINS_13Kernel_traitsIf6__halffS2_fjLj768ELj1ELj4ELj1ELj16ENS_18Kernel_traits_baseILj768EfS2_fS2_fjLj128EEEEELb0ELb0ELb0EEEvNS_9BwdParamsE --------------------------
	.section	.text._ZN10layer_norm31ln_parallel_residual_bwd_kernelINS_13Kernel_traitsIf6__halffS2_fjLj768ELj1ELj4ELj1ELj16ENS_18Kernel_traits_baseILj768EfS2_fS2_fjLj128EEEEELb0ELb0ELb0EEEvNS_9BwdParamsE,"ax",@progbits
	.align	128
        .global         _ZN10layer_norm31ln_parallel_residual_bwd_kernelINS_13Kernel_traitsIf6__halffS2_fjLj768ELj1ELj4ELj1ELj16ENS_18Kernel_traits_baseILj768EfS2_fS2_fjLj128EEEEELb0ELb0ELb0EEEvNS_9BwdParamsE
        .type           _ZN10layer_norm31ln_parallel_residual_bwd_kernelINS_13Kernel_traitsIf6__halffS2_fjLj768ELj1ELj4ELj1ELj16ENS_18Kernel_traits_baseILj768EfS2_fS2_fjLj128EEEEELb0ELb0ELb0EEEvNS_9BwdParamsE,@function
        .size           _ZN10layer_norm31ln_parallel_residual_bwd_kernelINS_13Kernel_traitsIf6__halffS2_fjLj768ELj1ELj4ELj1ELj16ENS_18Kernel_traits_baseILj768EfS2_fS2_fjLj128EEEEELb0ELb0ELb0EEEvNS_9BwdParamsE,(.L_x_5006 - _ZN10layer_norm31ln_parallel_residual_bwd_kernelINS_13Kernel_traitsIf6__halffS2_fjLj768ELj1ELj4ELj1ELj16ENS_18Kernel_traits_baseILj768EfS2_fS2_fjLj128EEEEELb0ELb0ELb0EEEvNS_9BwdParamsE)
        .other          _ZN10layer_norm31ln_parallel_residual_bwd_kernelINS_13Kernel_traitsIf6__halffS2_fjLj768ELj1ELj4ELj1ELj16ENS_18Kernel_traits_baseILj768EfS2_fS2_fjLj128EEEEELb0ELb0ELb0EEEvNS_9BwdParamsE,@"STO_CUDA_ENTRY STV_DEFAULT"
_ZN10layer_norm31ln_parallel_residual_bwd_kernelINS_13Kernel_traitsIf6__halffS2_fjLj768ELj1ELj4ELj1ELj16ENS_18Kernel_traits_baseILj768EfS2_fS2_fjLj128EEEEELb0ELb0ELb0EEEvNS_9BwdParamsE:
.text._ZN10layer_norm31ln_parallel_residual_bwd_kernelINS_13Kernel_traitsIf6__halffS2_fjLj768ELj1ELj4ELj1ELj16ENS_18Kernel_traits_baseILj768EfS2_fS2_fjLj128EEEEELb0ELb0ELb0EEEvNS_9BwdParamsE:
        /* <DEDUP_REMOVED lines=154> */
.L_x_3140:
        /* <DEDUP_REMOVED lines=38> */
[----:B------:R-:W-:Y:S01]  /*0c00*/  IADD3 R223, PT, PT, R2, 0x20, RZ ;  /* 0x0000002002df7810 */ /* 0x000fe20007ffe0ff */
[--C-:B---3--:R-:W-:Y:S02]  /*0c10*/  HADD2.F32 R17, -RZ, R168.reuse.H0_H0 ;  /* 0x200000a8ff117230 */ /* 0x108fe40000004100 */
[----:B------:R-:W-:Y:S02]  /*0c20*/  HADD2.F32 R168, -RZ, R168.H1_H1 ;  /* 0x300000a8ffa87230 */ /* 0x000fe40000004100 */
[C---:B----4-:R-:W-:Y:S01]  /*0c30*/  FADD.FTZ R8, -R220.reuse, R189 ;  /* 0x000000bddc087221 */ /* 0x050fe20000010100 */
[----:B------:R-:W-:-:S02]  /*0c40*/  FADD.FTZ R0, -R220, R188 ;  /* 0x000000bcdc007221 */ /* 0x000fc40000010100 */
[----:B------:R-:W-:Y:S01]  /*0c50*/  FMUL.FTZ R10, R241, R168 ;  /* 0x000000a8f10a7220 */ /* 0x000fe20000410000 */
[C---:B-----5:R-:W-:Y:S01]  /*0c60*/  FMUL.FTZ R8, R7.reuse, R8 ;  /* 0x0000000807087220 */ /* 0x060fe20000410000 */
[----:B------:R-:W-:Y:S01]  /*0c70*/  FADD.FTZ R16, -R220, R191 ;  /* 0x000000bfdc107221 */ /* 0x000fe20000010100 */
[--C-:B--2---:R-:W-:Y:S02]  /*0c80*/  HADD2.F32 R11, -RZ, R172.reuse.H0_H0 ;  /* 0x200000acff0b7230 */ /* 0x104fe40000004100 */
[----:B------:R-:W-:Y:S02]  /*0c90*/  HADD2.F32 R172, -RZ, R172.H1_H1 ;  /* 0x300000acffac7230 */ /* 0x000fe40000004100 */
[----:B------:R-:W-:Y:S01]  /*0ca0*/  FMUL.FTZ R0, R7, R0 ;  /* 0x0000000007007220 */ /* 0x000fe20000410000 */
[----:B------:R-:W-:Y:S01]  /*0cb0*/  FADD.FTZ R61, R61, R168 ;  /* 0x000000a83d3d7221 */ /* 0x000fe20000010000 */
[----:B------:R-:W-:Y:S01]  /*0cc0*/  FFMA.FTZ R85, R8, R168, R85 ;  /* 0x000000a808557223 */ /* 0x000fe20000010055 */
[----:B------:R-:W-:-:S02]  /*0cd0*/  HADD2.F32 R168, -RZ, R169.H1_H1 ;  /* 0x300000a9ffa87230 */ /* 0x000fc40000004100 */
[----:B------:R-:W-:Y:S01]  /*0ce0*/  FFMA.FTZ R9, R249, R172, R10 ;  /* 0x000000acf9097223 */ /* 0x000fe2000001000a */
[----:B------:R-:W-:Y:S01]  /*0cf0*/  FADD.FTZ R10, -R220, R190 ;  /* 0x000000bedc0a7221 */ /* 0x000fe20000010100 */
[----:B------:R-:W-:Y:S01]  /*0d00*/  FMUL.FTZ R16, R7, R16 ;  /* 0x0000001007107220 */ /* 0x000fe20000410000 */
[-C--:B------:R-:W-:Y:S01]  /*0d10*/  FMUL.FTZ R21, R240, R17.reuse ;  /* 0x00000011f0157220 */ /* 0x080fe20000410000 */
[----:B------:R-:W-:Y:S01]  /*0d20*/  FADD.FTZ R60, R60, R17 ;  /* 0x000000113c3c7221 */ /* 0x000fe20000010000 */
[----:B------:R-:W-:Y:S01]  /*0d30*/  FFMA.FTZ R84, R0, R17, R84 ;  /* 0x0000001100547223 */ /* 0x000fe20000010054 */
[----:B------:R-:W-:Y:S01]  /*0d40*/  FADD.FTZ R109, R109, R172 ;  /* 0x000000ac6d6d7221 */ /* 0x000fe20000010000 */
[----:B------:R-:W-:Y:S01]  /*0d50*/  FFMA.FTZ R133, R8, R172, R133 ;  /* 0x000000ac08857223 */ /* 0x000fe20000010085 */
[----:B------:R-:W-:Y:S02]  /*0d60*/  HADD2.F32 R17, -RZ, R169.H0_H0 ;  /* 0x200000a9ff117230 */ /* 0x000fe40000004100 */
[----:B------:R-:W-:Y:S01]  /*0d70*/  FMUL.FTZ R10, R7, R10 ;  /* 0x0000000a070a7220 */ /* 0x000fe20000410000 */
[----:B------:R-:W-:-:S02]  /*0d80*/  HADD2.F32 R20, -RZ, R173.H1_H1 ;  /* 0x300000adff147230 */ /* 0x000fc40000004100 */
[-C--:B------:R-:W-:Y:S01]  /*0d90*/  FMUL.FTZ R172, R243, R168.reuse ;  /* 0x000000a8f3ac7220 */ /* 0x080fe20000410000 */
[----:B------:R-:W-:Y:S01]  /*0da0*/  FADD.FTZ R63, R63, R168 ;  /* 0x000000a83f3f7221 */ /* 0x000fe20000010000 */
[----:B------:R-:W-:Y:S01]  /*0db0*/  FFMA.FTZ R87, R16, R168, R87 ;  /* 0x000000a810577223 */ /* 0x000fe20000010057 */
[----:B------:R-:W-:Y:S01]  /*0dc0*/  FADD.FTZ R168, -R220, R177 ;  /* 0x000000b1dca87221 */ /* 0x000fe20000010100 */
[----:B------:R-:W-:Y:S01]  /*0dd0*/  FFMA.FTZ R6, R248, R11, R21 ;  /* 0x0000000bf8067223 */ /* 0x000fe20000010015 */
[--C-:B------:R-:W-:Y:S02]  /*0de0*/  HADD2.F32 R169, -RZ, R170.reuse.H0_H0 ;  /* 0x200000aaffa97230 */ /* 0x100fe40000004100 */
[-C--:B------:R-:W-:Y:S01]  /*0df0*/  FMUL.FTZ R21, R242, R17.reuse ;  /* 0x00000011f2157220 */ /* 0x080fe20000410000 */
[----:B------:R-:W-:Y:S01]  /*0e00*/  FADD.FTZ R62, R62, R17 ;  /* 0x000000113e3e7221 */ /* 0x000fe20000010000 */
[----:B------:R-:W-:Y:S01]  /*0e10*/  FFMA.FTZ R86, R10, R17, R86 ;  /* 0x000000110a567223 */ /* 0x000fe20000010056 */
[----:B------:R-:W-:-:S02]  /*0e20*/  HADD2.F32 R170, -RZ, R170.H1_H1 ;  /* 0x300000aaffaa7230 */ /* 0x000fc40000004100 */
[----:B------:R-:W-:Y:S01]  /*0e30*/  FADD.FTZ R108, R108, R11 ;  /* 0x0000000b6c6c7221 */ /* 0x000fe20000010000 */
[----:B------:R-:W-:Y:S01]  /*0e40*/  FFMA.FTZ R132, R0, R11, R132 ;  /* 0x0000000b00847223 */ /* 0x000fe20000010084 */
[----:B------:R-:W-:Y:S01]  /*0e50*/  FADD.FTZ R111, R111, R20 ;  /* 0x000000146f6f7221 */ /* 0x000fe20000010000 */
[-C--:B------:R-:W-:Y:S01]  /*0e60*/  FFMA.FTZ R135, R16, R20.reuse, R135 ;  /* 0x0000001410877223 */ /* 0x080fe20000010087 */
[----:B------:R-:W-:Y:S01]  /*0e70*/  FFMA.FTZ R17, R251, R20, R172 ;  /* 0x00000014fb117223 */ /* 0x000fe200000100ac */
[----:B------:R-:W-:Y:S01]  /*0e80*/  FMUL.FTZ R193, R7, R168 ;  /* 0x000000a807c17220 */ /* 0x000fe20000410000 */
[----:B------:R-:W-:Y:S02]  /*0e90*/  HADD2.F32 R11, -RZ, R173.H0_H0 ;  /* 0x200000adff0b7230 */ /* 0x000fe40000004100 */
[----:B------:R-:W-:Y:S01]  /*0ea0*/  FADD.FTZ R20, -R220, R176 ;  /* 0x000000b0dc147221 */ /* 0x000fe20000010100 */
[-C--:B------:R-:W-:Y:S01]  /*0eb0*/  FMUL.FTZ R194, R237, R170.reuse ;  /* 0x000000aaedc27220 */ /* 0x080fe20000410000 */
[----:B------:R-:W-:Y:S01]  /*0ec0*/  FADD.FTZ R57, R57, R170 ;  /* 0x000000aa39397221 */ /* 0x000fe20000010000 */
[----:B------:R-:W-:Y:S01]  /*0ed0*/  FFMA.FTZ R81, R193, R170, R81 ;  /* 0x000000aac1517223 */ /* 0x000fe20000010051 */
[----:B------:R-:W-:Y:S01]  /*0ee0*/  FMUL.FTZ R20, R7, R20 ;  /* 0x0000001407147220 */ /* 0x000fe20000410000 */
[----:B------:R-:W-:-:S02]  /*0ef0*/  HADD2.F32 R170, -RZ, R171.H1_H1 ;  /* 0x300000abffaa7230 */ /* 0x000fc40000004100 */
[----:B------:R-:W-:Y:S01]  /*0f00*/  FADD.FTZ R168, -R220, R179 ;  /* 0x000000b3dca87221 */ /* 0x000fe20000010100 */
[----:B------:R-:W-:Y:S01]  /*0f10*/  FADD.FTZ R110, R110, R11 ;  /* 0x0000000b6e6e7221 */ /* 0x000fe20000010000 */
[-C--:B------:R-:W-:Y:S01]  /*0f20*/  FFMA.FTZ R134, R10, R11.reuse, R134 ;  /* 0x0000000b0a867223 */ /* 0x080fe20000010086 */
[----:B------:R-:W-:Y:S01]  /*0f30*/  FFMA.FTZ R11, R250, R11, R21 ;  /* 0x0000000bfa0b7223 */ /* 0x000fe20000010015 */
[----:B------:R-:W-:Y:S01]  /*0f40*/  FADD.FTZ R178, -R220, R178 ;  /* 0x000000b2dcb27221 */ /* 0x000fe20000010100 */
[----:B------:R-:W-:Y:S02]  /*0f50*/  HADD2.F32 R21, -RZ, R174.H0_H0 ;  /* 0x200000aeff157230 */ /* 0x000fe40000004100 */
[-C--:B------:R-:W-:Y:S01]  /*0f60*/  FMUL.FTZ R173, R236, R169.reuse ;  /* 0x000000a9ecad7220 */ /* 0x080fe20000410000 */
[----:B------:R-:W-:Y:S02]  /*0f70*/  HADD2.F32 R208, -RZ, R175.H1_H1 ;  /* 0x300000afffd07230 */ /* 0x000fe40000004100 */
[----:B------:R-:W-:Y:S01]  /*0f80*/  FADD.FTZ R56, R56, R169 ;  /* 0x000000a938387221 */ /* 0x000fe20000010000 */
[----:B------:R-:W-:Y:S01]  /*0f90*/  FFMA.FTZ R80, R20, R169, R80 ;  /* 0x000000a914507223 */ /* 0x000fe20000010050 */
[----:B------:R-:W-:Y:S01]  /*0fa0*/  FMUL.FTZ R207, R7, R168 ;  /* 0x000000a807cf7220 */ /* 0x000fe20000410000 */
[----:B------:R-:W-:-:S02]  /*0fb0*/  HADD2.F32 R169, -RZ, R171.H0_H0 ;  /* 0x200000abffa97230 */ /* 0x000fc40000004100 */
        /* <DEDUP_REMOVED lines=14> */
[----:B------:R-:W-:-:S03]  /*10a0*/  FFMA.FTZ R169, R8, R9, R169 ;  /* 0x0000000908a97223 */ /* 0x000fc600000100a9 */
[----:B------:R-:W-:Y:S01]  /*10b0*/  FADD.FTZ R168, R168, R11 ;  /* 0x0000000ba8a87221 */ /* 0x000fe20000010000 */
[----:B------:R-:W-:Y:S01]  /*10c0*/  FFMA.FTZ R169, R10, R11, R169 ;  /* 0x0000000b0aa97223 */ /* 0x000fe200000100a9 */
[----:B------:R-:W-:Y:S02]  /*10d0*/  HADD2.F32 R174, -RZ, R174.H1_H1 ;  /* 0x300000aeffae7230 */ /* 0x000fe40000004100 */
[----:B------:R-:W-:Y:S01]  /*10e0*/  FADD.FTZ R168, R168, R17 ;  /* 0x00000011a8a87221 */ /* 0x000fe20000010000 */
[----:B------:R-:W-:Y:S01]  /*10f0*/  FFMA.FTZ R169, R16, R17, R169 ;  /* 0x0000001110a97223 */ /* 0x000fe200000100a9 */
[----:B------:R-:W-:Y:S02]  /*1100*/  HADD2.F32 R201, -RZ, R175.H0_H0 ;  /* 0x200000afffc97230 */ /* 0x000fe40000004100 */
[----:B------:R-:W-:Y:S01]  /*1110*/  FFMA.FTZ R194, R245, R174, R194 ;  /* 0x000000aef5c27223 */ /* 0x000fe200000100c2 */
[----:B------:R-:W-:Y:S01]  /*1120*/  FADD.FTZ R171, R168, R21 ;  /* 0x00000015a8ab7221 */ /* 0x000fe20000010000 */
[----:B------:R-:W-:Y:S01]  /*1130*/  FFMA.FTZ R168, R20, R21, R169 ;  /* 0x0000001514a87223 */ /* 0x000fe200000100a9 */
[----:B------:R-:W-:Y:S01]  /*1140*/  FADD.FTZ R59, R59, R170 ;  /* 0x000000aa3b3b7221 */ /* 0x000fe20000010000 */
[----:B------:R-:W-:Y:S01]  /*1150*/  FADD.FTZ R106, R106, R201 ;  /* 0x000000c96a6a7221 */ /* 0x000fe20000010000 */
[-C--:B------:R-:W-:Y:S01]  /*1160*/  FFMA.FTZ R130, R200, R201.reuse, R130 ;  /* 0x000000c9c8827223 */ /* 0x080fe20000010082 */
        /* <DEDUP_REMOVED lines=10> */
.L_x_3104:
[----:B------:R-:W-:Y:S05]  /*1210*/  BSYNC.RECONVERGENT B0 ;  /* 0x0000000000007941 */ /* 0x000fea0003800200 */
.L_x_3103:
        /* <DEDUP_REMOVED lines=22> */
[----:B------:R-:W-:Y:S01]  /*1380*/  FADD.FTZ R12, -R220, R189 ;  /* 0x000000bddc0c7221 */ /* 0x000fe20000010100 */
[----:B------:R-:W-:Y:S01]  /*1390*/  FMUL.FTZ R19, R224, R15 ;  /* 0x0000000fe0137220 */ /* 0x000fe20000410000 */
[----:B------:R-:W-:Y:S01]  /*13a0*/  FMUL.FTZ R14, R225, R168 ;  /* 0x000000a8e10e7220 */ /* 0x000fe20000410000 */
[C---:B0----5:R-:W-:Y:S01]  /*13b0*/  FMUL.FTZ R5, R7.reuse, R188 ;  /* 0x000000bc07057220 */ /* 0x061fe20000410000 */
[----:B------:R-:W-:Y:S01]  /*13c0*/  FMUL.FTZ R12, R7, R12 ;  /* 0x0000000c070c7220 */ /* 0x000fe20000410000 */
[----:B--2---:R-:W-:-:S02]  /*13d0*/  HADD2.F32 R13, -RZ, R172.H0_H0 ;  /* 0x200000acff0d7230 */ /* 0x004fc40000004100 */
[----:B------:R-:W-:Y:S02]  /*13e0*/  HADD2.F32 R172, -RZ, R172.H1_H1 ;  /* 0x300000acffac7230 */ /* 0x000fe40000004100 */
[----:B------:R-:W-:Y:S01]  /*13f0*/  FADD.FTZ R18, -R220, R191 ;  /* 0x000000bfdc127221 */ /* 0x000fe20000010100 */
[----:B------:R-:W-:Y:S01]  /*1400*/  FADD.FTZ R53, R53, R168 ;  /* 0x000000a835357221 */ /* 0x000fe20000010000 */
[----:B------:R-:W-:Y:S01]  /*1410*/  FADD.FTZ R100, R100, R13 ;  /* 0x0000000d64647221 */ /* 0x000fe20000010000 */
[-C--:B------:R-:W-:Y:S01]  /*1420*/  FFMA.FTZ R124, R5, R13.reuse, R124 ;  /* 0x0000000d057c7223 */ /* 0x080fe2000001007c */
[----:B------:R-:W-:Y:S01]  /*1430*/  FFMA.FTZ R4, R232, R13, R19 ;  /* 0x0000000de8047223 */ /* 0x000fe20000010013 */
[----:B------:R-:W-:Y:S01]  /*1440*/  FFMA.FTZ R13, R233, R172, R14 ;  /* 0x000000ace90d7223 */ /* 0x000fe2000001000e */
[----:B------:R-:W-:Y:S01]  /*1450*/  FFMA.FTZ R77, R12, R168, R77 ;  /* 0x000000a80c4d7223 */ /* 0x000fe2000001004d */
[----:B------:R-:W-:Y:S01]  /*1460*/  FADD.FTZ R14, -R220, R190 ;  /* 0x000000bedc0e7221 */ /* 0x000fe20000010100 */
[----:B------:R-:W-:-:S02]  /*1470*/  HADD2.F32 R168, -RZ, R169.H1_H1 ;  /* 0x300000a9ffa87230 */ /* 0x000fc40000004100 */
[----:B------:R-:W-:Y:S01]  /*1480*/  FMUL.FTZ R18, R7, R18 ;  /* 0x0000001207127220 */ /* 0x000fe20000410000 */
[----:B------:R-:W-:Y:S02]  /*1490*/  HADD2.F32 R19, -RZ, R169.H0_H0 ;  /* 0x200000a9ff137230 */ /* 0x000fe40000004100 */
[----:B------:R-:W-:Y:S01]  /*14a0*/  FADD.FTZ R101, R101, R172 ;  /* 0x000000ac65657221 */ /* 0x000fe20000010000 */
[----:B------:R-:W-:Y:S01]  /*14b0*/  FFMA.FTZ R125, R12, R172, R125 ;  /* 0x000000ac0c7d7223 */ /* 0x000fe2000001007d */
[----:B------:R-:W-:Y:S01]  /*14c0*/  FMUL.FTZ R14, R7, R14 ;  /* 0x0000000e070e7220 */ /* 0x000fe20000410000 */
[--C-:B------:R-:W-:Y:S02]  /*14d0*/  HADD2.F32 R22, -RZ, R173.reuse.H1_H1 ;  /* 0x300000adff167230 */ /* 0x100fe40000004100 */
[-C--:B------:R-:W-:Y:S01]  /*14e0*/  FMUL.FTZ R172, R227, R168.reuse ;  /* 0x000000a8e3ac7220 */ /* 0x080fe20000410000 */
[----:B------:R-:W-:Y:S01]  /*14f0*/  FADD.FTZ R52, R52, R15 ;  /* 0x0000000f34347221 */ /* 0x000fe20000010000 */
[----:B------:R-:W-:Y:S01]  /*1500*/  FFMA.FTZ R76, R5, R15, R76 ;  /* 0x0000000f054c7223 */ /* 0x000fe2000001004c */
[----:B------:R-:W-:Y:S01]  /*1510*/  FADD.FTZ R55, R55, R168 ;  /* 0x000000a837377221 */ /* 0x000fe20000010000 */
[----:B------:R-:W-:Y:S01]  /*1520*/  FFMA.FTZ R79, R18, R168, R79 ;  /* 0x000000a8124f7223 */ /* 0x000fe2000001004f */
[----:B------:R-:W-:-:S02]  /*1530*/  HADD2.F32 R15, -RZ, R173.H0_H0 ;  /* 0x200000adff0f7230 */ /* 0x000fc40000004100 */
[----:B------:R-:W-:Y:S01]  /*1540*/  FADD.FTZ R168, -R220, R177 ;  /* 0x000000b1dca87221 */ /* 0x000fe20000010100 */
[-C--:B------:R-:W-:Y:S01]  /*1550*/  FMUL.FTZ R23, R226, R19.reuse ;  /* 0x00000013e2177220 */ /* 0x080fe20000410000 */
[----:B------:R-:W-:Y:S01]  /*1560*/  FADD.FTZ R54, R54, R19 ;  /* 0x0000001336367221 */ /* 0x000fe20000010000 */
[----:B------:R-:W-:Y:S01]  /*1570*/  FFMA.FTZ R78, R14, R19, R78 ;  /* 0x000000130e4e7223 */ /* 0x000fe2000001004e */
[----:B------:R-:W-:Y:S01]  /*1580*/  FADD.FTZ R103, R103, R22 ;  /* 0x0000001667677221 */ /* 0x000fe20000010000 */
[-C--:B------:R-:W-:Y:S01]  /*1590*/  FFMA.FTZ R127, R18, R22.reuse, R127 ;  /* 0x00000016127f7223 */ /* 0x080fe2000001007f */
[----:B------:R-:W-:Y:S01]  /*15a0*/  FFMA.FTZ R19, R235, R22, R172 ;  /* 0x00000016eb137223 */ /* 0x000fe200000100ac */
[--C-:B------:R-:W-:Y:S02]  /*15b0*/  HADD2.F32 R169, -RZ, R170.reuse.H0_H0 ;  /* 0x200000aaffa97230 */ /* 0x100fe40000004100 */
[----:B------:R-:W-:Y:S01]  /*15c0*/  FADD.FTZ R222, R222, R4 ;  /* 0x00000004dede7221 */ /* 0x000fe20000010000 */
[----:B------:R-:W-:Y:S01]  /*15d0*/  FADD.FTZ R22, -R220, R176 ;  /* 0x000000b0dc167221 */ /* 0x000fe20000010100 */
[----:B------:R-:W-:-:S02]  /*15e0*/  HADD2.F32 R170, -RZ, R170.H1_H1 ;  /* 0x300000aaffaa7230 */ /* 0x000fc40000004100 */
[----:B------:R-:W-:Y:S01]  /*15f0*/  FFMA.FTZ R221, R5, R4, R221 ;  /* 0x0000000405dd7223 */ /* 0x000fe200000100dd */
[C---:B------:R-:W-:Y:S01]  /*1600*/  FMUL.FTZ R195, R7.reuse, R168 ;  /* 0x000000a807c37220 */ /* 0x040fe20000410000 */
[----:B------:R-:W-:Y:S01]  /*1610*/  FADD.FTZ R102, R102, R15 ;  /* 0x0000000f66667221 */ /* 0x000fe20000010000 */
[-C--:B------:R-:W-:Y:S01]  /*1620*/  FFMA.FTZ R126, R14, R15.reuse, R126 ;  /* 0x0000000f0e7e7223 */ /* 0x080fe2000001007e */
[----:B------:R-:W-:Y:S01]  /*1630*/  FFMA.FTZ R15, R234, R15, R23 ;  /* 0x0000000fea0f7223 */ /* 0x000fe20000010017 */
[----:B------:R-:W-:Y:S01]  /*1640*/  FADD.FTZ R222, R222, R13 ;  /* 0x0000000ddede7221 */ /* 0x000fe20000010000 */
[----:B------:R-:W-:Y:S01]  /*1650*/  FMUL.FTZ R22, R7, R22 ;  /* 0x0000001607167220 */ /* 0x000fe20000410000 */
[----:B------:R-:W-:Y:S01]  /*1660*/  FFMA.FTZ R221, R12, R13, R221 ;  /* 0x0000000d0cdd7223 */ /* 0x000fe200000100dd */
[----:B------:R-:W-:Y:S02]  /*1670*/  HADD2.F32 R23, -RZ, R174.H0_H0 ;  /* 0x200000aeff177230 */ /* 0x000fe40000004100 */
[-C--:B------:R-:W-:Y:S01]  /*1680*/  FMUL.FTZ R196, R217, R170.reuse ;  /* 0x000000aad9c47220 */ /* 0x080fe20000410000 */
[----:B------:R-:W-:Y:S01]  /*1690*/  FADD.FTZ R49, R49, R170 ;  /* 0x000000aa31317221 */ /* 0x000fe20000010000 */
[----:B------:R-:W-:Y:S01]  /*16a0*/  FFMA.FTZ R73, R195, R170, R73 ;  /* 0x000000aac3497223 */ /* 0x000fe20000010049 */
[----:B------:R-:W-:Y:S01]  /*16b0*/  FADD.FTZ R178, -R220, R178 ;  /* 0x000000b2dcb27221 */ /* 0x000fe20000010100 */
[----:B------:R-:W-:-:S02]  /*16c0*/  HADD2.F32 R170, -RZ, R171.H1_H1 ;  /* 0x300000abffaa7230 */ /* 0x000fc40000004100 */
[----:B------:R-:W-:Y:S01]  /*16d0*/  FADD.FTZ R168, -R220, R179 ;  /* 0x000000b3dca87221 */ /* 0x000fe20000010100 */
[-C--:B------:R-:W-:Y:S01]  /*16e0*/  FMUL.FTZ R173, R216, R169.reuse ;  /* 0x000000a9d8ad7220 */ /* 0x080fe20000410000 */
[----:B------:R-:W-:Y:S01]  /*16f0*/  FADD.FTZ R222, R222, R15 ;  /* 0x0000000fdede7221 */ /* 0x000fe20000010000 */
[----:B------:R-:W-:Y:S01]  /*1700*/  FADD.FTZ R48, R48, R169 ;  /* 0x000000a930307221 */ /* 0x000fe20000010000 */
[----:B------:R-:W-:Y:S01]  /*1710*/  FFMA.FTZ R72, R22, R169, R72 ;  /* 0x000000a916487223 */ /* 0x000fe20000010048 */
[----:B------:R-:W-:Y:S01]  /*1720*/  FFMA.FTZ R221, R14, R15, R221 ;  /* 0x0000000f0edd7223 */ /* 0x000fe200000100dd */
[----:B------:R-:W-:Y:S02]  /*1730*/  HADD2.F32 R169, -RZ, R171.H0_H0 ;  /* 0x200000abffa97230 */ /* 0x000fe40000004100 */
[----:B------:R-:W-:Y:S01]  /*1740*/  FADD.FTZ R96, R96, R23 ;  /* 0x0000001760607221 */ /* 0x000fe20000010000 */
[----:B------:R-:W-:Y:S02]  /*1750*/  HADD2.F32 R210, -RZ, R175.H1_H1 ;  /* 0x300000afffd27230 */ /* 0x000fe40000004100 */
[----:B------:R-:W-:Y:S01]  /*1760*/  FFMA.FTZ R120, R22, R23, R120 ;  /* 0x0000001716787223 */ /* 0x000fe20000010078 */
[----:B------:R-:W-:-:S02]  /*1770*/  HADD2.F32 R174, -RZ, R174.H1_H1 ;  /* 0x300000aeffae7230 */ /* 0x000fc40000004100 */
[C---:B------:R-:W-:Y:S01]  /*1780*/  FMUL.FTZ R202, R7.reuse, R178 ;  /* 0x000000b207ca7220 */ /* 0x040fe20000410000 */
[----:B------:R-:W-:Y:S01]  /*1790*/  FMUL.FTZ R209, R7, R168 ;  /* 0x000000a807d17220 */ /* 0x000fe20000410000 */
[----:B------:R-:W-:Y:S01]  /*17a0*/  FFMA.FTZ R23, R228, R23, R173 ;  /* 0x00000017e4177223 */ /* 0x000fe200000100ad */
[----:B------:R-:W-:Y:S01]  /*17b0*/  FMUL.FTZ R168, R219, R170 ;  /* 0x000000aadba87220 */ /* 0x000fe20000410000 */
[----:B------:R-:W-:Y:S01]  /*17c0*/  FADD.FTZ R222, R222, R19 ;  /* 0x00000013dede7221 */ /* 0x000fe20000010000 */
[----:B------:R-:W-:Y:S01]  /*17d0*/  FFMA.FTZ R221, R18, R19, R221 ;  /* 0x0000001312dd7223 */ /* 0x000fe200000100dd */
[----:B------:R-:W-:Y:S02]  /*17e0*/  HADD2.F32 R203, -RZ, R175.H0_H0 ;  /* 0x200000afffcb7230 */ /* 0x000fe40000004100 */
        /* <DEDUP_REMOVED lines=22> */
.L_x_3106:
[----:B------:R-:W-:Y:S05]  /*1950*/  BSYNC.RECONVERGENT B0 ;  /* 0x0000000000007941 */ /* 0x000fea0003800200 */
.L_x_3105:
        /* <DEDUP_REMOVED lines=23> */
[----:B----4-:R-:W-:-:S05]  /*1ad0*/  HADD2.F32 R171, -RZ, R176.H0_H0 ;  /* 0x200000b0ffab7230 */ /* 0x010fca0000004100 */
[-C--:B------:R-:W-:Y:S01]  /*1ae0*/  FMUL.FTZ R185, R140, R171.reuse ;  /* 0x000000ab8cb97220 */ /* 0x080fe20000410000 */
[----:B------:R-:W-:Y:S01]  /*1af0*/  FADD.FTZ R44, R44, R171 ;  /* 0x000000ab2c2c7221 */ /* 0x000fe20000010000 */
[----:B------:R-:W-:Y:S01]  /*1b00*/  FFMA.FTZ R68, R184, R171, R68 ;  /* 0x000000abb8447223 */ /* 0x000fe20000010044 */
[----:B--2---:R-:W-:Y:S02]  /*1b10*/  HADD2.F32 R169, -RZ, R180.H0_H0 ;  /* 0x200000b4ffa97230 */ /* 0x004fe40000004100 */
[----:B------:R-:W-:Y:S02]  /*1b20*/  HADD2.F32 R171, -RZ, R177.H0_H0 ;  /* 0x200000b1ffab7230 */ /* 0x000fe40000004100 */
[----:B------:R-:W-:Y:S01]  /*1b30*/  FADD.FTZ R168, -R220, R173 ;  /* 0x000000addca87221 */ /* 0x000fe20000010100 */
[----:B------:R-:W-:Y:S01]  /*1b40*/  FADD.FTZ R92, R92, R169 ;  /* 0x000000a95c5c7221 */ /* 0x000fe20000010000 */
[-C--:B------:R-:W-:Y:S01]  /*1b50*/  FFMA.FTZ R116, R184, R169.reuse, R116 ;  /* 0x000000a9b8747223 */ /* 0x080fe20000010074 */
[----:B------:R-:W-:Y:S01]  /*1b60*/  FFMA.FTZ R185, R212, R169, R185 ;  /* 0x000000a9d4b97223 */ /* 0x000fe200000100b9 */
[----:B------:R-:W-:-:S02]  /*1b70*/  HADD2.F32 R169, -RZ, R181.H0_H0 ;  /* 0x200000b5ffa97230 */ /* 0x000fc40000004100 */
[----:B------:R-:W-:Y:S01]  /*1b80*/  FMUL.FTZ R187, R7, R188 ;  /* 0x000000bc07bb7220 */ /* 0x000fe20000410000 */
[----:B------:R-:W-:Y:S01]  /*1b90*/  FMUL.FTZ R173, R142, R171 ;  /* 0x000000ab8ead7220 */ /* 0x000fe20000410000 */
[----:B------:R-:W-:Y:S01]  /*1ba0*/  FADD.FTZ R172, -R220, R172 ;  /* 0x000000acdcac7221 */ /* 0x000fe20000010100 */
[----:B------:R-:W-:Y:S01]  /*1bb0*/  FADD.FTZ R94, R94, R169 ;  /* 0x000000a95e5e7221 */ /* 0x000fe20000010000 */
[-C--:B------:R-:W-:Y:S01]  /*1bc0*/  FFMA.FTZ R118, R187, R169.reuse, R118 ;  /* 0x000000a9bb767223 */ /* 0x080fe20000010076 */
[----:B------:R-:W-:Y:S01]  /*1bd0*/  FFMA.FTZ R192, R214, R169, R173 ;  /* 0x000000a9d6c07223 */ /* 0x000fe200000100ad */
[----:B------:R-:W-:Y:S02]  /*1be0*/  HADD2.F32 R169, -RZ, R178.H0_H0 ;  /* 0x200000b2ffa97230 */ /* 0x000fe40000004100 */
[----:B------:R-:W-:Y:S02]  /*1bf0*/  HADD2.F32 R176, -RZ, R176.H1_H1 ;  /* 0x300000b0ffb07230 */ /* 0x000fe40000004100 */
[----:B------:R-:W-:-:S02]  /*1c00*/  HADD2.F32 R186, -RZ, R180.H1_H1 ;  /* 0x300000b4ffba7230 */ /* 0x000fc40000004100 */
[----:B------:R-:W-:Y:S01]  /*1c10*/  FMUL.FTZ R180, R7, R190 ;  /* 0x000000be07b47220 */ /* 0x000fe20000410000 */
[----:B------:R-:W-:Y:S02]  /*1c20*/  HADD2.F32 R199, -RZ, R182.H0_H0 ;  /* 0x200000b6ffc77230 */ /* 0x000fe40000004100 */
[----:B------:R-:W-:Y:S01]  /*1c30*/  FADD.FTZ R46, R46, R171 ;  /* 0x000000ab2e2e7221 */ /* 0x000fe20000010000 */
[----:B------:R-:W-:Y:S01]  /*1c40*/  FFMA.FTZ R70, R187, R171, R70 ;  /* 0x000000abbb467223 */ /* 0x000fe20000010046 */
[----:B------:R-:W-:Y:S02]  /*1c50*/  HADD2.F32 R188, -RZ, R177.H1_H1 ;  /* 0x300000b1ffbc7230 */ /* 0x000fe40000004100 */
[----:B------:R-:W-:Y:S01]  /*1c60*/  FMUL.FTZ R198, R7, R172 ;  /* 0x000000ac07c67220 */ /* 0x000fe20000410000 */
[----:B------:R-:W-:Y:S01]  /*1c70*/  FMUL.FTZ R171, R136, R169 ;  /* 0x000000a988ab7220 */ /* 0x000fe20000410000 */
[-C--:B------:R-:W-:Y:S01]  /*1c80*/  FMUL.FTZ R190, R141, R176.reuse ;  /* 0x000000b08dbe7220 */ /* 0x080fe20000410000 */
[----:B------:R-:W-:Y:S01]  /*1c90*/  FADD.FTZ R45, R45, R176 ;  /* 0x000000b02d2d7221 */ /* 0x000fe20000010000 */
[----:B------:R-:W-:Y:S01]  /*1ca0*/  FFMA.FTZ R69, R180, R176, R69 ;  /* 0x000000b0b4457223 */ /* 0x000fe20000010045 */
[----:B------:R-:W-:-:S02]  /*1cb0*/  HADD2.F32 R176, -RZ, R181.H1_H1 ;  /* 0x300000b5ffb07230 */ /* 0x000fc40000004100 */
[----:B------:R-:W-:Y:S01]  /*1cc0*/  FMUL.FTZ R181, R7, R170 ;  /* 0x000000aa07b57220 */ /* 0x000fe20000410000 */
[----:B------:R-:W-:Y:S01]  /*1cd0*/  FADD.FTZ R88, R88, R199 ;  /* 0x000000c758587221 */ /* 0x000fe20000010000 */
[-C--:B------:R-:W-:Y:S01]  /*1ce0*/  FFMA.FTZ R112, R198, R199.reuse, R112 ;  /* 0x000000c7c6707223 */ /* 0x080fe20000010070 */
[----:B------:R-:W-:Y:S02]  /*1cf0*/  HADD2.F32 R178, -RZ, R178.H1_H1 ;  /* 0x300000b2ffb27230 */ /* 0x000fe40000004100 */
[----:B------:R-:W-:Y:S01]  /*1d00*/  FMUL.FTZ R170, R143, R188 ;  /* 0x000000bc8faa7220 */ /* 0x000fe20000410000 */
[----:B------:R-:W-:Y:S01]  /*1d10*/  FFMA.FTZ R199, R144, R199, R171 ;  /* 0x000000c790c77223 */ /* 0x000fe200000100ab */
[----:B------:R-:W-:Y:S02]  /*1d20*/  HADD2.F32 R171, -RZ, R179.H0_H0 ;  /* 0x200000b3ffab7230 */ /* 0x000fe40000004100 */
[----:B------:R-:W-:Y:S01]  /*1d30*/  FADD.FTZ R174, -R220, R174 ;  /* 0x000000aedcae7221 */ /* 0x000fe20000010100 */
[----:B------:R-:W-:-:S02]  /*1d40*/  HADD2.F32 R204, -RZ, R182.H1_H1 ;  /* 0x300000b6ffcc7230 */ /* 0x000fc40000004100 */
[----:B------:R-:W-:Y:S01]  /*1d50*/  FMUL.FTZ R182, R7, R168 ;  /* 0x000000a807b67220 */ /* 0x000fe20000410000 */
[----:B------:R-:W-:Y:S01]  /*1d60*/  FFMA.FTZ R197, R215, R176, R170 ;  /* 0x000000b0d7c57223 */ /* 0x000fe200000100aa */
[----:B------:R-:W-:Y:S01]  /*1d70*/  FADD.FTZ R40, R40, R169 ;  /* 0x000000a928287221 */ /* 0x000fe20000010000 */
[----:B------:R-:W-:Y:S01]  /*1d80*/  FFMA.FTZ R64, R198, R169, R64 ;  /* 0x000000a9c6407223 */ /* 0x000fe20000010040 */
[----:B------:R-:W-:Y:S01]  /*1d90*/  FMUL.FTZ R168, R137, R178 ;  /* 0x000000b289a87220 */ /* 0x000fe20000410000 */
[----:B------:R-:W-:Y:S02]  /*1da0*/  HADD2.F32 R169, -RZ, R183.H0_H0 ;  /* 0x200000b7ffa97230 */ /* 0x000fe40000004100 */
[----:B------:R-:W-:Y:S01]  /*1db0*/  FADD.FTZ R220, -R220, R175 ;  /* 0x000000afdcdc7221 */ /* 0x000fe20000010100 */
[----:B------:R-:W-:Y:S02]  /*1dc0*/  HADD2.F32 R170, -RZ, R179.H1_H1 ;  /* 0x300000b3ffaa7230 */ /* 0x000fe40000004100 */
[----:B------:R-:W-:Y:S01]  /*1dd0*/  FMUL.FTZ R205, R7, R174 ;  /* 0x000000ae07cd7220 */ /* 0x000fe20000410000 */
[----:B------:R-:W-:Y:S01]  /*1de0*/  FMUL.FTZ R173, R138, R171 ;  /* 0x000000ab8aad7220 */ /* 0x000fe20000410000 */
[----:B------:R-:W-:Y:S01]  /*1df0*/  FADD.FTZ R89, R89, R204 ;  /* 0x000000cc59597221 */ /* 0x000fe20000010000 */
[-C--:B------:R-:W-:Y:S01]  /*1e00*/  FFMA.FTZ R113, R182, R204.reuse, R113 ;  /* 0x000000ccb6717223 */ /* 0x080fe20000010071 */
        /* <DEDUP_REMOVED lines=39> */
.L_x_3108:
[----:B------:R-:W-:Y:S05]  /*2080*/  BSYNC.RECONVERGENT B0 ;  /* 0x0000000000007941 */ /* 0x000fea0003800200 */
.L_x_3107:
        /* <DEDUP_REMOVED lines=23> */
.L_x_3162:
        /* <DEDUP_REMOVED lines=43> */
[----:B------:R-:W-:-:S03]  /*24b0*/  F2FP.F16.F32.PACK_AB R169, R172, R169 ;  /* 0x000000a9aca9723e */ /* 0x000fc600000000ff */
[----:B------:R-:W-:Y:S02]  /*24c0*/  F2FP.F16.F32.PACK_AB R170, R171, R170 ;  /* 0x000000aaabaa723e */ /* 0x000fe400000000ff */
[----:B------:R-:W-:Y:S01]  /*24d0*/  F2FP.F16.F32.PACK_AB R171, R173, R188 ;  /* 0x000000bcadab723e */ /* 0x000fe200000000ff */
[----:B------:R-:W-:Y:S06]  /*24e0*/  BRA `(.L_x_3115) ;  /* 0x0000000c00a07947 */ /* 0x000fec0003800000 */
.L_x_3114:
        /* <DEDUP_REMOVED lines=33> */
.L_x_3113:
        /* <DEDUP_REMOVED lines=32> */
.L_x_3116:
        /* <DEDUP_REMOVED lines=33> */
.L_x_3112:
        /* <DEDUP_REMOVED lines=35> */
[----:B------:R-:W-:Y:S01]  /*2d40*/  F2FP.F16.F32.PACK_AB R171, R176, R173 ;  /* 0x000000adb0ab723e */ /* 0x000fe200000000ff */
[----:B------:R-:W-:Y:S06]  /*2d50*/  BRA `(.L_x_3115) ;  /* 0x0000000400847947 */ /* 0x000fec0003800000 */
.L_x_3118:
        /* <DEDUP_REMOVED lines=14> */
[----:B------:R-:W-:Y:S01]  /*2e40*/  F2FP.F16.F32.PACK_AB R171, R171, R156 ;  /* 0x0000009cabab723e */ /* 0x000fe200000000ff */
        /* <DEDUP_REMOVED lines=8> */
[----:B------:R-:W-:Y:S01]  /*2ed0*/  F2FP.F16.F32.PACK_AB R170, R168, R169 ;  /* 0x000000a9a8aa723e */ /* 0x000fe200000000ff */
[C---:B------:R-:W-:Y:S01]  /*2ee0*/  FFMA.FTZ R156, R7.reuse, R156, R37 ;  /* 0x0000009c079c7223 */ /* 0x040fe20000010025 */
[----:B------:R-:W-:-:S04]  /*2ef0*/  FFMA.FTZ R158, R7, R158, R39 ;  /* 0x0000009e079e7223 */ /* 0x000fc80000010027 */
[----:B------:R-:W-:Y:S02]  /*2f00*/  F2FP.F16.F32.PACK_AB R168, R156, R157 ;  /* 0x0000009d9ca8723e */ /* 0x000fe400000000ff */
[----:B------:R-:W-:Y:S02]  /*2f10*/  F2FP.F16.F32.PACK_AB R169, R158, R159 ;  /* 0x0000009f9ea9723e */ /* 0x000fe400000000ff */
[----:B------:R-:W-:Y:S02]  /*2f20*/  MOV R159, R171 ;  /* 0x000000ab009f7202 */ /* 0x000fe40000000f00 */
[----:B------:R-:W-:Y:S02]  /*2f30*/  MOV R158, R170 ;  /* 0x000000aa009e7202 */ /* 0x000fe40000000f00 */
[----:B------:R-:W-:Y:S02]  /*2f40*/  MOV R157, R169 ;  /* 0x000000a9009d7202 */ /* 0x000fe40000000f00 */
[----:B------:R-:W-:Y:S01]  /*2f50*/  MOV R156, R168 ;  /* 0x000000a8009c7202 */ /* 0x000fe20000000f00 */
[----:B------:R-:W-:Y:S06]  /*2f60*/  BRA `(.L_x_3115) ;  /* 0x0000000400007947 */ /* 0x000fec0003800000 */
.L_x_3117:
        /* <DEDUP_REMOVED lines=32> */
.L_x_3119:
        /* <DEDUP_REMOVED lines=32> */
.L_x_3115:
        /* <DEDUP_REMOVED lines=15> */
.L_x_3111:
[----:B------:R-:W-:Y:S05]  /*3460*/  BSYNC.RECONVERGENT B0 ;  /* 0x0000000000007941 */ /* 0x000fea0003800200 */
.L_x_3110:
        /* <DEDUP_REMOVED lines=46> */
.L_x_3124:
        /* <DEDUP_REMOVED lines=29> */
.L_x_3123:
        /* <DEDUP_REMOVED lines=37> */
.L_x_3126:
        /* <DEDUP_REMOVED lines=25> */
[----:B------:R-:W-:-:S03]  /*3d00*/  F2FP.F16.F32.PACK_AB R169, R172, R169 ;  /* 0x000000a9aca9723e */ /* 0x000fc600000000ff */
[----:B------:R-:W-:Y:S02]  /*3d10*/  F2FP.F16.F32.PACK_AB R170, R171, R170 ;  /* 0x000000aaabaa723e */ /* 0x000fe400000000ff */
[----:B------:R-:W-:Y:S01]  /*3d20*/  F2FP.F16.F32.PACK_AB R171, R178, R173 ;  /* 0x000000adb2ab723e */ /* 0x000fe200000000ff */
[----:B------:R-:W-:Y:S06]  /*3d30*/  BRA `(.L_x_3125) ;  /* 0x00000008001c7947 */ /* 0x000fec0003800000 */
.L_x_3122:
        /* <DEDUP_REMOVED lines=41> */
.L_x_3128:
        /* <DEDUP_REMOVED lines=29> */
.L_x_3127:
        /* <DEDUP_REMOVED lines=37> */
.L_x_3129:
        /* <DEDUP_REMOVED lines=27> */
[----:B------:R-:W-:-:S07]  /*45a0*/  F2FP.F16.F32.PACK_AB R171, R173, R188 ;  /* 0x000000bcadab723e */ /* 0x000fce00000000ff */
.L_x_3125:
        /* <DEDUP_REMOVED lines=11> */
.L_x_3121:
[----:B------:R-:W-:Y:S05]  /*4660*/  BSYNC.RECONVERGENT B0 ;  /* 0x0000000000007941 */ /* 0x000fea0003800200 */
.L_x_3120:
        /* <DEDUP_REMOVED lines=46> */
.L_x_3134:
        /* <DEDUP_REMOVED lines=29> */
.L_x_3133:
        /* <DEDUP_REMOVED lines=37> */
.L_x_3136:
        /* <DEDUP_REMOVED lines=29> */
.L_x_3132:
        /* <DEDUP_REMOVED lines=41> */
.L_x_3138:
        /* <DEDUP_REMOVED lines=29> */
.L_x_3137:
        /* <DEDUP_REMOVED lines=37> */
.L_x_3139:
        /* <DEDUP_REMOVED lines=28> */
.L_x_3135:
        /* <DEDUP_REMOVED lines=10> */
.L_x_3131:
[----:B------:R-:W-:Y:S05]  /*5850*/  BSYNC.RECONVERGENT B0 ;  /* 0x0000000000007941 */ /* 0x000fea0003800200 */
.L_x_3130:
[----:B012---:R-:W0:Y:S02]  /*5860*/  LDC.64 R168, c[0x0][0x380] ;  /* 0x0000e000ffa87b82 */ /* 0x007e240000000a00 */
[----:B0-----:R-:W-:-:S04]  /*5870*/  LEA R3, R168, R3, 0x2 ;  /* 0x00000003a8037211 */ /* 0x001fc800078e10ff */
[----:B------:R-:W-:-:S13]  /*5880*/  ISETP.GE.AND P0, PT, R3, R169, PT ;  /* 0x000000a90300720c */ /* 0x000fda0003f06270 */
[----:B------:R-:W-:Y:S05]  /*5890*/  @!P0 BRA `(.L_x_3140) ;  /* 0xffffffb000408947 */ /* 0x000fea000383ffff */
.L_x_3102:
        /* <DEDUP_REMOVED lines=276> */
.L_x_3142:
[----:B------:R-:W-:Y:S05]  /*69e0*/  BSYNC.RECONVERGENT B0 ;  /* 0x0000000000007941 */ /* 0x000fea0003800200 */
.L_x_3141:
        /* <DEDUP_REMOVED lines=23> */
.L_x_3144:
[----:B------:R-:W-:Y:S05]  /*6b60*/  BSYNC.RECONVERGENT B0 ;  /* 0x0000000000007941 */ /* 0x000fea0003800200 */
.L_x_3143:
        /* <DEDUP_REMOVED lines=23> */
.L_x_3146:
[----:B------:R-:W-:Y:S05]  /*6ce0*/  BSYNC.RECONVERGENT B0 ;  /* 0x0000000000007941 */ /* 0x000fea0003800200 */
.L_x_3145:
        /* <DEDUP_REMOVED lines=23> */
.L_x_3148:
[----:B------:R-:W-:Y:S05]  /*6e60*/  BSYNC.RECONVERGENT B0 ;  /* 0x0000000000007941 */ /* 0x000fea0003800200 */
.L_x_3147:
        /* <DEDUP_REMOVED lines=23> */
.L_x_3150:
[----:B------:R-:W-:Y:S05]  /*6fe0*/  BSYNC.RECONVERGENT B0 ;  /* 0x0000000000007941 */ /* 0x000fea0003800200 */
.L_x_3149:
        /* <DEDUP_REMOVED lines=8> */
.L_x_3109:
        /* <DEDUP_REMOVED lines=8> */
.L_x_3152:
[----:B------:R-:W-:Y:S05]  /*70f0*/  BSYNC B0 ;  /* 0x0000000000007941 */ /* 0x000fea0003800000 */
.L_x_3151:
        /* <DEDUP_REMOVED lines=8> */
.L_x_3153:
[----:B------:R-:W-:Y:S01]  /*7180*/  FADD.FTZ R169, R169, R222 ;  /* 0x000000dea9a97221 */ /* 0x000fe20000010000 */
[----:B------:R-:W-:-:S04]  /*7190*/  HFMA2 R178, -RZ, RZ, 0, 1.1920928955078125e-07 ;  /* 0x00000002ffb27431 */ /* 0x000fc800000001ff */
[----:B------:R-:W-:Y:S02]  /*71a0*/  MOV R179, R169 ;  /* 0x000000a900b37202 */ /* 0x000fe40000000f00 */
[----:B------:R-:W-:-:S07]  /*71b0*/  MOV R168, R177 ;  /* 0x000000b100a87202 */ /* 0x000fce0000000f00 */
[----:B------:R-:W-:Y:S05]  /*71c0*/  WARPSYNC.COLLECTIVE R176, `(.L_x_3154) ;  /* 0x00000000b0087348 */ /* 0x000fea0003c00000 */
[----:B------:R0:W1:Y:S02]  /*71d0*/  SHFL.BFLY P0, R177, R179, R178, R189 ;  /* 0x0c0000b2b3b17389 */ /* 0x00006400000000bd */
[----:B01----:R-:W-:Y:S05]  /*71e0*/  ENDCOLLECTIVE ;  /* 0x000000000000791b */ /* 0x003fea0003800000 */
.L_x_3154:
[----:B------:R-:W-:-:S05]  /*71f0*/  FADD.FTZ R168, R168, R221 ;  /* 0x000000dda8a87221 */ /* 0x000fca0000010000 */
[----:B------:R-:W-:Y:S02]  /*7200*/  MOV R179, R168 ;  /* 0x000000a800b37202 */ /* 0x000fe40000000f00 */
[----:B------:R-:W-:-:S07]  /*7210*/  MOV R170, R177 ;  /* 0x000000b100aa7202 */ /* 0x000fce0000000f00 */
[----:B------:R-:W-:Y:S05]  /*7220*/  WARPSYNC.COLLECTIVE R176, `(.L_x_3155) ;  /* 0x00000000b0087348 */ /* 0x000fea0003c00000 */
[----:B------:R0:W1:Y:S02]  /*7230*/  SHFL.BFLY P0, R177, R179, R178, R189 ;  /* 0x0c0000b2b3b17389 */ /* 0x00006400000000bd */
[----:B01----:R-:W-:Y:S05]  /*7240*/  ENDCOLLECTIVE ;  /* 0x000000000000791b */ /* 0x003fea0003800000 */
.L_x_3155:
[----:B------:R-:W-:Y:S01]  /*7250*/  FADD.FTZ R170, R169, R170 ;  /* 0x000000aaa9aa7221 */ /* 0x000fe20000010000 */
[----:B------:R-:W-:-:S04]  /*7260*/  HFMA2 R178, -RZ, RZ, 0, 2.384185791015625e-07 ;  /* 0x00000004ffb27431 */ /* 0x000fc800000001ff */
[----:B------:R-:W-:Y:S02]  /*7270*/  MOV R179, R170 ;  /* 0x000000aa00b37202 */ /* 0x000fe40000000f00 */
[----:B------:R-:W-:-:S07]  /*7280*/  MOV R171, R177 ;  /* 0x000000b100ab7202 */ /* 0x000fce0000000f00 */
[----:B------:R-:W-:Y:S05]  /*7290*/  WARPSYNC.COLLECTIVE R176, `(.L_x_3156) ;  /* 0x00000000b0087348 */ /* 0x000fea0003c00000 */
[----:B------:R0:W1:Y:S02]  /*72a0*/  SHFL.BFLY P0, R177, R179, R178, R189 ;  /* 0x0c0000b2b3b17389 */ /* 0x00006400000000bd */
[----:B01----:R-:W-:Y:S05]  /*72b0*/  ENDCOLLECTIVE ;  /* 0x000000000000791b */ /* 0x003fea0003800000 */
.L_x_3156:
[----:B------:R-:W-:-:S05]  /*72c0*/  FADD.FTZ R171, R168, R171 ;  /* 0x000000aba8ab7221 */ /* 0x000fca0000010000 */
[----:B------:R-:W-:Y:S02]  /*72d0*/  MOV R179, R171 ;  /* 0x000000ab00b37202 */ /* 0x000fe40000000f00 */
[----:B------:R-:W-:-:S07]  /*72e0*/  MOV R173, R177 ;  /* 0x000000b100ad7202 */ /* 0x000fce0000000f00 */
[----:B------:R-:W-:Y:S05]  /*72f0*/  WARPSYNC.COLLECTIVE R176, `(.L_x_3157) ;  /* 0x00000000b0087348 */ /* 0x000fea0003c00000 */
[----:B------:R0:W1:Y:S02]  /*7300*/  SHFL.BFLY P0, R177, R179, R178, R189 ;  /* 0x0c0000b2b3b17389 */ /* 0x00006400000000bd */
[----:B01----:R-:W-:Y:S05]  /*7310*/  ENDCOLLECTIVE ;  /* 0x000000000000791b */ /* 0x003fea0003800000 */
.L_x_3157:
[----:B------:R-:W-:Y:S01]  /*7320*/  FADD.FTZ R173, R170, R173 ;  /* 0x000000adaaad7221 */ /* 0x000fe20000010000 */
[----:B------:R-:W-:-:S04]  /*7330*/  HFMA2 R178, -RZ, RZ, 0, 4.76837158203125e-07 ;  /* 0x00000008ffb27431 */ /* 0x000fc800000001ff */
[----:B------:R-:W-:Y:S02]  /*7340*/  MOV R179, R173 ;  /* 0x000000ad00b37202 */ /* 0x000fe40000000f00 */
[----:B------:R-:W-:-:S07]  /*7350*/  MOV R172, R177 ;  /* 0x000000b100ac7202 */ /* 0x000fce0000000f00 */
[----:B------:R-:W-:Y:S05]  /*7360*/  WARPSYNC.COLLECTIVE R176, `(.L_x_3158) ;  /* 0x00000000b0087348 */ /* 0x000fea0003c00000 */
[----:B------:R0:W1:Y:S02]  /*7370*/  SHFL.BFLY P0, R177, R179, R178, R189 ;  /* 0x0c0000b2b3b17389 */ /* 0x00006400000000bd */
[----:B01----:R-:W-:Y:S05]  /*7380*/  ENDCOLLECTIVE ;  /* 0x000000000000791b */ /* 0x003fea0003800000 */
.L_x_3158:
[----:B------:R-:W-:-:S05]  /*7390*/  FADD.FTZ R172, R171, R172 ;  /* 0x000000acabac7221 */ /* 0x000fca0000010000 */
[----:B------:R-:W-:Y:S02]  /*73a0*/  MOV R179, R172 ;  /* 0x000000ac00b37202 */ /* 0x000fe40000000f00 */
[----:B------:R-:W-:-:S07]  /*73b0*/  MOV R174, R177 ;  /* 0x000000b100ae7202 */ /* 0x000fce0000000f00 */
[----:B------:R-:W-:Y:S05]  /*73c0*/  WARPSYNC.COLLECTIVE R176, `(.L_x_3159) ;  /* 0x00000000b0087348 */ /* 0x000fea0003c00000 */
[----:B------:R0:W1:Y:S02]  /*73d0*/  SHFL.BFLY P0, R177, R179, R178, R189 ;  /* 0x0c0000b2b3b17389 */ /* 0x00006400000000bd */
[----:B01----:R-:W-:Y:S05]  /*73e0*/  ENDCOLLECTIVE ;  /* 0x000000000000791b */ /* 0x003fea0003800000 */
.L_x_3159:
[----:B------:R-:W-:Y:S01]  /*73f0*/  FADD.FTZ R174, R173, R174 ;  /* 0x000000aeadae7221 */ /* 0x000fe20000010000 */
[----:B------:R-:W-:-:S04]  /*7400*/  HFMA2 R178, -RZ, RZ, 0, 9.5367431640625e-07 ;  /* 0x00000010ffb27431 */ /* 0x000fc800000001ff */
[----:B------:R-:W-:Y:S02]  /*7410*/  MOV R179, R174 ;  /* 0x000000ae00b37202 */ /* 0x000fe40000000f00 */
[----:B------:R-:W-:-:S07]  /*7420*/  MOV R175, R177 ;  /* 0x000000b100af7202 */ /* 0x000fce0000000f00 */
[----:B------:R-:W-:Y:S05]  /*7430*/  WARPSYNC.COLLECTIVE R176, `(.L_x_3160) ;  /* 0x00000000b0087348 */ /* 0x000fea0003c00000 */
[----:B------:R0:W1:Y:S02]  /*7440*/  SHFL.BFLY P0, R177, R179, R178, R189 ;  /* 0x0c0000b2b3b17389 */ /* 0x00006400000000bd */
[----:B01----:R-:W-:Y:S05]  /*7450*/  ENDCOLLECTIVE ;  /* 0x000000000000791b */ /* 0x003fea0003800000 */
.L_x_3160:
[----:B------:R-:W-:-:S05]  /*7460*/  FADD.FTZ R175, R172, R175 ;  /* 0x000000afacaf7221 */ /* 0x000fca0000010000 */
[----:B------:R-:W-:Y:S02]  /*7470*/  MOV R179, R175 ;  /* 0x000000af00b37202 */ /* 0x000fe40000000f00 */
[----:B------:R-:W-:-:S07]  /*7480*/  MOV R169, R177 ;  /* 0x000000b100a97202 */ /* 0x000fce0000000f00 */
[----:B------:R-:W-:Y:S05]  /*7490*/  WARPSYNC.COLLECTIVE R176, `(.L_x_3161) ;  /* 0x00000000b0087348 */ /* 0x000fea0003c00000 */
[----:B------:R0:W1:Y:S02]  /*74a0*/  SHFL.BFLY P0, R177, R179, R178, R189 ;  /* 0x0c0000b2b3b17389 */ /* 0x00006400000000bd */
[----:B01----:R-:W-:Y:S05]  /*74b0*/  ENDCOLLECTIVE ;  /* 0x000000000000791b */ /* 0x003fea0003800000 */
.L_x_3161:
[----:B------:R-:W-:Y:S01]  /*74c0*/  MOV R168, R177 ;  /* 0x000000b100a87202 */ /* 0x000fe20000000f00 */
[----:B------:R-:W-:Y:S06]  /*74d0*/  BRA `(.L_x_3162) ;  /* 0xffffffac00487947 */ /* 0x000fec000383ffff */
.L_x_3163:
        /* <DEDUP_REMOVED lines=10> */
.L_x_5006:


//--------------------- .text._ZN10layer_norm31ln_parallel_residual_bwd_kernelINS_13Kernel_traitsIf6__halffS2_fjLj768ELj1ELj4ELj1ELj16ENS_18Kernel_traits_baseILj768EfS2_fS2_fjLj128EEEEELb0ELb0ELb1EEEvNS_9BwdParamsE --------------------------
	.section	.text._ZN10layer_norm31ln_parallel_residual_bwd_kernelINS_13Kernel_traitsIf6__halffS2_fjLj768ELj1ELj4ELj1ELj16ENS_18Kernel_traits_baseILj768EfS2_fS2_fjLj128EEEEELb0ELb0ELb1EEEvNS_9BwdParamsE,"ax",@progbits
	.align	128
        .global         _ZN10layer_norm31ln_parallel_residual_bwd_kernelINS_13Kernel_traitsIf6__halffS2_fjLj768ELj1ELj4ELj1ELj16ENS_18Kernel_traits_baseILj768EfS2_fS2_fjLj128EEEEELb0ELb0ELb1EEEvNS_9BwdParamsE
        .type           _ZN10layer_norm31ln_parallel_residual_bwd_kernelINS_13Kernel_traitsIf6__halffS2_fjLj768ELj1ELj4ELj1ELj16ENS_18Kernel_traits_baseILj768EfS2_fS2_fjLj128EEEEELb0ELb0ELb1EEEvNS_9BwdParamsE,@function
        .size           _ZN10layer_norm31ln_parallel_residual_bwd_kernelINS_13Kernel_traitsIf6__halffS2_fjLj768ELj1ELj4ELj1ELj16ENS_18Kernel_traits_baseILj768EfS2_fS2_fjLj128EEEEELb0ELb0ELb1EEEvNS_9BwdParamsE,(.L_x_5007 - _ZN10layer_norm31ln_parallel_residual_bwd_kernelINS_13Kernel_traitsIf6__halffS2_fjLj768ELj1ELj4ELj1ELj16ENS_18Kernel_traits_baseILj768EfS2_fS2_fjLj128EEEEELb0ELb0ELb1EEEvNS_9BwdParamsE)
        .other          _ZN10layer_norm31ln_parallel_residual_bwd_kernelINS_13Kernel_traitsIf6__halffS2_fjLj768ELj1ELj4ELj1ELj16ENS_18Kernel_traits_baseILj768EfS2_fS2_fjLj128EEEEELb0ELb0ELb1EEEvNS_9BwdParamsE,@"STO_CUDA_ENTRY STV_DEFAULT"
_ZN10layer_norm31ln_parallel_residual_bwd_kernelINS_13Kernel_traitsIf6__halffS2_fjLj768ELj1ELj4ELj1ELj16ENS_18Kernel_traits_baseILj768EfS2_fS2_fjLj128EEEEELb0ELb0ELb1EEEvNS_9BwdParamsE:
.text._ZN10layer_norm31ln_parallel_residual_bwd_kernelINS_13Kernel_traitsIf6__halffS2_fjLj768ELj1ELj4ELj1ELj16ENS_18Kernel_traits_baseILj768EfS2_fS2_fjLj128EEEEELb0ELb0ELb1EEEvNS_9BwdParamsE:
        /* <DEDUP_REMOVED lines=132> */
.L_x_3192:
        /* <DEDUP_REMOVED lines=28> */
[----:B------:R-:W-:-:S02]  /*0a00*/  ISETP.NE.AND.EX P0, PT, RZ, UR15, PT, P0 ;  /* 0x0000000fff007c0c */ /* 0x000fc4000bf05300 */
[----:B------:R-:W-:Y:S01]  /*0a10*/  IADD3 R230, PT, PT, R236, 0x40, RZ ;  /* 0x00000040ece67810 */ /* 0x000fe20007ffe0ff */
[----:B------:R0:W3:Y:S04]  /*0a20*/  LDG.E.128 R144, desc[UR10][R238.64+0x10] ;  /* 0x0000100aee907981 */ /* 0x0000e8000c1e1d00 */
[----:B------:R-:W-:-:S04]  /*0a30*/  IMAD.WIDE.U32 R160, R230, 0x20, R160 ;  /* 0x00000020e6a07825 */ /* 0x000fc800078e00a0 */
[C---:B------:R-:W-:Y:S01]  /*0a40*/  IMAD.WIDE.U32 R152, R230.reuse, 0x10, R152 ;  /* 0x00000010e6987825 */ /* 0x040fe200078e0098 */
[----:B------:R-:W3:Y:S01]  /*0a50*/  LDG.E.128 R148, desc[UR10][R160.64] ;  /* 0x0000000aa0947981 */ /* 0x000ee2000c1e1d00 */
[----:B------:R-:W1:Y:S02]  /*0a60*/  @P0 LDC.64 R162, c[0x0][0x438] ;  /* 0x00010e00ffa20b82 */ /* 0x000e640000000a00 */
[----:B------:R-:W-:Y:S02]  /*0a70*/  IMAD.WIDE.U32 R156, R230, 0x10, R156 ;  /* 0x00000010e69c7825 */ /* 0x000fe400078e009c */
[----:B------:R-:W3:Y:S04]  /*0a80*/  LDG.E.128 R152, desc[UR10][R152.64] ;  /* 0x0000000a98987981 */ /* 0x000ee8000c1e1d00 */
[----:B------:R-:W3:Y:S01]  /*0a90*/  LDG.E.128 R156, desc[UR10][R156.64] ;  /* 0x0000000a9c9c7981 */ /* 0x000ee2000c1e1d00 */
[----:B------:R-:W1:Y:S08]  /*0aa0*/  @P0 LDC.64 R240, c[0x0][0x438] ;  /* 0x00010e00fff00b82 */ /* 0x000e700000000a00 */
        /* <DEDUP_REMOVED lines=95> */
[----:B------:R-:W-:Y:S01]  /*10a0*/  FADD.FTZ R199, R123, R199 ;  /* 0x000000c77bc77221 */ /* 0x000fe20000010000 */
[----:B------:R-:W-:Y:S01]  /*10b0*/  FFMA.FTZ R200, R245, R123, R200 ;  /* 0x0000007bf5c87223 */ /* 0x000fe200000100c8 */
[----:B------:R-:W-:Y:S01]  /*10c0*/  FADD.FTZ R126, -R237, R133 ;  /* 0x00000085ed7e7221 */ /* 0x000fe20000010100 */
[----:B------:R-:W-:-:S02]  /*10d0*/  HADD2.F32 R123, -RZ, R140.H0_H0 ;  /* 0x2000008cff7b7230 */ /* 0x000fc40000004100 */
[----:B------:R-:W-:Y:S01]  /*10e0*/  FMUL.FTZ R133, R235, R134 ;  /* 0x00000086eb857220 */ /* 0x000fe20000410000 */
[----:B------:R-:W-:Y:S02]  /*10f0*/  HADD2.F32 R247, -RZ, R141.H0_H0 ;  /* 0x2000008dfff77230 */ /* 0x000fe40000004100 */
[-C--:B------:R-:W-:Y:S01]  /*1100*/  FMUL.FTZ R249, R46, R130.reuse ;  /* 0x000000822ef97220 */ /* 0x080fe20000410000 */
[----:B------:R-:W-:Y:S01]  /*1110*/  FADD.FTZ R132, -R237, R135 ;  /* 0x00000087ed847221 */ /* 0x000fe20000010100 */
[----:B------:R-:W-:Y:S02]  /*1120*/  HADD2.F32 R136, -RZ, R136.H1_H1 ;  /* 0x30000088ff887230 */ /* 0x000fe40000004100 */
[----:B------:R-:W-:Y:S01]  /*1130*/  FADD.FTZ R187, R130, R187 ;  /* 0x000000bb82bb7221 */ /* 0x000fe20000010000 */
[----:B------:R-:W-:Y:S01]  /*1140*/  FFMA.FTZ R188, R133, R130, R188 ;  /* 0x0000008285bc7223 */ /* 0x000fe200000100bc */
[----:B------:R-:W-:Y:S02]  /*1150*/  HADD2.F32 R134, -RZ, R137.H1_H1 ;  /* 0x30000089ff867230 */ /* 0x000fe40000004100 */
        /* <DEDUP_REMOVED lines=9> */
[----:B------:R-:W-:Y:S02]  /*11f0*/  HADD2.F32 R140, -RZ, R140.H1_H1 ;  /* 0x3000008cff8c7230 */ /* 0x000fe40000004100 */
[----:B------:R-:W-:Y:S01]  /*1200*/  FADD.FTZ R144, -R237, R144 ;  /* 0x00000090ed907221 */ /* 0x000fe20000010100 */
[----:B------:R-:W-:Y:S01]  /*1210*/  FMUL.FTZ R126, R45, R136 ;  /* 0x000000882d7e7220 */ /* 0x000fe20000410000 */
[----:B------:R-:W-:Y:S02]  /*1220*/  HADD2.F32 R132, -RZ, R141.H1_H1 ;  /* 0x3000008dff847230 */ /* 0x000fe40000004100 */
[----:B------:R-:W-:Y:S01]  /*1230*/  FADD.FTZ R183, R134, R183 ;  /* 0x000000b786b77221 */ /* 0x000fe20000010000 */
[-C--:B------:R-:W-:Y:S01]  /*1240*/  FFMA.FTZ R184, R135, R134.reuse, R184 ;  /* 0x0000008687b87223 */ /* 0x080fe200000100b8 */
[----:B------:R-:W-:Y:S01]  /*1250*/  FMUL.FTZ R134, R47, R134 ;  /* 0x000000862f867220 */ /* 0x000fe20000410000 */
[----:B------:R-:W-:-:S02]  /*1260*/  HADD2.F32 R141, -RZ, R142.H0_H0 ;  /* 0x2000008eff8d7230 */ /* 0x000fc40000004100 */
[----:B------:R-:W-:Y:S01]  /*1270*/  FMUL.FTZ R137, R235, R144 ;  /* 0x00000090eb897220 */ /* 0x000fe20000410000 */
[----:B------:R-:W-:Y:S01]  /*1280*/  FMUL.FTZ R249, R40, R247 ;  /* 0x000000f728f97220 */ /* 0x000fe20000410000 */
        /* <DEDUP_REMOVED lines=8> */
[----:B------:R-:W-:Y:S01]  /*1310*/  FADD.FTZ R138, -R237, R145 ;  /* 0x00000091ed8a7221 */ /* 0x000fe20000010100 */
[----:B------:R-:W-:Y:S01]  /*1320*/  FADD.FTZ R2, R141, R2 ;  /* 0x000000028d027221 */ /* 0x000fe20000010000 */
[-C--:B------:R-:W-:Y:S01]  /*1330*/  FFMA.FTZ R182, R137, R141.reuse, R182 ;  /* 0x0000008d89b67223 */ /* 0x080fe200000100b6 */
[----:B------:R-:W-:Y:S01]  /*1340*/  FFMA.FTZ R134, R64, R141, R249 ;  /* 0x0000008d40867223 */ /* 0x000fe200000100f9 */
[----:B------:R-:W-:Y:S01]  /*1350*/  FADD.FTZ R191, R136, R191 ;  /* 0x000000bf88bf7221 */ /* 0x000fe20000010000 */
[----:B------:R-:W-:Y:S01]  /*1360*/  FFMA.FTZ R192, R131, R136, R192 ;  /* 0x0000008883c07223 */ /* 0x000fe200000100c0 */
[----:B------:R-:W-:Y:S01]  /*1370*/  FMUL.FTZ R141, R235, R146 ;  /* 0x00000092eb8d7220 */ /* 0x000fe20000410000 */
[----:B------:R-:W-:-:S02]  /*1380*/  HADD2.F32 R136, -RZ, R142.H1_H1 ;  /* 0x3000008eff887230 */ /* 0x000fc40000004100 */
[C---:B------:R-:W-:Y:S01]  /*1390*/  FADD.FTZ R146, -R237.reuse, R147 ;  /* 0x00000093ed927221 */ /* 0x040fe20000010100 */
[----:B------:R-:W-:Y:S01]  /*13a0*/  FADD.FTZ R148, -R237, R148 ;  /* 0x00000094ed947221 */ /* 0x000fe20000010100 */
[----:B------:R-:W-:Y:S01]  /*13b0*/  FADD.FTZ R26, R247, R26 ;  /* 0x0000001af71a7221 */ /* 0x000fe20000010000 */
[----:B------:R-:W-:Y:S01]  /*13c0*/  FFMA.FTZ R14, R137, R247, R14 ;  /* 0x000000f7890e7223 */ /* 0x000fe2000001000e */
[----:B------:R-:W-:Y:S01]  /*13d0*/  FMUL.FTZ R138, R235, R138 ;  /* 0x0000008aeb8a7220 */ /* 0x000fe20000410000 */
[----:B------:R-:W-:Y:S01]  /*13e0*/  FMUL.FTZ R142, R41, R140 ;  /* 0x0000008c298e7220 */ /* 0x000fe20000410000 */
[--C-:B------:R-:W-:Y:S02]  /*13f0*/  HADD2.F32 R247, -RZ, R139.reuse.H0_H0 ;  /* 0x2000008bfff77230 */ /* 0x100fe40000004100 */
[C---:B------:R-:W-:Y:S01]  /*1400*/  FMUL.FTZ R146, R235.reuse, R146 ;  /* 0x00000092eb927220 */ /* 0x040fe20000410000 */
[----:B------:R-:W-:Y:S02]  /*1410*/  HADD2.F32 R144, -RZ, R139.H1_H1 ;  /* 0x3000008bff907230 */ /* 0x000fe40000004100 */
[----:B------:R-:W-:Y:S01]  /*1420*/  FMUL.FTZ R139, R235, R148 ;  /* 0x00000094eb8b7220 */ /* 0x000fe20000410000 */
[----:B------:R-:W-:-:S02]  /*1430*/  HADD2.F32 R147, -RZ, R152.H0_H0 ;  /* 0x20000098ff937230 */ /* 0x000fc40000004100 */
        /* <DEDUP_REMOVED lines=8> */
[-C--:B------:R-:W-:Y:S01]  /*14c0*/  FMUL.FTZ R238, R43, R144.reuse ;  /* 0x000000902bee7220 */ /* 0x080fe20000410000 */
[----:B------:R-:W-:Y:S01]  /*14d0*/  FADD.FTZ R29, R144, R29 ;  /* 0x0000001d901d7221 */ /* 0x000fe20000010000 */
[----:B------:R-:W-:Y:S01]  /*14e0*/  FFMA.FTZ R17, R146, R144, R17 ;  /* 0x0000009092117223 */ /* 0x000fe20000010011 */
[----:B------:R-:W-:Y:S01]  /*14f0*/  FADD.FTZ R30, R147, R30 ;  /* 0x0000001e931e7221 */ /* 0x000fe20000010000 */
[----:B------:R-:W-:-:S02]  /*1500*/  HADD2.F32 R143, -RZ, R156.H0_H0 ;  /* 0x2000009cff8f7230 */ /* 0x000fc40000004100 */
[-C--:B------:R-:W-:Y:S01]  /*1510*/  FFMA.FTZ R18, R139, R147.reuse, R18 ;  /* 0x000000938b127223 */ /* 0x080fe20000010012 */
[----:B------:R-:W-:Y:S02]  /*1520*/  HADD2.F32 R152, -RZ, R152.H1_H1 ;  /* 0x30000098ff987230 */ /* 0x000fe40000004100 */
[----:B------:R-:W-:Y:S01]  /*1530*/  FMUL.FTZ R147, R36, R147 ;  /* 0x0000009324937220 */ /* 0x000fe20000410000 */
[C---:B------:R-:W-:Y:S01]  /*1540*/  FADD.FTZ R144, -R237.reuse, R149 ;  /* 0x00000095ed907221 */ /* 0x040fe20000010100 */
[----:B------:R-:W-:Y:S01]  /*1550*/  FADD.FTZ R27, R140, R27 ;  /* 0x0000001b8c1b7221 */ /* 0x000fe20000010000 */
[----:B------:R-:W-:Y:S01]  /*1560*/  FFMA.FTZ R15, R138, R140, R15 ;  /* 0x0000008c8a0f7223 */ /* 0x000fe2000001000f */
[----:B------:R-:W-:Y:S01]  /*1570*/  FADD.FTZ R150, -R237, R150 ;  /* 0x00000096ed967221 */ /* 0x000fe20000010100 */
[----:B------:R-:W-:Y:S01]  /*1580*/  FADD.FTZ R4, R145, R4 ;  /* 0x0000000491047221 */ /* 0x000fe20000010000 */
[-C--:B------:R-:W-:Y:S01]  /*1590*/  FFMA.FTZ R180, R141, R145.reuse, R180 ;  /* 0x000000918db47223 */ /* 0x080fe200000100b4 */
[----:B------:R-:W-:Y:S01]  /*15a0*/  FFMA.FTZ R140, R66, R145, R249 ;  /* 0x00000091428c7223 */ /* 0x000fe200000100f9 */
[----:B------:R-:W-:Y:S01]  /*15b0*/  FADD.FTZ R5, R142, R5 ;  /* 0x000000058e057221 */ /* 0x000fe20000010000 */
[-C--:B------:R-:W-:Y:S01]  /*15c0*/  FFMA.FTZ R179, R146, R142.reuse, R179 ;  /* 0x0000008e92b37223 */ /* 0x080fe200000100b3 */
[----:B------:R-:W-:Y:S01]  /*15d0*/  FFMA.FTZ R145, R67, R142, R238 ;  /* 0x0000008e43917223 */ /* 0x000fe200000100ee */
[----:B------:R-:W-:-:S02]  /*15e0*/  HADD2.F32 R156, -RZ, R156.H1_H1 ;  /* 0x3000009cff9c7230 */ /* 0x000fc40000004100 */
[----:B------:R-:W-:Y:S01]  /*15f0*/  FFMA.FTZ R142, R60, R143, R147 ;  /* 0x0000008f3c8e7223 */ /* 0x000fe20000010093 */
[----:B------:R-:W-:Y:S01]  /*1600*/  FMUL.FTZ R144, R235, R144 ;  /* 0x00000090eb907220 */ /* 0x000fe20000410000 */
[----:B------:R-:W-:Y:S01]  /*1610*/  FMUL.FTZ R148, R37, R152 ;  /* 0x0000009825947220 */ /* 0x000fe20000410000 */
[----:B------:R-:W-:Y:S01]  /*1620*/  FMUL.FTZ R147, R235, R150 ;  /* 0x00000096eb937220 */ /* 0x000fe20000410000 */
[----:B------:R-:W-:Y:S01]  /*1630*/  FADD.FTZ R150, -R237, R151 ;  /* 0x00000097ed967221 */ /* 0x000fe20000010100 */
[----:B------:R-:W-:Y:S01]  /*1640*/  FADD.FTZ R28, R247, R28 ;  /* 0x0000001cf71c7221 */ /* 0x000fe20000010000 */
[----:B------:R-:W-:Y:S01]  /*1650*/  FFMA.FTZ R16, R141, R247, R16 ;  /* 0x000000f78d107223 */ /* 0x000fe20000010010 */
[----:B------:R-:W-:Y:S01]  /*1660*/  FADD.FTZ R6, R143, R6 ;  /* 0x000000068f067221 */ /* 0x000fe20000010000 */
[----:B------:R-:W-:Y:S01]  /*1670*/  FFMA.FTZ R178, R139, R143, R178 ;  /* 0x0000008f8bb27223 */ /* 0x000fe200000100b2 */
[----:B------:R-:W-:Y:S01]  /*1680*/  FADD.FTZ R7, R156, R7 ;  /* 0x000000079c077221 */ /* 0x000fe20000010000 */
[-C--:B------:R-:W-:Y:S01]  /*1690*/  FFMA.FTZ R177, R144, R156.reuse, R177 ;  /* 0x0000009c90b17223 */ /* 0x080fe200000100b1 */
[----:B------:R-:W-:Y:S01]  /*16a0*/  FFMA.FTZ R143, R61, R156, R148 ;  /* 0x0000009c3d8f7223 */ /* 0x000fe20000010094 */
[----:B------:R-:W-:-:S02]  /*16b0*/  HADD2.F32 R247, -RZ, R153.H0_H0 ;  /* 0x20000099fff77230 */ /* 0x000fc40000004100 */
[----:B------:R-:W-:Y:S01]  /*16c0*/  FMUL.FTZ R150, R235, R150 ;  /* 0x00000096eb967220 */ /* 0x000fe20000410000 */
[----:B------:R-:W-:Y:S02]  /*16d0*/  HADD2.F32 R156, -RZ, R153.H1_H1 ;  /* 0x30000099ff9c7230 */ /* 0x000fe40000004100 */
[----:B------:R-:W-:Y:S01]  /*16e0*/  FADD.FTZ R31, R152, R31 ;  /* 0x0000001f981f7221 */ /* 0x000fe20000010000 */
[----:B------:R-:W-:Y:S01]  /*16f0*/  FFMA.FTZ R19, R144, R152, R19 ;  /* 0x0000009890137223 */ /* 0x000fe20000010013 */
[----:B------:R-:W-:Y:S01]  /*1700*/  FADD.FTZ R164, R247, R164 ;  /* 0x000000a4f7a47221 */ /* 0x000fe20000010000 */
[--C-:B------:R-:W-:Y:S02]  /*1710*/  HADD2.F32 R149, -RZ, R157.reuse.H0_H0 ;  /* 0x2000009dff957230 */ /* 0x100fe40000004100 */
[-C--:B------:R-:W-:Y:S01]  /*1720*/  FFMA.FTZ R20, R147, R247.reuse, R20 ;  /* 0x000000f793147223 */ /* 0x080fe20000010014 */
[----:B------:R-:W-:Y:S02]  /*1730*/  HADD2.F32 R152, -RZ, R157.H1_H1 ;  /* 0x3000009dff987230 */ /* 0x000fe40000004100 */
[----:B------:R-:W-:Y:S01]  /*1740*/  FMUL.FTZ R247, R38, R247 ;  /* 0x000000f726f77220 */ /* 0x000fe20000410000 */
[----:B------:R-:W-:Y:S01]  /*1750*/  FADD.FTZ R165, R156, R165 ;  /* 0x000000a59ca57221 */ /* 0x000fe20000010000 */
[----:B------:R-:W-:Y:S01]  /*1760*/  FFMA.FTZ R21, R150, R156, R21 ;  /* 0x0000009c96157223 */ /* 0x000fe20000010015 */
[----:B------:R-:W-:-:S02]  /*1770*/  HADD2.F32 R157, -RZ, R154.H0_H0 ;  /* 0x2000009aff9d7230 */ /* 0x000fc40000004100 */
[----:B------:R-:W-:Y:S01]  /*1780*/  FMUL.FTZ R156, R39, R156 ;  /* 0x0000009c279c7220 */ /* 0x000fe20000410000 */
[----:B------:R-:W-:Y:S01]  /*1790*/  FADD.FTZ R160, -R237, R160 ;  /* 0x000000a0eda07221 */ /* 0x000fe20000010100 */
[----:B------:R-:W-:Y:S02]  /*17a0*/  HADD2.F32 R154, -RZ, R154.H1_H1 ;  /* 0x3000009aff9a7230 */ /* 0x000fe40000004100 */
[----:B------:R-:W-:Y:S01]  /*17b0*/  FADD.FTZ R8, R149, R8 ;  /* 0x0000000895087221 */ /* 0x000fe20000010000 */
[-C--:B------:R-:W-:Y:S01]  /*17c0*/  FFMA.FTZ R176, R147, R149.reuse, R176 ;  /* 0x0000009593b07223 */ /* 0x080fe200000100b0 */
[----:B------:R-:W-:Y:S01]  /*17d0*/  FFMA.FTZ R148, R62, R149, R247 ;  /* 0x000000953e947223 */ /* 0x000fe200000100f7 */
[--C-:B------:R-:W-:Y:S02]  /*17e0*/  HADD2.F32 R151, -RZ, R158.reuse.H0_H0 ;  /* 0x2000009eff977230 */ /* 0x100fe40000004100 */
[----:B------:R-:W-:Y:S01]  /*17f0*/  FADD.FTZ R9, R152, R9 ;  /* 0x0000000998097221 */ /* 0x000fe20000010000 */
[-C--:B------:R-:W-:Y:S01]  /*1800*/  FFMA.FTZ R175, R150, R152.reuse, R175 ;  /* 0x0000009896af7223 */ /* 0x080fe200000100af */
[----:B------:R-:W-:Y:S01]  /*1810*/  FFMA.FTZ R149, R63, R152, R156 ;  /* 0x000000983f957223 */ /* 0x000fe2000001009c */
[----:B------:R-:W-:Y:S01]  /*1820*/  FMUL.FTZ R153, R235, R160 ;  /* 0x000000a0eb997220 */ /* 0x000fe20000410000 */
[----:B------:R-:W-:-:S02]  /*1830*/  HADD2.F32 R158, -RZ, R158.H1_H1 ;  /* 0x3000009eff9e7230 */ /* 0x000fc40000004100 */
[----:B------:R-:W-:Y:S01]  /*1840*/  FADD.FTZ R152, -R237, R161 ;  /* 0x000000a1ed987221 */ /* 0x000fe20000010100 */
[----:B------:R-:W-:Y:S01]  /*1850*/  FMUL.FTZ R160, R33, R154 ;  /* 0x0000009a21a07220 */ /* 0x000fe20000410000 */
[-C--:B------:R-:W-:Y:S01]  /*1860*/  FMUL.FTZ R161, R32, R157.reuse ;  /* 0x0000009d20a17220 */ /* 0x080fe20000410000 */
[----:B------:R-:W-:Y:S01]  /*1870*/  FADD.FTZ R166, R157, R166 ;  /* 0x000000a69da67221 */ /* 0x000fe20000010000 */
[----:B------:R-:W-:Y:S01]  /*1880*/  FFMA.FTZ R22, R153, R157, R22 ;  /* 0x0000009d99167223 */ /* 0x000fe20000010016 */
[----:B------:R-:W-:Y:S01]  /*1890*/  FMUL.FTZ R152, R235, R152 ;  /* 0x00000098eb987220 */ /* 0x000fe20000410000 */
[-C--:B------:R-:W-:Y:S01]  /*18a0*/  FFMA.FTZ R157, R57, R158.reuse, R160 ;  /* 0x0000009e399d7223 */ /* 0x080fe200000100a0 */
        /* <DEDUP_REMOVED lines=10> */
[----:B------:R-:W-:Y:S01]  /*1950*/  FMUL.FTZ R156, R235, R156 ;  /* 0x0000009ceb9c7220 */ /* 0x000fe20000410000 */
[----:B------:R-:W-:Y:S01]  /*1960*/  FMUL.FTZ R162, R35, R160 ;  /* 0x000000a023a27220 */ /* 0x000fe20000410000 */
[----:B------:R-:W-:Y:S02]  /*1970*/  HADD2.F32 R237, -RZ, R155.H0_H0 ;  /* 0x2000009bffed7230 */ /* 0x000fe40000004100 */
        /* <DEDUP_REMOVED lines=86> */
.L_x_3204:
        /* <DEDUP_REMOVED lines=41> */
.L_x_3170:
        /* <DEDUP_REMOVED lines=33> */
.L_x_3169:
        /* <DEDUP_REMOVED lines=32> */
.L_x_3172:
        /* <DEDUP_REMOVED lines=33> */
.L_x_3168:
        /* <DEDUP_REMOVED lines=35> */
.L_x_3174:
        /* <DEDUP_REMOVED lines=33> */
.L_x_3173:
        /* <DEDUP_REMOVED lines=32> */
.L_x_3175:
        /* <DEDUP_REMOVED lines=32> */
.L_x_3171:
        /* <DEDUP_REMOVED lines=50> */
.L_x_3178:
        /* <DEDUP_REMOVED lines=29> */
.L_x_3177:
        /* <DEDUP_REMOVED lines=34> */
.L_x_3180:
        /* <DEDUP_REMOVED lines=29> */
.L_x_3176:
        /* <DEDUP_REMOVED lines=35> */
.L_x_3182:
        /* <DEDUP_REMOVED lines=29> */
.L_x_3181:
        /* <DEDUP_REMOVED lines=34> */
.L_x_3183:
        /* <DEDUP_REMOVED lines=28> */
.L_x_3179:
        /* <DEDUP_REMOVED lines=45> */
.L_x_3186:
        /* <DEDUP_REMOVED lines=29> */
.L_x_3185:
        /* <DEDUP_REMOVED lines=34> */
.L_x_3188:
        /* <DEDUP_REMOVED lines=29> */
.L_x_3184:
        /* <DEDUP_REMOVED lines=35> */
.L_x_3190:
        /* <DEDUP_REMOVED lines=29> */
.L_x_3189:
        /* <DEDUP_REMOVED lines=34> */
.L_x_3191:
        /* <DEDUP_REMOVED lines=28> */
.L_x_3187:
        /* <DEDUP_REMOVED lines=14> */
.L_x_3166:
        /* <DEDUP_REMOVED lines=96> */
.L_x_3165:
[----:B------:R-:W-:Y:S05]  /*57e0*/  BSYNC B0 ;  /* 0x0000000000007941 */ /* 0x000fea0003800000 */
.L_x_3164:
        /* <DEDUP_REMOVED lines=273> */
.L_x_3167:
[----:B------:R-:W-:Y:S01]  /*6900*/  HFMA2 R163, -RZ, RZ, 0, 5.9604644775390625e-08 ;  /* 0x00000001ffa37431 */ /* 0x000fe200000001ff */
[----:B------:R-:W-:Y:S01]  /*6910*/  BSSY B2, `(.L_x_3193) ;  /* 0x0000006000027945 */ /* 0x000fe20003800000 */
[----:B------:R-:W-:Y:S02]  /*6920*/  MOV R160, 0x1f ;  /* 0x0000001f00a07802 */ /* 0x000fe40000000f00 */
[----:B------:R-:W-:-:S07]  /*6930*/  MOV R237, 0xffffffff ;  /* 0xffffffff00ed7802 */ /* 0x000fce0000000f00 */
[----:B-----5:R-:W-:Y:S05]  /*6940*/  WARPSYNC.COLLECTIVE R237, `(.L_x_3194) ;  /* 0x00000000ed087348 */ /* 0x020fea0003c00000 */
[----:B------:R0:W1:Y:S02]  /*6950*/  SHFL.BFLY P3, R240, R162, R163, R160 ;  /* 0x0c0000a3a2f07389 */ /* 0x00006400000600a0 */
[----:B01---5:R-:W-:Y:S05]  /*6960*/  ENDCOLLECTIVE ;  /* 0x000000000000791b */ /* 0x023fea0003800000 */
.L_x_3194:
[----:B------:R-:W-:Y:S05]  /*6970*/  BSYNC B2 ;  /* 0x0000000000027941 */ /* 0x000fea0003800000 */
.L_x_3193:
        /* <DEDUP_REMOVED lines=8> */
.L_x_3195:
[----:B------:R-:W-:Y:S01]  /*6a00*/  HFMA2 R163, -RZ, RZ, 0, 1.1920928955078125e-07 ;  /* 0x00000002ffa37431 */ /* 0x000fe200000001ff */
[----:B------:R-:W-:Y:S02]  /*6a10*/  MOV R162, R238 ;  /* 0x000000ee00a27202 */ /* 0x000fe40000000f00 */
[----:B------:R-:W-:-:S07]  /*6a20*/  MOV R158, R240 ;  /* 0x000000f0009e7202 */ /* 0x000fce0000000f00 */
[----:B------:R-:W-:Y:S05]  /*6a30*/  WARPSYNC.COLLECTIVE R237, `(.L_x_3196) ;  /* 0x00000000ed087348 */ /* 0x000fea0003c00000 */
[----:B------:R0:W1:Y:S02]  /*6a40*/  SHFL.BFLY P3, R240, R162, R163, R160 ;  /* 0x0c0000a3a2f07389 */ /* 0x00006400000600a0 */
[----:B01----:R-:W-:Y:S05]  /*6a50*/  ENDCOLLECTIVE ;  /* 0x000000000000791b */ /* 0x003fea0003800000 */
.L_x_3196:
[----:B------:R-:W-:-:S05]  /*6a60*/  FADD.FTZ R242, R159, R158 ;  /* 0x0000009e9ff27221 */ /* 0x000fca0000010000 */
[----:B------:R-:W-:Y:S01]  /*6a70*/  MOV R162, R242 ;  /* 0x000000f200a27202 */ /* 0x000fe20000000f00 */
[----:B------:R-:W-:-:S07]  /*6a80*/  FADD.FTZ R244, R238, R240 ;  /* 0x000000f0eef47221 */ /* 0x000fce0000010000 */
[----:B------:R-:W-:Y:S05]  /*6a90*/  WARPSYNC.COLLECTIVE R237, `(.L_x_3197) ;  /* 0x00000000ed087348 */ /* 0x000fea0003c00000 */
[----:B------:R0:W1:Y:S02]  /*6aa0*/  SHFL.BFLY P3, R240, R162, R163, R160 ;  /* 0x0c0000a3a2f07389 */ /* 0x00006400000600a0 */
[----:B01----:R-:W-:Y:S05]  /*6ab0*/  ENDCOLLECTIVE ;  /* 0x000000000000791b */ /* 0x003fea0003800000 */
.L_x_3197:
[----:B------:R-:W-:Y:S01]  /*6ac0*/  HFMA2 R163, -RZ, RZ, 0, 2.384185791015625e-07 ;  /* 0x00000004ffa37431 */ /* 0x000fe200000001ff */
[----:B------:R-:W-:Y:S02]  /*6ad0*/  MOV R162, R244 ;  /* 0x000000f400a27202 */ /* 0x000fe40000000f00 */
[----:B------:R-:W-:-:S07]  /*6ae0*/  MOV R247, R240 ;  /* 0x000000f000f77202 */ /* 0x000fce0000000f00 */
[----:B------:R-:W-:Y:S05]  /*6af0*/  WARPSYNC.COLLECTIVE R237, `(.L_x_3198) ;  /* 0x00000000ed087348 */ /* 0x000fea0003c00000 */
[----:B------:R0:W1:Y:S02]  /*6b00*/  SHFL.BFLY P3, R240, R162, R163, R160 ;  /* 0x0c0000a3a2f07389 */ /* 0x00006400000600a0 */
[----:B01----:R-:W-:Y:S05]  /*6b10*/  ENDCOLLECTIVE ;  /* 0x000000000000791b */ /* 0x003fea0003800000 */
.L_x_3198:
[----:B------:R-:W-:-:S05]  /*6b20*/  FADD.FTZ R247, R242, R247 ;  /* 0x000000f7f2f77221 */ /* 0x000fca0000010000 */
[----:B------:R-:W-:Y:S01]  /*6b30*/  MOV R162, R247 ;  /* 0x000000f700a27202 */ /* 0x000fe20000000f00 */
[----:B------:R-:W-:-:S07]  /*6b40*/  FADD.FTZ R246, R244, R240 ;  /* 0x000000f0f4f67221 */ /* 0x000fce0000010000 */
[----:B------:R-:W-:Y:S05]  /*6b50*/  WARPSYNC.COLLECTIVE R237, `(.L_x_3199) ;  /* 0x00000000ed087348 */ /* 0x000fea0003c00000 */
[----:B------:R0:W1:Y:S02]  /*6b60*/  SHFL.BFLY P3, R240, R162, R163, R160 ;  /* 0x0c0000a3a2f07389 */ /* 0x00006400000600a0 */
[----:B01----:R-:W-:Y:S05]  /*6b70*/  ENDCOLLECTIVE ;  /* 0x000000000000791b */ /* 0x003fea0003800000 */
.L_x_3199:
[----:B------:R-:W-:Y:S01]  /*6b80*/  HFMA2 R163, -RZ, RZ, 0, 4.76837158203125e-07 ;  /* 0x00000008ffa37431 */ /* 0x000fe200000001ff */
[----:B------:R-:W-:Y:S02]  /*6b90*/  MOV R162, R246 ;  /* 0x000000f600a27202 */ /* 0x000fe40000000f00 */
[----:B------:R-:W-:-:S07]  /*6ba0*/  MOV R158, R240 ;  /* 0x000000f0009e7202 */ /* 0x000fce0000000f00 */
[----:B------:R-:W-:Y:S05]  /*6bb0*/  WARPSYNC.COLLECTIVE R237, `(.L_x_3200) ;  /* 0x00000000ed087348 */ /* 0x000fea0003c00000 */
[----:B------:R0:W1:Y:S02]  /*6bc0*/  SHFL.BFLY P3, R240, R162, R163, R160 ;  /* 0x0c0000a3a2f07389 */ /* 0x00006400000600a0 */
[----:B01----:R-:W-:Y:S05]  /*6bd0*/  ENDCOLLECTIVE ;  /* 0x000000000000791b */ /* 0x003fea0003800000 */
.L_x_3200:
[----:B------:R-:W-:-:S05]  /*6be0*/  FADD.FTZ R248, R247, R158 ;  /* 0x0000009ef7f87221 */ /* 0x000fca0000010000 */
[----:B------:R-:W-:Y:S01]  /*6bf0*/  MOV R162, R248 ;  /* 0x000000f800a27202 */ /* 0x000fe20000000f00 */
[----:B------:R-:W-:-:S07]  /*6c00*/  FADD.FTZ R159, R246, R240 ;  /* 0x000000f0f69f7221 */ /* 0x000fce0000010000 */
[----:B------:R-:W-:Y:S05]  /*6c10*/  WARPSYNC.COLLECTIVE R237, `(.L_x_3201) ;  /* 0x00000000ed087348 */ /* 0x000fea0003c00000 */
[----:B------:R0:W1:Y:S02]  /*6c20*/  SHFL.BFLY P3, R240, R162, R163, R160 ;  /* 0x0c0000a3a2f07389 */ /* 0x00006400000600a0 */
[----:B01----:R-:W-:Y:S05]  /*6c30*/  ENDCOLLECTIVE ;  /* 0x000000000000791b */ /* 0x003fea0003800000 */
.L_x_3201:
[----:B------:R-:W-:Y:S01]  /*6c40*/  HFMA2 R163, -RZ, RZ, 0, 9.5367431640625e-07 ;  /* 0x00000010ffa37431 */ /* 0x000fe200000001ff */
[----:B------:R-:W-:Y:S02]  /*6c50*/  MOV R162, R159 ;  /* 0x0000009f00a27202 */ /* 0x000fe40000000f00 */
[----:B------:R-:W-:-:S07]  /*6c60*/  MOV R249, R240 ;  /* 0x000000f000f97202 */ /* 0x000fce0000000f00 */
[----:B------:R-:W-:Y:S05]  /*6c70*/  WARPSYNC.COLLECTIVE R237, `(.L_x_3202) ;  /* 0x00000000ed087348 */ /* 0x000fea0003c00000 */
[----:B------:R0:W1:Y:S02]  /*6c80*/  SHFL.BFLY P3, R240, R162, R163, R160 ;  /* 0x0c0000a3a2f07389 */ /* 0x00006400000600a0 */
[----:B01----:R-:W-:Y:S05]  /*6c90*/  ENDCOLLECTIVE ;  /* 0x000000000000791b */ /* 0x003fea0003800000 */
.L_x_3202:
[----:B------:R-:W-:-:S05]  /*6ca0*/  FADD.FTZ R158, R248, R249 ;  /* 0x000000f9f89e7221 */ /* 0x000fca0000010000 */
[----:B------:R-:W-:Y:S02]  /*6cb0*/  MOV R162, R158 ;  /* 0x0000009e00a27202 */ /* 0x000fe40000000f00 */
[----:B------:R-:W-:-:S07]  /*6cc0*/  MOV R238, R240 ;  /* 0x000000f000ee7202 */ /* 0x000fce0000000f00 */
[----:B------:R-:W-:Y:S05]  /*6cd0*/  WARPSYNC.COLLECTIVE R237, `(.L_x_3203) ;  /* 0x00000000ed087348 */ /* 0x000fea0003c00000 */
[----:B------:R0:W1:Y:S02]  /*6ce0*/  SHFL.BFLY P3, R240, R162, R163, R160 ;  /* 0x0c0000a3a2f07389 */ /* 0x00006400000600a0 */
[----:B01----:R-:W-:Y:S05]  /*6cf0*/  ENDCOLLECTIVE ;  /* 0x000000000000791b */ /* 0x003fea0003800000 */
.L_x_3203:
[----:B------:R-:W-:Y:S05]  /*6d00*/  BRA `(.L_x_3204) ;  /* 0xffffffb000747947 */ /* 0x000fea000383ffff */
.L_x_3205:
        /* <DEDUP_REMOVED lines=15> */
.L_x_5007:


//--------------------- .text._ZN10layer_norm31ln_parallel_residual_bwd_kernelINS_13Kernel_traitsIf6__halffS2_fjLj768ELj1ELj4ELj1ELj16ENS_18Kernel_traits_baseILj768EfS2_fS2_fjLj128EEEEELb0ELb1ELb0EEEvNS_9BwdParamsE --------------------------
	.section	.text._ZN10layer_norm31ln_parallel_residual_bwd_kernelINS_13Kernel_traitsIf6__halffS2_fjLj768ELj1ELj4ELj1ELj16ENS_18Kernel_traits_baseILj768EfS2_fS2_fjLj128EEEEELb0ELb1ELb0EEEvNS_9BwdParamsE,"ax",@progbits
	.align	128
        .global         _ZN10layer_norm31ln_parallel_residual_bwd_kernelINS_13Kernel_traitsIf6__halffS2_fjLj768ELj1ELj4ELj1ELj16ENS_18Kernel_traits_baseILj768EfS2_fS2_fjLj128EEEEELb0ELb1ELb0EEEvNS_9BwdParamsE
        .type           _ZN10layer_norm31ln_parallel_residual_bwd_kernelINS_13Kernel_traitsIf6__halffS2_fjLj768ELj1ELj4ELj1ELj16ENS_18Kernel_traits_baseILj768EfS2_fS2_fjLj128EEEEELb0ELb1ELb0EEEvNS_9BwdParamsE,@function
        .size           _ZN10layer_norm31ln_parallel_residual_bwd_kernelINS_13Kernel_traitsIf6__halffS2_fjLj768ELj1ELj4ELj1ELj16ENS_18Kernel_traits_baseILj768EfS2_fS2_fjLj128EEEEELb0ELb1ELb0EEEvNS_9BwdParamsE,(.L_x_5008 - _ZN10layer_norm31ln_parallel_residual_bwd_kernelINS_13Kernel_traitsIf6__halffS2_fjLj768ELj1ELj4ELj1ELj16ENS_18Kernel_traits_baseILj768EfS2_fS2_fjLj128EEEEELb0ELb1ELb0EEEvNS_9BwdParamsE)
        .other          _ZN10layer_norm31ln_parallel_residual_bwd_kernelINS_13Kernel_traitsIf6__halffS2_fjLj768ELj1ELj4ELj1ELj16ENS_18Kernel_traits_baseILj768EfS2_fS2_fjLj128EEEEELb0ELb1ELb0EEEvNS_9BwdParamsE,@"STO_CUDA_ENTRY STV_DEFAULT"
_ZN10layer_norm31ln_parallel_residual_bwd_kernelINS_13Kernel_traitsIf6__halffS2_fjLj768ELj1ELj4ELj1ELj16ENS_18Kernel_traits_baseILj768EfS2_fS2_fjLj128EEEEELb0ELb1ELb0EEEvNS_9BwdParamsE:
.text._ZN10layer_norm31ln_parallel_residual_bwd_kernelINS_13Kernel_traitsIf6__halffS2_fjLj768ELj1ELj4ELj1ELj16ENS_18Kernel_traits_baseILj768EfS2_fS2_fjLj128EEEEELb0ELb1ELb0EEEvNS_9BwdParamsE:
        /* <DEDUP_REMOVED lines=92> */
.L_x_3244:
        /* <DEDUP_REMOVED lines=34> */
[----:B------:R-:W-:Y:S02]  /*07e0*/  FADD.FTZ R114, -R175, R114 ;  /* 0x00000072af727221 */ /* 0x000fe40000010100 */
[----:B0----5:R-:W-:Y:S01]  /*07f0*/  FMUL.FTZ R144, R127, R148 ;  /* 0x000000947f907220 */ /* 0x021fe20000410000 */
[----:B----4-:R-:W-:-:S02]  /*0800*/  HADD2.F32 R113, -RZ, R116.H0_H0 ;  /* 0x20000074ff717230 */ /* 0x010fc40000004100 */
[----:B------:R-:W-:Y:S01]  /*0810*/  FMUL.FTZ R3, R127, R112 ;  /* 0x000000707f037220 */ /* 0x000fe20000410000 */
[----:B------:R-:W-:Y:S02]  /*0820*/  HADD2.F32 R116, -RZ, R116.H1_H1 ;  /* 0x30000074ff747230 */ /* 0x000fe40000004100 */
[----:B------:R-:W-:Y:S01]  /*0830*/  FADD.FTZ R150, -R175, R115 ;  /* 0x00000073af967221 */ /* 0x000fe20000010100 */
[-C--:B------:R-:W-:Y:S01]  /*0840*/  FMUL.FTZ R148, R80, R113.reuse ;  /* 0x0000007150947220 */ /* 0x080fe20000410000 */
[--C-:B------:R-:W-:Y:S02]  /*0850*/  HADD2.F32 R115, -RZ, R117.reuse.H0_H0 ;  /* 0x20000075ff737230 */ /* 0x100fe40000004100 */
[----:B------:R-:W-:Y:S01]  /*0860*/  FMUL.FTZ R145, R127, R114 ;  /* 0x000000727f917220 */ /* 0x000fe20000410000 */
[----:B------:R-:W-:Y:S01]  /*0870*/  FADD.FTZ R32, R32, R113 ;  /* 0x0000007120207221 */ /* 0x000fe20000010000 */
[----:B------:R-:W-:Y:S01]  /*0880*/  FFMA.FTZ R56, R3, R113, R56 ;  /* 0x0000007103387223 */ /* 0x000fe20000010038 */
[----:B------:R-:W-:Y:S01]  /*0890*/  FMUL.FTZ R147, R81, R116 ;  /* 0x0000007451937220 */ /* 0x000fe20000410000 */
[----:B------:R-:W-:Y:S01]  /*08a0*/  FADD.FTZ R112, RZ, R148 ;  /* 0x00000094ff707221 */ /* 0x000fe20000010000 */
[----:B------:R-:W-:Y:S01]  /*08b0*/  FFMA.FTZ R113, R3, R148, RZ ;  /* 0x0000009403717223 */ /* 0x000fe200000100ff */
[----:B------:R-:W-:Y:S01]  /*08c0*/  FMUL.FTZ R146, R127, R150 ;  /* 0x000000967f927220 */ /* 0x000fe20000410000 */
[----:B------:R-:W-:Y:S01]  /*08d0*/  FADD.FTZ R34, R34, R115 ;  /* 0x0000007322227221 */ /* 0x000fe20000010000 */
[-C--:B------:R-:W-:Y:S01]  /*08e0*/  FFMA.FTZ R58, R145, R115.reuse, R58 ;  /* 0x00000073913a7223 */ /* 0x080fe2000001003a */
[----:B------:R-:W-:Y:S01]  /*08f0*/  FMUL.FTZ R150, R82, R115 ;  /* 0x0000007352967220 */ /* 0x000fe20000410000 */
[----:B------:R-:W-:-:S02]  /*0900*/  HADD2.F32 R152, -RZ, R117.H1_H1 ;  /* 0x30000075ff987230 */ /* 0x000fc40000004100 */
[----:B------:R-:W-:Y:S01]  /*0910*/  FADD.FTZ R115, R112, R147 ;  /* 0x0000009370737221 */ /* 0x000fe20000010000 */
[----:B------:R-:W-:Y:S01]  /*0920*/  FFMA.FTZ R112, R144, R147, R113 ;  /* 0x0000009390707223 */ /* 0x000fe20000010071 */
[--C-:B------:R-:W-:Y:S02]  /*0930*/  HADD2.F32 R117, -RZ, R118.reuse.H0_H0 ;  /* 0x20000076ff757230 */ /* 0x100fe40000004100 */
[----:B---3--:R-:W-:Y:S01]  /*0940*/  FADD.FTZ R120, -R175, R120 ;  /* 0x00000078af787221 */ /* 0x008fe20000010100 */
[----:B------:R-:W-:Y:S01]  /*0950*/  FMUL.FTZ R149, R83, R152 ;  /* 0x0000009853957220 */ /* 0x000fe20000410000 */
[----:B------:R-:W-:Y:S01]  /*0960*/  FADD.FTZ R114, R115, R150 ;  /* 0x0000009673727221 */ /* 0x000fe20000010000 */
[----:B------:R-:W-:Y:S01]  /*0970*/  FFMA.FTZ R113, R145, R150, R112 ;  /* 0x0000009691717223 */ /* 0x000fe20000010070 */
[----:B------:R-:W-:Y:S02]  /*0980*/  HADD2.F32 R118, -RZ, R118.H1_H1 ;  /* 0x30000076ff767230 */ /* 0x000fe40000004100 */
[----:B------:R-:W-:Y:S01]  /*0990*/  FADD.FTZ R35, R35, R152 ;  /* 0x0000009823237221 */ /* 0x000fe20000010000 */
[----:B------:R-:W-:Y:S01]  /*09a0*/  FFMA.FTZ R59, R146, R152, R59 ;  /* 0x00000098923b7223 */ /* 0x000fe2000001003b */
[----:B------:R-:W-:Y:S01]  /*09b0*/  FADD.FTZ R154, -R175, R121 ;  /* 0x00000079af9a7221 */ /* 0x000fe20000010100 */
[----:B------:R-:W-:Y:S01]  /*09c0*/  FMUL.FTZ R151, R127, R120 ;  /* 0x000000787f977220 */ /* 0x000fe20000410000 */
[----:B------:R-:W-:Y:S01]  /*09d0*/  FMUL.FTZ R152, R76, R117 ;  /* 0x000000754c987220 */ /* 0x000fe20000410000 */
[----:B------:R-:W-:Y:S01]  /*09e0*/  FADD.FTZ R115, R114, R149 ;  /* 0x0000009572737221 */ /* 0x000fe20000010000 */
[----:B------:R-:W-:Y:S01]  /*09f0*/  FFMA.FTZ R112, R146, R149, R113 ;  /* 0x0000009592707223 */ /* 0x000fe20000010071 */
[----:B------:R-:W-:-:S02]  /*0a00*/  HADD2.F32 R157, -RZ, R119.H0_H0 ;  /* 0x20000077ff9d7230 */ /* 0x000fc40000004100 */
[----:B------:R-:W-:Y:S01]  /*0a10*/  FADD.FTZ R122, -R175, R122 ;  /* 0x0000007aaf7a7221 */ /* 0x000fe20000010100 */
[----:B------:R-:W-:Y:S01]  /*0a20*/  FMUL.FTZ R154, R127, R154 ;  /* 0x0000009a7f9a7220 */ /* 0x000fe20000410000 */
[----:B------:R-:W-:Y:S01]  /*0a30*/  FMUL.FTZ R153, R77, R118 ;  /* 0x000000764d997220 */ /* 0x000fe20000410000 */
[----:B------:R-:W-:Y:S01]  /*0a40*/  FADD.FTZ R114, R115, R152 ;  /* 0x0000009873727221 */ /* 0x000fe20000010000 */
[----:B------:R-:W-:Y:S01]  /*0a50*/  FFMA.FTZ R113, R151, R152, R112 ;  /* 0x0000009897717223 */ /* 0x000fe20000010070 */
[----:B------:R-:W-:Y:S02]  /*0a60*/  HADD2.F32 R176, -RZ, R119.H1_H1 ;  /* 0x30000077ffb07230 */ /* 0x000fe40000004100 */
        /* <DEDUP_REMOVED lines=21> */
.L_x_3208:
[----:B------:R-:W-:Y:S05]  /*0bc0*/  BSYNC.RECONVERGENT B0 ;  /* 0x0000000000007941 */ /* 0x000fea0003800200 */
.L_x_3207:
        /* <DEDUP_REMOVED lines=80> */
.L_x_3210:
[----:B------:R-:W-:Y:S05]  /*10d0*/  BSYNC.RECONVERGENT B0 ;  /* 0x0000000000007941 */ /* 0x000fea0003800200 */
.L_x_3209:
        /* <DEDUP_REMOVED lines=11> */
[----:B------:R-:W1:Y:S02]  /*1190*/  @P0 LDC.64 R128, c[0x0][0x438] ;  /* 0x00010e00ff800b82 */ /* 0x000e640000000a00 */
[----:B-1----:R-:W-:-:S05]  /*11a0*/  @P0 IMAD.WIDE.U32 R128, R179, 0x20, R128 ;  /* 0x00000020b3800825 */ /* 0x002fca00078e0080 */
[----:B------:R-:W5:Y:S04]  /*11b0*/  @P0 LDG.E.128 R92, desc[UR10][R128.64] ;  /* 0x0000000a805c0981 */ /* 0x000f68000c1e1d00 */
[----:B------:R1:W5:Y:S01]  /*11c0*/  @P0 LDG.E.128 R96, desc[UR10][R128.64+0x10] ;  /* 0x0000100a80600981 */ /* 0x000362000c1e1d00 */
[C---:B--2---:R-:W-:Y:S01]  /*11d0*/  FADD.FTZ R132, -R175.reuse, R113 ;  /* 0x00000071af847221 */ /* 0x044fe20000010100 */
[C---:B------:R-:W-:Y:S01]  /*11e0*/  FADD.FTZ R112, -R175.reuse, R112 ;  /* 0x00000070af707221 */ /* 0x040fe20000010100 */
[C---:B------:R-:W-:Y:S01]  /*11f0*/  FADD.FTZ R114, -R175.reuse, R114 ;  /* 0x00000072af727221 */ /* 0x040fe20000010100 */
[----:B------:R-:W-:Y:S01]  /*1200*/  FADD.FTZ R134, -R175, R115 ;  /* 0x00000073af867221 */ /* 0x000fe20000010100 */
[C---:B-----5:R-:W-:Y:S01]  /*1210*/  FMUL.FTZ R132, R127.reuse, R132 ;  /* 0x000000847f847220 */ /* 0x060fe20000410000 */
[C---:B0-----:R-:W-:Y:S01]  /*1220*/  FMUL.FTZ R131, R127.reuse, R112 ;  /* 0x000000707f837220 */ /* 0x041fe20000410000 */
[----:B------:R-:W-:Y:S01]  /*1230*/  FMUL.FTZ R133, R127, R114 ;  /* 0x000000727f857220 */ /* 0x000fe20000410000 */
[C---:B---3--:R-:W-:Y:S01]  /*1240*/  FADD.FTZ R130, -R175.reuse, R116 ;  /* 0x00000074af827221 */ /* 0x048fe20000010100 */
[----:B------:R-:W-:Y:S01]  /*1250*/  FADD.FTZ R136, -R175, R117 ;  /* 0x00000075af887221 */ /* 0x000fe20000010100 */
[----:B----4-:R-:W-:-:S02]  /*1260*/  HADD2.F32 R113, -RZ, R120.H0_H0 ;  /* 0x20000078ff717230 */ /* 0x010fc40000004100 */
[----:B------:R-:W-:Y:S01]  /*1270*/  FMUL.FTZ R134, R127, R134 ;  /* 0x000000867f867220 */ /* 0x000fe20000410000 */
[----:B------:R-:W-:Y:S02]  /*1280*/  HADD2.F32 R120, -RZ, R120.H1_H1 ;  /* 0x30000078ff787230 */ /* 0x000fe40000004100 */
[----:B------:R-:W-:Y:S01]  /*1290*/  FADD.FTZ R118, -R175, R118 ;  /* 0x00000076af767221 */ /* 0x000fe20000010100 */
[--C-:B------:R-:W-:Y:S02]  /*12a0*/  HADD2.F32 R115, -RZ, R121.reuse.H0_H0 ;  /* 0x20000079ff737230 */ /* 0x100fe40000004100 */
[-C--:B------:R-:W-:Y:S01]  /*12b0*/  FMUL.FTZ R138, R64, R113.reuse ;  /* 0x00000071408a7220 */ /* 0x080fe20000410000 */
[----:B------:R-:W-:Y:S01]  /*12c0*/  FADD.FTZ R16, R16, R113 ;  /* 0x0000007110107221 */ /* 0x000fe20000010000 */
[----:B------:R-:W-:Y:S01]  /*12d0*/  FFMA.FTZ R40, R131, R113, R40 ;  /* 0x0000007183287223 */ /* 0x000fe20000010028 */
[----:B------:R-:W-:Y:S01]  /*12e0*/  FMUL.FTZ R139, R65, R120 ;  /* 0x00000078418b7220 */ /* 0x000fe20000410000 */
[----:B------:R-:W-:Y:S01]  /*12f0*/  FADD.FTZ R112, R177, R138 ;  /* 0x0000008ab1707221 */ /* 0x000fe20000010000 */
[----:B------:R-:W-:Y:S01]  /*1300*/  FFMA.FTZ R113, R131, R138, R176 ;  /* 0x0000008a83717223 */ /* 0x000fe200000100b0 */
[----:B------:R-:W-:Y:S01]  /*1310*/  FADD.FTZ R18, R18, R115 ;  /* 0x0000007312127221 */ /* 0x000fe20000010000 */
[-C--:B------:R-:W-:Y:S01]  /*1320*/  FFMA.FTZ R42, R133, R115.reuse, R42 ;  /* 0x00000073852a7223 */ /* 0x080fe2000001002a */
[----:B------:R-:W-:Y:S01]  /*1330*/  FMUL.FTZ R140, R66, R115 ;  /* 0x00000073428c7220 */ /* 0x000fe20000410000 */
[----:B------:R-:W-:-:S02]  /*1340*/  HADD2.F32 R116, -RZ, R121.H1_H1 ;  /* 0x30000079ff747230 */ /* 0x000fc40000004100 */
[----:B------:R-:W-:Y:S01]  /*1350*/  FADD.FTZ R115, R112, R139 ;  /* 0x0000008b70737221 */ /* 0x000fe20000010000 */
[----:B------:R-:W-:Y:S01]  /*1360*/  FFMA.FTZ R112, R132, R139, R113 ;  /* 0x0000008b84707223 */ /* 0x000fe20000010071 */
[--C-:B------:R-:W-:Y:S02]  /*1370*/  HADD2.F32 R117, -RZ, R122.reuse.H0_H0 ;  /* 0x2000007aff757230 */ /* 0x100fe40000004100 */
        /* <DEDUP_REMOVED lines=8> */
[----:B-1----:R-:W-:-:S02]  /*1400*/  HADD2.F32 R129, -RZ, R123.H0_H0 ;  /* 0x2000007bff817230 */ /* 0x002fc40000004100 */
[C---:B------:R-:W-:Y:S01]  /*1410*/  FMUL.FTZ R137, R127.reuse, R118 ;  /* 0x000000767f897220 */ /* 0x040fe20000410000 */
[----:B------:R-:W-:Y:S01]  /*1420*/  FMUL.FTZ R136, R127, R136 ;  /* 0x000000887f887220 */ /* 0x000fe20000410000 */
[----:B------:R-:W-:Y:S01]  /*1430*/  FMUL.FTZ R143, R61, R122 ;  /* 0x0000007a3d8f7220 */ /* 0x000fe20000410000 */
[----:B------:R-:W-:Y:S01]  /*1440*/  FADD.FTZ R114, R115, R142 ;  /* 0x0000008e73727221 */ /* 0x000fe20000010000 */
[----:B------:R-:W-:Y:S01]  /*1450*/  FFMA.FTZ R113, R135, R142, R112 ;  /* 0x0000008e87717223 */ /* 0x000fe20000010070 */
[----:B------:R-:W-:Y:S02]  /*1460*/  HADD2.F32 R180, -RZ, R123.H1_H1 ;  /* 0x3000007bffb47230 */ /* 0x000fe40000004100 */
[----:B------:R-:W-:Y:S01]  /*1470*/  FADD.FTZ R14, R14, R129 ;  /* 0x000000810e0e7221 */ /* 0x000fe20000010000 */
[-C--:B------:R-:W-:Y:S01]  /*1480*/  FFMA.FTZ R38, R137, R129.reuse, R38 ;  /* 0x0000008189267223 */ /* 0x080fe20000010026 */
[----:B------:R-:W-:Y:S01]  /*1490*/  FADD.FTZ R178, -R175, R119 ;  /* 0x00000077afb27221 */ /* 0x000fe20000010100 */
        /* <DEDUP_REMOVED lines=19> */
.L_x_3212:
[----:B------:R-:W-:Y:S05]  /*15d0*/  BSYNC.RECONVERGENT B0 ;  /* 0x0000000000007941 */ /* 0x000fea0003800200 */
.L_x_3211:
        /* <DEDUP_REMOVED lines=23> */
.L_x_3256:
        /* <DEDUP_REMOVED lines=47> */
.L_x_3218:
        /* <DEDUP_REMOVED lines=33> */
.L_x_3217:
        /* <DEDUP_REMOVED lines=32> */
.L_x_3220:
        /* <DEDUP_REMOVED lines=33> */
.L_x_3216:
        /* <DEDUP_REMOVED lines=37> */
.L_x_3222:
        /* <DEDUP_REMOVED lines=33> */
.L_x_3221:
        /* <DEDUP_REMOVED lines=32> */
.L_x_3223:
        /* <DEDUP_REMOVED lines=32> */
.L_x_3219:
        /* <DEDUP_REMOVED lines=15> */
.L_x_3215:
[----:B------:R-:W-:Y:S05]  /*29b0*/  BSYNC.RECONVERGENT B0 ;  /* 0x0000000000007941 */ /* 0x000fea0003800200 */
.L_x_3214:
        /* <DEDUP_REMOVED lines=46> */
.L_x_3228:
        /* <DEDUP_REMOVED lines=29> */
.L_x_3227:
        /* <DEDUP_REMOVED lines=37> */
.L_x_3230:
        /* <DEDUP_REMOVED lines=29> */
.L_x_3226:
        /* <DEDUP_REMOVED lines=41> */
.L_x_3232:
        /* <DEDUP_REMOVED lines=29> */
.L_x_3231:
        /* <DEDUP_REMOVED lines=37> */
.L_x_3233:
        /* <DEDUP_REMOVED lines=28> */
.L_x_3229:
        /* <DEDUP_REMOVED lines=11> */
.L_x_3225:
[----:B------:R-:W-:Y:S05]  /*3bb0*/  BSYNC.RECONVERGENT B0 ;  /* 0x0000000000007941 */ /* 0x000fea0003800200 */
.L_x_3224:
        /* <DEDUP_REMOVED lines=46> */
.L_x_3238:
        /* <DEDUP_REMOVED lines=29> */
.L_x_3237:
        /* <DEDUP_REMOVED lines=37> */
.L_x_3240:
        /* <DEDUP_REMOVED lines=29> */
.L_x_3236:
        /* <DEDUP_REMOVED lines=41> */
.L_x_3242:
        /* <DEDUP_REMOVED lines=29> */
.L_x_3241:
        /* <DEDUP_REMOVED lines=37> */
.L_x_3243:
        /* <DEDUP_REMOVED lines=28> */
.L_x_3239:
        /* <DEDUP_REMOVED lines=10> */
.L_x_3235:
[----:B------:R-:W-:Y:S05]  /*4da0*/  BSYNC.RECONVERGENT B0 ;  /* 0x0000000000007941 */ /* 0x000fea0003800200 */
.L_x_3234:
[----:B-1-34-:R-:W1:Y:S02]  /*4db0*/  LDC.64 R112, c[0x0][0x380] ;  /* 0x0000e000ff707b82 */ /* 0x01ae640000000a00 */
[----:B-1----:R-:W-:-:S04]  /*4dc0*/  LEA R124, R112, R124, 0x2 ;  /* 0x0000007c707c7211 */ /* 0x002fc800078e10ff */
[----:B------:R-:W-:-:S13]  /*4dd0*/  ISETP.GE.AND P0, PT, R124, R113, PT ;  /* 0x000000717c00720c */ /* 0x000fda0003f06270 */
[----:B------:R-:W-:Y:S05]  /*4de0*/  @!P0 BRA `(.L_x_3244) ;  /* 0xffffffb400f48947 */ /* 0x000fea000383ffff */
.L_x_3206:
        /* <DEDUP_REMOVED lines=198> */
.L_x_3213:
        /* <DEDUP_REMOVED lines=8> */
.L_x_3246:
[----:B------:R-:W-:Y:S05]  /*5ad0*/  BSYNC B0 ;  /* 0x0000000000007941 */ /* 0x000fea0003800000 */
.L_x_3245:
        /* <DEDUP_REMOVED lines=8> */
.L_x_3247:
[----:B------:R-:W-:Y:S01]  /*5b60*/  FADD.FTZ R112, R112, R177 ;  /* 0x000000b170707221 */ /* 0x000fe20000010000 */
[----:B------:R-:W-:-:S04]  /*5b70*/  HFMA2 R122, -RZ, RZ, 0, 1.1920928955078125e-07 ;  /* 0x00000002ff7a7431 */ /* 0x000fc800000001ff */
[----:B------:R-:W-:Y:S02]  /*5b80*/  MOV R123, R112 ;  /* 0x00000070007b7202 */ /* 0x000fe40000000f00 */
[----:B------:R-:W-:-:S07]  /*5b90*/  MOV R113, R121 ;  /* 0x0000007900717202 */ /* 0x000fce0000000f00 */
[----:B------:R-:W-:Y:S05]  /*5ba0*/  WARPSYNC.COLLECTIVE R120, `(.L_x_3248) ;  /* 0x0000000078087348 */ /* 0x000fea0003c00000 */
[----:B------:R0:W1:Y:S02]  /*5bb0*/  SHFL.BFLY P0, R121, R123, R122, R175 ;  /* 0x0c00007a7b797389 */ /* 0x00006400000000af */
[----:B01----:R-:W-:Y:S05]  /*5bc0*/  ENDCOLLECTIVE ;  /* 0x000000000000791b */ /* 0x003fea0003800000 */
.L_x_3248:
[----:B------:R-:W-:-:S05]  /*5bd0*/  FADD.FTZ R113, R113, R176 ;  /* 0x000000b071717221 */ /* 0x000fca0000010000 */
[----:B------:R-:W-:Y:S02]  /*5be0*/  MOV R123, R113 ;  /* 0x00000071007b7202 */ /* 0x000fe40000000f00 */
[----:B------:R-:W-:-:S07]  /*5bf0*/  MOV R115, R121 ;  /* 0x0000007900737202 */ /* 0x000fce0000000f00 */
[----:B------:R-:W-:Y:S05]  /*5c00*/  WARPSYNC.COLLECTIVE R120, `(.L_x_3249) ;  /* 0x0000000078087348 */ /* 0x000fea0003c00000 */
[----:B------:R0:W1:Y:S02]  /*5c10*/  SHFL.BFLY P0, R121, R123, R122, R175 ;  /* 0x0c00007a7b797389 */ /* 0x00006400000000af */
[----:B01----:R-:W-:Y:S05]  /*5c20*/  ENDCOLLECTIVE ;  /* 0x000000000000791b */ /* 0x003fea0003800000 */
.L_x_3249:
[----:B------:R-:W-:Y:S01]  /*5c30*/  FADD.FTZ R115, R112, R115 ;  /* 0x0000007370737221 */ /* 0x000fe20000010000 */
[----:B------:R-:W-:-:S04]  /*5c40*/  HFMA2 R122, -RZ, RZ, 0, 2.384185791015625e-07 ;  /* 0x00000004ff7a7431 */ /* 0x000fc800000001ff */
[----:B------:R-:W-:Y:S02]  /*5c50*/  MOV R123, R115 ;  /* 0x00000073007b7202 */ /* 0x000fe40000000f00 */
[----:B------:R-:W-:-:S07]  /*5c60*/  MOV R114, R121 ;  /* 0x0000007900727202 */ /* 0x000fce0000000f00 */
[----:B------:R-:W-:Y:S05]  /*5c70*/  WARPSYNC.COLLECTIVE R120, `(.L_x_3250) ;  /* 0x0000000078087348 */ /* 0x000fea0003c00000 */
[----:B------:R0:W1:Y:S02]  /*5c80*/  SHFL.BFLY P0, R121, R123, R122, R175 ;  /* 0x0c00007a7b797389 */ /* 0x00006400000000af */
[----:B01----:R-:W-:Y:S05]  /*5c90*/  ENDCOLLECTIVE ;  /* 0x000000000000791b */ /* 0x003fea0003800000 */
.L_x_3250:
[----:B------:R-:W-:-:S05]  /*5ca0*/  FADD.FTZ R114, R113, R114 ;  /* 0x0000007271727221 */ /* 0x000fca0000010000 */
[----:B------:R-:W-:Y:S02]  /*5cb0*/  MOV R123, R114 ;  /* 0x00000072007b7202 */ /* 0x000fe40000000f00 */
[----:B------:R-:W-:-:S07]  /*5cc0*/  MOV R116, R121 ;  /* 0x0000007900747202 */ /* 0x000fce0000000f00 */
[----:B------:R-:W-:Y:S05]  /*5cd0*/  WARPSYNC.COLLECTIVE R120, `(.L_x_3251) ;  /* 0x0000000078087348 */ /* 0x000fea0003c00000 */
[----:B------:R0:W1:Y:S02]  /*5ce0*/  SHFL.BFLY P0, R121, R123, R122, R175 ;  /* 0x0c00007a7b797389 */ /* 0x00006400000000af */
[----:B01----:R-:W-:Y:S05]  /*5cf0*/  ENDCOLLECTIVE ;  /* 0x000000000000791b */ /* 0x003fea0003800000 */
.L_x_3251:
[----:B------:R-:W-:Y:S01]  /*5d00*/  FADD.FTZ R116, R115, R116 ;  /* 0x0000007473747221 */ /* 0x000fe20000010000 */
[----:B------:R-:W-:-:S04]  /*5d10*/  HFMA2 R122, -RZ, RZ, 0, 4.76837158203125e-07 ;  /* 0x00000008ff7a7431 */ /* 0x000fc800000001ff */
[----:B------:R-:W-:Y:S02]  /*5d20*/  MOV R123, R116 ;  /* 0x00000074007b7202 */ /* 0x000fe40000000f00 */
[----:B------:R-:W-:-:S07]  /*5d30*/  MOV R117, R121 ;  /* 0x0000007900757202 */ /* 0x000fce0000000f00 */
[----:B------:R-:W-:Y:S05]  /*5d40*/  WARPSYNC.COLLECTIVE R120, `(.L_x_3252) ;  /* 0x0000000078087348 */ /* 0x000fea0003c00000 */
[----:B------:R0:W1:Y:S02]  /*5d50*/  SHFL.BFLY P0, R121, R123, R122, R175 ;  /* 0x0c00007a7b797389 */ /* 0x00006400000000af */
[----:B01----:R-:W-:Y:S05]  /*5d60*/  ENDCOLLECTIVE ;  /* 0x000000000000791b */ /* 0x003fea0003800000 */
.L_x_3252:
[----:B------:R-:W-:-:S05]  /*5d70*/  FADD.FTZ R117, R114, R117 ;  /* 0x0000007572757221 */ /* 0x000fca0000010000 */
[----:B------:R-:W-:Y:S02]  /*5d80*/  MOV R123, R117 ;  /* 0x00000075007b7202 */ /* 0x000fe40000000f00 */
[----:B------:R-:W-:-:S07]  /*5d90*/  MOV R119, R121 ;  /* 0x0000007900777202 */ /* 0x000fce0000000f00 */
[----:B------:R-:W-:Y:S05]  /*5da0*/  WARPSYNC.COLLECTIVE R120, `(.L_x_3253) ;  /* 0x0000000078087348 */ /* 0x000fea0003c00000 */
[----:B------:R0:W1:Y:S02]  /*5db0*/  SHFL.BFLY P0, R121, R123, R122, R175 ;  /* 0x0c00007a7b797389 */ /* 0x00006400000000af */
[----:B01----:R-:W-:Y:S05]  /*5dc0*/  ENDCOLLECTIVE ;  /* 0x000000000000791b */ /* 0x003fea0003800000 */
.L_x_3253:
[----:B------:R-:W-:Y:S01]  /*5dd0*/  FADD.FTZ R119, R116, R119 ;  /* 0x0000007774777221 */ /* 0x000fe20000010000 */
[----:B------:R-:W-:-:S04]  /*5de0*/  HFMA2 R122, -RZ, RZ, 0, 9.5367431640625e-07 ;  /* 0x00000010ff7a7431 */ /* 0x000fc800000001ff */
[----:B------:R-:W-:Y:S02]  /*5df0*/  MOV R123, R119 ;  /* 0x00000077007b7202 */ /* 0x000fe40000000f00 */
[----:B------:R-:W-:-:S07]  /*5e00*/  MOV R118, R121 ;  /* 0x0000007900767202 */ /* 0x000fce0000000f00 */
[----:B------:R-:W-:Y:S05]  /*5e10*/  WARPSYNC.COLLECTIVE R120, `(.L_x_3254) ;  /* 0x0000000078087348 */ /* 0x000fea0003c00000 */
[----:B------:R0:W1:Y:S02]  /*5e20*/  SHFL.BFLY P0, R121, R123, R122, R175 ;  /* 0x0c00007a7b797389 */ /* 0x00006400000000af */
[----:B01----:R-:W-:Y:S05]  /*5e30*/  ENDCOLLECTIVE ;  /* 0x000000000000791b */ /* 0x003fea0003800000 */
.L_x_3254:
[----:B------:R-:W-:-:S05]  /*5e40*/  FADD.FTZ R118, R117, R118 ;  /* 0x0000007675767221 */ /* 0x000fca0000010000 */
[----:B------:R-:W-:Y:S02]  /*5e50*/  MOV R123, R118 ;  /* 0x00000076007b7202 */ /* 0x000fe40000000f00 */
[----:B------:R-:W-:-:S07]  /*5e60*/  MOV R112, R121 ;  /* 0x0000007900707202 */ /* 0x000fce0000000f00 */
[----:B------:R-:W-:Y:S05]  /*5e70*/  WARPSYNC.COLLECTIVE R120, `(.L_x_3255) ;  /* 0x0000000078087348 */ /* 0x000fea0003c00000 */
[----:B------:R0:W1:Y:S02]  /*5e80*/  SHFL.BFLY P0, R121, R123, R122, R175 ;  /* 0x0c00007a7b797389 */ /* 0x00006400000000af */
[----:B01----:R-:W-:Y:S05]  /*5e90*/  ENDCOLLECTIVE ;  /* 0x000000000000791b */ /* 0x003fea0003800000 */
.L_x_3255:
[----:B------:R-:W-:Y:S01]  /*5ea0*/  MOV R113, R121 ;  /* 0x0000007900717202 */ /* 0x000fe20000000f00 */
[----:B------:R-:W-:Y:S06]  /*5eb0*/  BRA `(.L_x_3256) ;  /* 0xffffffb800247947 */ /* 0x000fec000383ffff */
.L_x_3257:
        /* <DEDUP_REMOVED lines=12> */
.L_x_5008:


//--------------------- .text._ZN10layer_norm31ln_parallel_residual_bwd_kernelINS_13Kernel_traitsIf6__halffS2_fjLj768ELj1ELj4ELj1ELj16ENS_18Kernel_traits_baseILj768EfS2_fS2_fjLj128EEEEELb0ELb1ELb1EEEvNS_9BwdParamsE --------------------------
	.section	.text._ZN10layer_norm31ln_parallel_residual_bwd_kernelINS_13Kernel_traitsIf6__halffS2_fjLj768ELj1ELj4ELj1ELj16ENS_18Kernel_traits_baseILj768EfS2_fS2_fjLj128EEEEELb0ELb1ELb1EEEvNS_9BwdParamsE,"ax",@progbits
	.align	128
        .global         _ZN10layer_norm31ln_parallel_residual_bwd_kernelINS_13Kernel_traitsIf6__halffS2_fjLj768ELj1ELj4ELj1ELj16ENS_18Kernel_traits_baseILj768EfS2_fS2_fjLj128EEEEELb0ELb1ELb1EEEvNS_9BwdParamsE
        .type           _ZN10layer_norm31ln_parallel_residual_bwd_kernelINS_13Kernel_traitsIf6__halffS2_fjLj768ELj1ELj4ELj1ELj16ENS_18Kernel_traits_baseILj768EfS2_fS2_fjLj128EEEEELb0ELb1ELb1EEEvNS_9BwdParamsE,@function
        .size           _ZN10layer_norm31ln_parallel_residual_bwd_kernelINS_13Kernel_traitsIf6__halffS2_fjLj768ELj1ELj4ELj1ELj16ENS_18Kernel_traits_baseILj768EfS2_fS2_fjLj128EEEEELb0ELb1ELb1EEEvNS_9BwdParamsE,(.L_x_5009 - _ZN10layer_norm31ln_parallel_residual_bwd_kernelINS_13Kernel_traitsIf6__halffS2_fjLj768ELj1ELj4ELj1ELj16ENS_18Kernel_traits_baseILj768EfS2_fS2_fjLj128EEEEELb0ELb1ELb1EEEvNS_9BwdParamsE)
        .other          _ZN10layer_norm31ln_parallel_residual_bwd_kernelINS_13Kernel_traitsIf6__halffS2_fjLj768ELj1ELj4ELj1ELj16ENS_18Kernel_traits_baseILj768EfS2_fS2_fjLj128EEEEELb0ELb1ELb1EEEvNS_9BwdParamsE,@"STO_CUDA_ENTRY STV_DEFAULT"
_ZN10layer_norm31ln_parallel_residual_bwd_kernelINS_13Kernel_traitsIf6__halffS2_fjLj768ELj1ELj4ELj1ELj16ENS_18Kernel_traits_baseILj768EfS2_fS2_fjLj128EEEEELb0ELb1ELb1EEEvNS_9BwdParamsE:
.text._ZN10layer_norm31ln_parallel_residual_bwd_kernelINS_13Kernel_traitsIf6__halffS2_fjLj768ELj1ELj4ELj1ELj16ENS_18Kernel_traits_baseILj768EfS2_fS2_fjLj128EEEEELb0ELb1ELb1EEEvNS_9BwdParamsE:
        /* <DEDUP_REMOVED lines=76> */
.L_x_3286:
        /* <DEDUP_REMOVED lines=9> */
[----:B------:R-:W4:Y:S01]  /*0550*/  LDG.E R0, desc[UR10][R84.64] ;  /* 0x0000000a54007981 */ /* 0x000f22000c1e1900 */
[C---:B-1----:R-:W-:Y:S01]  /*0560*/  IMAD.WIDE.U32 R96, R153.reuse, 0x20, R160 ;  /* 0x0000002099607825 */ /* 0x042fe200078e00a0 */
[----:B------:R-:W-:-:S04]  /*0570*/  IADD3 R151, PT, PT, R153, 0x20, RZ ;  /* 0x0000002099977810 */ /* 0x000fc80007ffe0ff */
[----:B------:R-:W4:Y:S01]  /*0580*/  LDG.E.128 R64, desc[UR10][R96.64] ;  /* 0x0000000a60407981 */ /* 0x000f22000c1e1d00 */
[C---:B--2---:R-:W-:Y:S01]  /*0590*/  IMAD.WIDE.U32 R68, R153.reuse, 0x10, R98 ;  /* 0x0000001099447825 */ /* 0x044fe200078e0062 */
[----:B------:R-:W-:Y:S02]  /*05a0*/  IADD3 R149, PT, PT, R153, 0x40, RZ ;  /* 0x0000004099957810 */ /* 0x000fe40007ffe0ff */
[----:B------:R-:W2:Y:S04]  /*05b0*/  LDG.E.128 R72, desc[UR10][R96.64+0x10] ;  /* 0x0000100a60487981 */ /* 0x000ea8000c1e1d00 */
[----:B------:R-:W2:Y:S01]  /*05c0*/  LDG.E.128 R68, desc[UR10][R68.64] ;  /* 0x0000000a44447981 */ /* 0x000ea2000c1e1d00 */
[----:B---3--:R-:W-:-:S06]  /*05d0*/  IMAD.WIDE R154, R145, 0x4, R154 ;  /* 0x00000004919a7825 */ /* 0x008fcc00078e029a */
[----:B------:R-:W3:Y:S01]  /*05e0*/  LDG.E R155, desc[UR10][R154.64] ;  /* 0x0000000a9a9b7981 */ /* 0x000ee2000c1e1900 */
[----:B------:R-:W-:-:S04]  /*05f0*/  IMAD.WIDE.U32 R156, R151, 0x20, R160 ;  /* 0x00000020979c7825 */ /* 0x000fc800078e00a0 */
[----:B------:R-:W-:Y:S01]  /*0600*/  IMAD.WIDE.U32 R160, R149, 0x20, R160 ;  /* 0x0000002095a07825 */ /* 0x000fe200078e00a0 */
[----:B------:R-:W3:Y:S04]  /*0610*/  LDG.E.128 R76, desc[UR10][R156.64] ;  /* 0x0000000a9c4c7981 */ /* 0x000ee8000c1e1d00 */
[----:B------:R0:W3:Y:S01]  /*0620*/  LDG.E.128 R84, desc[UR10][R156.64+0x10] ;  /* 0x0000100a9c547981 */ /* 0x0000e2000c1e1d00 */
[----:B------:R-:W-:-:S03]  /*0630*/  IMAD.WIDE.U32 R80, R151, 0x10, R98 ;  /* 0x0000001097507825 */ /* 0x000fc600078e0062 */
[----:B------:R-:W3:Y:S01]  /*0640*/  LDG.E.128 R92, desc[UR10][R160.64+0x10] ;  /* 0x0000100aa05c7981 */ /* 0x000ee2000c1e1d00 */
[----:B------:R-:W-:-:S03]  /*0650*/  IMAD.WIDE.U32 R98, R149, 0x10, R98 ;  /* 0x0000001095627825 */ /* 0x000fc600078e0062 */
[----:B------:R-:W3:Y:S04]  /*0660*/  LDG.E.128 R80, desc[UR10][R80.64] ;  /* 0x0000000a50507981 */ /* 0x000ee8000c1e1d00 */
[----:B------:R-:W3:Y:S04]  /*0670*/  LDG.E.128 R96, desc[UR10][R98.64] ;  /* 0x0000000a62607981 */ /* 0x000ee8000c1e1d00 */
[----:B------:R1:W3:Y:S01]  /*0680*/  LDG.E.128 R88, desc[UR10][R160.64] ;  /* 0x0000000aa0587981 */ /* 0x0002e2000c1e1d00 */
[----:B------:R-:W-:-:S04]  /*0690*/  ISETP.NE.U32.AND P0, PT, RZ, UR14, PT ;  /* 0x0000000eff007c0c */ /* 0x000fc8000bf05070 */
[----:B------:R-:W-:Y:S02]  /*06a0*/  ISETP.NE.AND.EX P0, PT, RZ, UR15, PT, P0 ;  /* 0x0000000fff007c0c */ /* 0x000fe4000bf05300 */
[----:B------:R-:W-:-:S11]  /*06b0*/  ISETP.NE.AND P2, PT, RZ, UR12, PT ;  /* 0x0000000cff007c0c */ /* 0x000fd6000bf45270 */
[----:B------:R-:W0:Y:S08]  /*06c0*/  @P0 LDC.64 R158, c[0x0][0x438] ;  /* 0x00010e00ff9e0b82 */ /* 0x000e300000000a00 */
[----:B------:R-:W1:Y:S08]  /*06d0*/  @P0 LDC.64 R162, c[0x0][0x438] ;  /* 0x00010e00ffa20b82 */ /* 0x000e700000000a00 */
[----:B------:R-:W1:Y:S01]  /*06e0*/  @P0 LDC.64 R164, c[0x0][0x438] ;  /* 0x00010e00ffa40b82 */ /* 0x000e620000000a00 */
[----:B0-----:R-:W-:-:S05]  /*06f0*/  @P0 IMAD.WIDE.U32 R156, R153, 0x20, R158 ;  /* 0x00000020999c0825 */ /* 0x001fca00078e009e */
[----:B-----5:R-:W5:Y:S04]  /*0700*/  @P0 LDG.E.128 R28, desc[UR10][R156.64] ;  /* 0x0000000a9c1c0981 */ /* 0x020f68000c1e1d00 */
[----:B------:R0:W5:Y:S01]  /*0710*/  @P0 LDG.E.128 R32, desc[UR10][R156.64+0x10] ;  /* 0x0000100a9c200981 */ /* 0x000162000c1e1d00 */
[----:B-1----:R-:W-:-:S05]  /*0720*/  @P0 IMAD.WIDE.U32 R158, R151, 0x20, R162 ;  /* 0x00000020979e0825 */ /* 0x002fca00078e00a2 */
        /* <DEDUP_REMOVED lines=11> */
[----:B------:R-:W-:Y:S01]  /*07e0*/  FADD.FTZ R148, -R171, R65 ;  /* 0x00000041ab947221 */ /* 0x000fe20000010100 */
[--C-:B--2---:R-:W-:Y:S02]  /*07f0*/  HADD2.F32 R67, -RZ, R68.reuse.H0_H0 ;  /* 0x20000044ff437230 */ /* 0x104fe40000004100 */
[----:B------:R-:W-:Y:S02]  /*0800*/  HADD2.F32 R150, -RZ, R68.H1_H1 ;  /* 0x30000044ff967230 */ /* 0x000fe40000004100 */
[----:B---3--:R-:W-:Y:S01]  /*0810*/  FMUL.FTZ R0, R155, R0 ;  /* 0x000000009b007220 */ /* 0x008fe20000410000 */
[----:B------:R-:W-:-:S03]  /*0820*/  FADD.FTZ R146, R67, R146 ;  /* 0x0000009243927221 */ /* 0x000fc60000010000 */
[-C--:B------:R-:W-:Y:S01]  /*0830*/  FFMA.FTZ R147, R0, R67.reuse, R147 ;  /* 0x0000004300937223 */ /* 0x080fe20000010093 */
[----:B------:R-:W-:Y:S01]  /*0840*/  FMUL.FTZ R67, R24, R67 ;  /* 0x0000004318437220 */ /* 0x000fe20000410000 */
[--C-:B0-----:R-:W-:Y:S02]  /*0850*/  HADD2.F32 R157, -RZ, R69.reuse.H0_H0 ;  /* 0x20000045ff9d7230 */ /* 0x101fe40000004100 */
[C---:B------:R-:W-:Y:S01]  /*0860*/  FADD.FTZ R168, -R171.reuse, R78 ;  /* 0x0000004eaba87221 */ /* 0x040fe20000010100 */
[----:B------:R-:W-:Y:S01]  /*0870*/  FADD.FTZ R66, -R171, R66 ;  /* 0x00000042ab427221 */ /* 0x000fe20000010100 */
[----:B------:R-:W-:Y:S01]  /*0880*/  FMUL.FTZ R65, R155, R148 ;  /* 0x000000949b417220 */ /* 0x000fe20000410000 */
[----:B------:R-:W-:Y:S01]  /*0890*/  FADD.FTZ R176, -R171, R86 ;  /* 0x00000056abb07221 */ /* 0x000fe20000010100 */
[----:B------:R-:W-:Y:S01]  /*08a0*/  FMUL.FTZ R78, R25, R150 ;  /* 0x00000096194e7220 */ /* 0x000fe20000410000 */
[----:B------:R-:W-:Y:S01]  /*08b0*/  FFMA.FTZ R86, R0, R67, RZ ;  /* 0x0000004300567223 */ /* 0x000fe200000100ff */
[----:B------:R-:W-:Y:S01]  /*08c0*/  FADD.FTZ R64, -R171, R95 ;  /* 0x0000005fab407221 */ /* 0x000fe20000010100 */
[----:B------:R-:W-:Y:S01]  /*08d0*/  FADD.FTZ R95, RZ, R67 ;  /* 0x00000043ff5f7221 */ /* 0x000fe20000010000 */
[----:B------:R-:W-:-:S02]  /*08e0*/  HADD2.F32 R154, -RZ, R69.H1_H1 ;  /* 0x30000045ff9a7230 */ /* 0x000fc40000004100 */
[C---:B------:R-:W-:Y:S01]  /*08f0*/  FADD.FTZ R196, -R171.reuse, R93 ;  /* 0x0000005dabc47221 */ /* 0x040fe20000010100 */
[----:B------:R-:W-:Y:S01]  /*0900*/  FADD.FTZ R198, -R171, R94 ;  /* 0x0000005eabc67221 */ /* 0x000fe20000010100 */
[----:B------:R-:W-:Y:S01]  /*0910*/  FMUL.FTZ R66, R155, R66 ;  /* 0x000000429b427220 */ /* 0x000fe20000410000 */
[----:B------:R-:W-:Y:S01]  /*0920*/  FMUL.FTZ R69, R26, R157 ;  /* 0x0000009d1a457220 */ /* 0x000fe20000410000 */
[----:B------:R-:W-:Y:S01]  /*0930*/  FFMA.FTZ R93, R65, R78, R86 ;  /* 0x0000004e415d7223 */ /* 0x000fe20000010056 */
[----:B------:R-:W-:Y:S01]  /*0940*/  FADD.FTZ R94, R78, R95 ;  /* 0x0000005f4e5e7221 */ /* 0x000fe20000010000 */
[----:B-1----:R-:W-:Y:S02]  /*0950*/  HADD2.F32 R158, -RZ, R70.H0_H0 ;  /* 0x20000046ff9e7230 */ /* 0x002fe40000004100 */
[----:B------:R-:W-:Y:S01]  /*0960*/  FADD.FTZ R72, -R171, R72 ;  /* 0x00000048ab487221 */ /* 0x000fe20000010100 */
[--C-:B------:R-:W-:Y:S02]  /*0970*/  HADD2.F32 R169, -RZ, R83.reuse.H0_H0 ;  /* 0x20000053ffa97230 */ /* 0x100fe40000004100 */
[----:B------:R-:W-:Y:S01]  /*0980*/  FMUL.FTZ R68, R155, R152 ;  /* 0x000000989b447220 */ /* 0x000fe20000410000 */
[----:B------:R-:W-:-:S02]  /*0990*/  HADD2.F32 R180, -RZ, R83.H1_H1 ;  /* 0x30000053ffb47230 */ /* 0x000fc40000004100 */
[----:B------:R-:W-:Y:S01]  /*09a0*/  FMUL.FTZ R83, R27, R154 ;  /* 0x0000009a1b537220 */ /* 0x000fe20000410000 */
[----:B------:R-:W-:Y:S01]  /*09b0*/  FFMA.FTZ R95, R66, R69, R93 ;  /* 0x00000045425f7223 */ /* 0x000fe2000001005d */
[----:B------:R-:W-:Y:S01]  /*09c0*/  FADD.FTZ R94, R69, R94 ;  /* 0x0000005e455e7221 */ /* 0x000fe20000010000 */
[C---:B------:R-:W-:Y:S01]  /*09d0*/  FADD.FTZ R162, -R171.reuse, R75 ;  /* 0x0000004baba27221 */ /* 0x040fe20000010100 */
[C---:B------:R-:W-:Y:S01]  /*09e0*/  FADD.FTZ R166, -R171.reuse, R77 ;  /* 0x0000004daba67221 */ /* 0x040fe20000010100 */
[----:B------:R-:W-:Y:S02]  /*09f0*/  HADD2.F32 R159, -RZ, R70.H1_H1 ;  /* 0x30000046ff9f7230 */ /* 0x000fe40000004100 */
[C---:B------:R-:W-:Y:S01]  /*0a00*/  FADD.FTZ R170, -R171.reuse, R79 ;  /* 0x0000004fabaa7221 */ /* 0x040fe20000010100 */
[--C-:B------:R-:W-:Y:S02]  /*0a10*/  HADD2.F32 R75, -RZ, R80.reuse.H0_H0 ;  /* 0x20000050ff4b7230 */ /* 0x100fe40000004100 */
[----:B------:R-:W-:Y:S01]  /*0a20*/  FADD.FTZ R178, -R171, R87 ;  /* 0x00000057abb27221 */ /* 0x000fe20000010100 */
[----:B------:R-:W-:-:S02]  /*0a30*/  HADD2.F32 R77, -RZ, R80.H1_H1 ;  /* 0x30000050ff4d7230 */ /* 0x000fc40000004100 */
[----:B------:R-:W-:Y:S01]  /*0a40*/  FADD.FTZ R70, -R171, R73 ;  /* 0x00000049ab467221 */ /* 0x000fe20000010100 */
[--C-:B------:R-:W-:Y:S02]  /*0a50*/  HADD2.F32 R156, -RZ, R98.reuse.H0_H0 ;  /* 0x20000062ff9c7230 */ /* 0x100fe40000004100 */
[----:B------:R-:W-:Y:S01]  /*0a60*/  FMUL.FTZ R80, R155, R72 ;  /* 0x000000489b507220 */ /* 0x000fe20000410000 */
[----:B------:R-:W-:Y:S02]  /*0a70*/  HADD2.F32 R79, -RZ, R98.H1_H1 ;  /* 0x30000062ff4f7230 */ /* 0x000fe40000004100 */
[----:B------:R-:W-:Y:S01]  /*0a80*/  FMUL.FTZ R87, R20, R158 ;  /* 0x0000009e14577220 */ /* 0x000fe20000410000 */
[----:B------:R-:W-:Y:S01]  /*0a90*/  FFMA.FTZ R95, R68, R83, R95 ;  /* 0x00000053445f7223 */ /* 0x000fe2000001005f */
[----:B------:R-:W-:Y:S01]  /*0aa0*/  FADD.FTZ R98, R83, R94 ;  /* 0x0000005e53627221 */ /* 0x000fe20000010000 */
[--C-:B------:R-:W-:Y:S02]  /*0ab0*/  HADD2.F32 R161, -RZ, R71.reuse.H0_H0 ;  /* 0x20000047ffa17230 */ /* 0x100fe40000004100 */
[C---:B------:R-:W-:Y:S01]  /*0ac0*/  FADD.FTZ R174, -R171.reuse, R85 ;  /* 0x00000055abae7221 */ /* 0x040fe20000010100 */
[C---:B------:R-:W-:Y:S01]  /*0ad0*/  FADD.FTZ R182, -R171.reuse, R88 ;  /* 0x00000058abb67221 */ /* 0x040fe20000010100 */
[----:B------:R-:W-:Y:S01]  /*0ae0*/  FADD.FTZ R160, -R171, R74 ;  /* 0x0000004aaba07221 */ /* 0x000fe20000010100 */
[----:B------:R-:W-:Y:S01]  /*0af0*/  FMUL.FTZ R85, R155, R70 ;  /* 0x000000469b557220 */ /* 0x000fe20000410000 */
[----:B------:R-:W-:Y:S01]  /*0b00*/  FMUL.FTZ R88, R21, R159 ;  /* 0x0000009f15587220 */ /* 0x000fe20000410000 */
[----:B------:R-:W-:Y:S01]  /*0b10*/  FFMA.FTZ R94, R80, R87, R95 ;  /* 0x00000057505e7223 */ /* 0x000fe2000001005f */
[----:B------:R-:W-:Y:S01]  /*0b20*/  FADD.FTZ R95, R87, R98 ;  /* 0x00000062575f7221 */ /* 0x000fe20000010000 */
[----:B------:R-:W-:-:S02]  /*0b30*/  HADD2.F32 R164, -RZ, R71.H1_H1 ;  /* 0x30000047ffa47230 */ /* 0x000fc40000004100 */
[C---:B------:R-:W-:Y:S01]  /*0b40*/  FADD.FTZ R184, -R171.reuse, R89 ;  /* 0x00000059abb87221 */ /* 0x040fe20000010100 */
[----:B------:R-:W-:Y:S01]  /*0b50*/  FADD.FTZ R194, -R171, R92 ;  /* 0x0000005cabc27221 */ /* 0x000fe20000010100 */
[--C-:B------:R-:W-:Y:S02]  /*0b60*/  HADD2.F32 R173, -RZ, R97.reuse.H0_H0 ;  /* 0x20000061ffad7230 */ /* 0x100fe40000004100 */
        /* <DEDUP_REMOVED lines=11> */
[----:B------:R-:W-:Y:S01]  /*0c20*/  FADD.FTZ R94, R92, R97 ;  /* 0x000000615c5e7221 */ /* 0x000fe20000010000 */
[----:B------:R-:W-:Y:S01]  /*0c30*/  FADD.FTZ R84, -R171, R84 ;  /* 0x00000054ab547221 */ /* 0x000fe20000010100 */
        /* <DEDUP_REMOVED lines=8> */
[----:B------:R-:W-:Y:S02]  /*0cc0*/  HADD2.F32 R165, -RZ, R82.H0_H0 ;  /* 0x20000052ffa57230 */ /* 0x000fe40000004100 */
[----:B------:R-:W-:Y:S01]  /*0cd0*/  FMUL.FTZ R70, R155, R166 ;  /* 0x000000a69b467220 */ /* 0x000fe20000410000 */
[----:B------:R-:W-:Y:S01]  /*0ce0*/  FADD.FTZ R130, R75, R130 ;  /* 0x000000824b827221 */ /* 0x000fe20000010000 */
[----:B------:R-:W-:Y:S01]  /*0cf0*/  FFMA.FTZ R128, R71, R75, R128 ;  /* 0x0000004b47807223 */ /* 0x000fe20000010080 */
        /* <DEDUP_REMOVED lines=9> */
[-C--:B------:R-:W-:Y:S01]  /*0d90*/  FFMA.FTZ R120, R81, R165.reuse, R120 ;  /* 0x000000a551787223 */ /* 0x080fe20000010078 */
[----:B------:R-:W-:Y:S01]  /*0da0*/  FMUL.FTZ R84, R12, R165 ;  /* 0x000000a50c547220 */ /* 0x000fe20000410000 */
[----:B------:R-:W-:Y:S01]  /*0db0*/  FMUL.FTZ R72, R155, R168 ;  /* 0x000000a89b487220 */ /* 0x000fe20000410000 */
[----:B------:R-:W-:Y:S01]  /*0dc0*/  FMUL.FTZ R77, R18, R163 ;  /* 0x000000a3124d7220 */ /* 0x000fe20000410000 */
[----:B------:R-:W-:Y:S01]  /*0dd0*/  FFMA.FTZ R165, R70, R75, R159 ;  /* 0x0000004b46a57223 */ /* 0x000fe2000001009f */
[----:B------:R-:W-:Y:S01]  /*0de0*/  FADD.FTZ R150, R75, R150 ;  /* 0x000000964b967221 */ /* 0x000fe20000010000 */
[----:B------:R-:W-:-:S02]  /*0df0*/  HADD2.F32 R171, -RZ, R96.H0_H0 ;  /* 0x20000060ffab7230 */ /* 0x000fc40000004100 */
[----:B------:R-:W-:Y:S01]  /*0e00*/  FMUL.FTZ R73, R155, R170 ;  /* 0x000000aa9b497220 */ /* 0x000fe20000410000 */
[----:B------:R-:W-:Y:S02]  /*0e10*/  HADD2.F32 R167, -RZ, R82.H1_H1 ;  /* 0x30000052ffa77230 */ /* 0x000fe40000004100 */
[----:B------:R-:W-:Y:S01]  /*0e20*/  FMUL.FTZ R82, R19, R172 ;  /* 0x000000ac13527220 */ /* 0x000fe20000410000 */
[----:B------:R-:W-:Y:S01]  /*0e30*/  FMUL.FTZ R86, R155, R174 ;  /* 0x000000ae9b567220 */ /* 0x000fe20000410000 */
[----:B------:R-:W-:Y:S01]  /*0e40*/  FFMA.FTZ R152, R72, R77, R165 ;  /* 0x0000004d48987223 */ /* 0x000fe200000100a5 */
[----:B------:R-:W-:Y:S01]  /*0e50*/  FADD.FTZ R165, R77, R150 ;  /* 0x000000964da57221 */ /* 0x000fe20000010000 */
[----:B------:R-:W-:Y:S01]  /*0e60*/  FADD.FTZ R160, R171, R112 ;  /* 0x00000070aba07221 */ /* 0x000fe20000010000 */
[----:B------:R-:W-:Y:S01]  /*0e70*/  FADD.FTZ R116, R167, R116 ;  /* 0x00000074a7747221 */ /* 0x000fe20000010000 */
[-C--:B------:R-:W-:Y:S01]  /*0e80*/  FFMA.FTZ R119, R86, R167.reuse, R119 ;  /* 0x000000a756777223 */ /* 0x080fe20000010077 */
[----:B------:R-:W-:Y:S01]  /*0e90*/  FMUL.FTZ R93, R13, R167 ;  /* 0x000000a70d5d7220 */ /* 0x000fe20000410000 */
[----:B------:R-:W-:Y:S01]  /*0ea0*/  FFMA.FTZ R112, R73, R82, R152 ;  /* 0x0000005249707223 */ /* 0x000fe20000010098 */
[----:B------:R-:W-:Y:S01]  /*0eb0*/  FADD.FTZ R167, R82, R165 ;  /* 0x000000a552a77221 */ /* 0x000fe20000010000 */
[----:B------:R-:W-:-:S02]  /*0ec0*/  HADD2.F32 R186, -RZ, R96.H1_H1 ;  /* 0x30000060ffba7230 */ /* 0x000fc40000004100 */
[----:B------:R-:W-:Y:S01]  /*0ed0*/  FFMA.FTZ R165, R81, R84, R112 ;  /* 0x0000005451a57223 */ /* 0x000fe20000010070 */
[----:B------:R-:W-:Y:S01]  /*0ee0*/  FADD.FTZ R112, R84, R167 ;  /* 0x000000a754707221 */ /* 0x000fe20000010000 */
        /* <DEDUP_REMOVED lines=22> */
[----:B------:R-:W-:Y:S01]  /*1050*/  FMUL.FTZ R94, R155, R184 ;  /* 0x000000b89b5e7220 */ /* 0x000fe20000410000 */
[----:B------:R-:W-:Y:S01]  /*1060*/  FMUL.FTZ R165, R9, R186 ;  /* 0x000000ba09a57220 */ /* 0x000fe20000410000 */
[----:B------:R-:W-:Y:S01]  /*1070*/  FFMA.FTZ R166, R97, R192, R108 ;  /* 0x000000c061a67223 */ /* 0x000fe2000001006c */
        /* <DEDUP_REMOVED lines=9> */
[----:B------:R-:W-:Y:S01]  /*1110*/  FFMA.FTZ R114, R95, R171, R114 ;  /* 0x000000ab5f727223 */ /* 0x000fe20000010072 */
[----:B------:R-:W-:Y:S01]  /*1120*/  FFMA.FTZ R170, R159, R156, R106 ;  /* 0x0000009c9faa7223 */ /* 0x000fe2000001006a */
[----:B------:R-:W-:Y:S01]  /*1130*/  FMUL.FTZ R154, R11, R192 ;  /* 0x000000c00b9a7220 */ /* 0x000fe20000410000 */
[----:B------:R-:W-:Y:S01]  /*1140*/  FADD.FTZ R171, R156, R103 ;  /* 0x000000679cab7221 */ /* 0x000fe20000010000 */
[----:B------:R-:W-:Y:S01]  /*1150*/  FFMA.FTZ R106, R98, R167, R105 ;  /* 0x000000a7626a7223 */ /* 0x000fe20000010069 */
[----:B------:R-:W-:Y:S01]  /*1160*/  FADD.FTZ R103, R108, R167 ;  /* 0x000000a76c677221 */ /* 0x000fe20000010000 */
[----:B------:R-:W-:-:S02]  /*1170*/  FMUL.FTZ R156, R4, R156 ;  /* 0x0000009c049c7220 */ /* 0x000fc40000410000 */
[----:B------:R-:W-:Y:S01]  /*1180*/  FFMA.FTZ R106, R97, R154, R106 ;  /* 0x0000009a616a7223 */ /* 0x000fe2000001006a */
[----:B------:R-:W-:Y:S01]  /*1190*/  FADD.FTZ R103, R103, R154 ;  /* 0x0000009a67677221 */ /* 0x000fe20000010000 */
[--C-:B------:R-:W-:Y:S02]  /*11a0*/  HADD2.F32 R74, -RZ, R99.reuse.H0_H0 ;  /* 0x20000063ff4a7230 */ /* 0x100fe40000004100 */
[----:B------:R-:W-:Y:S01]  /*11b0*/  FADD.FTZ R125, R163, R125 ;  /* 0x0000007da37d7221 */ /* 0x000fe20000010000 */
[----:B------:R-:W-:Y:S01]  /*11c0*/  FFMA.FTZ R123, R72, R163, R123 ;  /* 0x000000a3487b7223 */ /* 0x000fe2000001007b */
[----:B------:R-:W-:Y:S01]  /*11d0*/  FADD.FTZ R135, R158, R135 ;  /* 0x000000879e877221 */ /* 0x000fe20000010000 */
[----:B------:R-:W-:Y:S01]  /*11e0*/  FFMA.FTZ R137, R80, R158, R137 ;  /* 0x0000009e50897223 */ /* 0x000fe20000010089 */
[----:B------:R-:W-:Y:S01]  /*11f0*/  FMUL.FTZ R163, R155, R196 ;  /* 0x000000c49ba37220 */ /* 0x000fe20000410000 */
[-C--:B------:R-:W-:Y:S01]  /*1200*/  FMUL.FTZ R158, R5, R79.reuse ;  /* 0x0000004f059e7220 */ /* 0x080fe20000410000 */
[----:B------:R-:W-:Y:S01]  /*1210*/  FFMA.FTZ R106, R159, R156, R106 ;  /* 0x0000009c9f6a7223 */ /* 0x000fe2000001006a */
[----:B------:R-:W-:Y:S01]  /*1220*/  FADD.FTZ R103, R103, R156 ;  /* 0x0000009c67677221 */ /* 0x000fe20000010000 */
[----:B------:R-:W-:Y:S01]  /*1230*/  FADD.FTZ R121, R172, R121 ;  /* 0x00000079ac797221 */ /* 0x000fe20000010000 */
[----:B------:R-:W-:Y:S01]  /*1240*/  FFMA.FTZ R126, R73, R172, R126 ;  /* 0x000000ac497e7223 */ /* 0x000fe2000001007e */
[----:B------:R-:W-:Y:S01]  /*1250*/  FMUL.FTZ R150, R155, R198 ;  /* 0x000000c69b967220 */ /* 0x000fe20000410000 */
[----:B------:R-:W-:Y:S01]  /*1260*/  FADD.FTZ R172, R79, R100 ;  /* 0x000000644fac7221 */ /* 0x000fe20000010000 */
[----:B------:R-:W-:Y:S01]  /*1270*/  FFMA.FTZ R104, R163, R79, R104 ;  /* 0x0000004fa3687223 */ /* 0x000fe20000010068 */
[----:B------:R-:W-:Y:S01]  /*1280*/  FADD.FTZ R174, R74, R3 ;  /* 0x000000034aae7221 */ /* 0x000fe20000010000 */
[----:B------:R-:W-:-:S02]  /*1290*/  HADD2.F32 R99, -RZ, R99.H1_H1 ;  /* 0x30000063ff637230 */ /* 0x000fc40000004100 */
[----:B------:R-:W-:Y:S01]  /*12a0*/  FMUL.FTZ R79, R6, R74 ;  /* 0x0000004a064f7220 */ /* 0x000fe20000410000 */
[----:B------:R-:W-:Y:S01]  /*12b0*/  FFMA.FTZ R3, R163, R158, R106 ;  /* 0x0000009ea3037223 */ /* 0x000fe2000001006a */
[----:B------:R-:W-:Y:S01]  /*12c0*/  FADD.FTZ R100, R103, R158 ;  /* 0x0000009e67647221 */ /* 0x000fe20000010000 */
[----:B------:R-:W-:Y:S01]  /*12d0*/  FFMA.FTZ R109, R98, R173, R109 ;  /* 0x000000ad626d7223 */ /* 0x000fe2000001006d */
[----:B------:R-:W-:Y:S01]  /*12e0*/  FFMA.FTZ R173, R150, R74, R101 ;  /* 0x0000004a96ad7223 */ /* 0x000fe20000010065 */
[----:B------:R-:W-:Y:S01]  /*12f0*/  FADD.FTZ R117, R169, R117 ;  /* 0x00000075a9757221 */ /* 0x000fe20000010000 */
[----:B------:R-:W-:Y:S01]  /*1300*/  FFMA.FTZ R115, R96, R169, R115 ;  /* 0x000000a960737223 */ /* 0x000fe20000010073 */
[----:B------:R-:W-:Y:S01]  /*1310*/  FFMA.FTZ R101, R150, R79, R3 ;  /* 0x0000004f96657223 */ /* 0x000fe20000010003 */
[----:B------:R-:W-:Y:S01]  /*1320*/  FMUL.FTZ R169, R155, R64 ;  /* 0x000000409ba97220 */ /* 0x000fe20000410000 */
[-C--:B------:R-:W-:Y:S01]  /*1330*/  FMUL.FTZ R74, R7, R99.reuse ;  /* 0x00000063074a7220 */ /* 0x080fe20000410000 */
[----:B------:R-:W-:Y:S01]  /*1340*/  FADD.FTZ R3, R100, R79 ;  /* 0x0000004f64037221 */ /* 0x000fe20000010000 */
[----:B------:R-:W-:Y:S01]  /*1350*/  FADD.FTZ R111, R180, R111 ;  /* 0x0000006fb46f7221 */ /* 0x000fe20000010000 */
        /* <DEDUP_REMOVED lines=35> */
.L_x_3298:
        /* <DEDUP_REMOVED lines=41> */
[----:B0-----:R-:W-:Y:S01]  /*1820*/  F2FP.F16.F32.PACK_AB R64, R69, R0 ;  /* 0x000000004540723e */ /* 0x001fe200000000ff */
[----:B------:R-:W-:Y:S06]  /*1830*/  BRA `(.L_x_3265) ;  /* 0x0000000c00a07947 */ /* 0x000fec0003800000 */
.L_x_3264:
        /* <DEDUP_REMOVED lines=27> */
[----:B0-----:R-:W-:Y:S02]  /*19f0*/  F2FP.F16.F32.PACK_AB R64, R53, R0 ;  /* 0x000000003540723e */ /* 0x001fe400000000ff */
[----:B------:R-:W-:Y:S02]  /*1a00*/  MOV R55, R67 ;  /* 0x0000004300377202 */ /* 0x000fe40000000f00 */
[----:B------:R-:W-:-:S02]  /*1a10*/  MOV R54, R66 ;  /* 0x0000004200367202 */ /* 0x000fc40000000f00 */
[----:B------:R-:W-:Y:S02]  /*1a20*/  MOV R53, R65 ;  /* 0x0000004100357202 */ /* 0x000fe40000000f00 */
[----:B------:R-:W-:Y:S01]  /*1a30*/  MOV R52, R64 ;  /* 0x0000004000347202 */ /* 0x000fe20000000f00 */
[----:B------:R-:W-:Y:S06]  /*1a40*/  BRA `(.L_x_3265) ;  /* 0x0000000c001c7947 */ /* 0x000fec0003800000 */
.L_x_3263:
        /* <DEDUP_REMOVED lines=32> */
.L_x_3266:
        /* <DEDUP_REMOVED lines=33> */
.L_x_3262:
        /* <DEDUP_REMOVED lines=37> */
.L_x_3268:
        /* <DEDUP_REMOVED lines=33> */
.L_x_3267:
        /* <DEDUP_REMOVED lines=30> */
[----:B0-----:R-:W-:Y:S01]  /*24a0*/  F2FP.F16.F32.PACK_AB R64, R61, R60 ;  /* 0x0000003c3d40723e */ /* 0x001fe200000000ff */
[----:B------:R-:W-:Y:S06]  /*24b0*/  BRA `(.L_x_3265) ;  /* 0x0000000000807947 */ /* 0x000fec0003800000 */
.L_x_3269:
        /* <DEDUP_REMOVED lines=31> */
[----:B------:R-:W-:-:S07]  /*26b0*/  MOV R52, R64 ;  /* 0x0000004000347202 */ /* 0x000fce0000000f00 */
.L_x_3265:
        /* <DEDUP_REMOVED lines=50> */
.L_x_3272:
        /* <DEDUP_REMOVED lines=29> */
.L_x_3271:
        /* <DEDUP_REMOVED lines=34> */
.L_x_3274:
        /* <DEDUP_REMOVED lines=29> */
.L_x_3270:
        /* <DEDUP_REMOVED lines=35> */
.L_x_3276:
        /* <DEDUP_REMOVED lines=29> */
.L_x_3275:
        /* <DEDUP_REMOVED lines=34> */
.L_x_3277:
        /* <DEDUP_REMOVED lines=28> */
.L_x_3273:
        /* <DEDUP_REMOVED lines=45> */
.L_x_3280:
        /* <DEDUP_REMOVED lines=29> */
.L_x_3279:
        /* <DEDUP_REMOVED lines=34> */
.L_x_3282:
        /* <DEDUP_REMOVED lines=29> */
.L_x_3278:
        /* <DEDUP_REMOVED lines=35> */
.L_x_3284:
        /* <DEDUP_REMOVED lines=29> */
.L_x_3283:
        /* <DEDUP_REMOVED lines=34> */
.L_x_3285:
        /* <DEDUP_REMOVED lines=28> */
.L_x_3281:
        /* <DEDUP_REMOVED lines=14> */
.L_x_3260:
        /* <DEDUP_REMOVED lines=45> */
.L_x_3259:
[----:B------:R-:W-:Y:S05]  /*4ba0*/  BSYNC B0 ;  /* 0x0000000000007941 */ /* 0x000fea0003800000 */
.L_x_3258:
        /* <DEDUP_REMOVED lines=33> */
[----:B-----5:R-:W-:-:S03]  /*4dc0*/  FADD.FTZ R9, RZ, R9 ;  /* 0x00000009ff097221 */ /* 0x020fc60000010000 */
[----:B------:R-:W5:Y:S01]  /*4dd0*/  LDS R29, [R3+0x1800] ;  /* 0x00180000031d7984 */ /* 0x000f620000000800 */
[----:B0-----:R-:W-:-:S03]  /*4de0*/  FADD.FTZ R2, R2, R41 ;  /* 0x0000002902027221 */ /* 0x001fc60000010000 */
[----:B------:R-:W0:Y:S01]  /*4df0*/  LDS R28, [R3+0x1a00] ;  /* 0x001a0000031c7984 */ /* 0x000e220000000800 */
[----:B----4-:R-:W-:-:S03]  /*4e00*/  FADD.FTZ R8, R8, R25 ;  /* 0x0000001908087221 */ /* 0x010fc60000010000 */
[----:B------:R-:W4:Y:S01]  /*4e10*/  LDS R31, [R3+0x1c00] ;  /* 0x001c0000031f7984 */ /* 0x000f220000000800 */
        /* <DEDUP_REMOVED lines=57> */
[----:B----4-:R-:W-:Y:S01]  /*51b0*/  FADD.FTZ R12, R27, R12 ;  /* 0x0000000c1b0c7221 */ /* 0x010fe20000010000 */
[----:B------:R-:W-:Y:S02]  /*51c0*/  IADD3.X R27, PT, PT, RZ, RZ, RZ, P0, !PT ;  /* 0x000000ffff1b7210 */ /* 0x000fe400007fe4ff */
[----:B------:R-:W4:Y:S01]  /*51d0*/  LDS R16, [R3+0x2600] ;  /* 0x0026000003107984 */ /* 0x000f220000000800 */
[----:B0-----:R-:W-:-:S03]  /*51e0*/  FADD.FTZ R5, R26, R5 ;  /* 0x000000051a057221 */ /* 0x001fc60000010000 */
        /* <DEDUP_REMOVED lines=21> */
[----:B----4-:R-:W-:Y:S01]  /*5340*/  FADD.FTZ R13, R5, R16 ;  /* 0x00000010050d7221 */ /* 0x010fe20000010000 */
[C---:B------:R-:W-:Y:S02]  /*5350*/  IADD3.X R5, PT, PT, R19.reuse, UR21, RZ, P1, !PT ;  /* 0x0000001513057c10 */ /* 0x040fe40008ffe4ff */
        /* <DEDUP_REMOVED lines=23> */
.L_x_3261:
        /* <DEDUP_REMOVED lines=8> */
.L_x_3288:
[----:B------:R-:W-:Y:S05]  /*5550*/  BSYNC B2 ;  /* 0x0000000000027941 */ /* 0x000fea0003800000 */
.L_x_3287:
        /* <DEDUP_REMOVED lines=9> */
.L_x_3289:
        /* <DEDUP_REMOVED lines=10> */
.L_x_3290:
[----:B------:R-:W-:-:S05]  /*5690*/  FADD.FTZ R100, R101, R100 ;  /* 0x0000006465647221 */ /* 0x000fca0000010000 */
[----:B------:R-:W-:Y:S02]  /*56a0*/  MOV R179, R100 ;  /* 0x0000006400b37202 */ /* 0x000fe40000000f00 */
[----:B------:R-:W-:-:S07]  /*56b0*/  MOV R99, R177 ;  /* 0x000000b100637202 */ /* 0x000fce0000000f00 */
[----:B------:R-:W-:Y:S05]  /*56c0*/  WARPSYNC.COLLECTIVE R178, `(.L_x_3291) ;  /* 0x00000000b2087348 */ /* 0x000fea0003c00000 */
[----:B------:R0:W1:Y:S02]  /*56d0*/  SHFL.BFLY P3, R177, R179, R180, R181 ;  /* 0x0c0000b4b3b17389 */ /* 0x00006400000600b5 */
[----:B01----:R-:W-:Y:S05]  /*56e0*/  ENDCOLLECTIVE ;  /* 0x000000000000791b */ /* 0x003fea0003800000 */
.L_x_3291:
[----:B------:R-:W-:Y:S01]  /*56f0*/  FADD.FTZ R99, R64, R99 ;  /* 0x0000006340637221 */ /* 0x000fe20000010000 */
[----:B------:R-:W-:-:S04]  /*5700*/  HFMA2 R180, -RZ, RZ, 0, 2.384185791015625e-07 ;  /* 0x00000004ffb47431 */ /* 0x000fc800000001ff */
[----:B------:R-:W-:Y:S02]  /*5710*/  MOV R179, R99 ;  /* 0x0000006300b37202 */ /* 0x000fe40000000f00 */
[----:B------:R-:W-:-:S07]  /*5720*/  MOV R103, R177 ;  /* 0x000000b100677202 */ /* 0x000fce0000000f00 */
[----:B------:R-:W-:Y:S05]  /*5730*/  WARPSYNC.COLLECTIVE R178, `(.L_x_3292) ;  /* 0x00000000b2087348 */ /* 0x000fea0003c00000 */
[----:B------:R0:W1:Y:S02]  /*5740*/  SHFL.BFLY P3, R177, R179, R180, R181 ;  /* 0x0c0000b4b3b17389 */ /* 0x00006400000600b5 */
[----:B01----:R-:W-:Y:S05]  /*5750*/  ENDCOLLECTIVE ;  /* 0x000000000000791b */ /* 0x003fea0003800000 */
.L_x_3292:
[----:B------:R-:W-:Y:S01]  /*5760*/  FADD.FTZ R103, R100, R103 ;  /* 0x0000006764677221 */ /* 0x000fe20000010000 */
[----:B------:R-:W-:-:S04]  /*5770*/  MOV R100, R172 ;  /* 0x000000ac00647202 */ /* 0x000fc80000000f00 */
[----:B------:R-:W-:Y:S02]  /*5780*/  MOV R179, R103 ;  /* 0x0000006700b37202 */ /* 0x000fe40000000f00 */
[----:B------:R-:W-:-:S07]  /*5790*/  MOV R106, R177 ;  /* 0x000000b1006a7202 */ /* 0x000fce0000000f00 */
[----:B------:R-:W-:Y:S05]  /*57a0*/  WARPSYNC.COLLECTIVE R178, `(.L_x_3293) ;  /* 0x00000000b2087348 */ /* 0x000fea0003c00000 */
[----:B------:R0:W1:Y:S02]  /*57b0*/  SHFL.BFLY P3, R177, R179, R180, R181 ;  /* 0x0c0000b4b3b17389 */ /* 0x00006400000600b5 */
[----:B01----:R-:W-:Y:S05]  /*57c0*/  ENDCOLLECTIVE ;  /* 0x000000000000791b */ /* 0x003fea0003800000 */
.L_x_3293:
[----:B------:R-:W-:Y:S01]  /*57d0*/  FADD.FTZ R106, R99, R106 ;  /* 0x0000006a636a7221 */ /* 0x000fe20000010000 */
[----:B------:R-:W-:-:S04]  /*57e0*/  HFMA2 R180, -RZ, RZ, 0, 4.76837158203125e-07 ;  /* 0x00000008ffb47431 */ /* 0x000fc800000001ff */
[----:B------:R-:W-:Y:S02]  /*57f0*/  MOV R179, R106 ;  /* 0x0000006a00b37202 */ /* 0x000fe40000000f00 */
[----:B------:R-:W-:-:S07]  /*5800*/  MOV R108, R177 ;  /* 0x000000b1006c7202 */ /* 0x000fce0000000f00 */
[----:B------:R-:W-:Y:S05]  /*5810*/  WARPSYNC.COLLECTIVE R178, `(.L_x_3294) ;  /* 0x00000000b2087348 */ /* 0x000fea0003c00000 */
[----:B------:R0:W1:Y:S02]  /*5820*/  SHFL.BFLY P3, R177, R179, R180, R181 ;  /* 0x0c0000b4b3b17389 */ /* 0x00006400000600b5 */
[----:B01----:R-:W-:Y:S05]  /*5830*/  ENDCOLLECTIVE ;  /* 0x000000000000791b */ /* 0x003fea0003800000 */
.L_x_3294:
[----:B------:R-:W-:Y:S01]  /*5840*/  FADD.FTZ R108, R103, R108 ;  /* 0x0000006c676c7221 */ /* 0x000fe20000010000 */
[----:B------:R-:W-:-:S04]  /*5850*/  MOV R103, R171 ;  /* 0x000000ab00677202 */ /* 0x000fc80000000f00 */
[----:B------:R-:W-:Y:S02]  /*5860*/  MOV R179, R108 ;  /* 0x0000006c00b37202 */ /* 0x000fe40000000f00 */
[----:B------:R-:W-:-:S07]  /*5870*/  MOV R3, R177 ;  /* 0x000000b100037202 */ /* 0x000fce0000000f00 */
[----:B------:R-:W-:Y:S05]  /*5880*/  WARPSYNC.COLLECTIVE R178, `(.L_x_3295) ;  /* 0x00000000b2087348 */ /* 0x000fea0003c00000 */
[----:B------:R0:W1:Y:S02]  /*5890*/  SHFL.BFLY P3, R177, R179, R180, R181 ;  /* 0x0c0000b4b3b17389 */ /* 0x00006400000600b5 */
[----:B01----:R-:W-:Y:S05]  /*58a0*/  ENDCOLLECTIVE ;  /* 0x000000000000791b */ /* 0x003fea0003800000 */
.L_x_3295:
        /* <DEDUP_REMOVED lines=9> */
.L_x_3296:
        /* <DEDUP_REMOVED lines=8> */
.L_x_3297:
[----:B------:R-:W-:Y:S05]  /*59c0*/  BRA `(.L_x_3298) ;  /* 0xffffffb800f07947 */ /* 0x000fea000383ffff */
.L_x_3299:
        /* <DEDUP_REMOVED lines=11> */
.L_x_5009:


//--------------------- .text._ZN10layer_norm31ln_parallel_residual_bwd_kernelINS_13Kernel_traitsIf6__halffS2_fjLj768ELj1ELj4ELj1ELj16ENS_18Kernel_traits_baseILj768EfS2_fS2_fjLj128EEEEELb1ELb0ELb0EEEvNS_9BwdParamsE --------------------------
	.section	.text._ZN10layer_norm31ln_parallel_residual_bwd_kernelINS_13Kernel_traitsIf6__halffS2_fjLj768ELj1ELj4ELj1ELj16ENS_18Kernel_traits_baseILj768EfS2_fS2_fjLj128EEEEELb1ELb0ELb0EEEvNS_9BwdParamsE,"ax",@progbits
	.align	128
        .global         _ZN10layer_norm31ln_parallel_residual_bwd_kernelINS_13Kernel_traitsIf6__halffS2_fjLj768ELj1ELj4ELj1ELj16ENS_18Kernel_traits_baseILj768EfS2_fS2_fjLj128EEEEELb1ELb0ELb0EEEvNS_9BwdParamsE
        .type           _ZN10layer_norm31ln_parallel_residual_bwd_kernelINS_13Kernel_traitsIf6__halffS2_fjLj768ELj1ELj4ELj1ELj16ENS_18Kernel_traits_baseILj768EfS2_fS2_fjLj128EEEEELb1ELb0ELb0EEEvNS_9BwdParamsE,@function
        .size           _ZN10layer_norm31ln_parallel_residual_bwd_kernelINS_13Kernel_traitsIf6__halffS2_fjLj768ELj1ELj4ELj1ELj16ENS_18Kernel_traits_baseILj768EfS2_fS2_fjLj128EEEEELb1ELb0ELb0EEEvNS_9BwdParamsE,(.L_x_5010 - _ZN10layer_norm31ln_parallel_residual_bwd_kernelINS_13Kernel_traitsIf6__halffS2_fjLj768ELj1ELj4ELj1ELj16ENS_18Kernel_traits_baseILj768EfS2_fS2_fjLj128EEEEELb1ELb0ELb0EEEvNS_9BwdParamsE)
        .other          _ZN10layer_norm31ln_parallel_residual_bwd_kernelINS_13Kernel_traitsIf6__halffS2_fjLj768ELj1ELj4ELj1ELj16ENS_18Kernel_traits_baseILj768EfS2_fS2_fjLj128EEEEELb1ELb0ELb0EEEvNS_9BwdParamsE,@"STO_CUDA_ENTRY STV_DEFAULT"
_ZN10layer_norm31ln_parallel_residual_bwd_kernelINS_13Kernel_traitsIf6__halffS2_fjLj768ELj1ELj4ELj1ELj16ENS_18Kernel_traits_baseILj768EfS2_fS2_fjLj128EEEEELb1ELb0ELb0EEEvNS_9BwdParamsE:
.text._ZN10layer_norm31ln_parallel_residual_bwd_kernelINS_13Kernel_traitsIf6__halffS2_fjLj768ELj1ELj4ELj1ELj16ENS_18Kernel_traits_baseILj768EfS2_fS2_fjLj128EEEEELb1ELb0ELb0EEEvNS_9BwdParamsE:
        /* <DEDUP_REMOVED lines=167> */
.L_x_3338:
        /* <DEDUP_REMOVED lines=23> */
[----:B0-----:R-:W2:Y:S04]  /*0be0*/  LDL R22, [R1+0x4] ;  /* 0x0000040001167983 */ /* 0x001ea80000100800 */
[----:B------:R-:W3:Y:S03]  /*0bf0*/  LDL R6, [R1] ;  /* 0x0000000001067983 */ /* 0x000ee60000100800 */
        /* <DEDUP_REMOVED lines=31> */
[--C-:B--2---:R-:W-:Y:S02]  /*0df0*/  HADD2.F32 R17, -RZ, R168.reuse.H0_H0 ;  /* 0x200000a8ff117230 */ /* 0x104fe40000004100 */
[----:B------:R-:W-:Y:S02]  /*0e00*/  HADD2.F32 R168, -RZ, R168.H1_H1 ;  /* 0x300000a8ffa87230 */ /* 0x000fe40000004100 */
[C---:B---3--:R-:W-:Y:S01]  /*0e10*/  FADD.FTZ R0, -R220.reuse, R176 ;  /* 0x000000b0dc007221 */ /* 0x048fe20000010100 */
[----:B0-----:R-:W-:Y:S02]  /*0e20*/  FADD.FTZ R8, -R220, R177 ;  /* 0x000000b1dc087221 */ /* 0x001fe40000010100 */
[----:B------:R-:W-:Y:S01]  /*0e30*/  FMUL.FTZ R9, R22, R168 ;  /* 0x000000a816097220 */ /* 0x000fe20000410000 */
[C---:B-----5:R-:W-:Y:S01]  /*0e40*/  FMUL.FTZ R0, R7.reuse, R0 ;  /* 0x0000000007007220 */ /* 0x060fe20000410000 */
[----:B------:R-:W-:Y:S01]  /*0e50*/  FMUL.FTZ R8, R7, R8 ;  /* 0x0000000807087220 */ /* 0x000fe20000410000 */
[----:B----4-:R-:W-:-:S02]  /*0e60*/  HADD2.F32 R11, -RZ, R164.H0_H0 ;  /* 0x200000a4ff0b7230 */ /* 0x010fc40000004100 */
[----:B------:R-:W-:Y:S02]  /*0e70*/  HADD2.F32 R164, -RZ, R164.H1_H1 ;  /* 0x300000a4ffa47230 */ /* 0x000fe40000004100 */
[-C--:B------:R-:W-:Y:S01]  /*0e80*/  FMUL.FTZ R6, R6, R17.reuse ;  /* 0x0000001106067220 */ /* 0x080fe20000410000 */
[----:B------:R-:W-:Y:S01]  /*0e90*/  FADD.FTZ R116, R116, R17 ;  /* 0x0000001174747221 */ /* 0x000fe20000010000 */
[----:B------:R-:W-:Y:S01]  /*0ea0*/  FFMA.FTZ R96, R0, R17, R96 ;  /* 0x0000001100607223 */ /* 0x000fe20000010060 */
[--C-:B------:R-:W-:Y:S02]  /*0eb0*/  HADD2.F32 R17, -RZ, R169.reuse.H0_H0 ;  /* 0x200000a9ff117230 */ /* 0x100fe40000004100 */
[----:B------:R-:W-:Y:S01]  /*0ec0*/  FADD.FTZ R77, R77, R164 ;  /* 0x000000a44d4d7221 */ /* 0x000fe20000010000 */
[-C--:B------:R-:W-:Y:S01]  /*0ed0*/  FFMA.FTZ R57, R8, R164.reuse, R57 ;  /* 0x000000a408397223 */ /* 0x080fe20000010039 */
[----:B------:R-:W-:Y:S01]  /*0ee0*/  FFMA.FTZ R9, R23, R164, R9 ;  /* 0x000000a417097223 */ /* 0x000fe20000010009 */
[----:B------:R-:W-:-:S02]  /*0ef0*/  HADD2.F32 R164, -RZ, R169.H1_H1 ;  /* 0x300000a9ffa47230 */ /* 0x000fc40000004100 */
[----:B------:R-:W2:Y:S01]  /*0f00*/  LDL R169, [R1+0x18] ;  /* 0x0000180001a97983 */ /* 0x000ea20000100800 */
[----:B------:R-:W-:Y:S01]  /*0f10*/  FADD.FTZ R117, R117, R168 ;  /* 0x000000a875757221 */ /* 0x000fe20000010000 */
[----:B------:R-:W-:Y:S02]  /*0f20*/  FFMA.FTZ R97, R8, R168, R97 ;  /* 0x000000a808617223 */ /* 0x000fe40000010061 */
[----:B------:R-:W3:Y:S01]  /*0f30*/  LDL R168, [R1+0x1c] ;  /* 0x00001c0001a87983 */ /* 0x000ee20000100800 */
[----:B------:R-:W-:Y:S01]  /*0f40*/  FADD.FTZ R10, -R220, R178 ;  /* 0x000000b2dc0a7221 */ /* 0x000fe20000010100 */
[----:B------:R-:W-:Y:S01]  /*0f50*/  FADD.FTZ R76, R76, R11 ;  /* 0x0000000b4c4c7221 */ /* 0x000fe20000010000 */
[-C--:B------:R-:W-:Y:S01]  /*0f60*/  FFMA.FTZ R56, R0, R11.reuse, R56 ;  /* 0x0000000b00387223 */ /* 0x080fe20000010038 */
[----:B------:R-:W-:Y:S01]  /*0f70*/  FFMA.FTZ R6, R16, R11, R6 ;  /* 0x0000000b10067223 */ /* 0x000fe20000010006 */
[----:B------:R-:W-:Y:S02]  /*0f80*/  HADD2.F32 R11, -RZ, R165.H0_H0 ;  /* 0x200000a5ff0b7230 */ /* 0x000fe40000004100 */
[----:B------:R-:W-:Y:S01]  /*0f90*/  FMUL.FTZ R10, R7, R10 ;  /* 0x0000000a070a7220 */ /* 0x000fe20000410000 */
[----:B------:R-:W-:-:S02]  /*0fa0*/  FMUL.FTZ R16, R190, R17 ;  /* 0x00000011be107220 */ /* 0x000fc40000410000 */
[----:B------:R-:W-:Y:S01]  /*0fb0*/  FADD.FTZ R78, R78, R11 ;  /* 0x0000000b4e4e7221 */ /* 0x000fe20000010000 */
[-C--:B------:R-:W-:Y:S01]  /*0fc0*/  FFMA.FTZ R58, R10, R11.reuse, R58 ;  /* 0x0000000b0a3a7223 */ /* 0x080fe2000001003a */
[----:B------:R-:W-:Y:S01]  /*0fd0*/  FFMA.FTZ R11, R191, R11, R16 ;  /* 0x0000000bbf0b7223 */ /* 0x000fe20000010010 */
[----:B------:R-:W-:Y:S01]  /*0fe0*/  FADD.FTZ R16, -R220, R179 ;  /* 0x000000b3dc107221 */ /* 0x000fe20000010100 */
[----:B------:R-:W-:Y:S01]  /*0ff0*/  FADD.FTZ R118, R118, R17 ;  /* 0x0000001176767221 */ /* 0x000fe20000010000 */
[----:B------:R-:W-:Y:S01]  /*1000*/  FFMA.FTZ R98, R10, R17, R98 ;  /* 0x000000110a627223 */ /* 0x000fe20000010062 */
[----:B------:R-:W-:Y:S02]  /*1010*/  HADD2.F32 R22, -RZ, R165.H1_H1 ;  /* 0x300000a5ff167230 */ /* 0x000fe40000004100 */
[----:B------:R-:W-:Y:S01]  /*1020*/  FMUL.FTZ R16, R7, R16 ;  /* 0x0000001007107220 */ /* 0x000fe20000410000 */
[----:B------:R-:W-:Y:S02]  /*1030*/  FMUL.FTZ R17, R198, R164 ;  /* 0x000000a4c6117220 */ /* 0x000fe40000410000 */
[----:B------:R-:W-:Y:S01]  /*1040*/  FADD.FTZ R79, R79, R22 ;  /* 0x000000164f4f7221 */ /* 0x000fe20000010000 */
[-C--:B------:R-:W-:Y:S01]  /*1050*/  FFMA.FTZ R59, R16, R22.reuse, R59 ;  /* 0x00000016103b7223 */ /* 0x080fe2000001003b */
[----:B------:R-:W-:Y:S01]  /*1060*/  FFMA.FTZ R17, R199, R22, R17 ;  /* 0x00000016c7117223 */ /* 0x000fe20000010011 */
[----:B------:R-:W-:Y:S01]  /*1070*/  FADD.FTZ R22, -R220, R172 ;  /* 0x000000acdc167221 */ /* 0x000fe20000010100 */
[----:B------:R-:W-:-:S03]  /*1080*/  HADD2.F32 R165, -RZ, R170.H0_H0 ;  /* 0x200000aaffa57230 */ /* 0x000fc60000004100 */
[----:B------:R-:W-:Y:S01]  /*1090*/  FMUL.FTZ R22, R7, R22 ;  /* 0x0000001607167220 */ /* 0x000fe20000410000 */
[----:B------:R-:W-:Y:S01]  /*10a0*/  FADD.FTZ R119, R119, R164 ;  /* 0x000000a477777221 */ /* 0x000fe20000010000 */
[----:B------:R-:W-:Y:S01]  /*10b0*/  FFMA.FTZ R99, R16, R164, R99 ;  /* 0x000000a410637223 */ /* 0x000fe20000010063 */
[----:B------:R-:W-:Y:S02]  /*10c0*/  HADD2.F32 R23, -RZ, R166.H0_H0 ;  /* 0x200000a6ff177230 */ /* 0x000fe40000004100 */
[-C--:B------:R-:W-:Y:S01]  /*10d0*/  FMUL.FTZ R164, R248, R165.reuse ;  /* 0x000000a5f8a47220 */ /* 0x080fe20000410000 */
[----:B------:R-:W-:Y:S01]  /*10e0*/  FADD.FTZ R120, R120, R165 ;  /* 0x000000a578787221 */ /* 0x000fe20000010000 */
[----:B------:R-:W-:Y:S01]  /*10f0*/  FFMA.FTZ R100, R22, R165, R100 ;  /* 0x000000a516647223 */ /* 0x000fe20000010064 */
[----:B------:R-:W-:Y:S01]  /*1100*/  FADD.FTZ R174, -R220, R174 ;  /* 0x000000aedcae7221 */ /* 0x000fe20000010100 */
[----:B------:R-:W-:Y:S02]  /*1110*/  HADD2.F32 R165, -RZ, R171.H0_H0 ;  /* 0x200000abffa57230 */ /* 0x000fe40000004100 */
[----:B------:R-:W-:Y:S01]  /*1120*/  FADD.FTZ R80, R80, R23 ;  /* 0x0000001750507221 */ /* 0x000fe20000010000 */
[----:B------:R-:W-:Y:S01]  /*1130*/  FFMA.FTZ R60, R22, R23, R60 ;  /* 0x00000017163c7223 */ /* 0x000fe2000001003c */
[----:B------:R-:W-:-:S02]  /*1140*/  HADD2.F32 R199, -RZ, R167.H0_H0 ;  /* 0x200000a7ffc77230 */ /* 0x000fc40000004100 */
[----:B------:R-:W-:Y:S01]  /*1150*/  FFMA.FTZ R23, R206, R23, R164 ;  /* 0x00000017ce177223 */ /* 0x000fe200000100a4 */
[----:B------:R-:W-:Y:S01]  /*1160*/  FMUL.FTZ R198, R7, R174 ;  /* 0x000000ae07c67220 */ /* 0x000fe20000410000 */
[----:B------:R-:W-:Y:S02]  /*1170*/  HADD2.F32 R170, -RZ, R170.H1_H1 ;  /* 0x300000aaffaa7230 */ /* 0x000fe40000004100 */
[----:B------:R-:W-:Y:S01]  /*1180*/  FMUL.FTZ R164, R250, R165 ;  /* 0x000000a5faa47220 */ /* 0x000fe20000410000 */
        /* <DEDUP_REMOVED lines=8> */
[----:B------:R-:W-:Y:S01]  /*1210*/  FFMA.FTZ R191, R207, R166, R191 ;  /* 0x000000a6cfbf7223 */ /* 0x000fe200000100bf */
[----:B------:R-:W-:-:S04]  /*1220*/  FFMA.FTZ R165, R0, R6, RZ ;  /* 0x0000000600a57223 */ /* 0x000fc800000100ff */
[----:B------:R-:W-:Y:S01]  /*1230*/  FFMA.FTZ R165, R8, R9, R165 ;  /* 0x0000000908a57223 */ /* 0x000fe200000100a5 */
[----:B------:R-:W-:-:S03]  /*1240*/  FADD.FTZ R190, -R220, R173 ;  /* 0x000000addcbe7221 */ /* 0x000fc60000010100 */
[----:B------:R-:W-:Y:S01]  /*1250*/  FFMA.FTZ R165, R10, R11, R165 ;  /* 0x0000000b0aa57223 */ /* 0x000fe200000100a5 */
[----:B------:R-:W-:-:S03]  /*1260*/  FMUL.FTZ R190, R7, R190 ;  /* 0x000000be07be7220 */ /* 0x000fc60000410000 */
[----:B------:R-:W-:Y:S01]  /*1270*/  FFMA.FTZ R165, R16, R17, R165 ;  /* 0x0000001110a57223 */ /* 0x000fe200000100a5 */
[----:B------:R-:W-:Y:S01]  /*1280*/  FADD.FTZ R81, R81, R166 ;  /* 0x000000a651517221 */ /* 0x000fe20000010000 */
[----:B------:R-:W-:Y:S02]  /*1290*/  FFMA.FTZ R61, R190, R166, R61 ;  /* 0x000000a6be3d7223 */ /* 0x000fe4000001003d */
[----:B------:R-:W-:Y:S01]  /*12a0*/  FFMA.FTZ R165, R22, R23, R165 ;  /* 0x0000001716a57223 */ /* 0x000fe200000100a5 */
[----:B------:R-:W-:-:S03]  /*12b0*/  HADD2.F32 R166, -RZ, R167.H1_H1 ;  /* 0x300000a7ffa67230 */ /* 0x000fc60000004100 */
[C---:B------:R-:W-:Y:S01]  /*12c0*/  FFMA.FTZ R165, R190.reuse, R191, R165 ;  /* 0x000000bfbea57223 */ /* 0x040fe200000100a5 */
[----:B------:R-:W-:Y:S01]  /*12d0*/  FADD.FTZ R121, R121, R170 ;  /* 0x000000aa79797221 */ /* 0x000fe20000010000 */
[----:B------:R-:W-:Y:S01]  /*12e0*/  FFMA.FTZ R101, R190, R170, R101 ;  /* 0x000000aabe657223 */ /* 0x000fe20000010065 */
[----:B------:R-:W-:Y:S01]  /*12f0*/  FADD.FTZ R83, R83, R166 ;  /* 0x000000a653537221 */ /* 0x000fe20000010000 */
[----:B------:R-:W-:Y:S01]  /*1300*/  FFMA.FTZ R63, R206, R166, R63 ;  /* 0x000000a6ce3f7223 */ /* 0x000fe2000001003f */
[----:B------:R-:W-:Y:S01]  /*1310*/  IADD3 R222, PT, PT, R2, 0x20, RZ ;  /* 0x0000002002de7810 */ /* 0x000fe20007ffe0ff */
[----:B--2---:R-:W-:Y:S01]  /*1320*/  FFMA.FTZ R199, R169, R199, R164 ;  /* 0x000000c7a9c77223 */ /* 0x004fe200000100a4 */
[----:B------:R-:W-:-:S05]  /*1330*/  HADD2.F32 R164, -RZ, R171.H1_H1 ;  /* 0x300000abffa47230 */ /* 0x000fca0000004100 */
[-C--:B------:R-:W-:Y:S01]  /*1340*/  FMUL.FTZ R207, R251, R164.reuse ;  /* 0x000000a4fbcf7220 */ /* 0x080fe20000410000 */
[----:B------:R-:W-:Y:S01]  /*1350*/  FADD.FTZ R123, R123, R164 ;  /* 0x000000a47b7b7221 */ /* 0x000fe20000010000 */
[----:B------:R-:W-:Y:S01]  /*1360*/  FFMA.FTZ R103, R206, R164, R103 ;  /* 0x000000a4ce677223 */ /* 0x000fe20000010067 */
[----:B------:R-:W-:-:S04]  /*1370*/  FADD.FTZ R164, RZ, R6 ;  /* 0x00000006ffa47221 */ /* 0x000fc80000010000 */
[----:B------:R-:W-:-:S04]  /*1380*/  FADD.FTZ R164, R164, R9 ;  /* 0x00000009a4a47221 */ /* 0x000fc80000010000 */
[----:B------:R-:W-:-:S04]  /*1390*/  FADD.FTZ R164, R164, R11 ;  /* 0x0000000ba4a47221 */ /* 0x000fc80000010000 */
[----:B------:R-:W-:-:S04]  /*13a0*/  FADD.FTZ R164, R164, R17 ;  /* 0x00000011a4a47221 */ /* 0x000fc80000010000 */
[----:B------:R-:W-:-:S04]  /*13b0*/  FADD.FTZ R164, R164, R23 ;  /* 0x00000017a4a47221 */ /* 0x000fc80000010000 */
[----:B------:R-:W-:Y:S01]  /*13c0*/  FADD.FTZ R164, R164, R191 ;  /* 0x000000bfa4a47221 */ /* 0x000fe20000010000 */
[----:B---3--:R-:W-:Y:S01]  /*13d0*/  FFMA.FTZ R207, R168, R166, R207 ;  /* 0x000000a6a8cf7223 */ /* 0x008fe200000100cf */
[----:B------:R-:W-:Y:S02]  /*13e0*/  FFMA.FTZ R165, R198, R199, R165 ;  /* 0x000000c7c6a57223 */ /* 0x000fe400000100a5 */
[----:B------:R-:W-:Y:S02]  /*13f0*/  FADD.FTZ R164, R164, R199 ;  /* 0x000000c7a4a47221 */ /* 0x000fe40000010000 */
[----:B------:R-:W-:Y:S02]  /*1400*/  FFMA.FTZ R223, R206, R207, R165 ;  /* 0x000000cfcedf7223 */ /* 0x000fe400000100a5 */
[----:B------:R-:W-:-:S07]  /*1410*/  FADD.FTZ R221, R164, R207 ;  /* 0x000000cfa4dd7221 */ /* 0x000fce0000010000 */
.L_x_3302:
[----:B------:R-:W-:Y:S05]  /*1420*/  BSYNC.RECONVERGENT B0 ;  /* 0x0000000000007941 */ /* 0x000fea0003800200 */
.L_x_3301:
        /* <DEDUP_REMOVED lines=8> */
[----:B--2---:R-:W-:-:S05]  /*14b0*/  IMAD.WIDE.U32 R4, R222, 0x20, R4 ;  /* 0x00000020de047825 */ /* 0x004fca00078e0004 */
[----:B------:R-:W2:Y:S01]  /*14c0*/  LDG.E.128 R176, desc[UR8][R4.64] ;  /* 0x0000000804b07981 */ /* 0x000ea2000c1e1d00 */
[----:B---3--:R-:W-:-:S03]  /*14d0*/  IMAD.WIDE.U32 R164, R222, 0x10, R164 ;  /* 0x00000010dea47825 */ /* 0x008fc600078e00a4 */
[----:B------:R1:W3:Y:S04]  /*14e0*/  LDG.E.128 R172, desc[UR8][R4.64+0x10] ;  /* 0x0000100804ac7981 */ /* 0x0002e8000c1e1d00 */
        /* <DEDUP_REMOVED lines=15> */
[--C-:B----4-:R-:W-:Y:S02]  /*15e0*/  HADD2.F32 R12, -RZ, R168.reuse.H0_H0 ;  /* 0x200000a8ff0c7230 */ /* 0x110fe40000004100 */
[----:B------:R-:W-:Y:S02]  /*15f0*/  HADD2.F32 R168, -RZ, R168.H1_H1 ;  /* 0x300000a8ffa87230 */ /* 0x000fe40000004100 */
[----:B--2---:R-:W-:Y:S01]  /*1600*/  FADD.FTZ R176, -R220, R176 ;  /* 0x000000b0dcb07221 */ /* 0x004fe20000010100 */
[----:B------:R-:W-:-:S02]  /*1610*/  FMUL.FTZ R13, R236, R12 ;  /* 0x0000000cec0d7220 */ /* 0x000fc40000410000 */
[----:B------:R-:W-:Y:S01]  /*1620*/  FMUL.FTZ R14, R237, R168 ;  /* 0x000000a8ed0e7220 */ /* 0x000fe20000410000 */
[----:B0----5:R-:W-:Y:S01]  /*1630*/  FMUL.FTZ R5, R7, R176 ;  /* 0x000000b007057220 */ /* 0x021fe20000410000 */
[--C-:B---3--:R-:W-:Y:S02]  /*1640*/  HADD2.F32 R4, -RZ, R164.reuse.H0_H0 ;  /* 0x200000a4ff047230 */ /* 0x108fe40000004100 */
[----:B------:R-:W-:-:S03]  /*1650*/  HADD2.F32 R164, -RZ, R164.H1_H1 ;  /* 0x300000a4ffa47230 */ /* 0x000fc60000004100 */
[----:B------:R-:W-:Y:S01]  /*1660*/  FADD.FTZ R44, R44, R4 ;  /* 0x000000042c2c7221 */ /* 0x000fe20000010000 */
[-C--:B------:R-:W-:Y:S01]  /*1670*/  FFMA.FTZ R40, R5, R4.reuse, R40 ;  /* 0x0000000405287223 */ /* 0x080fe20000010028 */
[----:B------:R-:W-:Y:S01]  /*1680*/  FFMA.FTZ R4, R244, R4, R13 ;  /* 0x00000004f4047223 */ /* 0x000fe2000001000d */
[----:B------:R-:W-:Y:S01]  /*1690*/  FFMA.FTZ R13, R245, R164, R14 ;  /* 0x000000a4f50d7223 */ /* 0x000fe2000001000e */
[----:B------:R-:W-:Y:S01]  /*16a0*/  FADD.FTZ R14, -R220, R178 ;  /* 0x000000b2dc0e7221 */ /* 0x000fe20000010100 */
[----:B------:R-:W-:Y:S01]  /*16b0*/  FADD.FTZ R36, R36, R12 ;  /* 0x0000000c24247221 */ /* 0x000fe20000010000 */
[----:B------:R-:W-:Y:S01]  /*16c0*/  FFMA.FTZ R32, R5, R12, R32 ;  /* 0x0000000c05207223 */ /* 0x000fe20000010020 */
[----:B------:R-:W-:Y:S01]  /*16d0*/  FADD.FTZ R12, -R220, R177 ;  /* 0x000000b1dc0c7221 */ /* 0x000fe20000010100 */
[----:B------:R-:W-:Y:S02]  /*16e0*/  HADD2.F32 R18, -RZ, R169.H0_H0 ;  /* 0x200000a9ff127230 */ /* 0x000fe40000004100 */
[C---:B------:R-:W-:Y:S01]  /*16f0*/  FMUL.FTZ R14, R7.reuse, R14 ;  /* 0x0000000e070e7220 */ /* 0x040fe20000410000 */
[----:B------:R-:W-:-:S02]  /*1700*/  FMUL.FTZ R12, R7, R12 ;  /* 0x0000000c070c7220 */ /* 0x000fc40000410000 */
[-C--:B------:R-:W-:Y:S01]  /*1710*/  FMUL.FTZ R19, R238, R18.reuse ;  /* 0x00000012ee137220 */ /* 0x080fe20000410000 */
[----:B------:R-:W-:Y:S01]  /*1720*/  FADD.FTZ R38, R38, R18 ;  /* 0x0000001226267221 */ /* 0x000fe20000010000 */
[----:B------:R-:W-:Y:S01]  /*1730*/  FFMA.FTZ R34, R14, R18, R34 ;  /* 0x000000120e227223 */ /* 0x000fe20000010022 */
[----:B------:R-:W-:Y:S01]  /*1740*/  FADD.FTZ R18, -R220, R179 ;  /* 0x000000b3dc127221 */ /* 0x000fe20000010100 */
[----:B------:R-:W-:Y:S01]  /*1750*/  FADD.FTZ R45, R45, R164 ;  /* 0x000000a42d2d7221 */ /* 0x000fe20000010000 */
[----:B------:R-:W-:Y:S01]  /*1760*/  FFMA.FTZ R41, R12, R164, R41 ;  /* 0x000000a40c297223 */ /* 0x000fe20000010029 */
[----:B------:R-:W-:Y:S02]  /*1770*/  HADD2.F32 R164, -RZ, R169.H1_H1 ;  /* 0x300000a9ffa47230 */ /* 0x000fe40000004100 */
[----:B------:R-:W-:Y:S01]  /*1780*/  FMUL.FTZ R18, R7, R18 ;  /* 0x0000001207127220 */ /* 0x000fe20000410000 */
[----:B------:R-:W-:Y:S02]  /*1790*/  FADD.FTZ R172, -R220, R172 ;  /* 0x000000acdcac7221 */ /* 0x000fe40000010100 */
[-C--:B------:R-:W-:Y:S01]  /*17a0*/  FMUL.FTZ R176, R239, R164.reuse ;  /* 0x000000a4efb07220 */ /* 0x080fe20000410000 */
[----:B------:R-:W-:Y:S01]  /*17b0*/  FADD.FTZ R39, R39, R164 ;  /* 0x000000a427277221 */ /* 0x000fe20000010000 */
[----:B------:R-:W-:Y:S01]  /*17c0*/  FFMA.FTZ R35, R18, R164, R35 ;  /* 0x000000a412237223 */ /* 0x000fe20000010023 */
[----:B------:R-:W-:-:S02]  /*17d0*/  HADD2.F32 R164, -RZ, R170.H0_H0 ;  /* 0x200000aaffa47230 */ /* 0x000fc40000004100 */
[----:B------:R-:W-:Y:S01]  /*17e0*/  FMUL.FTZ R184, R7, R172 ;  /* 0x000000ac07b87220 */ /* 0x000fe20000410000 */
[----:B------:R-:W-:Y:S02]  /*17f0*/  HADD2.F32 R170, -RZ, R170.H1_H1 ;  /* 0x300000aaffaa7230 */ /* 0x000fe40000004100 */
[----:B------:R-:W-:Y:S01]  /*1800*/  FADD.FTZ R37, R37, R168 ;  /* 0x000000a825257221 */ /* 0x000fe20000010000 */
[----:B------:R-:W-:Y:S01]  /*1810*/  FFMA.FTZ R33, R12, R168, R33 ;  /* 0x000000a80c217223 */ /* 0x000fe20000010021 */
[--C-:B------:R-:W-:Y:S02]  /*1820*/  HADD2.F32 R15, -RZ, R165.reuse.H0_H0 ;  /* 0x200000a5ff0f7230 */ /* 0x100fe40000004100 */
[----:B------:R-:W-:Y:S01]  /*1830*/  FADD.FTZ R152, R152, R164 ;  /* 0x000000a498987221 */ /* 0x000fe20000010000 */
[----:B------:R-:W-:Y:S02]  /*1840*/  HADD2.F32 R168, -RZ, R165.H1_H1 ;  /* 0x300000a5ffa87230 */ /* 0x000fe40000004100 */
[----:B------:R-:W-:Y:S01]  /*1850*/  FMUL.FTZ R165, R232, R164 ;  /* 0x000000a4e8a57220 */ /* 0x000fe20000410000 */
[----:B------:R-:W-:-:S02]  /*1860*/  HADD2.F32 R185, -RZ, R166.H0_H0 ;  /* 0x200000a6ffb97230 */ /* 0x000fc40000004100 */
[----:B------:R-:W-:Y:S01]  /*1870*/  FFMA.FTZ R124, R184, R164, R124 ;  /* 0x000000a4b87c7223 */ /* 0x000fe2000001007c */
[----:B------:R-:W-:Y:S02]  /*1880*/  HADD2.F32 R166, -RZ, R166.H1_H1 ;  /* 0x300000a6ffa67230 */ /* 0x000fe40000004100 */
[----:B------:R-:W-:Y:S01]  /*1890*/  FMUL.FTZ R164, R233, R170 ;  /* 0x000000aae9a47220 */ /* 0x000fe20000410000 */
[C---:B------:R-:W-:Y:S01]  /*18a0*/  FADD.FTZ R174, -R220.reuse, R174 ;  /* 0x000000aedcae7221 */ /* 0x040fe20000010100 */
[----:B------:R-:W-:Y:S02]  /*18b0*/  FADD.FTZ R192, -R220, R173 ;  /* 0x000000addcc07221 */ /* 0x000fe40000010100 */
[----:B------:R-:W-:Y:S01]  /*18c0*/  FFMA.FTZ R193, R241, R166, R164 ;  /* 0x000000a6f1c17223 */ /* 0x000fe200000100a4 */
[--C-:B------:R-:W-:Y:S02]  /*18d0*/  HADD2.F32 R164, -RZ, R171.reuse.H0_H0 ;  /* 0x200000abffa47230 */ /* 0x100fe40000004100 */
[C---:B------:R-:W-:Y:S01]  /*18e0*/  FMUL.FTZ R200, R7.reuse, R174 ;  /* 0x000000ae07c87220 */ /* 0x040fe20000410000 */
[----:B------:R-:W-:Y:S01]  /*18f0*/  FMUL.FTZ R192, R7, R192 ;  /* 0x000000c007c07220 */ /* 0x000fe20000410000 */
[----:B------:R-:W-:-:S02]  /*1900*/  HADD2.F32 R171, -RZ, R171.H1_H1 ;  /* 0x300000abffab7230 */ /* 0x000fc40000004100 */
[----:B------:R-:W-:Y:S01]  /*1910*/  FADD.FTZ R64, R64, R185 ;  /* 0x000000b940407221 */ /* 0x000fe20000010000 */
[-C--:B------:R-:W-:Y:S01]  /*1920*/  FFMA.FTZ R84, R184, R185.reuse, R84 ;  /* 0x000000b9b8547223 */ /* 0x080fe20000010054 */
[----:B------:R-:W-:Y:S01]  /*1930*/  FADD.FTZ R208, -R220, R175 ;  /* 0x000000afdcd07221 */ /* 0x000fe20000010100 */
[----:B------:R-:W-:Y:S01]  /*1940*/  FFMA.FTZ R185, R240, R185, R165 ;  /* 0x000000b9f0b97223 */ /* 0x000fe200000100a5 */
[-C--:B------:R-:W-:Y:S01]  /*1950*/  FMUL.FTZ R165, R234, R164.reuse ;  /* 0x000000a4eaa57220 */ /* 0x080fe20000410000 */
[----:B------:R-:W-:Y:S01]  /*1960*/  FADD.FTZ R154, R154, R164 ;  /* 0x000000a49a9a7221 */ /* 0x000fe20000010000 */
[----:B------:R-:W-:Y:S01]  /*1970*/  FFMA.FTZ R126, R200, R164, R126 ;  /* 0x000000a4c87e7223 */ /* 0x000fe2000001007e */
[----:B------:R-:W-:Y:S01]  /*1980*/  FADD.FTZ R65, R65, R166 ;  /* 0x000000a641417221 */ /* 0x000fe20000010000 */
[----:B------:R-:W-:Y:S01]  /*1990*/  FFMA.FTZ R85, R192, R166, R85 ;  /* 0x000000a6c0557223 */ /* 0x000fe20000010055 */
[----:B------:R-:W-:Y:S02]  /*19a0*/  HADD2.F32 R164, -RZ, R167.H1_H1 ;  /* 0x300000a7ffa47230 */ /* 0x000fe40000004100 */
[----:B------:R-:W-:Y:S01]  /*19b0*/  FMUL.FTZ R208, R7, R208 ;  /* 0x000000d007d07220 */ /* 0x000fe20000410000 */
[----:B------:R-:W-:Y:S01]  /*19c0*/  FMUL.FTZ R166, R235, R171 ;  /* 0x000000abeba67220 */ /* 0x000fe20000410000 */
[----:B------:R-:W-:Y:S01]  /*19d0*/  FFMA.FTZ R223, R5, R4, R223 ;  /* 0x0000000405df7223 */ /* 0x000fe200000100df */
[----:B------:R-:W-:Y:S01]  /*19e0*/  FADD.FTZ R67, R67, R164 ;  /* 0x000000a443437221 */ /* 0x000fe20000010000 */
[-C--:B------:R-:W-:Y:S01]  /*19f0*/  FFMA.FTZ R87, R208, R164.reuse, R87 ;  /* 0x000000a4d0577223 */ /* 0x080fe20000010057 */
[----:B------:R-:W-:Y:S01]  /*1a00*/  FFMA.FTZ R209, R243, R164, R166 ;  /* 0x000000a4f3d17223 */ /* 0x000fe200000100a6 */
[----:B------:R-:W-:Y:S01]  /*1a10*/  FADD.FTZ R164, R221, R4 ;  /* 0x00000004dda47221 */ /* 0x000fe20000010000 */
[----:B------:R-:W-:Y:S01]  /*1a20*/  FADD.FTZ R46, R46, R15 ;  /* 0x0000000f2e2e7221 */ /* 0x000fe20000010000 */
[-C--:B------:R-:W-:Y:S01]  /*1a30*/  FFMA.FTZ R42, R14, R15.reuse, R42 ;  /* 0x0000000f0e2a7223 */ /* 0x080fe2000001002a */
[----:B------:R-:W-:Y:S01]  /*1a40*/  FFMA.FTZ R15, R246, R15, R19 ;  /* 0x0000000ff60f7223 */ /* 0x000fe20000010013 */
[----:B------:R-:W-:Y:S01]  /*1a50*/  FADD.FTZ R164, R164, R13 ;  /* 0x0000000da4a47221 */ /* 0x000fe20000010000 */
[----:B------:R-:W-:Y:S01]  /*1a60*/  FFMA.FTZ R223, R12, R13, R223 ;  /* 0x0000000d0cdf7223 */ /* 0x000fe200000100df */
[----:B------:R-:W-:-:S02]  /*1a70*/  FFMA.FTZ R19, R247, R168, R176 ;  /* 0x000000a8f7137223 */ /* 0x000fc400000100b0 */
[----:B------:R-:W-:Y:S01]  /*1a80*/  FADD.FTZ R164, R164, R15 ;  /* 0x0000000fa4a47221 */ /* 0x000fe20000010000 */
[----:B------:R-:W-:Y:S01]  /*1a90*/  FFMA.FTZ R223, R14, R15, R223 ;  /* 0x0000000f0edf7223 */ /* 0x000fe200000100df */
[----:B------:R-:W-:Y:S02]  /*1aa0*/  HADD2.F32 R201, -RZ, R167.H0_H0 ;  /* 0x200000a7ffc97230 */ /* 0x000fe40000004100 */
[----:B------:R-:W-:Y:S01]  /*1ab0*/  FADD.FTZ R164, R164, R19 ;  /* 0x00000013a4a47221 */ /* 0x000fe20000010000 */
[----:B------:R-:W-:-:S03]  /*1ac0*/  FFMA.FTZ R223, R18, R19, R223 ;  /* 0x0000001312df7223 */ /* 0x000fc600000100df */
        /* <DEDUP_REMOVED lines=17> */
.L_x_3304:
[----:B------:R-:W-:Y:S05]  /*1be0*/  BSYNC.RECONVERGENT B0 ;  /* 0x0000000000007941 */ /* 0x000fea0003800200 */
.L_x_3303:
[----:B------:R-:W-:Y:S04]  /*1bf0*/  BSSY.RECONVERGENT B0, `(.L_x_3305) ;  /* 0x000007a000007945 */ /* 0x000fe80003800200 */
[----:B------:R-:W-:Y:S05]  /*1c00*/  @!P5 BRA `(.L_x_3306) ;  /* 0x0000000400e0d947 */ /* 0x000fea0003800000 */
[----:B0-----:R-:W0:Y:S08]  /*1c10*/  LDC.64 R20, c[0x0][0x3a8] ;  /* 0x0000ea00ff147b82 */ /* 0x001e300000000a00 */
[----:B------:R-:W1:Y:S08]  /*1c20*/  LDC.64 R164, c[0x0][0x430] ;  /* 0x00010c00ffa47b82 */ /* 0x000e700000000a00 */
[----:B------:R-:W2:Y:S01]  /*1c30*/  LDC.64 R168, c[0x0][0x428] ;  /* 0x00010a00ffa87b82 */ /* 0x000ea20000000a00 */
[----:B0-----:R-:W-:Y:S01]  /*1c40*/  IMAD.WIDE.U32 R20, R222, 0x20, R20 ;  /* 0x00000020de147825 */ /* 0x001fe200078e0014 */
[----:B------:R-:W-:-:S06]  /*1c50*/  ISETP.NE.U32.AND P0, PT, RZ, UR10, PT ;  /* 0x0000000aff007c0c */ /* 0x000fcc000bf05070 */
[----:B------:R-:W0:Y:S01]  /*1c60*/  LDC.64 R186, c[0x0][0x3b0] ;  /* 0x0000ec00ffba7b82 */ /* 0x000e220000000a00 */
[----:B------:R-:W3:Y:S01]  /*1c70*/  LDG.E.128 R172, desc[UR8][R20.64] ;  /* 0x0000000814ac7981 */ /* 0x000ee2000c1e1d00 */
[----:B-1----:R-:W-:-:S03]  /*1c80*/  IMAD.WIDE.U32 R164, R222, 0x10, R164 ;  /* 0x00000010dea47825 */ /* 0x002fc600078e00a4 */
[----:B------:R1:W4:Y:S04]  /*1c90*/  LDG.E.128 R176, desc[UR8][R20.64+0x10] ;  /* 0x0000100814b07981 */ /* 0x000328000c1e1d00 */
[----:B------:R-:W4:Y:S01]  /*1ca0*/  LDG.E.128 R164, desc[UR8][R164.64] ;  /* 0x00000008a4a47981 */ /* 0x000f22000c1e1d00 */
[----:B--2---:R-:W-:Y:S01]  /*1cb0*/  IMAD.WIDE.U32 R168, R222, 0x10, R168 ;  /* 0x00000010dea87825 */ /* 0x004fe200078e00a8 */
[----:B------:R-:W-:Y:S02]  /*1cc0*/  ISETP.NE.AND.EX P2, PT, RZ, UR11, PT, P0 ;  /* 0x0000000bff007c0c */ /* 0x000fe4000bf45300 */
[----:B------:R-:W-:-:S03]  /*1cd0*/  ISETP.NE.U32.AND P0, PT, RZ, UR24, PT ;  /* 0x00000018ff007c0c */ /* 0x000fc6000bf05070 */
[----:B------:R-:W2:Y:S01]  /*1ce0*/  LDG.E.128 R168, desc[UR8][R168.64] ;  /* 0x00000008a8a87981 */ /* 0x000ea2000c1e1d00 */
[----:B------:R-:W-:-:S07]  /*1cf0*/  ISETP.NE.AND.EX P0, PT, RZ, UR25, PT, P0 ;  /* 0x00000019ff007c0c */ /* 0x000fce000bf05300 */
[----:B-1----:R-:W1:Y:S08]  /*1d00*/  @P2 LDC.64 R20, c[0x0][0x3b8] ;  /* 0x0000ee00ff142b82 */ /* 0x002e700000000a00 */
[----:B------:R-:W0:Y:S01]  /*1d10*/  @P0 LDC.64 R182, c[0x0][0x438] ;  /* 0x00010e00ffb60b82 */ /* 0x000e220000000a00 */
[----:B-1----:R-:W-:-:S05]  /*1d20*/  @P2 IMAD.WIDE.U32 R20, R222, 0x8, R20 ;  /* 0x00000008de142825 */ /* 0x002fca00078e0014 */
[----:B------:R0:W5:Y:S02]  /*1d30*/  @P2 LDG.E.64 R180, desc[UR8][R20.64] ;  /* 0x0000000814b42981 */ /* 0x000164000c1e1b00 */
[----:B0-----:R-:W-:-:S04]  /*1d40*/  @P0 IMAD.WIDE.U32 R20, R222, 0x20, R182 ;  /* 0x00000020de140825 */ /* 0x001fc800078e00b6 */
[----:B------:R-:W-:Y:S01]  /*1d50*/  IMAD.WIDE.U32 R182, R222, 0x8, R186 ;  /* 0x00000008deb67825 */ /* 0x000fe200078e00ba */
[----:B------:R-:W5:Y:S04]  /*1d60*/  @P0 LDG.E.128 R156, desc[UR8][R20.64] ;  /* 0x00000008149c0981 */ /* 0x000f68000c1e1d00 */
[----:B------:R0:W5:Y:S04]  /*1d70*/  @P0 LDG.E.128 R160, desc[UR8][R20.64+0x10] ;  /* 0x0000100814a00981 */ /* 0x000168000c1e1d00 */
[----:B------:R-:W5:Y:S01]  /*1d80*/  LDG.E.64 R182, desc[UR8][R182.64] ;  /* 0x00000008b6b67981 */ /* 0x000f62000c1e1b00 */
[C---:B---3--:R-:W-:Y:S01]  /*1d90*/  FADD.FTZ R173, -R220.reuse, R173 ;  /* 0x000000addcad7221 */ /* 0x048fe20000010100 */
[----:B0-----:R-:W-:-:S03]  /*1da0*/  FADD.FTZ R20, -R220, R172 ;  /* 0x000000acdc147221 */ /* 0x001fc60000010100 */
[C---:B-----5:R-:W-:Y:S01]  /*1db0*/  FMUL.FTZ R186, R7.reuse, R173 ;  /* 0x000000ad07ba7220 */ /* 0x060fe20000410000 */
[--C-:B----4-:R-:W-:Y:S02]  /*1dc0*/  HADD2.F32 R187, -RZ, R164.reuse.H0_H0 ;  /* 0x200000a4ffbb7230 */ /* 0x110fe40000004100 */
[----:B------:R-:W-:Y:S02]  /*1dd0*/  HADD2.F32 R164, -RZ, R164.H1_H1 ;  /* 0x300000a4ffa47230 */ /* 0x000fe40000004100 */
[----:B------:R-:W-:Y:S01]  /*1de0*/  FADD.FTZ R175, -R220, R175 ;  /* 0x000000afdcaf7221 */ /* 0x000fe20000010100 */
[----:B------:R-:W-:Y:S01]  /*1df0*/  FMUL.FTZ R20, R7, R20 ;  /* 0x0000001407147220 */ /* 0x000fe20000410000 */
[----:B------:R-:W-:Y:S02]  /*1e00*/  HADD2.F32 R173, -RZ, R165.H0_H0 ;  /* 0x200000a5ffad7230 */ /* 0x000fe40000004100 */
[----:B------:R-:W-:Y:S01]  /*1e10*/  FMUL.FTZ R172, R217, R164 ;  /* 0x000000a4d9ac7220 */ /* 0x000fe20000410000 */
[----:B--2---:R-:W-:-:S02]  /*1e20*/  HADD2.F32 R21, -RZ, R168.H0_H0 ;  /* 0x200000a8ff157230 */ /* 0x004fc40000004100 */
[----:B------:R-:W-:Y:S01]  /*1e30*/  FADD.FTZ R129, R129, R164 ;  /* 0x000000a481817221 */ /* 0x000fe20000010000 */
[----:B------:R-:W-:Y:S01]  /*1e40*/  FFMA.FTZ R109, R186, R164, R109 ;  /* 0x000000a4ba6d7223 */ /* 0x000fe2000001006d */
[----:B------:R-:W-:Y:S02]  /*1e50*/  HADD2.F32 R168, -RZ, R168.H1_H1 ;  /* 0x300000a8ffa87230 */ /* 0x000fe40000004100 */
[----:B------:R-:W-:Y:S02]  /*1e60*/  HADD2.F32 R164, -RZ, R165.H1_H1 ;  /* 0x300000a5ffa47230 */ /* 0x000fe40000004100 */
[----:B------:R-:W-:Y:S01]  /*1e70*/  FMUL.FTZ R194, R7, R175 ;  /* 0x000000af07c27220 */ /* 0x000fe20000410000 */
[--C-:B------:R-:W-:Y:S02]  /*1e80*/  HADD2.F32 R165, -RZ, R166.reuse.H0_H0 ;  /* 0x200000a6ffa57230 */ /* 0x100fe40000004100 */
[----:B------:R-:W-:Y:S02]  /*1e90*/  HADD2.F32 R166, -RZ, R166.H1_H1 ;  /* 0x300000a6ffa67230 */ /* 0x000fe40000004100 */
[-C--:B------:R-:W-:Y:S01]  /*1ea0*/  FMUL.FTZ R189, R216, R187.reuse ;  /* 0x000000bbd8bd7220 */ /* 0x080fe20000410000 */
[----:B------:R-:W-:Y:S01]  /*1eb0*/  FADD.FTZ R128, R128, R187 ;  /* 0x000000bb80807221 */ /* 0x000fe20000010000 */
[----:B------:R-:W-:Y:S01]  /*1ec0*/  FFMA.FTZ R108, R20, R187, R108 ;  /* 0x000000bb146c7223 */ /* 0x000fe2000001006c */
[----:B------:R-:W-:Y:S01]  /*1ed0*/  FFMA.FTZ R187, R229, R168, R172 ;  /* 0x000000a8e5bb7223 */ /* 0x000fe200000100ac */
[----:B------:R-:W-:-:S02]  /*1ee0*/  HADD2.F32 R197, -RZ, R170.H0_H0 ;  /* 0x200000aaffc57230 */ /* 0x000fc40000004100 */
[----:B------:R-:W-:Y:S01]  /*1ef0*/  FADD.FTZ R174, -R220, R174 ;  /* 0x000000aedcae7221 */ /* 0x000fe20000010100 */
[-C--:B------:R-:W-:Y:S01]  /*1f00*/  FMUL.FTZ R172, R219, R164.reuse ;  /* 0x000000a4dbac7220 */ /* 0x080fe20000410000 */
[----:B------:R-:W-:Y:S01]  /*1f10*/  FADD.FTZ R131, R131, R164 ;  /* 0x000000a483837221 */ /* 0x000fe20000010000 */
[----:B------:R-:W-:Y:S01]  /*1f20*/  FFMA.FTZ R111, R194, R164, R111 ;  /* 0x000000a4c26f7223 */ /* 0x000fe2000001006f */
[----:B------:R-:W-:Y:S02]  /*1f30*/  HADD2.F32 R170, -RZ, R170.H1_H1 ;  /* 0x300000aaffaa7230 */ /* 0x000fe40000004100 */
[----:B------:R-:W-:Y:S01]  /*1f40*/  FADD.FTZ R88, R88, R21 ;  /* 0x0000001558587221 */ /* 0x000fe20000010000 */
[-C--:B------:R-:W-:Y:S01]  /*1f50*/  FFMA.FTZ R68, R20, R21.reuse, R68 ;  /* 0x0000001514447223 */ /* 0x080fe20000010044 */
[----:B------:R-:W-:Y:S01]  /*1f60*/  FMUL.FTZ R164, R213, R166 ;  /* 0x000000a6d5a47220 */ /* 0x000fe20000410000 */
[----:B------:R-:W-:Y:S01]  /*1f70*/  FFMA.FTZ R21, R228, R21, R189 ;  /* 0x00000015e4157223 */ /* 0x000fe200000100bd */
[----:B------:R-:W-:Y:S01]  /*1f80*/  FADD.FTZ R179, -R220, R179 ;  /* 0x000000b3dcb37221 */ /* 0x000fe20000010100 */
[----:B------:R-:W-:-:S02]  /*1f90*/  HADD2.F32 R189, -RZ, R169.H0_H0 ;  /* 0x200000a9ffbd7230 */ /* 0x000fc40000004100 */
[----:B------:R-:W-:Y:S01]  /*1fa0*/  FADD.FTZ R89, R89, R168 ;  /* 0x000000a859597221 */ /* 0x000fe20000010000 */
[----:B------:R-:W-:Y:S01]  /*1fb0*/  FFMA.FTZ R69, R186, R168, R69 ;  /* 0x000000a8ba457223 */ /* 0x000fe20000010045 */
[----:B------:R-:W-:Y:S01]  /*1fc0*/  FMUL.FTZ R188, R7, R174 ;  /* 0x000000ae07bc7220 */ /* 0x000fe20000410000 */
[----:B------:R-:W-:Y:S01]  /*1fd0*/  FMUL.FTZ R195, R218, R173 ;  /* 0x000000addac37220 */ /* 0x000fe20000410000 */
[----:B------:R-:W-:Y:S02]  /*1fe0*/  HADD2.F32 R168, -RZ, R169.H1_H1 ;  /* 0x300000a9ffa87230 */ /* 0x000fe40000004100 */
[----:B------:R-:W-:Y:S01]  /*1ff0*/  FFMA.FTZ R203, R225, R170, R164 ;  /* 0x000000aae1cb7223 */ /* 0x000fe200000100a4 */
[----:B------:R-:W-:Y:S02]  /*2000*/  HADD2.F32 R164, -RZ, R167.H1_H1 ;  /* 0x300000a7ffa47230 */ /* 0x000fe40000004100 */
[----:B------:R-:W-:Y:S01]  /*2010*/  FMUL.FTZ R210, R7, R179 ;  /* 0x000000b307d27220 */ /* 0x000fe20000410000 */
        /* <DEDUP_REMOVED lines=21> */
[----:B------:R-:W-:Y:S01]  /*2170*/  FADD.FTZ R178, -R220, R178 ;  /* 0x000000b2dcb27221 */ /* 0x000fe20000010100 */
[----:B------:R-:W-:Y:S01]  /*2180*/  FADD.FTZ R92, R92, R197 ;  /* 0x000000c55c5c7221 */ /* 0x000fe20000010000 */
[----:B------:R-:W-:Y:S01]  /*2190*/  FFMA.FTZ R72, R196, R197, R72 ;  /* 0x000000c5c4487223 */ /* 0x000fe20000010048 */
[----:B------:R-:W-:-:S02]  /*21a0*/  HADD2.F32 R165, -RZ, R167.H0_H0 ;  /* 0x200000a7ffa57230 */ /* 0x000fc40000004100 */
[----:B------:R-:W-:Y:S01]  /*21b0*/  FFMA.FTZ R197, R224, R197, R169 ;  /* 0x000000c5e0c57223 */ /* 0x000fe200000100a9 */
[----:B------:R-:W-:Y:S01]  /*21c0*/  FADD.FTZ R164, R164, R195 ;  /* 0x000000c3a4a47221 */ /* 0x000fe20000010000 */
[----:B------:R-:W-:Y:S01]  /*21d0*/  FFMA.FTZ R223, R194, R195, R223 ;  /* 0x000000c3c2df7223 */ /* 0x000fe200000100df */
[C---:B------:R-:W-:Y:S01]  /*21e0*/  FMUL.FTZ R202, R7.reuse, R177 ;  /* 0x000000b107ca7220 */ /* 0x040fe20000410000 */
[--C-:B------:R-:W-:Y:S02]  /*21f0*/  HADD2.F32 R205, -RZ, R171.reuse.H0_H0 ;  /* 0x200000abffcd7230 */ /* 0x100fe40000004100 */
        /* <DEDUP_REMOVED lines=12> */
[----:B------:R-:W-:Y:S02]  /*22c0*/  FFMA.FTZ R211, R227, R166, R168 ;  /* 0x000000a6e3d37223 */ /* 0x000fe400000100a8 */
        /* <DEDUP_REMOVED lines=12> */
.L_x_3306:
[----:B------:R-:W-:Y:S05]  /*2390*/  BSYNC.RECONVERGENT B0 ;  /* 0x0000000000007941 */ /* 0x000fea0003800200 */
.L_x_3305:
        /* <DEDUP_REMOVED lines=23> */
.L_x_3360:
        /* <DEDUP_REMOVED lines=35> */
[----:B------:R-:W-:Y:S01]  /*2740*/  F2FP.F16.F32.PACK_AB R167, R167, R164 ;  /* 0x000000a4a7a7723e */ /* 0x000fe200000000ff */
        /* <DEDUP_REMOVED lines=12> */
[----:B------:R-:W-:Y:S01]  /*2810*/  F2FP.F16.F32.PACK_AB R166, R165, R164 ;  /* 0x000000a4a5a6723e */ /* 0x000fe200000000ff */
        /* <DEDUP_REMOVED lines=14> */
[----:B------:R-:W-:Y:S01]  /*2900*/  F2FP.F16.F32.PACK_AB R165, R165, R164 ;  /* 0x000000a4a5a5723e */ /* 0x000fe200000000ff */
[----:B------:R-:W-:Y:S01]  /*2910*/  FFMA.FTZ R164, R8, R171, R173 ;  /* 0x000000ab08a47223 */ /* 0x000fe200000100ad */
[----:B------:R-:W-:-:S03]  /*2920*/  FSEL R168, R168, RZ, P0 ;  /* 0x000000ffa8a87208 */ /* 0x000fc60000000000 */
[----:B------:R-:W-:-:S04]  /*2930*/  FADD.FTZ R164, R9, -R164 ;  /* 0x800000a409a47221 */ /* 0x000fc80000010000 */
[----:B------:R-:W-:-:S04]  /*2940*/  FMUL.FTZ R164, R7, R164 ;  /* 0x000000a407a47220 */ /* 0x000fc80000410000 */
[----:B------:R-:W-:-:S05]  /*2950*/  FMUL.FTZ R164, R164, UR13 ;  /* 0x0000000da4a47c20 */ /* 0x000fca0008410000 */
[----:B------:R-:W-:-:S04]  /*2960*/  FSEL R164, R164, RZ, P2 ;  /* 0x000000ffa4a47208 */ /* 0x000fc80001000000 */
[----:B------:R-:W-:Y:S01]  /*2970*/  F2FP.F16.F32.PACK_AB R164, R164, R168 ;  /* 0x000000a8a4a4723e */ /* 0x000fe200000000ff */
[----:B------:R-:W-:Y:S06]  /*2980*/  BRA `(.L_x_3313) ;  /* 0x0000001c007c7947 */ /* 0x000fec0003800000 */
.L_x_3312:
        /* <DEDUP_REMOVED lines=14> */
[----:B------:R-:W-:Y:S01]  /*2a70*/  LOP3.LUT P6, RZ, R29, 0xff, RZ, 0xc0, !PT ;  /* 0x000000ff1dff7812 */ /* 0x000fe200078cc0ff */
[----:B------:R-:W-:Y:S01]  /*2a80*/  FMUL.FTZ R105, R149, UR13 ;  /* 0x0000000d95697c20 */ /* 0x000fe20008410000 */
        /* <DEDUP_REMOVED lines=13> */
[----:B------:R-:W-:Y:S01]  /*2b60*/  F2FP.F16.F32.PACK_AB R166, R105, R104 ;  /* 0x0000006869a6723e */ /* 0x000fe200000000ff */
[--C-:B------:R-:W-:Y:S01]  /*2b70*/  FFMA.FTZ R105, R0, R171, R173.reuse ;  /* 0x000000ab00697223 */ /* 0x100fe200000100ad */
[----:B------:R-:W-:Y:S01]  /*2b80*/  F2FP.F16.F32.PACK_AB R167, R106, R167 ;  /* 0x000000a76aa7723e */ /* 0x000fe200000000ff */
        /* <DEDUP_REMOVED lines=22> */
.L_x_3311:
        /* <DEDUP_REMOVED lines=22> */
[----:B------:R-:W-:Y:S01]  /*2e50*/  F2FP.F16.F32.PACK_AB R167, R165, R164 ;  /* 0x000000a4a5a7723e */ /* 0x000fe200000000ff */
        /* <DEDUP_REMOVED lines=11> */
[----:B------:R-:W-:Y:S01]  /*2f10*/  F2FP.F16.F32.PACK_AB R166, R165, R164 ;  /* 0x000000a4a5a6723e */ /* 0x000fe200000000ff */
        /* <DEDUP_REMOVED lines=15> */
[----:B------:R-:W-:Y:S01]  /*3010*/  F2FP.F16.F32.PACK_AB R165, R164, R165 ;  /* 0x000000a5a4a5723e */ /* 0x000fe200000000ff */
[----:B------:R-:W-:Y:S01]  /*3020*/  FFMA.FTZ R164, R8, R171, R173 ;  /* 0x000000ab08a47223 */ /* 0x000fe200000100ad */
[----:B------:R-:W-:-:S03]  /*3030*/  FSEL R168, R168, RZ, P0 ;  /* 0x000000ffa8a87208 */ /* 0x000fc60000000000 */
[----:B------:R-:W-:-:S04]  /*3040*/  FADD.FTZ R164, R9, -R164 ;  /* 0x800000a409a47221 */ /* 0x000fc80000010000 */
[----:B------:R-:W-:-:S04]  /*3050*/  FFMA.FTZ R164, R7, R164, R141 ;  /* 0x000000a407a47223 */ /* 0x000fc8000001008d */
[----:B------:R-:W-:-:S05]  /*3060*/  FMUL.FTZ R164, R164, UR13 ;  /* 0x0000000da4a47c20 */ /* 0x000fca0008410000 */
[----:B------:R-:W-:-:S04]  /*3070*/  FSEL R164, R164, RZ, P2 ;  /* 0x000000ffa4a47208 */ /* 0x000fc80001000000 */
[----:B------:R-:W-:Y:S01]  /*3080*/  F2FP.F16.F32.PACK_AB R164, R164, R168 ;  /* 0x000000a8a4a4723e */ /* 0x000fe200000000ff */
[----:B------:R-:W-:Y:S06]  /*3090*/  BRA `(.L_x_3313) ;  /* 0x0000001400b87947 */ /* 0x000fec0003800000 */
.L_x_3314:
        /* <DEDUP_REMOVED lines=9> */
[----:B------:R-:W-:Y:S01]  /*3130*/  FFMA.FTZ R104, R22, R171, R173 ;  /* 0x000000ab16687223 */ /* 0x000fe200000100ad */
[C---:B------:R-:W-:Y:S01]  /*3140*/  FFMA.FTZ R151, R7.reuse, R148, R147 ;  /* 0x0000009407977223 */ /* 0x040fe20000010093 */
[----:B------:R-:W-:Y:S01]  /*3150*/  FFMA.FTZ R149, R7, R106, R145 ;  /* 0x0000006a07957223 */ /* 0x000fe20000010091 */
[----:B------:R-:W-:Y:S01]  /*3160*/  FMUL.FTZ R167, R150, UR13 ;  /* 0x0000000d96a77c20 */ /* 0x000fe20008410000 */
[----:B------:R-:W-:Y:S01]  /*3170*/  FADD.FTZ R105, R23, -R104 ;  /* 0x8000006817697221 */ /* 0x000fe20000010000 */
[----:B------:R-:W-:Y:S01]  /*3180*/  LOP3.LUT P6, RZ, R29, 0xff, RZ, 0xc0, !PT ;  /* 0x000000ff1dff7812 */ /* 0x000fe200078cc0ff */
[----:B------:R-:W-:Y:S01]  /*3190*/  FMUL.FTZ R106, R151, UR13 ;  /* 0x0000000d976a7c20 */ /* 0x000fe20008410000 */
[----:B------:R-:W-:Y:S01]  /*31a0*/  ISETP.GE.U32.AND.EX P0, PT, R29, 0x1000000, PT, P0 ;  /* 0x010000001d00780c */ /* 0x000fe20003f06100 */
[----:B------:R-:W-:Y:S01]  /*31b0*/  FFMA.FTZ R148, R7, R105, R144 ;  /* 0x0000006907947223 */ /* 0x000fe20000010090 */
[----:B------:R-:W-:Y:S01]  /*31c0*/  FSEL R167, R167, RZ, P2 ;  /* 0x000000ffa7a77208 */ /* 0x000fe20001000000 */
[----:B------:R-:W-:Y:S01]  /*31d0*/  FMUL.FTZ R105, R149, UR13 ;  /* 0x0000000d95697c20 */ /* 0x000fe20008410000 */
[----:B------:R-:W-:Y:S01]  /*31e0*/  LOP3.LUT P2, RZ, R29, 0xff00, RZ, 0xc0, !PT ;  /* 0x0000ff001dff7812 */ /* 0x000fe2000784c0ff */
[----:B------:R-:W-:Y:S01]  /*31f0*/  FMUL.FTZ R104, R148, UR13 ;  /* 0x0000000d94687c20 */ /* 0x000fe20008410000 */
[----:B------:R-:W-:Y:S01]  /*3200*/  FSEL R106, R106, RZ, P0 ;  /* 0x000000ff6a6a7208 */ /* 0x000fe20000000000 */
[-CC-:B------:R-:W-:Y:S01]  /*3210*/  FFMA.FTZ R164, R10, R171.reuse, R173.reuse ;  /* 0x000000ab0aa47223 */ /* 0x180fe200000100ad */
[----:B------:R-:W-:Y:S01]  /*3220*/  FSEL R105, R105, RZ, P2 ;  /* 0x000000ff69697208 */ /* 0x000fe20001000000 */
[--C-:B------:R-:W-:Y:S01]  /*3230*/  FFMA.FTZ R168, R16, R171, R173.reuse ;  /* 0x000000ab10a87223 */ /* 0x100fe200000100ad */
[----:B------:R-:W-:Y:S01]  /*3240*/  FSEL R104, R104, RZ, P6 ;  /* 0x000000ff68687208 */ /* 0x000fe20003000000 */
[----:B------:R-:W-:Y:S01]  /*3250*/  FADD.FTZ R107, R11, -R164 ;  /* 0x800000a40b6b7221 */ /* 0x000fe20000010000 */
[----:B------:R-:W-:Y:S01]  /*3260*/  F2FP.F16.F32.PACK_AB R167, R106, R167 ;  /* 0x000000a76aa7723e */ /* 0x000fe200000000ff */
[-CC-:B------:R-:W-:Y:S01]  /*3270*/  FFMA.FTZ R106, R8, R171.reuse, R173.reuse ;  /* 0x000000ab086a7223 */ /* 0x180fe200000100ad */
[----:B------:R-:W-:Y:S01]  /*3280*/  F2FP.F16.F32.PACK_AB R166, R105, R104 ;  /* 0x0000006869a6723e */ /* 0x000fe200000000ff */
[----:B------:R-:W-:Y:S01]  /*3290*/  FFMA.FTZ R105, R0, R171, R173 ;  /* 0x000000ab00697223 */ /* 0x000fe200000100ad */
[----:B------:R-:W-:Y:S01]  /*32a0*/  FADD.FTZ R168, R17, -R168 ;  /* 0x800000a811a87221 */ /* 0x000fe20000010000 */
[----:B------:R-:W-:Y:S01]  /*32b0*/  FADD.FTZ R106, R9, -R106 ;  /* 0x8000006a096a7221 */ /* 0x000fe20000010000 */
[----:B------:R-:W-:Y:S01]  /*32c0*/  LOP3.LUT P6, RZ, R28, 0xff, RZ, 0xc0, !PT ;  /* 0x000000ff1cff7812 */ /* 0x000fe200078cc0ff */
[----:B------:R-:W-:Y:S01]  /*32d0*/  FADD.FTZ R105, R6, -R105 ;  /* 0x8000006906697221 */ /* 0x000fe20000010000 */
[----:B------:R-:W-:-:S02]  /*32e0*/  LOP3.LUT P0, RZ, R28, 0xff00, RZ, 0xc0, !PT ;  /* 0x0000ff001cff7812 */ /* 0x000fc4000780c0ff */
[----:B------:R-:W-:Y:S01]  /*32f0*/  LOP3.LUT P2, RZ, R28, 0xff0000, RZ, 0xc0, !PT ;  /* 0x00ff00001cff7812 */ /* 0x000fe2000784c0ff */
        /* <DEDUP_REMOVED lines=16> */
.L_x_3310:
        /* <DEDUP_REMOVED lines=30> */
[----:B------:R-:W-:Y:S01]  /*35e0*/  F2FP.F16.F32.PACK_AB R139, R136, R139 ;  /* 0x0000008b888b723e */ /* 0x000fe200000000ff */
[--C-:B------:R-:W-:Y:S01]  /*35f0*/  FFMA.FTZ R136, R22, R171, R173.reuse ;  /* 0x000000ab16887223 */ /* 0x100fe200000100ad */
[----:B------:R-:W-:Y:S01]  /*3600*/  F2FP.F16.F32.PACK_AB R167, R138, R167 ;  /* 0x000000a78aa7723e */ /* 0x000fe200000000ff */
        /* <DEDUP_REMOVED lines=18> */
[----:B------:R-:W-:-:S02]  /*3730*/  F2FP.F16.F32.PACK_AB R138, R137, R138 ;  /* 0x0000008a898a723e */ /* 0x000fc400000000ff */
[----:B------:R-:W-:Y:S01]  /*3740*/  FMUL.FTZ R136, R7, R136 ;  /* 0x0000008807887220 */ /* 0x000fe20000410000 */
[----:B------:R-:W-:Y:S01]  /*3750*/  FADD.FTZ R164, R17, -R164 ;  /* 0x800000a411a47221 */ /* 0x000fe20000010000 */
[----:B------:R-:W-:Y:S02]  /*3760*/  LOP3.LUT P6, RZ, R28, 0xff0000, RZ, 0xc0, !PT ;  /* 0x00ff00001cff7812 */ /* 0x000fe400078cc0ff */
[----:B------:R-:W-:Y:S01]  /*3770*/  FMUL.FTZ R137, R136, UR13 ;  /* 0x0000000d88897c20 */ /* 0x000fe20008410000 */
[----:B------:R-:W-:Y:S01]  /*3780*/  FMUL.FTZ R164, R7, R164 ;  /* 0x000000a407a47220 */ /* 0x000fe20000410000 */
[----:B------:R-:W-:Y:S02]  /*3790*/  F2FP.F16.F32.PACK_AB R166, R165, R166 ;  /* 0x000000a6a5a6723e */ /* 0x000fe400000000ff */
[----:B------:R-:W-:Y:S01]  /*37a0*/  LOP3.LUT P0, RZ, R30, 0xff000000, RZ, 0xc0, !PT ;  /* 0xff0000001eff7812 */ /* 0x000fe2000780c0ff */
[----:B------:R-:W-:Y:S01]  /*37b0*/  FMUL.FTZ R136, R164, UR13 ;  /* 0x0000000da4887c20 */ /* 0x000fe20008410000 */
[----:B------:R-:W-:-:S02]  /*37c0*/  FSEL R165, R137, RZ, P6 ;  /* 0x000000ff89a57208 */ /* 0x000fc40003000000 */
[----:B------:R-:W-:Y:S02]  /*37d0*/  LOP3.LUT P6, RZ, R28, 0xff000000, RZ, 0xc0, !PT ;  /* 0xff0000001cff7812 */ /* 0x000fe400078cc0ff */
[C---:B------:R-:W-:Y:S02]  /*37e0*/  FSEL R164, R136.reuse, RZ, P0 ;  /* 0x000000ff88a47208 */ /* 0x040fe40000000000 */
[----:B------:R-:W-:Y:S02]  /*37f0*/  FSEL R136, R136, RZ, P6 ;  /* 0x000000ff88887208 */ /* 0x000fe40003000000 */
[----:B------:R-:W-:Y:S02]  /*3800*/  LOP3.LUT P2, RZ, R30, 0xff0000, RZ, 0xc0, !PT ;  /* 0x00ff00001eff7812 */ /* 0x000fe4000784c0ff */
[----:B------:R-:W-:Y:S01]  /*3810*/  F2FP.F16.F32.PACK_AB R165, R136, R165 ;  /* 0x000000a588a5723e */ /* 0x000fe200000000ff */
[----:B------:R-:W-:Y:S01]  /*3820*/  FFMA.FTZ R136, R8, R171, R173 ;  /* 0x000000ab08887223 */ /* 0x000fe200000100ad */
[----:B------:R-:W-:-:S02]  /*3830*/  FSEL R137, R137, RZ, P2 ;  /* 0x000000ff89897208 */ /* 0x000fc40001000000 */
[----:B------:R-:W-:Y:S01]  /*3840*/  LOP3.LUT P6, RZ, R28, 0xff00, RZ, 0xc0, !PT ;  /* 0x0000ff001cff7812 */ /* 0x000fe200078cc0ff */
[----:B------:R-:W-:Y:S01]  /*3850*/  FADD.FTZ R136, R9, -R136 ;  /* 0x8000008809887221 */ /* 0x000fe20000010000 */
[----:B------:R-:W-:Y:S02]  /*3860*/  F2FP.F16.F32.PACK_AB R137, R164, R137 ;  /* 0x00000089a489723e */ /* 0x000fe400000000ff */
        /* <DEDUP_REMOVED lines=9> */
[----:B------:R-:W-:Y:S02]  /*3900*/  F2FP.F16.F32.PACK_AB R136, R136, R169 ;  /* 0x000000a98888723e */ /* 0x000fe400000000ff */
[----:B------:R-:W-:Y:S01]  /*3910*/  F2FP.F16.F32.PACK_AB R164, R164, R168 ;  /* 0x000000a8a4a4723e */ /* 0x000fe200000000ff */
[----:B------:R-:W-:Y:S06]  /*3920*/  BRA `(.L_x_3313) ;  /* 0x0000000c00947947 */ /* 0x000fec0003800000 */
.L_x_3316:
[----:B------:R-:W-:Y:S01]  /*3930*/  FFMA.FTZ R104, R198, R171, R173 ;  /* 0x000000abc6687223 */ /* 0x000fe200000100ad */
[----:B------:R-:W-:Y:S02]  /*3940*/  LOP3.LUT P0, RZ, R29, 0xff0000, RZ, 0xc0, !PT ;  /* 0x00ff00001dff7812 */ /* 0x000fe4000780c0ff */
[----:B------:R-:W-:Y:S01]  /*3950*/  LOP3.LUT P6, RZ, R31, 0xff0000, RZ, 0xc0, !PT ;  /* 0x00ff00001fff7812 */ /* 0x000fe200078cc0ff */
[----:B------:R-:W-:Y:S01]  /*3960*/  FADD.FTZ R104, R199, -R104 ;  /* 0x80000068c7687221 */ /* 0x000fe20000010000 */
[----:B------:R-:W-:-:S03]  /*3970*/  ISETP.GE.U32.AND P2, PT, R30, RZ, PT ;  /* 0x000000ff1e00720c */ /* 0x000fc60003f46070 */
[----:B-----5:R-:W-:Y:S01]  /*3980*/  FMUL.FTZ R150, R7, R104 ;  /* 0x0000006807967220 */ /* 0x020fe20000410000 */
[----:B------:R-:W-:Y:S01]  /*3990*/  FFMA.FTZ R104, R206, R171, R173 ;  /* 0x000000abce687223 */ /* 0x000fe200000100ad */
[----:B------:R-:W-:-:S03]  /*39a0*/  ISETP.GE.U32.AND.EX P2, PT, R31, 0x1000000, PT, P2 ;  /* 0x010000001f00780c */ /* 0x000fc60003f46120 */
[----:B------:R-:W-:Y:S01]  /*39b0*/  FADD.FTZ R106, R207, -R104 ;  /* 0x80000068cf6a7221 */ /* 0x000fe20000010000 */
[----:B------:R-:W-:-:S03]  /*39c0*/  FMUL.FTZ R104, R150, UR13 ;  /* 0x0000000d96687c20 */ /* 0x000fc60008410000 */
[----:B------:R-:W-:Y:S02]  /*39d0*/  FMUL.FTZ R151, R7, R106 ;  /* 0x0000006a07977220 */ /* 0x000fe40000410000 */
[----:B------:R-:W-:Y:S02]  /*39e0*/  FSEL R167, R104, RZ, P0 ;  /* 0x000000ff68a77208 */ /* 0x000fe40000000000 */
[----:B------:R-:W-:Y:S01]  /*39f0*/  ISETP.GE.U32.AND P0, PT, R28, RZ, PT ;  /* 0x000000ff1c00720c */ /* 0x000fe20003f06070 */
[----:B------:R-:W-:Y:S01]  /*3a00*/  FMUL.FTZ R105, R151, UR13 ;  /* 0x0000000d97697c20 */ /* 0x000fe20008410000 */
[----:B------:R-:W-:Y:S02]  /*3a10*/  FSEL R139, R104, RZ, P6 ;  /* 0x000000ff688b7208 */ /* 0x000fe40003000000 */
[----:B------:R-:W-:Y:S02]  /*3a20*/  ISETP.GE.U32.AND.EX P0, PT, R29, 0x1000000, PT, P0 ;  /* 0x010000001d00780c */ /* 0x000fe40003f06100 */
[----:B------:R-:W-:-:S02]  /*3a30*/  FSEL R106, R105, RZ, P2 ;  /* 0x000000ff696a7208 */ /* 0x000fc40001000000 */
[----:B------:R-:W-:Y:S02]  /*3a40*/  FSEL R104, R105, RZ, P0 ;  /* 0x000000ff69687208 */ /* 0x000fe40000000000 */
[----:B------:R-:W-:Y:S01]  /*3a50*/  F2FP.F16.F32.PACK_AB R139, R106, R139 ;  /* 0x0000008b6a8b723e */ /* 0x000fe200000000ff */
[--C-:B------:R-:W-:Y:S01]  /*3a60*/  FFMA.FTZ R106, R190, R171, R173.reuse ;  /* 0x000000abbe6a7223 */ /* 0x100fe200000100ad */
[----:B------:R-:W-:Y:S01]  /*3a70*/  F2FP.F16.F32.PACK_AB R167, R104, R167 ;  /* 0x000000a768a7723e */ /* 0x000fe200000000ff */
[-CC-:B------:R-:W-:Y:S01]  /*3a80*/  FFMA.FTZ R104, R22, R171.reuse, R173.reuse ;  /* 0x000000ab16687223 */ /* 0x180fe200000100ad */
[----:B------:R-:W-:Y:S01]  /*3a90*/  LOP3.LUT P6, RZ, R29, 0xff, RZ, 0xc0, !PT ;  /* 0x000000ff1dff7812 */ /* 0x000fe200078cc0ff */
[----:B------:R-:W-:Y:S01]  /*3aa0*/  FADD.FTZ R106, R191, -R106 ;  /* 0x8000006abf6a7221 */ /* 0x000fe20000010000 */
[----:B------:R-:W-:Y:S01]  /*3ab0*/  LOP3.LUT P2, RZ, R31, 0xff, RZ, 0xc0, !PT ;  /* 0x000000ff1fff7812 */ /* 0x000fe2000784c0ff */
[----:B------:R-:W-:Y:S01]  /*3ac0*/  FADD.FTZ R104, R23, -R104 ;  /* 0x8000006817687221 */ /* 0x000fe20000010000 */
[----:B------:R-:W-:Y:S01]  /*3ad0*/  LOP3.LUT P0, RZ, R31, 0xff00, RZ, 0xc0, !PT ;  /* 0x0000ff001fff7812 */ /* 0x000fe2000780c0ff */
[C---:B------:R-:W-:Y:S01]  /*3ae0*/  FMUL.FTZ R149, R7.reuse, R106 ;  /* 0x0000006a07957220 */ /* 0x040fe20000410000 */
[----:B------:R-:W-:Y:S01]  /*3af0*/  FFMA.FTZ R106, R16, R171, R173 ;  /* 0x000000ab106a7223 */ /* 0x000fe200000100ad */
[----:B------:R-:W-:-:S02]  /*3b00*/  FMUL.FTZ R148, R7, R104 ;  /* 0x0000006807947220 */ /* 0x000fc40000410000 */
[----:B------:R-:W-:Y:S01]  /*3b10*/  FMUL.FTZ R105, R149, UR13 ;  /* 0x0000000d95697c20 */ /* 0x000fe20008410000 */
[----:B------:R-:W-:Y:S01]  /*3b20*/  FADD.FTZ R136, R17, -R106 ;  /* 0x8000006a11887221 */ /* 0x000fe20000010000 */
[----:B------:R-:W-:-:S03]  /*3b30*/  FMUL.FTZ R104, R148, UR13 ;  /* 0x0000000d94687c20 */ /* 0x000fc60008410000 */
[----:B------:R-:W-:Y:S02]  /*3b40*/  FSEL R107, R105, RZ, P0 ;  /* 0x000000ff696b7208 */ /* 0x000fe40000000000 */
[C---:B------:R-:W-:Y:S02]  /*3b50*/  FSEL R166, R104.reuse, RZ, P6 ;  /* 0x000000ff68a67208 */ /* 0x040fe40003000000 */
[----:B------:R-:W-:Y:S01]  /*3b60*/  FSEL R138, R104, RZ, P2 ;  /* 0x000000ff688a7208 */ /* 0x000fe20001000000 */
[----:B------:R-:W-:Y:S01]  /*3b70*/  FFMA.FTZ R104, R10, R171, R173 ;  /* 0x000000ab0a687223 */ /* 0x000fe200000100ad */
[----:B------:R-:W-:Y:S02]  /*3b80*/  LOP3.LUT P6, RZ, R29, 0xff00, RZ, 0xc0, !PT ;  /* 0x0000ff001dff7812 */ /* 0x000fe400078cc0ff */
[----:B------:R-:W-:Y:S01]  /*3b90*/  F2FP.F16.F32.PACK_AB R138, R107, R138 ;  /* 0x0000008a6b8a723e */ /* 0x000fe200000000ff */
[----:B------:R-:W-:Y:S01]  /*3ba0*/  FADD.FTZ R104, R11, -R104 ;  /* 0x800000680b687221 */ /* 0x000fe20000010000 */
[----:B------:R-:W-:Y:S01]  /*3bb0*/  FSEL R105, R105, RZ, P6 ;  /* 0x000000ff69697208 */ /* 0x000fe20003000000 */
[C---:B------:R-:W-:Y:S01]  /*3bc0*/  FMUL.FTZ R107, R7.reuse, R136 ;  /* 0x00000088076b7220 */ /* 0x040fe20000410000 */
[----:B------:R-:W-:Y:S01]  /*3bd0*/  LOP3.LUT P6, RZ, R28, 0xff0000, RZ, 0xc0, !PT ;  /* 0x00ff00001cff7812 */ /* 0x000fe200078cc0ff */
[----:B------:R-:W-:Y:S01]  /*3be0*/  FMUL.FTZ R106, R7, R104 ;  /* 0x00000068076a7220 */ /* 0x000fe20000410000 */
[----:B------:R-:W-:Y:S01]  /*3bf0*/  F2FP.F16.F32.PACK_AB R166, R105, R166 ;  /* 0x000000a669a6723e */ /* 0x000fe200000000ff */
[----:B------:R-:W-:Y:S01]  /*3c00*/  FMUL.FTZ R105, R107, UR13 ;  /* 0x0000000d6b697c20 */ /* 0x000fe20008410000 */
[----:B------:R-:W-:Y:S01]  /*3c10*/  LOP3.LUT P2, RZ, R30, 0xff0000, RZ, 0xc0, !PT ;  /* 0x00ff00001eff7812 */ /* 0x000fe2000784c0ff */
[----:B------:R-:W-:Y:S01]  /*3c20*/  FMUL.FTZ R104, R106, UR13 ;  /* 0x0000000d6a687c20 */ /* 0x000fe20008410000 */
[----:B------:R-:W-:-:S04]  /*3c30*/  LOP3.LUT P0, RZ, R30, 0xff000000, RZ, 0xc0, !PT ;  /* 0xff0000001eff7812 */ /* 0x000fc8000780c0ff */
[----:B------:R-:W-:Y:S02]  /*3c40*/  FSEL R165, R104, RZ, P6 ;  /* 0x000000ff68a57208 */ /* 0x000fe40003000000 */
[----:B------:R-:W-:Y:S02]  /*3c50*/  LOP3.LUT P6, RZ, R28, 0xff000000, RZ, 0xc0, !PT ;  /* 0xff0000001cff7812 */ /* 0x000fe400078cc0ff */
[----:B------:R-:W-:Y:S02]  /*3c60*/  FSEL R137, R104, RZ, P2 ;  /* 0x000000ff68897208 */ /* 0x000fe40001000000 */
[C---:B------:R-:W-:Y:S02]  /*3c70*/  FSEL R104, R105.reuse, RZ, P6 ;  /* 0x000000ff69687208 */ /* 0x040fe40003000000 */
[----:B------:R-:W-:Y:S01]  /*3c80*/  FSEL R136, R105, RZ, P0 ;  /* 0x000000ff69887208 */ /* 0x000fe20000000000 */
[--C-:B------:R-:W-:Y:S01]  /*3c90*/  FFMA.FTZ R105, R0, R171, R173.reuse ;  /* 0x000000ab00697223 */ /* 0x100fe200000100ad */
        /* <DEDUP_REMOVED lines=20> */
.L_x_3315:
        /* <DEDUP_REMOVED lines=49> */
[----:B------:R-:W-:Y:S01]  /*40f0*/  FFMA.FTZ R136, R7, R136, R142 ;  /* 0x0000008807887223 */ /* 0x000fe2000001008e */
[----:B------:R-:W-:Y:S01]  /*4100*/  FADD.FTZ R164, R17, -R164 ;  /* 0x800000a411a47221 */ /* 0x000fe20000010000 */
[----:B------:R-:W-:Y:S02]  /*4110*/  LOP3.LUT P6, RZ, R28, 0xff0000, RZ, 0xc0, !PT ;  /* 0x00ff00001cff7812 */ /* 0x000fe400078cc0ff */
[----:B------:R-:W-:Y:S01]  /*4120*/  FMUL.FTZ R137, R136, UR13 ;  /* 0x0000000d88897c20 */ /* 0x000fe20008410000 */
[----:B------:R-:W-:Y:S01]  /*4130*/  FFMA.FTZ R164, R7, R164, R143 ;  /* 0x000000a407a47223 */ /* 0x000fe2000001008f */
        /* <DEDUP_REMOVED lines=26> */
.L_x_3317:
[----:B------:R-:W-:Y:S01]  /*42e0*/  FFMA.FTZ R104, R198, R171, R173 ;  /* 0x000000abc6687223 */ /* 0x000fe200000100ad */
[----:B------:R-:W-:Y:S02]  /*42f0*/  LOP3.LUT P0, RZ, R29, 0xff0000, RZ, 0xc0, !PT ;  /* 0x00ff00001dff7812 */ /* 0x000fe4000780c0ff */
[----:B------:R-:W-:Y:S01]  /*4300*/  LOP3.LUT P6, RZ, R31, 0xff0000, RZ, 0xc0, !PT ;  /* 0x00ff00001fff7812 */ /* 0x000fe200078cc0ff */
[----:B------:R-:W-:Y:S01]  /*4310*/  FADD.FTZ R104, R199, -R104 ;  /* 0x80000068c7687221 */ /* 0x000fe20000010000 */
[----:B------:R-:W-:-:S03]  /*4320*/  ISETP.GE.U32.AND P2, PT, R30, RZ, PT ;  /* 0x000000ff1e00720c */ /* 0x000fc60003f46070 */
[----:B-----5:R-:W-:Y:S01]  /*4330*/  FFMA.FTZ R150, R7, R104, R146 ;  /* 0x0000006807967223 */ /* 0x020fe20000010092 */
[----:B------:R-:W-:Y:S01]  /*4340*/  FFMA.FTZ R104, R206, R171, R173 ;  /* 0x000000abce687223 */ /* 0x000fe200000100ad */
[----:B------:R-:W-:-:S03]  /*4350*/  ISETP.GE.U32.AND.EX P2, PT, R31, 0x1000000, PT, P2 ;  /* 0x010000001f00780c */ /* 0x000fc60003f46120 */
[----:B------:R-:W-:Y:S01]  /*4360*/  FADD.FTZ R106, R207, -R104 ;  /* 0x80000068cf6a7221 */ /* 0x000fe20000010000 */
[----:B------:R-:W-:-:S03]  /*4370*/  FMUL.FTZ R104, R150, UR13 ;  /* 0x0000000d96687c20 */ /* 0x000fc60008410000 */
[----:B------:R-:W-:Y:S02]  /*4380*/  FFMA.FTZ R151, R7, R106, R147 ;  /* 0x0000006a07977223 */ /* 0x000fe40000010093 */
        /* <DEDUP_REMOVED lines=10> */
[-C--:B------:R-:W-:Y:S01]  /*4430*/  FFMA.FTZ R104, R22, R171.reuse, R173 ;  /* 0x000000ab16687223 */ /* 0x080fe200000100ad */
[----:B------:R-:W-:Y:S01]  /*4440*/  LOP3.LUT P6, RZ, R29, 0xff, RZ, 0xc0, !PT ;  /* 0x000000ff1dff7812 */ /* 0x000fe200078cc0ff */
[----:B------:R-:W-:Y:S01]  /*4450*/  FADD.FTZ R106, R191, -R106 ;  /* 0x8000006abf6a7221 */ /* 0x000fe20000010000 */
[----:B------:R-:W-:Y:S01]  /*4460*/  LOP3.LUT P2, RZ, R31, 0xff, RZ, 0xc0, !PT ;  /* 0x000000ff1fff7812 */ /* 0x000fe2000784c0ff */
[----:B------:R-:W-:Y:S01]  /*4470*/  FADD.FTZ R104, R23, -R104 ;  /* 0x8000006817687221 */ /* 0x000fe20000010000 */
[----:B------:R-:W-:Y:S01]  /*4480*/  LOP3.LUT P0, RZ, R31, 0xff00, RZ, 0xc0, !PT ;  /* 0x0000ff001fff7812 */ /* 0x000fe2000780c0ff */
[C---:B------:R-:W-:Y:S01]  /*4490*/  FFMA.FTZ R149, R7.reuse, R106, R145 ;  /* 0x0000006a07957223 */ /* 0x040fe20000010091 */
[----:B------:R-:W-:Y:S01]  /*44a0*/  FFMA.FTZ R106, R16, R171, R173 ;  /* 0x000000ab106a7223 */ /* 0x000fe200000100ad */
[----:B------:R-:W-:-:S02]  /*44b0*/  FFMA.FTZ R148, R7, R104, R144 ;  /* 0x0000006807947223 */ /* 0x000fc40000010090 */
        /* <DEDUP_REMOVED lines=11> */
[C---:B------:R-:W-:Y:S01]  /*4570*/  FFMA.FTZ R107, R7.reuse, R136, R143 ;  /* 0x00000088076b7223 */ /* 0x040fe2000001008f */
[----:B------:R-:W-:Y:S01]  /*4580*/  LOP3.LUT P6, RZ, R28, 0xff0000, RZ, 0xc0, !PT ;  /* 0x00ff00001cff7812 */ /* 0x000fe200078cc0ff */
[----:B------:R-:W-:Y:S01]  /*4590*/  FFMA.FTZ R106, R7, R104, R142 ;  /* 0x00000068076a7223 */ /* 0x000fe2000001008e */
        /* <DEDUP_REMOVED lines=13> */
[----:B------:R-:W-:Y:S01]  /*4670*/  F2FP.F16.F32.PACK_AB R137, R136, R137 ;  /* 0x000000898889723e */ /* 0x000fe200000000ff */
[----:B------:R-:W-:Y:S01]  /*4680*/  FADD.FTZ R169, R6, -R105 ;  /* 0x8000006906a97221 */ /* 0x000fe20000010000 */
[----:B------:R-:W-:Y:S01]  /*4690*/  LOP3.LUT P6, RZ, R28, 0xff00, RZ, 0xc0, !PT ;  /* 0x0000ff001cff7812 */ /* 0x000fe200078cc0ff */
[----:B------:R-:W-:Y:S01]  /*46a0*/  FADD.FTZ R104, R9, -R104 ;  /* 0x8000006809687221 */ /* 0x000fe20000010000 */
[----:B------:R-:W-:-:S02]  /*46b0*/  LOP3.LUT P2, RZ, R30, 0xff, RZ, 0xc0, !PT ;  /* 0x000000ff1eff7812 */ /* 0x000fc4000784c0ff */
[----:B------:R-:W-:Y:S01]  /*46c0*/  LOP3.LUT P0, RZ, R30, 0xff00, RZ, 0xc0, !PT ;  /* 0x0000ff001eff7812 */ /* 0x000fe2000780c0ff */
[C---:B------:R-:W-:Y:S01]  /*46d0*/  FFMA.FTZ R105, R7.reuse, R104, R141 ;  /* 0x0000006807697223 */ /* 0x040fe2000001008d */
[----:B------:R-:W-:-:S03]  /*46e0*/  FFMA.FTZ R104, R7, R169, R140 ;  /* 0x000000a907687223 */ /* 0x000fc6000001008c */
        /* <DEDUP_REMOVED lines=8> */
[----:B------:R-:W-:-:S07]  /*4770*/  F2FP.F16.F32.PACK_AB R164, R164, R168 ;  /* 0x000000a8a4a4723e */ /* 0x000fce00000000ff */
.L_x_3313:
        /* <DEDUP_REMOVED lines=15> */
.L_x_3309:
[----:B------:R-:W-:Y:S05]  /*4870*/  BSYNC.RECONVERGENT B0 ;  /* 0x0000000000007941 */ /* 0x000fea0003800200 */
.L_x_3308:
        /* <DEDUP_REMOVED lines=25> */
[----:B-1----:R-:W-:Y:S02]  /*4a10*/  FSEL R139, R105, RZ, P6 ;  /* 0x000000ff698b7208 */ /* 0x002fe40003000000 */
[----:B------:R-:W-:Y:S02]  /*4a20*/  FSEL R104, R106, RZ, P2 ;  /* 0x000000ff6a687208 */ /* 0x000fe40001000000 */
[----:B------:R-:W-:Y:S02]  /*4a30*/  ISETP.GE.U32.AND P2, PT, R24, RZ, PT ;  /* 0x000000ff1800720c */ /* 0x000fe40003f46070 */
[----:B------:R-:W-:Y:S01]  /*4a40*/  F2FP.F16.F32.PACK_AB R139, R104, R139 ;  /* 0x0000008b688b723e */ /* 0x000fe200000000ff */
[----:B------:R-:W-:Y:S01]  /*4a50*/  FFMA.FTZ R104, R184, R171, R173 ;  /* 0x000000abb8687223 */ /* 0x000fe200000100ad */
[C---:B------:R-:W-:Y:S02]  /*4a60*/  LOP3.LUT P6, RZ, R25.reuse, 0xff0000, RZ, 0xc0, !PT ;  /* 0x00ff000019ff7812 */ /* 0x040fe400078cc0ff */
[----:B------:R-:W-:Y:S01]  /*4a70*/  ISETP.GE.U32.AND.EX P2, PT, R25, 0x1000000, PT, P2 ;  /* 0x010000001900780c */ /* 0x000fe20003f46120 */
[----:B------:R-:W-:Y:S01]  /*4a80*/  FADD.FTZ R104, R185, -R104 ;  /* 0x80000068b9687221 */ /* 0x000fe20000010000 */
[----:B------:R-:W-:-:S02]  /*4a90*/  FSEL R167, R105, RZ, P6 ;  /* 0x000000ff69a77208 */ /* 0x000fc40003000000 */
[----:B------:R-:W-:Y:S01]  /*4aa0*/  FSEL R106, R106, RZ, P2 ;  /* 0x000000ff6a6a7208 */ /* 0x000fe20001000000 */
[----:B------:R-:W-:Y:S01]  /*4ab0*/  FFMA.FTZ R148, R7, R104, R48 ;  /* 0x0000006807947223 */ /* 0x000fe20000010030 */
[----:B------:R-:W-:Y:S01]  /*4ac0*/  FFMA.FTZ R104, R192, R171, R173 ;  /* 0x000000abc0687223 */ /* 0x000fe200000100ad */
[----:B------:R-:W-:Y:S02]  /*4ad0*/  LOP3.LUT P6, RZ, R25, 0xff, RZ, 0xc0, !PT ;  /* 0x000000ff19ff7812 */ /* 0x000fe400078cc0ff */
[----:B------:R-:W-:Y:S01]  /*4ae0*/  F2FP.F16.F32.PACK_AB R167, R106, R167 ;  /* 0x000000a76aa7723e */ /* 0x000fe200000000ff */
[----:B------:R-:W-:Y:S01]  /*4af0*/  FADD.FTZ R106, R193, -R104 ;  /* 0x80000068c16a7221 */ /* 0x000fe20000010000 */
[----:B------:R-:W-:Y:S01]  /*4b00*/  FMUL.FTZ R104, R148, UR13 ;  /* 0x0000000d94687c20 */ /* 0x000fe20008410000 */
[----:B------:R-:W-:Y:S02]  /*4b10*/  LOP3.LUT P2, RZ, R27, 0xff, RZ, 0xc0, !PT ;  /* 0x000000ff1bff7812 */ /* 0x000fe4000784c0ff */
[----:B------:R-:W-:Y:S01]  /*4b20*/  FFMA.FTZ R149, R7, R106, R49 ;  /* 0x0000006a07957223 */ /* 0x000fe20000010031 */
[----:B------:R-:W-:Y:S01]  /*4b30*/  FFMA.FTZ R106, R18, R171, R173 ;  /* 0x000000ab126a7223 */ /* 0x000fe200000100ad */
[----:B------:R-:W-:-:S02]  /*4b40*/  FSEL R166, R104, RZ, P6 ;  /* 0x000000ff68a67208 */ /* 0x000fc40003000000 */
[----:B------:R-:W-:Y:S01]  /*4b50*/  FSEL R138, R104, RZ, P2 ;  /* 0x000000ff688a7208 */ /* 0x000fe20001000000 */
[----:B------:R-:W-:Y:S01]  /*4b60*/  FMUL.FTZ R104, R149, UR13 ;  /* 0x0000000d95687c20 */ /* 0x000fe20008410000 */
[----:B------:R-:W-:Y:S01]  /*4b70*/  LOP3.LUT P6, RZ, R27, 0xff00, RZ, 0xc0, !PT ;  /* 0x0000ff001bff7812 */ /* 0x000fe200078cc0ff */
[----:B------:R-:W-:Y:S01]  /*4b80*/  FADD.FTZ R136, R19, -R106 ;  /* 0x8000006a13887221 */ /* 0x000fe20000010000 */
[----:B------:R-:W-:Y:S02]  /*4b90*/  LOP3.LUT P2, RZ, R25, 0xff00, RZ, 0xc0, !PT ;  /* 0x0000ff0019ff7812 */ /* 0x000fe4000784c0ff */
[C---:B------:R-:W-:Y:S02]  /*4ba0*/  FSEL R107, R104.reuse, RZ, P6 ;  /* 0x000000ff686b7208 */ /* 0x040fe40003000000 */
[----:B------:R-:W-:Y:S01]  /*4bb0*/  FSEL R105, R104, RZ, P2 ;  /* 0x000000ff68697208 */ /* 0x000fe20001000000 */
[----:B------:R-:W-:Y:S01]  /*4bc0*/  FFMA.FTZ R104, R14, R171, R173 ;  /* 0x000000ab0e687223 */ /* 0x000fe200000100ad */
[----:B------:R-:W-:Y:S01]  /*4bd0*/  F2FP.F16.F32.PACK_AB R138, R107, R138 ;  /* 0x0000008a6b8a723e */ /* 0x000fe200000000ff */
[----:B------:R-:W-:Y:S01]  /*4be0*/  FFMA.FTZ R107, R7, R136, R55 ;  /* 0x00000088076b7223 */ /* 0x000fe20000010037 */
[----:B------:R-:W-:Y:S01]  /*4bf0*/  F2FP.F16.F32.PACK_AB R166, R105, R166 ;  /* 0x000000a669a6723e */ /* 0x000fe200000000ff */
[----:B------:R-:W-:Y:S01]  /*4c00*/  FADD.FTZ R104, R15, -R104 ;  /* 0x800000680f687221 */ /* 0x000fe20000010000 */
[----:B------:R-:W-:-:S02]  /*4c10*/  LOP3.LUT P2, RZ, R26, 0xff0000, RZ, 0xc0, !PT ;  /* 0x00ff00001aff7812 */ /* 0x000fc4000784c0ff */
[----:B------:R-:W-:Y:S01]  /*4c20*/  LOP3.LUT P6, RZ, R26, 0xff000000, RZ, 0xc0, !PT ;  /* 0xff0000001aff7812 */ /* 0x000fe200078cc0ff */
[----:B------:R-:W-:Y:S01]  /*4c30*/  FFMA.FTZ R106, R7, R104, R54 ;  /* 0x00000068076a7223 */ /* 0x000fe20000010036 */
[----:B------:R-:W-:-:S03]  /*4c40*/  FMUL.FTZ R104, R107, UR13 ;  /* 0x0000000d6b687c20 */ /* 0x000fc60008410000 */
[----:B------:R-:W-:Y:S02]  /*4c50*/  FMUL.FTZ R105, R106, UR13 ;  /* 0x0000000d6a697c20 */ /* 0x000fe40008410000 */
[----:B------:R-:W-:Y:S02]  /*4c60*/  FSEL R136, R104, RZ, P6 ;  /* 0x000000ff68887208 */ /* 0x000fe40003000000 */
[C---:B------:R-:W-:Y:S02]  /*4c70*/  LOP3.LUT P6, RZ, R24.reuse, 0xff000000, RZ, 0xc0, !PT ;  /* 0xff00000018ff7812 */ /* 0x040fe400078cc0ff */
[C---:B------:R-:W-:Y:S02]  /*4c80*/  FSEL R137, R105.reuse, RZ, P2 ;  /* 0x000000ff69897208 */ /* 0x040fe40001000000 */
        /* <DEDUP_REMOVED lines=19> */
[----:B------:R-:W-:Y:S02]  /*4dc0*/  F2FP.F16.F32.PACK_AB R136, R136, R169 ;  /* 0x000000a98888723e */ /* 0x000fe400000000ff */
[----:B------:R-:W-:Y:S01]  /*4dd0*/  F2FP.F16.F32.PACK_AB R164, R164, R168 ;  /* 0x000000a8a4a4723e */ /* 0x000fe200000000ff */
[----:B------:R-:W-:Y:S06]  /*4de0*/  BRA `(.L_x_3323) ;  /* 0x0000001c001c7947 */ /* 0x000fec0003800000 */
.L_x_3322:
        /* <DEDUP_REMOVED lines=25> */
[--C-:B------:R-:W-:Y:S01]  /*4f80*/  FFMA.FTZ R136, R184, R171, R173.reuse ;  /* 0x000000abb8887223 */ /* 0x100fe200000100ad */
[----:B------:R-:W-:Y:S01]  /*4f90*/  F2FP.F16.F32.PACK_AB R167, R138, R167 ;  /* 0x000000a78aa7723e */ /* 0x000fe200000000ff */
        /* <DEDUP_REMOVED lines=17> */
[----:B------:R-:W-:Y:S01]  /*50b0*/  F2FP.F16.F32.PACK_AB R166, R137, R166 ;  /* 0x000000a689a6723e */ /* 0x000fe200000000ff */
[----:B------:R-:W-:Y:S01]  /*50c0*/  FFMA.FTZ R137, R7, R164, R54 ;  /* 0x000000a407897223 */ /* 0x000fe20000010036 */
[----:B------:R-:W-:Y:S01]  /*50d0*/  FADD.FTZ R136, R19, -R136 ;  /* 0x8000008813887221 */ /* 0x000fe20000010000 */
[----:B------:R-:W-:Y:S02]  /*50e0*/  LOP3.LUT P2, RZ, R26, 0xff0000, RZ, 0xc0, !PT ;  /* 0x00ff00001aff7812 */ /* 0x000fe4000784c0ff */
[----:B------:R-:W-:Y:S01]  /*50f0*/  FMUL.FTZ R137, R137, UR13 ;  /* 0x0000000d89897c20 */ /* 0x000fe20008410000 */
[----:B------:R-:W-:Y:S01]  /*5100*/  FFMA.FTZ R136, R7, R136, R55 ;  /* 0x0000008807887223 */ /* 0x000fe20000010037 */
[----:B------:R-:W-:-:S03]  /*5110*/  F2FP.F16.F32.PACK_AB R138, R165, R138 ;  /* 0x0000008aa58a723e */ /* 0x000fc600000000ff */
        /* <DEDUP_REMOVED lines=8> */
[----:B------:R-:W-:Y:S01]  /*51a0*/  F2FP.F16.F32.PACK_AB R165, R136, R165 ;  /* 0x000000a588a5723e */ /* 0x000fe200000000ff */
[----:B------:R-:W-:Y:S01]  /*51b0*/  FFMA.FTZ R136, R12, R171, R173 ;  /* 0x000000ab0c887223 */ /* 0x000fe200000100ad */
[----:B------:R-:W-:Y:S02]  /*51c0*/  LOP3.LUT P6, RZ, R26, 0xff00, RZ, 0xc0, !PT ;  /* 0x0000ff001aff7812 */ /* 0x000fe400078cc0ff */
[----:B------:R-:W-:Y:S01]  /*51d0*/  F2FP.F16.F32.PACK_AB R137, R164, R137 ;  /* 0x00000089a489723e */ /* 0x000fe200000000ff */
        /* <DEDUP_REMOVED lines=12> */
.L_x_3321:
[----:B-1----:R-:W1:Y:S02]  /*52a0*/  LDC.64 R136, c[0x0][0x478] ;  /* 0x00011e00ff887b82 */ /* 0x002e640000000a00 */
        /* <DEDUP_REMOVED lines=14> */
[----:B------:R-:W-:-:S04]  /*5390*/  FMUL.FTZ R104, R150, UR13 ;  /* 0x0000000d96687c20 */ /* 0x000fc80008410000 */
[----:B------:R-:W-:Y:S02]  /*53a0*/  FSEL R106, R105, RZ, P2 ;  /* 0x000000ff696a7208 */ /* 0x000fe40001000000 */
[----:B------:R-:W-:Y:S02]  /*53b0*/  ISETP.GE.U32.AND P2, PT, R24, RZ, PT ;  /* 0x000000ff1800720c */ /* 0x000fe40003f46070 */
[----:B------:R-:W-:Y:S02]  /*53c0*/  FSEL R139, R104, RZ, P6 ;  /* 0x000000ff688b7208 */ /* 0x000fe40003000000 */
[C---:B------:R-:W-:Y:S02]  /*53d0*/  LOP3.LUT P6, RZ, R25.reuse, 0xff0000, RZ, 0xc0, !PT ;  /* 0x00ff000019ff7812 */ /* 0x040fe400078cc0ff */
[----:B------:R-:W-:Y:S02]  /*53e0*/  ISETP.GE.U32.AND.EX P2, PT, R25, 0x1000000, PT, P2 ;  /* 0x010000001900780c */ /* 0x000fe40003f46120 */
        /* <DEDUP_REMOVED lines=9> */
[----:B------:R-:W-:Y:S02]  /*5480*/  LOP3.LUT P2, RZ, R27, 0xff, RZ, 0xc0, !PT ;  /* 0x000000ff1bff7812 */ /* 0x000fe4000784c0ff */
[----:B------:R-:W-:Y:S01]  /*5490*/  FADD.FTZ R106, R193, -R104 ;  /* 0x80000068c16a7221 */ /* 0x000fe20000010000 */
[----:B------:R-:W-:-:S03]  /*54a0*/  FMUL.FTZ R104, R148, UR13 ;  /* 0x0000000d94687c20 */ /* 0x000fc60008410000 */
[----:B------:R-:W-:Y:S01]  /*54b0*/  FMUL.FTZ R149, R7, R106 ;  /* 0x0000006a07957220 */ /* 0x000fe20000410000 */
[----:B------:R-:W-:Y:S01]  /*54c0*/  FFMA.FTZ R106, R18, R171, R173 ;  /* 0x000000ab126a7223 */ /* 0x000fe200000100ad */
[C---:B------:R-:W-:Y:S02]  /*54d0*/  FSEL R166, R104.reuse, RZ, P6 ;  /* 0x000000ff68a67208 */ /* 0x040fe40003000000 */
[----:B------:R-:W-:Y:S01]  /*54e0*/  FSEL R138, R104, RZ, P2 ;  /* 0x000000ff688a7208 */ /* 0x000fe20001000000 */
[----:B------:R-:W-:Y:S01]  /*54f0*/  FMUL.FTZ R104, R149, UR13 ;  /* 0x0000000d95687c20 */ /* 0x000fe20008410000 */
[----:B------:R-:W-:Y:S01]  /*5500*/  LOP3.LUT P6, RZ, R27, 0xff00, RZ, 0xc0, !PT ;  /* 0x0000ff001bff7812 */ /* 0x000fe200078cc0ff */
[----:B------:R-:W-:Y:S01]  /*5510*/  FADD.FTZ R136, R19, -R106 ;  /* 0x8000006a13887221 */ /* 0x000fe20000010000 */
[----:B------:R-:W-:Y:S02]  /*5520*/  LOP3.LUT P2, RZ, R25, 0xff00, RZ, 0xc0, !PT ;  /* 0x0000ff0019ff7812 */ /* 0x000fe4000784c0ff */
[----:B------:R-:W-:-:S02]  /*5530*/  FSEL R107, R104, RZ, P6 ;  /* 0x000000ff686b7208 */ /* 0x000fc40003000000 */
[----:B------:R-:W-:Y:S01]  /*5540*/  FSEL R105, R104, RZ, P2 ;  /* 0x000000ff68697208 */ /* 0x000fe20001000000 */
[----:B------:R-:W-:Y:S01]  /*5550*/  FFMA.FTZ R104, R14, R171, R173 ;  /* 0x000000ab0e687223 */ /* 0x000fe200000100ad */
[----:B------:R-:W-:Y:S01]  /*5560*/  F2FP.F16.F32.PACK_AB R138, R107, R138 ;  /* 0x0000008a6b8a723e */ /* 0x000fe200000000ff */
[----:B------:R-:W-:Y:S01]  /*5570*/  FMUL.FTZ R107, R7, R136 ;  /* 0x00000088076b7220 */ /* 0x000fe20000410000 */
[----:B------:R-:W-:Y:S01]  /*5580*/  F2FP.F16.F32.PACK_AB R166, R105, R166 ;  /* 0x000000a669a6723e */ /* 0x000fe200000000ff */
[----:B------:R-:W-:Y:S01]  /*5590*/  FADD.FTZ R104, R15, -R104 ;  /* 0x800000680f687221 */ /* 0x000fe20000010000 */
[C---:B------:R-:W-:Y:S02]  /*55a0*/  LOP3.LUT P2, RZ, R26.reuse, 0xff0000, RZ, 0xc0, !PT ;  /* 0x00ff00001aff7812 */ /* 0x040fe4000784c0ff */
[----:B------:R-:W-:Y:S01]  /*55b0*/  LOP3.LUT P6, RZ, R26, 0xff000000, RZ, 0xc0, !PT ;  /* 0xff0000001aff7812 */ /* 0x000fe200078cc0ff */
[----:B------:R-:W-:Y:S01]  /*55c0*/  FMUL.FTZ R106, R7, R104 ;  /* 0x00000068076a7220 */ /* 0x000fe20000410000 */
        /* <DEDUP_REMOVED lines=14> */
[----:B------:R-:W-:Y:S01]  /*56b0*/  FADD.FTZ R104, R4, -R169 ;  /* 0x800000a904687221 */ /* 0x000fe20000010000 */
[----:B------:R-:W-:Y:S02]  /*56c0*/  LOP3.LUT P6, RZ, R26, 0xff00, RZ, 0xc0, !PT ;  /* 0x0000ff001aff7812 */ /* 0x000fe400078cc0ff */
[----:B------:R-:W-:Y:S01]  /*56d0*/  FMUL.FTZ R136, R105, UR13 ;  /* 0x0000000d69887c20 */ /* 0x000fe20008410000 */
[----:B------:R-:W-:-:S04]  /*56e0*/  FMUL.FTZ R104, R7, R104 ;  /* 0x0000006807687220 */ /* 0x000fc80000410000 */
[----:B------:R-:W-:Y:S01]  /*56f0*/  FSEL R164, R136, RZ, P2 ;  /* 0x000000ff88a47208 */ /* 0x000fe20001000000 */
[----:B------:R-:W-:Y:S01]  /*5700*/  FMUL.FTZ R168, R104, UR13 ;  /* 0x0000000d68a87c20 */ /* 0x000fe20008410000 */
        /* <DEDUP_REMOVED lines=8> */
.L_x_3324:
        /* <DEDUP_REMOVED lines=45> */
[----:B------:R-:W-:Y:S01]  /*5a60*/  FMUL.FTZ R137, R7, R164 ;  /* 0x000000a407897220 */ /* 0x000fe20000410000 */
[----:B------:R-:W-:Y:S01]  /*5a70*/  FADD.FTZ R136, R19, -R136 ;  /* 0x8000008813887221 */ /* 0x000fe20000010000 */
[----:B------:R-:W-:Y:S02]  /*5a80*/  LOP3.LUT P2, RZ, R26, 0xff0000, RZ, 0xc0, !PT ;  /* 0x00ff00001aff7812 */ /* 0x000fe4000784c0ff */
[----:B------:R-:W-:Y:S01]  /*5a90*/  FMUL.FTZ R137, R137, UR13 ;  /* 0x0000000d89897c20 */ /* 0x000fe20008410000 */
[----:B------:R-:W-:Y:S01]  /*5aa0*/  FMUL.FTZ R136, R7, R136 ;  /* 0x0000008807887220 */ /* 0x000fe20000410000 */
        /* <DEDUP_REMOVED lines=25> */
.L_x_3320:
        /* <DEDUP_REMOVED lines=13> */
[-CC-:B------:R-:W-:Y:S01]  /*5d10*/  FFMA.FTZ R106, R192, R171.reuse, R173.reuse ;  /* 0x000000abc06a7223 */ /* 0x180fe200000100ad */
[----:B------:R-:W-:Y:S01]  /*5d20*/  ISETP.GE.U32.AND.EX P2, PT, R25, 0x1000000, PT, P2 ;  /* 0x010000001900780c */ /* 0x000fe20003f46120 */
[C---:B-----5:R-:W-:Y:S01]  /*5d30*/  FFMA.FTZ R150, R7.reuse, R104, R50 ;  /* 0x0000006807967223 */ /* 0x060fe20000010032 */
[-C--:B------:R-:W-:Y:S01]  /*5d40*/  FFMA.FTZ R104, R184, R171.reuse, R173 ;  /* 0x000000abb8687223 */ /* 0x080fe200000100ad */
[----:B------:R-:W-:Y:S01]  /*5d50*/  FFMA.FTZ R151, R7, R148, R51 ;  /* 0x0000009407977223 */ /* 0x000fe20000010033 */
[----:B------:R-:W-:Y:S01]  /*5d60*/  FADD.FTZ R106, R193, -R106 ;  /* 0x8000006ac16a7221 */ /* 0x000fe20000010000 */
[----:B------:R-:W-:Y:S01]  /*5d70*/  FMUL.FTZ R167, R150, UR13 ;  /* 0x0000000d96a77c20 */ /* 0x000fe20008410000 */
[----:B------:R-:W-:Y:S01]  /*5d80*/  FADD.FTZ R104, R185, -R104 ;  /* 0x80000068b9687221 */ /* 0x000fe20000010000 */
[----:B------:R-:W-:Y:S01]  /*5d90*/  FMUL.FTZ R105, R151, UR13 ;  /* 0x0000000d97697c20 */ /* 0x000fe20008410000 */
[----:B------:R-:W-:Y:S01]  /*5da0*/  LOP3.LUT P6, RZ, R25, 0xff0000, RZ, 0xc0, !PT ;  /* 0x00ff000019ff7812 */ /* 0x000fe200078cc0ff */
[C---:B------:R-:W-:Y:S01]  /*5db0*/  FFMA.FTZ R149, R7.reuse, R106, R49 ;  /* 0x0000006a07957223 */ /* 0x040fe20000010031 */
[----:B------:R-:W-:Y:S01]  /*5dc0*/  FFMA.FTZ R148, R7, R104, R48 ;  /* 0x0000006807947223 */ /* 0x000fe20000010030 */
[----:B------:R-:W-:Y:S01]  /*5dd0*/  FFMA.FTZ R170, R18, R171, R173 ;  /* 0x000000ab12aa7223 */ /* 0x000fe200000100ad */
[----:B------:R-:W-:Y:S01]  /*5de0*/  FSEL R106, R105, RZ, P2 ;  /* 0x000000ff696a7208 */ /* 0x000fe20001000000 */
[----:B------:R-:W-:Y:S01]  /*5df0*/  FMUL.FTZ R105, R149, UR13 ;  /* 0x0000000d95697c20 */ /* 0x000fe20008410000 */
[----:B------:R-:W-:Y:S01]  /*5e00*/  FSEL R167, R167, RZ, P6 ;  /* 0x000000ffa7a77208 */ /* 0x000fe20003000000 */
        /* <DEDUP_REMOVED lines=8> */
[----:B------:R-:W-:Y:S01]  /*5e90*/  F2FP.F16.F32.PACK_AB R167, R106, R167 ;  /* 0x000000a76aa7723e */ /* 0x000fe200000000ff */
[-CC-:B------:R-:W-:Y:S01]  /*5ea0*/  FFMA.FTZ R106, R14, R171.reuse, R173.reuse ;  /* 0x000000ab0e6a7223 */ /* 0x180fe200000100ad */
[----:B------:R-:W-:Y:S01]  /*5eb0*/  F2FP.F16.F32.PACK_AB R166, R105, R104 ;  /* 0x0000006869a6723e */ /* 0x000fe200000000ff */
        /* <DEDUP_REMOVED lines=21> */
.L_x_3326:
        /* <DEDUP_REMOVED lines=30> */
[----:B------:R-:W-:Y:S01]  /*61f0*/  F2FP.F16.F32.PACK_AB R166, R165, R164 ;  /* 0x000000a4a5a6723e */ /* 0x000fe200000000ff */
        /* <DEDUP_REMOVED lines=23> */
.L_x_3325:
        /* <DEDUP_REMOVED lines=12> */
[C---:B-----5:R-:W-:Y:S01]  /*6430*/  FMUL.FTZ R150, R7.reuse, R104 ;  /* 0x0000006807967220 */ /* 0x060fe20000410000 */
[-CC-:B------:R-:W-:Y:S01]  /*6440*/  FFMA.FTZ R104, R184, R171.reuse, R173.reuse ;  /* 0x000000abb8687223 */ /* 0x180fe200000100ad */
[----:B------:R-:W-:Y:S01]  /*6450*/  FMUL.FTZ R151, R7, R148 ;  /* 0x0000009407977220 */ /* 0x000fe20000410000 */
[----:B------:R-:W-:Y:S01]  /*6460*/  FADD.FTZ R106, R193, -R106 ;  /* 0x8000006ac16a7221 */ /* 0x000fe20000010000 */
[----:B------:R-:W-:Y:S01]  /*6470*/  FMUL.FTZ R167, R150, UR13 ;  /* 0x0000000d96a77c20 */ /* 0x000fe20008410000 */
[----:B------:R-:W-:Y:S01]  /*6480*/  FADD.FTZ R104, R185, -R104 ;  /* 0x80000068b9687221 */ /* 0x000fe20000010000 */
[----:B------:R-:W-:Y:S01]  /*6490*/  FMUL.FTZ R105, R151, UR13 ;  /* 0x0000000d97697c20 */ /* 0x000fe20008410000 */
[----:B------:R-:W-:Y:S01]  /*64a0*/  LOP3.LUT P6, RZ, R25, 0xff0000, RZ, 0xc0, !PT ;  /* 0x00ff000019ff7812 */ /* 0x000fe200078cc0ff */
[C---:B------:R-:W-:Y:S01]  /*64b0*/  FMUL.FTZ R149, R7.reuse, R106 ;  /* 0x0000006a07957220 */ /* 0x040fe20000410000 */
[----:B------:R-:W-:Y:S01]  /*64c0*/  FMUL.FTZ R148, R7, R104 ;  /* 0x0000006807947220 */ /* 0x000fe20000410000 */
        /* <DEDUP_REMOVED lines=36> */
.L_x_3327:
        /* <DEDUP_REMOVED lines=52> */
[----:B------:R-:W-:-:S07]  /*6a50*/  F2FP.F16.F32.PACK_AB R164, R164, R168 ;  /* 0x000000a8a4a4723e */ /* 0x000fce00000000ff */
.L_x_3323:
        /* <DEDUP_REMOVED lines=11> */
.L_x_3319:
[----:B------:R-:W-:Y:S05]  /*6b10*/  BSYNC.RECONVERGENT B0 ;  /* 0x0000000000007941 */ /* 0x000fea0003800200 */
.L_x_3318:
        /* <DEDUP_REMOVED lines=17> */
[----:B------:R-:W-:Y:S01]  /*6c30*/  FADD.FTZ R105, R189, -R136 ;  /* 0x80000088bd697221 */ /* 0x000fe20000010000 */
[-CC-:B------:R-:W-:Y:S01]  /*6c40*/  FFMA.FTZ R148, R196, R171.reuse, R173.reuse ;  /* 0x000000abc4947223 */ /* 0x180fe200000100ad */
[----:B------:R-:W-:Y:S01]  /*6c50*/  FADD.FTZ R136, R187, -R106 ;  /* 0x8000006abb887221 */ /* 0x000fe20000010000 */
[-CC-:B------:R-:W-:Y:S01]  /*6c60*/  FFMA.FTZ R150, R202, R171.reuse, R173.reuse ;  /* 0x000000abca967223 */ /* 0x180fe200000100ad */
[-CC-:B------:R-:W-:Y:S01]  /*6c70*/  FFMA.FTZ R138, R194, R171.reuse, R173.reuse ;  /* 0x000000abc28a7223 */ /* 0x180fe200000100ad */
[----:B------:R-:W-:Y:S01]  /*6c80*/  FFMA.FTZ R104, R20, R171, R173 ;  /* 0x000000ab14687223 */ /* 0x000fe200000100ad */
[----:B-----5:R-:W-:Y:S01]  /*6c90*/  FFMA.FTZ R151, R7, R166, R163 ;  /* 0x000000a607977223 */ /* 0x020fe200000100a3 */
[----:B------:R-:W-:Y:S01]  /*6ca0*/  FADD.FTZ R139, R205, -R164 ;  /* 0x800000a4cd8b7221 */ /* 0x000fe20000010000 */
[----:B------:R-:W-:Y:S01]  /*6cb0*/  ISETP.GE.U32.AND P2, PT, R182, RZ, PT ;  /* 0x000000ffb600720c */ /* 0x000fe20003f46070 */
[----:B------:R-:W-:Y:S01]  /*6cc0*/  FFMA.FTZ R106, R7, R105, R158 ;  /* 0x00000069076a7223 */ /* 0x000fe2000001009e */
[----:B------:R-:W-:Y:S01]  /*6cd0*/  FADD.FTZ R107, R197, -R148 ;  /* 0x80000094c56b7221 */ /* 0x000fe20000010000 */
[----:B------:R-:W-:Y:S01]  /*6ce0*/  FFMA.FTZ R105, R7, R136, R157 ;  /* 0x0000008807697223 */ /* 0x000fe2000001009d */
[----:B------:R-:W-:Y:S01]  /*6cf0*/  FADD.FTZ R164, R203, -R150 ;  /* 0x80000096cba47221 */ /* 0x000fe20000010000 */
[----:B------:R-:W-:Y:S01]  /*6d00*/  FADD.FTZ R138, R195, -R138 ;  /* 0x8000008ac38a7221 */ /* 0x000fe20000010000 */
[----:B------:R-:W-:Y:S01]  /*6d10*/  FADD.FTZ R137, R21, -R104 ;  /* 0x8000006815897221 */ /* 0x000fe20000010000 */
[----:B------:R-:W-:Y:S01]  /*6d20*/  FMUL.FTZ R136, R151, UR13 ;  /* 0x0000000d97887c20 */ /* 0x000fe20008410000 */
[----:B------:R-:W-:Y:S01]  /*6d30*/  FFMA.FTZ R150, R7, R139, R162 ;  /* 0x0000008b07967223 */ /* 0x000fe200000100a2 */
[----:B------:R-:W-:Y:S01]  /*6d40*/  ISETP.GE.U32.AND.EX P2, PT, R183, 0x1000000, PT, P2 ;  /* 0x01000000b700780c */ /* 0x000fe20003f46120 */
        /* <DEDUP_REMOVED lines=15> */
[----:B------:R-:W-:Y:S01]  /*6e40*/  F2FP.F16.F32.PACK_AB R139, R136, R139 ;  /* 0x0000008b888b723e */ /* 0x000fe200000000ff */
        /* <DEDUP_REMOVED lines=19> */
[----:B------:R-:W-:-:S02]  /*6f80*/  F2FP.F16.F32.PACK_AB R138, R137, R138 ;  /* 0x0000008a898a723e */ /* 0x000fc400000000ff */
[----:B------:R-:W-:Y:S01]  /*6f90*/  F2FP.F16.F32.PACK_AB R165, R136, R165 ;  /* 0x000000a588a5723e */ /* 0x000fe200000000ff */
[----:B------:R-:W-:Y:S01]  /*6fa0*/  FMUL.FTZ R136, R105, UR13 ;  /* 0x0000000d69887c20 */ /* 0x000fe20008410000 */
[----:B------:R-:W-:Y:S01]  /*6fb0*/  FSEL R137, R7, RZ, P5 ;  /* 0x000000ff07897208 */ /* 0x000fe20002800000 */
[----:B------:R-:W-:Y:S01]  /*6fc0*/  FMUL.FTZ R7, R104, UR13 ;  /* 0x0000000d68077c20 */ /* 0x000fe20008410000 */
[----:B------:R-:W-:Y:S02]  /*6fd0*/  LOP3.LUT P6, RZ, R182, 0xff00, RZ, 0xc0, !PT ;  /* 0x0000ff00b6ff7812 */ /* 0x000fe400078cc0ff */
[----:B------:R-:W-:Y:S02]  /*6fe0*/  F2FP.F16.F32.PACK_AB R137, R164, R137 ;  /* 0x00000089a489723e */ /* 0x000fe400000000ff */
[C---:B------:R-:W-:Y:S02]  /*6ff0*/  LOP3.LUT P2, RZ, R180.reuse, 0xff00, RZ, 0xc0, !PT ;  /* 0x0000ff00b4ff7812 */ /* 0x040fe4000784c0ff */
[----:B------:R-:W-:-:S02]  /*7000*/  LOP3.LUT P5, RZ, R180, 0xff, RZ, 0xc0, !PT ;  /* 0x000000ffb4ff7812 */ /* 0x000fc400078ac0ff */
        /* <DEDUP_REMOVED lines=8> */
.L_x_3332:
        /* <DEDUP_REMOVED lines=43> */
[----:B------:R-:W-:-:S02]  /*7340*/  F2FP.F16.F32.PACK_AB R166, R137, R166 ;  /* 0x000000a689a6723e */ /* 0x000fc400000000ff */
[----:B------:R-:W-:Y:S01]  /*7350*/  LOP3.LUT P5, RZ, R180, 0xff0000, RZ, 0xc0, !PT ;  /* 0x00ff0000b4ff7812 */ /* 0x000fe200078ac0ff */
[----:B------:R-:W-:Y:S01]  /*7360*/  FMUL.FTZ R137, R136, UR13 ;  /* 0x0000000d88897c20 */ /* 0x000fe20008410000 */
[----:B------:R-:W-:Y:S01]  /*7370*/  FMUL.FTZ R136, R164, UR13 ;  /* 0x0000000da4887c20 */ /* 0x000fe20008410000 */
[----:B------:R-:W-:Y:S02]  /*7380*/  LOP3.LUT P2, RZ, R180, 0xff000000, RZ, 0xc0, !PT ;  /* 0xff000000b4ff7812 */ /* 0x000fe4000784c0ff */
[----:B------:R-:W-:Y:S02]  /*7390*/  F2FP.F16.F32.PACK_AB R138, R165, R138 ;  /* 0x0000008aa58a723e */ /* 0x000fe400000000ff */
[C---:B------:R-:W-:Y:S02]  /*73a0*/  FSEL R165, R137.reuse, RZ, P6 ;  /* 0x000000ff89a57208 */ /* 0x040fe40003000000 */
[----:B------:R-:W-:Y:S02]  /*73b0*/  LOP3.LUT P6, RZ, R182, 0xff000000, RZ, 0xc0, !PT ;  /* 0xff000000b6ff7812 */ /* 0x000fe400078cc0ff */
[----:B------:R-:W-:-:S02]  /*73c0*/  FSEL R137, R137, RZ, P5 ;  /* 0x000000ff89897208 */ /* 0x000fc40002800000 */
        /* <DEDUP_REMOVED lines=23> */
.L_x_3331:
        /* <DEDUP_REMOVED lines=12> */
[----:B------:R-:W-:Y:S01]  /*7600*/  FADD.FTZ R136, R187, -R106 ;  /* 0x8000006abb887221 */ /* 0x000fe20000010000 */
[-CC-:B------:R-:W-:Y:S01]  /*7610*/  FFMA.FTZ R150, R202, R171.reuse, R173.reuse ;  /* 0x000000abca967223 */ /* 0x180fe200000100ad */
[-CC-:B------:R-:W-:Y:S01]  /*7620*/  FFMA.FTZ R148, R194, R171.reuse, R173.reuse ;  /* 0x000000abc2947223 */ /* 0x180fe200000100ad */
[----:B------:R-:W-:Y:S01]  /*7630*/  FFMA.FTZ R104, R20, R171, R173 ;  /* 0x000000ab14687223 */ /* 0x000fe200000100ad */
[----:B-----5:R-:W-:Y:S01]  /*7640*/  FMUL.FTZ R151, R7, R172 ;  /* 0x000000ac07977220 */ /* 0x020fe20000410000 */
[----:B------:R-:W-:Y:S01]  /*7650*/  FADD.FTZ R170, R205, -R164 ;  /* 0x800000a4cdaa7221 */ /* 0x000fe20000010000 */
[----:B------:R-:W-:Y:S01]  /*7660*/  ISETP.GE.U32.AND P2, PT, R182, RZ, PT ;  /* 0x000000ffb600720c */ /* 0x000fe20003f46070 */
[----:B------:R-:W-:Y:S01]  /*7670*/  FMUL.FTZ R105, R7, R136 ;  /* 0x0000008807697220 */ /* 0x000fe20000410000 */
[----:B------:R-:W-:Y:S01]  /*7680*/  FADD.FTZ R168, R203, -R150 ;  /* 0x80000096cba87221 */ /* 0x000fe20000010000 */
        /* <DEDUP_REMOVED lines=58> */
.L_x_3334:
        /* <DEDUP_REMOVED lines=72> */
[----:B------:R-:W-:-:S02]  /*7eb0*/  F2FP.F16.F32.PACK_AB R136, R169, R168 ;  /* 0x000000a8a988723e */ /* 0x000fc400000000ff */
[----:B------:R-:W-:Y:S01]  /*7ec0*/  F2FP.F16.F32.PACK_AB R164, R164, R7 ;  /* 0x00000007a4a4723e */ /* 0x000fe200000000ff */
[----:B------:R-:W-:Y:S06]  /*7ed0*/  BRA `(.L_x_3333) ;  /* 0x0000000c00887947 */ /* 0x000fec0003800000 */
.L_x_3330:
        /* <DEDUP_REMOVED lines=17> */
[----:B------:R-:W-:Y:S01]  /*7ff0*/  FFMA.FTZ R164, R202, R171, R173 ;  /* 0x000000abcaa47223 */ /* 0x000fe200000100ad */
        /* <DEDUP_REMOVED lines=9> */
[----:B------:R-:W-:Y:S01]  /*8090*/  ISETP.GE.U32.AND P2, PT, R182, RZ, PT ;  /* 0x000000ffb600720c */ /* 0x000fe20003f46070 */
        /* <DEDUP_REMOVED lines=17> */
[----:B------:R-:W-:Y:S01]  /*81b0*/  F2FP.F16.F32.PACK_AB R167, R166, R165 ;  /* 0x000000a5a6a7723e */ /* 0x000fe200000000ff */
[----:B------:R-:W-:Y:S01]  /*81c0*/  FMUL.FTZ R165, R106, UR13 ;  /* 0x0000000d6aa57c20 */ /* 0x000fe20008410000 */
[----:B------:R-:W-:Y:S01]  /*81d0*/  F2FP.F16.F32.PACK_AB R166, R164, R7 ;  /* 0x00000007a4a6723e */ /* 0x000fe200000000ff */
        /* <DEDUP_REMOVED lines=11> */
[----:B------:R-:W-:Y:S01]  /*8290*/  F2FP.F16.F32.PACK_AB R164, R7, R164 ;  /* 0x000000a407a4723e */ /* 0x000fe200000000ff */
[----:B------:R-:W-:Y:S06]  /*82a0*/  BRA `(.L_x_3333) ;  /* 0x0000000800947947 */ /* 0x000fec0003800000 */
.L_x_3336:
        /* <DEDUP_REMOVED lines=46> */
[----:B------:R-:W-:-:S04]  /*8590*/  FFMA.FTZ R164, R186, R171, R173 ;  /* 0x000000abbaa47223 */ /* 0x000fc800000100ad */
[----:B------:R-:W-:-:S04]  /*85a0*/  FADD.FTZ R164, R187, -R164 ;  /* 0x800000a4bba47221 */ /* 0x000fc80000010000 */
[----:B------:R-:W-:-:S04]  /*85b0*/  FFMA.FTZ R164, R7, R164, R157 ;  /* 0x000000a407a47223 */ /* 0x000fc8000001009d */
[----:B------:R-:W-:-:S05]  /*85c0*/  FMUL.FTZ R164, R164, UR13 ;  /* 0x0000000da4a47c20 */ /* 0x000fca0008410000 */
[----:B------:R-:W-:Y:S02]  /*85d0*/  FSEL R7, R164, RZ, P5 ;  /* 0x000000ffa4077208 */ /* 0x000fe40002800000 */
[----:B------:R-:W-:-:S04]  /*85e0*/  FSEL R164, R169, RZ, P2 ;  /* 0x000000ffa9a47208 */ /* 0x000fc80001000000 */
[----:B------:R-:W-:Y:S01]  /*85f0*/  F2FP.F16.F32.PACK_AB R164, R7, R164 ;  /* 0x000000a407a4723e */ /* 0x000fe200000000ff */
[----:B------:R-:W-:Y:S06]  /*8600*/  BRA `(.L_x_3333) ;  /* 0x0000000400bc7947 */ /* 0x000fec0003800000 */
.L_x_3335:
        /* <DEDUP_REMOVED lines=58> */
.L_x_3337:
        /* <DEDUP_REMOVED lines=48> */
[----:B------:R-:W-:-:S04]  /*8cb0*/  FMUL.FTZ R164, R7, R164 ;  /* 0x000000a407a47220 */ /* 0x000fc80000410000 */
[----:B------:R-:W-:-:S05]  /*8cc0*/  FMUL.FTZ R164, R164, UR13 ;  /* 0x0000000da4a47c20 */ /* 0x000fca0008410000 */
[----:B------:R-:W-:Y:S02]  /*8cd0*/  FSEL R7, R164, RZ, P5 ;  /* 0x000000ffa4077208 */ /* 0x000fe40002800000 */
[----:B------:R-:W-:-:S04]  /*8ce0*/  FSEL R164, R168, RZ, P2 ;  /* 0x000000ffa8a47208 */ /* 0x000fc80001000000 */
[----:B------:R-:W-:-:S07]  /*8cf0*/  F2FP.F16.F32.PACK_AB R164, R7, R164 ;  /* 0x000000a407a4723e */ /* 0x000fce00000000ff */
.L_x_3333:
        /* <DEDUP_REMOVED lines=10> */
.L_x_3329:
[----:B------:R-:W-:Y:S05]  /*8da0*/  BSYNC.RECONVERGENT B0 ;  /* 0x0000000000007941 */ /* 0x000fea0003800200 */
.L_x_3328:
[----:B-1-34-:R-:W1:Y:S02]  /*8db0*/  LDC.64 R164, c[0x0][0x380] ;  /* 0x0000e000ffa47b82 */ /* 0x01ae640000000a00 */
[----:B-1----:R-:W-:-:S04]  /*8dc0*/  LEA R3, R164, R3, 0x2 ;  /* 0x00000003a4037211 */ /* 0x002fc800078e10ff */
[----:B------:R-:W-:-:S13]  /*8dd0*/  ISETP.GE.AND P0, PT, R3, R165, PT ;  /* 0x000000a50300720c */ /* 0x000fda0003f06270 */
[----:B------:R-:W-:Y:S05]  /*8de0*/  @!P0 BRA `(.L_x_3338) ;  /* 0xffffff7c00208947 */ /* 0x000fea000383ffff */
.L_x_3300:
        /* <DEDUP_REMOVED lines=276> */
.L_x_3340:
[----:B------:R-:W-:Y:S05]  /*9f30*/  BSYNC.RECONVERGENT B0 ;  /* 0x0000000000007941 */ /* 0x000fea0003800200 */
.L_x_3339:
        /* <DEDUP_REMOVED lines=23> */
.L_x_3342:
[----:B------:R-:W-:Y:S05]  /*a0b0*/  BSYNC.RECONVERGENT B0 ;  /* 0x0000000000007941 */ /* 0x000fea0003800200 */
.L_x_3341:
        /* <DEDUP_REMOVED lines=23> */
.L_x_3344:
[----:B------:R-:W-:Y:S05]  /*a230*/  BSYNC.RECONVERGENT B0 ;  /* 0x0000000000007941 */ /* 0x000fea0003800200 */
.L_x_3343:
        /* <DEDUP_REMOVED lines=23> */
.L_x_3346:
[----:B------:R-:W-:Y:S05]  /*a3b0*/  BSYNC.RECONVERGENT B0 ;  /* 0x0000000000007941 */ /* 0x000fea0003800200 */
.L_x_3345:
        /* <DEDUP_REMOVED lines=23> */
.L_x_3348:
[----:B------:R-:W-:Y:S05]  /*a530*/  BSYNC.RECONVERGENT B0 ;  /* 0x0000000000007941 */ /* 0x000fea0003800200 */
.L_x_3347:
        /* <DEDUP_REMOVED lines=8> */
.L_x_3307:
        /* <DEDUP_REMOVED lines=8> */
.L_x_3350:
[----:B------:R-:W-:Y:S05]  /*a640*/  BSYNC B0 ;  /* 0x0000000000007941 */ /* 0x000fea0003800000 */
.L_x_3349:
        /* <DEDUP_REMOVED lines=8> */
.L_x_3351:
[----:B------:R-:W-:Y:S01]  /*a6d0*/  HFMA2 R166, -RZ, RZ, 0, 1.1920928955078125e-07 ;  /* 0x00000002ffa67431 */ /* 0x000fe200000001ff */
[----:B------:R-:W-:Y:S01]  /*a6e0*/  MOV R167, R221 ;  /* 0x000000dd00a77202 */ /* 0x000fe20000000f00 */
[----:B------:R-:W-:-:S07]  /*a6f0*/  FADD.FTZ R223, R168, R223 ;  /* 0x000000dfa8df7221 */ /* 0x000fce0000010000 */
[----:B------:R-:W-:Y:S05]  /*a700*/  WARPSYNC.COLLECTIVE R164, `(.L_x_3352) ;  /* 0x00000000a4087348 */ /* 0x000fea0003c00000 */
[----:B------:R0:W1:Y:S02]  /*a710*/  SHFL.BFLY P0, R168, R167, R166, R165 ;  /* 0x0c0000a6a7a87389 */ /* 0x00006400000000a5 */
[----:B01----:R-:W-:Y:S05]  /*a720*/  ENDCOLLECTIVE ;  /* 0x000000000000791b */ /* 0x003fea0003800000 */
.L_x_3352:
[----:B------:R-:W-:Y:S01]  /*a730*/  MOV R167, R223 ;  /* 0x000000df00a77202 */ /* 0x000fe20000000f00 */
[----:B------:R-:W-:-:S07]  /*a740*/  FADD.FTZ R221, R221, R168 ;  /* 0x000000a8dddd7221 */ /* 0x000fce0000010000 */
[----:B------:R-:W-:Y:S05]  /*a750*/  WARPSYNC.COLLECTIVE R164, `(.L_x_3353) ;  /* 0x00000000a4087348 */ /* 0x000fea0003c00000 */
[----:B------:R0:W1:Y:S02]  /*a760*/  SHFL.BFLY P0, R168, R167, R166, R165 ;  /* 0x0c0000a6a7a87389 */ /* 0x00006400000000a5 */
[----:B01----:R-:W-:Y:S05]  /*a770*/  ENDCOLLECTIVE ;  /* 0x000000000000791b */ /* 0x003fea0003800000 */
.L_x_3353:
[----:B------:R-:W-:Y:S01]  /*a780*/  HFMA2 R166, -RZ, RZ, 0, 2.384185791015625e-07 ;  /* 0x00000004ffa67431 */ /* 0x000fe200000001ff */
[----:B------:R-:W-:Y:S01]  /*a790*/  MOV R167, R221 ;  /* 0x000000dd00a77202 */ /* 0x000fe20000000f00 */
[----:B------:R-:W-:-:S07]  /*a7a0*/  FADD.FTZ R223, R223, R168 ;  /* 0x000000a8dfdf7221 */ /* 0x000fce0000010000 */
[----:B------:R-:W-:Y:S05]  /*a7b0*/  WARPSYNC.COLLECTIVE R164, `(.L_x_3354) ;  /* 0x00000000a4087348 */ /* 0x000fea0003c00000 */
[----:B------:R0:W1:Y:S02]  /*a7c0*/  SHFL.BFLY P0, R168, R167, R166, R165 ;  /* 0x0c0000a6a7a87389 */ /* 0x00006400000000a5 */
[----:B01----:R-:W-:Y:S05]  /*a7d0*/  ENDCOLLECTIVE ;  /* 0x000000000000791b */ /* 0x003fea0003800000 */
.L_x_3354:
[----:B------:R-:W-:Y:S01]  /*a7e0*/  MOV R167, R223 ;  /* 0x000000df00a77202 */ /* 0x000fe20000000f00 */
[----:B------:R-:W-:-:S07]  /*a7f0*/  FADD.FTZ R221, R221, R168 ;  /* 0x000000a8dddd7221 */ /* 0x000fce0000010000 */
[----:B------:R-:W-:Y:S05]  /*a800*/  WARPSYNC.COLLECTIVE R164, `(.L_x_3355) ;  /* 0x00000000a4087348 */ /* 0x000fea0003c00000 */
[----:B------:R0:W1:Y:S02]  /*a810*/  SHFL.BFLY P0, R168, R167, R166, R165 ;  /* 0x0c0000a6a7a87389 */ /* 0x00006400000000a5 */
[----:B01----:R-:W-:Y:S05]  /*a820*/  ENDCOLLECTIVE ;  /* 0x000000000000791b */ /* 0x003fea0003800000 */
.L_x_3355:
[----:B------:R-:W-:Y:S01]  /*a830*/  HFMA2 R166, -RZ, RZ, 0, 4.76837158203125e-07 ;  /* 0x00000008ffa67431 */ /* 0x000fe200000001ff */
[----:B------:R-:W-:Y:S01]  /*a840*/  MOV R167, R221 ;  /* 0x000000dd00a77202 */ /* 0x000fe20000000f00 */
[----:B------:R-:W-:-:S07]  /*a850*/  FADD.FTZ R223, R223, R168 ;  /* 0x000000a8dfdf7221 */ /* 0x000fce0000010000 */
[----:B------:R-:W-:Y:S05]  /*a860*/  WARPSYNC.COLLECTIVE R164, `(.L_x_3356) ;  /* 0x00000000a4087348 */ /* 0x000fea0003c00000 */
[----:B------:R0:W1:Y:S02]  /*a870*/  SHFL.BFLY P0, R168, R167, R166, R165 ;  /* 0x0c0000a6a7a87389 */ /* 0x00006400000000a5 */
[----:B01----:R-:W-:Y:S05]  /*a880*/  ENDCOLLECTIVE ;  /* 0x000000000000791b */ /* 0x003fea0003800000 */
.L_x_3356:
[----:B------:R-:W-:Y:S01]  /*a890*/  MOV R167, R223 ;  /* 0x000000df00a77202 */ /* 0x000fe20000000f00 */
[----:B------:R-:W-:-:S07]  /*a8a0*/  FADD.FTZ R221, R221, R168 ;  /* 0x000000a8dddd7221 */ /* 0x000fce0000010000 */
[----:B------:R-:W-:Y:S05]  /*a8b0*/  WARPSYNC.COLLECTIVE R164, `(.L_x_3357) ;  /* 0x00000000a4087348 */ /* 0x000fea0003c00000 */
[----:B------:R0:W1:Y:S02]  /*a8c0*/  SHFL.BFLY P0, R168, R167, R166, R165 ;  /* 0x0c0000a6a7a87389 */ /* 0x00006400000000a5 */
[----:B01----:R-:W-:Y:S05]  /*a8d0*/  ENDCOLLECTIVE ;  /* 0x000000000000791b */ /* 0x003fea0003800000 */
.L_x_3357:
[----:B------:R-:W-:Y:S01]  /*a8e0*/  HFMA2 R166, -RZ, RZ, 0, 9.5367431640625e-07 ;  /* 0x00000010ffa67431 */ /* 0x000fe200000001ff */
[----:B------:R-:W-:Y:S01]  /*a8f0*/  MOV R167, R221 ;  /* 0x000000dd00a77202 */ /* 0x000fe20000000f00 */
[----:B------:R-:W-:-:S07]  /*a900*/  FADD.FTZ R223, R223, R168 ;  /* 0x000000a8dfdf7221 */ /* 0x000fce0000010000 */
[----:B------:R-:W-:Y:S05]  /*a910*/  WARPSYNC.COLLECTIVE R164, `(.L_x_3358) ;  /* 0x00000000a4087348 */ /* 0x000fea0003c00000 */
[----:B------:R0:W1:Y:S02]  /*a920*/  SHFL.BFLY P0, R168, R167, R166, R165 ;  /* 0x0c0000a6a7a87389 */ /* 0x00006400000000a5 */
[----:B01----:R-:W-:Y:S05]  /*a930*/  ENDCOLLECTIVE ;  /* 0x000000000000791b */ /* 0x003fea0003800000 */
.L_x_3358:
[----:B------:R-:W-:Y:S02]  /*a940*/  MOV R167, R223 ;  /* 0x000000df00a77202 */ /* 0x000fe40000000f00 */
[----:B------:R-:W-:-:S07]  /*a950*/  MOV R169, R168 ;  /* 0x000000a800a97202 */ /* 0x000fce0000000f00 */
[----:B------:R-:W-:Y:S05]  /*a960*/  WARPSYNC.COLLECTIVE R164, `(.L_x_3359) ;  /* 0x00000000a4087348 */ /* 0x000fea0003c00000 */
[----:B------:R0:W1:Y:S02]  /*a970*/  SHFL.BFLY P0, R168, R167, R166, R165 ;  /* 0x0c0000a6a7a87389 */ /* 0x00006400000000a5 */
[----:B01----:R-:W-:Y:S05]  /*a980*/  ENDCOLLECTIVE ;  /* 0x000000000000791b */ /* 0x003fea0003800000 */
.L_x_3359:
[----:B------:R-:W-:Y:S05]  /*a990*/  BRA `(.L_x_3360) ;  /* 0xffffff7800dc7947 */ /* 0x000fea000383ffff */
.L_x_3361:
        /* <DEDUP_REMOVED lines=14> */
.L_x_5010:


//--------------------- .text._ZN10layer_norm31ln_parallel_residual_bwd_kernelINS_13Kernel_traitsIf6__halffS2_fjLj768ELj1ELj4ELj1ELj16ENS_18Kernel_traits_baseILj768EfS2_fS2_fjLj128EEEEELb1ELb0ELb1EEEvNS_9BwdParamsE --------------------------
	.section	.text._ZN10layer_norm31ln_parallel_residual_bwd_kernelINS_13Kernel_traitsIf6__halffS2_fjLj768ELj1ELj4ELj1ELj16ENS_18Kernel_traits_baseILj768EfS2_fS2_fjLj128EEEEELb1ELb0ELb1EEEvNS_9BwdParamsE,"ax",@progbits
	.align	128
        .global         _ZN10layer_norm31ln_parallel_residual_bwd_kernelINS_13Kernel_traitsIf6__halffS2_fjLj768ELj1ELj4ELj1ELj16ENS_18Kernel_traits_baseILj768EfS2_fS2_fjLj128EEEEELb1ELb0ELb1EEEvNS_9BwdParamsE
        .type           _ZN10layer_norm31ln_parallel_residual_bwd_kernelINS_13Kernel_traitsIf6__halffS2_fjLj768ELj1ELj4ELj1ELj16ENS_18Kernel_traits_baseILj768EfS2_fS2_fjLj128EEEEELb1ELb0ELb1EEEvNS_9BwdParamsE,@function
        .size           _ZN10layer_norm31ln_parallel_residual_bwd_kernelINS_13Kernel_traitsIf6__halffS2_fjLj768ELj1ELj4ELj1ELj16ENS_18Kernel_traits_baseILj768EfS2_fS2_fjLj128EEEEELb1ELb0ELb1EEEvNS_9BwdParamsE,(.L_x_5011 - _ZN10layer_norm31ln_parallel_residual_bwd_kernelINS_13Kernel_traitsIf6__halffS2_fjLj768ELj1ELj4ELj1ELj16ENS_18Kernel_traits_baseILj768EfS2_fS2_fjLj128EEEEELb1ELb0ELb1EEEvNS_9BwdParamsE)
        .other          _ZN10layer_norm31ln_parallel_residual_bwd_kernelINS_13Kernel_traitsIf6__halffS2_fjLj768ELj1ELj4ELj1ELj16ENS_18Kernel_traits_baseILj768EfS2_fS2_fjLj128EEEEELb1ELb0ELb1EEEvNS_9BwdParamsE,@"STO_CUDA_ENTRY STV_DEFAULT"
_ZN10layer_norm31ln_parallel_residual_bwd_kernelINS_13Kernel_traitsIf6__halffS2_fjLj768ELj1ELj4ELj1ELj16ENS_18Kernel_traits_baseILj768EfS2_fS2_fjLj128EEEEELb1ELb0ELb1EEEvNS_9BwdParamsE:
.text._ZN10layer_norm31ln_parallel_residual_bwd_kernelINS_13Kernel_traitsIf6__halffS2_fjLj768ELj1ELj4ELj1ELj16ENS_18Kernel_traits_baseILj768EfS2_fS2_fjLj128EEEEELb1ELb0ELb1EEEvNS_9BwdParamsE:
        /* <DEDUP_REMOVED lines=98> */
[----:B------:R-:W-:-:S02]  /*0620*/  MOV R212, RZ ;  /* 0x000000ff00d47202 */ /* 0x000fc40000000f00 */
        /* <DEDUP_REMOVED lines=11> */
[----:B0-----:R-:W-:Y:S02]  /*06e0*/  CS2R R2, SRZ ;  /* 0x0000000000027805 */ /* 0x001fe4000001ff00 */
        /* <DEDUP_REMOVED lines=25> */
.L_x_3390:
        /* <DEDUP_REMOVED lines=19> */
[C---:B------:R-:W-:Y:S01]  /*09b0*/  IMAD.WIDE.U32 R120, R215.reuse, 0x10, R150 ;  /* 0x00000010d7787825 */ /* 0x040fe200078e0096 */
[----:B------:R-:W4:Y:S03]  /*09c0*/  LDG.E.128 R116, desc[UR10][R128.64] ;  /* 0x0000000a80747981 */ /* 0x000f26000c1e1d00 */
[----:B------:R-:W-:Y:S02]  /*09d0*/  IMAD.WIDE R126, R0, 0x4, R126 ;  /* 0x00000004007e7825 */ /* 0x000fe400078e027e */
[----:B------:R-:W3:Y:S04]  /*09e0*/  LDG.E.128 R120, desc[UR10][R120.64] ;  /* 0x0000000a78787981 */ /* 0x000ee8000c1e1d00 */
[----:B------:R-:W3:Y:S01]  /*09f0*/  LDG.E R214, desc[UR10][R126.64] ;  /* 0x0000000a7ed67981 */ /* 0x000ee2000c1e1900 */
[----:B0-----:R-:W-:-:S03]  /*0a00*/  IMAD.WIDE.U32 R124, R215, 0x10, R156 ;  /* 0x00000010d77c7825 */ /* 0x001fc600078e009c */
[----:B------:R-:W3:Y:S04]  /*0a10*/  LDG.E.128 R128, desc[UR10][R128.64+0x10] ;  /* 0x0000100a80807981 */ /* 0x000ee8000c1e1d00 */
[----:B------:R-:W3:Y:S01]  /*0a20*/  LDG.E.128 R124, desc[UR10][R124.64] ;  /* 0x0000000a7c7c7981 */ /* 0x000ee2000c1e1d00 */
[----:B------:R-:W-:-:S05]  /*0a30*/  IADD3 R213, PT, PT, R215, 0x20, RZ ;  /* 0x00000020d7d57810 */ /* 0x000fca0007ffe0ff */
[----:B------:R-:W-:-:S04]  /*0a40*/  IMAD.WIDE.U32 R144, R213, 0x20, R160 ;  /* 0x00000020d5907825 */ /* 0x000fc800078e00a0 */
[----:B------:R-:W-:Y:S01]  /*0a50*/  IMAD.WIDE.U32 R136, R213, 0x10, R150 ;  /* 0x00000010d5887825 */ /* 0x000fe200078e0096 */
[----:B------:R-:W3:Y:S05]  /*0a60*/  LDG.E.128 R132, desc[UR10][R144.64] ;  /* 0x0000000a90847981 */ /* 0x000eea000c1e1d00 */
[----:B------:R-:W3:Y:S01]  /*0a70*/  LDG.E.128 R136, desc[UR10][R136.64] ;  /* 0x0000000a88887981 */ /* 0x000ee2000c1e1d00 */
[----:B------:R-:W-:Y:S02]  /*0a80*/  ISETP.NE.AND.EX P0, PT, RZ, UR15, PT, P0 ;  /* 0x0000000fff007c0c */ /* 0x000fe4000bf05300 */
[----:B-1----:R-:W-:Y:S02]  /*0a90*/  ISETP.NE.U32.AND P1, PT, R192, RZ, PT ;  /* 0x000000ffc000720c */ /* 0x002fe40003f25070 */
[----:B------:R-:W-:-:S02]  /*0aa0*/  IADD3 R216, PT, PT, R215, 0x40, RZ ;  /* 0x00000040d7d87810 */ /* 0x000fc40007ffe0ff */
[----:B------:R-:W-:Y:S01]  /*0ab0*/  ISETP.NE.AND P3, PT, RZ, UR7, PT ;  /* 0x00000007ff007c0c */ /* 0x000fe2000bf65270 */
[----:B------:R-:W-:Y:S01]  /*0ac0*/  IMAD.WIDE.U32 R140, R213, 0x10, R156 ;  /* 0x00000010d58c7825 */ /* 0x000fe200078e009c */
[----:B------:R-:W3:Y:S05]  /*0ad0*/  LDG.E.128 R144, desc[UR10][R144.64+0x10] ;  /* 0x0000100a90907981 */ /* 0x000eea000c1e1d00 */
[----:B------:R-:W0:Y:S01]  /*0ae0*/  @P0 LDC.64 R196, c[0x0][0x3b8] ;  /* 0x0000ee00ffc40b82 */ /* 0x000e220000000a00 */
[----:B------:R-:W-:Y:S01]  /*0af0*/  ISETP.NE.AND.EX P1, PT, R193, RZ, PT, P1 ;  /* 0x000000ffc100720c */ /* 0x000fe20003f25310 */
[----:B------:R-:W3:Y:S06]  /*0b00*/  LDG.E.128 R140, desc[UR10][R140.64] ;  /* 0x0000000a8c8c7981 */ /* 0x000eec000c1e1d00 */
[----:B------:R-:W1:Y:S08]  /*0b10*/  @P0 LDC.64 R148, c[0x0][0x3b8] ;  /* 0x0000ee00ff940b82 */ /* 0x000e700000000a00 */
[----:B------:R-:W1:Y:S01]  /*0b20*/  @P1 LDC.64 R194, c[0x0][0x438] ;  /* 0x00010e00ffc21b82 */ /* 0x000e620000000a00 */
[----:B0-----:R-:W-:-:S07]  /*0b30*/  @P0 IMAD.WIDE.U32 R196, R216, 0x8, R196 ;  /* 0x00000008d8c40825 */ /* 0x001fce00078e00c4 */
[----:B------:R-:W0:Y:S01]  /*0b40*/  @P0 LDC.64 R162, c[0x0][0x3b8] ;  /* 0x0000ee00ffa20b82 */ /* 0x000e220000000a00 */
[----:B-----5:R1:W5:Y:S07]  /*0b50*/  @P0 LDG.E.64 R188, desc[UR10][R196.64] ;  /* 0x0000000ac4bc0981 */ /* 0x02036e000c1e1b00 */
[----:B-1----:R-:W1:Y:S01]  /*0b60*/  @P1 LDC.64 R196, c[0x0][0x438] ;  /* 0x00010e00ffc41b82 */ /* 0x002e620000000a00 */
[----:B------:R-:W-:-:S05]  /*0b70*/  @P1 IMAD.WIDE.U32 R194, R213, 0x20, R194 ;  /* 0x00000020d5c21825 */ /* 0x000fca00078e00c2 */
[----:B------:R-:W5:Y:S04]  /*0b80*/  @P1 LDG.E.128 R88, desc[UR10][R194.64] ;  /* 0x0000000ac2581981 */ /* 0x000f68000c1e1d00 */
[----:B------:R1:W5:Y:S02]  /*0b90*/  @P1 LDG.E.128 R92, desc[UR10][R194.64+0x10] ;  /* 0x0000100ac25c1981 */ /* 0x000364000c1e1d00 */
[----:B-1----:R-:W-:-:S05]  /*0ba0*/  @P1 IMAD.WIDE.U32 R194, R216, 0x20, R196 ;  /* 0x00000020d8c21825 */ /* 0x002fca00078e00c4 */
[----:B------:R-:W5:Y:S04]  /*0bb0*/  @P1 LDG.E.128 R96, desc[UR10][R194.64] ;  /* 0x0000000ac2601981 */ /* 0x000f68000c1e1d00 */
[----:B------:R-:W5:Y:S01]  /*0bc0*/  @P1 LDG.E.128 R100, desc[UR10][R194.64+0x10] ;  /* 0x0000100ac2641981 */ /* 0x000f62000c1e1d00 */
[----:B------:R-:W-:-:S04]  /*0bd0*/  @P0 IMAD.WIDE.U32 R148, R215, 0x8, R148 ;  /* 0x00000008d7940825 */ /* 0x000fc800078e0094 */
[----:B0-----:R-:W-:Y:S01]  /*0be0*/  @P0 IMAD.WIDE.U32 R162, R213, 0x8, R162 ;  /* 0x00000008d5a20825 */ /* 0x001fe200078e00a2 */
[----:B------:R0:W5:Y:S03]  /*0bf0*/  @P0 LDG.E.64 R184, desc[UR10][R148.64] ;  /* 0x0000000a94b80981 */ /* 0x000166000c1e1b00 */
[C---:B------:R-:W-:Y:S01]  /*0c00*/  IMAD.WIDE.U32 R160, R216.reuse, 0x20, R160 ;  /* 0x00000020d8a07825 */ /* 0x040fe200078e00a0 */
[----:B------:R1:W5:Y:S03]  /*0c10*/  @P0 LDG.E.64 R186, desc[UR10][R162.64] ;  /* 0x0000000aa2ba0981 */ /* 0x000366000c1e1b00 */
[C---:B------:R-:W-:Y:S01]  /*0c20*/  IMAD.WIDE.U32 R156, R216.reuse, 0x10, R156 ;  /* 0x00000010d89c7825 */ /* 0x040fe200078e009c */
[----:B------:R-:W3:Y:S03]  /*0c30*/  LDG.E.128 R152, desc[UR10][R160.64] ;  /* 0x0000000aa0987981 */ /* 0x000ee6000c1e1d00 */
[----:B0-----:R-:W-:-:S02]  /*0c40*/  IMAD.WIDE.U32 R148, R216, 0x10, R150 ;  /* 0x00000010d8947825 */ /* 0x001fc400078e0096 */
[----:B------:R-:W3:Y:S01]  /*0c50*/  LDG.E.128 R156, desc[UR10][R156.64] ;  /* 0x0000000a9c9c7981 */ /* 0x000ee2000c1e1d00 */
[----:B-1----:R-:W0:Y:S03]  /*0c60*/  @P1 LDC.64 R162, c[0x0][0x438] ;  /* 0x00010e00ffa21b82 */ /* 0x002e260000000a00 */
[----:B------:R-:W3:Y:S01]  /*0c70*/  LDG.E.128 R148, desc[UR10][R148.64] ;  /* 0x0000000a94947981 */ /* 0x000ee2000c1e1d00 */
[----:B0-----:R-:W-:-:S05]  /*0c80*/  @P1 IMAD.WIDE.U32 R162, R215, 0x20, R162 ;  /* 0x00000020d7a21825 */ /* 0x001fca00078e00a2 */
[----:B------:R-:W5:Y:S04]  /*0c90*/  @P1 LDG.E.128 R80, desc[UR10][R162.64] ;  /* 0x0000000aa2501981 */ /* 0x000f68000c1e1d00 */
[----:B------:R0:W5:Y:S04]  /*0ca0*/  @P1 LDG.E.128 R84, desc[UR10][R162.64+0x10] ;  /* 0x0000100aa2541981 */ /* 0x000168000c1e1d00 */
[----:B------:R-:W3:Y:S01]  /*0cb0*/  LDG.E.128 R160, desc[UR10][R160.64+0x10] ;  /* 0x0000100aa0a07981 */ /* 0x000ee2000c1e1d00 */
[----:B--2---:R-:W-:-:S05]  /*0cc0*/  FSEL R197, R217, RZ, !P3 ;  /* 0x000000ffd9c57208 */ /* 0x004fca0005800000 */
[----:B----4-:R-:W-:Y:S01]  /*0cd0*/  FADD.FTZ R217, -R197, R116 ;  /* 0x00000074c5d97221 */ /* 0x010fe20000010100 */
[----:B---3--:R-:W-:-:S03]  /*0ce0*/  HADD2.F32 R219, -RZ, R120.H0_H0 ;  /* 0x20000078ffdb7230 */ /* 0x008fc60000004100 */
[----:B------:R-:W-:Y:S02]  /*0cf0*/  FMUL.FTZ R116, R214, R217 ;  /* 0x000000d9d6747220 */ /* 0x000fe40000410000 */
[----:B------:R-:W-:Y:S02]  /*0d00*/  FADD.FTZ R234, R219, R234 ;  /* 0x000000eadbea7221 */ /* 0x000fe40000010000 */
[-C--:B------:R-:W-:Y:S01]  /*0d10*/  FFMA.FTZ R4, R116, R219.reuse, R4 ;  /* 0x000000db74047223 */ /* 0x080fe20000010004 */
[----:B------:R-:W-:Y:S01]  /*0d20*/  FMUL.FTZ R219, R52, R219 ;  /* 0x000000db34db7220 */ /* 0x000fe20000410000 */
[C---:B------:R-:W-:Y:S01]  /*0d30*/  FADD.FTZ R195, -R197.reuse, R118 ;  /* 0x00000076c5c37221 */ /* 0x040fe20000010100 */
[----:B------:R-:W-:Y:S02]  /*0d40*/  HADD2.F32 R217, -RZ, R124.H0_H0 ;  /* 0x2000007cffd97230 */ /* 0x000fe40000004100 */
[----:B------:R-:W-:Y:S01]  /*0d50*/  FADD.FTZ R117, -R197, R117 ;  /* 0x00000075c5757221 */ /* 0x000fe20000010100 */
[----:B------:R-:W-:-:S02]  /*0d60*/  HADD2.F32 R120, -RZ, R120.H1_H1 ;  /* 0x30000078ff787230 */ /* 0x000fc40000004100 */
[----:B------:R-:W-:Y:S01]  /*0d70*/  FMUL.FTZ R195, R214, R195 ;  /* 0x000000c3d6c37220 */ /* 0x000fe20000410000 */
[----:B------:R-:W-:Y:S01]  /*0d80*/  FFMA.FTZ R194, R76, R217, R219 ;  /* 0x000000d94cc27223 */ /* 0x000fe200000100db */
[----:B------:R-:W-:Y:S02]  /*0d90*/  HADD2.F32 R219, -RZ, R121.H0_H0 ;  /* 0x20000079ffdb7230 */ /* 0x000fe40000004100 */
[----:B------:R-:W-:Y:S01]  /*0da0*/  FMUL.FTZ R117, R214, R117 ;  /* 0x00000075d6757220 */ /* 0x000fe20000410000 */
[----:B------:R-:W-:Y:S02]  /*0db0*/  HADD2.F32 R124, -RZ, R124.H1_H1 ;  /* 0x3000007cff7c7230 */ /* 0x000fe40000004100 */
[----:B------:R-:W-:Y:S01]  /*0dc0*/  FADD.FTZ R170, R217, R170 ;  /* 0x000000aad9aa7221 */ /* 0x000fe20000010000 */
[----:B------:R-:W-:Y:S01]  /*0dd0*/  FFMA.FTZ R22, R116, R217, R22 ;  /* 0x000000d974167223 */ /* 0x000fe20000010016 */
[----:B------:R-:W-:Y:S01]  /*0de0*/  FMUL.FTZ R196, R53, R120 ;  /* 0x0000007835c47220 */ /* 0x000fe20000410000 */
[----:B------:R-:W-:Y:S01]  /*0df0*/  FADD.FTZ R236, R219, R236 ;  /* 0x000000ecdbec7221 */ /* 0x000fe20000010000 */
[----:B------:R-:W-:-:S02]  /*0e00*/  HADD2.F32 R217, -RZ, R125.H0_H0 ;  /* 0x2000007dffd97230 */ /* 0x000fc40000004100 */
[-C--:B------:R-:W-:Y:S01]  /*0e10*/  FFMA.FTZ R2, R195, R219.reuse, R2 ;  /* 0x000000dbc3027223 */ /* 0x080fe20000010002 */
[----:B------:R-:W-:Y:S01]  /*0e20*/  FMUL.FTZ R219, R54, R219 ;  /* 0x000000db36db7220 */ /* 0x000fe20000410000 */
[----:B------:R-:W-:Y:S01]  /*0e30*/  FADD.FTZ R235, R120, R235 ;  /* 0x000000eb78eb7221 */ /* 0x000fe20000010000 */
[----:B------:R-:W-:Y:S01]  /*0e40*/  FFMA.FTZ R3, R117, R120, R3 ;  /* 0x0000007875037223 */ /* 0x000fe20000010003 */
[----:B------:R-:W-:Y:S01]  /*0e50*/  FADD.FTZ R119, -R197, R119 ;  /* 0x00000077c5777221 */ /* 0x000fe20000010100 */
[----:B------:R-:W-:Y:S01]  /*0e60*/  FADD.FTZ R169, R124, R169 ;  /* 0x000000a97ca97221 */ /* 0x000fe20000010000 */
[-C--:B------:R-:W-:Y:S01]  /*0e70*/  FFMA.FTZ R21, R117, R124.reuse, R21 ;  /* 0x0000007c75157223 */ /* 0x080fe20000010015 */
[----:B------:R-:W-:Y:S02]  /*0e80*/  HADD2.F32 R120, -RZ, R121.H1_H1 ;  /* 0x30000079ff787230 */ /* 0x000fe40000004100 */
[----:B------:R-:W-:Y:S01]  /*0e90*/  FFMA.FTZ R124, R77, R124, R196 ;  /* 0x0000007c4d7c7223 */ /* 0x000fe200000100c4 */
[----:B------:R-:W-:Y:S01]  /*0ea0*/  FFMA.FTZ R196, R78, R217, R219 ;  /* 0x000000d94ec47223 */ /* 0x000fe200000100db */
[----:B------:R-:W-:Y:S01]  /*0eb0*/  FMUL.FTZ R218, R214, R119 ;  /* 0x00000077d6da7220 */ /* 0x000fe20000410000 */
[----:B------:R-:W-:Y:S01]  /*0ec0*/  FADD.FTZ R219, -R197, R128 ;  /* 0x00000080c5db7221 */ /* 0x000fe20000010100 */
[----:B------:R-:W-:-:S02]  /*0ed0*/  HADD2.F32 R118, -RZ, R125.H1_H1 ;  /* 0x3000007dff767230 */ /* 0x000fc40000004100 */
[----:B------:R-:W-:Y:S01]  /*0ee0*/  FADD.FTZ R129, -R197, R129 ;  /* 0x00000081c5817221 */ /* 0x000fe20000010100 */
[--C-:B------:R-:W-:Y:S02]  /*0ef0*/  HADD2.F32 R121, -RZ, R122.reuse.H0_H0 ;  /* 0x2000007aff797230 */ /* 0x100fe40000004100 */
[-C--:B------:R-:W-:Y:S01]  /*0f00*/  FMUL.FTZ R220, R55, R120.reuse ;  /* 0x0000007837dc7220 */ /* 0x080fe20000410000 */
[----:B------:R-:W-:Y:S02]  /*0f10*/  HADD2.F32 R122, -RZ, R122.H1_H1 ;  /* 0x3000007aff7a7230 */ /* 0x000fe40000004100 */
[----:B------:R-:W-:Y:S01]  /*0f20*/  FADD.FTZ R131, -R197, R131 ;  /* 0x00000083c5837221 */ /* 0x000fe20000010100 */
[----:B------:R-:W-:Y:S01]  /*0f30*/  FADD.FTZ R237, R120, R237 ;  /* 0x000000ed78ed7221 */ /* 0x000fe20000010000 */
[----:B------:R-:W-:Y:S01]  /*0f40*/  FFMA.FTZ R229, R218, R120, R229 ;  /* 0x00000078dae57223 */ /* 0x000fe200000100e5 */
[----:B------:R-:W-:Y:S01]  /*0f50*/  FMUL.FTZ R219, R214, R219 ;  /* 0x000000dbd6db7220 */ /* 0x000fe20000410000 */
[----:B------:R-:W-:Y:S01]  /*0f60*/  FADD.FTZ R168, R217, R168 ;  /* 0x000000a8d9a87221 */ /* 0x000fe20000010000 */
[----:B------:R-:W-:Y:S01]  /*0f70*/  FFMA.FTZ R20, R195, R217, R20 ;  /* 0x000000d9c3147223 */ /* 0x000fe20000010014 */
[----:B------:R-:W-:-:S02]  /*0f80*/  HADD2.F32 R119, -RZ, R126.H0_H0 ;  /* 0x2000007eff777230 */ /* 0x000fc40000004100 */
[----:B------:R-:W-:Y:S01]  /*0f90*/  FMUL.FTZ R222, R214, R129 ;  /* 0x00000081d6de7220 */ /* 0x000fe20000410000 */
[--C-:B------:R-:W-:Y:S02]  /*0fa0*/  HADD2.F32 R120, -RZ, R123.reuse.H1_H1 ;  /* 0x3000007bff787230 */ /* 0x100fe40000004100 */
[----:B------:R-:W-:Y:S01]  /*0fb0*/  FADD.FTZ R167, R118, R167 ;  /* 0x000000a776a77221 */ /* 0x000fe20000010000 */
[-C--:B------:R-:W-:Y:S01]  /*0fc0*/  FFMA.FTZ R19, R218, R118.reuse, R19 ;  /* 0x00000076da137223 */ /* 0x080fe20000010013 */
[----:B------:R-:W-:Y:S01]  /*0fd0*/  FFMA.FTZ R217, R79, R118, R220 ;  /* 0x000000764fd97223 */ /* 0x000fe200000100dc */
[----:B------:R-:W-:Y:S02]  /*0fe0*/  HADD2.F32 R126, -RZ, R126.H1_H1 ;  /* 0x3000007eff7e7230 */ /* 0x000fe40000004100 */
[----:B------:R-:W-:Y:S01]  /*0ff0*/  FADD.FTZ R223, -R197, R130 ;  /* 0x00000082c5df7221 */ /* 0x000fe20000010100 */
[----:B------:R-:W-:Y:S01]  /*1000*/  FMUL.FTZ R226, R214, R131 ;  /* 0x00000083d6e27220 */ /* 0x000fe20000410000 */
[-C--:B------:R-:W-:Y:S01]  /*1010*/  FMUL.FTZ R125, R48, R121.reuse ;  /* 0x00000079307d7220 */ /* 0x080fe20000410000 */
[-C--:B------:R-:W-:Y:S01]  /*1020*/  FMUL.FTZ R118, R49, R122.reuse ;  /* 0x0000007a31767220 */ /* 0x080fe20000410000 */
[----:B------:R-:W-:Y:S01]  /*1030*/  FADD.FTZ R238, R121, R238 ;  /* 0x000000ee79ee7221 */ /* 0x000fe20000010000 */
[----:B------:R-:W-:Y:S01]  /*1040*/  FFMA.FTZ R230, R219, R121, R230 ;  /* 0x00000079dbe67223 */ /* 0x000fe200000100e6 */
[----:B------:R-:W-:Y:S01]  /*1050*/  FADD.FTZ R239, R122, R239 ;  /* 0x000000ef7aef7221 */ /* 0x000fe20000010000 */
[----:B------:R-:W-:Y:S01]  /*1060*/  FFMA.FTZ R231, R222, R122, R231 ;  /* 0x0000007adee77223 */ /* 0x000fe200000100e7 */
[----:B------:R-:W-:-:S02]  /*1070*/  HADD2.F32 R121, -RZ, R123.H0_H0 ;  /* 0x2000007bff797230 */ /* 0x000fc40000004100 */
[----:B------:R-:W-:Y:S01]  /*1080*/  FMUL.FTZ R223, R214, R223 ;  /* 0x000000dfd6df7220 */ /* 0x000fe20000410000 */
[-C--:B------:R-:W-:Y:S01]  /*1090*/  FMUL.FTZ R122, R51, R120.reuse ;  /* 0x00000078337a7220 */ /* 0x080fe20000410000 */
[----:B------:R-:W-:Y:S01]  /*10a0*/  FADD.FTZ R241, R120, R241 ;  /* 0x000000f178f17221 */ /* 0x000fe20000010000 */
[----:B------:R-:W-:Y:S01]  /*10b0*/  FFMA.FTZ R233, R226, R120, R233 ;  /* 0x00000078e2e97223 */ /* 0x000fe200000100e9 */
[----:B------:R-:W-:Y:S01]  /*10c0*/  FADD.FTZ R166, R119, R166 ;  /* 0x000000a677a67221 */ /* 0x000fe20000010000 */
[-C--:B------:R-:W-:Y:S01]  /*10d0*/  FFMA.FTZ R18, R219, R119.reuse, R18 ;  /* 0x00000077db127223 */ /* 0x080fe20000010012 */
[----:B------:R-:W-:Y:S01]  /*10e0*/  FFMA.FTZ R128, R72, R119, R125 ;  /* 0x0000007748807223 */ /* 0x000fe2000001007d */
[----:B------:R-:W-:Y:S01]  /*10f0*/  FFMA.FTZ R129, R73, R126, R118 ;  /* 0x0000007e49817223 */ /* 0x000fe20000010076 */
[----:B------:R-:W2:Y:S01]  /*1100*/  LDL.LU R120, [R1+0xc] ;  /* 0x00000c0001787983 */ /* 0x000ea20000300800 */
[--C-:B------:R-:W-:Y:S02]  /*1110*/  HADD2.F32 R119, -RZ, R127.reuse.H0_H0 ;  /* 0x2000007fff777230 */ /* 0x100fe40000004100 */
[----:B------:R-:W-:-:S02]  /*1120*/  HADD2.F32 R118, -RZ, R127.H1_H1 ;  /* 0x3000007fff767230 */ /* 0x000fc40000004100 */
[----:B------:R-:W-:Y:S01]  /*1130*/  FADD.FTZ R127, -R197, R133 ;  /* 0x00000085c57f7221 */ /* 0x000fe20000010100 */
[-C--:B------:R-:W-:Y:S01]  /*1140*/  FMUL.FTZ R125, R50, R121.reuse ;  /* 0x00000079327d7220 */ /* 0x080fe20000410000 */
[----:B------:R-:W-:Y:S01]  /*1150*/  FADD.FTZ R240, R121, R240 ;  /* 0x000000f079f07221 */ /* 0x000fe20000010000 */
[----:B------:R-:W-:Y:S01]  /*1160*/  FFMA.FTZ R232, R223, R121, R232 ;  /* 0x00000079dfe87223 */ /* 0x000fe200000100e8 */
[--C-:B------:R-:W-:Y:S02]  /*1170*/  HADD2.F32 R121, -RZ, R136.reuse.H0_H0 ;  /* 0x20000088ff797230 */ /* 0x100fe40000004100 */
[----:B------:R-:W-:Y:S01]  /*1180*/  FMUL.FTZ R127, R214, R127 ;  /* 0x0000007fd67f7220 */ /* 0x000fe20000410000 */
[----:B------:R-:W-:Y:S02]  /*1190*/  HADD2.F32 R136, -RZ, R136.H1_H1 ;  /* 0x30000088ff887230 */ /* 0x000fe40000004100 */
[----:B------:R-:W-:Y:S01]  /*11a0*/  FADD.FTZ R31, R118, R31 ;  /* 0x0000001f761f7221 */ /* 0x000fe20000010000 */
[-C--:B------:R-:W-:Y:S01]  /*11b0*/  FFMA.FTZ R15, R226, R118.reuse, R15 ;  /* 0x00000076e20f7223 */ /* 0x080fe2000001000f */
[----:B------:R-:W-:Y:S01]  /*11c0*/  FFMA.FTZ R131, R75, R118, R122 ;  /* 0x000000764b837223 */ /* 0x000fe2000001007a */
[-C--:B------:R-:W-:Y:S01]  /*11d0*/  FMUL.FTZ R118, R45, R136.reuse ;  /* 0x000000882d767220 */ /* 0x080fe20000410000 */
[----:B------:R-:W-:Y:S01]  /*11e0*/  FADD.FTZ R251, R136, R251 ;  /* 0x000000fb88fb7221 */ /* 0x000fe20000010000 */
[----:B------:R-:W-:-:S02]  /*11f0*/  FFMA.FTZ R243, R127, R136, R243 ;  /* 0x000000887ff37223 */ /* 0x000fc400000100f3 */
[----:B------:R-:W3:Y:S01]  /*1200*/  LDL.LU R136, [R1+0x10] ;  /* 0x0000100001887983 */ /* 0x000ee20000300800 */
[----:B------:R-:W-:Y:S01]  /*1210*/  FFMA.FTZ R130, R74, R119, R125 ;  /* 0x000000774a827223 */ /* 0x000fe2000001007d */
[----:B------:R-:W-:Y:S01]  /*1220*/  FADD.FTZ R125, -R197, R132 ;  /* 0x00000084c57d7221 */ /* 0x000fe20000010100 */
[----:B------:R-:W-:-:S03]  /*1230*/  FADD.FTZ R164, R119, R164 ;  /* 0x000000a477a47221 */ /* 0x000fc60000010000 */
[----:B------:R-:W-:Y:S01]  /*1240*/  FMUL.FTZ R125, R214, R125 ;  /* 0x0000007dd67d7220 */ /* 0x000fe20000410000 */
[----:B------:R-:W-:Y:S01]  /*1250*/  FFMA.FTZ R16, R223, R119, R16 ;  /* 0x00000077df107223 */ /* 0x000fe20000010010 */
[--C-:B------:R-:W-:Y:S02]  /*1260*/  HADD2.F32 R132, -RZ, R140.reuse.H1_H1 ;  /* 0x3000008cff847230 */ /* 0x100fe40000004100 */
[----:B------:R-:W-:Y:S01]  /*1270*/  FADD.FTZ R250, R121, R250 ;  /* 0x000000fa79fa7221 */ /* 0x000fe20000010000 */
[----:B------:R-:W-:Y:S02]  /*1280*/  HADD2.F32 R119, -RZ, R140.H0_H0 ;  /* 0x2000008cff777230 */ /* 0x000fe40000004100 */
[-C--:B------:R-:W-:Y:S01]  /*1290*/  FFMA.FTZ R242, R125, R121.reuse, R242 ;  /* 0x000000797df27223 */ /* 0x080fe200000100f2 */
[----:B------:R-:W-:Y:S01]  /*12a0*/  FMUL.FTZ R121, R44, R121 ;  /* 0x000000792c797220 */ /* 0x000fe20000410000 */
[----:B------:R-:W-:Y:S01]  /*12b0*/  FADD.FTZ R165, R126, R165 ;  /* 0x000000a57ea57221 */ /* 0x000fe20000010000 */
[----:B------:R-:W-:Y:S01]  /*12c0*/  FFMA.FTZ R17, R222, R126, R17 ;  /* 0x0000007ede117223 */ /* 0x000fe20000010011 */
[----:B------:R-:W-:Y:S01]  /*12d0*/  FADD.FTZ R29, R132, R29 ;  /* 0x0000001d841d7221 */ /* 0x000fe20000010000 */
[-C--:B------:R-:W-:Y:S01]  /*12e0*/  FFMA.FTZ R13, R127, R132.reuse, R13 ;  /* 0x000000847f0d7223 */ /* 0x080fe2000001000d */
[----:B------:R-:W-:Y:S01]  /*12f0*/  FADD.FTZ R30, R119, R30 ;  /* 0x0000001e771e7221 */ /* 0x000fe20000010000 */
[-C--:B------:R-:W-:Y:S01]  /*1300*/  FFMA.FTZ R14, R125, R119.reuse, R14 ;  /* 0x000000777d0e7223 */ /* 0x080fe2000001000e */
[----:B------:R-:W-:Y:S01]  /*1310*/  FFMA.FTZ R126, R68, R119, R121 ;  /* 0x00000077447e7223 */ /* 0x000fe20000010079 */
[----:B------:R-:W-:Y:S01]  /*1320*/  FFMA.FTZ R132, R69, R132, R118 ;  /* 0x0000008445847223 */ /* 0x000fe20000010076 */
[----:B------:R-:W-:Y:S01]  /*1330*/  FADD.FTZ R119, -R197, R134 ;  /* 0x00000086c5777221 */ /* 0x000fe20000010100 */
[----:B------:R-:W-:-:S02]  /*1340*/  HADD2.F32 R118, -RZ, R137.H1_H1 ;  /* 0x30000089ff767230 */ /* 0x000fc40000004100 */
[----:B------:R-:W-:Y:S02]  /*1350*/  HADD2.F32 R121, -RZ, R137.H0_H0 ;  /* 0x20000089ff797230 */ /* 0x000fe40000004100 */
[----:B------:R-:W-:Y:S01]  /*1360*/  FMUL.FTZ R134, R214, R119 ;  /* 0x00000077d6867220 */ /* 0x000fe20000410000 */
[----:B------:R-:W-:Y:S01]  /*1370*/  FADD.FTZ R221, R118, R221 ;  /* 0x000000dd76dd7221 */ /* 0x000fe20000010000 */
[----:B------:R-:W-:Y:S02]  /*1380*/  HADD2.F32 R133, -RZ, R141.H0_H0 ;  /* 0x2000008dff857230 */ /* 0x000fe40000004100 */
[----:B------:R-:W-:Y:S01]  /*1390*/  FADD.FTZ R252, R121, R252 ;  /* 0x000000fc79fc7221 */ /* 0x000fe20000010000 */
[-C--:B------:R-:W-:Y:S01]  /*13a0*/  FFMA.FTZ R244, R134, R121.reuse, R244 ;  /* 0x0000007986f47223 */ /* 0x080fe200000100f4 */
[----:B------:R-:W-:Y:S01]  /*13b0*/  FMUL.FTZ R121, R46, R121 ;  /* 0x000000792e797220 */ /* 0x000fe20000410000 */
[----:B------:R1:W-:Y:S01]  /*13c0*/  STL [R1], R221 ;  /* 0x000000dd01007387 */ /* 0x0003e20000100800 */
[----:B------:R-:W-:Y:S01]  /*13d0*/  FADD.FTZ R28, R133, R28 ;  /* 0x0000001c851c7221 */ /* 0x000fe20000010000 */
[-C--:B------:R-:W-:Y:S01]  /*13e0*/  FFMA.FTZ R12, R134, R133.reuse, R12 ;  /* 0x00000085860c7223 */ /* 0x080fe2000001000c */
[----:B------:R-:W-:Y:S01]  /*13f0*/  FFMA.FTZ R133, R70, R133, R121 ;  /* 0x0000008546857223 */ /* 0x000fe20000010079 */
[----:B------:R-:W-:-:S02]  /*1400*/  HADD2.F32 R121, -RZ, R138.H0_H0 ;  /* 0x2000008aff797230 */ /* 0x000fc40000004100 */
[----:B-1----:R-:W-:Y:S01]  /*1410*/  FADD.FTZ R221, -R197, R144 ;  /* 0x00000090c5dd7221 */ /* 0x002fe20000010100 */
[----:B------:R-:W-:-:S03]  /*1420*/  HADD2.F32 R138, -RZ, R138.H1_H1 ;  /* 0x3000008aff8a7230 */ /* 0x000fc60000004100 */
[----:B------:R-:W-:Y:S01]  /*1430*/  FMUL.FTZ R221, R214, R221 ;  /* 0x000000ddd6dd7220 */ /* 0x000fe20000410000 */
[-C--:B------:R-:W-:Y:S01]  /*1440*/  FMUL.FTZ R123, R40, R121.reuse ;  /* 0x00000079287b7220 */ /* 0x080fe20000410000 */
[----:B------:R-:W-:Y:S02]  /*1450*/  FADD.FTZ R224, R121, R224 ;  /* 0x000000e079e07221 */ /* 0x000fe40000010000 */
[----:B------:R-:W-:Y:S01]  /*1460*/  FFMA.FTZ R246, R221, R121, R246 ;  /* 0x00000079ddf67223 */ /* 0x000fe200000100f6 */
[----:B------:R-:W-:Y:S02]  /*1470*/  HADD2.F32 R121, -RZ, R139.H0_H0 ;  /* 0x2000008bff797230 */ /* 0x000fe40000004100 */
[----:B------:R-:W-:Y:S01]  /*1480*/  FADD.FTZ R225, R138, R225 ;  /* 0x000000e18ae17221 */ /* 0x000fe20000010000 */
[----:B------:R-:W-:Y:S01]  /*1490*/  HADD2.F32 R119, -RZ, R142.H0_H0 ;  /* 0x2000008eff777230 */ /* 0x000fe20000004100 */
[----:B------:R-:W-:Y:S04]  /*14a0*/  STL [R1+0x4], R224 ;  /* 0x000004e001007387 */ /* 0x000fe80000100800 */
[----:B------:R1:W-:Y:S01]  /*14b0*/  STL [R1+0x8], R225 ;  /* 0x000008e101007387 */ /* 0x0003e20000100800 */
[----:B------:R-:W-:Y:S01]  /*14c0*/  FADD.FTZ R26, R119, R26 ;  /* 0x0000001a771a7221 */ /* 0x000fe20000010000 */
[-C--:B------:R-:W-:Y:S01]  /*14d0*/  FFMA.FTZ R10, R221, R119.reuse, R10 ;  /* 0x00000077dd0a7223 */ /* 0x080fe2000001000a */
[----:B------:R-:W-:Y:S01]  /*14e0*/  FFMA.FTZ R144, R64, R119, R123 ;  /* 0x0000007740907223 */ /* 0x000fe2000001007b */
[----:B------:R-:W-:-:S02]  /*14f0*/  HADD2.F32 R119, -RZ, R143.H0_H0 ;  /* 0x2000008fff777230 */ /* 0x000fc40000004100 */
[C---:B------:R-:W-:Y:S01]  /*1500*/  FADD.FTZ R135, -R197.reuse, R135 ;  /* 0x00000087c5877221 */ /* 0x040fe20000010100 */
[----:B------:R-:W-:Y:S01]  /*1510*/  FMUL.FTZ R123, R42, R121 ;  /* 0x000000792a7b7220 */ /* 0x000fe20000410000 */
[----:B-1----:R-:W-:-:S04]  /*1520*/  FADD.FTZ R225, -R197, R146 ;  /* 0x00000092c5e17221 */ /* 0x002fc80000010100 */
[C---:B------:R-:W-:Y:S01]  /*1530*/  FMUL.FTZ R225, R214.reuse, R225 ;  /* 0x000000e1d6e17220 */ /* 0x040fe20000410000 */
[----:B------:R-:W-:Y:S01]  /*1540*/  FMUL.FTZ R135, R214, R135 ;  /* 0x00000087d6877220 */ /* 0x000fe20000410000 */
[----:B------:R-:W-:Y:S01]  /*1550*/  FADD.FTZ R24, R119, R24 ;  /* 0x0000001877187221 */ /* 0x000fe20000010000 */
[-C--:B------:R-:W-:Y:S01]  /*1560*/  FFMA.FTZ R146, R66, R119.reuse, R123 ;  /* 0x0000007742927223 */ /* 0x080fe2000001007b */
[----:B------:R-:W-:Y:S01]  /*1570*/  FFMA.FTZ R8, R225, R119, R8 ;  /* 0x00000077e1087223 */ /* 0x000fe20000010008 */
[----:B------:R-:W-:Y:S01]  /*1580*/  FADD.FTZ R119, -R197, R152 ;  /* 0x00000098c5777221 */ /* 0x000fe20000010100 */
[----:B------:R-:W-:Y:S02]  /*1590*/  HADD2.F32 R220, -RZ, R141.H1_H1 ;  /* 0x3000008dffdc7230 */ /* 0x000fe40000004100 */
[----:B------:R-:W-:Y:S01]  /*15a0*/  FFMA.FTZ R248, R225, R121, R248 ;  /* 0x00000079e1f87223 */ /* 0x000fe200000100f8 */
[-C--:B------:R-:W-:Y:S01]  /*15b0*/  FFMA.FTZ R245, R135, R118.reuse, R245 ;  /* 0x0000007687f57223 */ /* 0x080fe200000100f5 */
[----:B------:R-:W-:Y:S01]  /*15c0*/  FMUL.FTZ R118, R47, R118 ;  /* 0x000000762f767220 */ /* 0x000fe20000410000 */
[----:B------:R-:W-:-:S02]  /*15d0*/  HADD2.F32 R137, -RZ, R156.H0_H0 ;  /* 0x2000009cff897230 */ /* 0x000fc40000004100 */
[----:B------:R-:W-:Y:S01]  /*15e0*/  FADD.FTZ R27, R220, R27 ;  /* 0x0000001bdc1b7221 */ /* 0x000fe20000010000 */
[-C--:B------:R-:W-:Y:S01]  /*15f0*/  FFMA.FTZ R11, R135, R220.reuse, R11 ;  /* 0x000000dc870b7223 */ /* 0x080fe2000001000b */
[----:B------:R-:W-:Y:S01]  /*1600*/  FFMA.FTZ R220, R71, R220, R118 ;  /* 0x000000dc47dc7223 */ /* 0x000fe20000010076 */
[----:B------:R-:W-:Y:S01]  /*1610*/  FADD.FTZ R145, -R197, R145 ;  /* 0x00000091c5917221 */ /* 0x000fe20000010100 */
[----:B------:R-:W-:Y:S02]  /*1620*/  HADD2.F32 R142, -RZ, R142.H1_H1 ;  /* 0x3000008eff8e7230 */ /* 0x000fe40000004100 */
[----:B------:R-:W-:Y:S01]  /*1630*/  FMUL.FTZ R118, R41, R138 ;  /* 0x0000008a29767220 */ /* 0x000fe20000410000 */
[----:B------:R-:W-:Y:S01]  /*1640*/  FADD.FTZ R147, -R197, R147 ;  /* 0x00000093c5937221 */ /* 0x000fe20000010100 */
[----:B------:R-:W-:Y:S01]  /*1650*/  FMUL.FTZ R224, R214, R145 ;  /* 0x00000091d6e07220 */ /* 0x000fe20000410000 */
[----:B------:R-:W-:Y:S01]  /*1660*/  FADD.FTZ R183, R137, R183 ;  /* 0x000000b789b77221 */ /* 0x000fe20000010000 */
[----:B------:R-:W-:Y:S01]  /*1670*/  FFMA.FTZ R145, R65, R142, R118 ;  /* 0x0000008e41917223 */ /* 0x000fe20000010076 */
[----:B------:R-:W-:-:S02]  /*1680*/  HADD2.F32 R118, -RZ, R143.H1_H1 ;  /* 0x3000008fff767230 */ /* 0x000fc40000004100 */
[----:B------:R-:W-:Y:S01]  /*1690*/  FMUL.FTZ R228, R214, R147 ;  /* 0x00000093d6e47220 */ /* 0x000fe20000410000 */
[C---:B------:R-:W-:Y:S01]  /*16a0*/  FADD.FTZ R153, -R197.reuse, R153 ;  /* 0x00000099c5997221 */ /* 0x040fe20000010100 */
[----:B------:R-:W-:Y:S01]  /*16b0*/  FFMA.FTZ R247, R224, R138, R247 ;  /* 0x0000008ae0f77223 */ /* 0x000fe200000100f7 */
[--C-:B------:R-:W-:Y:S02]  /*16c0*/  HADD2.F32 R141, -RZ, R157.reuse.H0_H0 ;  /* 0x2000009dff8d7230 */ /* 0x100fe40000004100 */
        /* <DEDUP_REMOVED lines=8> */
[----:B------:R-:W-:Y:S02]  /*1750*/  FMUL.FTZ R142, R214, R155 ;  /* 0x0000009bd68e7220 */ /* 0x000fe40000410000 */
[----:B------:R-:W-:Y:S02]  /*1760*/  FADD.FTZ R207, R143, R207 ;  /* 0x000000cf8fcf7221 */ /* 0x000fe40000010000 */
[----:B------:R-:W-:Y:S01]  /*1770*/  FFMA.FTZ R206, R142, R143, R206 ;  /* 0x0000008f8ece7223 */ /* 0x000fe200000100ce */
[--C-:B------:R-:W-:Y:S02]  /*1780*/  HADD2.F32 R147, -RZ, R158.reuse.H0_H0 ;  /* 0x2000009eff937230 */ /* 0x100fe40000004100 */
[C---:B------:R-:W-:Y:S01]  /*1790*/  FADD.FTZ R153, -R197.reuse, R161 ;  /* 0x000000a1c5997221 */ /* 0x040fe20000010100 */
[----:B------:R-:W-:Y:S02]  /*17a0*/  HADD2.F32 R152, -RZ, R158.H1_H1 ;  /* 0x3000009eff987230 */ /* 0x000fe40000004100 */
[----:B0-----:R-:W-:Y:S01]  /*17b0*/  FADD.FTZ R162, -R197, R162 ;  /* 0x000000a2c5a27221 */ /* 0x001fe20000010100 */
[----:B------:R-:W-:Y:S01]  /*17c0*/  FADD.FTZ R209, R147, R209 ;  /* 0x000000d193d17221 */ /* 0x000fe20000010000 */
[----:B------:R-:W-:Y:S01]  /*17d0*/  FMUL.FTZ R153, R214, R153 ;  /* 0x00000099d6997220 */ /* 0x000fe20000410000 */
[----:B------:R-:W-:Y:S01]  /*17e0*/  FADD.FTZ R163, -R197, R163 ;  /* 0x000000a3c5a37221 */ /* 0x000fe20000010100 */
[----:B------:R-:W-:-:S02]  /*17f0*/  HADD2.F32 R155, -RZ, R151.H1_H1 ;  /* 0x30000097ff9b7230 */ /* 0x000fc40000004100 */
[----:B------:R-:W-:Y:S01]  /*1800*/  FADD.FTZ R6, R152, R6 ;  /* 0x0000000698067221 */ /* 0x000fe20000010000 */
[----:B------:R-:W-:Y:S01]  /*1810*/  FFMA.FTZ R173, R153, R152, R173 ;  /* 0x0000009899ad7223 */ /* 0x000fe200000100ad */
[----:B--2---:R-:W-:-:S05]  /*1820*/  FADD.FTZ R120, R121, R120 ;  /* 0x0000007879787221 */ /* 0x004fca0000010000 */
[----:B------:R0:W-:Y:S02]  /*1830*/  STL [R1+0xc], R120 ;  /* 0x00000c7801007387 */ /* 0x0001e40000100800 */
[----:B0-----:R-:W-:-:S05]  /*1840*/  HADD2.F32 R120, -RZ, R139.H1_H1 ;  /* 0x3000008bff787230 */ /* 0x001fca0000004100 */
[----:B---3--:R-:W-:Y:S01]  /*1850*/  FADD.FTZ R136, R120, R136 ;  /* 0x0000008878887221 */ /* 0x008fe20000010000 */
[----:B------:R-:W-:-:S04]  /*1860*/  HADD2.F32 R121, -RZ, R148.H0_H0 ;  /* 0x20000094ff797230 */ /* 0x000fc80000004100 */
[----:B------:R0:W-:Y:S01]  /*1870*/  STL [R1+0x10], R136 ;  /* 0x0000108801007387 */ /* 0x0001e20000100800 */
[----:B------:R-:W-:Y:S01]  /*1880*/  FADD.FTZ R180, R121, R180 ;  /* 0x000000b479b47221 */ /* 0x000fe20000010000 */
[----:B0-----:R-:W-:Y:S01]  /*1890*/  FMUL.FTZ R136, R214, R119 ;  /* 0x00000077d6887220 */ /* 0x001fe20000410000 */
[----:B------:R-:W-:-:S03]  /*18a0*/  FADD.FTZ R119, -R197, R154 ;  /* 0x0000009ac5777221 */ /* 0x000fc60000010100 */
[-C--:B------:R-:W-:Y:S01]  /*18b0*/  FFMA.FTZ R181, R136, R121.reuse, R181 ;  /* 0x0000007988b57223 */ /* 0x080fe200000100b5 */
[----:B------:R-:W-:Y:S01]  /*18c0*/  FMUL.FTZ R121, R36, R121 ;  /* 0x0000007924797220 */ /* 0x000fe20000410000 */
[-C--:B------:R-:W-:Y:S01]  /*18d0*/  FFMA.FTZ R182, R136, R137.reuse, R182 ;  /* 0x0000008988b67223 */ /* 0x080fe200000100b6 */
[----:B------:R-:W-:Y:S02]  /*18e0*/  FMUL.FTZ R122, R43, R120 ;  /* 0x000000782b7a7220 */ /* 0x000fe40000410000 */
[----:B------:R-:W-:Y:S01]  /*18f0*/  FFMA.FTZ R137, R60, R137, R121 ;  /* 0x000000893c897223 */ /* 0x000fe20000010079 */
[----:B------:R-:W-:Y:S02]  /*1900*/  HADD2.F32 R121, -RZ, R149.H0_H0 ;  /* 0x20000095ff797230 */ /* 0x000fe40000004100 */
[----:B------:R-:W-:Y:S01]  /*1910*/  FMUL.FTZ R140, R214, R119 ;  /* 0x00000077d68c7220 */ /* 0x000fe20000410000 */
[----:B------:R-:W-:Y:S02]  /*1920*/  HADD2.F32 R148, -RZ, R148.H1_H1 ;  /* 0x30000094ff947230 */ /* 0x000fe40000004100 */
[----:B------:R-:W-:Y:S01]  /*1930*/  FFMA.FTZ R227, R67, R118, R122 ;  /* 0x0000007643e37223 */ /* 0x000fe2000001007a */
[----:B------:R-:W-:-:S02]  /*1940*/  HADD2.F32 R139, -RZ, R156.H1_H1 ;  /* 0x3000009cff8b7230 */ /* 0x000fc40000004100 */
[----:B------:R-:W-:Y:S01]  /*1950*/  FADD.FTZ R200, R121, R200 ;  /* 0x000000c879c87221 */ /* 0x000fe20000010000 */
[-C--:B------:R-:W-:Y:S01]  /*1960*/  FFMA.FTZ R201, R140, R121.reuse, R201 ;  /* 0x000000798cc97223 */ /* 0x080fe200000100c9 */
[----:B------:R-:W-:Y:S01]  /*1970*/  FMUL.FTZ R118, R37, R148 ;  /* 0x0000009425767220 */ /* 0x000fe20000410000 */
[----:B------:R-:W-:Y:S01]  /*1980*/  FMUL.FTZ R121, R38, R121 ;  /* 0x0000007926797220 */ /* 0x000fe20000410000 */
[----:B------:R-:W-:Y:S02]  /*1990*/  HADD2.F32 R149, -RZ, R149.H1_H1 ;  /* 0x30000095ff957230 */ /* 0x000fe40000004100 */
[----:B------:R-:W-:Y:S01]  /*19a0*/  FADD.FTZ R191, R139, R191 ;  /* 0x000000bf8bbf7221 */ /* 0x000fe20000010000 */
[-C--:B------:R-:W-:Y:S01]  /*19b0*/  FFMA.FTZ R190, R138, R139.reuse, R190 ;  /* 0x0000008b8abe7223 */ /* 0x080fe200000100be */
[----:B------:R-:W-:Y:S01]  /*19c0*/  FFMA.FTZ R139, R61, R139, R118 ;  /* 0x0000008b3d8b7223 */ /* 0x000fe20000010076 */
[-C--:B------:R-:W-:Y:S01]  /*19d0*/  FFMA.FTZ R203, R140, R141.reuse, R203 ;  /* 0x0000008d8ccb7223 */ /* 0x080fe200000100cb */
[----:B------:R-:W-:Y:S01]  /*19e0*/  FFMA.FTZ R249, R228, R120, R249 ;  /* 0x00000078e4f97223 */ /* 0x000fe200000100f9 */
[----:B------:R-:W-:Y:S01]  /*19f0*/  FFMA.FTZ R141, R62, R141, R121 ;  /* 0x0000008d3e8d7223 */ /* 0x000fe20000010079 */
[----:B------:R-:W-:Y:S01]  /*1a00*/  FMUL.FTZ R118, R39, R149 ;  /* 0x0000009527767220 */ /* 0x000fe20000410000 */
[----:B------:R-:W0:Y:S01]  /*1a10*/  LDC.64 R120, c[0x0][0x3b0] ;  /* 0x0000ec00ff787b82 */ /* 0x000e220000000a00 */
[----:B------:R-:W-:-:S02]  /*1a20*/  FADD.FTZ R119, -R197, R160 ;  /* 0x000000a0c5777221 */ /* 0x000fc40000010100 */
        /* <DEDUP_REMOVED lines=8> */
[CC--:B------:R-:W-:Y:S01]  /*1ab0*/  FFMA.FTZ R208, R148.reuse, R147.reuse, R208 ;  /* 0x0000009394d07223 */ /* 0x0c0fe200000100d0 */
[----:B------:R-:W-:Y:S01]  /*1ac0*/  FFMA.FTZ R211, R148, R118, R211 ;  /* 0x0000007694d37223 */ /* 0x000fe200000100d3 */
[----:B------:R-:W-:Y:S01]  /*1ad0*/  FFMA.FTZ R147, R56, R147, R119 ;  /* 0x0000009338937223 */ /* 0x000fe20000010077 */
[----:B------:R-:W-:Y:S01]  /*1ae0*/  FMUL.FTZ R118, R33, R150 ;  /* 0x0000009621767220 */ /* 0x000fe20000410000 */
[----:B------:R-:W-:-:S02]  /*1af0*/  HADD2.F32 R119, -RZ, R151.H0_H0 ;  /* 0x20000097ff777230 */ /* 0x000fc40000004100 */
[----:B------:R-:W-:Y:S01]  /*1b00*/  FADD.FTZ R202, R149, R202 ;  /* 0x000000ca95ca7221 */ /* 0x000fe20000010000 */
[----:B------:R-:W-:Y:S01]  /*1b10*/  FFMA.FTZ R205, R142, R149, R205 ;  /* 0x000000958ecd7223 */ /* 0x000fe200000100cd */
[----:B------:R-:W-:Y:S01]  /*1b20*/  FADD.FTZ R171, R150, R171 ;  /* 0x000000ab96ab7221 */ /* 0x000fe20000010000 */
[----:B------:R-:W-:Y:S01]  /*1b30*/  FFMA.FTZ R5, R153, R150, R5 ;  /* 0x0000009699057223 */ /* 0x000fe20000010005 */
[--C-:B------:R-:W-:Y:S02]  /*1b40*/  HADD2.F32 R149, -RZ, R159.reuse.H0_H0 ;  /* 0x2000009fff957230 */ /* 0x100fe40000004100 */
[----:B------:R-:W-:Y:S01]  /*1b50*/  FFMA.FTZ R152, R57, R152, R118 ;  /* 0x0000009839987223 */ /* 0x000fe20000010076 */
[----:B------:R-:W-:Y:S02]  /*1b60*/  HADD2.F32 R154, -RZ, R159.H1_H1 ;  /* 0x3000009fff9a7230 */ /* 0x000fe40000004100 */
        /* <DEDUP_REMOVED lines=90> */
.L_x_3402:
        /* <DEDUP_REMOVED lines=22> */
[C---:B------:R-:W-:Y:S01]  /*2270*/  FMUL.FTZ R157, R214.reuse, R157 ;  /* 0x0000009dd69d7220 */ /* 0x040fe20000410000 */
[C---:B------:R-:W-:Y:S01]  /*2280*/  FMUL.FTZ R223, R214.reuse, R223 ;  /* 0x000000dfd6df7220 */ /* 0x040fe20000410000 */
[----:B------:R-:W-:Y:S01]  /*2290*/  FMUL.FTZ R131, R214, R131 ;  /* 0x00000083d6837220 */ /* 0x000fe20000410000 */
[----:B------:R-:W-:Y:S01]  /*22a0*/  LOP3.LUT P5, RZ, R119, 0xff0000, RZ, 0xc0, !PT ;  /* 0x00ff000077ff7812 */ /* 0x000fe200078ac0ff */
[----:B------:R-:W-:Y:S01]  /*22b0*/  FMUL.FTZ R128, R157, UR6 ;  /* 0x000000069d807c20 */ /* 0x000fe20008410000 */
[----:B------:R-:W-:Y:S01]  /*22c0*/  FMUL.FTZ R130, R223, UR6 ;  /* 0x00000006df827c20 */ /* 0x000fe20008410000 */
[----:B------:R-:W-:Y:S01]  /*22d0*/  FMUL.FTZ R131, R131, UR6 ;  /* 0x0000000683837c20 */ /* 0x000fe20008410000 */
[----:B------:R-:W-:Y:S01]  /*22e0*/  LOP3.LUT P4, RZ, R119, 0xff, RZ, 0xc0, !PT ;  /* 0x000000ff77ff7812 */ /* 0x000fe2000788c0ff */
[----:B------:R-:W-:Y:S01]  /*22f0*/  FADD.FTZ R129, R129, -R222 ;  /* 0x800000de81817221 */ /* 0x000fe20000010000 */
[----:B------:R-:W-:Y:S01]  /*2300*/  ISETP.GE.U32.AND.EX P2, PT, R119, 0x1000000, PT, P2 ;  /* 0x010000007700780c */ /* 0x000fe20003f46120 */
        /* <DEDUP_REMOVED lines=9> */
[C---:B------:R-:W-:Y:S01]  /*23a0*/  LOP3.LUT P6, RZ, R118.reuse, 0xff0000, RZ, 0xc0, !PT ;  /* 0x00ff000076ff7812 */ /* 0x040fe200078cc0ff */
[----:B------:R-:W-:Y:S01]  /*23b0*/  FADD.FTZ R217, R217, -R218 ;  /* 0x800000dad9d97221 */ /* 0x000fe20000010000 */
[----:B------:R-:W-:Y:S01]  /*23c0*/  LOP3.LUT P2, RZ, R118, 0xff000000, RZ, 0xc0, !PT ;  /* 0xff00000076ff7812 */ /* 0x000fe2000784c0ff */
[----:B------:R-:W-:Y:S01]  /*23d0*/  FMUL.FTZ R195, R214, R195 ;  /* 0x000000c3d6c37220 */ /* 0x000fe20000410000 */
[----:B------:R-:W-:Y:S01]  /*23e0*/  LOP3.LUT P5, RZ, R118, 0xff, RZ, 0xc0, !PT ;  /* 0x000000ff76ff7812 */ /* 0x000fe200078ac0ff */
[----:B------:R-:W-:Y:S01]  /*23f0*/  FMUL.FTZ R217, R214, R217 ;  /* 0x000000d9d6d97220 */ /* 0x000fe20000410000 */
[----:B------:R-:W-:Y:S01]  /*2400*/  LOP3.LUT P4, RZ, R118, 0xff00, RZ, 0xc0, !PT ;  /* 0x0000ff0076ff7812 */ /* 0x000fe2000788c0ff */
[----:B------:R-:W-:Y:S01]  /*2410*/  FMUL.FTZ R118, R214, R129 ;  /* 0x00000081d6767220 */ /* 0x000fe20000410000 */
[----:B------:R-:W-:Y:S01]  /*2420*/  FFMA.FTZ R129, R116, R155, R156 ;  /* 0x0000009b74817223 */ /* 0x000fe2000001009c */
[----:B------:R-:W-:Y:S01]  /*2430*/  FMUL.FTZ R117, R214, R117 ;  /* 0x00000075d6757220 */ /* 0x000fe20000410000 */
[----:B------:R-:W-:Y:S01]  /*2440*/  FMUL.FTZ R195, R195, UR6 ;  /* 0x00000006c3c37c20 */ /* 0x000fe20008410000 */
[----:B------:R-:W-:Y:S01]  /*2450*/  FMUL.FTZ R118, R118, UR6 ;  /* 0x0000000676767c20 */ /* 0x000fe20008410000 */
[----:B------:R-:W-:Y:S01]  /*2460*/  FADD.FTZ R129, R194, -R129 ;  /* 0x80000081c2817221 */ /* 0x000fe20000010000 */
[----:B------:R-:W-:Y:S01]  /*2470*/  FMUL.FTZ R217, R217, UR6 ;  /* 0x00000006d9d97c20 */ /* 0x000fe20008410000 */
[----:B------:R-:W-:Y:S01]  /*2480*/  FMUL.FTZ R117, R117, UR6 ;  /* 0x0000000675757c20 */ /* 0x000fe20008410000 */
[----:B------:R-:W-:Y:S01]  /*2490*/  FSEL R195, R195, RZ, P6 ;  /* 0x000000ffc3c37208 */ /* 0x000fe20003000000 */
[----:B------:R-:W-:Y:S01]  /*24a0*/  FMUL.FTZ R129, R214, R129 ;  /* 0x00000081d6817220 */ /* 0x000fe20000410000 */
[----:B------:R-:W-:-:S02]  /*24b0*/  FSEL R131, R118, RZ, P3 ;  /* 0x000000ff76837208 */ /* 0x000fc40001800000 */
[----:B------:R-:W-:Y:S01]  /*24c0*/  FSEL R124, R217, RZ, P2 ;  /* 0x000000ffd97c7208 */ /* 0x000fe20001000000 */
[----:B------:R-:W-:Y:S01]  /*24d0*/  FMUL.FTZ R129, R129, UR6 ;  /* 0x0000000681817c20 */ /* 0x000fe20008410000 */
[----:B------:R-:W-:Y:S02]  /*24e0*/  F2FP.F16.F32.PACK_AB R119, R119, R130 ;  /* 0x000000827777723e */ /* 0x000fe400000000ff */
[----:B------:R-:W-:Y:S02]  /*24f0*/  F2FP.F16.F32.PACK_AB R118, R131, R128 ;  /* 0x000000808376723e */ /* 0x000fe400000000ff */
[----:B------:R-:W-:Y:S02]  /*2500*/  FSEL R116, R129, RZ, P5 ;  /* 0x000000ff81747208 */ /* 0x000fe40002800000 */
[----:B------:R-:W-:Y:S02]  /*2510*/  FSEL R129, R117, RZ, P4 ;  /* 0x000000ff75817208 */ /* 0x000fe40002000000 */
[----:B------:R-:W-:-:S02]  /*2520*/  F2FP.F16.F32.PACK_AB R117, R124, R195 ;  /* 0x000000c37c75723e */ /* 0x000fc400000000ff */
[----:B------:R-:W-:Y:S01]  /*2530*/  F2FP.F16.F32.PACK_AB R116, R129, R116 ;  /* 0x000000748174723e */ /* 0x000fe200000000ff */
[----:B------:R-:W-:Y:S06]  /*2540*/  BRA `(.L_x_3369) ;  /* 0x0000001c007c7947 */ /* 0x000fec0003800000 */
.L_x_3368:
        /* <DEDUP_REMOVED lines=21> */
[C---:B------:R-:W-:Y:S01]  /*26a0*/  LOP3.LUT P5, RZ, R118.reuse, 0xff, RZ, 0xc0, !PT ;  /* 0x000000ff76ff7812 */ /* 0x040fe200078ac0ff */
[-CC-:B------:R-:W-:Y:S01]  /*26b0*/  FFMA.FTZ R195, R195, R155.reuse, R156.reuse ;  /* 0x0000009bc3c37223 */ /* 0x180fe2000001009c */
[----:B------:R-:W-:Y:S01]  /*26c0*/  LOP3.LUT P3, RZ, R118, 0xff00, RZ, 0xc0, !PT ;  /* 0x0000ff0076ff7812 */ /* 0x000fe2000786c0ff */
[----:B------:R-:W-:Y:S01]  /*26d0*/  FFMA.FTZ R218, R218, R155, R156 ;  /* 0x0000009bdada7223 */ /* 0x000fe2000001009c */
[----:B------:R-:W-:Y:S01]  /*26e0*/  LOP3.LUT P2, RZ, R118, 0xff0000, RZ, 0xc0, !PT ;  /* 0x00ff000076ff7812 */ /* 0x000fe2000784c0ff */
[----:B------:R-:W-:Y:S01]  /*26f0*/  FADD.FTZ R111, R194, -R111 ;  /* 0x8000006fc26f7221 */ /* 0x000fe20000010000 */
[----:B------:R-:W-:Y:S01]  /*2700*/  LOP3.LUT P4, RZ, R118, 0xff000000, RZ, 0xc0, !PT ;  /* 0xff00000076ff7812 */ /* 0x000fe2000788c0ff */
[----:B------:R-:W-:Y:S01]  /*2710*/  FADD.FTZ R117, R124, -R117 ;  /* 0x800000757c757221 */ /* 0x000fe20000010000 */
[----:B------:R-:W-:Y:S01]  /*2720*/  FSEL R118, R105, RZ, P6 ;  /* 0x000000ff69767208 */ /* 0x000fe20003000000 */
[----:B------:R-:W-:Y:S01]  /*2730*/  FADD.FTZ R105, R129, -R222 ;  /* 0x800000de81697221 */ /* 0x000fe20000010000 */
[----:B------:R-:W-:Y:S01]  /*2740*/  LOP3.LUT P6, RZ, R119, 0xff00, RZ, 0xc0, !PT ;  /* 0x0000ff0077ff7812 */ /* 0x000fe200078cc0ff */
[----:B------:R-:W-:Y:S01]  /*2750*/  FADD.FTZ R195, R196, -R195 ;  /* 0x800000c3c4c37221 */ /* 0x000fe20000010000 */
[----:B------:R-:W-:Y:S01]  /*2760*/  FADD.FTZ R217, R217, -R218 ;  /* 0x800000dad9d97221 */ /* 0x000fe20000010000 */
[----:B------:R-:W-:Y:S01]  /*2770*/  FMUL.FTZ R105, R214, R105 ;  /* 0x00000069d6697220 */ /* 0x000fe20000410000 */
[----:B------:R-:W-:Y:S01]  /*2780*/  F2FP.F16.F32.PACK_AB R119, R108, R109 ;  /* 0x0000006d6c77723e */ /* 0x000fe200000000ff */
[C---:B------:R-:W-:Y:S01]  /*2790*/  FMUL.FTZ R108, R214.reuse, R111 ;  /* 0x0000006fd66c7220 */ /* 0x040fe20000410000 */
[C---:B------:R-:W-:Y:S01]  /*27a0*/  FMUL.FTZ R111, R214.reuse, R217 ;  /* 0x000000d9d66f7220 */ /* 0x040fe20000410000 */
[----:B------:R-:W-:Y:S01]  /*27b0*/  FMUL.FTZ R110, R105, UR6 ;  /* 0x00000006696e7c20 */ /* 0x000fe20008410000 */
[----:B------:R-:W-:Y:S01]  /*27c0*/  FMUL.FTZ R109, R214, R117 ;  /* 0x00000075d66d7220 */ /* 0x000fe20000410000 */
[----:B------:R-:W-:Y:S01]  /*27d0*/  FMUL.FTZ R116, R108, UR6 ;  /* 0x000000066c747c20 */ /* 0x000fe20008410000 */
[----:B------:R-:W-:-:S02]  /*27e0*/  FMUL.FTZ R128, R111, UR6 ;  /* 0x000000066f807c20 */ /* 0x000fc40008410000 */
[----:B------:R-:W-:Y:S01]  /*27f0*/  FSEL R129, R110, RZ, P6 ;  /* 0x000000ff6e817208 */ /* 0x000fe20003000000 */
[----:B------:R-:W-:Y:S01]  /*2800*/  FMUL.FTZ R110, R214, R195 ;  /* 0x000000c3d66e7220 */ /* 0x000fe20000410000 */
[----:B------:R-:W-:Y:S01]  /*2810*/  FMUL.FTZ R117, R109, UR6 ;  /* 0x000000066d757c20 */ /* 0x000fe20008410000 */
[----:B------:R-:W-:Y:S02]  /*2820*/  FSEL R116, R116, RZ, P5 ;  /* 0x000000ff74747208 */ /* 0x000fe40002800000 */
[----:B------:R-:W-:Y:S01]  /*2830*/  FMUL.FTZ R124, R110, UR6 ;  /* 0x000000066e7c7c20 */ /* 0x000fe20008410000 */
[----:B------:R-:W-:Y:S02]  /*2840*/  F2FP.F16.F32.PACK_AB R118, R129, R118 ;  /* 0x000000768176723e */ /* 0x000fe400000000ff */
[----:B------:R-:W-:Y:S02]  /*2850*/  FSEL R131, R128, RZ, P4 ;  /* 0x000000ff80837208 */ /* 0x000fe40002000000 */
[----:B------:R-:W-:-:S02]  /*2860*/  FSEL R124, R124, RZ, P2 ;  /* 0x000000ff7c7c7208 */ /* 0x000fc40001000000 */
[----:B------:R-:W-:Y:S02]  /*2870*/  FSEL R129, R117, RZ, P3 ;  /* 0x000000ff75817208 */ /* 0x000fe40001800000 */
[----:B------:R-:W-:Y:S02]  /*2880*/  F2FP.F16.F32.PACK_AB R117, R131, R124 ;  /* 0x0000007c8375723e */ /* 0x000fe400000000ff */
[----:B------:R-:W-:Y:S01]  /*2890*/  F2FP.F16.F32.PACK_AB R116, R129, R116 ;  /* 0x000000748174723e */ /* 0x000fe200000000ff */
[----:B------:R-:W-:Y:S06]  /*28a0*/  BRA `(.L_x_3369) ;  /* 0x0000001800a47947 */ /* 0x000fec0003800000 */
.L_x_3367:
        /* <DEDUP_REMOVED lines=14> */
[C---:B-----5:R-:W-:Y:S01]  /*2990*/  FFMA.FTZ R130, R214.reuse, R130, R87 ;  /* 0x00000082d6827223 */ /* 0x060fe20000010057 */
[----:B------:R-:W-:Y:S01]  /*29a0*/  FFMA.FTZ R128, R214, R223, R86 ;  /* 0x000000dfd6807223 */ /* 0x000fe20000010056 */
[----:B------:R-:W-:Y:S01]  /*29b0*/  FADD.FTZ R124, R124, -R117 ;  /* 0x800000757c7c7221 */ /* 0x000fe20000010000 */
[C---:B------:R-:W-:Y:S01]  /*29c0*/  FFMA.FTZ R157, R214.reuse, R157, R84 ;  /* 0x0000009dd69d7223 */ /* 0x040fe20000010054 */
[----:B------:R-:W-:Y:S01]  /*29d0*/  FFMA.FTZ R117, R214, R222, R85 ;  /* 0x000000ded6757223 */ /* 0x000fe20000010055 */
[----:B------:R-:W-:Y:S01]  /*29e0*/  FMUL.FTZ R131, R130, UR6 ;  /* 0x0000000682837c20 */ /* 0x000fe20008410000 */
[----:B------:R-:W-:Y:S01]  /*29f0*/  ISETP.GE.U32.AND P2, PT, R118, RZ, PT ;  /* 0x000000ff7600720c */ /* 0x000fe20003f46070 */
[----:B------:R-:W-:Y:S01]  /*2a00*/  FMUL.FTZ R130, R128, UR6 ;  /* 0x0000000680827c20 */ /* 0x000fe20008410000 */
[----:B------:R-:W-:Y:S01]  /*2a10*/  FMUL.FTZ R128, R157, UR6 ;  /* 0x000000069d807c20 */ /* 0x000fe20008410000 */
[----:B------:R-:W-:Y:S01]  /*2a20*/  FMUL.FTZ R117, R117, UR6 ;  /* 0x0000000675757c20 */ /* 0x000fe20008410000 */
[----:B------:R-:W-:Y:S01]  /*2a30*/  LOP3.LUT P4, RZ, R119, 0xff, RZ, 0xc0, !PT ;  /* 0x000000ff77ff7812 */ /* 0x000fe2000788c0ff */
[-CC-:B------:R-:W-:Y:S01]  /*2a40*/  FFMA.FTZ R195, R195, R155.reuse, R156.reuse ;  /* 0x0000009bc3c37223 */ /* 0x180fe2000001009c */
[C---:B------:R-:W-:Y:S01]  /*2a50*/  LOP3.LUT P3, RZ, R119.reuse, 0xff00, RZ, 0xc0, !PT ;  /* 0x0000ff0077ff7812 */ /* 0x040fe2000786c0ff */
[-CC-:B------:R-:W-:Y:S01]  /*2a60*/  FFMA.FTZ R218, R218, R155.reuse, R156.reuse ;  /* 0x0000009bdada7223 */ /* 0x180fe2000001009c */
[----:B------:R-:W-:Y:S01]  /*2a70*/  FFMA.FTZ R129, R116, R155, R156 ;  /* 0x0000009b74817223 */ /* 0x000fe2000001009c */
[C---:B------:R-:W-:Y:S01]  /*2a80*/  LOP3.LUT P5, RZ, R119.reuse, 0xff0000, RZ, 0xc0, !PT ;  /* 0x00ff000077ff7812 */ /* 0x040fe200078ac0ff */
[----:B------:R-:W-:Y:S01]  /*2a90*/  FADD.FTZ R195, R196, -R195 ;  /* 0x800000c3c4c37221 */ /* 0x000fe20000010000 */
[----:B------:R-:W-:Y:S01]  /*2aa0*/  ISETP.GE.U32.AND.EX P2, PT, R119, 0x1000000, PT, P2 ;  /* 0x010000007700780c */ /* 0x000fe20003f46120 */
[----:B------:R-:W-:Y:S01]  /*2ab0*/  FADD.FTZ R218, R217, -R218 ;  /* 0x800000dad9da7221 */ /* 0x000fe20000010000 */
[----:B------:R-:W-:Y:S01]  /*2ac0*/  FSEL R128, R128, RZ, P4 ;  /* 0x000000ff80807208 */ /* 0x000fe20002000000 */
[----:B------:R-:W-:Y:S01]  /*2ad0*/  FADD.FTZ R129, R194, -R129 ;  /* 0x80000081c2817221 */ /* 0x000fe20000010000 */
[----:B------:R-:W-:Y:S01]  /*2ae0*/  FSEL R117, R117, RZ, P3 ;  /* 0x000000ff75757208 */ /* 0x000fe20001800000 */
[C---:B------:R-:W-:Y:S01]  /*2af0*/  FFMA.FTZ R124, R214.reuse, R124, R81 ;  /* 0x0000007cd67c7223 */ /* 0x040fe20000010051 */
[----:B------:R-:W-:Y:S01]  /*2b00*/  FSEL R119, R131, RZ, P2 ;  /* 0x000000ff83777208 */ /* 0x000fe20001000000 */
[----:B------:R-:W-:Y:S01]  /*2b10*/  FFMA.FTZ R116, R214, R129, R80 ;  /* 0x00000081d6747223 */ /* 0x000fe20000010050 */
[----:B------:R-:W-:Y:S01]  /*2b20*/  FSEL R130, R130, RZ, P5 ;  /* 0x000000ff82827208 */ /* 0x000fe20002800000 */
[----:B------:R-:W-:Y:S01]  /*2b30*/  FMUL.FTZ R124, R124, UR6 ;  /* 0x000000067c7c7c20 */ /* 0x000fe20008410000 */
[----:B------:R-:W-:Y:S01]  /*2b40*/  LOP3.LUT P6, RZ, R118, 0xff0000, RZ, 0xc0, !PT ;  /* 0x00ff000076ff7812 */ /* 0x000fe200078cc0ff */
[----:B------:R-:W-:Y:S01]  /*2b50*/  FMUL.FTZ R116, R116, UR6 ;  /* 0x0000000674747c20 */ /* 0x000fe20008410000 */
[----:B------:R-:W-:-:S02]  /*2b60*/  LOP3.LUT P2, RZ, R118, 0xff000000, RZ, 0xc0, !PT ;  /* 0xff00000076ff7812 */ /* 0x000fc4000784c0ff */
[C---:B------:R-:W-:Y:S02]  /*2b70*/  LOP3.LUT P5, RZ, R118.reuse, 0xff, RZ, 0xc0, !PT ;  /* 0x000000ff76ff7812 */ /* 0x040fe400078ac0ff */
[----:B------:R-:W-:Y:S02]  /*2b80*/  LOP3.LUT P4, RZ, R118, 0xff00, RZ, 0xc0, !PT ;  /* 0x0000ff0076ff7812 */ /* 0x000fe4000788c0ff */
[----:B------:R-:W-:Y:S01]  /*2b90*/  F2FP.F16.F32.PACK_AB R118, R117, R128 ;  /* 0x000000807576723e */ /* 0x000fe200000000ff */
[C---:B------:R-:W-:Y:S01]  /*2ba0*/  FFMA.FTZ R117, R214.reuse, R195, R82 ;  /* 0x000000c3d6757223 */ /* 0x040fe20000010052 */
[----:B------:R-:W-:Y:S01]  /*2bb0*/  FFMA.FTZ R128, R214, R218, R83 ;  /* 0x000000dad6807223 */ /* 0x000fe20000010053 */
[----:B------:R-:W-:Y:S02]  /*2bc0*/  FSEL R116, R116, RZ, P5 ;  /* 0x000000ff74747208 */ /* 0x000fe40002800000 */
[----:B------:R-:W-:Y:S01]  /*2bd0*/  FMUL.FTZ R117, R117, UR6 ;  /* 0x0000000675757c20 */ /* 0x000fe20008410000 */
[----:B------:R-:W-:Y:S01]  /*2be0*/  FMUL.FTZ R128, R128, UR6 ;  /* 0x0000000680807c20 */ /* 0x000fe20008410000 */
[----:B------:R-:W-:-:S02]  /*2bf0*/  FSEL R129, R124, RZ, P4 ;  /* 0x000000ff7c817208 */ /* 0x000fc40002000000 */
[----:B------:R-:W-:Y:S02]  /*2c00*/  F2FP.F16.F32.PACK_AB R119, R119, R130 ;  /* 0x000000827777723e */ /* 0x000fe400000000ff */
[----:B------:R-:W-:Y:S02]  /*2c10*/  FSEL R117, R117, RZ, P6 ;  /* 0x000000ff75757208 */ /* 0x000fe40003000000 */
[----:B------:R-:W-:Y:S02]  /*2c20*/  FSEL R128, R128, RZ, P2 ;  /* 0x000000ff80807208 */ /* 0x000fe40001000000 */
[----:B------:R-:W-:Y:S02]  /*2c30*/  F2FP.F16.F32.PACK_AB R116, R129, R116 ;  /* 0x000000748174723e */ /* 0x000fe400000000ff */
[----:B------:R-:W-:Y:S01]  /*2c40*/  F2FP.F16.F32.PACK_AB R117, R128, R117 ;  /* 0x000000758075723e */ /* 0x000fe200000000ff */
[----:B------:R-:W-:Y:S06]  /*2c50*/  BRA `(.L_x_3369) ;  /* 0x0000001400b87947 */ /* 0x000fec0003800000 */
.L_x_3370:
        /* <DEDUP_REMOVED lines=14> */
[C---:B------:R-:W-:Y:S01]  /*2d40*/  ISETP.GE.U32.AND.EX P2, PT, R119.reuse, 0x1000000, PT, P2 ;  /* 0x010000007700780c */ /* 0x040fe20003f46120 */
[----:B------:R-:W-:Y:S01]  /*2d50*/  FMUL.FTZ R105, R104, UR6 ;  /* 0x0000000668697c20 */ /* 0x000fe20008410000 */
[----:B------:R-:W-:Y:S01]  /*2d60*/  LOP3.LUT P6, RZ, R119, 0xff, RZ, 0xc0, !PT ;  /* 0x000000ff77ff7812 */ /* 0x000fe200078cc0ff */
[----:B------:R-:W-:Y:S01]  /*2d70*/  FADD.FTZ R222, R129, -R222 ;  /* 0x800000de81de7221 */ /* 0x000fe20000010000 */
        /* <DEDUP_REMOVED lines=13> */
[----:B------:R-:W-:Y:S01]  /*2e50*/  FFMA.FTZ R105, R214, R222, R85 ;  /* 0x000000ded6697223 */ /* 0x000fe20000010055 */
[----:B------:R-:W-:Y:S01]  /*2e60*/  LOP3.LUT P6, RZ, R119, 0xff00, RZ, 0xc0, !PT ;  /* 0x0000ff0077ff7812 */ /* 0x000fe200078cc0ff */
[----:B------:R-:W-:Y:S01]  /*2e70*/  FADD.FTZ R195, R196, -R195 ;  /* 0x800000c3c4c37221 */ /* 0x000fe20000010000 */
[----:B------:R-:W-:Y:S01]  /*2e80*/  FADD.FTZ R218, R217, -R218 ;  /* 0x800000dad9da7221 */ /* 0x000fe20000010000 */
[----:B------:R-:W-:Y:S01]  /*2e90*/  FMUL.FTZ R110, R105, UR6 ;  /* 0x00000006696e7c20 */ /* 0x000fe20008410000 */
[----:B------:R-:W-:Y:S01]  /*2ea0*/  F2FP.F16.F32.PACK_AB R119, R108, R109 ;  /* 0x0000006d6c77723e */ /* 0x000fe200000000ff */
[C---:B------:R-:W-:Y:S01]  /*2eb0*/  FFMA.FTZ R108, R214.reuse, R111, R80 ;  /* 0x0000006fd66c7223 */ /* 0x040fe20000010050 */
[C---:B------:R-:W-:Y:S01]  /*2ec0*/  FFMA.FTZ R111, R214.reuse, R218, R83 ;  /* 0x000000dad66f7223 */ /* 0x040fe20000010053 */
[----:B------:R-:W-:Y:S01]  /*2ed0*/  FFMA.FTZ R109, R214, R124, R81 ;  /* 0x0000007cd66d7223 */ /* 0x000fe20000010051 */
[----:B------:R-:W-:Y:S01]  /*2ee0*/  FSEL R117, R110, RZ, P6 ;  /* 0x000000ff6e757208 */ /* 0x000fe20003000000 */
[----:B------:R-:W-:Y:S01]  /*2ef0*/  FFMA.FTZ R110, R214, R195, R82 ;  /* 0x000000c3d66e7223 */ /* 0x000fe20000010052 */
[----:B------:R-:W-:Y:S01]  /*2f00*/  FMUL.FTZ R116, R108, UR6 ;  /* 0x000000066c747c20 */ /* 0x000fe20008410000 */
[----:B------:R-:W-:Y:S01]  /*2f10*/  FMUL.FTZ R128, R111, UR6 ;  /* 0x000000066f807c20 */ /* 0x000fe20008410000 */
[----:B------:R-:W-:Y:S01]  /*2f20*/  F2FP.F16.F32.PACK_AB R118, R117, R118 ;  /* 0x000000767576723e */ /* 0x000fe200000000ff */
[----:B------:R-:W-:Y:S01]  /*2f30*/  FMUL.FTZ R124, R110, UR6 ;  /* 0x000000066e7c7c20 */ /* 0x000fe20008410000 */
        /* <DEDUP_REMOVED lines=8> */
.L_x_3366:
        /* <DEDUP_REMOVED lines=10> */
[C---:B-----5:R-:W-:Y:S01]  /*3060*/  LOP3.LUT P3, RZ, R119.reuse, 0xff0000, RZ, 0xc0, !PT ;  /* 0x00ff000077ff7812 */ /* 0x060fe2000786c0ff */
[-CC-:B------:R-:W-:Y:S01]  /*3070*/  FFMA.FTZ R226, R226, R155.reuse, R156.reuse ;  /* 0x0000009be2e27223 */ /* 0x180fe2000001009c */
[----:B------:R-:W-:Y:S01]  /*3080*/  FADD.FTZ R223, R130, -R223 ;  /* 0x800000df82df7221 */ /* 0x000fe20000010000 */
[----:B------:R-:W-:Y:S01]  /*3090*/  ISETP.GE.U32.AND P2, PT, R118, RZ, PT ;  /* 0x000000ff7600720c */ /* 0x000fe20003f46070 */
[----:B------:R-:W-:Y:S01]  /*30a0*/  FFMA.FTZ R222, R222, R155, R156 ;  /* 0x0000009bdede7223 */ /* 0x000fe2000001009c */
[----:B------:R-:W-:Y:S01]  /*30b0*/  FADD.FTZ R219, R128, -R219 ;  /* 0x800000db80db7221 */ /* 0x000fe20000010000 */
[C---:B------:R-:W-:Y:S01]  /*30c0*/  FMUL.FTZ R223, R214.reuse, R223 ;  /* 0x000000dfd6df7220 */ /* 0x040fe20000410000 */
[----:B------:R-:W-:Y:S01]  /*30d0*/  ISETP.GE.U32.AND.EX P4, PT, R119, 0x1000000, PT, P2 ;  /* 0x010000007700780c */ /* 0x000fe20003f86120 */
[----:B------:R-:W-:Y:S01]  /*30e0*/  FADD.FTZ R131, R131, -R226 ;  /* 0x800000e283837221 */ /* 0x000fe20000010000 */
[----:B------:R-:W-:Y:S01]  /*30f0*/  LOP3.LUT P5, RZ, R119, 0xff, RZ, 0xc0, !PT ;  /* 0x000000ff77ff7812 */ /* 0x000fe200078ac0ff */
[----:B------:R-:W-:Y:S01]  /*3100*/  FMUL.FTZ R223, R223, UR6 ;  /* 0x00000006dfdf7c20 */ /* 0x000fe20008410000 */
[----:B------:R-:W-:Y:S01]  /*3110*/  FFMA.FTZ R195, R195, R155, R156 ;  /* 0x0000009bc3c37223 */ /* 0x000fe2000001009c */
[----:B------:R-:W-:Y:S01]  /*3120*/  FMUL.FTZ R131, R214, R131 ;  /* 0x00000083d6837220 */ /* 0x000fe20000410000 */
[----:B------:R-:W-:Y:S01]  /*3130*/  ISETP.GE.U32.AND P2, PT, R184, RZ, PT ;  /* 0x000000ffb800720c */ /* 0x000fe20003f46070 */
[----:B------:R-:W-:Y:S01]  /*3140*/  FMUL.FTZ R219, R214, R219 ;  /* 0x000000dbd6db7220 */ /* 0x000fe20000410000 */
[----:B------:R-:W-:Y:S01]  /*3150*/  FSEL R128, R223, RZ, P3 ;  /* 0x000000ffdf807208 */ /* 0x000fe20001800000 */
[----:B------:R-:W-:Y:S01]  /*3160*/  FMUL.FTZ R131, R131, UR6 ;  /* 0x0000000683837c20 */ /* 0x000fe20008410000 */
[----:B------:R-:W-:Y:S01]  /*3170*/  LOP3.LUT P3, RZ, R119, 0xff00, RZ, 0xc0, !PT ;  /* 0x0000ff0077ff7812 */ /* 0x000fe2000786c0ff */
[----:B------:R-:W-:Y:S01]  /*3180*/  FADD.FTZ R119, R129, -R222 ;  /* 0x800000de81777221 */ /* 0x000fe20000010000 */
[----:B------:R-:W-:Y:S01]  /*3190*/  FADD.FTZ R195, R196, -R195 ;  /* 0x800000c3c4c37221 */ /* 0x000fe20000010000 */
[----:B------:R-:W-:Y:S01]  /*31a0*/  ISETP.GE.U32.AND.EX P2, PT, R185, 0x1000000, PT, P2 ;  /* 0x01000000b900780c */ /* 0x000fe20003f46120 */
[--C-:B------:R-:W-:Y:S01]  /*31b0*/  FFMA.FTZ R218, R218, R155, R156.reuse ;  /* 0x0000009bdada7223 */ /* 0x100fe2000001009c */
[C---:B------:R-:W-:Y:S01]  /*31c0*/  FMUL.FTZ R119, R214.reuse, R119 ;  /* 0x00000077d6777220 */ /* 0x040fe20000410000 */
[----:B------:R-:W-:Y:S01]  /*31d0*/  FSEL R113, R131, RZ, P4 ;  /* 0x000000ff83717208 */ /* 0x000fe20002000000 */
[----:B------:R-:W-:Y:S01]  /*31e0*/  FMUL.FTZ R219, R219, UR6 ;  /* 0x00000006dbdb7c20 */ /* 0x000fe20008410000 */
[----:B------:R-:W-:Y:S01]  /*31f0*/  LOP3.LUT P6, RZ, R185, 0xff0000, RZ, 0xc0, !PT ;  /* 0x00ff0000b9ff7812 */ /* 0x000fe200078cc0ff */
[----:B------:R-:W-:Y:S01]  /*3200*/  FMUL.FTZ R119, R119, UR6 ;  /* 0x0000000677777c20 */ /* 0x000fe20008410000 */
[----:B------:R-:W-:Y:S01]  /*3210*/  LOP3.LUT P4, RZ, R185, 0xff, RZ, 0xc0, !PT ;  /* 0x000000ffb9ff7812 */ /* 0x000fe2000788c0ff */
[----:B------:R-:W-:Y:S01]  /*3220*/  FMUL.FTZ R195, R214, R195 ;  /* 0x000000c3d6c37220 */ /* 0x000fe20000410000 */
[----:B------:R-:W-:Y:S01]  /*3230*/  FSEL R130, R131, RZ, P2 ;  /* 0x000000ff83827208 */ /* 0x000fe20001000000 */
[-C--:B------:R-:W-:Y:S01]  /*3240*/  FFMA.FTZ R129, R117, R155.reuse, R156 ;  /* 0x0000009b75817223 */ /* 0x080fe2000001009c */
[----:B------:R-:W-:Y:S01]  /*3250*/  FSEL R157, R119, RZ, P3 ;  /* 0x000000ff779d7208 */ /* 0x000fe20001800000 */
[----:B------:R-:W-:Y:S01]  /*3260*/  FADD.FTZ R217, R217, -R218 ;  /* 0x800000dad9d97221 */ /* 0x000fe20000010000 */
[----:B------:R-:W-:Y:S01]  /*3270*/  LOP3.LUT P3, RZ, R185, 0xff00, RZ, 0xc0, !PT ;  /* 0x0000ff00b9ff7812 */ /* 0x000fe2000786c0ff */
[----:B------:R-:W-:Y:S01]  /*3280*/  FFMA.FTZ R131, R116, R155, R156 ;  /* 0x0000009b74837223 */ /* 0x000fe2000001009c */
[----:B------:R-:W-:Y:S01]  /*3290*/  FSEL R115, R223, RZ, P6 ;  /* 0x000000ffdf737208 */ /* 0x000fe20003000000 */
[----:B------:R-:W-:Y:S01]  /*32a0*/  FMUL.FTZ R195, R195, UR6 ;  /* 0x00000006c3c37c20 */ /* 0x000fe20008410000 */
[----:B------:R-:W-:Y:S01]  /*32b0*/  FSEL R114, R219, RZ, P4 ;  /* 0x000000ffdb727208 */ /* 0x000fe20002000000 */
[----:B------:R-:W-:Y:S01]  /*32c0*/  FADD.FTZ R129, R124, -R129 ;  /* 0x800000817c817221 */ /* 0x000fe20000010000 */
[----:B------:R-:W-:Y:S01]  /*32d0*/  FSEL R117, R119, RZ, P3 ;  /* 0x000000ff77757208 */ /* 0x000fe20001800000 */
[----:B------:R-:W-:Y:S01]  /*32e0*/  FMUL.FTZ R217, R214, R217 ;  /* 0x000000d9d6d97220 */ /* 0x000fe20000410000 */
[----:B------:R-:W-:Y:S01]  /*32f0*/  LOP3.LUT P6, RZ, R118, 0xff0000, RZ, 0xc0, !PT ;  /* 0x00ff000076ff7812 */ /* 0x000fe200078cc0ff */
[----:B------:R-:W-:Y:S01]  /*3300*/  FADD.FTZ R131, R194, -R131 ;  /* 0x80000083c2837221 */ /* 0x000fe20000010000 */
[----:B------:R-:W-:Y:S01]  /*3310*/  F2FP.F16.F32.PACK_AB R114, R117, R114 ;  /* 0x000000727572723e */ /* 0x000fe200000000ff */
[----:B------:R-:W-:Y:S01]  /*3320*/  FMUL.FTZ R217, R217, UR6 ;  /* 0x00000006d9d97c20 */ /* 0x000fe20008410000 */
[----:B------:R-:W-:Y:S01]  /*3330*/  FSEL R112, R219, RZ, P5 ;  /* 0x000000ffdb707208 */ /* 0x000fe20002800000 */
[C---:B------:R-:W-:Y:S01]  /*3340*/  FMUL.FTZ R129, R214.reuse, R129 ;  /* 0x00000081d6817220 */ /* 0x040fe20000410000 */
[----:B------:R-:W-:Y:S01]  /*3350*/  FSEL R117, R195, RZ, P6 ;  /* 0x000000ffc3757208 */ /* 0x000fe20003000000 */
[----:B------:R-:W-:Y:S01]  /*3360*/  FMUL.FTZ R131, R214, R131 ;  /* 0x00000083d6837220 */ /* 0x000fe20000410000 */
[----:B------:R-:W-:Y:S01]  /*3370*/  LOP3.LUT P2, RZ, R118, 0xff000000, RZ, 0xc0, !PT ;  /* 0xff00000076ff7812 */ /* 0x000fe2000784c0ff */
[----:B------:R-:W-:Y:S01]  /*3380*/  FMUL.FTZ R129, R129, UR6 ;  /* 0x0000000681817c20 */ /* 0x000fe20008410000 */
[C---:B------:R-:W-:Y:S01]  /*3390*/  LOP3.LUT P3, RZ, R184.reuse, 0xff0000, RZ, 0xc0, !PT ;  /* 0x00ff0000b8ff7812 */ /* 0x040fe2000786c0ff */
        /* <DEDUP_REMOVED lines=9> */
[C---:B------:R-:W-:Y:S02]  /*3430*/  LOP3.LUT P3, RZ, R184.reuse, 0xff00, RZ, 0xc0, !PT ;  /* 0x0000ff00b8ff7812 */ /* 0x040fe4000786c0ff */
[----:B------:R-:W-:Y:S02]  /*3440*/  LOP3.LUT P2, RZ, R184, 0xff, RZ, 0xc0, !PT ;  /* 0x000000ffb8ff7812 */ /* 0x000fe4000784c0ff */
[----:B------:R-:W-:Y:S02]  /*3450*/  F2FP.F16.F32.PACK_AB R113, R112, R113 ;  /* 0x000000717071723e */ /* 0x000fe400000000ff */
[----:B------:R-:W-:Y:S02]  /*3460*/  F2FP.F16.F32.PACK_AB R117, R116, R117 ;  /* 0x000000757475723e */ /* 0x000fe400000000ff */
        /* <DEDUP_REMOVED lines=8> */
.L_x_3372:
        /* <DEDUP_REMOVED lines=8> */
[C---:B------:R-:W-:Y:S01]  /*3570*/  FMUL.FTZ R107, R214.reuse, R107 ;  /* 0x0000006bd66b7220 */ /* 0x040fe20000410000 */
[----:B------:R-:W-:Y:S01]  /*3580*/  ISETP.GE.U32.AND.EX P3, PT, R185, 0x1000000, PT, P3 ;  /* 0x01000000b900780c */ /* 0x000fe20003f66130 */
[----:B------:R-:W-:Y:S01]  /*3590*/  FMUL.FTZ R106, R214, R223 ;  /* 0x000000dfd66a7220 */ /* 0x000fe20000410000 */
[-CC-:B------:R-:W-:Y:S01]  /*35a0*/  FFMA.FTZ R219, R219, R155.reuse, R156.reuse ;  /* 0x0000009bdbdb7223 */ /* 0x180fe2000001009c */
[----:B------:R-:W-:Y:S01]  /*35b0*/  FMUL.FTZ R105, R107, UR6 ;  /* 0x000000066b697c20 */ /* 0x000fe20008410000 */
[----:B------:R-:W-:Y:S01]  /*35c0*/  LOP3.LUT P5, RZ, R119, 0xff0000, RZ, 0xc0, !PT ;  /* 0x00ff000077ff7812 */ /* 0x000fe200078ac0ff */
[----:B------:R-:W-:Y:S01]  /*35d0*/  FMUL.FTZ R115, R106, UR6 ;  /* 0x000000066a737c20 */ /* 0x000fe20008410000 */
[----:B------:R-:W-:Y:S01]  /*35e0*/  FADD.FTZ R219, R128, -R219 ;  /* 0x800000db80db7221 */ /* 0x000fe20000010000 */
[----:B------:R-:W-:Y:S01]  /*35f0*/  LOP3.LUT P4, RZ, R185, 0xff0000, RZ, 0xc0, !PT ;  /* 0x00ff0000b9ff7812 */ /* 0x000fe2000788c0ff */
[-CC-:B------:R-:W-:Y:S01]  /*3600*/  FFMA.FTZ R195, R195, R155.reuse, R156.reuse ;  /* 0x0000009bc3c37223 */ /* 0x180fe2000001009c */
        /* <DEDUP_REMOVED lines=9> */
[----:B------:R-:W-:Y:S01]  /*36a0*/  FADD.FTZ R195, R196, -R195 ;  /* 0x800000c3c4c37221 */ /* 0x000fe20000010000 */
[----:B------:R-:W-:Y:S01]  /*36b0*/  FFMA.FTZ R218, R218, R155, R156 ;  /* 0x0000009bdada7223 */ /* 0x000fe2000001009c */
[----:B------:R-:W-:Y:S01]  /*36c0*/  FMUL.FTZ R116, R105, UR6 ;  /* 0x0000000669747c20 */ /* 0x000fe20008410000 */
[----:B------:R-:W-:Y:S01]  /*36d0*/  FMUL.FTZ R114, R104, UR6 ;  /* 0x0000000668727c20 */ /* 0x000fe20008410000 */
[----:B------:R-:W-:Y:S01]  /*36e0*/  LOP3.LUT P6, RZ, R119, 0xff, RZ, 0xc0, !PT ;  /* 0x000000ff77ff7812 */ /* 0x000fe200078cc0ff */
[----:B------:R-:W-:Y:S01]  /*36f0*/  FADD.FTZ R217, R217, -R218 ;  /* 0x800000dad9d97221 */ /* 0x000fe20000010000 */
[----:B------:R-:W-:Y:S01]  /*3700*/  F2FP.F16.F32.PACK_AB R115, R110, R115 ;  /* 0x000000736e73723e */ /* 0x000fe200000000ff */
[----:B------:R-:W-:Y:S01]  /*3710*/  FMUL.FTZ R110, R214, R195 ;  /* 0x000000c3d66e7220 */ /* 0x000fe20000410000 */
[----:B------:R-:W-:Y:S01]  /*3720*/  FSEL R129, R116, RZ, P4 ;  /* 0x000000ff74817208 */ /* 0x000fe20002000000 */
[----:B------:R-:W-:Y:S01]  /*3730*/  FFMA.FTZ R109, R117, R155, R156 ;  /* 0x0000009b756d7223 */ /* 0x000fe2000001009c */
[C---:B------:R-:W-:Y:S01]  /*3740*/  LOP3.LUT P5, RZ, R185.reuse, 0xff, RZ, 0xc0, !PT ;  /* 0x000000ffb9ff7812 */ /* 0x040fe200078ac0ff */
[----:B------:R-:W-:Y:S01]  /*3750*/  FADD.FTZ R117, R194, -R113 ;  /* 0x80000071c2757221 */ /* 0x000fe20000010000 */
[----:B------:R-:W-:Y:S01]  /*3760*/  LOP3.LUT P4, RZ, R185, 0xff00, RZ, 0xc0, !PT ;  /* 0x0000ff00b9ff7812 */ /* 0x000fe2000788c0ff */
[----:B------:R-:W-:Y:S01]  /*3770*/  FADD.FTZ R109, R124, -R109 ;  /* 0x8000006d7c6d7221 */ /* 0x000fe20000010000 */
[----:B------:R-:W-:-:S02]  /*3780*/  FSEL R108, R114, RZ, P6 ;  /* 0x000000ff726c7208 */ /* 0x000fc40003000000 */
[----:B------:R-:W-:Y:S01]  /*3790*/  F2FP.F16.F32.PACK_AB R119, R112, R111 ;  /* 0x0000006f7077723e */ /* 0x000fe200000000ff */
[----:B------:R-:W-:Y:S01]  /*37a0*/  FMUL.FTZ R112, R110, UR6 ;  /* 0x000000066e707c20 */ /* 0x000fe20008410000 */
[----:B------:R-:W-:Y:S01]  /*37b0*/  FSEL R114, R114, RZ, P5 ;  /* 0x000000ff72727208 */ /* 0x000fe20002800000 */
[----:B------:R-:W-:Y:S01]  /*37c0*/  FMUL.FTZ R111, R214, R217 ;  /* 0x000000d9d66f7220 */ /* 0x000fe20000410000 */
[----:B------:R-:W-:Y:S01]  /*37d0*/  FSEL R113, R116, RZ, P4 ;  /* 0x000000ff74717208 */ /* 0x000fe20002000000 */
[----:B------:R-:W-:Y:S01]  /*37e0*/  FMUL.FTZ R109, R214, R109 ;  /* 0x0000006dd66d7220 */ /* 0x000fe20000410000 */
[----:B------:R-:W-:Y:S01]  /*37f0*/  LOP3.LUT P4, RZ, R184, 0xff0000, RZ, 0xc0, !PT ;  /* 0x00ff0000b8ff7812 */ /* 0x000fe2000788c0ff */
[----:B------:R-:W-:Y:S01]  /*3800*/  FMUL.FTZ R116, R111, UR6 ;  /* 0x000000066f747c20 */ /* 0x000fe20008410000 */
[----:B------:R-:W-:Y:S02]  /*3810*/  F2FP.F16.F32.PACK_AB R114, R113, R114 ;  /* 0x000000727172723e */ /* 0x000fe400000000ff */
[----:B------:R-:W-:-:S02]  /*3820*/  FSEL R113, R112, RZ, P4 ;  /* 0x000000ff70717208 */ /* 0x000fc40002000000 */
[----:B------:R-:W-:Y:S02]  /*3830*/  LOP3.LUT P4, RZ, R184, 0xff000000, RZ, 0xc0, !PT ;  /* 0xff000000b8ff7812 */ /* 0x000fe4000788c0ff */
[C---:B------:R-:W-:Y:S02]  /*3840*/  LOP3.LUT P2, RZ, R118.reuse, 0xff0000, RZ, 0xc0, !PT ;  /* 0x00ff000076ff7812 */ /* 0x040fe4000784c0ff */
[C---:B------:R-:W-:Y:S02]  /*3850*/  LOP3.LUT P3, RZ, R118.reuse, 0xff000000, RZ, 0xc0, !PT ;  /* 0xff00000076ff7812 */ /* 0x040fe4000786c0ff */
[C---:B------:R-:W-:Y:S02]  /*3860*/  LOP3.LUT P6, RZ, R118.reuse, 0xff00, RZ, 0xc0, !PT ;  /* 0x0000ff0076ff7812 */ /* 0x040fe400078cc0ff */
[----:B------:R-:W-:Y:S02]  /*3870*/  LOP3.LUT P5, RZ, R118, 0xff, RZ, 0xc0, !PT ;  /* 0x000000ff76ff7812 */ /* 0x000fe400078ac0ff */
[----:B------:R-:W-:-:S02]  /*3880*/  F2FP.F16.F32.PACK_AB R118, R129, R108 ;  /* 0x0000006c8176723e */ /* 0x000fc400000000ff */
[----:B------:R-:W-:Y:S02]  /*3890*/  FSEL R108, R116, RZ, P4 ;  /* 0x000000ff746c7208 */ /* 0x000fe40002000000 */
[----:B------:R-:W-:Y:S02]  /*38a0*/  FSEL R112, R112, RZ, P2 ;  /* 0x000000ff70707208 */ /* 0x000fe40001000000 */
[----:B------:R-:W-:Y:S01]  /*38b0*/  F2FP.F16.F32.PACK_AB R113, R108, R113 ;  /* 0x000000716c71723e */ /* 0x000fe200000000ff */
[----:B------:R-:W-:Y:S01]  /*38c0*/  FMUL.FTZ R108, R214, R117 ;  /* 0x00000075d66c7220 */ /* 0x000fe20000410000 */
[----:B------:R-:W-:Y:S01]  /*38d0*/  FSEL R129, R116, RZ, P3 ;  /* 0x000000ff74817208 */ /* 0x000fe20001800000 */
[----:B------:R-:W-:Y:S01]  /*38e0*/  FMUL.FTZ R116, R109, UR6 ;  /* 0x000000066d747c20 */ /* 0x000fe20008410000 */
[----:B------:R-:W-:Y:S02]  /*38f0*/  LOP3.LUT P3, RZ, R184, 0xff00, RZ, 0xc0, !PT ;  /* 0x0000ff00b8ff7812 */ /* 0x000fe4000786c0ff */
[----:B------:R-:W-:Y:S01]  /*3900*/  F2FP.F16.F32.PACK_AB R117, R129, R112 ;  /* 0x000000708175723e */ /* 0x000fe200000000ff */
[----:B------:R-:W-:Y:S01]  /*3910*/  FMUL.FTZ R112, R108, UR6 ;  /* 0x000000066c707c20 */ /* 0x000fe20008410000 */
[----:B------:R-:W-:-:S02]  /*3920*/  LOP3.LUT P2, RZ, R184, 0xff, RZ, 0xc0, !PT ;  /* 0x000000ffb8ff7812 */ /* 0x000fc4000784c0ff */
[C---:B------:R-:W-:Y:S02]  /*3930*/  FSEL R129, R116.reuse, RZ, P6 ;  /* 0x000000ff74817208 */ /* 0x040fe40003000000 */
[----:B------:R-:W-:Y:S02]  /*3940*/  FSEL R131, R116, RZ, P3 ;  /* 0x000000ff74837208 */ /* 0x000fe40001800000 */
[C---:B------:R-:W-:Y:S02]  /*3950*/  FSEL R124, R112.reuse, RZ, P2 ;  /* 0x000000ff707c7208 */ /* 0x040fe40001000000 */
[----:B------:R-:W-:Y:S02]  /*3960*/  FSEL R116, R112, RZ, P5 ;  /* 0x000000ff70747208 */ /* 0x000fe40002800000 */
[----:B------:R-:W-:Y:S02]  /*3970*/  F2FP.F16.F32.PACK_AB R112, R131, R124 ;  /* 0x0000007c8370723e */ /* 0x000fe400000000ff */
[----:B------:R-:W-:Y:S01]  /*3980*/  F2FP.F16.F32.PACK_AB R116, R129, R116 ;  /* 0x000000748174723e */ /* 0x000fe200000000ff */
[----:B------:R-:W-:Y:S06]  /*3990*/  BRA `(.L_x_3369) ;  /* 0x0000000800687947 */ /* 0x000fec0003800000 */
.L_x_3371:
        /* <DEDUP_REMOVED lines=19> */
[----:B------:R-:W-:Y:S01]  /*3ad0*/  FFMA.FTZ R195, R195, R155, R156 ;  /* 0x0000009bc3c37223 */ /* 0x000fe2000001009c */
[----:B------:R-:W-:Y:S01]  /*3ae0*/  FMUL.FTZ R226, R226, UR6 ;  /* 0x00000006e2e27c20 */ /* 0x000fe20008410000 */
[----:B------:R-:W-:Y:S01]  /*3af0*/  FMUL.FTZ R222, R222, UR6 ;  /* 0x00000006dede7c20 */ /* 0x000fe20008410000 */
[----:B------:R-:W-:Y:S01]  /*3b00*/  FSEL R128, R223, RZ, P3 ;  /* 0x000000ffdf807208 */ /* 0x000fe20001800000 */
[----:B------:R-:W-:Y:S01]  /*3b10*/  FFMA.FTZ R219, R214, R219, R84 ;  /* 0x000000dbd6db7223 */ /* 0x000fe20000010054 */
[C---:B------:R-:W-:Y:S01]  /*3b20*/  ISETP.GE.U32.AND.EX P4, PT, R119.reuse, 0x1000000, PT, P2 ;  /* 0x010000007700780c */ /* 0x040fe20003f86120 */
[----:B------:R-:W-:Y:S01]  /*3b30*/  FADD.FTZ R195, R196, -R195 ;  /* 0x800000c3c4c37221 */ /* 0x000fe20000010000 */
[----:B------:R-:W-:Y:S01]  /*3b40*/  LOP3.LUT P3, RZ, R119, 0xff00, RZ, 0xc0, !PT ;  /* 0x0000ff0077ff7812 */ /* 0x000fe2000786c0ff */
[-CC-:B------:R-:W-:Y:S01]  /*3b50*/  FFMA.FTZ R218, R218, R155.reuse, R156.reuse ;  /* 0x0000009bdada7223 */ /* 0x180fe2000001009c */
[----:B------:R-:W-:Y:S01]  /*3b60*/  FSEL R113, R226, RZ, P4 ;  /* 0x000000ffe2717208 */ /* 0x000fe20002000000 */
[----:B------:R-:W-:Y:S01]  /*3b70*/  FMUL.FTZ R219, R219, UR6 ;  /* 0x00000006dbdb7c20 */ /* 0x000fe20008410000 */
[----:B------:R-:W-:Y:S01]  /*3b80*/  FFMA.FTZ R117, R117, R155, R156 ;  /* 0x0000009b75757223 */ /* 0x000fe2000001009c */
[----:B------:R-:W-:Y:S01]  /*3b90*/  FSEL R131, R222, RZ, P3 ;  /* 0x000000ffde837208 */ /* 0x000fe20001800000 */
[----:B------:R-:W-:Y:S01]  /*3ba0*/  FFMA.FTZ R195, R214, R195, R82 ;  /* 0x000000c3d6c37223 */ /* 0x000fe20000010052 */
[----:B------:R-:W-:Y:S01]  /*3bb0*/  LOP3.LUT P6, RZ, R185, 0xff0000, RZ, 0xc0, !PT ;  /* 0x00ff0000b9ff7812 */ /* 0x000fe200078cc0ff */
[----:B------:R-:W-:Y:S01]  /*3bc0*/  FADD.FTZ R218, R217, -R218 ;  /* 0x800000dad9da7221 */ /* 0x000fe20000010000 */
[C---:B------:R-:W-:Y:S01]  /*3bd0*/  LOP3.LUT P4, RZ, R185.reuse, 0xff, RZ, 0xc0, !PT ;  /* 0x000000ffb9ff7812 */ /* 0x040fe2000788c0ff */
[----:B------:R-:W-:Y:S01]  /*3be0*/  FADD.FTZ R124, R124, -R117 ;  /* 0x800000757c7c7221 */ /* 0x000fe20000010000 */
[----:B------:R-:W-:Y:S01]  /*3bf0*/  LOP3.LUT P3, RZ, R185, 0xff00, RZ, 0xc0, !PT ;  /* 0x0000ff00b9ff7812 */ /* 0x000fe2000786c0ff */
[----:B------:R-:W-:Y:S01]  /*3c00*/  FFMA.FTZ R129, R116, R155, R156 ;  /* 0x0000009b74817223 */ /* 0x000fe2000001009c */
[----:B------:R-:W-:Y:S01]  /*3c10*/  ISETP.GE.U32.AND P2, PT, R184, RZ, PT ;  /* 0x000000ffb800720c */ /* 0x000fe20003f46070 */
[----:B------:R-:W-:Y:S01]  /*3c20*/  FMUL.FTZ R195, R195, UR6 ;  /* 0x00000006c3c37c20 */ /* 0x000fe20008410000 */
[----:B------:R-:W-:Y:S01]  /*3c30*/  FSEL R115, R223, RZ, P6 ;  /* 0x000000ffdf737208 */ /* 0x000fe20003000000 */
[----:B------:R-:W-:Y:S01]  /*3c40*/  FFMA.FTZ R218, R214, R218, R83 ;  /* 0x000000dad6da7223 */ /* 0x000fe20000010053 */
[----:B------:R-:W-:Y:S01]  /*3c50*/  FSEL R114, R219, RZ, P4 ;  /* 0x000000ffdb727208 */ /* 0x000fe20002000000 */
[----:B------:R-:W-:Y:S01]  /*3c60*/  FADD.FTZ R129, R194, -R129 ;  /* 0x80000081c2817221 */ /* 0x000fe20000010000 */
[----:B------:R-:W-:Y:S01]  /*3c70*/  FSEL R117, R222, RZ, P3 ;  /* 0x000000ffde757208 */ /* 0x000fe20001800000 */
[----:B------:R-:W-:Y:S01]  /*3c80*/  FMUL.FTZ R218, R218, UR6 ;  /* 0x00000006dada7c20 */ /* 0x000fe20008410000 */
[----:B------:R-:W-:Y:S01]  /*3c90*/  LOP3.LUT P5, RZ, R119, 0xff, RZ, 0xc0, !PT ;  /* 0x000000ff77ff7812 */ /* 0x000fe200078ac0ff */
[----:B------:R-:W-:Y:S01]  /*3ca0*/  FFMA.FTZ R129, R214, R129, R80 ;  /* 0x00000081d6817223 */ /* 0x000fe20000010050 */
[----:B------:R-:W-:Y:S01]  /*3cb0*/  LOP3.LUT P6, RZ, R118, 0xff0000, RZ, 0xc0, !PT ;  /* 0x00ff000076ff7812 */ /* 0x000fe200078cc0ff */
[----:B------:R-:W-:Y:S01]  /*3cc0*/  FFMA.FTZ R124, R214, R124, R81 ;  /* 0x0000007cd67c7223 */ /* 0x000fe20000010051 */
[----:B------:R-:W-:Y:S01]  /*3cd0*/  ISETP.GE.U32.AND.EX P2, PT, R185, 0x1000000, PT, P2 ;  /* 0x01000000b900780c */ /* 0x000fe20003f46120 */
[----:B------:R-:W-:Y:S01]  /*3ce0*/  FMUL.FTZ R116, R129, UR6 ;  /* 0x0000000681747c20 */ /* 0x000fe20008410000 */
[----:B------:R-:W-:Y:S01]  /*3cf0*/  F2FP.F16.F32.PACK_AB R114, R117, R114 ;  /* 0x000000727572723e */ /* 0x000fe200000000ff */
[----:B------:R-:W-:Y:S01]  /*3d00*/  FMUL.FTZ R124, R124, UR6 ;  /* 0x000000067c7c7c20 */ /* 0x000fe20008410000 */
[----:B------:R-:W-:-:S02]  /*3d10*/  FSEL R112, R219, RZ, P5 ;  /* 0x000000ffdb707208 */ /* 0x000fc40002800000 */
[----:B------:R-:W-:Y:S02]  /*3d20*/  FSEL R117, R195, RZ, P6 ;  /* 0x000000ffc3757208 */ /* 0x000fe40003000000 */
[----:B------:R-:W-:Y:S02]  /*3d30*/  FSEL R130, R226, RZ, P2 ;  /* 0x000000ffe2827208 */ /* 0x000fe40001000000 */
[----:B------:R-:W-:Y:S02]  /*3d40*/  LOP3.LUT P6, RZ, R184, 0xff000000, RZ, 0xc0, !PT ;  /* 0xff000000b8ff7812 */ /* 0x000fe400078cc0ff */
[----:B------:R-:W-:Y:S02]  /*3d50*/  LOP3.LUT P2, RZ, R118, 0xff000000, RZ, 0xc0, !PT ;  /* 0xff00000076ff7812 */ /* 0x000fe4000784c0ff */
        /* <DEDUP_REMOVED lines=8> */
[C---:B------:R-:W-:Y:S02]  /*3de0*/  LOP3.LUT P2, RZ, R184.reuse, 0xff, RZ, 0xc0, !PT ;  /* 0x000000ffb8ff7812 */ /* 0x040fe4000784c0ff */
[----:B------:R-:W-:Y:S02]  /*3df0*/  LOP3.LUT P3, RZ, R184, 0xff00, RZ, 0xc0, !PT ;  /* 0x0000ff00b8ff7812 */ /* 0x000fe4000786c0ff */
[----:B------:R-:W-:Y:S02]  /*3e00*/  F2FP.F16.F32.PACK_AB R113, R112, R113 ;  /* 0x000000717071723e */ /* 0x000fe400000000ff */
[----:B------:R-:W-:Y:S02]  /*3e10*/  FSEL R112, R116, RZ, P2 ;  /* 0x000000ff74707208 */ /* 0x000fe40001000000 */
[C---:B------:R-:W-:Y:S02]  /*3e20*/  FSEL R131, R124.reuse, RZ, P5 ;  /* 0x000000ff7c837208 */ /* 0x040fe40002800000 */
[----:B------:R-:W-:-:S02]  /*3e30*/  FSEL R129, R124, RZ, P3 ;  /* 0x000000ff7c817208 */ /* 0x000fc40001800000 */
[----:B------:R-:W-:Y:S02]  /*3e40*/  FSEL R116, R116, RZ, P4 ;  /* 0x000000ff74747208 */ /* 0x000fe40002000000 */
[----:B------:R-:W-:Y:S02]  /*3e50*/  F2FP.F16.F32.PACK_AB R115, R130, R115 ;  /* 0x000000738273723e */ /* 0x000fe400000000ff */
[----:B------:R-:W-:Y:S02]  /*3e60*/  F2FP.F16.F32.PACK_AB R117, R218, R117 ;  /* 0x00000075da75723e */ /* 0x000fe400000000ff */
[----:B------:R-:W-:Y:S02]  /*3e70*/  F2FP.F16.F32.PACK_AB R112, R129, R112 ;  /* 0x000000708170723e */ /* 0x000fe400000000ff */
[----:B------:R-:W-:Y:S01]  /*3e80*/  F2FP.F16.F32.PACK_AB R116, R131, R116 ;  /* 0x000000748374723e */ /* 0x000fe200000000ff */
[----:B------:R-:W-:Y:S06]  /*3e90*/  BRA `(.L_x_3369) ;  /* 0x0000000400287947 */ /* 0x000fec0003800000 */
.L_x_3373:
        /* <DEDUP_REMOVED lines=14> */
[----:B------:R-:W-:Y:S01]  /*3f80*/  FMUL.FTZ R115, R106, UR6 ;  /* 0x000000066a737c20 */ /* 0x000fe20008410000 */
[----:B------:R-:W-:Y:S01]  /*3f90*/  LOP3.LUT P5, RZ, R119, 0xff0000, RZ, 0xc0, !PT ;  /* 0x00ff000077ff7812 */ /* 0x000fe200078ac0ff */
[----:B------:R-:W-:Y:S01]  /*3fa0*/  FADD.FTZ R219, R128, -R219 ;  /* 0x800000db80db7221 */ /* 0x000fe20000010000 */
[----:B------:R-:W-:Y:S01]  /*3fb0*/  FSEL R112, R105, RZ, P2 ;  /* 0x000000ff69707208 */ /* 0x000fe20001000000 */
[-CC-:B------:R-:W-:Y:S01]  /*3fc0*/  FFMA.FTZ R195, R195, R155.reuse, R156.reuse ;  /* 0x0000009bc3c37223 */ /* 0x180fe2000001009c */
[----:B------:R-:W-:Y:S01]  /*3fd0*/  FSEL R110, R105, RZ, P3 ;  /* 0x000000ff696e7208 */ /* 0x000fe20001800000 */
[----:B------:R-:W-:Y:S01]  /*3fe0*/  FFMA.FTZ R105, R214, R222, R85 ;  /* 0x000000ded6697223 */ /* 0x000fe20000010055 */
[----:B------:R-:W-:Y:S01]  /*3ff0*/  LOP3.LUT P4, RZ, R185, 0xff0000, RZ, 0xc0, !PT ;  /* 0x00ff0000b9ff7812 */ /* 0x000fe2000788c0ff */
[----:B------:R-:W-:Y:S01]  /*4000*/  FFMA.FTZ R113, R116, R155, R156 ;  /* 0x0000009b74717223 */ /* 0x000fe2000001009c */
[C---:B------:R-:W-:Y:S01]  /*4010*/  FSEL R111, R115.reuse, RZ, P5 ;  /* 0x000000ff736f7208 */ /* 0x040fe20002800000 */
[----:B------:R-:W-:Y:S01]  /*4020*/  FFMA.FTZ R104, R214, R219, R84 ;  /* 0x000000dbd6687223 */ /* 0x000fe20000010054 */
[----:B------:R-:W-:Y:S01]  /*4030*/  FSEL R115, R115, RZ, P4 ;  /* 0x000000ff73737208 */ /* 0x000fe20002000000 */
[----:B------:R-:W-:Y:S01]  /*4040*/  FMUL.FTZ R116, R105, UR6 ;  /* 0x0000000669747c20 */ /* 0x000fe20008410000 */
[C---:B------:R-:W-:Y:S01]  /*4050*/  LOP3.LUT P4, RZ, R119.reuse, 0xff00, RZ, 0xc0, !PT ;  /* 0x0000ff0077ff7812 */ /* 0x040fe2000788c0ff */
[----:B------:R-:W-:Y:S01]  /*4060*/  FADD.FTZ R195, R196, -R195 ;  /* 0x800000c3c4c37221 */ /* 0x000fe20000010000 */
[-CC-:B------:R-:W-:Y:S01]  /*4070*/  FFMA.FTZ R218, R218, R155.reuse, R156.reuse ;  /* 0x0000009bdada7223 */ /* 0x180fe2000001009c */
[----:B------:R-:W-:Y:S01]  /*4080*/  FMUL.FTZ R114, R104, UR6 ;  /* 0x0000000668727c20 */ /* 0x000fe20008410000 */
[----:B------:R-:W-:Y:S01]  /*4090*/  LOP3.LUT P6, RZ, R119, 0xff, RZ, 0xc0, !PT ;  /* 0x000000ff77ff7812 */ /* 0x000fe200078cc0ff */
[----:B------:R-:W-:Y:S01]  /*40a0*/  FFMA.FTZ R109, R117, R155, R156 ;  /* 0x0000009b756d7223 */ /* 0x000fe2000001009c */
[----:B------:R-:W-:Y:S01]  /*40b0*/  F2FP.F16.F32.PACK_AB R115, R110, R115 ;  /* 0x000000736e73723e */ /* 0x000fe200000000ff */
[----:B------:R-:W-:Y:S01]  /*40c0*/  FFMA.FTZ R110, R214, R195, R82 ;  /* 0x000000c3d66e7223 */ /* 0x000fe20000010052 */
[----:B------:R-:W-:Y:S01]  /*40d0*/  FSEL R129, R116, RZ, P4 ;  /* 0x000000ff74817208 */ /* 0x000fe20002000000 */
[----:B------:R-:W-:Y:S01]  /*40e0*/  FADD.FTZ R218, R217, -R218 ;  /* 0x800000dad9da7221 */ /* 0x000fe20000010000 */
        /* <DEDUP_REMOVED lines=8> */
[----:B------:R-:W-:Y:S01]  /*4170*/  FFMA.FTZ R111, R214, R218, R83 ;  /* 0x000000dad66f7223 */ /* 0x000fe20000010053 */
[----:B------:R-:W-:Y:S01]  /*4180*/  FSEL R113, R116, RZ, P4 ;  /* 0x000000ff74717208 */ /* 0x000fe20002000000 */
[----:B------:R-:W-:Y:S01]  /*4190*/  FFMA.FTZ R109, R214, R109, R81 ;  /* 0x0000006dd66d7223 */ /* 0x000fe20000010051 */
        /* <DEDUP_REMOVED lines=13> */
[----:B------:R-:W-:Y:S01]  /*4270*/  FFMA.FTZ R108, R214, R117, R80 ;  /* 0x00000075d66c7223 */ /* 0x000fe20000010050 */
        /* <DEDUP_REMOVED lines=11> */
[----:B------:R-:W-:-:S07]  /*4330*/  F2FP.F16.F32.PACK_AB R116, R129, R116 ;  /* 0x000000748174723e */ /* 0x000fce00000000ff */
.L_x_3369:
        /* <DEDUP_REMOVED lines=23> */
[----:B------:R-:W-:Y:S01]  /*44b0*/  FFMA.FTZ R106, R214, R225, R94 ;  /* 0x000000e1d66a7223 */ /* 0x000fe2000001005e */
[-CC-:B------:R-:W-:Y:S01]  /*44c0*/  FFMA.FTZ R134, R134, R155.reuse, R156.reuse ;  /* 0x0000009b86867223 */ /* 0x180fe2000001009c */
[----:B------:R-:W-:Y:S01]  /*44d0*/  FFMA.FTZ R224, R224, R155, R156 ;  /* 0x0000009be0e07223 */ /* 0x000fe2000001009c */
[----:B------:R-:W-:Y:S01]  /*44e0*/  FFMA.FTZ R107, R214, R228, R95 ;  /* 0x000000e4d66b7223 */ /* 0x000fe2000001005f */
[----:B------:R-:W-:Y:S01]  /*44f0*/  FMUL.FTZ R104, R106, UR6 ;  /* 0x000000066a687c20 */ /* 0x000fe20008410000 */
[----:B------:R-:W-:Y:S01]  /*4500*/  ISETP.GE.U32.AND P3, PT, R122, RZ, PT ;  /* 0x000000ff7a00720c */ /* 0x000fe20003f66070 */
[----:B------:R-:W-:Y:S01]  /*4510*/  FADD.FTZ R133, R133, -R134 ;  /* 0x8000008685857221 */ /* 0x000fe20000010000 */
        /* <DEDUP_REMOVED lines=15> */
[-CC-:B------:R-:W-:Y:S01]  /*4610*/  FFMA.FTZ R127, R127, R155.reuse, R156.reuse ;  /* 0x0000009b7f7f7223 */ /* 0x180fe2000001009c */
        /* <DEDUP_REMOVED lines=17> */
[----:B------:R-:W-:Y:S01]  /*4730*/  F2FP.F16.F32.PACK_AB R115, R116, R115 ;  /* 0x000000737473723e */ /* 0x000fe200000000ff */
[----:B------:R-:W-:Y:S01]  /*4740*/  FMUL.FTZ R116, R111, UR6 ;  /* 0x000000066f747c20 */ /* 0x000fe20008410000 */
[----:B------:R-:W-:Y:S01]  /*4750*/  F2FP.F16.F32.PACK_AB R114, R109, R114 ;  /* 0x000000726d72723e */ /* 0x000fe200000000ff */
[----:B------:R-:W-:Y:S01]  /*4760*/  FFMA.FTZ R109, R214, R127, R89 ;  /* 0x0000007fd66d7223 */ /* 0x000fe20000010059 */
[----:B------:R-:W-:Y:S01]  /*4770*/  FSEL R124, R108, RZ, P6 ;  /* 0x000000ff6c7c7208 */ /* 0x000fe20003000000 */
[----:B------:R-:W-:Y:S01]  /*4780*/  FFMA.FTZ R108, R214, R125, R88 ;  /* 0x0000007dd66c7223 */ /* 0x000fe20000010058 */
        /* <DEDUP_REMOVED lines=21> */
.L_x_3376:
        /* <DEDUP_REMOVED lines=8> */
[----:B------:R-:W-:Y:S01]  /*4960*/  FFMA.FTZ R228, R214, R228, R95 ;  /* 0x000000e4d6e47223 */ /* 0x000fe2000001005f */
        /* <DEDUP_REMOVED lines=9> */
[----:B0-----:R-:W-:Y:S01]  /*4a00*/  FSEL R112, R228, RZ, P5 ;  /* 0x000000ffe4707208 */ /* 0x001fe20002800000 */
[----:B------:R-:W-:Y:S01]  /*4a10*/  FMUL.FTZ R221, R221, UR6 ;  /* 0x00000006dddd7c20 */ /* 0x000fe20008410000 */
[C---:B------:R-:W-:Y:S01]  /*4a20*/  LOP3.LUT P4, RZ, R123.reuse, 0xff0000, RZ, 0xc0, !PT ;  /* 0x00ff00007bff7812 */ /* 0x040fe2000788c0ff */
[C---:B------:R-:W-:Y:S01]  /*4a30*/  FFMA.FTZ R224, R214.reuse, R224, R93 ;  /* 0x000000e0d6e07223 */ /* 0x040fe2000001005d */
[----:B------:R-:W-:Y:S01]  /*4a40*/  LOP3.LUT P5, RZ, R123, 0xff, RZ, 0xc0, !PT ;  /* 0x000000ff7bff7812 */ /* 0x000fe200078ac0ff */
[----:B------:R-:W-:Y:S01]  /*4a50*/  FFMA.FTZ R133, R214, R133, R90 ;  /* 0x00000085d6857223 */ /* 0x000fe2000001005a */
[----:B------:R-:W-:Y:S01]  /*4a60*/  ISETP.GE.U32.AND.EX P3, PT, R187, 0x1000000, PT, P3 ;  /* 0x01000000bb00780c */ /* 0x000fe20003f66130 */
[-CC-:B------:R-:W-:Y:S01]  /*4a70*/  FFMA.FTZ R135, R135, R155.reuse, R156.reuse ;  /* 0x0000009b87877223 */ /* 0x180fe2000001009c */
[----:B------:R-:W-:Y:S01]  /*4a80*/  FSEL R119, R225, RZ, P4 ;  /* 0x000000ffe1777208 */ /* 0x000fe20002000000 */
[----:B------:R-:W-:Y:S01]  /*4a90*/  FMUL.FTZ R224, R224, UR6 ;  /* 0x00000006e0e07c20 */ /* 0x000fe20008410000 */
[----:B------:R-:W-:Y:S01]  /*4aa0*/  FSEL R228, R228, RZ, P3 ;  /* 0x000000ffe4e47208 */ /* 0x000fe20001800000 */
[----:B------:R-:W-:Y:S01]  /*4ab0*/  FMUL.FTZ R133, R133, UR6 ;  /* 0x0000000685857c20 */ /* 0x000fe20008410000 */
[----:B------:R-:W-:Y:S01]  /*4ac0*/  FSEL R118, R221, RZ, P5 ;  /* 0x000000ffdd767208 */ /* 0x000fe20002800000 */
[-CC-:B------:R-:W-:Y:S01]  /*4ad0*/  FFMA.FTZ R127, R127, R155.reuse, R156.reuse ;  /* 0x0000009b7f7f7223 */ /* 0x180fe2000001009c */
[C---:B------:R-:W-:Y:S01]  /*4ae0*/  LOP3.LUT P4, RZ, R187.reuse, 0xff, RZ, 0xc0, !PT ;  /* 0x000000ffbbff7812 */ /* 0x040fe2000788c0ff */
[----:B------:R-:W-:Y:S01]  /*4af0*/  FADD.FTZ R135, R220, -R135 ;  /* 0x80000087dc877221 */ /* 0x000fe20000010000 */
[----:B------:R-:W-:Y:S01]  /*4b00*/  LOP3.LUT P3, RZ, R187, 0xff00, RZ, 0xc0, !PT ;  /* 0x0000ff00bbff7812 */ /* 0x000fe2000786c0ff */
[----:B------:R-:W-:Y:S01]  /*4b10*/  FFMA.FTZ R125, R125, R155, R156 ;  /* 0x0000009b7d7d7223 */ /* 0x000fe2000001009c */
        /* <DEDUP_REMOVED lines=16> */
[----:B------:R-:W-:-:S02]  /*4c20*/  F2FP.F16.F32.PACK_AB R114, R113, R114 ;  /* 0x000000727172723e */ /* 0x000fc400000000ff */
[----:B------:R-:W-:Y:S02]  /*4c30*/  FSEL R113, R133, RZ, P5 ;  /* 0x000000ff85717208 */ /* 0x000fe40002800000 */
[----:B------:R-:W-:Y:S02]  /*4c40*/  LOP3.LUT P4, RZ, R122, 0xff000000, RZ, 0xc0, !PT ;  /* 0xff0000007aff7812 */ /* 0x000fe4000788c0ff */
        /* <DEDUP_REMOVED lines=8> */
[----:B------:R-:W-:Y:S02]  /*4cd0*/  F2FP.F16.F32.PACK_AB R118, R123, R118 ;  /* 0x000000767b76723e */ /* 0x000fe400000000ff */
        /* <DEDUP_REMOVED lines=11> */
.L_x_3375:
        /* <DEDUP_REMOVED lines=76> */
.L_x_3378:
        /* <DEDUP_REMOVED lines=17> */
[----:B0-----:R-:W-:Y:S01]  /*5360*/  FSEL R112, R227, RZ, P5 ;  /* 0x000000ffe3707208 */ /* 0x001fe20002800000 */
[-C--:B------:R-:W-:Y:S01]  /*5370*/  FFMA.FTZ R135, R135, R155.reuse, R156 ;  /* 0x0000009b87877223 */ /* 0x080fe2000001009c */
[----:B------:R-:W-:Y:S01]  /*5380*/  LOP3.LUT P5, RZ, R123, 0xff, RZ, 0xc0, !PT ;  /* 0x000000ff7bff7812 */ /* 0x000fe200078ac0ff */
[----:B------:R-:W-:Y:S01]  /*5390*/  FADD.FTZ R145, R145, -R224 ;  /* 0x800000e091917221 */ /* 0x000fe20000010000 */
[----:B------:R-:W-:Y:S01]  /*53a0*/  FMUL.FTZ R225, R225, UR6 ;  /* 0x00000006e1e17c20 */ /* 0x000fe20008410000 */
[----:B------:R-:W-:Y:S01]  /*53b0*/  ISETP.GE.U32.AND P3, PT, R186, RZ, PT ;  /* 0x000000ffba00720c */ /* 0x000fe20003f66070 */
[----:B------:R-:W-:Y:S01]  /*53c0*/  FMUL.FTZ R133, R133, UR6 ;  /* 0x0000000685857c20 */ /* 0x000fe20008410000 */
[----:B------:R-:W-:Y:S01]  /*53d0*/  FSEL R118, R221, RZ, P5 ;  /* 0x000000ffdd767208 */ /* 0x000fe20002800000 */
[--C-:B------:R-:W-:Y:S01]  /*53e0*/  FFMA.FTZ R127, R127, R155, R156.reuse ;  /* 0x0000009b7f7f7223 */ /* 0x100fe2000001009c */
[----:B------:R-:W-:Y:S01]  /*53f0*/  LOP3.LUT P4, RZ, R123, 0xff0000, RZ, 0xc0, !PT ;  /* 0x00ff00007bff7812 */ /* 0x000fe2000788c0ff */
[----:B------:R-:W-:Y:S01]  /*5400*/  FADD.FTZ R135, R220, -R135 ;  /* 0x80000087dc877221 */ /* 0x000fe20000010000 */
[----:B------:R-:W-:Y:S01]  /*5410*/  LOP3.LUT P5, RZ, R122, 0xff0000, RZ, 0xc0, !PT ;  /* 0x00ff00007aff7812 */ /* 0x000fe200078ac0ff */
[----:B------:R-:W-:Y:S01]  /*5420*/  FMUL.FTZ R145, R214, R145 ;  /* 0x00000091d6917220 */ /* 0x000fe20000410000 */
[----:B------:R-:W-:Y:S01]  /*5430*/  LOP3.LUT P6, RZ, R187, 0xff0000, RZ, 0xc0, !PT ;  /* 0x00ff0000bbff7812 */ /* 0x000fe200078cc0ff */
        /* <DEDUP_REMOVED lines=44> */
.L_x_3374:
        /* <DEDUP_REMOVED lines=13> */
[----:B------:R-:W-:Y:S01]  /*57d0*/  FADD.FTZ R133, R133, -R134 ;  /* 0x8000008685857221 */ /* 0x000fe20000010000 */
[-CC-:B------:R-:W-:Y:S01]  /*57e0*/  FFMA.FTZ R224, R224, R155.reuse, R156.reuse ;  /* 0x0000009be0e07223 */ /* 0x180fe2000001009c */
[----:B------:R-:W-:Y:S01]  /*57f0*/  ISETP.GE.U32.AND P3, PT, R122, RZ, PT ;  /* 0x000000ff7a00720c */ /* 0x000fe20003f66070 */
[-CC-:B------:R-:W-:Y:S01]  /*5800*/  FFMA.FTZ R127, R127, R155.reuse, R156.reuse ;  /* 0x0000009b7f7f7223 */ /* 0x180fe2000001009c */
[----:B------:R-:W-:Y:S01]  /*5810*/  FFMA.FTZ R135, R135, R155, R156 ;  /* 0x0000009b87877223 */ /* 0x000fe2000001009c */
[----:B------:R-:W-:Y:S01]  /*5820*/  FMUL.FTZ R105, R106, UR6 ;  /* 0x000000066a697c20 */ /* 0x000fe20008410000 */
[----:B------:R-:W-:Y:S01]  /*5830*/  FMUL.FTZ R104, R108, UR6 ;  /* 0x000000066c687c20 */ /* 0x000fe20008410000 */
[----:B------:R-:W-:Y:S01]  /*5840*/  LOP3.LUT P5, RZ, R123, 0xff0000, RZ, 0xc0, !PT ;  /* 0x00ff00007bff7812 */ /* 0x000fe200078ac0ff */
[----:B------:R-:W-:Y:S01]  /*5850*/  FMUL.FTZ R109, R107, UR6 ;  /* 0x000000066b6d7c20 */ /* 0x000fe20008410000 */
[----:B------:R-:W-:Y:S01]  /*5860*/  LOP3.LUT P4, RZ, R122, 0xff, RZ, 0xc0, !PT ;  /* 0x000000ff7aff7812 */ /* 0x000fe2000788c0ff */
[----:B------:R-:W-:Y:S01]  /*5870*/  FADD.FTZ R221, R144, -R221 ;  /* 0x800000dd90dd7221 */ /* 0x000fe20000010000 */
[----:B------:R-:W-:Y:S01]  /*5880*/  FADD.FTZ R224, R145, -R224 ;  /* 0x800000e091e07221 */ /* 0x000fe20000010000 */
[----:B------:R-:W-:Y:S01]  /*5890*/  ISETP.GE.U32.AND.EX P3, PT, R123, 0x1000000, PT, P3 ;  /* 0x010000007b00780c */ /* 0x000fe20003f66130 */
[----:B------:R-:W-:Y:S01]  /*58a0*/  FFMA.FTZ R110, R214, R133, R90 ;  /* 0x00000085d66e7223 */ /* 0x000fe2000001005a */
[----:B------:R-:W-:Y:S01]  /*58b0*/  FADD.FTZ R127, R132, -R127 ;  /* 0x8000007f847f7221 */ /* 0x000fe20000010000 */
[----:B------:R-:W-:Y:S01]  /*58c0*/  FADD.FTZ R220, R220, -R135 ;  /* 0x80000087dcdc7221 */ /* 0x000fe20000010000 */
[----:B------:R-:W-:Y:S01]  /*58d0*/  FSEL R126, R105, RZ, P5 ;  /* 0x000000ff697e7208 */ /* 0x000fe20002800000 */
[----:B------:R-:W-:Y:S01]  /*58e0*/  FFMA.FTZ R105, R214, R224, R93 ;  /* 0x000000e0d6697223 */ /* 0x000fe2000001005d */
[----:B0-----:R-:W-:Y:S01]  /*58f0*/  FSEL R116, R104, RZ, P4 ;  /* 0x000000ff68747208 */ /* 0x001fe20002000000 */
        /* <DEDUP_REMOVED lines=24> */
.L_x_3380:
        /* <DEDUP_REMOVED lines=54> */
.L_x_3379:
        /* <DEDUP_REMOVED lines=17> */
[-CC-:B------:R-:W-:Y:S01]  /*5ef0*/  FFMA.FTZ R127, R127, R155.reuse, R156.reuse ;  /* 0x0000009b7f7f7223 */ /* 0x180fe2000001009c */
[----:B------:R-:W-:Y:S01]  /*5f00*/  FFMA.FTZ R135, R135, R155, R156 ;  /* 0x0000009b87877223 */ /* 0x000fe2000001009c */
[----:B------:R-:W-:Y:S01]  /*5f10*/  FMUL.FTZ R104, R108, UR6 ;  /* 0x000000066c687c20 */ /* 0x000fe20008410000 */
[----:B------:R-:W-:Y:S01]  /*5f20*/  LOP3.LUT P4, RZ, R122, 0xff, RZ, 0xc0, !PT ;  /* 0x000000ff7aff7812 */ /* 0x000fe2000788c0ff */
[----:B------:R-:W-:Y:S01]  /*5f30*/  FMUL.FTZ R109, R106, UR6 ;  /* 0x000000066a6d7c20 */ /* 0x000fe20008410000 */
[----:B0-----:R-:W-:Y:S01]  /*5f40*/  FSEL R129, R110, RZ, P3 ;  /* 0x000000ff6e817208 */ /* 0x001fe20001800000 */
[----:B------:R-:W-:Y:S01]  /*5f50*/  FADD.FTZ R221, R144, -R221 ;  /* 0x800000dd90dd7221 */ /* 0x000fe20000010000 */
        /* <DEDUP_REMOVED lines=31> */
.L_x_3381:
        /* <DEDUP_REMOVED lines=53> */
.L_x_3377:
        /* <DEDUP_REMOVED lines=57> */
[----:B------:R-:W-:Y:S01]  /*6830*/  F2FP.F16.F32.PACK_AB R119, R116, R119 ;  /* 0x000000777477723e */ /* 0x000fe200000000ff */
[----:B------:R-:W-:Y:S01]  /*6840*/  FMUL.FTZ R116, R111, UR6 ;  /* 0x000000066f747c20 */ /* 0x000fe20008410000 */
[----:B------:R-:W-:Y:S02]  /*6850*/  LOP3.LUT P1, RZ, R120, 0xff0000, RZ, 0xc0, !PT ;  /* 0x00ff000078ff7812 */ /* 0x000fe4000782c0ff */
[----:B------:R-:W-:Y:S01]  /*6860*/  FSEL R118, R108, RZ, P5 ;  /* 0x000000ff6c767208 */ /* 0x000fe20002800000 */
        /* <DEDUP_REMOVED lines=26> */
.L_x_3384:
        /* <DEDUP_REMOVED lines=75> */
.L_x_3383:
        /* <DEDUP_REMOVED lines=46> */
[----:B------:R-:W-:Y:S01]  /*71a0*/  F2FP.F16.F32.PACK_AB R119, R116, R119 ;  /* 0x000000777477723e */ /* 0x000fe200000000ff */
[----:B------:R-:W-:Y:S01]  /*71b0*/  FMUL.FTZ R116, R111, UR6 ;  /* 0x000000066f747c20 */ /* 0x000fe20008410000 */
[----:B------:R-:W-:Y:S02]  /*71c0*/  LOP3.LUT P1, RZ, R120, 0xff0000, RZ, 0xc0, !PT ;  /* 0x00ff000078ff7812 */ /* 0x000fe4000782c0ff */
[----:B------:R-:W-:Y:S01]  /*71d0*/  FSEL R118, R108, RZ, P5 ;  /* 0x000000ff6c767208 */ /* 0x000fe20002800000 */
[----:B------:R-:W-:Y:S01]  /*71e0*/  FMUL.FTZ R108, R214, R137 ;  /* 0x00000089d66c7220 */ /* 0x000fe20000410000 */
        /* <DEDUP_REMOVED lines=25> */
.L_x_3386:
        /* <DEDUP_REMOVED lines=75> */
.L_x_3382:
        /* <DEDUP_REMOVED lines=56> */
.L_x_3388:
        /* <DEDUP_REMOVED lines=54> */
.L_x_3387:
        /* <DEDUP_REMOVED lines=55> */
.L_x_3389:
        /* <DEDUP_REMOVED lines=53> */
.L_x_3385:
        /* <DEDUP_REMOVED lines=14> */
.L_x_3364:
        /* <DEDUP_REMOVED lines=91> */
[----:B-1----:R-:W-:-:S07]  /*8c60*/  MOV R83, R178 ;  /* 0x000000b200537202 */ /* 0x002fce0000000f00 */
.L_x_3363:
[----:B------:R-:W-:Y:S05]  /*8c70*/  BSYNC B0 ;  /* 0x0000000000007941 */ /* 0x000fea0003800000 */
.L_x_3362:
        /* <DEDUP_REMOVED lines=112> */
[----:B------:R-:W-:Y:S01]  /*9380*/  LDS R20, [R2+0x2e00] ;  /* 0x002e000002147984 */ /* 0x000fe20000000800 */
        /* <DEDUP_REMOVED lines=75> */
[----:B-1----:R-:W0:Y:S01]  /*9840*/  LDC R7, c[0x0][0x388] ;  /* 0x0000e200ff077b82 */ /* 0x002e220000000800 */
        /* <DEDUP_REMOVED lines=86> */
.L_x_3365:
        /* <DEDUP_REMOVED lines=8> */
.L_x_3392:
[----:B------:R-:W-:Y:S05]  /*9e30*/  BSYNC B2 ;  /* 0x0000000000027941 */ /* 0x000fea0003800000 */
.L_x_3391:
        /* <DEDUP_REMOVED lines=8> */
.L_x_3393:
[----:B------:R-:W-:Y:S01]  /*9ec0*/  HFMA2 R158, -RZ, RZ, 0, 1.1920928955078125e-07 ;  /* 0x00000002ff9e7431 */ /* 0x000fe200000001ff */
[----:B------:R-:W-:Y:S01]  /*9ed0*/  MOV R157, R155 ;  /* 0x0000009b009d7202 */ /* 0x000fe20000000f00 */
[----:B------:R-:W-:-:S07]  /*9ee0*/  FADD.FTZ R156, R156, R162 ;  /* 0x000000a29c9c7221 */ /* 0x000fce0000010000 */
[----:B------:R-:W-:Y:S05]  /*9ef0*/  WARPSYNC.COLLECTIVE R160, `(.L_x_3394) ;  /* 0x00000000a0087348 */ /* 0x000fea0003c00000 */
[----:B------:R0:W1:Y:S02]  /*9f00*/  SHFL.BFLY P4, R162, R157, R158, R159 ;  /* 0x0c00009e9da27389 */ /* 0x000064000008009f */
[----:B01----:R-:W-:Y:S05]  /*9f10*/  ENDCOLLECTIVE ;  /* 0x000000000000791b */ /* 0x003fea0003800000 */
.L_x_3394:
[----:B------:R-:W-:Y:S01]  /*9f20*/  MOV R157, R156 ;  /* 0x0000009c009d7202 */ /* 0x000fe20000000f00 */
[----:B------:R-:W-:-:S07]  /*9f30*/  FADD.FTZ R155, R155, R162 ;  /* 0x000000a29b9b7221 */ /* 0x000fce0000010000 */
[----:B------:R-:W-:Y:S05]  /*9f40*/  WARPSYNC.COLLECTIVE R160, `(.L_x_3395) ;  /* 0x00000000a0087348 */ /* 0x000fea0003c00000 */
[----:B------:R0:W1:Y:S02]  /*9f50*/  SHFL.BFLY P4, R162, R157, R158, R159 ;  /* 0x0c00009e9da27389 */ /* 0x000064000008009f */
[----:B01----:R-:W-:Y:S05]  /*9f60*/  ENDCOLLECTIVE ;  /* 0x000000000000791b */ /* 0x003fea0003800000 */
.L_x_3395:
[----:B------:R-:W-:Y:S01]  /*9f70*/  HFMA2 R158, -RZ, RZ, 0, 2.384185791015625e-07 ;  /* 0x00000004ff9e7431 */ /* 0x000fe200000001ff */
[----:B------:R-:W-:Y:S01]  /*9f80*/  MOV R157, R155 ;  /* 0x0000009b009d7202 */ /* 0x000fe20000000f00 */
[----:B------:R-:W-:-:S07]  /*9f90*/  FADD.FTZ R156, R156, R162 ;  /* 0x000000a29c9c7221 */ /* 0x000fce0000010000 */
[----:B------:R-:W-:Y:S05]  /*9fa0*/  WARPSYNC.COLLECTIVE R160, `(.L_x_3396) ;  /* 0x00000000a0087348 */ /* 0x000fea0003c00000 */
[----:B------:R0:W1:Y:S02]  /*9fb0*/  SHFL.BFLY P4, R162, R157, R158, R159 ;  /* 0x0c00009e9da27389 */ /* 0x000064000008009f */
[----:B01----:R-:W-:Y:S05]  /*9fc0*/  ENDCOLLECTIVE ;  /* 0x000000000000791b */ /* 0x003fea0003800000 */
.L_x_3396:
[----:B------:R-:W-:Y:S01]  /*9fd0*/  MOV R157, R156 ;  /* 0x0000009c009d7202 */ /* 0x000fe20000000f00 */
[----:B------:R-:W-:-:S07]  /*9fe0*/  FADD.FTZ R155, R155, R162 ;  /* 0x000000a29b9b7221 */ /* 0x000fce0000010000 */
[----:B------:R-:W-:Y:S05]  /*9ff0*/  WARPSYNC.COLLECTIVE R160, `(.L_x_3397) ;  /* 0x00000000a0087348 */ /* 0x000fea0003c00000 */
[----:B------:R0:W1:Y:S02]  /*a000*/  SHFL.BFLY P4, R162, R157, R158, R159 ;  /* 0x0c00009e9da27389 */ /* 0x000064000008009f */
[----:B01----:R-:W-:Y:S05]  /*a010*/  ENDCOLLECTIVE ;  /* 0x000000000000791b */ /* 0x003fea0003800000 */
.L_x_3397:
[----:B------:R-:W-:Y:S01]  /*a020*/  HFMA2 R158, -RZ, RZ, 0, 4.76837158203125e-07 ;  /* 0x00000008ff9e7431 */ /* 0x000fe200000001ff */
[----:B------:R-:W-:Y:S01]  /*a030*/  MOV R157, R155 ;  /* 0x0000009b009d7202 */ /* 0x000fe20000000f00 */
[----:B------:R-:W-:-:S07]  /*a040*/  FADD.FTZ R156, R156, R162 ;  /* 0x000000a29c9c7221 */ /* 0x000fce0000010000 */
[----:B------:R-:W-:Y:S05]  /*a050*/  WARPSYNC.COLLECTIVE R160, `(.L_x_3398) ;  /* 0x00000000a0087348 */ /* 0x000fea0003c00000 */
[----:B------:R0:W1:Y:S02]  /*a060*/  SHFL.BFLY P4, R162, R157, R158, R159 ;  /* 0x0c00009e9da27389 */ /* 0x000064000008009f */
[----:B01----:R-:W-:Y:S05]  /*a070*/  ENDCOLLECTIVE ;  /* 0x000000000000791b */ /* 0x003fea0003800000 */
.L_x_3398:
[----:B------:R-:W-:Y:S01]  /*a080*/  MOV R157, R156 ;  /* 0x0000009c009d7202 */ /* 0x000fe20000000f00 */
[----:B------:R-:W-:-:S07]  /*a090*/  FADD.FTZ R155, R155, R162 ;  /* 0x000000a29b9b7221 */ /* 0x000fce0000010000 */
[----:B------:R-:W-:Y:S05]  /*a0a0*/  WARPSYNC.COLLECTIVE R160, `(.L_x_3399) ;  /* 0x00000000a0087348 */ /* 0x000fea0003c00000 */
[----:B------:R0:W1:Y:S02]  /*a0b0*/  SHFL.BFLY P4, R162, R157, R158, R159 ;  /* 0x0c00009e9da27389 */ /* 0x000064000008009f */
[----:B01----:R-:W-:Y:S05]  /*a0c0*/  ENDCOLLECTIVE ;  /* 0x000000000000791b */ /* 0x003fea0003800000 */
.L_x_3399:
[----:B------:R-:W-:Y:S01]  /*a0d0*/  HFMA2 R158, -RZ, RZ, 0, 9.5367431640625e-07 ;  /* 0x00000010ff9e7431 */ /* 0x000fe200000001ff */
[----:B------:R-:W-:Y:S01]  /*a0e0*/  MOV R157, R155 ;  /* 0x0000009b009d7202 */ /* 0x000fe20000000f00 */
[----:B------:R-:W-:-:S07]  /*a0f0*/  FADD.FTZ R156, R156, R162 ;  /* 0x000000a29c9c7221 */ /* 0x000fce0000010000 */
[----:B------:R-:W-:Y:S05]  /*a100*/  WARPSYNC.COLLECTIVE R160, `(.L_x_3400) ;  /* 0x00000000a0087348 */ /* 0x000fea0003c00000 */
[----:B------:R0:W1:Y:S02]  /*a110*/  SHFL.BFLY P4, R162, R157, R158, R159 ;  /* 0x0c00009e9da27389 */ /* 0x000064000008009f */
[----:B01----:R-:W-:Y:S05]  /*a120*/  ENDCOLLECTIVE ;  /* 0x000000000000791b */ /* 0x003fea0003800000 */
.L_x_3400:
[----:B------:R-:W-:Y:S02]  /*a130*/  MOV R157, R156 ;  /* 0x0000009c009d7202 */ /* 0x000fe40000000f00 */
[----:B------:R-:W-:-:S07]  /*a140*/  MOV R161, R162 ;  /* 0x000000a200a17202 */ /* 0x000fce0000000f00 */
[----:B------:R-:W-:Y:S05]  /*a150*/  WARPSYNC.COLLECTIVE R160, `(.L_x_3401) ;  /* 0x00000000a0087348 */ /* 0x000fea0003c00000 */
[----:B------:R0:W1:Y:S02]  /*a160*/  SHFL.BFLY P4, R162, R157, R158, R159 ;  /* 0x0c00009e9da27389 */ /* 0x000064000008009f */
[----:B01----:R-:W-:Y:S05]  /*a170*/  ENDCOLLECTIVE ;  /* 0x000000000000791b */ /* 0x003fea0003800000 */
.L_x_3401:
[----:B------:R-:W-:Y:S01]  /*a180*/  MOV R157, R162 ;  /* 0x000000a2009d7202 */ /* 0x000fe20000000f00 */
[----:B------:R-:W-:Y:S06]  /*a190*/  BRA `(.L_x_3402) ;  /* 0xffffff7c00dc7947 */ /* 0x000fec000383ffff */
.L_x_3403:
        /* <DEDUP_REMOVED lines=14> */
.L_x_5011:


//--------------------- .text._ZN10layer_norm22ln_bwd_finalize_kernelINS_22Kernel_traits_finalizeILj768Ef6__halffS2_fjLb0ELj1024ELj4ENS_18Kernel_traits_baseILj768EfS2_fS2_fjLj1024EEEEELb0ELb0EEEvNS_9BwdParamsE --------------------------
	.section	.text._ZN10layer_norm22ln_bwd_finalize_kernelINS_22Kernel_traits_finalizeILj768Ef6__halffS2_fjLb0ELj1024ELj4ENS_18Kernel_traits_baseILj768EfS2_fS2_fjLj1024EEEEELb0ELb0EEEvNS_9BwdParamsE,"ax",@progbits
	.align	128
        .global         _ZN10layer_norm22ln_bwd_finalize_kernelINS_22Kernel_traits_finalizeILj768Ef6__halffS2_fjLb0ELj1024ELj4ENS_18Kernel_traits_baseILj768EfS2_fS2_fjLj1024EEEEELb0ELb0EEEvNS_9BwdParamsE
        .type           _ZN10layer_norm22ln_bwd_finalize_kernelINS_22Kernel_traits_finalizeILj768Ef6__halffS2_fjLb0ELj1024ELj4ENS_18Kernel_traits_baseILj768EfS2_fS2_fjLj1024EEEEELb0ELb0EEEvNS_9BwdParamsE,@function
        .size           _ZN10layer_norm22ln_bwd_finalize_kernelINS_22Kernel_traits_finalizeILj768Ef6__halffS2_fjLb0ELj1024ELj4ENS_18Kernel_traits_baseILj768EfS2_fS2_fjLj1024EEEEELb0ELb0EEEvNS_9BwdParamsE,(.L_x_5012 - _ZN10layer_norm22ln_bwd_finalize_kernelINS_22Kernel_traits_finalizeILj768Ef6__halffS2_fjLb0ELj1024ELj4ENS_18Kernel_traits_baseILj768EfS2_fS2_fjLj1024EEEEELb0ELb0EEEvNS_9BwdParamsE)
        .other          _ZN10layer_norm22ln_bwd_finalize_kernelINS_22Kernel_traits_finalizeILj768Ef6__halffS2_fjLb0ELj1024ELj4ENS_18Kernel_traits_baseILj768EfS2_fS2_fjLj1024EEEEELb0ELb0EEEvNS_9BwdParamsE,@"STO_CUDA_ENTRY STV_DEFAULT"
_ZN10layer_norm22ln_bwd_finalize_kernelINS_22Kernel_traits_finalizeILj768Ef6__halffS2_fjLb0ELj1024ELj4ENS_18Kernel_traits_baseILj768EfS2_fS2_fjLj1024EEEEELb0ELb0EEEvNS_9BwdParamsE:
.text._ZN10layer_norm22ln_bwd_finalize_kernelINS_22Kernel_traits_finalizeILj768Ef6__halffS2_fjLb0ELj1024ELj4ENS_18Kernel_traits_baseILj768EfS2_fS2_fjLj1024EEEEELb0ELb0EEEvNS_9BwdParamsE:
        /* <DEDUP_REMOVED lines=78> */
.L_x_3408:
        /* <DEDUP_REMOVED lines=118> */
.L_x_3407:
[----:B------:R-:W-:Y:S05]  /*0c40*/  BSYNC.RECONVERGENT B1 ;  /* 0x0000000000017941 */ /* 0x000fea0003800200 */
.L_x_3406:
        /* <DEDUP_REMOVED lines=68> */
.L_x_3410:
[----:B------:R-:W-:Y:S05]  /*1090*/  BSYNC.RECONVERGENT B1 ;  /* 0x0000000000017941 */ /* 0x000fea0003800200 */
.L_x_3409:
        /* <DEDUP_REMOVED lines=37> */
.L_x_3412:
[----:B------:R-:W-:Y:S05]  /*12f0*/  BSYNC.RECONVERGENT B1 ;  /* 0x0000000000017941 */ /* 0x000fea0003800200 */
.L_x_3411:
[----:B------:R-:W-:Y:S05]  /*1300*/  @!P1 BRA `(.L_x_3405) ;  /* 0x00000000003c9947 */ /* 0x000fea0003800000 */
[----:B------:R-:W0:Y:S01]  /*1310*/  LDC.64 R8, c[0x0][0x440] ;  /* 0x00011000ff087b82 */ /* 0x000e220000000a00 */
[----:B------:R-:W-:Y:S01]  /*1320*/  IMAD R0, R3, R54, R0 ;  /* 0x0000003603007224 */ /* 0x000fe200078e0200 */
[----:B------:R-:W-:-:S04]  /*1330*/  IADD3 R12, PT, PT, -R55, RZ, RZ ;  /* 0x000000ff370c7210 */ /* 0x000fc80007ffe1ff */
[----:B------:R-:W-:Y:S02]  /*1340*/  IADD3 R3, PT, PT, R57, R0, RZ ;  /* 0x0000000039037210 */ /* 0x000fe40007ffe0ff */
[----:B------:R-:W1:Y:S05]  /*1350*/  LDC.64 R10, c[0x0][0x448] ;  /* 0x00011200ff0a7b82 */ /* 0x000e6a0000000a00 */
.L_x_3413:
        /* <DEDUP_REMOVED lines=10> */
.L_x_3405:
[----:B------:R-:W-:Y:S05]  /*1400*/  BSYNC.RECONVERGENT B0 ;  /* 0x0000000000007941 */ /* 0x000fea0003800200 */
.L_x_3404:
        /* <DEDUP_REMOVED lines=60> */
.L_x_3414:
        /* <DEDUP_REMOVED lines=11> */
.L_x_5012:


//--------------------- .text._ZN10layer_norm40ln_parallel_residual_bwd_finalize_kernelINS_22Kernel_traits_finalizeILj768Ef6__halffS2_fjLb0ELj1024ELj4ENS_18Kernel_traits_baseILj768EfS2_fS2_fjLj1024EEEEELb0EEEvNS_9BwdParamsE --------------------------
	.section	.text._ZN10layer_norm40ln_parallel_residual_bwd_finalize_kernelINS_22Kernel_traits_finalizeILj768Ef6__halffS2_fjLb0ELj1024ELj4ENS_18Kernel_traits_baseILj768EfS2_fS2_fjLj1024EEEEELb0EEEvNS_9BwdParamsE,"ax",@progbits
	.align	128
        .global         _ZN10layer_norm40ln_parallel_residual_bwd_finalize_kernelINS_22Kernel_traits_finalizeILj768Ef6__halffS2_fjLb0ELj1024ELj4ENS_18Kernel_traits_baseILj768EfS2_fS2_fjLj1024EEEEELb0EEEvNS_9BwdParamsE
        .type           _ZN10layer_norm40ln_parallel_residual_bwd_finalize_kernelINS_22Kernel_traits_finalizeILj768Ef6__halffS2_fjLb0ELj1024ELj4ENS_18Kernel_traits_baseILj768EfS2_fS2_fjLj1024EEEEELb0EEEvNS_9BwdParamsE,@function
        .size           _ZN10layer_norm40ln_parallel_residual_bwd_finalize_kernelINS_22Kernel_traits_finalizeILj768Ef6__halffS2_fjLb0ELj1024ELj4ENS_18Kernel_traits_baseILj768EfS2_fS2_fjLj1024EEEEELb0EEEvNS_9BwdParamsE,(.L_x_5013 - _ZN10layer_norm40ln_parallel_residual_bwd_finalize_kernelINS_22Kernel_traits_finalizeILj768Ef6__halffS2_fjLb0ELj1024ELj4ENS_18Kernel_traits_baseILj768EfS2_fS2_fjLj1024EEEEELb0EEEvNS_9BwdParamsE)
        .other          _ZN10layer_norm40ln_parallel_residual_bwd_finalize_kernelINS_22Kernel_traits_finalizeILj768Ef6__halffS2_fjLb0ELj1024ELj4ENS_18Kernel_traits_baseILj768EfS2_fS2_fjLj1024EEEEELb0EEEvNS_9BwdParamsE,@"STO_CUDA_ENTRY STV_DEFAULT"
_ZN10layer_norm40ln_parallel_residual_bwd_finalize_kernelINS_22Kernel_traits_finalizeILj768Ef6__halffS2_fjLb0ELj1024ELj4ENS_18Kernel_traits_baseILj768EfS2_fS2_fjLj1024EEEEELb0EEEvNS_9BwdParamsE:
.text._ZN10layer_norm40ln_parallel_residual_bwd_finalize_kernelINS_22Kernel_traits_finalizeILj768Ef6__halffS2_fjLb0ELj1024ELj4ENS_18Kernel_traits_baseILj768EfS2_fS2_fjLj1024EEEEELb0EEEvNS_9BwdParamsE:
        /* <DEDUP_REMOVED lines=58> */
.L_x_3419:
        /* <DEDUP_REMOVED lines=112> */
.L_x_3418:
[----:B------:R-:W-:Y:S05]  /*0aa0*/  BSYNC.RECONVERGENT B1 ;  /* 0x0000000000017941 */ /* 0x000fea0003800200 */
.L_x_3417:
        /* <DEDUP_REMOVED lines=66> */
.L_x_3421:
[----:B------:R-:W-:Y:S05]  /*0ed0*/  BSYNC.RECONVERGENT B1 ;  /* 0x0000000000017941 */ /* 0x000fea0003800200 */
.L_x_3420:
        /* <DEDUP_REMOVED lines=36> */
.L_x_3423:
[----:B------:R-:W-:Y:S05]  /*1120*/  BSYNC.RECONVERGENT B1 ;  /* 0x0000000000017941 */ /* 0x000fea0003800200 */
.L_x_3422:
        /* <DEDUP_REMOVED lines=18> */
.L_x_3416:
[----:B------:R-:W-:Y:S05]  /*1250*/  BSYNC.RECONVERGENT B0 ;  /* 0x0000000000007941 */ /* 0x000fea0003800200 */
.L_x_3415:
        /* <DEDUP_REMOVED lines=92> */
.L_x_3424:
        /* <DEDUP_REMOVED lines=14> */
.L_x_5013:


//--------------------- .text._ZN10layer_norm31ln_parallel_residual_bwd_kernelINS_13Kernel_traitsIf6__halffS2_fjLj768ELj1ELj4ELj1ELj16ENS_18Kernel_traits_baseILj768EfS2_fS2_fjLj128EEEEELb1ELb1ELb0EEEvNS_9BwdParamsE --------------------------
	.section	.text._ZN10layer_norm31ln_parallel_residual_bwd_kernelINS_13Kernel_traitsIf6__halffS2_fjLj768ELj1ELj4ELj1ELj16ENS_18Kernel_traits_baseILj768EfS2_fS2_fjLj128EEEEELb1ELb1ELb0EEEvNS_9BwdParamsE,"ax",@progbits
	.align	128
        .global         _ZN10layer_norm31ln_parallel_residual_bwd_kernelINS_13Kernel_traitsIf6__halffS2_fjLj768ELj1ELj4ELj1ELj16ENS_18Kernel_traits_baseILj768EfS2_fS2_fjLj128EEEEELb1ELb1ELb0EEEvNS_9BwdParamsE
        .type           _ZN10layer_norm31ln_parallel_residual_bwd_kernelINS_13Kernel_traitsIf6__halffS2_fjLj768ELj1ELj4ELj1ELj16ENS_18Kernel_traits_baseILj768EfS2_fS2_fjLj128EEEEELb1ELb1ELb0EEEvNS_9BwdParamsE,@function
        .size           _ZN10layer_norm31ln_parallel_residual_bwd_kernelINS_13Kernel_traitsIf6__halffS2_fjLj768ELj1ELj4ELj1ELj16ENS_18Kernel_traits_baseILj768EfS2_fS2_fjLj128EEEEELb1ELb1ELb0EEEvNS_9BwdParamsE,(.L_x_5014 - _ZN10layer_norm31ln_parallel_residual_bwd_kernelINS_13Kernel_traitsIf6__halffS2_fjLj768ELj1ELj4ELj1ELj16ENS_18Kernel_traits_baseILj768EfS2_fS2_fjLj128EEEEELb1ELb1ELb0EEEvNS_9BwdParamsE)
        .other          _ZN10layer_norm31ln_parallel_residual_bwd_kernelINS_13Kernel_traitsIf6__halffS2_fjLj768ELj1ELj4ELj1ELj16ENS_18Kernel_traits_baseILj768EfS2_fS2_fjLj128EEEEELb1ELb1ELb0EEEvNS_9BwdParamsE,@"STO_CUDA_ENTRY STV_DEFAULT"
_ZN10layer_norm31ln_parallel_residual_bwd_kernelINS_13Kernel_traitsIf6__halffS2_fjLj768ELj1ELj4ELj1ELj16ENS_18Kernel_traits_baseILj768EfS2_fS2_fjLj128EEEEELb1ELb1ELb0EEEvNS_9BwdParamsE:
.text._ZN10layer_norm31ln_parallel_residual_bwd_kernelINS_13Kernel_traitsIf6__halffS2_fjLj768ELj1ELj4ELj1ELj16ENS_18Kernel_traits_baseILj768EfS2_fS2_fjLj128EEEEELb1ELb1ELb0EEEvNS_9BwdParamsE:
        /* <DEDUP_REMOVED lines=93> */
.L_x_3463:
        /* <DEDUP_REMOVED lines=36> */
[----:B------:R0:W5:Y:S01]  /*0810*/  @P2 LDG.E.64 R172, desc[UR8][R138.64] ;  /* 0x000000088aac2981 */ /* 0x000162000c1e1b00 */
[----:B-1----:R-:W-:-:S05]  /*0820*/  @P0 IMAD.WIDE.U32 R134, R132, 0x20, R134 ;  /* 0x0000002084860825 */ /* 0x002fca00078e0086 */
[----:B------:R-:W5:Y:S04]  /*0830*/  @P0 LDG.E.128 R8, desc[UR8][R134.64] ;  /* 0x0000000886080981 */ /* 0x000f68000c1e1d00 */
[----:B------:R1:W5:Y:S01]  /*0840*/  @P0 LDG.E.128 R4, desc[UR8][R134.64+0x10] ;  /* 0x0000100886040981 */ /* 0x000362000c1e1d00 */
[C---:B---3--:R-:W-:Y:S01]  /*0850*/  FADD.FTZ R140, -R187.reuse, R113 ;  /* 0x00000071bb8c7221 */ /* 0x048fe20000010100 */
[C---:B------:R-:W-:Y:S01]  /*0860*/  FADD.FTZ R112, -R187.reuse, R112 ;  /* 0x00000070bb707221 */ /* 0x040fe20000010100 */
[C---:B------:R-:W-:Y:S01]  /*0870*/  FADD.FTZ R114, -R187.reuse, R114 ;  /* 0x00000072bb727221 */ /* 0x040fe20000010100 */
[----:B------:R-:W-:Y:S01]  /*0880*/  FADD.FTZ R142, -R187, R115 ;  /* 0x00000073bb8e7221 */ /* 0x000fe20000010100 */
[--C-:B----4-:R-:W-:Y:S02]  /*0890*/  HADD2.F32 R113, -RZ, R116.reuse.H0_H0 ;  /* 0x20000074ff717230 */ /* 0x110fe40000004100 */
[----:B-----5:R-:W-:Y:S01]  /*08a0*/  FMUL.FTZ R3, R133, R112 ;  /* 0x0000007085037220 */ /* 0x020fe20000410000 */
[----:B------:R-:W-:-:S02]  /*08b0*/  HADD2.F32 R116, -RZ, R116.H1_H1 ;  /* 0x30000074ff747230 */ /* 0x000fc40000004100 */
[-C--:B0-----:R-:W-:Y:S01]  /*08c0*/  FMUL.FTZ R138, R80, R113.reuse ;  /* 0x00000071508a7220 */ /* 0x081fe20000410000 */
[--C-:B------:R-:W-:Y:S02]  /*08d0*/  HADD2.F32 R115, -RZ, R117.reuse.H0_H0 ;  /* 0x20000075ff737230 */ /* 0x100fe40000004100 */
[----:B-1----:R-:W-:Y:S01]  /*08e0*/  FMUL.FTZ R135, R133, R114 ;  /* 0x0000007285877220 */ /* 0x002fe20000410000 */
[----:B------:R-:W-:Y:S01]  /*08f0*/  FADD.FTZ R32, R32, R113 ;  /* 0x0000007120207221 */ /* 0x000fe20000010000 */
[----:B------:R-:W-:Y:S01]  /*0900*/  FFMA.FTZ R56, R3, R113, R56 ;  /* 0x0000007103387223 */ /* 0x000fe20000010038 */
[----:B------:R-:W-:Y:S01]  /*0910*/  FMUL.FTZ R137, R81, R116 ;  /* 0x0000007451897220 */ /* 0x000fe20000410000 */
[----:B------:R-:W-:Y:S01]  /*0920*/  FADD.FTZ R112, RZ, R138 ;  /* 0x0000008aff707221 */ /* 0x000fe20000010000 */
[----:B------:R-:W-:Y:S01]  /*0930*/  FMUL.FTZ R134, R133, R140 ;  /* 0x0000008c85867220 */ /* 0x000fe20000410000 */
[----:B------:R-:W-:Y:S01]  /*0940*/  FFMA.FTZ R113, R3, R138, RZ ;  /* 0x0000008a03717223 */ /* 0x000fe200000100ff */
[----:B------:R-:W-:Y:S01]  /*0950*/  FADD.FTZ R34, R34, R115 ;  /* 0x0000007322227221 */ /* 0x000fe20000010000 */
[-C--:B------:R-:W-:Y:S01]  /*0960*/  FFMA.FTZ R58, R135, R115.reuse, R58 ;  /* 0x00000073873a7223 */ /* 0x080fe2000001003a */
[----:B------:R-:W-:Y:S01]  /*0970*/  FMUL.FTZ R140, R82, R115 ;  /* 0x00000073528c7220 */ /* 0x000fe20000410000 */
[----:B------:R-:W-:-:S02]  /*0980*/  HADD2.F32 R144, -RZ, R117.H1_H1 ;  /* 0x30000075ff907230 */ /* 0x000fc40000004100 */
        /* <DEDUP_REMOVED lines=13> */
[C---:B------:R-:W-:Y:S01]  /*0a60*/  FFMA.FTZ R112, R136.reuse, R139, R113 ;  /* 0x0000008b88707223 */ /* 0x040fe20000010071 */
        /* <DEDUP_REMOVED lines=31> */
.L_x_3427:
[----:B------:R-:W-:Y:S05]  /*0c60*/  BSYNC.RECONVERGENT B0 ;  /* 0x0000000000007941 */ /* 0x000fea0003800200 */
.L_x_3426:
        /* <DEDUP_REMOVED lines=31> */
[-C--:B0-----:R-:W-:Y:S01]  /*0e60*/  FMUL.FTZ R154, R72, R113.reuse ;  /* 0x00000071489a7220 */ /* 0x081fe20000410000 */
[--C-:B------:R-:W-:Y:S02]  /*0e70*/  HADD2.F32 R115, -RZ, R117.reuse.H0_H0 ;  /* 0x20000075ff737230 */ /* 0x100fe40000004100 */
[----:B-1----:R-:W-:Y:S01]  /*0e80*/  FMUL.FTZ R151, R133, R114 ;  /* 0x0000007285977220 */ /* 0x002fe20000410000 */
[----:B------:R-:W-:Y:S01]  /*0e90*/  FADD.FTZ R24, R24, R113 ;  /* 0x0000007118187221 */ /* 0x000fe20000010000 */
[----:B------:R-:W-:Y:S01]  /*0ea0*/  FFMA.FTZ R48, R149, R113, R48 ;  /* 0x0000007195307223 */ /* 0x000fe20000010030 */
[----:B------:R-:W-:Y:S01]  /*0eb0*/  FMUL.FTZ R153, R73, R116 ;  /* 0x0000007449997220 */ /* 0x000fe20000410000 */
[----:B------:R-:W-:Y:S01]  /*0ec0*/  FADD.FTZ R112, R189, R154 ;  /* 0x0000009abd707221 */ /* 0x000fe20000010000 */
[----:B------:R-:W-:Y:S01]  /*0ed0*/  FMUL.FTZ R150, R133, R156 ;  /* 0x0000009c85967220 */ /* 0x000fe20000410000 */
        /* <DEDUP_REMOVED lines=28> */
[----:B------:R-:W-:Y:S01]  /*10a0*/  FADD.FTZ R21, R21, R162 ;  /* 0x000000a215157221 */ /* 0x000fe20000010000 */
[----:B------:R-:W-:Y:S01]  /*10b0*/  FFMA.FTZ R45, R160, R162, R45 ;  /* 0x000000a2a02d7223 */ /* 0x000fe2000001002d */
        /* <DEDUP_REMOVED lines=19> */
.L_x_3429:
[----:B------:R-:W-:Y:S05]  /*11f0*/  BSYNC.RECONVERGENT B0 ;  /* 0x0000000000007941 */ /* 0x000fea0003800200 */
.L_x_3428:
        /* <DEDUP_REMOVED lines=48> */
[----:B------:R-:W-:Y:S01]  /*1500*/  FADD.FTZ R182, -R187, R117 ;  /* 0x00000075bbb67221 */ /* 0x000fe20000010100 */
[--C-:B------:R-:W-:Y:S02]  /*1510*/  HADD2.F32 R117, -RZ, R122.reuse.H0_H0 ;  /* 0x2000007aff757230 */ /* 0x100fe40000004100 */
        /* <DEDUP_REMOVED lines=9> */
[----:B------:R-:W-:-:S02]  /*15b0*/  HADD2.F32 R119, -RZ, R123.H0_H0 ;  /* 0x2000007bff777230 */ /* 0x000fc40000004100 */
[----:B------:R-:W-:Y:S01]  /*15c0*/  FADD.FTZ R118, -R187, R118 ;  /* 0x00000076bb767221 */ /* 0x000fe20000010100 */
        /* <DEDUP_REMOVED lines=26> */
.L_x_3431:
[----:B------:R-:W-:Y:S05]  /*1770*/  BSYNC.RECONVERGENT B0 ;  /* 0x0000000000007941 */ /* 0x000fea0003800200 */
.L_x_3430:
        /* <DEDUP_REMOVED lines=23> */
.L_x_3475:
        /* <DEDUP_REMOVED lines=72> */
.L_x_3437:
        /* <DEDUP_REMOVED lines=54> */
.L_x_3436:
        /* <DEDUP_REMOVED lines=59> */
.L_x_3439:
        /* <DEDUP_REMOVED lines=54> */
.L_x_3435:
        /* <DEDUP_REMOVED lines=83> */
.L_x_3441:
        /* <DEDUP_REMOVED lines=75> */
.L_x_3440:
        /* <DEDUP_REMOVED lines=80> */
.L_x_3442:
        /* <DEDUP_REMOVED lines=74> */
.L_x_3438:
        /* <DEDUP_REMOVED lines=15> */
.L_x_3434:
[----:B------:R-:W-:Y:S05]  /*3c50*/  BSYNC.RECONVERGENT B0 ;  /* 0x0000000000007941 */ /* 0x000fea0003800200 */
.L_x_3433:
        /* <DEDUP_REMOVED lines=42> */
[----:B------:R-:W-:Y:S02]  /*3f00*/  LOP3.LUT P6, RZ, R171, 0xff, RZ, 0xc0, !PT ;  /* 0x000000ffabff7812 */ /* 0x000fe400078cc0ff */
[----:B------:R-:W-:Y:S01]  /*3f10*/  FFMA.FTZ R105, R133, R102, R89 ;  /* 0x0000006685697223 */ /* 0x000fe20000010059 */
[----:B------:R-:W-:Y:S01]  /*3f20*/  F2FP.F16.F32.PACK_AB R111, R108, R111 ;  /* 0x0000006f6c6f723e */ /* 0x000fe200000000ff */
        /* <DEDUP_REMOVED lines=42> */
.L_x_3447:
        /* <DEDUP_REMOVED lines=23> */
[----:B------:R-:W-:Y:S01]  /*4340*/  F2FP.F16.F32.PACK_AB R115, R110, R115 ;  /* 0x000000736e73723e */ /* 0x000fe200000000ff */
[----:B------:R-:W-:Y:S01]  /*4350*/  FADD.FTZ R110, R159, -R108 ;  /* 0x8000006c9f6e7221 */ /* 0x000fe20000010000 */
[----:B------:R-:W-:Y:S01]  /*4360*/  FMUL.FTZ R108, R109, UR13 ;  /* 0x0000000d6d6c7c20 */ /* 0x000fe20008410000 */
[----:B------:R-:W-:Y:S01]  /*4370*/  FFMA.FTZ R109, R151, R116, R117 ;  /* 0x00000074976d7223 */ /* 0x000fe20000010075 */
[----:B------:R-:W-:Y:S01]  /*4380*/  LOP3.LUT P6, RZ, R171, 0xff, RZ, 0xc0, !PT ;  /* 0x000000ffabff7812 */ /* 0x000fe200078cc0ff */
[C---:B------:R-:W-:Y:S01]  /*4390*/  FFMA.FTZ R110, R133.reuse, R110, R89 ;  /* 0x0000006e856e7223 */ /* 0x040fe20000010059 */
[----:B------:R-:W-:Y:S01]  /*43a0*/  F2FP.F16.F32.PACK_AB R111, R112, R111 ;  /* 0x0000006f706f723e */ /* 0x000fe200000000ff */
        /* <DEDUP_REMOVED lines=45> */
.L_x_3446:
        /* <DEDUP_REMOVED lines=33> */
[----:B------:R-:W-:Y:S01]  /*4890*/  F2FP.F16.F32.PACK_AB R115, R100, R115 ;  /* 0x000000736473723e */ /* 0x000fe200000000ff */
[----:B------:R-:W-:Y:S01]  /*48a0*/  FMUL.FTZ R100, R104, UR13 ;  /* 0x0000000d68647c20 */ /* 0x000fe20008410000 */
[----:B------:R-:W-:-:S02]  /*48b0*/  LOP3.LUT P6, RZ, R171, 0xff, RZ, 0xc0, !PT ;  /* 0x000000ffabff7812 */ /* 0x000fc400078cc0ff */
[----:B------:R-:W-:Y:S01]  /*48c0*/  F2FP.F16.F32.PACK_AB R111, R102, R111 ;  /* 0x0000006f666f723e */ /* 0x000fe200000000ff */
        /* <DEDUP_REMOVED lines=42> */
.L_x_3449:
        /* <DEDUP_REMOVED lines=75> */
.L_x_3445:
        /* <DEDUP_REMOVED lines=61> */
.L_x_3451:
        /* <DEDUP_REMOVED lines=54> */
.L_x_3450:
        /* <DEDUP_REMOVED lines=58> */
.L_x_3452:
        /* <DEDUP_REMOVED lines=53> */
.L_x_3448:
        /* <DEDUP_REMOVED lines=11> */
.L_x_3444:
[----:B------:R-:W-:Y:S05]  /*5ef0*/  BSYNC.RECONVERGENT B0 ;  /* 0x0000000000007941 */ /* 0x000fea0003800200 */
.L_x_3443:
        /* <DEDUP_REMOVED lines=87> */
.L_x_3457:
        /* <DEDUP_REMOVED lines=75> */
.L_x_3456:
        /* <DEDUP_REMOVED lines=79> */
.L_x_3459:
        /* <DEDUP_REMOVED lines=75> */
.L_x_3455:
        /* <DEDUP_REMOVED lines=61> */
.L_x_3461:
        /* <DEDUP_REMOVED lines=54> */
.L_x_3460:
        /* <DEDUP_REMOVED lines=58> */
.L_x_3462:
        /* <DEDUP_REMOVED lines=53> */
.L_x_3458:
        /* <DEDUP_REMOVED lines=10> */
.L_x_3454:
[----:B------:R-:W-:Y:S05]  /*8180*/  BSYNC.RECONVERGENT B0 ;  /* 0x0000000000007941 */ /* 0x000fea0003800200 */
.L_x_3453:
[----:B-1-34-:R-:W1:Y:S02]  /*8190*/  LDC.64 R112, c[0x0][0x380] ;  /* 0x0000e000ff707b82 */ /* 0x01ae640000000a00 */
[----:B-1----:R-:W-:-:S04]  /*81a0*/  LEA R131, R112, R131, 0x2 ;  /* 0x0000008370837211 */ /* 0x002fc800078e10ff */
[----:B------:R-:W-:-:S13]  /*81b0*/  ISETP.GE.AND P0, PT, R131, R113, PT ;  /* 0x000000718300720c */ /* 0x000fda0003f06270 */
[----:B------:R-:W-:Y:S05]  /*81c0*/  @!P0 BRA `(.L_x_3463) ;  /* 0xffffff8400008947 */ /* 0x000fea000383ffff */
.L_x_3425:
        /* <DEDUP_REMOVED lines=198> */
.L_x_3432:
        /* <DEDUP_REMOVED lines=8> */
.L_x_3465:
[----:B------:R-:W-:Y:S05]  /*8eb0*/  BSYNC B0 ;  /* 0x0000000000007941 */ /* 0x000fea0003800000 */
.L_x_3464:
        /* <DEDUP_REMOVED lines=8> */
.L_x_3466:
[----:B------:R-:W-:Y:S01]  /*8f40*/  FADD.FTZ R112, R112, R189 ;  /* 0x000000bd70707221 */ /* 0x000fe20000010000 */
[----:B------:R-:W-:-:S04]  /*8f50*/  HFMA2 R122, -RZ, RZ, 0, 1.1920928955078125e-07 ;  /* 0x00000002ff7a7431 */ /* 0x000fc800000001ff */
[----:B------:R-:W-:Y:S02]  /*8f60*/  MOV R123, R112 ;  /* 0x00000070007b7202 */ /* 0x000fe40000000f00 */
[----:B------:R-:W-:-:S07]  /*8f70*/  MOV R113, R121 ;  /* 0x0000007900717202 */ /* 0x000fce0000000f00 */
[----:B------:R-:W-:Y:S05]  /*8f80*/  WARPSYNC.COLLECTIVE R120, `(.L_x_3467) ;  /* 0x0000000078087348 */ /* 0x000fea0003c00000 */
[----:B------:R0:W1:Y:S02]  /*8f90*/  SHFL.BFLY P0, R121, R123, R122, R187 ;  /* 0x0c00007a7b797389 */ /* 0x00006400000000bb */
[----:B01----:R-:W-:Y:S05]  /*8fa0*/  ENDCOLLECTIVE ;  /* 0x000000000000791b */ /* 0x003fea0003800000 */
.L_x_3467:
[----:B------:R-:W-:-:S05]  /*8fb0*/  FADD.FTZ R113, R113, R190 ;  /* 0x000000be71717221 */ /* 0x000fca0000010000 */
[----:B------:R-:W-:Y:S02]  /*8fc0*/  MOV R123, R113 ;  /* 0x00000071007b7202 */ /* 0x000fe40000000f00 */
[----:B------:R-:W-:-:S07]  /*8fd0*/  MOV R115, R121 ;  /* 0x0000007900737202 */ /* 0x000fce0000000f00 */
[----:B------:R-:W-:Y:S05]  /*8fe0*/  WARPSYNC.COLLECTIVE R120, `(.L_x_3468) ;  /* 0x0000000078087348 */ /* 0x000fea0003c00000 */
[----:B------:R0:W1:Y:S02]  /*8ff0*/  SHFL.BFLY P0, R121, R123, R122, R187 ;  /* 0x0c00007a7b797389 */ /* 0x00006400000000bb */
[----:B01----:R-:W-:Y:S05]  /*9000*/  ENDCOLLECTIVE ;  /* 0x000000000000791b */ /* 0x003fea0003800000 */
.L_x_3468:
[----:B------:R-:W-:Y:S01]  /*9010*/  FADD.FTZ R115, R112, R115 ;  /* 0x0000007370737221 */ /* 0x000fe20000010000 */
[----:B------:R-:W-:-:S04]  /*9020*/  HFMA2 R122, -RZ, RZ, 0, 2.384185791015625e-07 ;  /* 0x00000004ff7a7431 */ /* 0x000fc800000001ff */
[----:B------:R-:W-:Y:S02]  /*9030*/  MOV R123, R115 ;  /* 0x00000073007b7202 */ /* 0x000fe40000000f00 */
[----:B------:R-:W-:-:S07]  /*9040*/  MOV R114, R121 ;  /* 0x0000007900727202 */ /* 0x000fce0000000f00 */
[----:B------:R-:W-:Y:S05]  /*9050*/  WARPSYNC.COLLECTIVE R120, `(.L_x_3469) ;  /* 0x0000000078087348 */ /* 0x000fea0003c00000 */
[----:B------:R0:W1:Y:S02]  /*9060*/  SHFL.BFLY P0, R121, R123, R122, R187 ;  /* 0x0c00007a7b797389 */ /* 0x00006400000000bb */
[----:B01----:R-:W-:Y:S05]  /*9070*/  ENDCOLLECTIVE ;  /* 0x000000000000791b */ /* 0x003fea0003800000 */
.L_x_3469:
[----:B------:R-:W-:-:S05]  /*9080*/  FADD.FTZ R114, R113, R114 ;  /* 0x0000007271727221 */ /* 0x000fca0000010000 */
[----:B------:R-:W-:Y:S02]  /*9090*/  MOV R123, R114 ;  /* 0x00000072007b7202 */ /* 0x000fe40000000f00 */
[----:B------:R-:W-:-:S07]  /*90a0*/  MOV R116, R121 ;  /* 0x0000007900747202 */ /* 0x000fce0000000f00 */
[----:B------:R-:W-:Y:S05]  /*90b0*/  WARPSYNC.COLLECTIVE R120, `(.L_x_3470) ;  /* 0x0000000078087348 */ /* 0x000fea0003c00000 */
[----:B------:R0:W1:Y:S02]  /*90c0*/  SHFL.BFLY P0, R121, R123, R122, R187 ;  /* 0x0c00007a7b797389 */ /* 0x00006400000000bb */
[----:B01----:R-:W-:Y:S05]  /*90d0*/  ENDCOLLECTIVE ;  /* 0x000000000000791b */ /* 0x003fea0003800000 */
.L_x_3470:
[----:B------:R-:W-:Y:S01]  /*90e0*/  FADD.FTZ R116, R115, R116 ;  /* 0x0000007473747221 */ /* 0x000fe20000010000 */
[----:B------:R-:W-:-:S04]  /*90f0*/  HFMA2 R122, -RZ, RZ, 0, 4.76837158203125e-07 ;  /* 0x00000008ff7a7431 */ /* 0x000fc800000001ff */
[----:B------:R-:W-:Y:S02]  /*9100*/  MOV R123, R116 ;  /* 0x00000074007b7202 */ /* 0x000fe40000000f00 */
[----:B------:R-:W-:-:S07]  /*9110*/  MOV R117, R121 ;  /* 0x0000007900757202 */ /* 0x000fce0000000f00 */
[----:B------:R-:W-:Y:S05]  /*9120*/  WARPSYNC.COLLECTIVE R120, `(.L_x_3471) ;  /* 0x0000000078087348 */ /* 0x000fea0003c00000 */
[----:B------:R0:W1:Y:S02]  /*9130*/  SHFL.BFLY P0, R121, R123, R122, R187 ;  /* 0x0c00007a7b797389 */ /* 0x00006400000000bb */
[----:B01----:R-:W-:Y:S05]  /*9140*/  ENDCOLLECTIVE ;  /* 0x000000000000791b */ /* 0x003fea0003800000 */
.L_x_3471:
[----:B------:R-:W-:-:S05]  /*9150*/  FADD.FTZ R117, R114, R117 ;  /* 0x0000007572757221 */ /* 0x000fca0000010000 */
[----:B------:R-:W-:Y:S02]  /*9160*/  MOV R123, R117 ;  /* 0x00000075007b7202 */ /* 0x000fe40000000f00 */
[----:B------:R-:W-:-:S07]  /*9170*/  MOV R119, R121 ;  /* 0x0000007900777202 */ /* 0x000fce0000000f00 */
[----:B------:R-:W-:Y:S05]  /*9180*/  WARPSYNC.COLLECTIVE R120, `(.L_x_3472) ;  /* 0x0000000078087348 */ /* 0x000fea0003c00000 */
[----:B------:R0:W1:Y:S02]  /*9190*/  SHFL.BFLY P0, R121, R123, R122, R187 ;  /* 0x0c00007a7b797389 */ /* 0x00006400000000bb */
[----:B01----:R-:W-:Y:S05]  /*91a0*/  ENDCOLLECTIVE ;  /* 0x000000000000791b */ /* 0x003fea0003800000 */
.L_x_3472:
[----:B------:R-:W-:Y:S01]  /*91b0*/  FADD.FTZ R119, R116, R119 ;  /* 0x0000007774777221 */ /* 0x000fe20000010000 */
[----:B------:R-:W-:-:S04]  /*91c0*/  HFMA2 R122, -RZ, RZ, 0, 9.5367431640625e-07 ;  /* 0x00000010ff7a7431 */ /* 0x000fc800000001ff */
[----:B------:R-:W-:Y:S02]  /*91d0*/  MOV R123, R119 ;  /* 0x00000077007b7202 */ /* 0x000fe40000000f00 */
[----:B------:R-:W-:-:S07]  /*91e0*/  MOV R118, R121 ;  /* 0x0000007900767202 */ /* 0x000fce0000000f00 */
[----:B------:R-:W-:Y:S05]  /*91f0*/  WARPSYNC.COLLECTIVE R120, `(.L_x_3473) ;  /* 0x0000000078087348 */ /* 0x000fea0003c00000 */
[----:B------:R0:W1:Y:S02]  /*9200*/  SHFL.BFLY P0, R121, R123, R122, R187 ;  /* 0x0c00007a7b797389 */ /* 0x00006400000000bb */
[----:B01----:R-:W-:Y:S05]  /*9210*/  ENDCOLLECTIVE ;  /* 0x000000000000791b */ /* 0x003fea0003800000 */
.L_x_3473:
[----:B------:R-:W-:-:S05]  /*9220*/  FADD.FTZ R118, R117, R118 ;  /* 0x0000007675767221 */ /* 0x000fca0000010000 */
[----:B------:R-:W-:Y:S02]  /*9230*/  MOV R123, R118 ;  /* 0x00000076007b7202 */ /* 0x000fe40000000f00 */
[----:B------:R-:W-:-:S07]  /*9240*/  MOV R112, R121 ;  /* 0x0000007900707202 */ /* 0x000fce0000000f00 */
[----:B------:R-:W-:Y:S05]  /*9250*/  WARPSYNC.COLLECTIVE R120, `(.L_x_3474) ;  /* 0x0000000078087348 */ /* 0x000fea0003c00000 */
[----:B------:R0:W1:Y:S02]  /*9260*/  SHFL.BFLY P0, R121, R123, R122, R187 ;  /* 0x0c00007a7b797389 */ /* 0x00006400000000bb */
[----:B01----:R-:W-:Y:S05]  /*9270*/  ENDCOLLECTIVE ;  /* 0x000000000000791b */ /* 0x003fea0003800000 */
.L_x_3474:
[----:B------:R-:W-:Y:S01]  /*9280*/  MOV R113, R121 ;  /* 0x0000007900717202 */ /* 0x000fe20000000f00 */
[----:B------:R-:W-:Y:S06]  /*9290*/  BRA `(.L_x_3475) ;  /* 0xffffff8400947947 */ /* 0x000fec000383ffff */
.L_x_3476:
        /* <DEDUP_REMOVED lines=14> */
.L_x_5014:


//--------------------- .text._ZN10layer_norm22ln_bwd_finalize_kernelINS_22Kernel_traits_finalizeILj768Ef6__halffS2_fjLb0ELj1024ELj4ENS_18Kernel_traits_baseILj768EfS2_fS2_fjLj1024EEEEELb0ELb1EEEvNS_9BwdParamsE --------------------------
	.section	.text._ZN10layer_norm22ln_bwd_finalize_kernelINS_22Kernel_traits_finalizeILj768Ef6__halffS2_fjLb0ELj1024ELj4ENS_18Kernel_traits_baseILj768EfS2_fS2_fjLj1024EEEEELb0ELb1EEEvNS_9BwdParamsE,"ax",@progbits
	.align	128
        .global         _ZN10layer_norm22ln_bwd_finalize_kernelINS_22Kernel_traits_finalizeILj768Ef6__halffS2_fjLb0ELj1024ELj4ENS_18Kernel_traits_baseILj768EfS2_fS2_fjLj1024EEEEELb0ELb1EEEvNS_9BwdParamsE
        .type           _ZN10layer_norm22ln_bwd_finalize_kernelINS_22Kernel_traits_finalizeILj768Ef6__halffS2_fjLb0ELj1024ELj4ENS_18Kernel_traits_baseILj768EfS2_fS2_fjLj1024EEEEELb0ELb1EEEvNS_9BwdParamsE,@function
        .size           _ZN10layer_norm22ln_bwd_finalize_kernelINS_22Kernel_traits_finalizeILj768Ef6__halffS2_fjLb0ELj1024ELj4ENS_18Kernel_traits_baseILj768EfS2_fS2_fjLj1024EEEEELb0ELb1EEEvNS_9BwdParamsE,(.L_x_5015 - _ZN10layer_norm22ln_bwd_finalize_kernelINS_22Kernel_traits_finalizeILj768Ef6__halffS2_fjLb0ELj1024ELj4ENS_18Kernel_traits_baseILj768EfS2_fS2_fjLj1024EEEEELb0ELb1EEEvNS_9BwdParamsE)
        .other          _ZN10layer_norm22ln_bwd_finalize_kernelINS_22Kernel_traits_finalizeILj768Ef6__halffS2_fjLb0ELj1024ELj4ENS_18Kernel_traits_baseILj768EfS2_fS2_fjLj1024EEEEELb0ELb1EEEvNS_9BwdParamsE,@"STO_CUDA_ENTRY STV_DEFAULT"
_ZN10layer_norm22ln_bwd_finalize_kernelINS_22Kernel_traits_finalizeILj768Ef6__halffS2_fjLb0ELj1024ELj4ENS_18Kernel_traits_baseILj768EfS2_fS2_fjLj1024EEEEELb0ELb1EEEvNS_9BwdParamsE:
.text._ZN10layer_norm22ln_bwd_finalize_kernelINS_22Kernel_traits_finalizeILj768Ef6__halffS2_fjLb0ELj1024ELj4ENS_18Kernel_traits_baseILj768EfS2_fS2_fjLj1024EEEEELb0ELb1EEEvNS_9BwdParamsE:
        /* <DEDUP_REMOVED lines=77> */
.L_x_3481:
        /* <DEDUP_REMOVED lines=118> */
.L_x_3480:
[----:B------:R-:W-:Y:S05]  /*0c30*/  BSYNC.RECONVERGENT B1 ;  /* 0x0000000000017941 */ /* 0x000fea0003800200 */
.L_x_3479:
        /* <DEDUP_REMOVED lines=69> */
.L_x_3483:
[----:B------:R-:W-:Y:S05]  /*1090*/  BSYNC.RECONVERGENT B1 ;  /* 0x0000000000017941 */ /* 0x000fea0003800200 */
.L_x_3482:
        /* <DEDUP_REMOVED lines=38> */
.L_x_3485:
[----:B------:R-:W-:Y:S05]  /*1300*/  BSYNC.RECONVERGENT B1 ;  /* 0x0000000000017941 */ /* 0x000fea0003800200 */
.L_x_3484:
[----:B------:R-:W-:Y:S05]  /*1310*/  @!P1 BRA `(.L_x_3478) ;  /* 0x0000000000409947 */ /* 0x000fea0003800000 */
[----:B------:R-:W0:Y:S01]  /*1320*/  LDC R14, c[0x0][0x388] ;  /* 0x0000e200ff0e7b82 */ /* 0x000e220000000800 */
[----:B------:R-:W-:-:S07]  /*1330*/  IADD3 R12, PT, PT, -R54, RZ, RZ ;  /* 0x000000ff360c7210 */ /* 0x000fce0007ffe1ff */
[----:B------:R-:W1:Y:S08]  /*1340*/  LDC.64 R8, c[0x0][0x440] ;  /* 0x00011000ff087b82 */ /* 0x000e700000000a00 */
[----:B------:R-:W2:Y:S01]  /*1350*/  LDC.64 R10, c[0x0][0x448] ;  /* 0x00011200ff0a7b82 */ /* 0x000ea20000000a00 */
[----:B0-----:R-:W-:-:S05]  /*1360*/  IMAD R0, R3, R14, R0 ;  /* 0x0000000e03007224 */ /* 0x001fca00078e0200 */
[----:B------:R-:W-:-:S07]  /*1370*/  IADD3 R3, PT, PT, R57, R0, RZ ;  /* 0x0000000039037210 */ /* 0x000fce0007ffe0ff */
.L_x_3486:
        /* <DEDUP_REMOVED lines=10> */
.L_x_3478:
[----:B------:R-:W-:Y:S05]  /*1420*/  BSYNC.RECONVERGENT B0 ;  /* 0x0000000000007941 */ /* 0x000fea0003800200 */
.L_x_3477:
        /* <DEDUP_REMOVED lines=57> */
.L_x_3487:
        /* <DEDUP_REMOVED lines=12> */
.L_x_5015:


//--------------------- .text._ZN10layer_norm40ln_parallel_residual_bwd_finalize_kernelINS_22Kernel_traits_finalizeILj768Ef6__halffS2_fjLb0ELj1024ELj4ENS_18Kernel_traits_baseILj768EfS2_fS2_fjLj1024EEEEELb1EEEvNS_9BwdParamsE --------------------------
	.section	.text._ZN10layer_norm40ln_parallel_residual_bwd_finalize_kernelINS_22Kernel_traits_finalizeILj768Ef6__halffS2_fjLb0ELj1024ELj4ENS_18Kernel_traits_baseILj768EfS2_fS2_fjLj1024EEEEELb1EEEvNS_9BwdParamsE,"ax",@progbits
	.align	128
        .global         _ZN10layer_norm40ln_parallel_residual_bwd_finalize_kernelINS_22Kernel_traits_finalizeILj768Ef6__halffS2_fjLb0ELj1024ELj4ENS_18Kernel_traits_baseILj768EfS2_fS2_fjLj1024EEEEELb1EEEvNS_9BwdParamsE
        .type           _ZN10layer_norm40ln_parallel_residual_bwd_finalize_kernelINS_22Kernel_traits_finalizeILj768Ef6__halffS2_fjLb0ELj1024ELj4ENS_18Kernel_traits_baseILj768EfS2_fS2_fjLj1024EEEEELb1EEEvNS_9BwdParamsE,@function
        .size           _ZN10layer_norm40ln_parallel_residual_bwd_finalize_kernelINS_22Kernel_traits_finalizeILj768Ef6__halffS2_fjLb0ELj1024ELj4ENS_18Kernel_traits_baseILj768EfS2_fS2_fjLj1024EEEEELb1EEEvNS_9BwdParamsE,(.L_x_5016 - _ZN10layer_norm40ln_parallel_residual_bwd_finalize_kernelINS_22Kernel_traits_finalizeILj768Ef6__halffS2_fjLb0ELj1024ELj4ENS_18Kernel_traits_baseILj768EfS2_fS2_fjLj1024EEEEELb1EEEvNS_9BwdParamsE)
        .other          _ZN10layer_norm40ln_parallel_residual_bwd_finalize_kernelINS_22Kernel_traits_finalizeILj768Ef6__halffS2_fjLb0ELj1024ELj4ENS_18Kernel_traits_baseILj768EfS2_fS2_fjLj1024EEEEELb1EEEvNS_9BwdParamsE,@"STO_CUDA_ENTRY STV_DEFAULT"
_ZN10layer_norm40ln_parallel_residual_bwd_finalize_kernelINS_22Kernel_traits_finalizeILj768Ef6__halffS2_fjLb0ELj1024ELj4ENS_18Kernel_traits_baseILj768EfS2_fS2_fjLj1024EEEEELb1EEEvNS_9BwdParamsE:
.text._ZN10layer_norm40ln_parallel_residual_bwd_finalize_kernelINS_22Kernel_traits_finalizeILj768Ef6__halffS2_fjLb0ELj1024ELj4ENS_18Kernel_traits_baseILj768EfS2_fS2_fjLj1024EEEEELb1EEEvNS_9BwdParamsE:
        /* <DEDUP_REMOVED lines=57> */
.L_x_3492:
        /* <DEDUP_REMOVED lines=112> */
.L_x_3491:
[----:B------:R-:W-:Y:S05]  /*0a90*/  BSYNC.RECONVERGENT B1 ;  /* 0x0000000000017941 */ /* 0x000fea0003800200 */
.L_x_3490:
        /* <DEDUP_REMOVED lines=67> */
.L_x_3494:
[----:B------:R-:W-:Y:S05]  /*0ed0*/  BSYNC.RECONVERGENT B1 ;  /* 0x0000000000017941 */ /* 0x000fea0003800200 */
.L_x_3493:
        /* <DEDUP_REMOVED lines=37> */
.L_x_3496:
[----:B------:R-:W-:Y:S05]  /*1130*/  BSYNC.RECONVERGENT B1 ;  /* 0x0000000000017941 */ /* 0x000fea0003800200 */
.L_x_3495:
        /* <DEDUP_REMOVED lines=19> */
.L_x_3489:
[----:B------:R-:W-:Y:S05]  /*1270*/  BSYNC.RECONVERGENT B0 ;  /* 0x0000000000007941 */ /* 0x000fea0003800200 */
.L_x_3488:
        /* <DEDUP_REMOVED lines=89> */
.L_x_3497:
        /* <DEDUP_REMOVED lines=15> */
.L_x_5016:


//--------------------- .text._ZN10layer_norm31ln_parallel_residual_bwd_kernelINS_13Kernel_traitsIf6__halffS2_fjLj768ELj1ELj4ELj1ELj16ENS_18Kernel_traits_baseILj768EfS2_fS2_fjLj128EEEEELb1ELb1ELb1EEEvNS_9BwdParamsE --------------------------
	.section	.text._ZN10layer_norm31ln_parallel_residual_bwd_kernelINS_13Kernel_traitsIf6__halffS2_fjLj768ELj1ELj4ELj1ELj16ENS_18Kernel_traits_baseILj768EfS2_fS2_fjLj128EEEEELb1ELb1ELb1EEEvNS_9BwdParamsE,"ax",@progbits
	.align	128
        .global         _ZN10layer_norm31ln_parallel_residual_bwd_kernelINS_13Kernel_traitsIf6__halffS2_fjLj768ELj1ELj4ELj1ELj16ENS_18Kernel_traits_baseILj768EfS2_fS2_fjLj128EEEEELb1ELb1ELb1EEEvNS_9BwdParamsE
        .type           _ZN10layer_norm31ln_parallel_residual_bwd_kernelINS_13Kernel_traitsIf6__halffS2_fjLj768ELj1ELj4ELj1ELj16ENS_18Kernel_traits_baseILj768EfS2_fS2_fjLj128EEEEELb1ELb1ELb1EEEvNS_9BwdParamsE,@function
        .size           _ZN10layer_norm31ln_parallel_residual_bwd_kernelINS_13Kernel_traitsIf6__halffS2_fjLj768ELj1ELj4ELj1ELj16ENS_18Kernel_traits_baseILj768EfS2_fS2_fjLj128EEEEELb1ELb1ELb1EEEvNS_9BwdParamsE,(.L_x_5017 - _ZN10layer_norm31ln_parallel_residual_bwd_kernelINS_13Kernel_traitsIf6__halffS2_fjLj768ELj1ELj4ELj1ELj16ENS_18Kernel_traits_baseILj768EfS2_fS2_fjLj128EEEEELb1ELb1ELb1EEEvNS_9BwdParamsE)
        .other          _ZN10layer_norm31ln_parallel_residual_bwd_kernelINS_13Kernel_traitsIf6__halffS2_fjLj768ELj1ELj4ELj1ELj16ENS_18Kernel_traits_baseILj768EfS2_fS2_fjLj128EEEEELb1ELb1ELb1EEEvNS_9BwdParamsE,@"STO_CUDA_ENTRY STV_DEFAULT"
_ZN10layer_norm31ln_parallel_residual_bwd_kernelINS_13Kernel_traitsIf6__halffS2_fjLj768ELj1ELj4ELj1ELj16ENS_18Kernel_traits_baseILj768EfS2_fS2_fjLj128EEEEELb1ELb1ELb1EEEvNS_9BwdParamsE:
.text._ZN10layer_norm31ln_parallel_residual_bwd_kernelINS_13Kernel_traitsIf6__halffS2_fjLj768ELj1ELj4ELj1ELj16ENS_18Kernel_traits_baseILj768EfS2_fS2_fjLj128EEEEELb1ELb1ELb1EEEvNS_9BwdParamsE:
        /* <DEDUP_REMOVED lines=76> */
.L_x_3526:
        /* <DEDUP_REMOVED lines=12> */
[--C-:B-1----:R-:W-:Y:S01]  /*0580*/  IMAD.WIDE.U32 R96, R165, 0x20, R106.reuse ;  /* 0x00000020a5607825 */ /* 0x102fe200078e006a */
[----:B------:R-:W0:Y:S03]  /*0590*/  LDC.64 R108, c[0x0][0x438] ;  /* 0x00010e00ff6c7b82 */ /* 0x000e260000000a00 */
[----:B------:R-:W-:Y:S01]  /*05a0*/  IMAD.WIDE.U32 R104, R163, 0x20, R106 ;  /* 0x00000020a3687825 */ /* 0x000fe200078e006a */
[----:B------:R-:W4:Y:S03]  /*05b0*/  LDG.E.128 R64, desc[UR10][R96.64] ;  /* 0x0000000a60407981 */ /* 0x000f26000c1e1d00 */
[----:B--2---:R-:W-:Y:S01]  /*05c0*/  IMAD.WIDE.U32 R68, R165, 0x10, R98 ;  /* 0x00000010a5447825 */ /* 0x004fe200078e0062 */
[----:B------:R-:W2:Y:S01]  /*05d0*/  LDG.E.128 R72, desc[UR10][R96.64+0x10] ;  /* 0x0000100a60487981 */ /* 0x000ea2000c1e1d00 */
[----:B------:R-:W1:Y:S02]  /*05e0*/  LDC.64 R176, c[0x0][0x3b0] ;  /* 0x0000ec00ffb07b82 */ /* 0x000e640000000a00 */
[----:B------:R-:W-:Y:S01]  /*05f0*/  IMAD.WIDE.U32 R106, R161, 0x20, R106 ;  /* 0x00000020a16a7825 */ /* 0x000fe200078e006a */
[----:B------:R-:W2:Y:S03]  /*0600*/  LDG.E.128 R76, desc[UR10][R104.64] ;  /* 0x0000000a684c7981 */ /* 0x000ea6000c1e1d00 */
[----:B---3--:R-:W-:Y:S01]  /*0610*/  IMAD.WIDE R102, R157, 0x4, R102 ;  /* 0x000000049d667825 */ /* 0x008fe200078e0266 */
[----:B------:R-:W3:Y:S04]  /*0620*/  LDG.E.128 R68, desc[UR10][R68.64] ;  /* 0x0000000a44447981 */ /* 0x000ee8000c1e1d00 */
[----:B------:R-:W3:Y:S01]  /*0630*/  LDG.E.128 R84, desc[UR10][R104.64+0x10] ;  /* 0x0000100a68547981 */ /* 0x000ee2000c1e1d00 */
[----:B------:R-:W-:-:S03]  /*0640*/  IMAD.WIDE.U32 R80, R163, 0x10, R98 ;  /* 0x00000010a3507825 */ /* 0x000fc600078e0062 */
[----:B------:R-:W3:Y:S04]  /*0650*/  LDG.E.128 R88, desc[UR10][R106.64] ;  /* 0x0000000a6a587981 */ /* 0x000ee8000c1e1d00 */
[----:B------:R0:W3:Y:S01]  /*0660*/  LDG.E.128 R92, desc[UR10][R106.64+0x10] ;  /* 0x0000100a6a5c7981 */ /* 0x0000e2000c1e1d00 */
[----:B------:R-:W-:-:S03]  /*0670*/  IMAD.WIDE.U32 R98, R161, 0x10, R98 ;  /* 0x00000010a1627825 */ /* 0x000fc600078e0062 */
[----:B------:R1:W3:Y:S04]  /*0680*/  LDG.E R160, desc[UR10][R102.64] ;  /* 0x0000000a66a07981 */ /* 0x0002e8000c1e1900 */
[----:B------:R-:W3:Y:S04]  /*0690*/  LDG.E.128 R96, desc[UR10][R98.64] ;  /* 0x0000000a62607981 */ /* 0x000ee8000c1e1d00 */
[----:B------:R-:W3:Y:S01]  /*06a0*/  LDG.E.128 R80, desc[UR10][R80.64] ;  /* 0x0000000a50507981 */ /* 0x000ee2000c1e1d00 */
[----:B0-----:R-:W-:-:S04]  /*06b0*/  ISETP.NE.U32.AND P1, PT, R108, RZ, PT ;  /* 0x000000ff6c00720c */ /* 0x001fc80003f25070 */
[----:B------:R-:W-:-:S13]  /*06c0*/  ISETP.NE.AND.EX P1, PT, R109, RZ, PT, P1 ;  /* 0x000000ff6d00720c */ /* 0x000fda0003f25310 */
[----:B------:R-:W1:Y:S01]  /*06d0*/  @P1 LDC.64 R106, c[0x0][0x438] ;  /* 0x00010e00ff6a1b82 */ /* 0x000e620000000a00 */
[----:B------:R-:W-:-:S07]  /*06e0*/  ISETP.NE.U32.AND P0, PT, RZ, UR14, PT ;  /* 0x0000000eff007c0c */ /* 0x000fce000bf05070 */
[----:B------:R-:W0:Y:S08]  /*06f0*/  @P1 LDC.64 R168, c[0x0][0x438] ;  /* 0x00010e00ffa81b82 */ /* 0x000e300000000a00 */
[----:B------:R-:W0:Y:S01]  /*0700*/  @P1 LDC.64 R174, c[0x0][0x438] ;  /* 0x00010e00ffae1b82 */ /* 0x000e220000000a00 */
[----:B-1----:R-:W-:-:S04]  /*0710*/  @P1 IMAD.WIDE.U32 R102, R165, 0x20, R106 ;  /* 0x00000020a5661825 */ /* 0x002fc800078e006a */
[----:B------:R-:W-:Y:S01]  /*0720*/  IMAD.WIDE.U32 R106, R165, 0x8, R176 ;  /* 0x00000008a56a7825 */ /* 0x000fe200078e00b0 */
[----:B------:R-:W-:Y:S01]  /*0730*/  ISETP.NE.AND.EX P0, PT, RZ, UR15, PT, P0 ;  /* 0x0000000fff007c0c */ /* 0x000fe2000bf05300 */
[----:B-----5:R-:W5:Y:S04]  /*0740*/  @P1 LDG.E.128 R28, desc[UR10][R102.64] ;  /* 0x0000000a661c1981 */ /* 0x020f68000c1e1d00 */
[----:B------:R-:W5:Y:S01]  /*0750*/  LDG.E.64 R106, desc[UR10][R106.64] ;  /* 0x0000000a6a6a7981 */ /* 0x000f62000c1e1b00 */
[----:B------:R-:W-:Y:S01]  /*0760*/  ISETP.NE.AND P3, PT, RZ, UR7, PT ;  /* 0x00000007ff007c0c */ /* 0x000fe2000bf65270 */
[C---:B0-----:R-:W-:Y:S02]  /*0770*/  @P1 IMAD.WIDE.U32 R168, R163.reuse, 0x20, R168 ;  /* 0x00000020a3a81825 */ /* 0x041fe400078e00a8 */
[----:B------:R-:W5:Y:S04]  /*0780*/  @P1 LDG.E.128 R32, desc[UR10][R102.64+0x10] ;  /* 0x0000100a66201981 */ /* 0x000f68000c1e1d00 */
[----:B------:R-:W0:Y:S01]  /*0790*/  @P0 LDC.64 R104, c[0x0][0x3b8] ;  /* 0x0000ee00ff680b82 */ /* 0x000e220000000a00 */
[----:B------:R-:W-:Y:S01]  /*07a0*/  IMAD.WIDE.U32 R170, R163, 0x8, R176 ;  /* 0x00000008a3aa7825 */ /* 0x000fe200078e00b0 */
[----:B------:R-:W5:Y:S06]  /*07b0*/  @P1 LDG.E.128 R36, desc[UR10][R168.64] ;  /* 0x0000000aa8241981 */ /* 0x000f6c000c1e1d00 */
[----:B------:R-:W1:Y:S08]  /*07c0*/  @P0 LDC.64 R178, c[0x0][0x3b8] ;  /* 0x0000ee00ffb20b82 */ /* 0x000e700000000a00 */
[----:B------:R-:W1:Y:S01]  /*07d0*/  @P0 LDC.64 R172, c[0x0][0x3b8] ;  /* 0x0000ee00ffac0b82 */ /* 0x000e620000000a00 */
[C---:B------:R-:W-:Y:S01]  /*07e0*/  @P1 IMAD.WIDE.U32 R174, R161.reuse, 0x20, R174 ;  /* 0x00000020a1ae1825 */ /* 0x040fe200078e00ae */
[----:B------:R4:W5:Y:S03]  /*07f0*/  @P1 LDG.E.128 R40, desc[UR10][R168.64+0x10] ;  /* 0x0000100aa8281981 */ /* 0x000966000c1e1d00 */
[----:B------:R-:W-:Y:S01]  /*0800*/  IMAD.WIDE.U32 R176, R161, 0x8, R176 ;  /* 0x00000008a1b07825 */ /* 0x000fe200078e00b0 */
[----:B------:R-:W5:Y:S03]  /*0810*/  @P1 LDG.E.128 R44, desc[UR10][R174.64] ;  /* 0x0000000aae2c1981 */ /* 0x000f66000c1e1d00 */
[----:B0-----:R-:W-:Y:S01]  /*0820*/  @P0 IMAD.WIDE.U32 R104, R165, 0x8, R104 ;  /* 0x00000008a5680825 */ /* 0x001fe200078e0068 */
[----:B------:R-:W5:Y:S04]  /*0830*/  @P1 LDG.E.128 R48, desc[UR10][R174.64+0x10] ;  /* 0x0000100aae301981 */ /* 0x000f68000c1e1d00 */
[----:B------:R-:W5:Y:S01]  /*0840*/  @P0 LDG.E.64 R166, desc[UR10][R104.64] ;  /* 0x0000000a68a60981 */ /* 0x000f62000c1e1b00 */
[----:B-1----:R-:W-:-:S03]  /*0850*/  @P0 IMAD.WIDE.U32 R178, R161, 0x8, R178 ;  /* 0x00000008a1b20825 */ /* 0x002fc600078e00b2 */
[----:B------:R-:W5:Y:S04]  /*0860*/  LDG.E.64 R102, desc[UR10][R176.64] ;  /* 0x0000000ab0667981 */ /* 0x000f68000c1e1b00 */
[----:B------:R0:W5:Y:S01]  /*0870*/  @P0 LDG.E.64 R2, desc[UR10][R178.64] ;  /* 0x0000000ab2020981 */ /* 0x000162000c1e1b00 */
[----:B------:R-:W-:-:S03]  /*0880*/  @P0 IMAD.WIDE.U32 R172, R163, 0x8, R172 ;  /* 0x00000008a3ac0825 */ /* 0x000fc600078e00ac */
[----:B------:R-:W5:Y:S04]  /*0890*/  LDG.E.64 R104, desc[UR10][R170.64] ;  /* 0x0000000aaa687981 */ /* 0x000f68000c1e1b00 */
[----:B------:R1:W5:Y:S01]  /*08a0*/  @P0 LDG.E.64 R100, desc[UR10][R172.64] ;  /* 0x0000000aac640981 */ /* 0x000362000c1e1b00 */
[----:B------:R-:W-:Y:S01]  /*08b0*/  UMOV UR4, 0xffffffff ;  /* 0xffffffff00047882 */ /* 0x000fe20000000000 */
[----:B------:R-:W-:-:S04]  /*08c0*/  ISETP.NE.U32.AND P2, PT, RZ, UR14, PT ;  /* 0x0000000eff007c0c */ /* 0x000fc8000bf45070 */
[----:B------:R-:W-:Y:S02]  /*08d0*/  ISETP.NE.AND.EX P2, PT, RZ, UR15, PT, P2 ;  /* 0x0000000fff007c0c */ /* 0x000fe4000bf45320 */
[----:B----4-:R-:W-:-:S05]  /*08e0*/  FSEL R0, R0, RZ, !P3 ;  /* 0x000000ff00007208 */ /* 0x010fca0005800000 */
[C---:B------:R-:W-:Y:S01]  /*08f0*/  FADD.FTZ R169, -R0.reuse, R64 ;  /* 0x0000004000a97221 */ /* 0x040fe20000010100 */
[C---:B0-----:R-:W-:Y:S01]  /*0900*/  FADD.FTZ R179, -R0.reuse, R67 ;  /* 0x0000004300b37221 */ /* 0x041fe20000010100 */
[C---:B------:R-:W-:Y:S01]  /*0910*/  FADD.FTZ R65, -R0.reuse, R65 ;  /* 0x0000004100417221 */ /* 0x040fe20000010100 */
[C---:B-1----:R-:W-:Y:S01]  /*0920*/  FADD.FTZ R173, -R0.reuse, R66 ;  /* 0x0000004200ad7221 */ /* 0x042fe20000010100 */
[C---:B--2---:R-:W-:Y:S01]  /*0930*/  FADD.FTZ R171, -R0.reuse, R72 ;  /* 0x0000004800ab7221 */ /* 0x044fe20000010100 */
[C---:B------:R-:W-:Y:S01]  /*0940*/  FADD.FTZ R175, -R0.reuse, R73 ;  /* 0x0000004900af7221 */ /* 0x040fe20000010100 */
[C---:B------:R-:W-:Y:S01]  /*0950*/  FADD.FTZ R177, -R0.reuse, R74 ;  /* 0x0000004a00b17221 */ /* 0x040fe20000010100 */
[C---:B------:R-:W-:Y:S01]  /*0960*/  FADD.FTZ R181, -R0.reuse, R75 ;  /* 0x0000004b00b57221 */ /* 0x040fe20000010100 */
[C---:B------:R-:W-:Y:S01]  /*0970*/  FADD.FTZ R183, -R0.reuse, R76 ;  /* 0x0000004c00b77221 */ /* 0x040fe20000010100 */
[C---:B------:R-:W-:Y:S01]  /*0980*/  FADD.FTZ R77, -R0.reuse, R77 ;  /* 0x0000004d004d7221 */ /* 0x040fe20000010100 */
[C---:B------:R-:W-:Y:S01]  /*0990*/  FADD.FTZ R185, -R0.reuse, R78 ;  /* 0x0000004e00b97221 */ /* 0x040fe20000010100 */
[----:B------:R-:W-:Y:S01]  /*09a0*/  FADD.FTZ R79, -R0, R79 ;  /* 0x0000004f004f7221 */ /* 0x000fe20000010100 */
[----:B---3--:R-:W-:-:S02]  /*09b0*/  HADD2.F32 R67, -RZ, R68.H0_H0 ;  /* 0x20000044ff437230 */ /* 0x008fc40000004100 */
        /* <DEDUP_REMOVED lines=13> */
[----:B------:R-:W-:-:S02]  /*0a90*/  HADD2.F32 R162, -RZ, R68.H1_H1 ;  /* 0x30000044ffa27230 */ /* 0x000fc40000004100 */
[----:B------:R-:W-:Y:S01]  /*0aa0*/  FADD.FTZ R158, R67, R158 ;  /* 0x0000009e439e7221 */ /* 0x000fe20000010000 */
[-C--:B------:R-:W-:Y:S01]  /*0ab0*/  FFMA.FTZ R159, R0, R67.reuse, R159 ;  /* 0x00000043009f7223 */ /* 0x080fe2000001009f */
[----:B------:R-:W-:Y:S01]  /*0ac0*/  FMUL.FTZ R67, R24, R67 ;  /* 0x0000004318437220 */ /* 0x000fe20000410000 */
[----:B------:R-:W-:Y:S02]  /*0ad0*/  HADD2.F32 R164, -RZ, R69.H0_H0 ;  /* 0x20000045ffa47230 */ /* 0x000fe40000004100 */
[----:B------:R-:W-:Y:S01]  /*0ae0*/  FMUL.FTZ R64, R160, R65 ;  /* 0x00000041a0407220 */ /* 0x000fe20000410000 */
[--C-:B------:R-:W-:Y:S02]  /*0af0*/  HADD2.F32 R174, -RZ, R71.reuse.H0_H0 ;  /* 0x20000047ffae7230 */ /* 0x100fe40000004100 */
[----:B------:R-:W-:Y:S01]  /*0b00*/  FFMA.FTZ R89, R0, R67, RZ ;  /* 0x0000004300597223 */ /* 0x000fe200000100ff */
[----:B------:R-:W-:Y:S02]  /*0b10*/  HADD2.F32 R176, -RZ, R71.H1_H1 ;  /* 0x30000047ffb07230 */ /* 0x000fe40000004100 */
[----:B------:R-:W-:Y:S01]  /*0b20*/  FMUL.FTZ R71, R25, R162 ;  /* 0x000000a219477220 */ /* 0x000fe20000410000 */
[----:B------:R-:W-:-:S02]  /*0b30*/  HADD2.F32 R192, -RZ, R96.H0_H0 ;  /* 0x20000060ffc07230 */ /* 0x000fc40000004100 */
[----:B------:R-:W-:Y:S02]  /*0b40*/  HADD2.F32 R194, -RZ, R96.H1_H1 ;  /* 0x30000060ffc27230 */ /* 0x000fe40000004100 */
[----:B------:R-:W-:Y:S01]  /*0b50*/  FADD.FTZ R96, RZ, R67 ;  /* 0x00000043ff607221 */ /* 0x000fe20000010000 */
[----:B------:R-:W-:Y:S02]  /*0b60*/  HADD2.F32 R168, -RZ, R69.H1_H1 ;  /* 0x30000045ffa87230 */ /* 0x000fe40000004100 */
[----:B------:R-:W-:Y:S01]  /*0b70*/  FMUL.FTZ R65, R160, R173 ;  /* 0x000000ada0417220 */ /* 0x000fe20000410000 */
        /* <DEDUP_REMOVED lines=36> */
[----:B------:R-:W-:Y:S01]  /*0dc0*/  FADD.FTZ R153, R164, R153 ;  /* 0x00000099a4997221 */ /* 0x000fe20000010000 */
[----:B------:R-:W-:Y:S01]  /*0dd0*/  FFMA.FTZ R152, R65, R164, R152 ;  /* 0x000000a441987223 */ /* 0x000fe20000010098 */
[----:B------:R-:W-:Y:S01]  /*0de0*/  FADD.FTZ R124, R80, R124 ;  /* 0x0000007c507c7221 */ /* 0x000fe20000010000 */
[-C--:B------:R-:W-:Y:S01]  /*0df0*/  FFMA.FTZ R144, R77, R80.reuse, R144 ;  /* 0x000000504d907223 */ /* 0x080fe20000010090 */
        /* <DEDUP_REMOVED lines=20> */
[----:B------:R-:W-:-:S02]  /*0f40*/  HADD2.F32 R186, -RZ, R82.H1_H1 ;  /* 0x30000052ffba7230 */ /* 0x000fc40000004100 */
[----:B------:R-:W-:Y:S01]  /*0f50*/  FADD.FTZ R180, R192, R117 ;  /* 0x00000075c0b47221 */ /* 0x000fe20000010000 */
[----:B------:R-:W-:Y:S01]  /*0f60*/  FADD.FTZ R127, R174, R127 ;  /* 0x0000007fae7f7221 */ /* 0x000fe20000010000 */
[----:B------:R-:W-:Y:S01]  /*0f70*/  FFMA.FTZ R147, R86, R174, R147 ;  /* 0x000000ae56937223 */ /* 0x000fe20000010093 */
[----:B------:R-:W-:Y:S01]  /*0f80*/  FMUL.FTZ R82, R160, R187 ;  /* 0x000000bba0527220 */ /* 0x000fe20000410000 */
[----:B------:R-:W-:Y:S01]  /*0f90*/  FMUL.FTZ R85, R12, R184 ;  /* 0x000000b80c557220 */ /* 0x000fe20000410000 */
[----:B------:R-:W-:Y:S01]  /*0fa0*/  FMUL.FTZ R96, R160, R195 ;  /* 0x000000c3a0607220 */ /* 0x000fe20000410000 */
[----:B------:R-:W-:Y:S01]  /*0fb0*/  FFMA.FTZ R117, R79, R84, R172 ;  /* 0x000000544f757223 */ /* 0x000fe200000100ac */
[----:B------:R-:W-:Y:S01]  /*0fc0*/  FADD.FTZ R174, R84, R179 ;  /* 0x000000b354ae7221 */ /* 0x000fe20000010000 */
[----:B------:R-:W-:Y:S01]  /*0fd0*/  FADD.FTZ R125, R178, R125 ;  /* 0x0000007db27d7221 */ /* 0x000fe20000010000 */
[----:B------:R-:W-:Y:S01]  /*0fe0*/  FFMA.FTZ R145, R76, R178, R145 ;  /* 0x000000b24c917223 */ /* 0x000fe20000010091 */
[C---:B------:R-:W-:Y:S01]  /*0ff0*/  FMUL.FTZ R89, R160.reuse, R189 ;  /* 0x000000bda0597220 */ /* 0x040fe20000410000 */
[----:B------:R-:W-:Y:S01]  /*1000*/  FMUL.FTZ R92, R13, R186 ;  /* 0x000000ba0d5c7220 */ /* 0x000fe20000410000 */
[----:B------:R-:W-:Y:S01]  /*1010*/  FMUL.FTZ R169, R160, R197 ;  /* 0x000000c5a0a97220 */ /* 0x000fe20000410000 */
[----:B------:R-:W-:Y:S01]  /*1020*/  FFMA.FTZ R178, R96, R192, R137 ;  /* 0x000000c060b27223 */ /* 0x000fe20000010089 */
[----:B------:R-:W-:Y:S01]  /*1030*/  FFMA.FTZ R172, R82, R85, R117 ;  /* 0x0000005552ac7223 */ /* 0x000fe20000010075 */
[----:B------:R-:W-:Y:S01]  /*1040*/  FADD.FTZ R137, R85, R174 ;  /* 0x000000ae55897221 */ /* 0x000fe20000010000 */
[----:B------:R-:W-:-:S02]  /*1050*/  HADD2.F32 R90, -RZ, R97.H0_H0 ;  /* 0x20000061ff5a7230 */ /* 0x000fc40000004100 */
[----:B------:R-:W-:Y:S01]  /*1060*/  FADD.FTZ R122, R182, R122 ;  /* 0x0000007ab67a7221 */ /* 0x000fe20000010000 */
[--C-:B------:R-:W-:Y:S02]  /*1070*/  HADD2.F32 R70, -RZ, R98.reuse.H0_H0 ;  /* 0x20000062ff467230 */ /* 0x100fe40000004100 */
[----:B------:R-:W-:Y:S01]  /*1080*/  FFMA.FTZ R142, R79, R182, R142 ;  /* 0x000000b64f8e7223 */ /* 0x000fe2000001008e */
[----:B------:R-:W-:Y:S02]  /*1090*/  HADD2.F32 R69, -RZ, R98.H1_H1 ;  /* 0x30000062ff457230 */ /* 0x000fe40000004100 */
        /* <DEDUP_REMOVED lines=10> */
[C---:B------:R-:W-:Y:S01]  /*1140*/  FMUL.FTZ R175, R160.reuse, R193 ;  /* 0x000000c1a0af7220 */ /* 0x040fe20000410000 */
[----:B------:R-:W-:Y:S01]  /*1150*/  FMUL.FTZ R168, R15, R190 ;  /* 0x000000be0fa87220 */ /* 0x000fe20000410000 */
[----:B------:R-:W-:Y:S01]  /*1160*/  FMUL.FTZ R162, R160, R199 ;  /* 0x000000c7a0a27220 */ /* 0x000fe20000410000 */
[----:B------:R-:W-:Y:S01]  /*1170*/  FADD.FTZ R185, R90, R115 ;  /* 0x000000735ab97221 */ /* 0x000fe20000010000 */
[----:B------:R-:W-:Y:S01]  /*1180*/  FFMA.FTZ R116, R98, R173, R117 ;  /* 0x000000ad62747223 */ /* 0x000fe20000010075 */
[----:B------:R-:W-:Y:S01]  /*1190*/  FADD.FTZ R115, R173, R136 ;  /* 0x00000088ad737221 */ /* 0x000fe20000010000 */
[----:B------:R-:W-:-:S02]  /*11a0*/  HADD2.F32 R97, -RZ, R97.H1_H1 ;  /* 0x30000061ff617230 */ /* 0x000fc40000004100 */
[----:B------:R-:W-:Y:S01]  /*11b0*/  FMUL.FTZ R179, R8, R192 ;  /* 0x000000c008b37220 */ /* 0x000fe20000410000 */
[-C--:B------:R-:W-:Y:S01]  /*11c0*/  FFMA.FTZ R135, R162, R90.reuse, R135 ;  /* 0x0000005aa2877223 */ /* 0x080fe20000010087 */
[----:B------:R-:W-:Y:S01]  /*11d0*/  FMUL.FTZ R181, R10, R90 ;  /* 0x0000005a0ab57220 */ /* 0x000fe20000410000 */
[----:B------:R-:W-:Y:S01]  /*11e0*/  FFMA.FTZ R117, R175, R168, R116 ;  /* 0x000000a8af757223 */ /* 0x000fe20000010074 */
[----:B------:R-:W-:Y:S01]  /*11f0*/  FADD.FTZ R90, R168, R115 ;  /* 0x00000073a85a7221 */ /* 0x000fe20000010000 */
[----:B------:R-:W-:Y:S01]  /*1200*/  FADD.FTZ R120, R186, R120 ;  /* 0x00000078ba787221 */ /* 0x000fe20000010000 */
[----:B------:R-:W-:Y:S01]  /*1210*/  FFMA.FTZ R140, R89, R186, R140 ;  /* 0x000000ba598c7223 */ /* 0x000fe2000001008c */
[----:B------:R-:W-:Y:S01]  /*1220*/  FADD.FTZ R186, R97, R114 ;  /* 0x0000007261ba7221 */ /* 0x000fe20000010000 */
[----:B------:R-:W-:Y:S01]  /*1230*/  FMUL.FTZ R172, R9, R194 ;  /* 0x000000c209ac7220 */ /* 0x000fe20000410000 */
[----:B------:R-:W-:Y:S01]  /*1240*/  FFMA.FTZ R114, R96, R179, R117 ;  /* 0x000000b360727223 */ /* 0x000fe20000010075 */
[----:B------:R-:W-:Y:S01]  /*1250*/  FADD.FTZ R115, R179, R90 ;  /* 0x0000005ab3737221 */ /* 0x000fe20000010000 */
[C---:B------:R-:W-:Y:S01]  /*1260*/  FMUL.FTZ R171, R160.reuse, R201 ;  /* 0x000000c9a0ab7220 */ /* 0x040fe20000410000 */
[----:B------:R-:W-:Y:S01]  /*1270*/  FMUL.FTZ R164, R160, R203 ;  /* 0x000000cba0a47220 */ /* 0x000fe20000410000 */
[----:B------:R-:W-:Y:S01]  /*1280*/  FADD.FTZ R187, R70, R113 ;  /* 0x0000007146bb7221 */ /* 0x000fe20000010000 */
[----:B------:R-:W-:Y:S01]  /*1290*/  FFMA.FTZ R113, R169, R172, R114 ;  /* 0x000000aca9717223 */ /* 0x000fe20000010072 */
[----:B------:R-:W-:Y:S01]  /*12a0*/  FADD.FTZ R114, R115, R172 ;  /* 0x000000ac73727221 */ /* 0x000fe20000010000 */
[-C--:B------:R-:W-:Y:S01]  /*12b0*/  FFMA.FTZ R134, R171, R97.reuse, R134 ;  /* 0x00000061ab867223 */ /* 0x080fe20000010086 */
[----:B------:R-:W-:Y:S01]  /*12c0*/  FMUL.FTZ R90, R11, R97 ;  /* 0x000000610b5a7220 */ /* 0x000fe20000410000 */
        /* <DEDUP_REMOVED lines=10> */
[----:B------:R-:W-:Y:S01]  /*1370*/  FMUL.FTZ R170, R160, R207 ;  /* 0x000000cfa0aa7220 */ /* 0x000fe20000410000 */
[----:B------:R-:W-:Y:S01]  /*1380*/  FADD.FTZ R188, R69, R112 ;  /* 0x0000007045bc7221 */ /* 0x000fe20000010000 */
[-C--:B------:R-:W-:Y:S01]  /*1390*/  FFMA.FTZ R132, R177, R69.reuse, R132 ;  /* 0x00000045b1847223 */ /* 0x080fe20000010084 */
[----:B------:R-:W-:Y:S01]  /*13a0*/  FMUL.FTZ R174, R5, R69 ;  /* 0x0000004505ae7220 */ /* 0x000fe20000410000 */
[----:B------:R-:W-:Y:S01]  /*13b0*/  FFMA.FTZ R112, R164, R97, R115 ;  /* 0x00000061a4707223 */ /* 0x000fe20000010073 */
[----:B------:R-:W-:Y:S01]  /*13c0*/  FADD.FTZ R69, R70, R97 ;  /* 0x0000006146457221 */ /* 0x000fe20000010000 */
        /* <DEDUP_REMOVED lines=42> */
[----:B------:R0:W1:Y:S01]  /*1670*/  SHFL.BFLY PT, R70, R69, 0x10, 0x1f ;  /* 0x0e001f0045467f89 */ /* 0x00006200000e0000 */
[----:B------:R-:W-:Y:S02]  /*1680*/  MOV R114, R186 ;  /* 0x000000ba00727202 */ /* 0x000fe40000000f00 */
[----:B------:R-:W-:Y:S01]  /*1690*/  MOV R111, R189 ;  /* 0x000000bd006f7202 */ /* 0x000fe20000000f00 */
[----:B------:R0:W2:Y:S06]  /*16a0*/  SHFL.BFLY PT, R191, R68, 0x10, 0x1f ;  /* 0x0e001f0044bf7f89 */ /* 0x0000ac00000e0000 */
.L_x_3538:
        /* <DEDUP_REMOVED lines=68> */
.L_x_3504:
        /* <DEDUP_REMOVED lines=54> */
.L_x_3503:
        /* <DEDUP_REMOVED lines=10> */
[----:B0-----:R-:W-:Y:S01]  /*1ef0*/  FADD.FTZ R69, R94, -R91 ;  /* 0x8000005b5e457221 */ /* 0x001fe20000010000 */
[----:B------:R-:W-:Y:S01]  /*1f00*/  FADD.FTZ R93, R93, -R86 ;  /* 0x800000565d5d7221 */ /* 0x000fe20000010000 */
[----:B------:R-:W-:Y:S01]  /*1f10*/  FFMA.FTZ R86, R64, R99, R178 ;  /* 0x0000006340567223 */ /* 0x000fe200000100b2 */
[C---:B------:R-:W-:Y:S01]  /*1f20*/  FFMA.FTZ R64, R160.reuse, R87, R32 ;  /* 0x00000057a0407223 */ /* 0x040fe20000010020 */
[----:B------:R-:W-:Y:S01]  /*1f30*/  FFMA.FTZ R69, R160, R69, R35 ;  /* 0x00000045a0457223 */ /* 0x000fe20000010023 */
[----:B------:R-:W-:Y:S01]  /*1f40*/  LOP3.LUT P4, RZ, R107, 0xff, RZ, 0xc0, !PT ;  /* 0x000000ff6bff7812 */ /* 0x000fe2000788c0ff */
[-CC-:B------:R-:W-:Y:S01]  /*1f50*/  FFMA.FTZ R65, R65, R99.reuse, R178.reuse ;  /* 0x0000006341417223 */ /* 0x180fe200000100b2 */
[----:B------:R-:W-:Y:S01]  /*1f60*/  FMUL.FTZ R64, R64, UR6 ;  /* 0x0000000640407c20 */ /* 0x000fe20008410000 */
[----:B------:R-:W-:Y:S01]  /*1f70*/  FMUL.FTZ R69, R69, UR6 ;  /* 0x0000000645457c20 */ /* 0x000fe20008410000 */
[----:B------:R-:W-:Y:S01]  /*1f80*/  ISETP.GE.U32.AND.EX P2, PT, R107, 0x1000000, PT, P2 ;  /* 0x010000006b00780c */ /* 0x000fe20003f46120 */
        /* <DEDUP_REMOVED lines=39> */
.L_x_3506:
        /* <DEDUP_REMOVED lines=54> */
.L_x_3502:
        /* <DEDUP_REMOVED lines=17> */
[----:B-----5:R-:W-:Y:S01]  /*2670*/  LOP3.LUT P3, RZ, R107, 0xff0000, RZ, 0xc0, !PT ;  /* 0x00ff00006bff7812 */ /* 0x020fe2000786c0ff */
[C---:B------:R-:W-:Y:S01]  /*2680*/  FMUL.FTZ R91, R160.reuse, R91 ;  /* 0x0000005ba05b7220 */ /* 0x040fe20000410000 */
[----:B------:R-:W-:Y:S01]  /*2690*/  FMUL.FTZ R75, R160, R75 ;  /* 0x0000004ba04b7220 */ /* 0x000fe20000410000 */
[----:B------:R-:W-:Y:S01]  /*26a0*/  FMUL.FTZ R93, R93, UR6 ;  /* 0x000000065d5d7c20 */ /* 0x000fe20008410000 */
[-CC-:B------:R-:W-:Y:S01]  /*26b0*/  FFMA.FTZ R65, R65, R99.reuse, R178.reuse ;  /* 0x0000006341417223 */ /* 0x180fe200000100b2 */
[----:B------:R-:W-:Y:S01]  /*26c0*/  ISETP.GE.U32.AND P2, PT, R106, RZ, PT ;  /* 0x000000ff6a00720c */ /* 0x000fe20003f46070 */
[--C-:B------:R-:W-:Y:S01]  /*26d0*/  FFMA.FTZ R66, R66, R99, R178.reuse ;  /* 0x0000006342427223 */ /* 0x100fe200000100b2 */
[----:B------:R-:W-:Y:S01]  /*26e0*/  FMUL.FTZ R91, R91, UR6 ;  /* 0x000000065b5b7c20 */ /* 0x000fe20008410000 */
[----:B------:R-:W-:Y:S01]  /*26f0*/  FMUL.FTZ R87, R160, R87 ;  /* 0x00000057a0577220 */ /* 0x000fe20000410000 */
[----:B------:R-:W-:Y:S01]  /*2700*/  FSEL R70, R93, RZ, P3 ;  /* 0x000000ff5d467208 */ /* 0x000fe20001800000 */
[----:B------:R-:W-:Y:S01]  /*2710*/  FMUL.FTZ R75, R75, UR6 ;  /* 0x000000064b4b7c20 */ /* 0x000fe20008410000 */
[-C--:B------:R-:W-:Y:S01]  /*2720*/  FFMA.FTZ R0, R0, R99.reuse, R178 ;  /* 0x0000006300007223 */ /* 0x080fe200000100b2 */
[C---:B------:R-:W-:Y:S01]  /*2730*/  ISETP.GE.U32.AND.EX P5, PT, R107.reuse, 0x1000000, PT, P2 ;  /* 0x010000006b00780c */ /* 0x040fe20003fa6120 */
[----:B------:R-:W-:Y:S01]  /*2740*/  FADD.FTZ R61, R72, -R65 ;  /* 0x80000041483d7221 */ /* 0x000fe20000010000 */
[----:B------:R-:W-:Y:S01]  /*2750*/  LOP3.LUT P3, RZ, R107, 0xff00, RZ, 0xc0, !PT ;  /* 0x0000ff006bff7812 */ /* 0x000fe2000786c0ff */
[----:B------:R-:W-:Y:S01]  /*2760*/  FADD.FTZ R73, R73, -R66 ;  /* 0x8000004249497221 */ /* 0x000fe20000010000 */
[----:B------:R-:W-:Y:S01]  /*2770*/  ISETP.GE.U32.AND P2, PT, R166, RZ, PT ;  /* 0x000000ffa600720c */ /* 0x000fe20003f46070 */
[----:B------:R-:W-:Y:S01]  /*2780*/  FFMA.FTZ R64, R64, R99, R178 ;  /* 0x0000006340407223 */ /* 0x000fe200000100b2 */
[----:B------:R-:W-:Y:S01]  /*2790*/  FMUL.FTZ R87, R87, UR6 ;  /* 0x0000000657577c20 */ /* 0x000fe20008410000 */
[----:B------:R-:W-:Y:S01]  /*27a0*/  FADD.FTZ R65, R67, -R0 ;  /* 0x8000000043417221 */ /* 0x000fe20000010000 */
[----:B------:R-:W-:Y:S01]  /*27b0*/  LOP3.LUT P6, RZ, R167, 0xff0000, RZ, 0xc0, !PT ;  /* 0x00ff0000a7ff7812 */ /* 0x000fe200078cc0ff */
[C---:B------:R-:W-:Y:S01]  /*27c0*/  FMUL.FTZ R0, R160.reuse, R61 ;  /* 0x0000003da0007220 */ /* 0x040fe20000410000 */
[----:B------:R-:W-:Y:S01]  /*27d0*/  LOP3.LUT P4, RZ, R107, 0xff, RZ, 0xc0, !PT ;  /* 0x000000ff6bff7812 */ /* 0x000fe2000788c0ff */
[----:B------:R-:W-:Y:S01]  /*27e0*/  FMUL.FTZ R73, R160, R73 ;  /* 0x00000049a0497220 */ /* 0x000fe20000410000 */
[----:B------:R-:W-:Y:S01]  /*27f0*/  FSEL R109, R91, RZ, P5 ;  /* 0x000000ff5b6d7208 */ /* 0x000fe20002800000 */
[----:B------:R-:W-:Y:S01]  /*2800*/  FADD.FTZ R71, R71, -R64 ;  /* 0x8000004047477221 */ /* 0x000fe20000010000 */
[----:B0-----:R-:W-:Y:S01]  /*2810*/  FSEL R69, R75, RZ, P3 ;  /* 0x000000ff4b457208 */ /* 0x001fe20001800000 */
[----:B------:R-:W-:Y:S01]  /*2820*/  FMUL.FTZ R0, R0, UR6 ;  /* 0x0000000600007c20 */ /* 0x000fe20008410000 */
[----:B------:R-:W-:Y:S01]  /*2830*/  LOP3.LUT P5, RZ, R167, 0xff, RZ, 0xc0, !PT ;  /* 0x000000ffa7ff7812 */ /* 0x000fe200078ac0ff */
[----:B------:R-:W-:Y:S01]  /*2840*/  FMUL.FTZ R73, R73, UR6 ;  /* 0x0000000649497c20 */ /* 0x000fe20008410000 */
        /* <DEDUP_REMOVED lines=9> */
[----:B------:R-:W-:Y:S02]  /*28e0*/  FSEL R60, R91, RZ, P2 ;  /* 0x000000ff5b3c7208 */ /* 0x000fe40001000000 */
[----:B------:R-:W-:Y:S02]  /*28f0*/  FSEL R62, R87, RZ, P5 ;  /* 0x000000ff573e7208 */ /* 0x000fe40002800000 */
[----:B------:R-:W-:Y:S02]  /*2900*/  FSEL R61, R75, RZ, P3 ;  /* 0x000000ff4b3d7208 */ /* 0x000fe40001800000 */
[----:B------:R-:W-:Y:S02]  /*2910*/  LOP3.LUT P2, RZ, R106, 0xff000000, RZ, 0xc0, !PT ;  /* 0xff0000006aff7812 */ /* 0x000fe4000784c0ff */
[----:B------:R-:W-:Y:S02]  /*2920*/  LOP3.LUT P3, RZ, R166, 0xff0000, RZ, 0xc0, !PT ;  /* 0x00ff0000a6ff7812 */ /* 0x000fe4000786c0ff */
[----:B------:R-:W-:-:S02]  /*2930*/  F2FP.F16.F32.PACK_AB R66, R69, R68 ;  /* 0x000000444542723e */ /* 0x000fc400000000ff */
[----:B------:R-:W-:Y:S02]  /*2940*/  F2FP.F16.F32.PACK_AB R62, R61, R62 ;  /* 0x0000003e3d3e723e */ /* 0x000fe400000000ff */
[----:B------:R-:W-:Y:S02]  /*2950*/  FSEL R68, R0, RZ, P6 ;  /* 0x000000ff00447208 */ /* 0x000fe40003000000 */
[----:B------:R-:W-:Y:S02]  /*2960*/  LOP3.LUT P6, RZ, R166, 0xff000000, RZ, 0xc0, !PT ;  /* 0xff000000a6ff7812 */ /* 0x000fe400078cc0ff */
[----:B------:R-:W-:Y:S02]  /*2970*/  FSEL R61, R0, RZ, P3 ;  /* 0x000000ff003d7208 */ /* 0x000fe40001800000 */
[----:B------:R-:W-:Y:S02]  /*2980*/  FSEL R75, R73, RZ, P2 ;  /* 0x000000ff494b7208 */ /* 0x000fe40001000000 */
[----:B------:R-:W-:-:S02]  /*2990*/  LOP3.LUT P4, RZ, R106, 0xff00, RZ, 0xc0, !PT ;  /* 0x0000ff006aff7812 */ /* 0x000fc4000788c0ff */
[----:B------:R-:W-:Y:S02]  /*29a0*/  LOP3.LUT P5, RZ, R106, 0xff, RZ, 0xc0, !PT ;  /* 0x000000ff6aff7812 */ /* 0x000fe400078ac0ff */
[C---:B------:R-:W-:Y:S02]  /*29b0*/  LOP3.LUT P3, RZ, R166.reuse, 0xff00, RZ, 0xc0, !PT ;  /* 0x0000ff00a6ff7812 */ /* 0x040fe4000786c0ff */
[----:B------:R-:W-:Y:S02]  /*29c0*/  LOP3.LUT P2, RZ, R166, 0xff, RZ, 0xc0, !PT ;  /* 0x000000ffa6ff7812 */ /* 0x000fe4000784c0ff */
        /* <DEDUP_REMOVED lines=12> */
.L_x_3508:
        /* <DEDUP_REMOVED lines=16> */
[-CC-:B------:R-:W-:Y:S01]  /*2b90*/  FFMA.FTZ R65, R65, R99.reuse, R178.reuse ;  /* 0x0000006341417223 */ /* 0x180fe200000100b2 */
[----:B0-----:R-:W-:Y:S01]  /*2ba0*/  FSEL R68, R53, RZ, P6 ;  /* 0x000000ff35447208 */ /* 0x001fe20003000000 */
[--C-:B------:R-:W-:Y:S01]  /*2bb0*/  FFMA.FTZ R66, R66, R99, R178.reuse ;  /* 0x0000006342427223 */ /* 0x100fe200000100b2 */
[----:B------:R-:W-:Y:S01]  /*2bc0*/  LOP3.LUT P6, RZ, R167, 0xff, RZ, 0xc0, !PT ;  /* 0x000000ffa7ff7812 */ /* 0x000fe200078cc0ff */
[----:B------:R-:W-:Y:S01]  /*2bd0*/  FMUL.FTZ R57, R55, UR6 ;  /* 0x0000000637397c20 */ /* 0x000fe20008410000 */
[----:B------:R-:W-:Y:S01]  /*2be0*/  FSEL R63, R53, RZ, P4 ;  /* 0x000000ff353f7208 */ /* 0x000fe20002000000 */
[----:B------:R-:W-:Y:S01]  /*2bf0*/  FMUL.FTZ R53, R160, R75 ;  /* 0x0000004ba0357220 */ /* 0x000fe20000410000 */
[----:B------:R-:W-:Y:S01]  /*2c00*/  ISETP.GE.U32.AND P2, PT, R106, RZ, PT ;  /* 0x000000ff6a00720c */ /* 0x000fe20003f46070 */
[----:B------:R-:W-:Y:S01]  /*2c10*/  FADD.FTZ R65, R72, -R65 ;  /* 0x8000004148417221 */ /* 0x000fe20000010000 */
[----:B------:R-:W-:Y:S01]  /*2c20*/  ISETP.GE.U32.AND P3, PT, R166, RZ, PT ;  /* 0x000000ffa600720c */ /* 0x000fe20003f66070 */
[-C--:B------:R-:W-:Y:S01]  /*2c30*/  FFMA.FTZ R64, R64, R99.reuse, R178 ;  /* 0x0000006340407223 */ /* 0x080fe200000100b2 */
[C---:B------:R-:W-:Y:S01]  /*2c40*/  FSEL R60, R56.reuse, RZ, P5 ;  /* 0x000000ff383c7208 */ /* 0x040fe20002800000 */
[----:B------:R-:W-:Y:S01]  /*2c50*/  FADD.FTZ R59, R73, -R66 ;  /* 0x80000042493b7221 */ /* 0x000fe20000010000 */
[----:B------:R-:W-:Y:S01]  /*2c60*/  FSEL R62, R56, RZ, P6 ;  /* 0x000000ff383e7208 */ /* 0x000fe20003000000 */
[----:B------:R-:W-:Y:S01]  /*2c70*/  FMUL.FTZ R56, R53, UR6 ;  /* 0x0000000635387c20 */ /* 0x000fe20008410000 */
[C---:B------:R-:W-:Y:S01]  /*2c80*/  LOP3.LUT P4, RZ, R107.reuse, 0xff00, RZ, 0xc0, !PT ;  /* 0x0000ff006bff7812 */ /* 0x040fe2000788c0ff */
[----:B------:R-:W-:Y:S01]  /*2c90*/  FFMA.FTZ R0, R0, R99, R178 ;  /* 0x0000006300007223 */ /* 0x000fe200000100b2 */
[----:B------:R-:W-:Y:S01]  /*2ca0*/  ISETP.GE.U32.AND.EX P2, PT, R107, 0x1000000, PT, P2 ;  /* 0x010000006b00780c */ /* 0x000fe20003f46120 */
[C---:B------:R-:W-:Y:S01]  /*2cb0*/  FMUL.FTZ R58, R160.reuse, R65 ;  /* 0x00000041a03a7220 */ /* 0x040fe20000410000 */
[----:B------:R-:W-:Y:S01]  /*2cc0*/  ISETP.GE.U32.AND.EX P3, PT, R167, 0x1000000, PT, P3 ;  /* 0x01000000a700780c */ /* 0x000fe20003f66130 */
[----:B------:R-:W-:Y:S01]  /*2cd0*/  FMUL.FTZ R59, R160, R59 ;  /* 0x0000003ba03b7220 */ /* 0x000fe20000410000 */
[----:B------:R-:W-:Y:S01]  /*2ce0*/  FSEL R69, R56, RZ, P4 ;  /* 0x000000ff38457208 */ /* 0x000fe20002000000 */
[----:B------:R-:W-:Y:S01]  /*2cf0*/  FADD.FTZ R61, R67, -R0 ;  /* 0x80000000433d7221 */ /* 0x000fe20000010000 */
[C---:B------:R-:W-:Y:S01]  /*2d00*/  FSEL R87, R57.reuse, RZ, P2 ;  /* 0x000000ff39577208 */ /* 0x040fe20001000000 */
[----:B------:R-:W-:Y:S01]  /*2d10*/  FMUL.FTZ R0, R58, UR6 ;  /* 0x000000063a007c20 */ /* 0x000fe20008410000 */
[----:B------:R-:W-:Y:S01]  /*2d20*/  FSEL R70, R57, RZ, P3 ;  /* 0x000000ff39467208 */ /* 0x000fe20001800000 */
[----:B------:R-:W-:Y:S01]  /*2d30*/  FADD.FTZ R57, R71, -R64 ;  /* 0x8000004047397221 */ /* 0x000fe20000010000 */
[----:B------:R-:W-:Y:S01]  /*2d40*/  LOP3.LUT P4, RZ, R167, 0xff00, RZ, 0xc0, !PT ;  /* 0x0000ff00a7ff7812 */ /* 0x000fe2000788c0ff */
[----:B------:R-:W-:Y:S01]  /*2d50*/  FMUL.FTZ R64, R59, UR6 ;  /* 0x000000063b407c20 */ /* 0x000fe20008410000 */
[----:B------:R-:W-:Y:S01]  /*2d60*/  LOP3.LUT P2, RZ, R106, 0xff0000, RZ, 0xc0, !PT ;  /* 0x00ff00006aff7812 */ /* 0x000fe2000784c0ff */
[----:B------:R-:W-:Y:S01]  /*2d70*/  FMUL.FTZ R57, R160, R57 ;  /* 0x00000039a0397220 */ /* 0x000fe20000410000 */
[----:B------:R-:W-:Y:S01]  /*2d80*/  FSEL R65, R56, RZ, P4 ;  /* 0x000000ff38417208 */ /* 0x000fe20002000000 */
[----:B------:R-:W-:Y:S01]  /*2d90*/  FMUL.FTZ R56, R160, R61 ;  /* 0x0000003da0387220 */ /* 0x000fe20000410000 */
[----:B------:R-:W-:-:S02]  /*2da0*/  LOP3.LUT P4, RZ, R166, 0xff0000, RZ, 0xc0, !PT ;  /* 0x00ff0000a6ff7812 */ /* 0x000fc4000788c0ff */
[----:B------:R-:W-:Y:S02]  /*2db0*/  LOP3.LUT P3, RZ, R106, 0xff000000, RZ, 0xc0, !PT ;  /* 0xff0000006aff7812 */ /* 0x000fe4000786c0ff */
[----:B------:R-:W-:Y:S02]  /*2dc0*/  F2FP.F16.F32.PACK_AB R62, R65, R62 ;  /* 0x0000003e413e723e */ /* 0x000fe400000000ff */
[----:B------:R-:W-:Y:S01]  /*2dd0*/  F2FP.F16.F32.PACK_AB R66, R69, R60 ;  /* 0x0000003c4542723e */ /* 0x000fe200000000ff */
[----:B------:R-:W-:Y:S01]  /*2de0*/  FMUL.FTZ R60, R57, UR6 ;  /* 0x00000006393c7c20 */ /* 0x000fe20008410000 */
        /* <DEDUP_REMOVED lines=21> */
.L_x_3507:
        /* <DEDUP_REMOVED lines=27> */
[-CC-:B------:R-:W-:Y:S01]  /*30f0*/  FFMA.FTZ R0, R0, R99.reuse, R178.reuse ;  /* 0x0000006300007223 */ /* 0x180fe200000100b2 */
[----:B------:R-:W-:Y:S01]  /*3100*/  FADD.FTZ R61, R72, -R65 ;  /* 0x80000041483d7221 */ /* 0x000fe20000010000 */
[----:B------:R-:W-:Y:S01]  /*3110*/  FFMA.FTZ R64, R64, R99, R178 ;  /* 0x0000006340407223 */ /* 0x000fe200000100b2 */
[----:B------:R-:W-:Y:S01]  /*3120*/  ISETP.GE.U32.AND P2, PT, R166, RZ, PT ;  /* 0x000000ffa600720c */ /* 0x000fe20003f46070 */
[----:B------:R-:W-:Y:S01]  /*3130*/  FADD.FTZ R73, R73, -R66 ;  /* 0x8000004249497221 */ /* 0x000fe20000010000 */
[----:B------:R-:W-:Y:S01]  /*3140*/  FSEL R109, R91, RZ, P5 ;  /* 0x000000ff5b6d7208 */ /* 0x000fe20002800000 */
[----:B------:R-:W-:Y:S01]  /*3150*/  FMUL.FTZ R87, R87, UR6 ;  /* 0x0000000657577c20 */ /* 0x000fe20008410000 */
[----:B0-----:R-:W-:Y:S01]  /*3160*/  FSEL R69, R75, RZ, P3 ;  /* 0x000000ff4b457208 */ /* 0x001fe20001800000 */
[----:B------:R-:W-:Y:S01]  /*3170*/  FADD.FTZ R65, R67, -R0 ;  /* 0x8000000043417221 */ /* 0x000fe20000010000 */
[C---:B------:R-:W-:Y:S01]  /*3180*/  LOP3.LUT P5, RZ, R167.reuse, 0xff, RZ, 0xc0, !PT ;  /* 0x000000ffa7ff7812 */ /* 0x040fe200078ac0ff */
[C---:B------:R-:W-:Y:S01]  /*3190*/  FFMA.FTZ R0, R160.reuse, R61, R30 ;  /* 0x0000003da0007223 */ /* 0x040fe2000001001e */
[----:B------:R-:W-:Y:S01]  /*31a0*/  LOP3.LUT P3, RZ, R167, 0xff00, RZ, 0xc0, !PT ;  /* 0x0000ff00a7ff7812 */ /* 0x000fe2000786c0ff */
[----:B------:R-:W-:Y:S01]  /*31b0*/  FADD.FTZ R64, R71, -R64 ;  /* 0x8000004047407221 */ /* 0x000fe20000010000 */
[----:B------:R-:W-:Y:S01]  /*31c0*/  LOP3.LUT P6, RZ, R167, 0xff0000, RZ, 0xc0, !PT ;  /* 0x00ff0000a7ff7812 */ /* 0x000fe200078cc0ff */
[----:B------:R-:W-:Y:S01]  /*31d0*/  FFMA.FTZ R73, R160, R73, R31 ;  /* 0x00000049a0497223 */ /* 0x000fe2000001001f */
[----:B------:R-:W-:Y:S01]  /*31e0*/  LOP3.LUT P4, RZ, R107, 0xff, RZ, 0xc0, !PT ;  /* 0x000000ff6bff7812 */ /* 0x000fe2000788c0ff */
[----:B------:R-:W-:Y:S01]  /*31f0*/  FMUL.FTZ R0, R0, UR6 ;  /* 0x0000000600007c20 */ /* 0x000fe20008410000 */
[----:B------:R-:W-:Y:S01]  /*3200*/  ISETP.GE.U32.AND.EX P2, PT, R167, 0x1000000, PT, P2 ;  /* 0x01000000a700780c */ /* 0x000fe20003f46120 */
[C---:B------:R-:W-:Y:S01]  /*3210*/  FFMA.FTZ R64, R160.reuse, R64, R29 ;  /* 0x00000040a0407223 */ /* 0x040fe2000001001d */
        /* <DEDUP_REMOVED lines=12> */
[----:B------:R-:W-:Y:S02]  /*32e0*/  F2FP.F16.F32.PACK_AB R62, R61, R62 ;  /* 0x0000003e3d3e723e */ /* 0x000fe400000000ff */
[----:B------:R-:W-:Y:S02]  /*32f0*/  F2FP.F16.F32.PACK_AB R66, R69, R68 ;  /* 0x000000444542723e */ /* 0x000fe400000000ff */
        /* <DEDUP_REMOVED lines=20> */
.L_x_3509:
        /* <DEDUP_REMOVED lines=17> */
[----:B0-----:R-:W-:Y:S01]  /*3550*/  FSEL R68, R53, RZ, P6 ;  /* 0x000000ff35447208 */ /* 0x001fe20003000000 */
[----:B------:R-:W-:Y:S01]  /*3560*/  FMUL.FTZ R56, R52, UR6 ;  /* 0x0000000634387c20 */ /* 0x000fe20008410000 */
[----:B------:R-:W-:Y:S01]  /*3570*/  ISETP.GE.U32.AND.EX P2, PT, R107, 0x1000000, PT, P2 ;  /* 0x010000006b00780c */ /* 0x000fe20003f46120 */
[-CC-:B------:R-:W-:Y:S01]  /*3580*/  FFMA.FTZ R65, R65, R99.reuse, R178.reuse ;  /* 0x0000006341417223 */ /* 0x180fe200000100b2 */
[----:B------:R-:W-:Y:S01]  /*3590*/  ISETP.GE.U32.AND.EX P3, PT, R167, 0x1000000, PT, P3 ;  /* 0x01000000a700780c */ /* 0x000fe20003f66130 */
[-CC-:B------:R-:W-:Y:S01]  /*35a0*/  FFMA.FTZ R66, R66, R99.reuse, R178.reuse ;  /* 0x0000006342427223 */ /* 0x180fe200000100b2 */
[----:B------:R-:W-:Y:S01]  /*35b0*/  LOP3.LUT P5, RZ, R107, 0xff, RZ, 0xc0, !PT ;  /* 0x000000ff6bff7812 */ /* 0x000fe200078ac0ff */
[----:B------:R-:W-:Y:S01]  /*35c0*/  FFMA.FTZ R64, R64, R99, R178 ;  /* 0x0000006340407223 */ /* 0x000fe200000100b2 */
[----:B------:R-:W-:Y:S01]  /*35d0*/  LOP3.LUT P6, RZ, R167, 0xff, RZ, 0xc0, !PT ;  /* 0x000000ffa7ff7812 */ /* 0x000fe200078cc0ff */
[----:B------:R-:W-:Y:S01]  /*35e0*/  FADD.FTZ R65, R72, -R65 ;  /* 0x8000004148417221 */ /* 0x000fe20000010000 */
[----:B------:R-:W-:Y:S01]  /*35f0*/  FSEL R63, R53, RZ, P4 ;  /* 0x000000ff353f7208 */ /* 0x000fe20002000000 */
[----:B------:R-:W-:Y:S01]  /*3600*/  FFMA.FTZ R53, R160, R75, R33 ;  /* 0x0000004ba0357223 */ /* 0x000fe20000010021 */
[----:B------:R-:W-:Y:S01]  /*3610*/  FSEL R69, R57, RZ, P2 ;  /* 0x000000ff39457208 */ /* 0x000fe20001000000 */
        /* <DEDUP_REMOVED lines=8> */
[C---:B------:R-:W-:Y:S01]  /*36a0*/  FFMA.FTZ R58, R160.reuse, R65, R30 ;  /* 0x00000041a03a7223 */ /* 0x040fe2000001001e */
[----:B------:R-:W-:Y:S01]  /*36b0*/  FFMA.FTZ R59, R160, R59, R31 ;  /* 0x0000003ba03b7223 */ /* 0x000fe2000001001f */
[----:B------:R-:W-:Y:S01]  /*36c0*/  FADD.FTZ R61, R67, -R0 ;  /* 0x80000000433d7221 */ /* 0x000fe20000010000 */
[----:B------:R-:W-:Y:S01]  /*36d0*/  FSEL R60, R56, RZ, P4 ;  /* 0x000000ff383c7208 */ /* 0x000fe20002000000 */
[----:B------:R-:W-:Y:S01]  /*36e0*/  FMUL.FTZ R0, R58, UR6 ;  /* 0x000000063a007c20 */ /* 0x000fe20008410000 */
[----:B------:R-:W-:-:S02]  /*36f0*/  LOP3.LUT P4, RZ, R167, 0xff00, RZ, 0xc0, !PT ;  /* 0x0000ff00a7ff7812 */ /* 0x000fc4000788c0ff */
[----:B------:R-:W-:Y:S01]  /*3700*/  F2FP.F16.F32.PACK_AB R66, R60, R57 ;  /* 0x000000393c42723e */ /* 0x000fe200000000ff */
[----:B------:R-:W-:Y:S01]  /*3710*/  FFMA.FTZ R57, R160, R64, R29 ;  /* 0x00000040a0397223 */ /* 0x000fe2000001001d */
[----:B------:R-:W-:Y:S01]  /*3720*/  FSEL R65, R56, RZ, P4 ;  /* 0x000000ff38417208 */ /* 0x000fe20002000000 */
[----:B------:R-:W-:Y:S01]  /*3730*/  FMUL.FTZ R64, R59, UR6 ;  /* 0x000000063b407c20 */ /* 0x000fe20008410000 */
[----:B------:R-:W-:Y:S01]  /*3740*/  LOP3.LUT P2, RZ, R106, 0xff0000, RZ, 0xc0, !PT ;  /* 0x00ff00006aff7812 */ /* 0x000fe2000784c0ff */
[----:B------:R-:W-:Y:S01]  /*3750*/  FFMA.FTZ R56, R160, R61, R28 ;  /* 0x0000003da0387223 */ /* 0x000fe2000001001c */
[----:B------:R-:W-:Y:S01]  /*3760*/  LOP3.LUT P4, RZ, R166, 0xff0000, RZ, 0xc0, !PT ;  /* 0x00ff0000a6ff7812 */ /* 0x000fe2000788c0ff */
[----:B------:R-:W-:Y:S01]  /*3770*/  FMUL.FTZ R60, R57, UR6 ;  /* 0x00000006393c7c20 */ /* 0x000fe20008410000 */
[----:B------:R-:W-:Y:S02]  /*3780*/  LOP3.LUT P3, RZ, R106, 0xff000000, RZ, 0xc0, !PT ;  /* 0xff0000006aff7812 */ /* 0x000fe4000786c0ff */
[----:B------:R-:W-:-:S02]  /*3790*/  F2FP.F16.F32.PACK_AB R62, R65, R62 ;  /* 0x0000003e413e723e */ /* 0x000fc400000000ff */
[----:B------:R-:W-:Y:S02]  /*37a0*/  F2FP.F16.F32.PACK_AB R67, R69, R68 ;  /* 0x000000444543723e */ /* 0x000fe400000000ff */
        /* <DEDUP_REMOVED lines=18> */
[----:B------:R-:W-:-:S07]  /*38d0*/  F2FP.F16.F32.PACK_AB R64, R69, R64 ;  /* 0x000000404540723e */ /* 0x000fce00000000ff */
.L_x_3505:
        /* <DEDUP_REMOVED lines=90> */
.L_x_3512:
        /* <DEDUP_REMOVED lines=75> */
.L_x_3511:
        /* <DEDUP_REMOVED lines=76> */
.L_x_3514:
        /* <DEDUP_REMOVED lines=75> */
.L_x_3510:
        /* <DEDUP_REMOVED lines=56> */
.L_x_3516:
        /* <DEDUP_REMOVED lines=54> */
.L_x_3515:
        /* <DEDUP_REMOVED lines=55> */
.L_x_3517:
        /* <DEDUP_REMOVED lines=53> */
.L_x_3513:
        /* <DEDUP_REMOVED lines=87> */
.L_x_3520:
        /* <DEDUP_REMOVED lines=75> */
.L_x_3519:
        /* <DEDUP_REMOVED lines=76> */
.L_x_3522:
        /* <DEDUP_REMOVED lines=75> */
.L_x_3518:
        /* <DEDUP_REMOVED lines=10> */
[----:B0-----:R-:W-:Y:S01]  /*6e70*/  FFMA.FTZ R55, R160, R95, R51 ;  /* 0x0000005fa0377223 */ /* 0x001fe20000010033 */
[----:B------:R-:W-:Y:S01]  /*6e80*/  FFMA.FTZ R164, R164, R99, R178 ;  /* 0x00000063a4a47223 */ /* 0x000fe200000100b2 */
        /* <DEDUP_REMOVED lines=44> */
.L_x_3524:
        /* <DEDUP_REMOVED lines=54> */
.L_x_3523:
        /* <DEDUP_REMOVED lines=9> */
[----:B0-----:R-:W-:Y:S01]  /*7540*/  FMUL.FTZ R55, R160, R95 ;  /* 0x0000005fa0377220 */ /* 0x001fe20000410000 */
[----:B------:R-:W-:Y:S01]  /*7550*/  FFMA.FTZ R164, R164, R99, R178 ;  /* 0x00000063a4a47223 */ /* 0x000fe200000100b2 */
        /* <DEDUP_REMOVED lines=44> */
.L_x_3525:
        /* <DEDUP_REMOVED lines=53> */
.L_x_3521:
        /* <DEDUP_REMOVED lines=14> */
.L_x_3500:
        /* <DEDUP_REMOVED lines=48> */
.L_x_3499:
[----:B------:R-:W-:Y:S05]  /*7f50*/  BSYNC B0 ;  /* 0x0000000000007941 */ /* 0x000fea0003800000 */
.L_x_3498:
[----:B0-----:R-:W0:Y:S01]  /*7f60*/  S2R R54, SR_TID.X ;  /* 0x0000000000367919 */ /* 0x001e220000002100 */
        /* <DEDUP_REMOVED lines=145> */
.L_x_3501:
        /* <DEDUP_REMOVED lines=8> */
.L_x_3528:
[----:B------:R-:W-:Y:S05]  /*8900*/  BSYNC B2 ;  /* 0x0000000000027941 */ /* 0x000fea0003800000 */
.L_x_3527:
        /* <DEDUP_REMOVED lines=9> */
.L_x_3529:
[----:B------:R-:W-:Y:S01]  /*89a0*/  MOV R117, R180 ;  /* 0x000000b400757202 */ /* 0x000fe20000000f00 */
[----:B------:R-:W-:Y:S01]  /*89b0*/  FADD.FTZ R68, R69, R68 ;  /* 0x0000004445447221 */ /* 0x000fe20000010000 */
[----:B------:R-:W-:Y:S02]  /*89c0*/  MOV R136, R182 ;  /* 0x000000b600887202 */ /* 0x000fe40000000f00 */
        /* <DEDUP_REMOVED lines=8> */
.L_x_3530:
[----:B------:R-:W-:-:S05]  /*8a50*/  FADD.FTZ R70, R111, R70 ;  /* 0x000000466f467221 */ /* 0x000fca0000010000 */
[----:B------:R-:W-:Y:S02]  /*8a60*/  MOV R193, R70 ;  /* 0x0000004600c17202 */ /* 0x000fe40000000f00 */
[----:B------:R-:W-:-:S07]  /*8a70*/  MOV R99, R191 ;  /* 0x000000bf00637202 */ /* 0x000fce0000000f00 */
[----:B------:R-:W-:Y:S05]  /*8a80*/  WARPSYNC.COLLECTIVE R190, `(.L_x_3531) ;  /* 0x00000000be087348 */ /* 0x000fea0003c00000 */
[----:B------:R0:W1:Y:S02]  /*8a90*/  SHFL.BFLY P4, R191, R193, R192, R195 ;  /* 0x0c0000c0c1bf7389 */ /* 0x00006400000800c3 */
[----:B01----:R-:W-:Y:S05]  /*8aa0*/  ENDCOLLECTIVE ;  /* 0x000000000000791b */ /* 0x003fea0003800000 */
.L_x_3531:
[----:B------:R-:W-:Y:S01]  /*8ab0*/  FADD.FTZ R99, R68, R99 ;  /* 0x0000006344637221 */ /* 0x000fe20000010000 */
[----:B------:R-:W-:-:S04]  /*8ac0*/  HFMA2 R192, -RZ, RZ, 0, 2.384185791015625e-07 ;  /* 0x00000004ffc07431 */ /* 0x000fc800000001ff */
[----:B------:R-:W-:Y:S02]  /*8ad0*/  MOV R193, R99 ;  /* 0x0000006300c17202 */ /* 0x000fe40000000f00 */
[----:B------:R-:W-:-:S07]  /*8ae0*/  MOV R113, R191 ;  /* 0x000000bf00717202 */ /* 0x000fce0000000f00 */
[----:B------:R-:W-:Y:S05]  /*8af0*/  WARPSYNC.COLLECTIVE R190, `(.L_x_3532) ;  /* 0x00000000be087348 */ /* 0x000fea0003c00000 */
[----:B------:R0:W1:Y:S02]  /*8b00*/  SHFL.BFLY P4, R191, R193, R192, R195 ;  /* 0x0c0000c0c1bf7389 */ /* 0x00006400000800c3 */
[----:B01----:R-:W-:Y:S05]  /*8b10*/  ENDCOLLECTIVE ;  /* 0x000000000000791b */ /* 0x003fea0003800000 */
.L_x_3532:
[----:B------:R-:W-:-:S05]  /*8b20*/  FADD.FTZ R113, R70, R113 ;  /* 0x0000007146717221 */ /* 0x000fca0000010000 */
[----:B------:R-:W-:Y:S02]  /*8b30*/  MOV R193, R113 ;  /* 0x0000007100c17202 */ /* 0x000fe40000000f00 */
[----:B------:R-:W-:-:S07]  /*8b40*/  MOV R112, R191 ;  /* 0x000000bf00707202 */ /* 0x000fce0000000f00 */
[----:B------:R-:W-:Y:S05]  /*8b50*/  WARPSYNC.COLLECTIVE R190, `(.L_x_3533) ;  /* 0x00000000be087348 */ /* 0x000fea0003c00000 */
[----:B------:R0:W1:Y:S02]  /*8b60*/  SHFL.BFLY P4, R191, R193, R192, R195 ;  /* 0x0c0000c0c1bf7389 */ /* 0x00006400000800c3 */
[----:B01----:R-:W-:Y:S05]  /*8b70*/  ENDCOLLECTIVE ;  /* 0x000000000000791b */ /* 0x003fea0003800000 */
.L_x_3533:
[----:B------:R-:W-:Y:S01]  /*8b80*/  FADD.FTZ R112, R99, R112 ;  /* 0x0000007063707221 */ /* 0x000fe20000010000 */
[----:B------:R-:W-:-:S04]  /*8b90*/  HFMA2 R192, -RZ, RZ, 0, 4.76837158203125e-07 ;  /* 0x00000008ffc07431 */ /* 0x000fc800000001ff */
[----:B------:R-:W-:Y:S02]  /*8ba0*/  MOV R193, R112 ;  /* 0x0000007000c17202 */ /* 0x000fe40000000f00 */
[----:B------:R-:W-:-:S07]  /*8bb0*/  MOV R114, R191 ;  /* 0x000000bf00727202 */ /* 0x000fce0000000f00 */
[----:B------:R-:W-:Y:S05]  /*8bc0*/  WARPSYNC.COLLECTIVE R190, `(.L_x_3534) ;  /* 0x00000000be087348 */ /* 0x000fea0003c00000 */
[----:B------:R0:W1:Y:S02]  /*8bd0*/  SHFL.BFLY P4, R191, R193, R192, R195 ;  /* 0x0c0000c0c1bf7389 */ /* 0x00006400000800c3 */
[----:B01----:R-:W-:Y:S05]  /*8be0*/  ENDCOLLECTIVE ;  /* 0x000000000000791b */ /* 0x003fea0003800000 */
.L_x_3534:
[----:B------:R-:W-:Y:S01]  /*8bf0*/  FADD.FTZ R114, R113, R114 ;  /* 0x0000007271727221 */ /* 0x000fe20000010000 */
[----:B------:R-:W-:-:S04]  /*8c00*/  MOV R113, R187 ;  /* 0x000000bb00717202 */ /* 0x000fc80000000f00 */
[----:B------:R-:W-:Y:S02]  /*8c10*/  MOV R193, R114 ;  /* 0x0000007200c17202 */ /* 0x000fe40000000f00 */
[----:B------:R-:W-:-:S07]  /*8c20*/  MOV R69, R191 ;  /* 0x000000bf00457202 */ /* 0x000fce0000000f00 */
[----:B------:R-:W-:Y:S05]  /*8c30*/  WARPSYNC.COLLECTIVE R190, `(.L_x_3535) ;  /* 0x00000000be087348 */ /* 0x000fea0003c00000 */
[----:B------:R0:W1:Y:S02]  /*8c40*/  SHFL.BFLY P4, R191, R193, R192, R195 ;  /* 0x0c0000c0c1bf7389 */ /* 0x00006400000800c3 */
[----:B01----:R-:W-:Y:S05]  /*8c50*/  ENDCOLLECTIVE ;  /* 0x000000000000791b */ /* 0x003fea0003800000 */
.L_x_3535:
        /* <DEDUP_REMOVED lines=8> */
.L_x_3536:
        /* <DEDUP_REMOVED lines=8> */
.L_x_3537:
[----:B------:R-:W-:Y:S05]  /*8d60*/  BRA `(.L_x_3538) ;  /* 0xffffff8800507947 */ /* 0x000fea000383ffff */
.L_x_3539:
        /* <DEDUP_REMOVED lines=9> */
.L_x_5017:


//--------------------- .text._ZN10layer_norm31ln_parallel_residual_bwd_kernelINS_13Kernel_traitsI6__halfffffjLj768ELj1ELj4ELj1ELj16ENS_18Kernel_traits_baseILj768ES2_ffffjLj128EEEEELb0ELb0ELb0EEEvNS_9BwdParamsE --------------------------
	.section	.text._ZN10layer_norm31ln_parallel_residual_bwd_kernelINS_13Kernel_traitsI6__halfffffjLj768ELj1ELj4ELj1ELj16ENS_18Kernel_traits_baseILj768ES2_ffffjLj128EEEEELb0ELb0ELb0EEEvNS_9BwdParamsE,"ax",@progbits
	.align	128
        .global         _ZN10layer_norm31ln_parallel_residual_bwd_kernelINS_13Kernel_traitsI6__halfffffjLj768ELj1ELj4ELj1ELj16ENS_18Kernel_traits_baseILj768ES2_ffffjLj128EEEEELb0ELb0ELb0EEEvNS_9BwdParamsE
        .type           _ZN10layer_norm31ln_parallel_residual_bwd_kernelINS_13Kernel_traitsI6__halfffffjLj768ELj1ELj4ELj1ELj16ENS_18Kernel_traits_baseILj768ES2_ffffjLj128EEEEELb0ELb0ELb0EEEvNS_9BwdParamsE,@function
        .size           _ZN10layer_norm31ln_parallel_residual_bwd_kernelINS_13Kernel_traitsI6__halfffffjLj768ELj1ELj4ELj1ELj16ENS_18Kernel_traits_baseILj768ES2_ffffjLj128EEEEELb0ELb0ELb0EEEvNS_9BwdParamsE,(.L_x_5018 - _ZN10layer_norm31ln_parallel_residual_bwd_kernelINS_13Kernel_traitsI6__halfffffjLj768ELj1ELj4ELj1ELj16ENS_18Kernel_traits_baseILj768ES2_ffffjLj128EEEEELb0ELb0ELb0EEEvNS_9BwdParamsE)
        .other          _ZN10layer_norm31ln_parallel_residual_bwd_kernelINS_13Kernel_traitsI6__halfffffjLj768ELj1ELj4ELj1ELj16ENS_18Kernel_traits_baseILj768ES2_ffffjLj128EEEEELb0ELb0ELb0EEEvNS_9BwdParamsE,@"STO_CUDA_ENTRY STV_DEFAULT"
_ZN10layer_norm31ln_parallel_residual_bwd_kernelINS_13Kernel_traitsI6__halfffffjLj768ELj1ELj4ELj1ELj16ENS_18Kernel_traits_baseILj768ES2_ffffjLj128EEEEELb0ELb0ELb0EEEvNS_9BwdParamsE:
.text._ZN10layer_norm31ln_parallel_residual_bwd_kernelINS_13Kernel_traitsI6__halfffffjLj768ELj1ELj4ELj1ELj16ENS_18Kernel_traits_baseILj768ES2_ffffjLj128EEEEELb0ELb0ELb0EEEvNS_9BwdParamsE:
        /* <DEDUP_REMOVED lines=26> */
[C---:B------:R-:W-:Y:S02]  /*01a0*/  ISETP.GE.U32.AND P2, PT, R17.reuse, 0x60, PT ;  /* 0x000000601100780c */ /* 0x040fe40003f46070 */
[----:B------:R-:W-:-:S02]  /*01b0*/  ISETP.GE.U32.AND P3, PT, R17, 0x80, PT ;  /* 0x000000801100780c */ /* 0x000fc40003f66070 */
[C---:B------:R-:W-:Y:S01]  /*01c0*/  ISETP.GE.U32.AND P4, PT, R17.reuse, 0xa0, PT ;  /* 0x000000a01100780c */ /* 0x040fe20003f86070 */
[----:B------:R-:W0:Y:S01]  /*01d0*/  LDC.64 R38, c[0x0][0x3d0] ;  /* 0x0000f400ff267b82 */ /* 0x000e220000000a00 */
[----:B------:R-:W-:-:S03]  /*01e0*/  ISETP.GE.U32.AND P5, PT, R17, 0xc0, PT ;  /* 0x000000c01100780c */ /* 0x000fc60003fa6070 */
[----:B--2---:R-:W-:-:S04]  /*01f0*/  @P0 IMAD.WIDE.U32 R10, R53, 0x8, R10 ;  /* 0x00000008350a0825 */ /* 0x004fc800078e000a */
[----:B------:R-:W2:Y:S01]  /*0200*/  LDC.64 R44, c[0x0][0x3d8] ;  /* 0x0000f600ff2c7b82 */ /* 0x000ea20000000a00 */
[C---:B---3--:R-:W-:Y:S01]  /*0210*/  @P0 IMAD.WIDE.U32 R14, R53.reuse, 0x8, R14 ;  /* 0x00000008350e0825 */ /* 0x048fe200078e000e */
[----:B------:R-:W-:Y:S01]  /*0220*/  @P0 LOP3.LUT R53, R53, 0x20, RZ, 0xfc, !PT ;  /* 0x0000002035350812 */ /* 0x000fe200078efcff */
[----:B------:R-:W5:Y:S04]  /*0230*/  @P0 LDG.E.64 R12, desc[UR10][R10.64] ;  /* 0x0000000a0a0c0981 */ /* 0x000f68000c1e1b00 */
[C---:B----4-:R-:W-:Y:S01]  /*0240*/  @P1 IMAD.WIDE.U32 R30, R53.reuse, 0x8, R28 ;  /* 0x00000008351e1825 */ /* 0x050fe200078e001c */
[----:B------:R-:W3:Y:S01]  /*0250*/  LDC.64 R46, c[0x0][0x3d0] ;  /* 0x0000f400ff2e7b82 */ /* 0x000ee20000000a00 */
[----:B------:R4:W5:Y:S02]  /*0260*/  @P0 LDG.E.64 R20, desc[UR10][R14.64] ;  /* 0x0000000a0e140981 */ /* 0x000964000c1e1b00 */
[C---:B-1----:R-:W-:Y:S01]  /*0270*/  @P1 IMAD.WIDE.U32 R32, R53.reuse, 0x8, R32 ;  /* 0x0000000835201825 */ /* 0x042fe200078e0020 */
[----:B------:R-:W-:Y:S01]  /*0280*/  @P1 IADD3 R53, PT, PT, R53, 0x20, RZ ;  /* 0x0000002035351810 */ /* 0x000fe20007ffe0ff */
[----:B------:R-:W5:Y:S03]  /*0290*/  @P1 LDG.E.64 R22, desc[UR10][R30.64] ;  /* 0x0000000a1e161981 */ /* 0x000f66000c1e1b00 */
[----:B------:R-:W1:Y:S01]  /*02a0*/  LDC.64 R48, c[0x0][0x3d8] ;  /* 0x0000f600ff307b82 */ /* 0x000e620000000a00 */
[C---:B0-----:R-:W-:Y:S01]  /*02b0*/  @P2 IMAD.WIDE.U32 R34, R53.reuse, 0x8, R34 ;  /* 0x0000000835222825 */ /* 0x041fe200078e0022 */
[----:B------:R0:W5:Y:S03]  /*02c0*/  @P1 LDG.E.64 R24, desc[UR10][R32.64] ;  /* 0x0000000a20181981 */ /* 0x000166000c1e1b00 */
[C---:B------:R-:W-:Y:S01]  /*02d0*/  @P2 IMAD.WIDE.U32 R36, R53.reuse, 0x8, R36 ;  /* 0x0000000835242825 */ /* 0x040fe200078e0024 */
[----:B------:R-:W-:Y:S01]  /*02e0*/  @P2 IADD3 R53, PT, PT, R53, 0x20, RZ ;  /* 0x0000002035352810 */ /* 0x000fe20007ffe0ff */
[----:B------:R0:W5:Y:S01]  /*02f0*/  @P2 LDG.E.64 R26, desc[UR10][R34.64] ;  /* 0x0000000a221a2981 */ /* 0x000162000c1e1b00 */
[----:B------:R-:W0:Y:S03]  /*0300*/  LDC.64 R50, c[0x0][0x3d8] ;  /* 0x0000f600ff327b82 */ /* 0x000e260000000a00 */
[----:B------:R-:W-:-:S05]  /*0310*/  @P3 IMAD.WIDE.U32 R38, R53, 0x8, R38 ;  /* 0x0000000835263825 */ /* 0x000fca00078e0026 */
[----:B------:R-:W1:Y:S01]  /*0320*/  S2UR UR4, SR_CTAID.X ;  /* 0x00000000000479c3 */ /* 0x000e620000002500 */
[C---:B--2---:R-:W-:Y:S01]  /*0330*/  @P3 IMAD.WIDE.U32 R44, R53.reuse, 0x8, R44 ;  /* 0x00000008352c3825 */ /* 0x044fe200078e002c */
[----:B------:R-:W-:Y:S01]  /*0340*/  @P3 IADD3 R53, PT, PT, R53, 0x20, RZ ;  /* 0x0000002035353810 */ /* 0x000fe20007ffe0ff */
[----:B------:R-:W5:Y:S04]  /*0350*/  @P2 LDG.E.64 R40, desc[UR10][R36.64] ;  /* 0x0000000a24282981 */ /* 0x000f68000c1e1b00 */
[C---:B---3--:R-:W-:Y:S01]  /*0360*/  @P4 IMAD.WIDE.U32 R46, R53.reuse, 0x8, R46 ;  /* 0x00000008352e4825 */ /* 0x048fe200078e002e */
[----:B------:R-:W2:Y:S01]  /*0370*/  LDC.64 R28, c[0x0][0x3d0] ;  /* 0x0000f400ff1c7b82 */ /* 0x000ea20000000a00 */
[----:B----4-:R-:W-:Y:S01]  /*0380*/  SHF.R.U32.HI R14, RZ, 0x5, R18 ;  /* 0x00000005ff0e7819 */ /* 0x010fe20000011612 */
[----:B------:R-:W5:Y:S01]  /*0390*/  @P3 LDG.E.64 R42, desc[UR10][R38.64] ;  /* 0x0000000a262a3981 */ /* 0x000f62000c1e1b00 */
[C---:B-1----:R-:W-:Y:S01]  /*03a0*/  @P4 IMAD.WIDE.U32 R48, R53.reuse, 0x8, R48 ;  /* 0x0000000835304825 */ /* 0x042fe200078e0030 */
[----:B------:R-:W-:Y:S01]  /*03b0*/  @P4 IADD3 R53, PT, PT, R53, 0x20, RZ ;  /* 0x0000002035354810 */ /* 0x000fe20007ffe0ff */
[----:B------:R-:W-:-:S04]  /*03c0*/  USHF.L.U32 UR4, UR4, 0x2, URZ ;  /* 0x0000000204047899 */ /* 0x000fc800080006ff */
[C---:B0-----:R-:W-:Y:S01]  /*03d0*/  @P5 IMAD.WIDE.U32 R10, R53.reuse, 0x8, R50 ;  /* 0x00000008350a5825 */ /* 0x041fe200078e0032 */
[----:B------:R0:W5:Y:S04]  /*03e0*/  @P3 LDG.E.64 R128, desc[UR10][R44.64] ;  /* 0x0000000a2c803981 */ /* 0x000168000c1e1b00 */
[----:B------:R-:W5:Y:S01]  /*03f0*/  @P5 LDG.E.64 R2, desc[UR10][R10.64] ;  /* 0x0000000a0a025981 */ /* 0x000f62000c1e1b00 */
[----:B------:R-:W-:Y:S02]  /*0400*/  LOP3.LUT R14, R14, UR4, RZ, 0xfc, !PT ;  /* 0x000000040e0e7c12 */ /* 0x000fe4000f8efcff */
[----:B------:R-:W-:Y:S02]  /*0410*/  CS2R R32, SRZ ;  /* 0x0000000000207805 */ /* 0x000fe4000001ff00 */
[----:B------:R-:W-:Y:S01]  /*0420*/  CS2R R34, SRZ ;  /* 0x0000000000227805 */ /* 0x000fe2000001ff00 */
[----:B------:R1:W5:Y:S01]  /*0430*/  @P4 LDG.E.64 R4, desc[UR10][R46.64] ;  /* 0x0000000a2e044981 */ /* 0x000362000c1e1b00 */
[----:B------:R-:W-:Y:S01]  /*0440*/  ISETP.GE.AND P1, PT, R14, UR5, PT ;  /* 0x000000050e007c0c */ /* 0x000fe2000bf26270 */
[----:B--2---:R-:W-:Y:S01]  /*0450*/  @P5 IMAD.WIDE.U32 R28, R53, 0x8, R28 ;  /* 0x00000008351c5825 */ /* 0x004fe200078e001c */
[----:B0-----:R-:W-:Y:S01]  /*0460*/  CS2R R44, SRZ ;  /* 0x00000000002c7805 */ /* 0x001fe2000001ff00 */
[----:B------:R0:W5:Y:S01]  /*0470*/  @P4 LDG.E.64 R8, desc[UR10][R48.64] ;  /* 0x0000000a30084981 */ /* 0x000162000c1e1b00 */
[----:B------:R-:W-:-:S02]  /*0480*/  CS2R R50, SRZ ;  /* 0x0000000000327805 */ /* 0x000fc4000001ff00 */
[----:B------:R-:W-:Y:S02]  /*0490*/  CS2R R52, SRZ ;  /* 0x0000000000347805 */ /* 0x000fe4000001ff00 */
[----:B------:R-:W-:Y:S01]  /*04a0*/  CS2R R54, SRZ ;  /* 0x0000000000367805 */ /* 0x000fe2000001ff00 */
[----:B------:R2:W5:Y:S01]  /*04b0*/  @P5 LDG.E.64 R6, desc[UR10][R28.64] ;  /* 0x0000000a1c065981 */ /* 0x000562000c1e1b00 */
[----:B------:R-:W-:Y:S02]  /*04c0*/  CS2R R56, SRZ ;  /* 0x0000000000387805 */ /* 0x000fe4000001ff00 */
[----:B-1----:R-:W-:Y:S02]  /*04d0*/  CS2R R46, SRZ ;  /* 0x00000000002e7805 */ /* 0x002fe4000001ff00 */
        /* <DEDUP_REMOVED lines=30> */
[----:B--2---:R-:W-:Y:S02]  /*06c0*/  CS2R R28, SRZ ;  /* 0x00000000001c7805 */ /* 0x004fe4000001ff00 */
        /* <DEDUP_REMOVED lines=9> */
[----:B------:R-:W-:Y:S06]  /*0760*/  @P1 BRA `(.L_x_3540) ;  /* 0x0000006400641947 */ /* 0x000fec0003800000 */
[----:B------:R-:W0:Y:S01]  /*0770*/  LDCU.U8 UR4, c[0x0][0x410] ;  /* 0x00008200ff0477ac */ /* 0x000e220008000000 */
[--C-:B-----5:R-:W-:Y:S02]  /*0780*/  SHF.R.U64 R0, R12, 0x10, R13.reuse ;  /* 0x000000100c007819 */ /* 0x120fe4000000120d */
[----:B------:R-:W-:Y:S02]  /*0790*/  CS2R R44, SRZ ;  /* 0x00000000002c7805 */ /* 0x000fe4000001ff00 */
[----:B------:R-:W-:Y:S02]  /*07a0*/  MOV R202, R13 ;  /* 0x0000000d00ca7202 */ /* 0x000fe40000000f00 */
[----:B------:R-:W-:Y:S02]  /*07b0*/  CS2R R46, SRZ ;  /* 0x00000000002e7805 */ /* 0x000fe4000001ff00 */
[----:B------:R-:W-:Y:S02]  /*07c0*/  SHF.R.U32.HI R11, RZ, 0x10, R13 ;  /* 0x00000010ff0b7819 */ /* 0x000fe4000001160d */
[----:B------:R-:W-:-:S02]  /*07d0*/  CS2R R32, SRZ ;  /* 0x0000000000207805 */ /* 0x000fc4000001ff00 */
[----:B------:R-:W-:Y:S02]  /*07e0*/  MOV R217, R4 ;  /* 0x0000000400d97202 */ /* 0x000fe40000000f00 */
[----:B------:R-:W-:Y:S02]  /*07f0*/  CS2R R34, SRZ ;  /* 0x0000000000227805 */ /* 0x000fe4000001ff00 */
[----:B------:R-:W-:Y:S02]  /*0800*/  MOV R198, R12 ;  /* 0x0000000c00c67202 */ /* 0x000fe40000000f00 */
[----:B------:R-:W-:Y:S02]  /*0810*/  CS2R R48, SRZ ;  /* 0x0000000000307805 */ /* 0x000fe4000001ff00 */
[----:B------:R-:W-:Y:S02]  /*0820*/  MOV R203, R20 ;  /* 0x0000001400cb7202 */ /* 0x000fe40000000f00 */
[----:B------:R-:W-:-:S02]  /*0830*/  CS2R R50, SRZ ;  /* 0x0000000000327805 */ /* 0x000fc4000001ff00 */
[----:B------:R-:W-:Y:S02]  /*0840*/  SHF.R.U64 R10, R20, 0x10, R21 ;  /* 0x00000010140a7819 */ /* 0x000fe40000001215 */
[----:B------:R-:W-:Y:S02]  /*0850*/  CS2R R52, SRZ ;  /* 0x0000000000347805 */ /* 0x000fe4000001ff00 */
[----:B------:R-:W-:Y:S02]  /*0860*/  MOV R205, R22 ;  /* 0x0000001600cd7202 */ /* 0x000fe40000000f00 */
[----:B------:R-:W-:Y:S02]  /*0870*/  CS2R R54, SRZ ;  /* 0x0000000000367805 */ /* 0x000fe4000001ff00 */
[----:B------:R-:W-:Y:S01]  /*0880*/  SHF.R.U64 R13, R22, 0x10, R23 ;  /* 0x00000010160d7819 */ /* 0x000fe20000001217 */
[----:B0-----:R-:W-:Y:S01]  /*0890*/  UISETP.NE.AND UP0, UPT, UR4, URZ, UPT ;  /* 0x000000ff0400728c */ /* 0x001fe2000bf05270 */
[----:B------:R-:W-:-:S02]  /*08a0*/  SHF.R.U64 R4, R4, 0x10, R5 ;  /* 0x0000001004047819 */ /* 0x000fc40000001205 */
[----:B------:R-:W-:Y:S02]  /*08b0*/  CS2R R56, SRZ ;  /* 0x0000000000387805 */ /* 0x000fe4000001ff00 */
[----:B------:R-:W-:Y:S02]  /*08c0*/  MOV R218, R5 ;  /* 0x0000000500da7202 */ /* 0x000fe40000000f00 */
[----:B------:R-:W-:Y:S02]  /*08d0*/  CS2R R58, SRZ ;  /* 0x00000000003a7805 */ /* 0x000fe4000001ff00 */
[----:B------:R-:W-:Y:S02]  /*08e0*/  SHF.R.U32.HI R28, RZ, 0x10, R5 ;  /* 0x00000010ff1c7819 */ /* 0x000fe40000011605 */
[----:B------:R-:W-:Y:S02]  /*08f0*/  CS2R R60, SRZ ;  /* 0x00000000003c7805 */ /* 0x000fe4000001ff00 */
[----:B------:R-:W-:-:S02]  /*0900*/  MOV R221, R6 ;  /* 0x0000000600dd7202 */ /* 0x000fc40000000f00 */
[----:B------:R-:W-:Y:S02]  /*0910*/  CS2R R62, SRZ ;  /* 0x00000000003e7805 */ /* 0x000fe4000001ff00 */
[----:B------:R-:W-:Y:S02]  /*0920*/  MOV R223, R2 ;  /* 0x0000000200df7202 */ /* 0x000fe40000000f00 */
[----:B------:R-:W-:Y:S02]  /*0930*/  CS2R R64, SRZ ;  /* 0x0000000000407805 */ /* 0x000fe4000001ff00 */
[----:B------:R-:W-:Y:S02]  /*0940*/  MOV R204, R21 ;  /* 0x0000001500cc7202 */ /* 0x000fe40000000f00 */
[----:B------:R-:W-:Y:S02]  /*0950*/  CS2R R66, SRZ ;  /* 0x0000000000427805 */ /* 0x000fe4000001ff00 */
[----:B------:R-:W-:-:S02]  /*0960*/  SHF.R.U32.HI R12, RZ, 0x10, R21 ;  /* 0x00000010ff0c7819 */ /* 0x000fc40000011615 */
[----:B------:R-:W-:Y:S02]  /*0970*/  CS2R R36, SRZ ;  /* 0x0000000000247805 */ /* 0x000fe4000001ff00 */
[----:B------:R-:W-:Y:S02]  /*0980*/  MOV R206, R23 ;  /* 0x0000001700ce7202 */ /* 0x000fe40000000f00 */
[----:B------:R-:W-:Y:S02]  /*0990*/  CS2R R38, SRZ ;  /* 0x0000000000267805 */ /* 0x000fe4000001ff00 */
[----:B------:R-:W-:Y:S02]  /*09a0*/  SHF.R.U32.HI R18, RZ, 0x10, R23 ;  /* 0x00000010ff127819 */ /* 0x000fe40000011617 */
[----:B------:R-:W-:Y:S02]  /*09b0*/  CS2R R68, SRZ ;  /* 0x0000000000447805 */ /* 0x000fe4000001ff00 */
[----:B------:R-:W-:-:S02]  /*09c0*/  MOV R207, R24 ;  /* 0x0000001800cf7202 */ /* 0x000fc40000000f00 */
[----:B------:R-:W-:Y:S02]  /*09d0*/  CS2R R70, SRZ ;  /* 0x0000000000467805 */ /* 0x000fe4000001ff00 */
[--C-:B------:R-:W-:Y:S02]  /*09e0*/  SHF.R.U64 R15, R24, 0x10, R25.reuse ;  /* 0x00000010180f7819 */ /* 0x100fe40000001219 */
[----:B------:R-:W-:Y:S02]  /*09f0*/  CS2R R72, SRZ ;  /* 0x0000000000487805 */ /* 0x000fe4000001ff00 */
[----:B------:R-:W-:Y:S02]  /*0a00*/  MOV R208, R25 ;  /* 0x0000001900d07202 */ /* 0x000fe40000000f00 */
[----:B------:R-:W-:Y:S02]  /*0a10*/  CS2R R74, SRZ ;  /* 0x00000000004a7805 */ /* 0x000fe4000001ff00 */
[----:B------:R-:W-:-:S02]  /*0a20*/  SHF.R.U32.HI R19, RZ, 0x10, R25 ;  /* 0x00000010ff137819 */ /* 0x000fc40000011619 */
[----:B------:R-:W-:Y:S02]  /*0a30*/  CS2R R76, SRZ ;  /* 0x00000000004c7805 */ /* 0x000fe4000001ff00 */
[----:B------:R-:W-:Y:S02]  /*0a40*/  MOV R209, R26 ;  /* 0x0000001a00d17202 */ /* 0x000fe40000000f00 */
[----:B------:R-:W-:Y:S02]  /*0a50*/  CS2R R78, SRZ ;  /* 0x00000000004e7805 */ /* 0x000fe4000001ff00 */
[----:B------:R-:W-:Y:S02]  /*0a60*/  SHF.R.U64 R20, R26, 0x10, R27 ;  /* 0x000000101a147819 */ /* 0x000fe4000000121b */
[----:B------:R-:W-:Y:S02]  /*0a70*/  CS2R R80, SRZ ;  /* 0x0000000000507805 */ /* 0x000fe4000001ff00 */
[----:B------:R-:W-:-:S02]  /*0a80*/  MOV R210, R27 ;  /* 0x0000001b00d27202 */ /* 0x000fc40000000f00 */
[----:B------:R-:W-:Y:S02]  /*0a90*/  CS2R R82, SRZ ;  /* 0x0000000000527805 */ /* 0x000fe4000001ff00 */
[----:B------:R-:W-:Y:S02]  /*0aa0*/  SHF.R.U32.HI R22, RZ, 0x10, R27 ;  /* 0x00000010ff167819 */ /* 0x000fe4000001161b */
[----:B------:R-:W-:Y:S02]  /*0ab0*/  CS2R R84, SRZ ;  /* 0x0000000000547805 */ /* 0x000fe4000001ff00 */
[----:B------:R-:W-:Y:S02]  /*0ac0*/  MOV R219, R8 ;  /* 0x0000000800db7202 */ /* 0x000fe40000000f00 */
[----:B------:R-:W-:Y:S02]  /*0ad0*/  CS2R R86, SRZ ;  /* 0x0000000000567805 */ /* 0x000fe4000001ff00 */
[----:B------:R-:W-:-:S02]  /*0ae0*/  SHF.R.U64 R5, R8, 0x10, R9 ;  /* 0x0000001008057819 */ /* 0x000fc40000001209 */
[----:B------:R-:W-:Y:S02]  /*0af0*/  CS2R R108, SRZ ;  /* 0x00000000006c7805 */ /* 0x000fe4000001ff00 */
[----:B------:R-:W-:Y:S02]  /*0b00*/  SHF.R.U64 R6, R6, 0x10, R7 ;  /* 0x0000001006067819 */ /* 0x000fe40000001207 */
[----:B------:R-:W-:Y:S02]  /*0b10*/  CS2R R110, SRZ ;  /* 0x00000000006e7805 */ /* 0x000fe4000001ff00 */
[----:B------:R-:W-:Y:S02]  /*0b20*/  MOV R222, R7 ;  /* 0x0000000700de7202 */ /* 0x000fe40000000f00 */
[----:B------:R-:W-:Y:S02]  /*0b30*/  CS2R R88, SRZ ;  /* 0x0000000000587805 */ /* 0x000fe4000001ff00 */
[----:B------:R-:W-:-:S02]  /*0b40*/  SHF.R.U64 R2, R2, 0x10, R3 ;  /* 0x0000001002027819 */ /* 0x000fc40000001203 */
[----:B------:R-:W-:Y:S02]  /*0b50*/  CS2R R90, SRZ ;  /* 0x00000000005a7805 */ /* 0x000fe4000001ff00 */
[----:B------:R-:W-:Y:S02]  /*0b60*/  MOV R224, R3 ;  /* 0x0000000300e07202 */ /* 0x000fe40000000f00 */
[----:B------:R-:W-:Y:S02]  /*0b70*/  CS2R R92, SRZ ;  /* 0x00000000005c7805 */ /* 0x000fe4000001ff00 */
[----:B------:R-:W-:Y:S02]  /*0b80*/  MOV R211, R40 ;  /* 0x0000002800d37202 */ /* 0x000fe40000000f00 */
[----:B------:R-:W-:Y:S02]  /*0b90*/  CS2R R94, SRZ ;  /* 0x00000000005e7805 */ /* 0x000fe4000001ff00 */
        /* <DEDUP_REMOVED lines=24> */
[----:B------:R-:W-:-:S02]  /*0d20*/  SHF.R.U32.HI R8, RZ, 0x10, R9 ;  /* 0x00000010ff087819 */ /* 0x000fc40000011609 */
[----:B------:R-:W-:Y:S02]  /*0d30*/  CS2R R122, SRZ ;  /* 0x00000000007a7805 */ /* 0x000fe4000001ff00 */
[----:B------:R-:W-:Y:S02]  /*0d40*/  SHF.R.U32.HI R7, RZ, 0x10, R7 ;  /* 0x00000010ff077819 */ /* 0x000fe40000011607 */
[----:B------:R-:W-:Y:S02]  /*0d50*/  CS2R R124, SRZ ;  /* 0x00000000007c7805 */ /* 0x000fe4000001ff00 */
[----:B------:R-:W-:Y:S02]  /*0d60*/  SHF.R.U32.HI R3, RZ, 0x10, R3 ;  /* 0x00000010ff037819 */ /* 0x000fe40000011603 */
[----:B------:R-:W-:Y:S02]  /*0d70*/  CS2R R126, SRZ ;  /* 0x00000000007e7805 */ /* 0x000fe4000001ff00 */
[----:B------:R-:W-:-:S02]  /*0d80*/  PRMT R218, R218, 0x5410, R28 ;  /* 0x00005410dada7816 */ /* 0x000fc4000000001c */
[----:B------:R-:W-:Y:S02]  /*0d90*/  CS2R R28, SRZ ;  /* 0x00000000001c7805 */ /* 0x000fe4000001ff00 */
        /* <DEDUP_REMOVED lines=23> */
[----:B------:R-:W-:-:S13]  /*0f10*/  PLOP3.LUT P1, PT, PT, PT, UP0, 0x80, 0x8 ;  /* 0x000000000008781c */ /* 0x000fda0003f2f008 */
.L_x_3614:
        /* <DEDUP_REMOVED lines=8> */
[C---:B------:R-:W-:Y:S01]  /*0fa0*/  ISETP.GE.U32.AND P6, PT, R17.reuse, 0x60, PT ;  /* 0x000000601100780c */ /* 0x040fe20003fc6070 */
[----:B------:R-:W-:Y:S01]  /*0fb0*/  HFMA2 R199, -RZ, RZ, 0, 0 ;  /* 0x00000000ffc77431 */ /* 0x000fe200000001ff */
[C---:B------:R-:W-:Y:S01]  /*0fc0*/  ISETP.GE.U32.AND P4, PT, R17.reuse, 0x80, PT ;  /* 0x000000801100780c */ /* 0x040fe20003f86070 */
[----:B------:R-:W-:Y:S01]  /*0fd0*/  IMAD R13, R14, R19, RZ ;  /* 0x000000130e0d7224 */ /* 0x000fe200078e02ff */
[C---:B------:R-:W-:Y:S02]  /*0fe0*/  ISETP.GE.U32.AND P5, PT, R17.reuse, 0x40, PT ;  /* 0x000000401100780c */ /* 0x040fe40003fa6070 */
[----:B------:R-:W-:Y:S02]  /*0ff0*/  ISETP.GE.U32.AND P2, PT, R17, 0xa0, PT ;  /* 0x000000a01100780c */ /* 0x000fe40003f46070 */
[----:B------:R-:W-:-:S02]  /*1000*/  SHF.R.S32.HI R160, RZ, 0x1f, R13 ;  /* 0x0000001fffa07819 */ /* 0x000fc4000001140d */
[----:B------:R-:W-:Y:S02]  /*1010*/  ISETP.GE.U32.AND P3, PT, R17, 0xc0, PT ;  /* 0x000000c01100780c */ /* 0x000fe40003f66070 */
[----:B------:R-:W-:Y:S02]  /*1020*/  LEA.HI R13, R160, R13, RZ, 0x2 ;  /* 0x0000000da00d7211 */ /* 0x000fe400078f10ff */
[----:B------:R-:W-:Y:S02]  /*1030*/  P2R R196, PR, RZ, 0x40 ;  /* 0x00000040ffc47803 */ /* 0x000fe40000000000 */
[----:B------:R-:W-:Y:S02]  /*1040*/  LEA.HI.SX32 R13, R13, R16, 0x1e ;  /* 0x000000100d0d7211 */ /* 0x000fe400078ff2ff */
[----:B------:R-:W-:Y:S02]  /*1050*/  P2R R195, PR, RZ, 0x10 ;  /* 0x00000010ffc37803 */ /* 0x000fe40000000000 */
[----:B------:R-:W-:-:S02]  /*1060*/  MOV R200, RZ ;  /* 0x000000ff00c87202 */ /* 0x000fc40000000f00 */
        /* <DEDUP_REMOVED lines=14> */
[--C-:B------:R-:W-:Y:S02]  /*1150*/  HADD2.F32 R181, -RZ, R203.reuse.H0_H0 ;  /* 0x200000cbffb57230 */ /* 0x100fe40000004100 */
[----:B------:R-:W-:Y:S02]  /*1160*/  HADD2.F32 R11, -RZ, R198.H0_H0 ;  /* 0x200000c6ff0b7230 */ /* 0x000fe40000004100 */
[----:B------:R-:W-:Y:S02]  /*1170*/  HADD2.F32 R170, -RZ, R203.H1_H1 ;  /* 0x300000cbffaa7230 */ /* 0x000fe40000004100 */
[----:B------:R-:W-:Y:S02]  /*1180*/  HADD2.F32 R194, -RZ, R204.H1_H1 ;  /* 0x300000ccffc27230 */ /* 0x000fe40000004100 */
[----:B------:R-:W-:-:S04]  /*1190*/  HADD2.F32 R18, -RZ, R198.H1_H1 ;  /* 0x300000c6ff127230 */ /* 0x000fc80000004100 */
[----:B------:R-:W0:Y:S01]  /*11a0*/  @P0 LDC.64 R200, c[0x0][0x438] ;  /* 0x00010e00ffc80b82 */ /* 0x000e220000000a00 */
[----:B------:R-:W-:Y:S02]  /*11b0*/  HADD2.F32 R182, -RZ, R202.H1_H1 ;  /* 0x300000caffb67230 */ /* 0x000fe40000004100 */
[----:B0-----:R-:W-:-:S05]  /*11c0*/  @P0 IMAD.WIDE.U32 R200, R13, 0x10, R200 ;  /* 0x000000100dc80825 */ /* 0x001fca00078e00c8 */
[----:B------:R0:W5:Y:S02]  /*11d0*/  @P0 LDG.E.128 R128, desc[UR10][R200.64] ;  /* 0x0000000ac8800981 */ /* 0x000164000c1e1d00 */
[----:B0-----:R-:W-:Y:S01]  /*11e0*/  IADD3 R201, PT, PT, R13, 0x20, RZ ;  /* 0x000000200dc97810 */ /* 0x001fe20007ffe0ff */
[----:B---3--:R-:W-:Y:S01]  /*11f0*/  FMUL.FTZ R181, R156, R181 ;  /* 0x000000b59cb57220 */ /* 0x008fe20000410000 */
[----:B------:R-:W-:Y:S01]  /*1200*/  FMUL.FTZ R170, R157, R170 ;  /* 0x000000aa9daa7220 */ /* 0x000fe20000410000 */
[----:B------:R-:W-:Y:S02]  /*1210*/  FMUL.FTZ R194, R159, R194 ;  /* 0x000000c29fc27220 */ /* 0x000fe40000410000 */
[----:B----4-:R-:W-:Y:S01]  /*1220*/  FFMA.FTZ R12, R160, R11, R181 ;  /* 0x0000000ba00c7223 */ /* 0x010fe200000100b5 */
[----:B------:R-:W-:Y:S02]  /*1230*/  HADD2.F32 R11, -RZ, R204.H0_H0 ;  /* 0x200000ccff0b7230 */ /* 0x000fe40000004100 */
[----:B------:R-:W-:-:S03]  /*1240*/  HADD2.F32 R181, -RZ, R202.H0_H0 ;  /* 0x200000caffb57230 */ /* 0x000fc60000004100 */
[----:B------:R-:W-:Y:S01]  /*1250*/  FMUL.FTZ R193, R158, R11 ;  /* 0x0000000b9ec17220 */ /* 0x000fe20000410000 */
[----:B------:R-:W-:Y:S01]  /*1260*/  FFMA.FTZ R11, R161, R18, R170 ;  /* 0x00000012a10b7223 */ /* 0x000fe200000100aa */
[----:B--2---:R-:W-:Y:S01]  /*1270*/  FADD.FTZ R164, -R197, R164 ;  /* 0x000000a4c5a47221 */ /* 0x004fe20000010100 */
[----:B------:R-:W-:Y:S01]  /*1280*/  FFMA.FTZ R18, R163, R182, R194 ;  /* 0x000000b6a3127223 */ /* 0x000fe200000100c2 */
[----:B------:R-:W-:Y:S01]  /*1290*/  FADD.FTZ R182, -R197, R165 ;  /* 0x000000a5c5b67221 */ /* 0x000fe20000010100 */
[----:B------:R-:W-:Y:S01]  /*12a0*/  FFMA.FTZ R170, R162, R181, R193 ;  /* 0x000000b5a2aa7223 */ /* 0x000fe200000100c1 */
[C---:B-----5:R-:W-:Y:S02]  /*12b0*/  FMUL.FTZ R181, R15.reuse, R164 ;  /* 0x000000a40fb57220 */ /* 0x060fe40000410000 */
[----:B------:R-:W-:Y:S01]  /*12c0*/  FMUL.FTZ R182, R15, R182 ;  /* 0x000000b60fb67220 */ /* 0x000fe20000410000 */
[----:B------:R-:W-:Y:S01]  /*12d0*/  FADD.FTZ R104, R104, R156 ;  /* 0x0000009c68687221 */ /* 0x000fe20000010000 */
[----:B------:R-:W-:Y:S01]  /*12e0*/  FFMA.FTZ R84, R156, R181, R84 ;  /* 0x000000b59c547223 */ /* 0x000fe20000010054 */
[----:B------:R-:W-:Y:S01]  /*12f0*/  FADD.FTZ R105, R105, R157 ;  /* 0x0000009d69697221 */ /* 0x000fe20000010000 */
[----:B------:R-:W-:Y:S01]  /*1300*/  FFMA.FTZ R85, R157, R182, R85 ;  /* 0x000000b69d557223 */ /* 0x000fe20000010055 */
[----:B------:R-:W-:Y:S01]  /*1310*/  FADD.FTZ R156, RZ, R12 ;  /* 0x0000000cff9c7221 */ /* 0x000fe20000010000 */
[----:B------:R-:W-:Y:S01]  /*1320*/  FADD.FTZ R166, -R197, R166 ;  /* 0x000000a6c5a67221 */ /* 0x000fe20000010100 */
[----:B------:R-:W-:Y:S01]  /*1330*/  FFMA.FTZ R157, R181, R12, RZ ;  /* 0x0000000cb59d7223 */ /* 0x000fe200000100ff */
[----:B------:R-:W-:Y:S01]  /*1340*/  FADD.FTZ R65, R65, R161 ;  /* 0x000000a141417221 */ /* 0x000fe20000010000 */
[----:B------:R-:W-:Y:S01]  /*1350*/  FFMA.FTZ R45, R161, R182, R45 ;  /* 0x000000b6a12d7223 */ /* 0x000fe2000001002d */
[----:B------:R-:W-:Y:S01]  /*1360*/  FADD.FTZ R161, R156, R11 ;  /* 0x0000000b9ca17221 */ /* 0x000fe20000010000 */
[----:B------:R-:W-:Y:S01]  /*1370*/  FADD.FTZ R194, -R197, R167 ;  /* 0x000000a7c5c27221 */ /* 0x000fe20000010100 */
[----:B------:R-:W-:Y:S01]  /*1380*/  FMUL.FTZ R193, R15, R166 ;  /* 0x000000a60fc17220 */ /* 0x000fe20000410000 */
[----:B------:R-:W-:Y:S01]  /*1390*/  FFMA.FTZ R156, R182, R11, R157 ;  /* 0x0000000bb69c7223 */ /* 0x000fe2000001009d */
[----:B------:R-:W-:Y:S01]  /*13a0*/  FADD.FTZ R161, R161, R170 ;  /* 0x000000aaa1a17221 */ /* 0x000fe20000010000 */
[----:B------:R-:W-:-:S02]  /*13b0*/  FMUL.FTZ R194, R15, R194 ;  /* 0x000000c20fc27220 */ /* 0x000fc40000410000 */
[----:B------:R-:W-:Y:S01]  /*13c0*/  FFMA.FTZ R157, R193, R170, R156 ;  /* 0x000000aac19d7223 */ /* 0x000fe2000001009c */
[----:B------:R-:W-:Y:S01]  /*13d0*/  FADD.FTZ R64, R64, R160 ;  /* 0x000000a040407221 */ /* 0x000fe20000010000 */
[----:B------:R-:W-:Y:S01]  /*13e0*/  FFMA.FTZ R44, R160, R181, R44 ;  /* 0x000000b5a02c7223 */ /* 0x000fe2000001002c */
[----:B------:R-:W-:Y:S01]  /*13f0*/  FADD.FTZ R66, R66, R162 ;  /* 0x000000a242427221 */ /* 0x000fe20000010000 */
[-C--:B------:R-:W-:Y:S01]  /*1400*/  FFMA.FTZ R46, R162, R193.reuse, R46 ;  /* 0x000000c1a22e7223 */ /* 0x080fe2000001002e */
[----:B------:R-:W-:Y:S01]  /*1410*/  FADD.FTZ R106, R106, R158 ;  /* 0x0000009e6a6a7221 */ /* 0x000fe20000010000 */
[----:B------:R-:W-:Y:S01]  /*1420*/  FFMA.FTZ R86, R158, R193, R86 ;  /* 0x000000c19e567223 */ /* 0x000fe20000010056 */
[----:B------:R-:W-:Y:S01]  /*1430*/  FADD.FTZ R67, R67, R163 ;  /* 0x000000a343437221 */ /* 0x000fe20000010000 */
[-C--:B------:R-:W-:Y:S01]  /*1440*/  FFMA.FTZ R47, R163, R194.reuse, R47 ;  /* 0x000000c2a32f7223 */ /* 0x080fe2000001002f */
[----:B------:R-:W-:Y:S01]  /*1450*/  FADD.FTZ R107, R107, R159 ;  /* 0x0000009f6b6b7221 */ /* 0x000fe20000010000 */
[----:B------:R-:W-:Y:S01]  /*1460*/  FFMA.FTZ R87, R159, R194, R87 ;  /* 0x000000c29f577223 */ /* 0x000fe20000010057 */
[----:B------:R-:W-:Y:S01]  /*1470*/  FADD.FTZ R199, R161, R18 ;  /* 0x00000012a1c77221 */ /* 0x000fe20000010000 */
[----:B------:R-:W-:-:S07]  /*1480*/  FFMA.FTZ R200, R194, R18, R157 ;  /* 0x00000012c2c87223 */ /* 0x000fce000001009d */
.L_x_3542:
[----:B------:R-:W-:Y:S05]  /*1490*/  BSYNC.RECONVERGENT B0 ;  /* 0x0000000000007941 */ /* 0x000fea0003800200 */
.L_x_3541:
        /* <DEDUP_REMOVED lines=16> */
[----:B------:R-:W-:Y:S02]  /*15a0*/  HADD2.F32 R192, -RZ, R207.H1_H1 ;  /* 0x300000cfffc07230 */ /* 0x000fe40000004100 */
[----:B------:R-:W-:Y:S02]  /*15b0*/  HADD2.F32 R180, -RZ, R205.H1_H1 ;  /* 0x300000cdffb47230 */ /* 0x000fe40000004100 */
[----:B0-----:R-:W-:-:S05]  /*15c0*/  @P0 IMAD.WIDE.U32 R20, R201, 0x10, R20 ;  /* 0x00000010c9140825 */ /* 0x001fca00078e0014 */
[----:B------:R0:W5:Y:S01]  /*15d0*/  @P0 LDG.E.128 R40, desc[UR10][R20.64] ;  /* 0x0000000a14280981 */ /* 0x000162000c1e1d00 */
[----:B------:R-:W-:Y:S02]  /*15e0*/  HADD2.F32 R228, -RZ, R208.H1_H1 ;  /* 0x300000d0ffe47230 */ /* 0x000fe40000004100 */
[----:B------:R-:W-:Y:S01]  /*15f0*/  HADD2.F32 R226, -RZ, R206.H1_H1 ;  /* 0x300000ceffe27230 */ /* 0x000fe20000004100 */
[----:B------:R-:W-:Y:S01]  /*1600*/  IADD3 R201, PT, PT, R201, 0x20, RZ ;  /* 0x00000020c9c97810 */ /* 0x000fe20007ffe0ff */
[----:B---3--:R-:W-:Y:S01]  /*1610*/  FMUL.FTZ R179, R156, R179 ;  /* 0x000000b39cb37220 */ /* 0x008fe20000410000 */
[----:B------:R-:W-:-:S03]  /*1620*/  FMUL.FTZ R192, R157, R192 ;  /* 0x000000c09dc07220 */ /* 0x000fc60000410000 */
[----:B----4-:R-:W-:Y:S01]  /*1630*/  FFMA.FTZ R10, R160, R9, R179 ;  /* 0x00000009a00a7223 */ /* 0x010fe200000100b3 */
[----:B------:R-:W-:Y:S02]  /*1640*/  HADD2.F32 R9, -RZ, R208.H0_H0 ;  /* 0x200000d0ff097230 */ /* 0x000fe40000004100 */
[----:B------:R-:W-:-:S03]  /*1650*/  HADD2.F32 R179, -RZ, R206.H0_H0 ;  /* 0x200000ceffb37230 */ /* 0x000fc60000004100 */
[----:B0-----:R-:W-:Y:S01]  /*1660*/  FMUL.FTZ R21, R158, R9 ;  /* 0x000000099e157220 */ /* 0x001fe20000410000 */
[----:B------:R-:W-:Y:S01]  /*1670*/  FFMA.FTZ R9, R161, R180, R192 ;  /* 0x000000b4a1097223 */ /* 0x000fe200000100c0 */
[C---:B--2---:R-:W-:Y:S01]  /*1680*/  FADD.FTZ R164, -R197.reuse, R164 ;  /* 0x000000a4c5a47221 */ /* 0x044fe20000010100 */
[----:B------:R-:W-:Y:S01]  /*1690*/  FADD.FTZ R180, -R197, R165 ;  /* 0x000000a5c5b47221 */ /* 0x000fe20000010100 */
[----:B------:R-:W-:Y:S02]  /*16a0*/  FFMA.FTZ R20, R162, R179, R21 ;  /* 0x000000b3a2147223 */ /* 0x000fe40000010015 */
[C---:B-----5:R-:W-:Y:S01]  /*16b0*/  FMUL.FTZ R179, R15.reuse, R164 ;  /* 0x000000a40fb37220 */ /* 0x060fe20000410000 */
[----:B------:R-:W-:Y:S01]  /*16c0*/  FMUL.FTZ R180, R15, R180 ;  /* 0x000000b40fb47220 */ /* 0x000fe20000410000 */
[----:B------:R-:W-:Y:S01]  /*16d0*/  FADD.FTZ R28, R28, R156 ;  /* 0x0000009c1c1c7221 */ /* 0x000fe20000010000 */
[----:B------:R-:W-:Y:S01]  /*16e0*/  FADD.FTZ R166, -R197, R166 ;  /* 0x000000a6c5a67221 */ /* 0x000fe20000010100 */
[----:B------:R-:W-:Y:S01]  /*16f0*/  FFMA.FTZ R108, R156, R179, R108 ;  /* 0x000000b39c6c7223 */ /* 0x000fe2000001006c */
        /* <DEDUP_REMOVED lines=8> */
[----:B------:R-:W-:Y:S01]  /*1780*/  FMUL.FTZ R228, R159, R228 ;  /* 0x000000e49fe47220 */ /* 0x000fe20000410000 */
[----:B------:R-:W-:Y:S01]  /*1790*/  FADD.FTZ R192, -R197, R167 ;  /* 0x000000a7c5c07221 */ /* 0x000fe20000010100 */
        /* <DEDUP_REMOVED lines=17> */
.L_x_3544:
[----:B------:R-:W-:Y:S05]  /*18b0*/  BSYNC.RECONVERGENT B0 ;  /* 0x0000000000007941 */ /* 0x000fea0003800200 */
.L_x_3543:
        /* <DEDUP_REMOVED lines=65> */
.L_x_3546:
[----:B------:R-:W-:Y:S05]  /*1cd0*/  BSYNC.RECONVERGENT B0 ;  /* 0x0000000000007941 */ /* 0x000fea0003800200 */
.L_x_3545:
        /* <DEDUP_REMOVED lines=65> */
.L_x_3548:
[----:B------:R-:W-:Y:S05]  /*20f0*/  BSYNC.RECONVERGENT B0 ;  /* 0x0000000000007941 */ /* 0x000fea0003800200 */
.L_x_3547:
        /* <DEDUP_REMOVED lines=65> */
.L_x_3550:
[----:B------:R-:W-:Y:S05]  /*2510*/  BSYNC.RECONVERGENT B0 ;  /* 0x0000000000007941 */ /* 0x000fea0003800200 */
.L_x_3549:
        /* <DEDUP_REMOVED lines=16> */
[----:B------:R-:W-:Y:S02]  /*2620*/  HADD2.F32 R178, -RZ, R223.H1_H1 ;  /* 0x300000dfffb27230 */ /* 0x000fe40000004100 */
[----:B------:R-:W-:Y:S02]  /*2630*/  HADD2.F32 R0, -RZ, R221.H1_H1 ;  /* 0x300000ddff007230 */ /* 0x000fe40000004100 */
[----:B------:R-:W-:Y:S02]  /*2640*/  HADD2.F32 R226, -RZ, R224.H1_H1 ;  /* 0x300000e0ffe27230 */ /* 0x000fe40000004100 */
[----:B------:R-:W-:Y:S02]  /*2650*/  HADD2.F32 R190, -RZ, R222.H1_H1 ;  /* 0x300000deffbe7230 */ /* 0x000fe40000004100 */
[----:B0-----:R-:W-:-:S05]  /*2660*/  @P0 IMAD.WIDE.U32 R168, R201, 0x10, R168 ;  /* 0x00000010c9a80825 */ /* 0x001fca00078e00a8 */
[----:B------:R0:W5:Y:S01]  /*2670*/  @P0 LDG.E.128 R144, desc[UR10][R168.64] ;  /* 0x0000000aa8900981 */ /* 0x000162000c1e1d00 */
[----:B---3--:R-:W-:Y:S01]  /*2680*/  FMUL.FTZ R189, R156, R189 ;  /* 0x000000bd9cbd7220 */ /* 0x008fe20000410000 */
[----:B------:R-:W-:-:S03]  /*2690*/  FMUL.FTZ R178, R157, R178 ;  /* 0x000000b29db27220 */ /* 0x000fc60000410000 */
[----:B----4-:R-:W-:Y:S01]  /*26a0*/  FFMA.FTZ R2, R160, R177, R189 ;  /* 0x000000b1a0027223 */ /* 0x010fe200000100bd */
[----:B------:R-:W-:Y:S02]  /*26b0*/  HADD2.F32 R189, -RZ, R224.H0_H0 ;  /* 0x200000e0ffbd7230 */ /* 0x000fe40000004100 */
[----:B------:R-:W-:Y:S01]  /*26c0*/  FFMA.FTZ R0, R161, R0, R178 ;  /* 0x00000000a1007223 */ /* 0x000fe200000100b2 */
[----:B------:R-:W-:Y:S02]  /*26d0*/  HADD2.F32 R177, -RZ, R222.H0_H0 ;  /* 0x200000deffb17230 */ /* 0x000fe40000004100 */
[----:B------:R-:W-:Y:S01]  /*26e0*/  FMUL.FTZ R189, R158, R189 ;  /* 0x000000bd9ebd7220 */ /* 0x000fe20000410000 */
[C---:B--2---:R-:W-:Y:S01]  /*26f0*/  FADD.FTZ R178, -R197.reuse, R165 ;  /* 0x000000a5c5b27221 */ /* 0x044fe20000010100 */
[----:B------:R-:W-:Y:S02]  /*2700*/  FADD.FTZ R164, -R197, R164 ;  /* 0x000000a4c5a47221 */ /* 0x000fe40000010100 */
[----:B0-----:R-:W-:Y:S01]  /*2710*/  FFMA.FTZ R168, R162, R177, R189 ;  /* 0x000000b1a2a87223 */ /* 0x001fe200000100bd */
[C---:B-----5:R-:W-:Y:S01]  /*2720*/  FMUL.FTZ R178, R15.reuse, R178 ;  /* 0x000000b20fb27220 */ /* 0x060fe20000410000 */
[----:B------:R-:W-:Y:S01]  /*2730*/  FMUL.FTZ R177, R15, R164 ;  /* 0x000000a40fb17220 */ /* 0x000fe20000410000 */
[----:B------:R-:W-:Y:S01]  /*2740*/  FMUL.FTZ R226, R159, R226 ;  /* 0x000000e29fe27220 */ /* 0x000fe20000410000 */
[----:B------:R-:W-:Y:S01]  /*2750*/  FADD.FTZ R166, -R197, R166 ;  /* 0x000000a6c5a67221 */ /* 0x000fe20000010100 */
[----:B------:R-:W-:Y:S01]  /*2760*/  FADD.FTZ R125, R125, R157 ;  /* 0x0000009d7d7d7221 */ /* 0x000fe20000010000 */
[----:B------:R-:W-:Y:S01]  /*2770*/  FFMA.FTZ R101, R157, R178, R101 ;  /* 0x000000b29d657223 */ /* 0x000fe20000010065 */
[----:B------:R-:W-:Y:S01]  /*2780*/  FADD.FTZ R199, R199, R2 ;  /* 0x00000002c7c77221 */ /* 0x000fe20000010000 */
        /* <DEDUP_REMOVED lines=25> */
.L_x_3552:
[----:B------:R-:W-:Y:S05]  /*2920*/  BSYNC.RECONVERGENT B0 ;  /* 0x0000000000007941 */ /* 0x000fea0003800200 */
.L_x_3551:
        /* <DEDUP_REMOVED lines=23> */
.L_x_3636:
        /* <DEDUP_REMOVED lines=26> */
[C---:B-----5:R-:W-:Y:S01]  /*2c40*/  FMUL.FTZ R157, R15.reuse, R158 ;  /* 0x0000009e0f9d7220 */ /* 0x060fe20000410000 */
[C---:B------:R-:W-:Y:S01]  /*2c50*/  FMUL.FTZ R156, R15.reuse, R156 ;  /* 0x0000009c0f9c7220 */ /* 0x040fe20000410000 */
[C---:B------:R-:W-:Y:S01]  /*2c60*/  FMUL.FTZ R158, R15.reuse, R160 ;  /* 0x000000a00f9e7220 */ /* 0x040fe20000410000 */
[----:B------:R-:W-:Y:S01]  /*2c70*/  FMUL.FTZ R159, R15, R162 ;  /* 0x000000a20f9f7220 */ /* 0x000fe20000410000 */
[----:B------:R-:W-:Y:S06]  /*2c80*/  BRA `(.L_x_3559) ;  /* 0x0000000800207947 */ /* 0x000fec0003800000 */
.L_x_3558:
        /* <DEDUP_REMOVED lines=11> */
[----:B------:R-:W-:-:S02]  /*2d40*/  FMUL.FTZ R159, R15, R150 ;  /* 0x000000960f9f7220 */ /* 0x000fc40000410000 */
[----:B------:R-:W-:Y:S02]  /*2d50*/  MOV R148, R156 ;  /* 0x0000009c00947202 */ /* 0x000fe40000000f00 */
[----:B------:R-:W-:Y:S02]  /*2d60*/  MOV R149, R157 ;  /* 0x0000009d00957202 */ /* 0x000fe40000000f00 */
[----:B------:R-:W-:Y:S02]  /*2d70*/  MOV R150, R158 ;  /* 0x0000009e00967202 */ /* 0x000fe40000000f00 */
[----:B------:R-:W-:Y:S01]  /*2d80*/  MOV R151, R159 ;  /* 0x0000009f00977202 */ /* 0x000fe20000000f00 */
[----:B------:R-:W-:Y:S06]  /*2d90*/  BRA `(.L_x_3559) ;  /* 0x0000000400dc7947 */ /* 0x000fec0003800000 */
.L_x_3557:
        /* <DEDUP_REMOVED lines=20> */
.L_x_3560:
        /* <DEDUP_REMOVED lines=14> */
[-C--:B------:R-:W-:Y:S02]  /*2fc0*/  MOV R150, R158.reuse ;  /* 0x0000009e00967202 */ /* 0x080fe40000000f00 */
[-C--:B------:R-:W-:Y:S02]  /*2fd0*/  MOV R151, R159.reuse ;  /* 0x0000009f00977202 */ /* 0x080fe40000000f00 */
[----:B------:R-:W-:Y:S02]  /*2fe0*/  MOV R155, R159 ;  /* 0x0000009f009b7202 */ /* 0x000fe40000000f00 */
[----:B------:R-:W-:-:S02]  /*2ff0*/  MOV R154, R158 ;  /* 0x0000009e009a7202 */ /* 0x000fc40000000f00 */
[----:B------:R-:W-:Y:S02]  /*3000*/  MOV R153, R157 ;  /* 0x0000009d00997202 */ /* 0x000fe40000000f00 */
[----:B------:R-:W-:Y:S01]  /*3010*/  MOV R152, R156 ;  /* 0x0000009c00987202 */ /* 0x000fe20000000f00 */
[----:B------:R-:W-:Y:S06]  /*3020*/  BRA `(.L_x_3559) ;  /* 0x0000000400387947 */ /* 0x000fec0003800000 */
.L_x_3556:
        /* <DEDUP_REMOVED lines=19> */
[----:B------:R-:W-:Y:S01]  /*3160*/  FFMA.FTZ R159, R15, R160, R131 ;  /* 0x000000a00f9f7223 */ /* 0x000fe20000010083 */
[----:B------:R-:W-:Y:S06]  /*3170*/  BRA `(.L_x_3559) ;  /* 0x0000000000e47947 */ /* 0x000fec0003800000 */
.L_x_3562:
        /* <DEDUP_REMOVED lines=11> */
[----:B------:R-:W-:-:S02]  /*3230*/  FFMA.FTZ R159, R15, R150, R131 ;  /* 0x000000960f9f7223 */ /* 0x000fc40000010083 */
[----:B------:R-:W-:Y:S02]  /*3240*/  MOV R148, R156 ;  /* 0x0000009c00947202 */ /* 0x000fe40000000f00 */
[----:B------:R-:W-:Y:S02]  /*3250*/  MOV R149, R157 ;  /* 0x0000009d00957202 */ /* 0x000fe40000000f00 */
[----:B------:R-:W-:Y:S02]  /*3260*/  MOV R150, R158 ;  /* 0x0000009e00967202 */ /* 0x000fe40000000f00 */
[----:B------:R-:W-:Y:S01]  /*3270*/  MOV R151, R159 ;  /* 0x0000009f00977202 */ /* 0x000fe20000000f00 */
[----:B------:R-:W-:Y:S06]  /*3280*/  BRA `(.L_x_3559) ;  /* 0x0000000000a07947 */ /* 0x000fec0003800000 */
.L_x_3561:
        /* <DEDUP_REMOVED lines=20> */
.L_x_3563:
        /* <DEDUP_REMOVED lines=14> */
[-C--:B------:R-:W-:Y:S02]  /*34b0*/  MOV R150, R158.reuse ;  /* 0x0000009e00967202 */ /* 0x080fe40000000f00 */
[-C--:B------:R-:W-:Y:S02]  /*34c0*/  MOV R151, R159.reuse ;  /* 0x0000009f00977202 */ /* 0x080fe40000000f00 */
[----:B------:R-:W-:Y:S02]  /*34d0*/  MOV R155, R159 ;  /* 0x0000009f009b7202 */ /* 0x000fe40000000f00 */
[----:B------:R-:W-:-:S02]  /*34e0*/  MOV R154, R158 ;  /* 0x0000009e009a7202 */ /* 0x000fc40000000f00 */
[----:B------:R-:W-:Y:S02]  /*34f0*/  MOV R153, R157 ;  /* 0x0000009d00997202 */ /* 0x000fe40000000f00 */
[----:B------:R-:W-:-:S07]  /*3500*/  MOV R152, R156 ;  /* 0x0000009c00987202 */ /* 0x000fce0000000f00 */
.L_x_3559:
[----:B------:R-:W-:Y:S01]  /*3510*/  ISETP.NE.U32.AND P4, PT, RZ, UR4, PT ;  /* 0x00000004ff007c0c */ /* 0x000fe2000bf85070 */
[----:B0-----:R-:W0:Y:S03]  /*3520*/  LDC.64 R162, c[0x0][0x468] ;  /* 0x00011a00ffa27b82 */ /* 0x001e260000000a00 */
[----:B------:R-:W-:-:S13]  /*3530*/  ISETP.NE.AND.EX P4, PT, RZ, UR5, PT, P4 ;  /* 0x00000005ff007c0c */ /* 0x000fda000bf85340 */
[----:B------:R-:W1:Y:S01]  /*3540*/  @P4 LDC.64 R160, c[0x0][0x478] ;  /* 0x00011e00ffa04b82 */ /* 0x000e620000000a00 */
[----:B0-----:R-:W-:-:S04]  /*3550*/  IMAD.WIDE.U32 R162, R13, 0x10, R162 ;  /* 0x000000100da27825 */ /* 0x001fc800078e00a2 */
[----:B-1----:R-:W-:-:S05]  /*3560*/  @P4 IMAD.WIDE.U32 R164, R13, 0x10, R160 ;  /* 0x000000100da44825 */ /* 0x002fca00078e00a0 */
[----:B------:R1:W-:Y:S01]  /*3570*/  @P4 STG.E.128 desc[UR10][R164.64], R152 ;  /* 0x00000098a4004986 */ /* 0x0003e2000c101d0a */
[----:B------:R-:W-:-:S03]  /*3580*/  ISETP.NE.U32.AND P4, PT, RZ, UR6, PT ;  /* 0x00000006ff007c0c */ /* 0x000fc6000bf85070 */
[----:B------:R1:W-:Y:S01]  /*3590*/  STG.E.128 desc[UR10][R162.64], R156 ;  /* 0x0000009ca2007986 */ /* 0x0003e2000c101d0a */
[----:B------:R-:W-:-:S13]  /*35a0*/  ISETP.NE.AND.EX P4, PT, RZ, UR7, PT, P4 ;  /* 0x00000007ff007c0c */ /* 0x000fda000bf85340 */
[----:B------:R-:W0:Y:S02]  /*35b0*/  @P4 LDC.64 R160, c[0x0][0x470] ;  /* 0x00011c00ffa04b82 */ /* 0x000e240000000a00 */
[C---:B0-----:R-:W-:Y:S01]  /*35c0*/  @P4 IMAD.WIDE.U32 R160, R13.reuse, 0x10, R160 ;  /* 0x000000100da04825 */ /* 0x041fe200078e00a0 */
[----:B------:R-:W-:-:S04]  /*35d0*/  IADD3 R13, PT, PT, R13, 0x20, RZ ;  /* 0x000000200d0d7810 */ /* 0x000fc80007ffe0ff */
[----:B------:R1:W-:Y:S03]  /*35e0*/  @P4 STG.E.128 desc[UR10][R160.64], R148 ;  /* 0x00000094a0004986 */ /* 0x0003e6000c101d0a */
.L_x_3555:
[----:B------:R-:W-:Y:S05]  /*35f0*/  BSYNC.RECONVERGENT B0 ;  /* 0x0000000000007941 */ /* 0x000fea0003800200 */
.L_x_3554:
        /* <DEDUP_REMOVED lines=34> */
.L_x_3568:
        /* <DEDUP_REMOVED lines=17> */
.L_x_3567:
[----:B-1----:R-:W1:Y:S02]  /*3930*/  LDC.64 R156, c[0x0][0x470] ;  /* 0x00011c00ff9c7b82 */ /* 0x002e640000000a00 */
[----:B-1----:R-:W-:-:S04]  /*3940*/  ISETP.NE.U32.AND P5, PT, R156, RZ, PT ;  /* 0x000000ff9c00720c */ /* 0x002fc80003fa5070 */
[----:B------:R-:W-:-:S13]  /*3950*/  ISETP.NE.AND.EX P5, PT, R157, RZ, PT, P5 ;  /* 0x000000ff9d00720c */ /* 0x000fda0003fa5350 */
        /* <DEDUP_REMOVED lines=18> */
.L_x_3570:
        /* <DEDUP_REMOVED lines=13> */
.L_x_3566:
        /* <DEDUP_REMOVED lines=29> */
.L_x_3572:
        /* <DEDUP_REMOVED lines=17> */
.L_x_3571:
        /* <DEDUP_REMOVED lines=21> */
.L_x_3573:
        /* <DEDUP_REMOVED lines=8> */
[C---:B-----5:R-:W-:Y:S01]  /*4000*/  FMUL.FTZ R157, R15.reuse, R158 ;  /* 0x0000009e0f9d7220 */ /* 0x060fe20000410000 */
[C---:B------:R-:W-:Y:S01]  /*4010*/  FMUL.FTZ R156, R15.reuse, R156 ;  /* 0x0000009c0f9c7220 */ /* 0x040fe20000410000 */
[C---:B------:R-:W-:Y:S01]  /*4020*/  FMUL.FTZ R158, R15.reuse, R160 ;  /* 0x000000a00f9e7220 */ /* 0x040fe20000410000 */
[----:B------:R-:W-:-:S07]  /*4030*/  FMUL.FTZ R159, R15, R162 ;  /* 0x000000a20f9f7220 */ /* 0x000fce0000410000 */
.L_x_3569:
[----:B------:R-:W1:Y:S08]  /*4040*/  @P4 LDC.64 R160, c[0x0][0x478] ;  /* 0x00011e00ffa04b82 */ /* 0x000e700000000a00 */
[----:B0-----:R-:W0:Y:S01]  /*4050*/  LDC.64 R162, c[0x0][0x468] ;  /* 0x00011a00ffa27b82 */ /* 0x001e220000000a00 */
[----:B-1----:R-:W-:-:S07]  /*4060*/  @P4 IMAD.WIDE.U32 R164, R13, 0x10, R160 ;  /* 0x000000100da44825 */ /* 0x002fce00078e00a0 */
[----:B------:R-:W1:Y:S01]  /*4070*/  @P5 LDC.64 R160, c[0x0][0x470] ;  /* 0x00011c00ffa05b82 */ /* 0x000e620000000a00 */
[----:B------:R2:W-:Y:S01]  /*4080*/  @P4 STG.E.128 desc[UR10][R164.64], R152 ;  /* 0x00000098a4004986 */ /* 0x0005e2000c101d0a */
[----:B0-----:R-:W-:-:S05]  /*4090*/  IMAD.WIDE.U32 R162, R13, 0x10, R162 ;  /* 0x000000100da27825 */ /* 0x001fca00078e00a2 */
[----:B------:R2:W-:Y:S01]  /*40a0*/  STG.E.128 desc[UR10][R162.64], R156 ;  /* 0x0000009ca2007986 */ /* 0x0005e2000c101d0a */
[C---:B-1----:R-:W-:Y:S01]  /*40b0*/  @P5 IMAD.WIDE.U32 R160, R13.reuse, 0x10, R160 ;  /* 0x000000100da05825 */ /* 0x042fe200078e00a0 */
[----:B------:R-:W-:-:S04]  /*40c0*/  IADD3 R13, PT, PT, R13, 0x20, RZ ;  /* 0x000000200d0d7810 */ /* 0x000fc80007ffe0ff */
[----:B------:R2:W-:Y:S03]  /*40d0*/  @P5 STG.E.128 desc[UR10][R160.64], R148 ;  /* 0x00000094a0005986 */ /* 0x0005e6000c101d0a */
.L_x_3565:
[----:B------:R-:W-:Y:S05]  /*40e0*/  BSYNC.RECONVERGENT B0 ;  /* 0x0000000000007941 */ /* 0x000fea0003800200 */
.L_x_3564:
[----:B------:R-:W-:Y:S01]  /*40f0*/  ISETP.NE.AND P4, PT, R196, RZ, PT ;  /* 0x000000ffc400720c */ /* 0x000fe20003f85270 */
[----:B------:R-:W-:-:S12]  /*4100*/  BSSY.RECONVERGENT B0, `(.L_x_3574) ;  /* 0x00000ae000007945 */ /* 0x000fd80003800200 */
        /* <DEDUP_REMOVED lines=33> */
.L_x_3578:
        /* <DEDUP_REMOVED lines=17> */
.L_x_3577:
[----:B-12---:R-:W1:Y:S02]  /*4430*/  LDC.64 R156, c[0x0][0x470] ;  /* 0x00011c00ff9c7b82 */ /* 0x006e640000000a00 */
        /* <DEDUP_REMOVED lines=20> */
.L_x_3580:
        /* <DEDUP_REMOVED lines=13> */
.L_x_3576:
        /* <DEDUP_REMOVED lines=29> */
.L_x_3582:
        /* <DEDUP_REMOVED lines=17> */
.L_x_3581:
        /* <DEDUP_REMOVED lines=21> */
.L_x_3583:
        /* <DEDUP_REMOVED lines=12> */
.L_x_3579:
[----:B0-----:R-:W0:Y:S08]  /*4b40*/  @P4 LDC.64 R162, c[0x0][0x478] ;  /* 0x00011e00ffa24b82 */ /* 0x001e300000000a00 */
        /* <DEDUP_REMOVED lines=9> */
.L_x_3575:
[----:B------:R-:W-:Y:S05]  /*4be0*/  BSYNC.RECONVERGENT B0 ;  /* 0x0000000000007941 */ /* 0x000fea0003800200 */
.L_x_3574:
        /* <DEDUP_REMOVED lines=14> */
[-CC-:B-123--:R-:W-:Y:S01]  /*4cd0*/  FFMA.FTZ R149, R173, R166.reuse, R167.reuse ;  /* 0x000000a6ad957223 */ /* 0x18efe200000100a7 */
        /* <DEDUP_REMOVED lines=20> */
.L_x_3588:
        /* <DEDUP_REMOVED lines=17> */
.L_x_3587:
[----:B-123--:R-:W1:Y:S02]  /*4f30*/  LDC.64 R156, c[0x0][0x470] ;  /* 0x00011c00ff9c7b82 */ /* 0x00ee640000000a00 */
        /* <DEDUP_REMOVED lines=20> */
.L_x_3590:
        /* <DEDUP_REMOVED lines=13> */
.L_x_3586:
[----:B-123--:R-:W1:Y:S02]  /*5150*/  LDC.64 R156, c[0x0][0x478] ;  /* 0x00011e00ff9c7b82 */ /* 0x00ee640000000a00 */
        /* <DEDUP_REMOVED lines=28> */
.L_x_3592:
        /* <DEDUP_REMOVED lines=17> */
.L_x_3591:
        /* <DEDUP_REMOVED lines=21> */
.L_x_3593:
        /* <DEDUP_REMOVED lines=12> */
.L_x_3589:
        /* <DEDUP_REMOVED lines=10> */
.L_x_3585:
[----:B------:R-:W-:Y:S05]  /*56e0*/  BSYNC.RECONVERGENT B0 ;  /* 0x0000000000007941 */ /* 0x000fea0003800200 */
.L_x_3584:
        /* <DEDUP_REMOVED lines=13> */
[-CC-:B-1234-:R-:W-:Y:S01]  /*57c0*/  FFMA.FTZ R149, R171, R166.reuse, R167.reuse ;  /* 0x000000a6ab957223 */ /* 0x19efe200000100a7 */
        /* <DEDUP_REMOVED lines=20> */
.L_x_3598:
        /* <DEDUP_REMOVED lines=17> */
.L_x_3597:
[----:B-1234-:R-:W1:Y:S02]  /*5a20*/  LDC.64 R156, c[0x0][0x470] ;  /* 0x00011c00ff9c7b82 */ /* 0x01ee640000000a00 */
        /* <DEDUP_REMOVED lines=20> */
.L_x_3600:
        /* <DEDUP_REMOVED lines=13> */
.L_x_3596:
[----:B-1234-:R-:W1:Y:S02]  /*5c40*/  LDC.64 R156, c[0x0][0x478] ;  /* 0x00011e00ff9c7b82 */ /* 0x01ee640000000a00 */
        /* <DEDUP_REMOVED lines=28> */
.L_x_3602:
        /* <DEDUP_REMOVED lines=17> */
.L_x_3601:
        /* <DEDUP_REMOVED lines=21> */
.L_x_3603:
        /* <DEDUP_REMOVED lines=12> */
.L_x_3599:
        /* <DEDUP_REMOVED lines=10> */
.L_x_3595:
[----:B------:R-:W-:Y:S05]  /*61d0*/  BSYNC.RECONVERGENT B0 ;  /* 0x0000000000007941 */ /* 0x000fea0003800200 */
.L_x_3594:
        /* <DEDUP_REMOVED lines=34> */
.L_x_3608:
        /* <DEDUP_REMOVED lines=17> */
.L_x_3607:
        /* <DEDUP_REMOVED lines=21> */
.L_x_3610:
        /* <DEDUP_REMOVED lines=13> */
.L_x_3606:
        /* <DEDUP_REMOVED lines=29> */
.L_x_3612:
        /* <DEDUP_REMOVED lines=17> */
.L_x_3611:
        /* <DEDUP_REMOVED lines=21> */
.L_x_3613:
        /* <DEDUP_REMOVED lines=8> */
[C---:B-----5:R-:W-:Y:S01]  /*6be0*/  FMUL.FTZ R159, R15.reuse, R162 ;  /* 0x000000a20f9f7220 */ /* 0x060fe20000410000 */
[C---:B------:R-:W-:Y:S01]  /*6bf0*/  FMUL.FTZ R156, R15.reuse, R156 ;  /* 0x0000009c0f9c7220 */ /* 0x040fe20000410000 */
[C---:B------:R-:W-:Y:S01]  /*6c00*/  FMUL.FTZ R157, R15.reuse, R158 ;  /* 0x0000009e0f9d7220 */ /* 0x040fe20000410000 */
[----:B------:R-:W-:-:S07]  /*6c10*/  FMUL.FTZ R158, R15, R160 ;  /* 0x000000a00f9e7220 */ /* 0x000fce0000410000 */
.L_x_3609:
[----:B------:R-:W1:Y:S08]  /*6c20*/  @P2 LDC.64 R164, c[0x0][0x478] ;  /* 0x00011e00ffa42b82 */ /* 0x000e700000000a00 */
[----:B------:R-:W2:Y:S08]  /*6c30*/  LDC.64 R160, c[0x0][0x468] ;  /* 0x00011a00ffa07b82 */ /* 0x000eb00000000a00 */
[----:B0-----:R-:W0:Y:S01]  /*6c40*/  @P3 LDC.64 R162, c[0x0][0x470] ;  /* 0x00011c00ffa23b82 */ /* 0x001e220000000a00 */
[----:B-1----:R-:W-:-:S05]  /*6c50*/  @P2 IMAD.WIDE.U32 R164, R13, 0x10, R164 ;  /* 0x000000100da42825 */ /* 0x002fca00078e00a4 */
[----:B------:R1:W-:Y:S01]  /*6c60*/  @P2 STG.E.128 desc[UR10][R164.64], R152 ;  /* 0x00000098a4002986 */ /* 0x0003e2000c101d0a */
[----:B--2---:R-:W-:-:S05]  /*6c70*/  IMAD.WIDE.U32 R160, R13, 0x10, R160 ;  /* 0x000000100da07825 */ /* 0x004fca00078e00a0 */
[----:B------:R1:W-:Y:S01]  /*6c80*/  STG.E.128 desc[UR10][R160.64], R156 ;  /* 0x0000009ca0007986 */ /* 0x0003e2000c101d0a */
[----:B0-----:R-:W-:-:S05]  /*6c90*/  @P3 IMAD.WIDE.U32 R162, R13, 0x10, R162 ;  /* 0x000000100da23825 */ /* 0x001fca00078e00a2 */
[----:B------:R1:W-:Y:S02]  /*6ca0*/  @P3 STG.E.128 desc[UR10][R162.64], R148 ;  /* 0x00000094a2003986 */ /* 0x0003e4000c101d0a */
.L_x_3605:
[----:B------:R-:W-:Y:S05]  /*6cb0*/  BSYNC.RECONVERGENT B0 ;  /* 0x0000000000007941 */ /* 0x000fea0003800200 */
.L_x_3604:
[----:B-1234-:R-:W1:Y:S02]  /*6cc0*/  LDC.64 R156, c[0x0][0x380] ;  /* 0x0000e000ff9c7b82 */ /* 0x01ee640000000a00 */
[----:B-1----:R-:W-:-:S04]  /*6cd0*/  LEA R14, R156, R14, 0x2 ;  /* 0x0000000e9c0e7211 */ /* 0x002fc800078e10ff */
[----:B------:R-:W-:-:S13]  /*6ce0*/  ISETP.GE.AND P2, PT, R14, R157, PT ;  /* 0x0000009d0e00720c */ /* 0x000fda0003f46270 */
[----:B------:R-:W-:Y:S05]  /*6cf0*/  @!P2 BRA `(.L_x_3614) ;  /* 0xffffffa00088a947 */ /* 0x000fea000383ffff */
.L_x_3540:
[----:B-----5:R-:W1:Y:S01]  /*6d00*/  S2R R8, SR_TID.X ;  /* 0x0000000000087919 */ /* 0x020e620000002100 */
        /* <DEDUP_REMOVED lines=14> */
[-C--:B------:R-:W-:Y:S02]  /*6df0*/  LEA R7, R0, R3.reuse, 0x4 ;  /* 0x0000000300077211 */ /* 0x080fe400078e20ff */
[----:B------:R-:W-:Y:S02]  /*6e00*/  LEA R0, R8, R3, 0x2 ;  /* 0x0000000308007211 */ /* 0x000fe400078e10ff */
[----:B------:R-:W-:Y:S01]  /*6e10*/  IADD3 R8, P6, PT, R5, R8, RZ ;  /* 0x0000000805087210 */ /* 0x000fe20007fde0ff */
[----:B------:R-:W-:Y:S01]  /*6e20*/  STS.128 [R7], R64 ;  /* 0x0000004007007388 */ /* 0x000fe20000000c00 */
        /* <DEDUP_REMOVED lines=9> */
[----:B------:R-:W-:Y:S04]  /*6ec0*/  STS.128 [R7+0x800], R76 ;  /* 0x0008004c07007388 */ /* 0x000fe80000000c00 */
[----:B------:R1:W-:Y:S01]  /*6ed0*/  STS.128 [R7+0xa00], R80 ;  /* 0x000a005007007388 */ /* 0x0003e20000000c00 */
[----:B------:R-:W-:Y:S01]  /*6ee0*/  BAR.SYNC.DEFER_BLOCKING 0x0 ;  /* 0x0000000000007b1d */ /* 0x000fe20000010000 */
[----:B-1----:R-:W-:-:S04]  /*6ef0*/  IADD3.X R81, PT, PT, RZ, RZ, RZ, P6, !PT ;  /* 0x000000ffff517210 */ /* 0x002fc800037fe4ff */
[C---:B------:R-:W-:Y:S02]  /*6f00*/  SHF.L.U64.HI R81, R8.reuse, 0x2, R81 ;  /* 0x0000000208517819 */ /* 0x040fe40000010251 */
[----:B------:R-:W-:-:S04]  /*6f10*/  SHF.L.U32 R8, R8, 0x2, RZ ;  /* 0x0000000208087819 */ /* 0x000fc800000006ff */
[C---:B----4-:R-:W-:Y:S01]  /*6f20*/  IADD3 R2, P6, PT, R8.reuse, UR18, RZ ;  /* 0x0000001208027c10 */ /* 0x050fe2000ffde0ff */
[----:B------:R-:W1:Y:S03]  /*6f30*/  LDS R9, [R0] ;  /* 0x0000000000097984 */ /* 0x000e660000000800 */
[----:B------:R-:W-:Y:S01]  /*6f40*/  IADD3.X R3, PT, PT, R81, UR19, RZ, P6, !PT ;  /* 0x0000001351037c10 */ /* 0x000fe2000b7fe4ff */
[----:B------:R-:W2:Y:S01]  /*6f50*/  LDS R16, [R0+0xc00] ;  /* 0x000c000000107984 */ /* 0x000ea20000000800 */
[----:B------:R-:W-:-:S03]  /*6f60*/  IADD3 R4, P6, PT, R8, UR16, RZ ;  /* 0x0000001008047c10 */ /* 0x000fc6000ffde0ff */
[----:B------:R-:W3:Y:S01]  /*6f70*/  LDS R10, [R0+0x200] ;  /* 0x00020000000a7984 */ /* 0x000ee20000000800 */
[C---:B------:R-:W-:Y:S02]  /*6f80*/  IADD3.X R5, PT, PT, R81.reuse, UR17, RZ, P6, !PT ;  /* 0x0000001151057c10 */ /* 0x040fe4000b7fe4ff */
[C---:B0-----:R-:W-:Y:S01]  /*6f90*/  IADD3 R6, P6, PT, R8.reuse, UR22, RZ ;  /* 0x0000001608067c10 */ /* 0x041fe2000ffde0ff */
[----:B------:R-:W0:Y:S03]  /*6fa0*/  LDS R15, [R0+0xe00] ;  /* 0x000e0000000f7984 */ /* 0x000e260000000800 */
[----:B------:R-:W-:Y:S01]  /*6fb0*/  IADD3.X R83, PT, PT, R81, UR23, RZ, P6, !PT ;  /* 0x0000001751537c10 */ /* 0x000fe2000b7fe4ff */
[----:B------:R-:W4:Y:S01]  /*6fc0*/  LDS R11, [R0+0x400] ;  /* 0x00040000000b7984 */ /* 0x000f220000000800 */
[----:B------:R-:W-:-:S03]  /*6fd0*/  IADD3 R8, P6, PT, R8, UR20, RZ ;  /* 0x0000001408087c10 */ /* 0x000fc6000ffde0ff */
[----:B------:R-:W4:Y:S01]  /*6fe0*/  LDS R18, [R0+0x1000] ;  /* 0x0010000000127984 */ /* 0x000f220000000800 */
[----:B------:R-:W-:-:S03]  /*6ff0*/  IADD3.X R81, PT, PT, R81, UR21, RZ, P6, !PT ;  /* 0x0000001551517c10 */ /* 0x000fc6000b7fe4ff */
        /* <DEDUP_REMOVED lines=227> */
.L_x_3616:
[----:B------:R-:W-:Y:S05]  /*7e30*/  BSYNC.RECONVERGENT B0 ;  /* 0x0000000000007941 */ /* 0x000fea0003800200 */
.L_x_3615:
        /* <DEDUP_REMOVED lines=23> */
.L_x_3618:
[----:B------:R-:W-:Y:S05]  /*7fb0*/  BSYNC.RECONVERGENT B0 ;  /* 0x0000000000007941 */ /* 0x000fea0003800200 */
.L_x_3617:
        /* <DEDUP_REMOVED lines=23> */
.L_x_3620:
[----:B------:R-:W-:Y:S05]  /*8130*/  BSYNC.RECONVERGENT B0 ;  /* 0x0000000000007941 */ /* 0x000fea0003800200 */
.L_x_3619:
        /* <DEDUP_REMOVED lines=23> */
.L_x_3622:
[----:B------:R-:W-:Y:S05]  /*82b0*/  BSYNC.RECONVERGENT B0 ;  /* 0x0000000000007941 */ /* 0x000fea0003800200 */
.L_x_3621:
        /* <DEDUP_REMOVED lines=23> */
.L_x_3624:
[----:B------:R-:W-:Y:S05]  /*8430*/  BSYNC.RECONVERGENT B0 ;  /* 0x0000000000007941 */ /* 0x000fea0003800200 */
.L_x_3623:
        /* <DEDUP_REMOVED lines=8> */
.L_x_3553:
        /* <DEDUP_REMOVED lines=8> */
.L_x_3626:
[----:B------:R-:W-:Y:S05]  /*8540*/  BSYNC B0 ;  /* 0x0000000000007941 */ /* 0x000fea0003800000 */
.L_x_3625:
        /* <DEDUP_REMOVED lines=8> */
.L_x_3627:
[----:B------:R-:W-:Y:S01]  /*85d0*/  FADD.FTZ R156, R156, R199 ;  /* 0x000000c79c9c7221 */ /* 0x000fe20000010000 */
[----:B------:R-:W-:-:S04]  /*85e0*/  HFMA2 R166, -RZ, RZ, 0, 1.1920928955078125e-07 ;  /* 0x00000002ffa67431 */ /* 0x000fc800000001ff */
[----:B------:R-:W-:Y:S02]  /*85f0*/  MOV R167, R156 ;  /* 0x0000009c00a77202 */ /* 0x000fe40000000f00 */
[----:B------:R-:W-:-:S07]  /*8600*/  MOV R157, R165 ;  /* 0x000000a5009d7202 */ /* 0x000fce0000000f00 */
[----:B------:R-:W-:Y:S05]  /*8610*/  WARPSYNC.COLLECTIVE R164, `(.L_x_3628) ;  /* 0x00000000a4087348 */ /* 0x000fea0003c00000 */
[----:B------:R0:W1:Y:S02]  /*8620*/  SHFL.BFLY P4, R165, R167, R166, R197 ;  /* 0x0c0000a6a7a57389 */ /* 0x00006400000800c5 */
[----:B01----:R-:W-:Y:S05]  /*8630*/  ENDCOLLECTIVE ;  /* 0x000000000000791b */ /* 0x003fea0003800000 */
.L_x_3628:
[----:B------:R-:W-:-:S05]  /*8640*/  FADD.FTZ R157, R157, R200 ;  /* 0x000000c89d9d7221 */ /* 0x000fca0000010000 */
[----:B------:R-:W-:Y:S02]  /*8650*/  MOV R167, R157 ;  /* 0x0000009d00a77202 */ /* 0x000fe40000000f00 */
[----:B------:R-:W-:-:S07]  /*8660*/  MOV R159, R165 ;  /* 0x000000a5009f7202 */ /* 0x000fce0000000f00 */
[----:B------:R-:W-:Y:S05]  /*8670*/  WARPSYNC.COLLECTIVE R164, `(.L_x_3629) ;  /* 0x00000000a4087348 */ /* 0x000fea0003c00000 */
[----:B------:R0:W1:Y:S02]  /*8680*/  SHFL.BFLY P4, R165, R167, R166, R197 ;  /* 0x0c0000a6a7a57389 */ /* 0x00006400000800c5 */
[----:B01----:R-:W-:Y:S05]  /*8690*/  ENDCOLLECTIVE ;  /* 0x000000000000791b */ /* 0x003fea0003800000 */
.L_x_3629:
[----:B------:R-:W-:Y:S01]  /*86a0*/  FADD.FTZ R159, R156, R159 ;  /* 0x0000009f9c9f7221 */ /* 0x000fe20000010000 */
[----:B------:R-:W-:-:S04]  /*86b0*/  HFMA2 R166, -RZ, RZ, 0, 2.384185791015625e-07 ;  /* 0x00000004ffa67431 */ /* 0x000fc800000001ff */
[----:B------:R-:W-:Y:S02]  /*86c0*/  MOV R167, R159 ;  /* 0x0000009f00a77202 */ /* 0x000fe40000000f00 */
[----:B------:R-:W-:-:S07]  /*86d0*/  MOV R158, R165 ;  /* 0x000000a5009e7202 */ /* 0x000fce0000000f00 */
[----:B------:R-:W-:Y:S05]  /*86e0*/  WARPSYNC.COLLECTIVE R164, `(.L_x_3630) ;  /* 0x00000000a4087348 */ /* 0x000fea0003c00000 */
[----:B------:R0:W1:Y:S02]  /*86f0*/  SHFL.BFLY P4, R165, R167, R166, R197 ;  /* 0x0c0000a6a7a57389 */ /* 0x00006400000800c5 */
[----:B01----:R-:W-:Y:S05]  /*8700*/  ENDCOLLECTIVE ;  /* 0x000000000000791b */ /* 0x003fea0003800000 */
.L_x_3630:
[----:B------:R-:W-:-:S05]  /*8710*/  FADD.FTZ R158, R157, R158 ;  /* 0x0000009e9d9e7221 */ /* 0x000fca0000010000 */
[----:B------:R-:W-:Y:S02]  /*8720*/  MOV R167, R158 ;  /* 0x0000009e00a77202 */ /* 0x000fe40000000f00 */
[----:B------:R-:W-:-:S07]  /*8730*/  MOV R160, R165 ;  /* 0x000000a500a07202 */ /* 0x000fce0000000f00 */
[----:B------:R-:W-:Y:S05]  /*8740*/  WARPSYNC.COLLECTIVE R164, `(.L_x_3631) ;  /* 0x00000000a4087348 */ /* 0x000fea0003c00000 */
[----:B------:R0:W1:Y:S02]  /*8750*/  SHFL.BFLY P4, R165, R167, R166, R197 ;  /* 0x0c0000a6a7a57389 */ /* 0x00006400000800c5 */
[----:B01----:R-:W-:Y:S05]  /*8760*/  ENDCOLLECTIVE ;  /* 0x000000000000791b */ /* 0x003fea0003800000 */
.L_x_3631:
[----:B------:R-:W-:Y:S01]  /*8770*/  FADD.FTZ R160, R159, R160 ;  /* 0x000000a09fa07221 */ /* 0x000fe20000010000 */
[----:B------:R-:W-:-:S04]  /*8780*/  HFMA2 R166, -RZ, RZ, 0, 4.76837158203125e-07 ;  /* 0x00000008ffa67431 */ /* 0x000fc800000001ff */
[----:B------:R-:W-:Y:S02]  /*8790*/  MOV R167, R160 ;  /* 0x000000a000a77202 */ /* 0x000fe40000000f00 */
[----:B------:R-:W-:-:S07]  /*87a0*/  MOV R161, R165 ;  /* 0x000000a500a17202 */ /* 0x000fce0000000f00 */
[----:B------:R-:W-:Y:S05]  /*87b0*/  WARPSYNC.COLLECTIVE R164, `(.L_x_3632) ;  /* 0x00000000a4087348 */ /* 0x000fea0003c00000 */
[----:B------:R0:W1:Y:S02]  /*87c0*/  SHFL.BFLY P4, R165, R167, R166, R197 ;  /* 0x0c0000a6a7a57389 */ /* 0x00006400000800c5 */
[----:B01----:R-:W-:Y:S05]  /*87d0*/  ENDCOLLECTIVE ;  /* 0x000000000000791b */ /* 0x003fea0003800000 */
.L_x_3632:
[----:B------:R-:W-:-:S05]  /*87e0*/  FADD.FTZ R161, R158, R161 ;  /* 0x000000a19ea17221 */ /* 0x000fca0000010000 */
[----:B------:R-:W-:Y:S02]  /*87f0*/  MOV R167, R161 ;  /* 0x000000a100a77202 */ /* 0x000fe40000000f00 */
[----:B------:R-:W-:-:S07]  /*8800*/  MOV R163, R165 ;  /* 0x000000a500a37202 */ /* 0x000fce0000000f00 */
[----:B------:R-:W-:Y:S05]  /*8810*/  WARPSYNC.COLLECTIVE R164, `(.L_x_3633) ;  /* 0x00000000a4087348 */ /* 0x000fea0003c00000 */
[----:B------:R0:W1:Y:S02]  /*8820*/  SHFL.BFLY P4, R165, R167, R166, R197 ;  /* 0x0c0000a6a7a57389 */ /* 0x00006400000800c5 */
[----:B01----:R-:W-:Y:S05]  /*8830*/  ENDCOLLECTIVE ;  /* 0x000000000000791b */ /* 0x003fea0003800000 */
.L_x_3633:
[----:B------:R-:W-:Y:S01]  /*8840*/  FADD.FTZ R163, R160, R163 ;  /* 0x000000a3a0a37221 */ /* 0x000fe20000010000 */
[----:B------:R-:W-:-:S04]  /*8850*/  HFMA2 R166, -RZ, RZ, 0, 9.5367431640625e-07 ;  /* 0x00000010ffa67431 */ /* 0x000fc800000001ff */
[----:B------:R-:W-:Y:S02]  /*8860*/  MOV R167, R163 ;  /* 0x000000a300a77202 */ /* 0x000fe40000000f00 */
[----:B------:R-:W-:-:S07]  /*8870*/  MOV R162, R165 ;  /* 0x000000a500a27202 */ /* 0x000fce0000000f00 */
[----:B------:R-:W-:Y:S05]  /*8880*/  WARPSYNC.COLLECTIVE R164, `(.L_x_3634) ;  /* 0x00000000a4087348 */ /* 0x000fea0003c00000 */
[----:B------:R0:W1:Y:S02]  /*8890*/  SHFL.BFLY P4, R165, R167, R166, R197 ;  /* 0x0c0000a6a7a57389 */ /* 0x00006400000800c5 */
[----:B01----:R-:W-:Y:S05]  /*88a0*/  ENDCOLLECTIVE ;  /* 0x000000000000791b */ /* 0x003fea0003800000 */
.L_x_3634:
[----:B------:R-:W-:-:S05]  /*88b0*/  FADD.FTZ R162, R161, R162 ;  /* 0x000000a2a1a27221 */ /* 0x000fca0000010000 */
[----:B------:R-:W-:Y:S02]  /*88c0*/  MOV R167, R162 ;  /* 0x000000a200a77202 */ /* 0x000fe40000000f00 */
[----:B------:R-:W-:-:S07]  /*88d0*/  MOV R156, R165 ;  /* 0x000000a5009c7202 */ /* 0x000fce0000000f00 */
[----:B------:R-:W-:Y:S05]  /*88e0*/  WARPSYNC.COLLECTIVE R164, `(.L_x_3635) ;  /* 0x00000000a4087348 */ /* 0x000fea0003c00000 */
[----:B------:R0:W1:Y:S02]  /*88f0*/  SHFL.BFLY P4, R165, R167, R166, R197 ;  /* 0x0c0000a6a7a57389 */ /* 0x00006400000800c5 */
[----:B01----:R-:W-:Y:S05]  /*8900*/  ENDCOLLECTIVE ;  /* 0x000000000000791b */ /* 0x003fea0003800000 */
.L_x_3635:
[----:B------:R-:W-:Y:S01]  /*8910*/  MOV R157, R165 ;  /* 0x000000a5009d7202 */ /* 0x000fe20000000f00 */
[----:B------:R-:W-:Y:S06]  /*8920*/  BRA `(.L_x_3636) ;  /* 0xffffffa0005c7947 */ /* 0x000fec000383ffff */
.L_x_3637:
        /* <DEDUP_REMOVED lines=13> */
.L_x_5018:


//--------------------- .text._ZN10layer_norm31ln_parallel_residual_bwd_kernelINS_13Kernel_traitsI6__halfffffjLj768ELj1ELj4ELj1ELj16ENS_18Kernel_traits_baseILj768ES2_ffffjLj128EEEEELb0ELb0ELb1EEEvNS_9BwdParamsE --------------------------
	.section	.text._ZN10layer_norm31ln_parallel_residual_bwd_kernelINS_13Kernel_traitsI6__halfffffjLj768ELj1ELj4ELj1ELj16ENS_18Kernel_traits_baseILj768ES2_ffffjLj128EEEEELb0ELb0ELb1EEEvNS_9BwdParamsE,"ax",@progbits
	.align	128
        .global         _ZN10layer_norm31ln_parallel_residual_bwd_kernelINS_13Kernel_traitsI6__halfffffjLj768ELj1ELj4ELj1ELj16ENS_18Kernel_traits_baseILj768ES2_ffffjLj128EEEEELb0ELb0ELb1EEEvNS_9BwdParamsE
        .type           _ZN10layer_norm31ln_parallel_residual_bwd_kernelINS_13Kernel_traitsI6__halfffffjLj768ELj1ELj4ELj1ELj16ENS_18Kernel_traits_baseILj768ES2_ffffjLj128EEEEELb0ELb0ELb1EEEvNS_9BwdParamsE,@function
        .size           _ZN10layer_norm31ln_parallel_residual_bwd_kernelINS_13Kernel_traitsI6__halfffffjLj768ELj1ELj4ELj1ELj16ENS_18Kernel_traits_baseILj768ES2_ffffjLj128EEEEELb0ELb0ELb1EEEvNS_9BwdParamsE,(.L_x_5019 - _ZN10layer_norm31ln_parallel_residual_bwd_kernelINS_13Kernel_traitsI6__halfffffjLj768ELj1ELj4ELj1ELj16ENS_18Kernel_traits_baseILj768ES2_ffffjLj128EEEEELb0ELb0ELb1EEEvNS_9BwdParamsE)
        .other          _ZN10layer_norm31ln_parallel_residual_bwd_kernelINS_13Kernel_traitsI6__halfffffjLj768ELj1ELj4ELj1ELj16ENS_18Kernel_traits_baseILj768ES2_ffffjLj128EEEEELb0ELb0ELb1EEEvNS_9BwdParamsE,@"STO_CUDA_ENTRY STV_DEFAULT"
_ZN10layer_norm31ln_parallel_residual_bwd_kernelINS_13Kernel_traitsI6__halfffffjLj768ELj1ELj4ELj1ELj16ENS_18Kernel_traits_baseILj768ES2_ffffjLj128EEEEELb0ELb0ELb1EEEvNS_9BwdParamsE:
.text._ZN10layer_norm31ln_parallel_residual_bwd_kernelINS_13Kernel_traitsI6__halfffffjLj768ELj1ELj4ELj1ELj16ENS_18Kernel_traits_baseILj768ES2_ffffjLj128EEEEELb0ELb0ELb1EEEvNS_9BwdParamsE:
        /* <DEDUP_REMOVED lines=37> */
[----:B------:R-:W-:Y:S02]  /*0250*/  LOP3.LUT R216, R0, UR4, RZ, 0xfc, !PT ;  /* 0x0000000400d87c12 */ /* 0x000fe4000f8efcff */
[----:B------:R-:W-:Y:S02]  /*0260*/  CS2R R42, SRZ ;  /* 0x00000000002a7805 */ /* 0x000fe4000001ff00 */
[----:B------:R-:W-:Y:S02]  /*0270*/  CS2R R40, SRZ ;  /* 0x0000000000287805 */ /* 0x000fe4000001ff00 */
[----:B------:R-:W-:Y:S02]  /*0280*/  CS2R R46, SRZ ;  /* 0x00000000002e7805 */ /* 0x000fe4000001ff00 */
[----:B--2---:R-:W-:Y:S02]  /*0290*/  ISETP.GE.AND P0, PT, R216, UR5, PT ;  /* 0x00000005d8007c0c */ /* 0x004fe4000bf06270 */
        /* <DEDUP_REMOVED lines=21> */
[----:B-1-34-:R-:W-:Y:S06]  /*03f0*/  @P0 BRA `(.L_x_3639) ;  /* 0x0000005c00a40947 */ /* 0x01afec0003800000 */
[----:B------:R-:W0:Y:S01]  /*0400*/  LDC.64 R4, c[0x0][0x3d8] ;  /* 0x0000f600ff047b82 */ /* 0x000e220000000a00 */
[----:B------:R-:W-:Y:S01]  /*0410*/  LOP3.LUT R218, R218, 0x1f, RZ, 0xc0, !PT ;  /* 0x0000001fdada7812 */ /* 0x000fe200078ec0ff */
[----:B------:R-:W1:Y:S06]  /*0420*/  LDCU.64 UR4, c[0x0][0x438] ;  /* 0x00008700ff0477ac */ /* 0x000e6c0008000a00 */
[----:B------:R-:W2:Y:S01]  /*0430*/  LDC.64 R2, c[0x0][0x3d0] ;  /* 0x0000f400ff027b82 */ /* 0x000ea20000000a00 */
[----:B0-----:R-:W-:-:S05]  /*0440*/  IMAD.WIDE.U32 R4, R218, 0x8, R4 ;  /* 0x00000008da047825 */ /* 0x001fca00078e0004 */
[----:B------:R-:W3:Y:S01]  /*0450*/  LDG.E.64 R178, desc[UR10][R4.64+0x500] ;  /* 0x0005000a04b27981 */ /* 0x000ee2000c1e1b00 */
[----:B--2---:R-:W-:-:S03]  /*0460*/  IMAD.WIDE.U32 R2, R218, 0x8, R2 ;  /* 0x00000008da027825 */ /* 0x004fc600078e0002 */
[----:B------:R-:W2:Y:S04]  /*0470*/  LDG.E.64 R174, desc[UR10][R4.64+0x400] ;  /* 0x0004000a04ae7981 */ /* 0x000ea8000c1e1b00 */
[----:B------:R-:W4:Y:S04]  /*0480*/  LDG.E.64 R170, desc[UR10][R4.64+0x300] ;  /* 0x0003000a04aa7981 */ /* 0x000f28000c1e1b00 */
[----:B------:R-:W5:Y:S04]  /*0490*/  LDG.E.64 R196, desc[UR10][R4.64+0x200] ;  /* 0x0002000a04c47981 */ /* 0x000f68000c1e1b00 */
[----:B------:R-:W5:Y:S04]  /*04a0*/  LDG.E.64 R204, desc[UR10][R4.64+0x100] ;  /* 0x0001000a04cc7981 */ /* 0x000f68000c1e1b00 */
[----:B------:R0:W5:Y:S04]  /*04b0*/  LDG.E.64 R212, desc[UR10][R4.64] ;  /* 0x0000000a04d47981 */ /* 0x000168000c1e1b00 */
[----:B------:R-:W5:Y:S04]  /*04c0*/  LDG.E.64 R6, desc[UR10][R2.64+0x500] ;  /* 0x0005000a02067981 */ /* 0x000f68000c1e1b00 */
[----:B------:R-:W5:Y:S04]  /*04d0*/  LDG.E.64 R8, desc[UR10][R2.64+0x400] ;  /* 0x0004000a02087981 */ /* 0x000f68000c1e1b00 */
[----:B------:R-:W5:Y:S04]  /*04e0*/  LDG.E.64 R10, desc[UR10][R2.64+0x300] ;  /* 0x0003000a020a7981 */ /* 0x000f68000c1e1b00 */
[----:B------:R-:W5:Y:S04]  /*04f0*/  LDG.E.64 R12, desc[UR10][R2.64+0x200] ;  /* 0x0002000a020c7981 */ /* 0x000f68000c1e1b00 */
[----:B------:R-:W5:Y:S04]  /*0500*/  LDG.E.64 R14, desc[UR10][R2.64+0x100] ;  /* 0x0001000a020e7981 */ /* 0x000f68000c1e1b00 */
[----:B------:R0:W5:Y:S01]  /*0510*/  LDG.E.64 R16, desc[UR10][R2.64] ;  /* 0x0000000a02107981 */ /* 0x000162000c1e1b00 */
[----:B-1----:R-:W-:Y:S01]  /*0520*/  UISETP.NE.U32.AND UP0, UPT, UR4, URZ, UPT ;  /* 0x000000ff0400728c */ /* 0x002fe2000bf05070 */
[----:B------:R-:W-:Y:S01]  /*0530*/  HFMA2 R0, -RZ, RZ, 0, 0 ;  /* 0x00000000ff007431 */ /* 0x000fe200000001ff */
[----:B------:R-:W1:Y:S01]  /*0540*/  LDCU.U8 UR4, c[0x0][0x410] ;  /* 0x00008200ff0477ac */ /* 0x000e620008000000 */
[----:B------:R-:W-:Y:S01]  /*0550*/  BSSY B1, `(.L_x_3640) ;  /* 0x0000573000017945 */ /* 0x000fe20003800000 */
[----:B0-----:R-:W-:-:S02]  /*0560*/  CS2R R4, SRZ ;  /* 0x0000000000047805 */ /* 0x001fc4000001ff00 */
[----:B------:R-:W-:Y:S01]  /*0570*/  CS2R R162, SRZ ;  /* 0x0000000000a27805 */ /* 0x000fe2000001ff00 */
[----:B------:R-:W-:Y:S01]  /*0580*/  UISETP.NE.AND.EX UP0, UPT, UR5, URZ, UPT, UP0 ;  /* 0x000000ff0500728c */ /* 0x000fe2000bf05300 */
        /* <DEDUP_REMOVED lines=41> */
[----:B------:R-:W-:-:S02]  /*0820*/  PLOP3.LUT P3, PT, PT, PT, UP1, 0x80, 0x8 ;  /* 0x000000000008781c */ /* 0x000fc40003f6f018 */
[----:B------:R-:W-:Y:S01]  /*0830*/  PLOP3.LUT P2, PT, PT, PT, UP0, 0x80, 0x8 ;  /* 0x000000000008781c */ /* 0x000fe20003f4f008 */
[----:B---3--:R-:W-:Y:S01]  /*0840*/  HADD2.F32 R193, -RZ, R178.H0_H0 ;  /* 0x200000b2ffc17230 */ /* 0x008fe20000004100 */
[--C-:B------:R-:W-:Y:S01]  /*0850*/  SHF.R.U64 R178, R178, 0x10, R179.reuse ;  /* 0x00000010b2b27819 */ /* 0x100fe200000012b3 */
[----:B------:R-:W-:Y:S01]  /*0860*/  HADD2.F32 R191, -RZ, R179.H0_H0 ;  /* 0x200000b3ffbf7230 */ /* 0x000fe20000004100 */
[----:B------:R-:W-:Y:S01]  /*0870*/  SHF.R.U32.HI R176, RZ, 0x10, R179 ;  /* 0x00000010ffb07819 */ /* 0x000fe200000116b3 */
[----:B--2---:R-:W-:Y:S01]  /*0880*/  HADD2.F32 R189, -RZ, R174.H0_H0 ;  /* 0x200000aeffbd7230 */ /* 0x004fe20000004100 */
[--C-:B------:R-:W-:Y:S01]  /*0890*/  SHF.R.U64 R174, R174, 0x10, R175.reuse ;  /* 0x00000010aeae7819 */ /* 0x100fe200000012af */
[----:B------:R-:W-:Y:S01]  /*08a0*/  HADD2.F32 R187, -RZ, R175.H0_H0 ;  /* 0x200000afffbb7230 */ /* 0x000fe20000004100 */
[----:B------:R-:W-:Y:S01]  /*08b0*/  SHF.R.U32.HI R172, RZ, 0x10, R175 ;  /* 0x00000010ffac7819 */ /* 0x000fe200000116af */
[----:B----4-:R-:W-:Y:S01]  /*08c0*/  HADD2.F32 R185, -RZ, R170.H0_H0 ;  /* 0x200000aaffb97230 */ /* 0x010fe20000004100 */
[--C-:B------:R-:W-:Y:S01]  /*08d0*/  SHF.R.U64 R170, R170, 0x10, R171.reuse ;  /* 0x00000010aaaa7819 */ /* 0x100fe200000012ab */
[----:B------:R-:W-:Y:S01]  /*08e0*/  HADD2.F32 R183, -RZ, R171.H0_H0 ;  /* 0x200000abffb77230 */ /* 0x000fe20000004100 */
[----:B------:R-:W-:Y:S01]  /*08f0*/  SHF.R.U32.HI R168, RZ, 0x10, R171 ;  /* 0x00000010ffa87819 */ /* 0x000fe200000116ab */
[----:B-----5:R-:W-:Y:S01]  /*0900*/  HADD2.F32 R199, -RZ, R196.H0_H0 ;  /* 0x200000c4ffc77230 */ /* 0x020fe20000004100 */
[--C-:B------:R-:W-:Y:S01]  /*0910*/  SHF.R.U64 R196, R196, 0x10, R197.reuse ;  /* 0x00000010c4c47819 */ /* 0x100fe200000012c5 */
[----:B------:R-:W-:Y:S01]  /*0920*/  HADD2.F32 R195, -RZ, R197.H0_H0 ;  /* 0x200000c5ffc37230 */ /* 0x000fe20000004100 */
[----:B------:R-:W-:Y:S01]  /*0930*/  SHF.R.U32.HI R192, RZ, 0x10, R197 ;  /* 0x00000010ffc07819 */ /* 0x000fe200000116c5 */
[----:B------:R-:W-:Y:S01]  /*0940*/  HADD2.F32 R207, -RZ, R204.H0_H0 ;  /* 0x200000ccffcf7230 */ /* 0x000fe20000004100 */
        /* <DEDUP_REMOVED lines=30> */
[----:B------:R-:W-:-:S02]  /*0b30*/  SHF.R.U32.HI R210, RZ, 0x10, R17 ;  /* 0x00000010ffd27819 */ /* 0x000fc40000011611 */
[----:B------:R-:W-:Y:S02]  /*0b40*/  CS2R R12, SRZ ;  /* 0x00000000000c7805 */ /* 0x000fe4000001ff00 */
[----:B------:R-:W-:Y:S02]  /*0b50*/  CS2R R10, SRZ ;  /* 0x00000000000a7805 */ /* 0x000fe4000001ff00 */
[----:B------:R-:W-:Y:S02]  /*0b60*/  CS2R R8, SRZ ;  /* 0x0000000000087805 */ /* 0x000fe4000001ff00 */
[----:B------:R-:W-:Y:S02]  /*0b70*/  CS2R R6, SRZ ;  /* 0x0000000000067805 */ /* 0x000fe4000001ff00 */
[----:B------:R-:W-:Y:S02]  /*0b80*/  CS2R R14, SRZ ;  /* 0x00000000000e7805 */ /* 0x000fe4000001ff00 */
[----:B------:R-:W-:Y:S01]  /*0b90*/  CS2R R16, SRZ ;  /* 0x0000000000107805 */ /* 0x000fe2000001ff00 */
[----:B------:R-:W-:-:S02]  /*0ba0*/  HADD2.F32 R178, -RZ, R178.H0_H0 ;  /* 0x200000b2ffb27230 */ /* 0x000fc40000004100 */
[----:B------:R-:W-:Y:S02]  /*0bb0*/  HADD2.F32 R176, -RZ, R176.H0_H0 ;  /* 0x200000b0ffb07230 */ /* 0x000fe40000004100 */
[----:B------:R-:W-:Y:S02]  /*0bc0*/  HADD2.F32 R174, -RZ, R174.H0_H0 ;  /* 0x200000aeffae7230 */ /* 0x000fe40000004100 */
[----:B------:R-:W-:Y:S02]  /*0bd0*/  HADD2.F32 R172, -RZ, R172.H0_H0 ;  /* 0x200000acffac7230 */ /* 0x000fe40000004100 */
[----:B------:R-:W-:Y:S02]  /*0be0*/  HADD2.F32 R170, -RZ, R170.H0_H0 ;  /* 0x200000aaffaa7230 */ /* 0x000fe40000004100 */
[----:B------:R-:W-:Y:S02]  /*0bf0*/  HADD2.F32 R168, -RZ, R168.H0_H0 ;  /* 0x200000a8ffa87230 */ /* 0x000fe40000004100 */
        /* <DEDUP_REMOVED lines=17> */
[----:B------:R-:W-:-:S07]  /*0d10*/  HADD2.F32 R210, -RZ, R210.H0_H0 ;  /* 0x200000d2ffd27230 */ /* 0x000fce0000004100 */
.L_x_3690:
        /* <DEDUP_REMOVED lines=8> */
[----:B0-----:R-:W-:-:S07]  /*0da0*/  IMAD.WIDE R82, R216, 0x4, R82 ;  /* 0x00000004d8527825 */ /* 0x001fce00078e0252 */
[----:B------:R-:W0:Y:S01]  /*0db0*/  LDC.64 R118, c[0x0][0x428] ;  /* 0x00010a00ff767b82 */ /* 0x000e220000000a00 */
[C---:B------:R-:W-:Y:S01]  /*0dc0*/  IADD3 R221, PT, PT, R222.reuse, 0x20, RZ ;  /* 0x00000020dedd7810 */ /* 0x040fe20007ffe0ff */
[--C-:B-1----:R-:W-:Y:S01]  /*0dd0*/  IMAD.WIDE.U32 R84, R222, 0x10, R250.reuse ;  /* 0x00000010de547825 */ /* 0x102fe200078e00fa */
[----:B------:R-:W4:Y:S03]  /*0de0*/  LDG.E R224, desc[UR10][R82.64] ;  /* 0x0000000a52e07981 */ /* 0x000f26000c1e1900 */
[----:B------:R-:W-:Y:S02]  /*0df0*/  IMAD.WIDE.U32 R96, R221, 0x10, R250 ;  /* 0x00000010dd607825 */ /* 0x000fe400078e00fa */
[----:B------:R-:W4:Y:S02]  /*0e00*/  LDG.E.128 R84, desc[UR10][R84.64] ;  /* 0x0000000a54547981 */ /* 0x000f24000c1e1d00 */
[----:B--2---:R-:W-:-:S02]  /*0e10*/  IMAD.WIDE R80, R216, 0x4, R80 ;  /* 0x00000004d8507825 */ /* 0x004fc400078e0250 */
[----:B------:R-:W2:Y:S02]  /*0e20*/  LDG.E.128 R96, desc[UR10][R96.64] ;  /* 0x0000000a60607981 */ /* 0x000ea4000c1e1d00 */
[C---:B---3--:R-:W-:Y:S02]  /*0e30*/  IMAD.WIDE.U32 R92, R222.reuse, 0x10, R116 ;  /* 0x00000010de5c7825 */ /* 0x048fe400078e0074 */
[----:B------:R1:W3:Y:S04]  /*0e40*/  LDG.E R219, desc[UR10][R80.64] ;  /* 0x0000000a50db7981 */ /* 0x0002e8000c1e1900 */
[----:B------:R-:W3:Y:S01]  /*0e50*/  LDG.E.128 R92, desc[UR10][R92.64] ;  /* 0x0000000a5c5c7981 */ /* 0x000ee2000c1e1d00 */
[----:B0-----:R-:W-:-:S04]  /*0e60*/  IMAD.WIDE.U32 R88, R222, 0x10, R118 ;  /* 0x00000010de587825 */ /* 0x001fc800078e0076 */
[C---:B------:R-:W-:Y:S02]  /*0e70*/  IMAD.WIDE.U32 R104, R221.reuse, 0x10, R116 ;  /* 0x00000010dd687825 */ /* 0x040fe400078e0074 */
[----:B------:R-:W3:Y:S02]  /*0e80*/  LDG.E.128 R88, desc[UR10][R88.64] ;  /* 0x0000000a58587981 */ /* 0x000ee4000c1e1d00 */
[----:B------:R-:W-:Y:S02]  /*0e90*/  IMAD.WIDE.U32 R100, R221, 0x10, R118 ;  /* 0x00000010dd647825 */ /* 0x000fe400078e0076 */
[----:B------:R-:W3:Y:S01]  /*0ea0*/  LDG.E.128 R104, desc[UR10][R104.64] ;  /* 0x0000000a68687981 */ /* 0x000ee2000c1e1d00 */
[----:B------:R-:W-:-:S03]  /*0eb0*/  IADD3 R220, PT, PT, R222, 0x40, RZ ;  /* 0x00000040dedc7810 */ /* 0x000fc60007ffe0ff */
[----:B------:R-:W3:Y:S02]  /*0ec0*/  LDG.E.128 R100, desc[UR10][R100.64] ;  /* 0x0000000a64647981 */ /* 0x000ee4000c1e1d00 */
[----:B-1----:R-:W-:-:S04]  /*0ed0*/  IMAD.WIDE.U32 R80, R220, 0x10, R116 ;  /* 0x00000010dc507825 */ /* 0x002fc800078e0074 */
[C---:B------:R-:W-:Y:S02]  /*0ee0*/  IMAD.WIDE.U32 R112, R220.reuse, 0x10, R118 ;  /* 0x00000010dc707825 */ /* 0x040fe400078e0076 */
[----:B------:R-:W3:Y:S02]  /*0ef0*/  LDG.E.128 R80, desc[UR10][R80.64] ;  /* 0x0000000a50507981 */ /* 0x000ee4000c1e1d00 */
[----:B------:R-:W-:Y:S02]  /*0f00*/  IMAD.WIDE.U32 R108, R220, 0x10, R250 ;  /* 0x00000010dc6c7825 */ /* 0x000fe400078e00fa */
[----:B------:R-:W3:Y:S04]  /*0f10*/  LDG.E.128 R112, desc[UR10][R112.64] ;  /* 0x0000000a70707981 */ /* 0x000ee8000c1e1d00 */
[----:B------:R-:W3:Y:S01]  /*0f20*/  LDG.E.128 R108, desc[UR10][R108.64] ;  /* 0x0000000a6c6c7981 */ /* 0x000ee2000c1e1d00 */
[----:B------:R-:W-:-:S02]  /*0f30*/  IADD3 R223, PT, PT, R222, 0x60, RZ ;  /* 0x00000060dedf7810 */ /* 0x000fc40007ffe0ff */
[C---:B------:R-:W-:Y:S02]  /*0f40*/  IADD3 R227, PT, PT, R222.reuse, 0x80, RZ ;  /* 0x00000080dee37810 */ /* 0x040fe40007ffe0ff */
[----:B------:R-:W-:Y:S02]  /*0f50*/  IADD3 R231, PT, PT, R222, 0xa0, RZ ;  /* 0x000000a0dee77810 */ /* 0x000fe40007ffe0ff */
[----:B----4-:R-:W-:-:S05]  /*0f60*/  FSEL R224, R224, RZ, !P3 ;  /* 0x000000ffe0e07208 */ /* 0x010fca0005800000 */
[C---:B------:R-:W-:Y:S01]  /*0f70*/  FADD.FTZ R228, -R224.reuse, R85 ;  /* 0x00000055e0e47221 */ /* 0x040fe20000010100 */
[C---:B------:R-:W-:Y:S01]  /*0f80*/  FADD.FTZ R234, -R224.reuse, R87 ;  /* 0x00000057e0ea7221 */ /* 0x040fe20000010100 */
[C---:B------:R-:W-:Y:S01]  /*0f90*/  FADD.FTZ R84, -R224.reuse, R84 ;  /* 0x00000054e0547221 */ /* 0x040fe20000010100 */
[C---:B--2---:R-:W-:Y:S01]  /*0fa0*/  FADD.FTZ R96, -R224.reuse, R96 ;  /* 0x00000060e0607221 */ /* 0x044fe20000010100 */
[C---:B---3--:R-:W-:Y:S01]  /*0fb0*/  FMUL.FTZ R225, R219.reuse, R228 ;  /* 0x000000e4dbe17220 */ /* 0x048fe20000410000 */
[C---:B------:R-:W-:Y:S01]  /*0fc0*/  FMUL.FTZ R228, R219.reuse, R234 ;  /* 0x000000eadbe47220 */ /* 0x040fe20000410000 */
[C---:B------:R-:W-:Y:S01]  /*0fd0*/  FMUL.FTZ R226, R219.reuse, R84 ;  /* 0x00000054dbe27220 */ /* 0x040fe20000410000 */
[----:B------:R-:W-:Y:S01]  /*0fe0*/  FADD.FTZ R234, -R224, R97 ;  /* 0x00000061e0ea7221 */ /* 0x000fe20000010100 */
[----:B------:R-:W-:Y:S01]  /*0ff0*/  FMUL.FTZ R236, R219, R96 ;  /* 0x00000060dbec7220 */ /* 0x000fe20000410000 */
[----:B------:R-:W-:Y:S01]  /*1000*/  FMUL.FTZ R84, R215, R92 ;  /* 0x0000005cd7547220 */ /* 0x000fe20000410000 */
[----:B------:R-:W0:Y:S01]  /*1010*/  @P2 LDC.64 R96, c[0x0][0x438] ;  /* 0x00010e00ff602b82 */ /* 0x000e220000000a00 */
[----:B------:R-:W-:-:S02]  /*1020*/  FMUL.FTZ R85, R212, R93 ;  /* 0x0000005dd4557220 */ /* 0x000fc40000410000 */
[----:B------:R-:W-:Y:S01]  /*1030*/  FFMA.FTZ R229, R217, R88, R84 ;  /* 0x00000058d9e57223 */ /* 0x000fe20000010054 */
[----:B------:R-:W-:Y:S01]  /*1040*/  FMUL.FTZ R84, R211, R94 ;  /* 0x0000005ed3547220 */ /* 0x000fe20000410000 */
[----:B------:R-:W-:-:S03]  /*1050*/  FADD.FTZ R86, -R224, R86 ;  /* 0x00000056e0567221 */ /* 0x000fc60000010100 */
[----:B------:R-:W-:Y:S01]  /*1060*/  FFMA.FTZ R233, R213, R90, R84 ;  /* 0x0000005ad5e97223 */ /* 0x000fe20000010054 */
[----:B------:R-:W-:Y:S01]  /*1070*/  FMUL.FTZ R84, R207, R104 ;  /* 0x00000068cf547220 */ /* 0x000fe20000410000 */
[C---:B------:R-:W-:Y:S01]  /*1080*/  FADD.FTZ R167, R88.reuse, R167 ;  /* 0x000000a758a77221 */ /* 0x040fe20000010000 */
[----:B------:R-:W-:Y:S01]  /*1090*/  FFMA.FTZ R169, R88, R226, R169 ;  /* 0x000000e258a97223 */ /* 0x000fe200000100a9 */
[C---:B------:R-:W-:Y:S01]  /*10a0*/  FADD.FTZ R164, R89.reuse, R164 ;  /* 0x000000a459a47221 */ /* 0x040fe20000010000 */
[----:B------:R-:W-:Y:S01]  /*10b0*/  FFMA.FTZ R166, R89, R225, R166 ;  /* 0x000000e159a67223 */ /* 0x000fe200000100a6 */
[----:B------:R-:W-:Y:S01]  /*10c0*/  FFMA.FTZ R232, R214, R89, R85 ;  /* 0x00000059d6e87223 */ /* 0x000fe20000010055 */
[----:B------:R-:W-:Y:S01]  /*10d0*/  FFMA.FTZ R237, R209, R100, R84 ;  /* 0x00000064d1ed7223 */ /* 0x000fe20000010054 */
[----:B------:R-:W-:-:S04]  /*10e0*/  IMAD.WIDE.U32 R84, R223, 0x10, R250 ;  /* 0x00000010df547825 */ /* 0x000fc800078e00fa */
[----:B------:R-:W-:Y:S01]  /*10f0*/  FMUL.FTZ R230, R219, R86 ;  /* 0x00000056dbe67220 */ /* 0x000fe20000410000 */
[----:B------:R-:W-:Y:S01]  /*1100*/  FMUL.FTZ R235, R208, R95 ;  /* 0x0000005fd0eb7220 */ /* 0x000fe20000410000 */
[----:B------:R-:W-:-:S04]  /*1110*/  IMAD.WIDE.U32 R88, R223, 0x10, R116 ;  /* 0x00000010df587825 */ /* 0x000fc800078e0074 */
[C---:B------:R-:W-:Y:S01]  /*1120*/  FADD.FTZ R163, R92.reuse, R163 ;  /* 0x000000a35ca37221 */ /* 0x040fe20000010000 */
[----:B------:R-:W-:Y:S01]  /*1130*/  FFMA.FTZ R165, R92, R226, R165 ;  /* 0x000000e25ca57223 */ /* 0x000fe200000100a5 */
[C---:B------:R-:W-:Y:S01]  /*1140*/  FADD.FTZ R160, R93.reuse, R160 ;  /* 0x000000a05da07221 */ /* 0x040fe20000010000 */
[----:B------:R-:W-:Y:S01]  /*1150*/  FFMA.FTZ R162, R93, R225, R162 ;  /* 0x000000e15da27223 */ /* 0x000fe200000100a2 */
[----:B------:R-:W-:-:S04]  /*1160*/  IMAD.WIDE.U32 R92, R223, 0x10, R118 ;  /* 0x00000010df5c7825 */ /* 0x000fc800078e0076 */
[C---:B------:R-:W-:Y:S01]  /*1170*/  FADD.FTZ R159, R90.reuse, R159 ;  /* 0x0000009f5a9f7221 */ /* 0x040fe20000010000 */
[----:B------:R-:W-:Y:S01]  /*1180*/  FFMA.FTZ R161, R90, R230, R161 ;  /* 0x000000e65aa17223 */ /* 0x000fe200000100a1 */
[C---:B------:R-:W-:Y:S01]  /*1190*/  FADD.FTZ R156, R91.reuse, R156 ;  /* 0x0000009c5b9c7221 */ /* 0x040fe20000010000 */
[----:B------:R-:W-:Y:S01]  /*11a0*/  FFMA.FTZ R158, R91, R228, R158 ;  /* 0x000000e45b9e7223 */ /* 0x000fe2000001009e */
[----:B------:R-:W-:Y:S01]  /*11b0*/  FFMA.FTZ R235, R210, R91, R235 ;  /* 0x0000005bd2eb7223 */ /* 0x000fe200000100eb */
[----:B------:R-:W2:Y:S01]  /*11c0*/  LDG.E.128 R84, desc[UR10][R84.64] ;  /* 0x0000000a54547981 */ /* 0x000ea2000c1e1d00 */
[----:B------:R-:W-:-:S03]  /*11d0*/  FADD.FTZ R155, R94, R155 ;  /* 0x0000009b5e9b7221 */ /* 0x000fc60000010000 */
[----:B------:R-:W3:Y:S01]  /*11e0*/  LDG.E.128 R88, desc[UR10][R88.64] ;  /* 0x0000000a58587981 */ /* 0x000ee2000c1e1d00 */
[----:B------:R-:W-:Y:S01]  /*11f0*/  FFMA.FTZ R157, R94, R230, R157 ;  /* 0x000000e65e9d7223 */ /* 0x000fe2000001009d */
[C---:B------:R-:W-:Y:S01]  /*1200*/  FADD.FTZ R152, R95.reuse, R152 ;  /* 0x000000985f987221 */ /* 0x040fe20000010000 */
[----:B------:R-:W-:Y:S01]  /*1210*/  FFMA.FTZ R154, R95, R228, R154 ;  /* 0x000000e45f9a7223 */ /* 0x000fe2000001009a */
[----:B0-----:R-:W-:-:S04]  /*1220*/  @P2 IMAD.WIDE.U32 R246, R222, 0x10, R96 ;  /* 0x00000010def62825 */ /* 0x001fc800078e0060 */
[----:B------:R-:W-:Y:S01]  /*1230*/  FADD.FTZ R98, -R224, R98 ;  /* 0x00000062e0627221 */ /* 0x000fe20000010100 */
[----:B------:R-:W4:Y:S01]  /*1240*/  LDG.E.128 R92, desc[UR10][R92.64] ;  /* 0x0000000a5c5c7981 */ /* 0x000f22000c1e1d00 */
[----:B------:R-:W-:Y:S01]  /*1250*/  FMUL.FTZ R96, R199, R80 ;  /* 0x00000050c7607220 */ /* 0x000fe20000410000 */
[----:B------:R-:W-:Y:S01]  /*1260*/  FMUL.FTZ R239, R204, R105 ;  /* 0x00000069ccef7220 */ /* 0x000fe20000410000 */
[C---:B------:R-:W-:Y:S01]  /*1270*/  FMUL.FTZ R238, R219.reuse, R98 ;  /* 0x00000062dbee7220 */ /* 0x040fe20000410000 */
[----:B------:R-:W-:Y:S01]  /*1280*/  FMUL.FTZ R234, R219, R234 ;  /* 0x000000eadbea7220 */ /* 0x000fe20000410000 */
[----:B------:R-:W-:Y:S01]  /*1290*/  FFMA.FTZ R243, R201, R112, R96 ;  /* 0x00000070c9f37223 */ /* 0x000fe20000010060 */
[----:B------:R-:W-:Y:S01]  /*12a0*/  FMUL.FTZ R98, R203, R106 ;  /* 0x0000006acb627220 */ /* 0x000fe20000410000 */
[----:B------:R-:W-:-:S04]  /*12b0*/  IMAD.WIDE.U32 R96, R227, 0x10, R250 ;  /* 0x00000010e3607825 */ /* 0x000fc800078e00fa */
[C---:B------:R-:W-:Y:S01]  /*12c0*/  FADD.FTZ R242, -R224.reuse, R99 ;  /* 0x00000063e0f27221 */ /* 0x040fe20000010100 */
[----:B------:R-:W-:Y:S01]  /*12d0*/  FADD.FTZ R108, -R224, R108 ;  /* 0x0000006ce06c7221 */ /* 0x000fe20000010100 */
        /* <DEDUP_REMOVED lines=9> */
[----:B------:R-:W4:Y:S01]  /*1370*/  LDG.E.128 R96, desc[UR10][R96.64] ;  /* 0x0000000a60607981 */ /* 0x000f22000c1e1d00 */
[C---:B------:R-:W-:Y:S01]  /*1380*/  FADD.FTZ R147, R104.reuse, R147 ;  /* 0x0000009368937221 */ /* 0x040fe20000010000 */
[----:B------:R-:W-:Y:S01]  /*1390*/  FFMA.FTZ R149, R104, R236, R149 ;  /* 0x000000ec68957223 */ /* 0x000fe20000010095 */
[C---:B------:R-:W-:Y:S01]  /*13a0*/  FADD.FTZ R144, R105.reuse, R144 ;  /* 0x0000009069907221 */ /* 0x040fe20000010000 */
[----:B------:R-:W-:Y:S01]  /*13b0*/  FFMA.FTZ R146, R105, R234, R146 ;  /* 0x000000ea69927223 */ /* 0x000fe20000010092 */
[----:B------:R-:W-:Y:S01]  /*13c0*/  FMUL.FTZ R240, R219, R108 ;  /* 0x0000006cdbf07220 */ /* 0x000fe20000410000 */
[----:B------:R-:W-:-:S04]  /*13d0*/  IMAD.WIDE.U32 R104, R227, 0x10, R118 ;  /* 0x00000010e3687825 */ /* 0x000fc800078e0076 */
[C---:B------:R-:W-:Y:S01]  /*13e0*/  FADD.FTZ R143, R102.reuse, R143 ;  /* 0x0000008f668f7221 */ /* 0x040fe20000010000 */
[----:B------:R-:W-:Y:S01]  /*13f0*/  FFMA.FTZ R145, R102, R238, R145 ;  /* 0x000000ee66917223 */ /* 0x000fe20000010091 */
[C---:B------:R-:W-:Y:S01]  /*1400*/  FADD.FTZ R140, R103.reuse, R140 ;  /* 0x0000008c678c7221 */ /* 0x040fe20000010000 */
[----:B------:R-:W-:Y:S01]  /*1410*/  FFMA.FTZ R142, R103, R242, R142 ;  /* 0x000000f2678e7223 */ /* 0x000fe2000001008e */
[----:B------:R-:W-:Y:S01]  /*1420*/  FFMA.FTZ R245, R202, R103, R245 ;  /* 0x00000067caf57223 */ /* 0x000fe200000100f5 */
[----:B------:R-:W-:Y:S01]  /*1430*/  FADD.FTZ R244, -R224, R109 ;  /* 0x0000006de0f47221 */ /* 0x000fe20000010100 */
[C---:B------:R-:W-:Y:S01]  /*1440*/  FADD.FTZ R131, R80.reuse, R131 ;  /* 0x0000008350837221 */ /* 0x040fe20000010000 */
[----:B------:R-:W-:Y:S01]  /*1450*/  FFMA.FTZ R133, R80, R240, R133 ;  /* 0x000000f050857223 */ /* 0x000fe20000010085 */
[----:B------:R-:W4:Y:S01]  /*1460*/  LDG.E.128 R100, desc[UR10][R100.64] ;  /* 0x0000000a64647981 */ /* 0x000f22000c1e1d00 */
[----:B------:R-:W-:Y:S01]  /*1470*/  FMUL.FTZ R80, R195, R82 ;  /* 0x00000052c3507220 */ /* 0x000fe20000410000 */
[C---:B------:R-:W-:Y:S01]  /*1480*/  FADD.FTZ R139, R106.reuse, R139 ;  /* 0x0000008b6a8b7221 */ /* 0x040fe20000010000 */
[----:B------:R-:W-:Y:S01]  /*1490*/  FFMA.FTZ R141, R106, R238, R141 ;  /* 0x000000ee6a8d7223 */ /* 0x000fe2000001008d */
[C---:B------:R-:W-:Y:S01]  /*14a0*/  FADD.FTZ R136, R107.reuse, R136 ;  /* 0x000000886b887221 */ /* 0x040fe20000010000 */
[----:B------:R-:W-:Y:S01]  /*14b0*/  FFMA.FTZ R138, R107, R242, R138 ;  /* 0x000000f26b8a7223 */ /* 0x000fe2000001008a */
[----:B-----5:R0:W5:Y:S01]  /*14c0*/  @P2 LDG.E.128 R48, desc[UR10][R246.64] ;  /* 0x0000000af6302981 */ /* 0x020162000c1e1d00 */
[----:B------:R-:W-:Y:S01]  /*14d0*/  FMUL.FTZ R244, R219, R244 ;  /* 0x000000f4dbf47220 */ /* 0x000fe20000410000 */
[----:B------:R-:W-:-:S02]  /*14e0*/  FFMA.FTZ R249, R197, R114, R80 ;  /* 0x00000072c5f97223 */ /* 0x000fc40000010050 */
[----:B------:R-:W4:Y:S01]  /*14f0*/  LDG.E.128 R104, desc[UR10][R104.64] ;  /* 0x0000000a68687981 */ /* 0x000f22000c1e1d00 */
[C---:B------:R-:W-:Y:S01]  /*1500*/  FADD.FTZ R110, -R224.reuse, R110 ;  /* 0x0000006ee06e7221 */ /* 0x040fe20000010100 */
[----:B------:R-:W-:Y:S01]  /*1510*/  FADD.FTZ R80, -R224, R111 ;  /* 0x0000006fe0507221 */ /* 0x000fe20000010100 */
[----:B0-----:R-:W-:Y:S01]  /*1520*/  FMUL.FTZ R247, R196, R81 ;  /* 0x00000051c4f77220 */ /* 0x001fe20000410000 */
[C---:B------:R-:W-:Y:S01]  /*1530*/  FADD.FTZ R135, R112.reuse, R135 ;  /* 0x0000008770877221 */ /* 0x040fe20000010000 */
[----:B------:R-:W-:Y:S01]  /*1540*/  FFMA.FTZ R137, R112, R240, R137 ;  /* 0x000000f070897223 */ /* 0x000fe20000010089 */
[C---:B------:R-:W-:Y:S01]  /*1550*/  FADD.FTZ R132, R113.reuse, R132 ;  /* 0x0000008471847221 */ /* 0x040fe20000010000 */
[----:B------:R-:W-:Y:S01]  /*1560*/  FFMA.FTZ R134, R113, R244, R134 ;  /* 0x000000f471867223 */ /* 0x000fe20000010086 */
[----:B------:R-:W-:Y:S01]  /*1570*/  FFMA.FTZ R247, R198, R113, R247 ;  /* 0x00000071c6f77223 */ /* 0x000fe200000100f7 */
[----:B------:R-:W-:-:S04]  /*1580*/  IMAD.WIDE.U32 R108, R231, 0x10, R250 ;  /* 0x00000010e76c7825 */ /* 0x000fc800078e00fa */
[----:B------:R-:W-:Y:S01]  /*1590*/  FMUL.FTZ R111, R192, R83 ;  /* 0x00000053c06f7220 */ /* 0x000fe20000410000 */
[C---:B------:R-:W-:Y:S01]  /*15a0*/  FMUL.FTZ R246, R219.reuse, R110 ;  /* 0x0000006edbf67220 */ /* 0x040fe20000410000 */
[----:B------:R-:W-:Y:S01]  /*15b0*/  FMUL.FTZ R250, R219, R80 ;  /* 0x00000050dbfa7220 */ /* 0x000fe20000410000 */
[----:B------:R-:W-:-:S04]  /*15c0*/  IMAD.WIDE.U32 R112, R231, 0x10, R116 ;  /* 0x00000010e7707825 */ /* 0x000fc800078e0074 */
[----:B------:R-:W-:Y:S01]  /*15d0*/  FFMA.FTZ R252, R194, R115, R111 ;  /* 0x00000073c2fc7223 */ /* 0x000fe2000001006f */
[C---:B------:R-:W-:Y:S01]  /*15e0*/  FADD.FTZ R127, R114.reuse, R127 ;  /* 0x0000007f727f7221 */ /* 0x040fe20000010000 */
[----:B------:R-:W-:Y:S01]  /*15f0*/  FFMA.FTZ R129, R114, R246, R129 ;  /* 0x000000f672817223 */ /* 0x000fe20000010081 */
[----:B------:R-:W-:-:S04]  /*1600*/  IMAD.WIDE.U32 R118, R231, 0x10, R118 ;  /* 0x00000010e7767825 */ /* 0x000fc800078e0076 */
[C---:B------:R-:W-:Y:S01]  /*1610*/  FADD.FTZ R124, R115.reuse, R124 ;  /* 0x0000007c737c7221 */ /* 0x040fe20000010000 */
[----:B------:R-:W-:Y:S01]  /*1620*/  FFMA.FTZ R126, R115, R250, R126 ;  /* 0x000000fa737e7223 */ /* 0x000fe2000001007e */
[----:B------:R-:W4:Y:S04]  /*1630*/  LDG.E.128 R108, desc[UR10][R108.64] ;  /* 0x0000000a6c6c7981 */ /* 0x000f28000c1e1d00 */
[----:B------:R-:W4:Y:S04]  /*1640*/  LDG.E.128 R112, desc[UR10][R112.64] ;  /* 0x0000000a70707981 */ /* 0x000f28000c1e1d00 */
[----:B------:R-:W4:Y:S01]  /*1650*/  LDG.E.128 R116, desc[UR10][R118.64] ;  /* 0x0000000a76747981 */ /* 0x000f22000c1e1d00 */
[C---:B------:R-:W-:Y:S01]  /*1660*/  FADD.FTZ R128, R81.reuse, R128 ;  /* 0x0000008051807221 */ /* 0x040fe20000010000 */
[----:B------:R-:W-:-:S02]  /*1670*/  FFMA.FTZ R130, R81, R244, R130 ;  /* 0x000000f451827223 */ /* 0x000fc40000010082 */
[----:B------:R-:W0:Y:S02]  /*1680*/  @P2 LDC.64 R80, c[0x0][0x438] ;  /* 0x00010e00ff502b82 */ /* 0x000e240000000a00 */
[----:B0-----:R-:W-:-:S05]  /*1690*/  @P2 IMAD.WIDE.U32 R80, R221, 0x10, R80 ;  /* 0x00000010dd502825 */ /* 0x001fca00078e0050 */
[----:B------:R0:W5:Y:S02]  /*16a0*/  @P2 LDG.E.128 R52, desc[UR10][R80.64] ;  /* 0x0000000a50342981 */ /* 0x000164000c1e1d00 */
[----:B0-----:R-:W0:Y:S02]  /*16b0*/  @P2 LDC.64 R80, c[0x0][0x438] ;  /* 0x00010e00ff502b82 */ /* 0x001e240000000a00 */
        /* <DEDUP_REMOVED lines=8> */
[----:B0-----:R-:W0:Y:S01]  /*1740*/  @P2 LDC.64 R80, c[0x0][0x438] ;  /* 0x00010e00ff502b82 */ /* 0x001e220000000a00 */
[C---:B------:R-:W-:Y:S01]  /*1750*/  FADD.FTZ R123, R82.reuse, R123 ;  /* 0x0000007b527b7221 */ /* 0x040fe20000010000 */
[----:B------:R-:W-:Y:S01]  /*1760*/  FFMA.FTZ R125, R82, R246, R125 ;  /* 0x000000f6527d7223 */ /* 0x000fe2000001007d */
[----:B0-----:R-:W-:-:S05]  /*1770*/  @P2 IMAD.WIDE.U32 R80, R231, 0x10, R80 ;  /* 0x00000010e7502825 */ /* 0x001fca00078e0050 */
[----:B------:R0:W5:Y:S01]  /*1780*/  @P2 LDG.E.128 R68, desc[UR10][R80.64] ;  /* 0x0000000a50442981 */ /* 0x000162000c1e1d00 */
[----:B--2---:R-:W-:Y:S01]  /*1790*/  FADD.FTZ R84, -R224, R84 ;  /* 0x00000054e0547221 */ /* 0x004fe20000010100 */
[----:B---3--:R-:W-:-:S03]  /*17a0*/  FMUL.FTZ R82, R185, R88 ;  /* 0x00000058b9527220 */ /* 0x008fc60000410000 */
[----:B------:R-:W-:Y:S01]  /*17b0*/  FMUL.FTZ R248, R219, R84 ;  /* 0x00000054dbf87220 */ /* 0x000fe20000410000 */
[----:B------:R-:W-:Y:S01]  /*17c0*/  FADD.FTZ R15, R88, R15 ;  /* 0x0000000f580f7221 */ /* 0x000fe20000010000 */
[----:B----4-:R-:W-:Y:S01]  /*17d0*/  FFMA.FTZ R251, R173, R92, R82 ;  /* 0x0000005cadfb7223 */ /* 0x010fe20000010052 */
[----:B------:R-:W-:Y:S01]  /*17e0*/  FADD.FTZ R82, -R224, R85 ;  /* 0x00000055e0527221 */ /* 0x000fe20000010100 */
[----:B------:R-:W-:Y:S01]  /*17f0*/  FFMA.FTZ R13, R88, R248, R13 ;  /* 0x000000f8580d7223 */ /* 0x000fe2000001000d */
[----:B------:R-:W-:Y:S01]  /*1800*/  FADD.FTZ R86, -R224, R86 ;  /* 0x00000056e0567221 */ /* 0x000fe20000010100 */
[----:B0-----:R-:W-:Y:S01]  /*1810*/  FMUL.FTZ R80, R183, R90 ;  /* 0x0000005ab7507220 */ /* 0x001fe20000410000 */
[----:B------:R-:W-:Y:S01]  /*1820*/  FMUL.FTZ R88, R219, R82 ;  /* 0x00000052db587220 */ /* 0x000fe20000410000 */
[----:B------:R-:W-:Y:S01]  /*1830*/  FMUL.FTZ R81, R170, R89 ;  /* 0x00000059aa517220 */ /* 0x000fe20000410000 */
[----:B------:R-:W-:Y:S01]  /*1840*/  FADD.FTZ R12, R89, R12 ;  /* 0x0000000c590c7221 */ /* 0x000fe20000010000 */
[----:B------:R-:W-:Y:S01]  /*1850*/  FMUL.FTZ R86, R219, R86 ;  /* 0x00000056db567220 */ /* 0x000fe20000410000 */
[----:B------:R-:W-:Y:S01]  /*1860*/  FFMA.FTZ R10, R89, R88, R10 ;  /* 0x00000058590a7223 */ /* 0x000fe2000001000a */
[----:B------:R-:W-:Y:S01]  /*1870*/  FFMA.FTZ R89, R171, R94, R80 ;  /* 0x0000005eab597223 */ /* 0x000fe20000010050 */
[----:B------:R-:W-:Y:S01]  /*1880*/  FADD.FTZ R80, -R224, R87 ;  /* 0x00000057e0507221 */ /* 0x000fe20000010100 */
[C---:B------:R-:W-:Y:S01]  /*1890*/  FADD.FTZ R17, R90.reuse, R17 ;  /* 0x000000115a117221 */ /* 0x040fe20000010000 */
[----:B------:R-:W-:Y:S01]  /*18a0*/  FFMA.FTZ R11, R90, R86, R11 ;  /* 0x000000565a0b7223 */ /* 0x000fe2000001000b */
[----:B------:R-:W-:Y:S01]  /*18b0*/  FADD.FTZ R96, -R224, R96 ;  /* 0x00000060e0607221 */ /* 0x000fe20000010100 */
[----:B------:R-:W-:Y:S01]  /*18c0*/  FMUL.FTZ R90, R219, R80 ;  /* 0x00000050db5a7220 */ /* 0x000fe20000410000 */
[----:B------:R-:W-:Y:S01]  /*18d0*/  FADD.FTZ R34, R93, R34 ;  /* 0x000000225d227221 */ /* 0x000fe20000010000 */
[----:B------:R-:W-:Y:S01]  /*18e0*/  FADD.FTZ R32, R95, R32 ;  /* 0x000000205f207221 */ /* 0x000fe20000010000 */
[----:B------:R-:W-:Y:S01]  /*18f0*/  FMUL.FTZ R87, R219, R96 ;  /* 0x00000060db577220 */ /* 0x000fe20000410000 */
[----:B------:R-:W-:Y:S01]  /*1900*/  FFMA.FTZ R46, R93, R88, R46 ;  /* 0x000000585d2e7223 */ /* 0x000fe2000001002e */
[----:B------:R-:W-:Y:S01]  /*1910*/  FFMA.FTZ R93, R188, R93, R81 ;  /* 0x0000005dbc5d7223 */ /* 0x000fe20000010051 */
[----:B------:R-:W-:Y:S01]  /*1920*/  FMUL.FTZ R81, R168, R91 ;  /* 0x0000005ba8517220 */ /* 0x000fe20000410000 */
[----:B------:R-:W-:Y:S01]  /*1930*/  FFMA.FTZ R44, R95, R90, R44 ;  /* 0x0000005a5f2c7223 */ /* 0x000fe2000001002c */
[----:B------:R-:W-:Y:S01]  /*1940*/  FADD.FTZ R14, R91, R14 ;  /* 0x0000000e5b0e7221 */ /* 0x000fe20000010000 */
[----:B------:R-:W-:Y:S01]  /*1950*/  FADD.FTZ R35, R94, R35 ;  /* 0x000000235e237221 */ /* 0x000fe20000010000 */
[C---:B------:R-:W-:Y:S01]  /*1960*/  FADD.FTZ R37, R92.reuse, R37 ;  /* 0x000000255c257221 */ /* 0x040fe20000010000 */
[----:B------:R-:W-:Y:S01]  /*1970*/  FFMA.FTZ R121, R92, R248, R121 ;  /* 0x000000f85c797223 */ /* 0x000fe20000010079 */
[----:B------:R-:W-:Y:S01]  /*1980*/  FADD.FTZ R19, R100, R19 ;  /* 0x0000001364137221 */ /* 0x000fe20000010000 */
[----:B------:R-:W-:Y:S01]  /*1990*/  FMUL.FTZ R80, R189, R100 ;  /* 0x00000064bd507220 */ /* 0x000fe20000410000 */
[----:B------:R-:W-:Y:S01]  /*19a0*/  FFMA.FTZ R95, R190, R95, R81 ;  /* 0x0000005fbe5f7223 */ /* 0x000fe20000010051 */
[----:B------:R-:W-:Y:S01]  /*19b0*/  FFMA.FTZ R8, R91, R90, R8 ;  /* 0x0000005a5b087223 */ /* 0x000fe20000010008 */
[----:B------:R-:W-:Y:S01]  /*19c0*/  FFMA.FTZ R47, R94, R86, R47 ;  /* 0x000000565e2f7223 */ /* 0x000fe2000001002f */
[C---:B------:R-:W-:Y:S01]  /*19d0*/  FADD.FTZ R33, R104.reuse, R33 ;  /* 0x0000002168217221 */ /* 0x040fe20000010000 */
[----:B------:R-:W-:Y:S01]  /*19e0*/  FFMA.FTZ R45, R104, R87, R45 ;  /* 0x00000057682d7223 */ /* 0x000fe2000001002d */
[----:B------:R-:W-:Y:S01]  /*19f0*/  FFMA.FTZ R104, R177, R104, R80 ;  /* 0x00000068b1687223 */ /* 0x000fe20000010050 */
[----:B------:R-:W-:Y:S01]  /*1a00*/  FADD.FTZ R80, -R224, R97 ;  /* 0x00000061e0507221 */ /* 0x000fe20000010100 */
[----:B------:R-:W-:Y:S01]  /*1a10*/  FMUL.FTZ R81, R174, R101 ;  /* 0x00000065ae517220 */ /* 0x000fe20000410000 */
[C---:B------:R-:W-:Y:S01]  /*1a20*/  FADD.FTZ R96, -R224.reuse, R99 ;  /* 0x00000063e0607221 */ /* 0x040fe20000010100 */
[----:B------:R-:W-:Y:S01]  /*1a30*/  FADD.FTZ R94, -R224, R98 ;  /* 0x00000062e05e7221 */ /* 0x000fe20000010100 */
[----:B------:R-:W-:Y:S01]  /*1a40*/  FMUL.FTZ R91, R219, R80 ;  /* 0x00000050db5b7220 */ /* 0x000fe20000410000 */
[----:B------:R-:W-:Y:S01]  /*1a50*/  FMUL.FTZ R80, R187, R102 ;  /* 0x00000066bb507220 */ /* 0x000fe20000410000 */
[----:B------:R-:W-:Y:S01]  /*1a60*/  FFMA.FTZ R9, R100, R87, R9 ;  /* 0x0000005764097223 */ /* 0x000fe20000010009 */
[----:B------:R-:W-:Y:S01]  /*1a70*/  FFMA.FTZ R92, R184, R105, R81 ;  /* 0x00000069b85c7223 */ /* 0x000fe20000010051 */
[C---:B------:R-:W-:Y:S01]  /*1a80*/  FMUL.FTZ R96, R219.reuse, R96 ;  /* 0x00000060db607220 */ /* 0x040fe20000410000 */
[----:B------:R-:W-:Y:S01]  /*1a90*/  FMUL.FTZ R94, R219, R94 ;  /* 0x0000005edb5e7220 */ /* 0x000fe20000410000 */
[----:B------:R-:W-:Y:S01]  /*1aa0*/  FFMA.FTZ R97, R175, R106, R80 ;  /* 0x0000006aaf617223 */ /* 0x000fe20000010050 */
[----:B------:R-:W-:Y:S01]  /*1ab0*/  FMUL.FTZ R81, R172, R103 ;  /* 0x00000067ac517220 */ /* 0x000fe20000410000 */
[C---:B------:R-:W-:Y:S01]  /*1ac0*/  FADD.FTZ R28, R107.reuse, R28 ;  /* 0x0000001c6b1c7221 */ /* 0x040fe20000010000 */
[----:B------:R-:W-:Y:S01]  /*1ad0*/  FFMA.FTZ R40, R107, R96, R40 ;  /* 0x000000606b287223 */ /* 0x000fe20000010028 */
[C---:B------:R-:W-:Y:S01]  /*1ae0*/  FADD.FTZ R16, R101.reuse, R16 ;  /* 0x0000001065107221 */ /* 0x040fe20000010000 */
[----:B------:R-:W-:Y:S01]  /*1af0*/  FFMA.FTZ R6, R101, R91, R6 ;  /* 0x0000005b65067223 */ /* 0x000fe20000010006 */
[----:B------:R-:W-:Y:S01]  /*1b00*/  FADD.FTZ R21, R102, R21 ;  /* 0x0000001566157221 */ /* 0x000fe20000010000 */
[C---:B------:R-:W-:Y:S01]  /*1b10*/  FADD.FTZ R120, R83.reuse, R120 ;  /* 0x0000007853787221 */ /* 0x040fe20000010000 */
[----:B------:R-:W-:Y:S01]  /*1b20*/  FFMA.FTZ R122, R83, R250, R122 ;  /* 0x000000fa537a7223 */ /* 0x000fe2000001007a */
[----:B------:R-:W0:Y:S01]  /*1b30*/  LDC.64 R84, c[0x0][0x438] ;  /* 0x00010e00ff547b82 */ /* 0x000e220000000a00 */
[C---:B------:R-:W-:Y:S01]  /*1b40*/  FADD.FTZ R100, -R224.reuse, R109 ;  /* 0x0000006de0647221 */ /* 0x040fe20000010100 */
[----:B------:R-:W-:Y:S01]  /*1b50*/  FADD.FTZ R110, -R224, R110 ;  /* 0x0000006ee06e7221 */ /* 0x000fe20000010100 */
[----:B------:R-:W-:Y:S01]  /*1b60*/  FMUL.FTZ R80, R193, R112 ;  /* 0x00000070c1507220 */ /* 0x000fe20000410000 */
[----:B------:R-:W-:Y:S01]  /*1b70*/  FFMA.FTZ R7, R102, R94, R7 ;  /* 0x0000005e66077223 */ /* 0x000fe20000010007 */
[----:B------:R-:W-:Y:S01]  /*1b80*/  FFMA.FTZ R107, R186, R107, R81 ;  /* 0x0000006bba6b7223 */ /* 0x000fe20000010051 */
[----:B------:R-:W-:Y:S01]  /*1b90*/  FMUL.FTZ R100, R219, R100 ;  /* 0x00000064db647220 */ /* 0x000fe20000410000 */
[----:B------:R-:W-:Y:S01]  /*1ba0*/  FADD.FTZ R102, -R224, R111 ;  /* 0x0000006fe0667221 */ /* 0x000fe20000010100 */
[----:B------:R-:W-:Y:S01]  /*1bb0*/  FFMA.FTZ R99, R181, R116, R80 ;  /* 0x00000074b5637223 */ /* 0x000fe20000010050 */
[----:B------:R-:W-:Y:S01]  /*1bc0*/  FMUL.FTZ R81, R178, R113 ;  /* 0x00000071b2517220 */ /* 0x000fe20000410000 */
[----:B------:R-:W-:Y:S01]  /*1bd0*/  FMUL.FTZ R101, R219, R110 ;  /* 0x0000006edb657220 */ /* 0x000fe20000410000 */
[----:B------:R-:W-:Y:S01]  /*1be0*/  FMUL.FTZ R80, R191, R114 ;  /* 0x00000072bf507220 */ /* 0x000fe20000410000 */
[C---:B------:R-:W-:Y:S01]  /*1bf0*/  FADD.FTZ R26, R117.reuse, R26 ;  /* 0x0000001a751a7221 */ /* 0x040fe20000010000 */
[----:B------:R-:W-:Y:S01]  /*1c00*/  FFMA.FTZ R38, R117, R100, R38 ;  /* 0x0000006475267223 */ /* 0x000fe20000010026 */
[----:B------:R-:W-:Y:S01]  /*1c10*/  FFMA.FTZ R117, R180, R117, R81 ;  /* 0x00000075b4757223 */ /* 0x000fe20000010051 */
[C---:B------:R-:W-:Y:S01]  /*1c20*/  FADD.FTZ R27, R118.reuse, R27 ;  /* 0x0000001b761b7221 */ /* 0x040fe20000010000 */
[----:B------:R-:W-:Y:S01]  /*1c30*/  FFMA.FTZ R39, R118, R101, R39 ;  /* 0x0000006576277223 */ /* 0x000fe20000010027 */
[----:B------:R-:W-:Y:S01]  /*1c40*/  FMUL.FTZ R102, R219, R102 ;  /* 0x00000066db667220 */ /* 0x000fe20000410000 */
[----:B------:R-:W-:Y:S01]  /*1c50*/  FFMA.FTZ R118, R179, R118, R80 ;  /* 0x00000076b3767223 */ /* 0x000fe20000010050 */
[----:B------:R-:W-:Y:S01]  /*1c60*/  FMUL.FTZ R81, R176, R115 ;  /* 0x00000073b0517220 */ /* 0x000fe20000410000 */
[----:B------:R-:W-:Y:S01]  /*1c70*/  FFMA.FTZ R80, R226, R229, RZ ;  /* 0x000000e5e2507223 */ /* 0x000fe200000100ff */
[----:B------:R-:W-:Y:S01]  /*1c80*/  FADD.FTZ R83, RZ, R229 ;  /* 0x000000e5ff537221 */ /* 0x000fe20000010000 */
[C---:B------:R-:W-:Y:S01]  /*1c90*/  FADD.FTZ R24, R119.reuse, R24 ;  /* 0x0000001877187221 */ /* 0x040fe20000010000 */
[----:B------:R-:W-:Y:S01]  /*1ca0*/  FFMA.FTZ R36, R119, R102, R36 ;  /* 0x0000006677247223 */ /* 0x000fe20000010024 */
        /* <DEDUP_REMOVED lines=38> */
[----:B------:R-:W-:Y:S02]  /*1f10*/  FMUL.FTZ R98, R219, R98 ;  /* 0x00000062db627220 */ /* 0x000fe40000410000 */
[----:B------:R-:W-:Y:S01]  /*1f20*/  FFMA.FTZ R81, R96, R107, R81 ;  /* 0x0000006b60517223 */ /* 0x000fe20000010051 */
[----:B------:R-:W-:-:S03]  /*1f30*/  FADD.FTZ R80, R107, R80 ;  /* 0x000000506b507221 */ /* 0x000fc60000010000 */
[----:B------:R-:W-:Y:S01]  /*1f40*/  FFMA.FTZ R81, R98, R99, R81 ;  /* 0x0000006362517223 */ /* 0x000fe20000010051 */
[----:B------:R-:W-:Y:S01]  /*1f50*/  FADD.FTZ R80, R99, R80 ;  /* 0x0000005063507221 */ /* 0x000fe20000010000 */
[----:B------:R-:W-:Y:S02]  /*1f60*/  UISETP.NE.AND UP0, UPT, UR14, URZ, UPT ;  /* 0x000000ff0e00728c */ /* 0x000fe4000bf05270 */
[----:B------:R-:W-:Y:S01]  /*1f70*/  FFMA.FTZ R82, R100, R117, R81 ;  /* 0x0000007564527223 */ /* 0x000fe20000010051 */
[----:B------:R-:W-:Y:S01]  /*1f80*/  FADD.FTZ R81, R80, R117 ;  /* 0x0000007550517221 */ /* 0x000fe20000010000 */
[----:B------:R-:W-:Y:S01]  /*1f90*/  UMOV UR4, 0xffffffff ;  /* 0xffffffff00047882 */ /* 0x000fe20000000000 */
[----:B0-----:R-:W-:Y:S01]  /*1fa0*/  ISETP.NE.U32.AND P0, PT, R84, RZ, PT ;  /* 0x000000ff5400720c */ /* 0x001fe20003f05070 */
[----:B------:R-:W-:Y:S01]  /*1fb0*/  FFMA.FTZ R83, R101, R118, R82 ;  /* 0x0000007665537223 */ /* 0x000fe20000010052 */
[----:B------:R-:W-:Y:S01]  /*1fc0*/  FADD.FTZ R80, R81, R118 ;  /* 0x0000007651507221 */ /* 0x000fe20000010000 */
[----:B------:R-:W-:Y:S01]  /*1fd0*/  PLOP3.LUT P3, PT, PT, PT, UP0, 0x80, 0x8 ;  /* 0x000000000008781c */ /* 0x000fe20003f6f008 */
[C---:B------:R-:W-:Y:S01]  /*1fe0*/  FADD.FTZ R30, R105.reuse, R30 ;  /* 0x0000001e691e7221 */ /* 0x040fe20000010000 */
[----:B------:R-:W-:Y:S01]  /*1ff0*/  FFMA.FTZ R42, R105, R91, R42 ;  /* 0x0000005b692a7223 */ /* 0x000fe2000001002a */
[C---:B------:R-:W-:Y:S01]  /*2000*/  FADD.FTZ R31, R106.reuse, R31 ;  /* 0x0000001f6a1f7221 */ /* 0x040fe20000010000 */
[----:B------:R-:W-:Y:S01]  /*2010*/  FFMA.FTZ R43, R106, R94, R43 ;  /* 0x0000005e6a2b7223 */ /* 0x000fe2000001002b */
[C---:B------:R-:W-:Y:S01]  /*2020*/  FADD.FTZ R18, R103.reuse, R18 ;  /* 0x0000001267127221 */ /* 0x040fe20000010000 */
[----:B------:R-:W-:Y:S01]  /*2030*/  FFMA.FTZ R4, R103, R96, R4 ;  /* 0x0000006067047223 */ /* 0x000fe20000010004 */
[C---:B------:R-:W-:Y:S01]  /*2040*/  FADD.FTZ R29, R116.reuse, R29 ;  /* 0x0000001d741d7221 */ /* 0x040fe20000010000 */
[-C--:B------:R-:W-:Y:S01]  /*2050*/  FFMA.FTZ R41, R116, R98.reuse, R41 ;  /* 0x0000006274297223 */ /* 0x080fe20000010029 */
[C---:B------:R-:W-:Y:S01]  /*2060*/  FADD.FTZ R23, R112.reuse, R23 ;  /* 0x0000001770177221 */ /* 0x040fe20000010000 */
[----:B------:R-:W-:Y:S01]  /*2070*/  FFMA.FTZ R5, R112, R98, R5 ;  /* 0x0000006270057223 */ /* 0x000fe20000010005 */
[C---:B------:R-:W-:Y:S01]  /*2080*/  FADD.FTZ R20, R113.reuse, R20 ;  /* 0x0000001471147221 */ /* 0x040fe20000010000 */
[----:B------:R-:W-:Y:S01]  /*2090*/  FFMA.FTZ R2, R113, R100, R2 ;  /* 0x0000006471027223 */ /* 0x000fe20000010002 */
[C---:B------:R-:W-:Y:S01]  /*20a0*/  FADD.FTZ R25, R114.reuse, R25 ;  /* 0x0000001972197221 */ /* 0x040fe20000010000 */
[----:B------:R-:W-:Y:S01]  /*20b0*/  FFMA.FTZ R3, R114, R101, R3 ;  /* 0x0000006572037223 */ /* 0x000fe20000010003 */
[C---:B------:R-:W-:Y:S01]  /*20c0*/  FADD.FTZ R22, R115.reuse, R22 ;  /* 0x0000001673167221 */ /* 0x040fe20000010000 */
[----:B------:R-:W-:Y:S01]  /*20d0*/  FFMA.FTZ R0, R115, R102, R0 ;  /* 0x0000006673007223 */ /* 0x000fe20000010000 */
[----:B------:R-:W-:Y:S01]  /*20e0*/  ISETP.NE.AND.EX P0, PT, R85, RZ, PT, P0 ;  /* 0x000000ff5500720c */ /* 0x000fe20003f05300 */
        /* <DEDUP_REMOVED lines=21> */
.L_x_3702:
        /* <DEDUP_REMOVED lines=22> */
[C---:B0-----:R-:W-:Y:S01]  /*23a0*/  FMUL.FTZ R80, R219.reuse, R226 ;  /* 0x000000e2db507220 */ /* 0x041fe20000410000 */
[C---:B------:R-:W-:Y:S01]  /*23b0*/  FMUL.FTZ R81, R219.reuse, R232 ;  /* 0x000000e8db517220 */ /* 0x040fe20000410000 */
[C---:B------:R-:W-:Y:S01]  /*23c0*/  FMUL.FTZ R82, R219.reuse, R230 ;  /* 0x000000e6db527220 */ /* 0x040fe20000410000 */
[----:B------:R-:W-:Y:S01]  /*23d0*/  FMUL.FTZ R83, R219, R228 ;  /* 0x000000e4db537220 */ /* 0x000fe20000410000 */
[----:B------:R-:W-:Y:S06]  /*23e0*/  BRA `(.L_x_3645) ;  /* 0x0000000800207947 */ /* 0x000fec0003800000 */
.L_x_3644:
        /* <DEDUP_REMOVED lines=17> */
.L_x_3643:
        /* <DEDUP_REMOVED lines=20> */
.L_x_3646:
        /* <DEDUP_REMOVED lines=21> */
.L_x_3642:
        /* <DEDUP_REMOVED lines=16> */
[C---:B0----5:R-:W-:Y:S01]  /*2890*/  FFMA.FTZ R80, R219.reuse, R226, R48 ;  /* 0x000000e2db507223 */ /* 0x061fe20000010030 */
[C---:B------:R-:W-:Y:S01]  /*28a0*/  FFMA.FTZ R81, R219.reuse, R232, R49 ;  /* 0x000000e8db517223 */ /* 0x040fe20000010031 */
[C---:B------:R-:W-:Y:S01]  /*28b0*/  FFMA.FTZ R82, R219.reuse, R233, R50 ;  /* 0x000000e9db527223 */ /* 0x040fe20000010032 */
[----:B------:R-:W-:Y:S01]  /*28c0*/  FFMA.FTZ R83, R219, R228, R51 ;  /* 0x000000e4db537223 */ /* 0x000fe20000010033 */
[----:B------:R-:W-:Y:S06]  /*28d0*/  BRA `(.L_x_3645) ;  /* 0x0000000000e47947 */ /* 0x000fec0003800000 */
.L_x_3648:
        /* <DEDUP_REMOVED lines=17> */
.L_x_3647:
        /* <DEDUP_REMOVED lines=20> */
.L_x_3649:
        /* <DEDUP_REMOVED lines=20> */
.L_x_3645:
        /* <DEDUP_REMOVED lines=9> */
[----:B-1----:R-:W-:-:S04]  /*2d00*/  @P0 IMAD.WIDE.U32 R114, R222, 0x10, R112 ;  /* 0x00000010de720825 */ /* 0x002fc800078e0070 */
[C---:B0-----:R-:W-:Y:S01]  /*2d10*/  IMAD.WIDE.U32 R112, R222.reuse, 0x10, R108 ;  /* 0x00000010de707825 */ /* 0x041fe200078e006c */
[----:B------:R0:W-:Y:S03]  /*2d20*/  @P0 STG.E.128 desc[UR10][R114.64], R76 ;  /* 0x0000004c72000986 */ /* 0x0001e6000c101d0a */
[----:B--2---:R-:W-:Y:S01]  /*2d30*/  @P1 IMAD.WIDE.U32 R110, R222, 0x10, R110 ;  /* 0x00000010de6e1825 */ /* 0x004fe200078e006e */
        /* <DEDUP_REMOVED lines=26> */
.L_x_3652:
        /* <DEDUP_REMOVED lines=17> */
.L_x_3651:
        /* <DEDUP_REMOVED lines=18> */
.L_x_3654:
        /* <DEDUP_REMOVED lines=13> */
.L_x_3650:
        /* <DEDUP_REMOVED lines=23> */
.L_x_3656:
        /* <DEDUP_REMOVED lines=17> */
.L_x_3655:
        /* <DEDUP_REMOVED lines=18> */
.L_x_3657:
        /* <DEDUP_REMOVED lines=11> */
[----:B------:R-:W-:-:S07]  /*3630*/  FMUL.FTZ R83, R219, R242 ;  /* 0x000000f2db537220 */ /* 0x000fce0000410000 */
.L_x_3653:
        /* <DEDUP_REMOVED lines=32> */
.L_x_3660:
        /* <DEDUP_REMOVED lines=17> */
.L_x_3659:
        /* <DEDUP_REMOVED lines=18> */
.L_x_3662:
        /* <DEDUP_REMOVED lines=13> */
.L_x_3658:
        /* <DEDUP_REMOVED lines=10> */
[C---:B------:R-:W-:Y:S01]  /*3be0*/  FMUL.FTZ R80, R219.reuse, R240 ;  /* 0x000000f0db507220 */ /* 0x040fe20000410000 */
        /* <DEDUP_REMOVED lines=12> */
.L_x_3664:
        /* <DEDUP_REMOVED lines=17> */
.L_x_3663:
        /* <DEDUP_REMOVED lines=18> */
.L_x_3665:
        /* <DEDUP_REMOVED lines=11> */
[----:B------:R-:W-:-:S07]  /*3f90*/  FMUL.FTZ R83, R219, R252 ;  /* 0x000000fcdb537220 */ /* 0x000fce0000410000 */
.L_x_3661:
        /* <DEDUP_REMOVED lines=32> */
.L_x_3668:
        /* <DEDUP_REMOVED lines=17> */
.L_x_3667:
        /* <DEDUP_REMOVED lines=18> */
.L_x_3670:
        /* <DEDUP_REMOVED lines=13> */
.L_x_3666:
        /* <DEDUP_REMOVED lines=23> */
.L_x_3672:
        /* <DEDUP_REMOVED lines=17> */
.L_x_3671:
        /* <DEDUP_REMOVED lines=18> */
.L_x_3673:
        /* <DEDUP_REMOVED lines=12> */
.L_x_3669:
        /* <DEDUP_REMOVED lines=32> */
.L_x_3676:
        /* <DEDUP_REMOVED lines=17> */
.L_x_3675:
        /* <DEDUP_REMOVED lines=18> */
.L_x_3678:
        /* <DEDUP_REMOVED lines=13> */
.L_x_3674:
[----:B------:R-:W-:Y:S05]  /*4e00*/  @!P0 BRA `(.L_x_3679) ;  /* 0x00000000009c8947 */ /* 0x000fea0003800000 */
[----:B------:R-:W-:Y:S05]  /*4e10*/  @!P1 BRA `(.L_x_3680) ;  /* 0x0000000000549947 */ /* 0x000fea0003800000 */
        /* <DEDUP_REMOVED lines=21> */
.L_x_3680:
        /* <DEDUP_REMOVED lines=17> */
.L_x_3679:
        /* <DEDUP_REMOVED lines=18> */
.L_x_3681:
        /* <DEDUP_REMOVED lines=11> */
[----:B------:R-:W-:-:S07]  /*5250*/  FMUL.FTZ R83, R219, R96 ;  /* 0x00000060db537220 */ /* 0x000fce0000410000 */
.L_x_3677:
        /* <DEDUP_REMOVED lines=32> */
.L_x_3684:
        /* <DEDUP_REMOVED lines=17> */
.L_x_3683:
        /* <DEDUP_REMOVED lines=18> */
.L_x_3686:
        /* <DEDUP_REMOVED lines=13> */
.L_x_3682:
        /* <DEDUP_REMOVED lines=23> */
.L_x_3688:
        /* <DEDUP_REMOVED lines=17> */
.L_x_3687:
        /* <DEDUP_REMOVED lines=18> */
.L_x_3689:
        /* <DEDUP_REMOVED lines=11> */
[----:B------:R-:W-:-:S07]  /*5bb0*/  FMUL.FTZ R83, R219, R102 ;  /* 0x00000066db537220 */ /* 0x000fce0000410000 */
.L_x_3685:
        /* <DEDUP_REMOVED lines=13> */
.L_x_3640:
        /* <DEDUP_REMOVED lines=96> */
.L_x_3639:
[----:B------:R-:W-:Y:S05]  /*6290*/  BSYNC B0 ;  /* 0x0000000000007941 */ /* 0x000fea0003800000 */
.L_x_3638:
        /* <DEDUP_REMOVED lines=106> */
[----:B------:R-:W-:Y:S01]  /*6940*/  LDS R26, [R2+0x2800] ;  /* 0x00280000021a7984 */ /* 0x000fe20000000800 */
[----:B0-----:R-:W-:-:S03]  /*6950*/  FADD.FTZ R11, R48, R11 ;  /* 0x0000000b300b7221 */ /* 0x001fc60000010000 */
        /* <DEDUP_REMOVED lines=13> */
[----:B------:R-:W-:Y:S04]  /*6a30*/  STS.128 [R20], R92 ;  /* 0x0000005c14007388 */ /* 0x000fe80000000c00 */
        /* <DEDUP_REMOVED lines=88> */
[----:B0-----:R-:W-:-:S03]  /*6fc0*/  FADD.FTZ R11, R48, R11 ;  /* 0x0000000b300b7221 */ /* 0x001fc60000010000 */
[----:B------:R-:W0:Y:S01]  /*6fd0*/  LDS R49, [R2+0x1e00] ;  /* 0x001e000002317984 */ /* 0x000e220000000800 */
[----:B-----5:R-:W-:Y:S01]  /*6fe0*/  FADD.FTZ R53, R11, R4 ;  /* 0x000000040b357221 */ /* 0x020fe20000010000 */
[----:B------:R-:W-:Y:S02]  /*6ff0*/  IADD3.X R11, PT, PT, RZ, RZ, RZ, P0, !PT ;  /* 0x000000ffff0b7210 */ /* 0x000fe400007fe4ff */
[----:B------:R-:W5:Y:S01]  /*7000*/  LDS R41, [R2+0x1400] ;  /* 0x0014000002297984 */ /* 0x000f620000000800 */
[----:B------:R-:W-:Y:S01]  /*7010*/  FADD.FTZ R5, R50, R5 ;  /* 0x0000000532057221 */ /* 0x000fe20000010000 */
[C---:B------:R-:W-:Y:S02]  /*7020*/  SHF.L.U64.HI R11, R10.reuse, 0x2, R11 ;  /* 0x000000020a0b7819 */ /* 0x040fe4000001020b */
[----:B------:R-:W5:Y:S01]  /*7030*/  LDS R15, [R2+0xa00] ;  /* 0x000a0000020f7984 */ /* 0x000f620000000800 */
[----:B------:R-:W-:Y:S01]  /*7040*/  SHF.L.U32 R10, R10, 0x2, RZ ;  /* 0x000000020a0a7819 */ /* 0x000fe200000006ff */
[----:B------:R-:W-:-:S02]  /*7050*/  FADD.FTZ R55, R5, R6 ;  /* 0x0000000605377221 */ /* 0x000fc40000010000 */
[----:B------:R-:W5:Y:S01]  /*7060*/  LDS R67, [R2+0x2a00] ;  /* 0x002a000002437984 */ /* 0x000f620000000800 */
[C---:B------:R-:W-:Y:S01]  /*7070*/  IADD3 R4, P0, PT, R10.reuse, UR18, RZ ;  /* 0x000000120a047c10 */ /* 0x040fe2000ff1e0ff */
[----:B------:R-:W-:Y:S01]  /*7080*/  FADD.FTZ R12, RZ, R12 ;  /* 0x0000000cff0c7221 */ /* 0x000fe20000010000 */
[C---:B------:R-:W-:Y:S01]  /*7090*/  IADD3 R6, P1, PT, R10.reuse, UR16, RZ ;  /* 0x000000100a067c10 */ /* 0x040fe2000ff3e0ff */
[----:B------:R-:W5:Y:S01]  /*70a0*/  LDS R51, [R2+0x2000] ;  /* 0x0020000002337984 */ /* 0x000f620000000800 */
[----:B------:R-:W-:Y:S01]  /*70b0*/  IADD3 R8, P2, PT, R10, UR22, RZ ;  /* 0x000000160a087c10 */ /* 0x000fe2000ff5e0ff */
[----:B------:R-:W-:Y:S01]  /*70c0*/  FADD.FTZ R12, R12, R33 ;  /* 0x000000210c0c7221 */ /* 0x000fe20000010000 */
[----:B------:R-:W-:Y:S01]  /*70d0*/  IADD3 R10, P3, PT, R10, UR20, RZ ;  /* 0x000000140a0a7c10 */ /* 0x000fe2000ff7e0ff */
[----:B------:R-:W5:Y:S01]  /*70e0*/  LDS R16, [R2+0x1600] ;  /* 0x0016000002107984 */ /* 0x000f620000000800 */
[C---:B------:R-:W-:Y:S01]  /*70f0*/  IADD3.X R5, PT, PT, R11.reuse, UR19, RZ, P0, !PT ;  /* 0x000000130b057c10 */ /* 0x040fe200087fe4ff */
[----:B------:R-:W-:Y:S01]  /*7100*/  FADD.FTZ R0, RZ, R0 ;  /* 0x00000000ff007221 */ /* 0x000fe20000010000 */
[C---:B------:R-:W-:Y:S01]  /*7110*/  IADD3.X R7, PT, PT, R11.reuse, UR17, RZ, P1, !PT ;  /* 0x000000110b077c10 */ /* 0x040fe20008ffe4ff */
[----:B------:R-:W5:Y:S01]  /*7120*/  LDS R69, [R2+0x2c00] ;  /* 0x002c000002457984 */ /* 0x000f620000000800 */
[C---:B------:R-:W-:Y:S01]  /*7130*/  IADD3.X R9, PT, PT, R11.reuse, UR23, RZ, P2, !PT ;  /* 0x000000170b097c10 */ /* 0x040fe200097fe4ff */
[----:B-1----:R-:W-:Y:S01]  /*7140*/  FADD.FTZ R12, R12, R47 ;  /* 0x0000002f0c0c7221 */ /* 0x002fe20000010000 */
[----:B------:R-:W-:Y:S01]  /*7150*/  IADD3.X R11, PT, PT, R11, UR21, RZ, P3, !PT ;  /* 0x000000150b0b7c10 */ /* 0x000fe20009ffe4ff */
[----:B------:R-:W1:Y:S01]  /*7160*/  LDS R18, [R2+0x2200] ;  /* 0x0022000002127984 */ /* 0x000e620000000800 */
[----:B--2---:R-:W-:-:S03]  /*7170*/  FADD.FTZ R0, R0, R39 ;  /* 0x0000002700007221 */ /* 0x004fc60000010000 */
[----:B------:R-:W2:Y:S01]  /*7180*/  LDS R20, [R2+0x2e00] ;  /* 0x002e000002147984 */ /* 0x000ea20000000800 */
[----:B---3--:R-:W-:-:S03]  /*7190*/  FADD.FTZ R14, RZ, R14 ;  /* 0x0000000eff0e7221 */ /* 0x008fc60000010000 */
[----:B------:R-:W-:Y:S01]  /*71a0*/  STG.E desc[UR10][R4.64], R27 ;  /* 0x0000001b04007986 */ /* 0x000fe2000c10190a */
[----:B----4-:R-:W-:-:S03]  /*71b0*/  FADD.FTZ R65, R12, R65 ;  /* 0x000000410c417221 */ /* 0x010fc60000010000 */
[----:B------:R-:W-:Y:S01]  /*71c0*/  STG.E desc[UR10][R6.64], R3 ;  /* 0x0000000306007986 */ /* 0x000fe2000c10190a */
[----:B0-----:R-:W-:-:S03]  /*71d0*/  FADD.FTZ R0, R0, R49 ;  /* 0x0000003100007221 */ /* 0x001fc60000010000 */
        /* <DEDUP_REMOVED lines=31> */
.L_x_3641:
        /* <DEDUP_REMOVED lines=8> */
.L_x_3692:
[----:B------:R-:W-:Y:S05]  /*7450*/  BSYNC B2 ;  /* 0x0000000000027941 */ /* 0x000fea0003800000 */
.L_x_3691:
        /* <DEDUP_REMOVED lines=8> */
.L_x_3693:
[----:B------:R-:W-:Y:S01]  /*74e0*/  FADD.FTZ R81, R80, R81 ;  /* 0x0000005150517221 */ /* 0x000fe20000010000 */
[----:B------:R-:W-:-:S04]  /*74f0*/  HFMA2 R111, -RZ, RZ, 0, 1.1920928955078125e-07 ;  /* 0x00000002ff6f7431 */ /* 0x000fc800000001ff */
[----:B------:R-:W-:Y:S02]  /*7500*/  MOV R112, R81 ;  /* 0x0000005100707202 */ /* 0x000fe40000000f00 */
[----:B------:R-:W-:-:S07]  /*7510*/  MOV R82, R110 ;  /* 0x0000006e00527202 */ /* 0x000fce0000000f00 */
[----:B------:R-:W-:Y:S05]  /*7520*/  WARPSYNC.COLLECTIVE R109, `(.L_x_3694) ;  /* 0x000000006d087348 */ /* 0x000fea0003c00000 */
[----:B------:R0:W1:Y:S02]  /*7530*/  SHFL.BFLY P1, R110, R112, R111, R114 ;  /* 0x0c00006f706e7389 */ /* 0x0000640000020072 */
[----:B01----:R-:W-:Y:S05]  /*7540*/  ENDCOLLECTIVE ;  /* 0x000000000000791b */ /* 0x003fea0003800000 */
.L_x_3694:
[----:B------:R-:W-:-:S05]  /*7550*/  FADD.FTZ R82, R83, R82 ;  /* 0x0000005253527221 */ /* 0x000fca0000010000 */
[----:B------:R-:W-:Y:S02]  /*7560*/  MOV R112, R82 ;  /* 0x0000005200707202 */ /* 0x000fe40000000f00 */
[----:B------:R-:W-:-:S07]  /*7570*/  MOV R106, R110 ;  /* 0x0000006e006a7202 */ /* 0x000fce0000000f00 */
[----:B------:R-:W-:Y:S05]  /*7580*/  WARPSYNC.COLLECTIVE R109, `(.L_x_3695) ;  /* 0x000000006d087348 */ /* 0x000fea0003c00000 */
[----:B------:R0:W1:Y:S02]  /*7590*/  SHFL.BFLY P1, R110, R112, R111, R114 ;  /* 0x0c00006f706e7389 */ /* 0x0000640000020072 */
[----:B01----:R-:W-:Y:S05]  /*75a0*/  ENDCOLLECTIVE ;  /* 0x000000000000791b */ /* 0x003fea0003800000 */
.L_x_3695:
[----:B------:R-:W-:Y:S01]  /*75b0*/  FADD.FTZ R106, R81, R106 ;  /* 0x0000006a516a7221 */ /* 0x000fe20000010000 */
[----:B------:R-:W-:-:S04]  /*75c0*/  HFMA2 R111, -RZ, RZ, 0, 2.384185791015625e-07 ;  /* 0x00000004ff6f7431 */ /* 0x000fc800000001ff */
[----:B------:R-:W-:Y:S02]  /*75d0*/  MOV R112, R106 ;  /* 0x0000006a00707202 */ /* 0x000fe40000000f00 */
[----:B------:R-:W-:-:S07]  /*75e0*/  MOV R103, R110 ;  /* 0x0000006e00677202 */ /* 0x000fce0000000f00 */
[----:B------:R-:W-:Y:S05]  /*75f0*/  WARPSYNC.COLLECTIVE R109, `(.L_x_3696) ;  /* 0x000000006d087348 */ /* 0x000fea0003c00000 */
[----:B------:R0:W1:Y:S02]  /*7600*/  SHFL.BFLY P1, R110, R112, R111, R114 ;  /* 0x0c00006f706e7389 */ /* 0x0000640000020072 */
[----:B01----:R-:W-:Y:S05]  /*7610*/  ENDCOLLECTIVE ;  /* 0x000000000000791b */ /* 0x003fea0003800000 */
.L_x_3696:
[----:B------:R-:W-:-:S05]  /*7620*/  FADD.FTZ R103, R82, R103 ;  /* 0x0000006752677221 */ /* 0x000fca0000010000 */
[----:B------:R-:W-:Y:S02]  /*7630*/  MOV R112, R103 ;  /* 0x0000006700707202 */ /* 0x000fe40000000f00 */
[----:B------:R-:W-:-:S07]  /*7640*/  MOV R105, R110 ;  /* 0x0000006e00697202 */ /* 0x000fce0000000f00 */
[----:B------:R-:W-:Y:S05]  /*7650*/  WARPSYNC.COLLECTIVE R109, `(.L_x_3697) ;  /* 0x000000006d087348 */ /* 0x000fea0003c00000 */
[----:B------:R0:W1:Y:S02]  /*7660*/  SHFL.BFLY P1, R110, R112, R111, R114 ;  /* 0x0c00006f706e7389 */ /* 0x0000640000020072 */
[----:B01----:R-:W-:Y:S05]  /*7670*/  ENDCOLLECTIVE ;  /* 0x000000000000791b */ /* 0x003fea0003800000 */
.L_x_3697:
[----:B------:R-:W-:Y:S01]  /*7680*/  FADD.FTZ R105, R106, R105 ;  /* 0x000000696a697221 */ /* 0x000fe20000010000 */
[----:B------:R-:W-:-:S04]  /*7690*/  HFMA2 R111, -RZ, RZ, 0, 4.76837158203125e-07 ;  /* 0x00000008ff6f7431 */ /* 0x000fc800000001ff */
[----:B------:R-:W-:Y:S02]  /*76a0*/  MOV R112, R105 ;  /* 0x0000006900707202 */ /* 0x000fe40000000f00 */
[----:B------:R-:W-:-:S07]  /*76b0*/  MOV R108, R110 ;  /* 0x0000006e006c7202 */ /* 0x000fce0000000f00 */
[----:B------:R-:W-:Y:S05]  /*76c0*/  WARPSYNC.COLLECTIVE R109, `(.L_x_3698) ;  /* 0x000000006d087348 */ /* 0x000fea0003c00000 */
[----:B------:R0:W1:Y:S02]  /*76d0*/  SHFL.BFLY P1, R110, R112, R111, R114 ;  /* 0x0c00006f706e7389 */ /* 0x0000640000020072 */
[----:B01----:R-:W-:Y:S05]  /*76e0*/  ENDCOLLECTIVE ;  /* 0x000000000000791b */ /* 0x003fea0003800000 */
.L_x_3698:
[----:B------:R-:W-:-:S05]  /*76f0*/  FADD.FTZ R108, R103, R108 ;  /* 0x0000006c676c7221 */ /* 0x000fca0000010000 */
[----:B------:R-:W-:Y:S02]  /*7700*/  MOV R112, R108 ;  /* 0x0000006c00707202 */ /* 0x000fe40000000f00 */
[----:B------:R-:W-:-:S07]  /*7710*/  MOV R80, R110 ;  /* 0x0000006e00507202 */ /* 0x000fce0000000f00 */
[----:B------:R-:W-:Y:S05]  /*7720*/  WARPSYNC.COLLECTIVE R109, `(.L_x_3699) ;  /* 0x000000006d087348 */ /* 0x000fea0003c00000 */
[----:B------:R0:W1:Y:S02]  /*7730*/  SHFL.BFLY P1, R110, R112, R111, R114 ;  /* 0x0c00006f706e7389 */ /* 0x0000640000020072 */
[----:B01----:R-:W-:Y:S05]  /*7740*/  ENDCOLLECTIVE ;  /* 0x000000000000791b */ /* 0x003fea0003800000 */
.L_x_3699:
[----:B------:R-:W-:Y:S01]  /*7750*/  FADD.FTZ R80, R105, R80 ;  /* 0x0000005069507221 */ /* 0x000fe20000010000 */
[----:B------:R-:W-:-:S04]  /*7760*/  HFMA2 R111, -RZ, RZ, 0, 9.5367431640625e-07 ;  /* 0x00000010ff6f7431 */ /* 0x000fc800000001ff */
[----:B------:R-:W-:Y:S02]  /*7770*/  MOV R112, R80 ;  /* 0x0000005000707202 */ /* 0x000fe40000000f00 */
[----:B------:R-:W-:-:S07]  /*7780*/  MOV R83, R110 ;  /* 0x0000006e00537202 */ /* 0x000fce0000000f00 */
[----:B------:R-:W-:Y:S05]  /*7790*/  WARPSYNC.COLLECTIVE R109, `(.L_x_3700) ;  /* 0x000000006d087348 */ /* 0x000fea0003c00000 */
[----:B------:R0:W1:Y:S02]  /*77a0*/  SHFL.BFLY P1, R110, R112, R111, R114 ;  /* 0x0c00006f706e7389 */ /* 0x0000640000020072 */
[----:B01----:R-:W-:Y:S05]  /*77b0*/  ENDCOLLECTIVE ;  /* 0x000000000000791b */ /* 0x003fea0003800000 */
.L_x_3700:
[----:B------:R-:W-:-:S05]  /*77c0*/  FADD.FTZ R81, R108, R83 ;  /* 0x000000536c517221 */ /* 0x000fca0000010000 */
[----:B------:R-:W-:Y:S02]  /*77d0*/  MOV R112, R81 ;  /* 0x0000005100707202 */ /* 0x000fe40000000f00 */
[----:B------:R-:W-:-:S07]  /*77e0*/  MOV R83, R110 ;  /* 0x0000006e00537202 */ /* 0x000fce0000000f00 */
[----:B------:R-:W-:Y:S05]  /*77f0*/  WARPSYNC.COLLECTIVE R109, `(.L_x_3701) ;  /* 0x000000006d087348 */ /* 0x000fea0003c00000 */
[----:B------:R0:W1:Y:S02]  /*7800*/  SHFL.BFLY P1, R110, R112, R111, R114 ;  /* 0x0c00006f706e7389 */ /* 0x0000640000020072 */
[----:B01----:R-:W-:Y:S05]  /*7810*/  ENDCOLLECTIVE ;  /* 0x000000000000791b */ /* 0x003fea0003800000 */
.L_x_3701:
[----:B------:R-:W-:Y:S01]  /*7820*/  MOV R82, R110 ;  /* 0x0000006e00527202 */ /* 0x000fe20000000f00 */
[----:B------:R-:W-:Y:S06]  /*7830*/  BRA `(.L_x_3702) ;  /* 0xffffffa800807947 */ /* 0x000fec000383ffff */
.L_x_3703:
        /* <DEDUP_REMOVED lines=12> */
.L_x_5019:


//--------------------- .text._ZN10layer_norm31ln_parallel_residual_bwd_kernelINS_13Kernel_traitsI6__halfffffjLj768ELj1ELj4ELj1ELj16ENS_18Kernel_traits_baseILj768ES2_ffffjLj128EEEEELb0ELb1ELb0EEEvNS_9BwdParamsE --------------------------
	.section	.text._ZN10layer_norm31ln_parallel_residual_bwd_kernelINS_13Kernel_traitsI6__halfffffjLj768ELj1ELj4ELj1ELj16ENS_18Kernel_traits_baseILj768ES2_ffffjLj128EEEEELb0ELb1ELb0EEEvNS_9BwdParamsE,"ax",@progbits
	.align	128
        .global         _ZN10layer_norm31ln_parallel_residual_bwd_kernelINS_13Kernel_traitsI6__halfffffjLj768ELj1ELj4ELj1ELj16ENS_18Kernel_traits_baseILj768ES2_ffffjLj128EEEEELb0ELb1ELb0EEEvNS_9BwdParamsE
        .type           _ZN10layer_norm31ln_parallel_residual_bwd_kernelINS_13Kernel_traitsI6__halfffffjLj768ELj1ELj4ELj1ELj16ENS_18Kernel_traits_baseILj768ES2_ffffjLj128EEEEELb0ELb1ELb0EEEvNS_9BwdParamsE,@function
        .size           _ZN10layer_norm31ln_parallel_residual_bwd_kernelINS_13Kernel_traitsI6__halfffffjLj768ELj1ELj4ELj1ELj16ENS_18Kernel_traits_baseILj768ES2_ffffjLj128EEEEELb0ELb1ELb0EEEvNS_9BwdParamsE,(.L_x_5020 - _ZN10layer_norm31ln_parallel_residual_bwd_kernelINS_13Kernel_traitsI6__halfffffjLj768ELj1ELj4ELj1ELj16ENS_18Kernel_traits_baseILj768ES2_ffffjLj128EEEEELb0ELb1ELb0EEEvNS_9BwdParamsE)
        .other          _ZN10layer_norm31ln_parallel_residual_bwd_kernelINS_13Kernel_traitsI6__halfffffjLj768ELj1ELj4ELj1ELj16ENS_18Kernel_traits_baseILj768ES2_ffffjLj128EEEEELb0ELb1ELb0EEEvNS_9BwdParamsE,@"STO_CUDA_ENTRY STV_DEFAULT"
_ZN10layer_norm31ln_parallel_residual_bwd_kernelINS_13Kernel_traitsI6__halfffffjLj768ELj1ELj4ELj1ELj16ENS_18Kernel_traits_baseILj768ES2_ffffjLj128EEEEELb0ELb1ELb0EEEvNS_9BwdParamsE:
.text._ZN10layer_norm31ln_parallel_residual_bwd_kernelINS_13Kernel_traitsI6__halfffffjLj768ELj1ELj4ELj1ELj16ENS_18Kernel_traits_baseILj768ES2_ffffjLj128EEEEELb0ELb1ELb0EEEvNS_9BwdParamsE:
        /* <DEDUP_REMOVED lines=20> */
[C---:B------:R-:W-:Y:S02]  /*0140*/  ISETP.GE.U32.AND P2, PT, R2.reuse, 0x60, PT ;  /* 0x000000600200780c */ /* 0x040fe40003f46070 */
[----:B------:R-:W-:-:S02]  /*0150*/  ISETP.GE.U32.AND P3, PT, R2, 0x80, PT ;  /* 0x000000800200780c */ /* 0x000fc40003f66070 */
[C---:B------:R-:W-:Y:S02]  /*0160*/  ISETP.GE.U32.AND P4, PT, R2.reuse, 0xa0, PT ;  /* 0x000000a00200780c */ /* 0x040fe40003f86070 */
[----:B------:R-:W-:-:S03]  /*0170*/  ISETP.GE.U32.AND P5, PT, R2, 0xc0, PT ;  /* 0x000000c00200780c */ /* 0x000fc60003fa6070 */
[----:B------:R-:W2:Y:S08]  /*0180*/  @P0 LDC.64 R6, c[0x0][0x3d0] ;  /* 0x0000f400ff060b82 */ /* 0x000eb00000000a00 */
[----:B------:R-:W3:Y:S08]  /*0190*/  @P1 LDC.64 R18, c[0x0][0x3d0] ;  /* 0x0000f400ff121b82 */ /* 0x000ef00000000a00 */
[----:B------:R-:W4:Y:S08]  /*01a0*/  @P2 LDC.64 R24, c[0x0][0x3d0] ;  /* 0x0000f400ff182b82 */ /* 0x000f300000000a00 */
[----:B------:R-:W1:Y:S01]  /*01b0*/  @P3 LDC.64 R26, c[0x0][0x3d0] ;  /* 0x0000f400ff1a3b82 */ /* 0x000e620000000a00 */
[C---:B--2---:R-:W-:Y:S01]  /*01c0*/  @P0 IMAD.WIDE.U32 R6, R3.reuse, 0x8, R6 ;  /* 0x0000000803060825 */ /* 0x044fe200078e0006 */
[----:B------:R-:W-:-:S06]  /*01d0*/  @P0 LOP3.LUT R3, R3, 0x20, RZ, 0xfc, !PT ;  /* 0x0000002003030812 */ /* 0x000fcc00078efcff */
[----:B------:R-:W2:Y:S01]  /*01e0*/  S2UR UR4, SR_CTAID.X ;  /* 0x00000000000479c3 */ /* 0x000ea20000002500 */
[C---:B---3--:R-:W-:Y:S01]  /*01f0*/  @P1 IMAD.WIDE.U32 R22, R3.reuse, 0x8, R18 ;  /* 0x0000000803161825 */ /* 0x048fe200078e0012 */
[----:B------:R-:W-:Y:S01]  /*0200*/  @P1 IADD3 R3, PT, PT, R3, 0x20, RZ ;  /* 0x0000002003031810 */ /* 0x000fe20007ffe0ff */
[----:B------:R-:W5:Y:S04]  /*0210*/  @P0 LDG.E.64 R8, desc[UR10][R6.64] ;  /* 0x0000000a06080981 */ /* 0x000f68000c1e1b00 */
[----:B------:R-:W5:Y:S01]  /*0220*/  @P1 LDG.E.64 R10, desc[UR10][R22.64] ;  /* 0x0000000a160a1981 */ /* 0x000f62000c1e1b00 */
[----:B------:R-:W3:Y:S01]  /*0230*/  @P4 LDC.64 R28, c[0x0][0x3d0] ;  /* 0x0000f400ff1c4b82 */ /* 0x000ee20000000a00 */
[C---:B----4-:R-:W-:Y:S01]  /*0240*/  @P2 IMAD.WIDE.U32 R24, R3.reuse, 0x8, R24 ;  /* 0x0000000803182825 */ /* 0x050fe200078e0018 */
[----:B------:R-:W-:-:S02]  /*0250*/  @P2 IADD3 R3, PT, PT, R3, 0x20, RZ ;  /* 0x0000002003032810 */ /* 0x000fc40007ffe0ff */
[----:B------:R-:W-:Y:S02]  /*0260*/  SHF.R.U32.HI R5, RZ, 0x5, R56 ;  /* 0x00000005ff057819 */ /* 0x000fe40000011638 */
[----:B------:R-:W-:Y:S01]  /*0270*/  CS2R R48, SRZ ;  /* 0x0000000000307805 */ /* 0x000fe2000001ff00 */
[----:B------:R4:W5:Y:S01]  /*0280*/  @P2 LDG.E.64 R12, desc[UR10][R24.64] ;  /* 0x0000000a180c2981 */ /* 0x000962000c1e1b00 */
[----:B------:R-:W0:Y:S01]  /*0290*/  @P5 LDC.64 R30, c[0x0][0x3d0] ;  /* 0x0000f400ff1e5b82 */ /* 0x000e220000000a00 */
[C---:B-1----:R-:W-:Y:S01]  /*02a0*/  @P3 IMAD.WIDE.U32 R26, R3.reuse, 0x8, R26 ;  /* 0x00000008031a3825 */ /* 0x042fe200078e001a */
[----:B------:R-:W-:Y:S01]  /*02b0*/  @P3 IADD3 R3, PT, PT, R3, 0x20, RZ ;  /* 0x0000002003033810 */ /* 0x000fe20007ffe0ff */
[----:B--2---:R-:W-:-:S03]  /*02c0*/  USHF.L.U32 UR4, UR4, 0x2, URZ ;  /* 0x0000000204047899 */ /* 0x004fc600080006ff */
[----:B------:R1:W5:Y:S01]  /*02d0*/  @P3 LDG.E.64 R14, desc[UR10][R26.64] ;  /* 0x0000000a1a0e3981 */ /* 0x000362000c1e1b00 */
[C---:B---3--:R-:W-:Y:S01]  /*02e0*/  @P4 IMAD.WIDE.U32 R28, R3.reuse, 0x8, R28 ;  /* 0x00000008031c4825 */ /* 0x048fe200078e001c */
[----:B------:R-:W-:Y:S02]  /*02f0*/  @P4 IADD3 R3, PT, PT, R3, 0x20, RZ ;  /* 0x0000002003034810 */ /* 0x000fe40007ffe0ff */
[----:B------:R-:W-:Y:S02]  /*0300*/  LOP3.LUT R5, R5, UR4, RZ, 0xfc, !PT ;  /* 0x0000000405057c12 */ /* 0x000fe4000f8efcff */
[----:B----4-:R-:W-:Y:S01]  /*0310*/  CS2R R24, SRZ ;  /* 0x0000000000187805 */ /* 0x010fe2000001ff00 */
[----:B------:R2:W5:Y:S01]  /*0320*/  @P4 LDG.E.64 R16, desc[UR10][R28.64] ;  /* 0x0000000a1c104981 */ /* 0x000562000c1e1b00 */
[----:B0-----:R-:W-:-:S05]  /*0330*/  @P5 IMAD.WIDE.U32 R18, R3, 0x8, R30 ;  /* 0x0000000803125825 */ /* 0x001fca00078e001e */
[----:B------:R0:W5:Y:S01]  /*0340*/  @P5 LDG.E.64 R20, desc[UR10][R18.64] ;  /* 0x0000000a12145981 */ /* 0x000162000c1e1b00 */
[----:B------:R-:W-:Y:S02]  /*0350*/  ISETP.GE.AND P0, PT, R5, UR5, PT ;  /* 0x0000000505007c0c */ /* 0x000fe4000bf06270 */
[----:B-1----:R-:W-:Y:S02]  /*0360*/  CS2R R26, SRZ ;  /* 0x00000000001a7805 */ /* 0x002fe4000001ff00 */
[----:B------:R-:W-:Y:S02]  /*0370*/  CS2R R50, SRZ ;  /* 0x0000000000327805 */ /* 0x000fe4000001ff00 */
[----:B--2---:R-:W-:Y:S02]  /*0380*/  CS2R R28, SRZ ;  /* 0x00000000001c7805 */ /* 0x004fe4000001ff00 */
        /* <DEDUP_REMOVED lines=19> */
[----:B0-----:R-:W-:Y:S06]  /*04c0*/  @P0 BRA `(.L_x_3704) ;  /* 0x0000006800ac0947 */ /* 0x001fec0003800000 */
[----:B------:R-:W0:Y:S01]  /*04d0*/  LDCU.64 UR4, c[0x0][0x438] ;  /* 0x00008700ff0477ac */ /* 0x000e220008000a00 */
[----:B-----5:R-:W-:Y:S02]  /*04e0*/  MOV R161, R8 ;  /* 0x0000000800a17202 */ /* 0x020fe40000000f00 */
[----:B------:R-:W-:Y:S02]  /*04f0*/  CS2R R24, SRZ ;  /* 0x0000000000187805 */ /* 0x000fe4000001ff00 */
[----:B------:R-:W-:Y:S02]  /*0500*/  SHF.R.U64 R0, R8, 0x10, R9 ;  /* 0x0000001008007819 */ /* 0x000fe40000001209 */
[----:B------:R-:W-:Y:S02]  /*0510*/  CS2R R26, SRZ ;  /* 0x00000000001a7805 */ /* 0x000fe4000001ff00 */
[----:B------:R-:W-:Y:S02]  /*0520*/  MOV R160, R9 ;  /* 0x0000000900a07202 */ /* 0x000fe40000000f00 */
[----:B------:R-:W-:-:S02]  /*0530*/  CS2R R48, SRZ ;  /* 0x0000000000307805 */ /* 0x000fc4000001ff00 */
[----:B------:R-:W-:Y:S02]  /*0540*/  SHF.R.U32.HI R3, RZ, 0x10, R9 ;  /* 0x00000010ff037819 */ /* 0x000fe40000011609 */
[----:B------:R-:W-:Y:S02]  /*0550*/  CS2R R50, SRZ ;  /* 0x0000000000327805 */ /* 0x000fe4000001ff00 */
[----:B------:R-:W-:Y:S02]  /*0560*/  MOV R159, R10 ;  /* 0x0000000a009f7202 */ /* 0x000fe40000000f00 */
[----:B------:R-:W-:Y:S02]  /*0570*/  CS2R R28, SRZ ;  /* 0x00000000001c7805 */ /* 0x000fe4000001ff00 */
[----:B------:R-:W-:Y:S02]  /*0580*/  SHF.R.U64 R6, R10, 0x10, R11 ;  /* 0x000000100a067819 */ /* 0x000fe4000000120b */
[----:B------:R-:W-:-:S02]  /*0590*/  CS2R R30, SRZ ;  /* 0x00000000001e7805 */ /* 0x000fc4000001ff00 */
[----:B------:R-:W-:Y:S02]  /*05a0*/  MOV R158, R11 ;  /* 0x0000000b009e7202 */ /* 0x000fe40000000f00 */
[----:B------:R-:W-:Y:S02]  /*05b0*/  CS2R R32, SRZ ;  /* 0x0000000000207805 */ /* 0x000fe4000001ff00 */
[----:B------:R-:W-:Y:S02]  /*05c0*/  SHF.R.U32.HI R7, RZ, 0x10, R11 ;  /* 0x00000010ff077819 */ /* 0x000fe4000001160b */
[----:B------:R-:W-:Y:S02]  /*05d0*/  CS2R R34, SRZ ;  /* 0x0000000000227805 */ /* 0x000fe4000001ff00 */
[----:B------:R-:W-:Y:S01]  /*05e0*/  MOV R157, R12 ;  /* 0x0000000c009d7202 */ /* 0x000fe20000000f00 */
[----:B0-----:R-:W-:Y:S01]  /*05f0*/  UISETP.NE.U32.AND UP0, UPT, UR4, URZ, UPT ;  /* 0x000000ff0400728c */ /* 0x001fe2000bf05070 */
[----:B------:R-:W-:Y:S01]  /*0600*/  SHF.R.U64 R8, R12, 0x10, R13 ;  /* 0x000000100c087819 */ /* 0x000fe2000000120d */
[----:B------:R-:W0:Y:S01]  /*0610*/  LDCU.U8 UR4, c[0x0][0x410] ;  /* 0x00008200ff0477ac */ /* 0x000e220008000000 */
[----:B------:R-:W-:-:S02]  /*0620*/  MOV R156, R13 ;  /* 0x0000000d009c7202 */ /* 0x000fc40000000f00 */
[----:B------:R-:W-:Y:S02]  /*0630*/  CS2R R36, SRZ ;  /* 0x0000000000247805 */ /* 0x000fe4000001ff00 */
[----:B------:R-:W-:Y:S01]  /*0640*/  SHF.R.U32.HI R9, RZ, 0x10, R13 ;  /* 0x00000010ff097819 */ /* 0x000fe2000001160d */
[----:B------:R-:W-:Y:S01]  /*0650*/  UISETP.NE.AND.EX UP0, UPT, UR5, URZ, UPT, UP0 ;  /* 0x000000ff0500728c */ /* 0x000fe2000bf05300 */
        /* <DEDUP_REMOVED lines=8> */
[----:B------:R-:W-:Y:S02]  /*06e0*/  MOV R153, R16 ;  /* 0x0000001000997202 */ /* 0x000fe40000000f00 */
[----:B------:R-:W-:-:S02]  /*06f0*/  CS2R R46, SRZ ;  /* 0x00000000002e7805 */ /* 0x000fc4000001ff00 */
[--C-:B------:R-:W-:Y:S02]  /*0700*/  SHF.R.U64 R12, R16, 0x10, R17.reuse ;  /* 0x00000010100c7819 */ /* 0x100fe40000001211 */
[----:B------:R-:W-:Y:S02]  /*0710*/  CS2R R68, SRZ ;  /* 0x0000000000447805 */ /* 0x000fe4000001ff00 */
[----:B------:R-:W-:Y:S01]  /*0720*/  MOV R152, R17 ;  /* 0x0000001100987202 */ /* 0x000fe20000000f00 */
[----:B0-----:R-:W-:Y:S01]  /*0730*/  UISETP.NE.AND UP1, UPT, UR4, URZ, UPT ;  /* 0x000000ff0400728c */ /* 0x001fe2000bf25270 */
        /* <DEDUP_REMOVED lines=10> */
[----:B------:R-:W-:Y:S02]  /*07e0*/  PLOP3.LUT P1, PT, PT, PT, UP1, 0x80, 0x8 ;  /* 0x000000000008781c */ /* 0x000fe40003f2f018 */
[----:B------:R-:W-:Y:S02]  /*07f0*/  CS2R R60, SRZ ;  /* 0x00000000003c7805 */ /* 0x000fe4000001ff00 */
[----:B------:R-:W-:Y:S02]  /*0800*/  PLOP3.LUT P0, PT, PT, PT, UP0, 0x80, 0x8 ;  /* 0x000000000008781c */ /* 0x000fe40003f0f008 */
[----:B------:R-:W-:Y:S02]  /*0810*/  CS2R R62, SRZ ;  /* 0x00000000003e7805 */ /* 0x000fe4000001ff00 */
[----:B------:R-:W-:-:S02]  /*0820*/  PRMT R159, R6, 0x5410, R159 ;  /* 0x00005410069f7816 */ /* 0x000fc4000000009f */
[----:B------:R-:W-:Y:S02]  /*0830*/  CS2R R64, SRZ ;  /* 0x0000000000407805 */ /* 0x000fe4000001ff00 */
[----:B------:R-:W-:Y:S02]  /*0840*/  PRMT R161, R0, 0x5410, R161 ;  /* 0x0000541000a17816 */ /* 0x000fe400000000a1 */
[----:B------:R-:W-:Y:S02]  /*0850*/  CS2R R66, SRZ ;  /* 0x0000000000427805 */ /* 0x000fe4000001ff00 */
        /* <DEDUP_REMOVED lines=10> */
[----:B------:R-:W-:Y:S02]  /*0900*/  P2R R108, PR, RZ, 0x2 ;  /* 0x00000002ff6c7803 */ /* 0x000fe40000000000 */
[----:B------:R-:W-:-:S07]  /*0910*/  P2R R6, PR, RZ, 0x1 ;  /* 0x00000001ff067803 */ /* 0x000fce0000000000 */
.L_x_3789:
[----:B------:R-:W0:Y:S01]  /*0920*/  LDC.64 R104, c[0x0][0x3c0] ;  /* 0x0000f000ff687b82 */ /* 0x000e220000000a00 */
[----:B------:R-:W-:Y:S02]  /*0930*/  ISETP.NE.AND P0, PT, R6, RZ, PT ;  /* 0x000000ff0600720c */ /* 0x000fe40003f05270 */
[----:B------:R-:W-:-:S05]  /*0940*/  ISETP.NE.AND P1, PT, R108, RZ, PT ;  /* 0x000000ff6c00720c */ /* 0x000fca0003f25270 */
        /* <DEDUP_REMOVED lines=17> */
[C---:B------:R-:W-:Y:S02]  /*0a60*/  ISETP.GE.U32.AND P3, PT, R2.reuse, 0x60, PT ;  /* 0x000000600200780c */ /* 0x040fe40003f66070 */
[C---:B------:R-:W-:Y:S02]  /*0a70*/  ISETP.GE.U32.AND P2, PT, R2.reuse, 0x80, PT ;  /* 0x000000800200780c */ /* 0x040fe40003f46070 */
[C---:B------:R-:W-:Y:S02]  /*0a80*/  ISETP.GE.U32.AND P1, PT, R2.reuse, 0xa0, PT ;  /* 0x000000a00200780c */ /* 0x040fe40003f26070 */
[----:B------:R-:W-:-:S02]  /*0a90*/  ISETP.GE.U32.AND P0, PT, R2, 0xc0, PT ;  /* 0x000000c00200780c */ /* 0x000fc40003f06070 */
[----:B------:R-:W-:Y:S02]  /*0aa0*/  MOV R150, RZ ;  /* 0x000000ff00967202 */ /* 0x000fe40000000f00 */
[----:B------:R-:W-:Y:S01]  /*0ab0*/  MOV R147, R8 ;  /* 0x0000000800937202 */ /* 0x000fe20000000f00 */
[----:B------:R-:W-:Y:S08]  /*0ac0*/  @!P4 BRA `(.L_x_3708) ;  /* 0x00000000009cc947 */ /* 0x000ff00003800000 */
[----:B------:R-:W0:Y:S08]  /*0ad0*/  LDC.64 R22, c[0x0][0x3a8] ;  /* 0x0000ea00ff167b82 */ /* 0x000e300000000a00 */
[----:B------:R-:W1:Y:S01]  /*0ae0*/  LDC.64 R18, c[0x0][0x428] ;  /* 0x00010a00ff127b82 */ /* 0x000e620000000a00 */
[----:B0-----:R-:W-:-:S05]  /*0af0*/  IMAD.WIDE.U32 R22, R8, 0x10, R22 ;  /* 0x0000001008167825 */ /* 0x001fca00078e0016 */
[----:B------:R0:W2:Y:S01]  /*0b00*/  LDG.E.128 R104, desc[UR10][R22.64] ;  /* 0x0000000a16687981 */ /* 0x0000a2000c1e1d00 */
[----:B-1----:R-:W-:-:S06]  /*0b10*/  IMAD.WIDE.U32 R108, R8, 0x10, R18 ;  /* 0x00000010086c7825 */ /* 0x002fcc00078e0012 */
[----:B------:R-:W3:Y:S01]  /*0b20*/  LDG.E.128 R108, desc[UR10][R108.64] ;  /* 0x0000000a6c6c7981 */ /* 0x000ee2000c1e1d00 */
[--C-:B------:R-:W-:Y:S01]  /*0b30*/  HADD2.F32 R19, -RZ, R161.reuse.H1_H1 ;  /* 0x300000a1ff137230 */ /* 0x100fe20000004100 */
[----:B------:R-:W-:Y:S01]  /*0b40*/  IADD3 R147, PT, PT, R8, 0x20, RZ ;  /* 0x0000002008937810 */ /* 0x000fe20007ffe0ff */
[--C-:B0-----:R-:W-:Y:S02]  /*0b50*/  HADD2.F32 R23, -RZ, R160.reuse.H1_H1 ;  /* 0x300000a0ff177230 */ /* 0x101fe40000004100 */
[----:B------:R-:W-:Y:S02]  /*0b60*/  HADD2.F32 R22, -RZ, R160.H0_H0 ;  /* 0x200000a0ff167230 */ /* 0x000fe40000004100 */
[C---:B--2---:R-:W-:Y:S01]  /*0b70*/  FADD.FTZ R18, -R143.reuse, R104 ;  /* 0x000000688f127221 */ /* 0x044fe20000010100 */
[----:B------:R-:W-:Y:S02]  /*0b80*/  HADD2.F32 R104, -RZ, R161.H0_H0 ;  /* 0x200000a1ff687230 */ /* 0x000fe40000004100 */
[C---:B------:R-:W-:Y:S01]  /*0b90*/  FADD.FTZ R120, -R143.reuse, R105 ;  /* 0x000000698f787221 */ /* 0x040fe20000010100 */
[----:B------:R-:W-:Y:S01]  /*0ba0*/  FADD.FTZ R106, -R143, R106 ;  /* 0x0000006a8f6a7221 */ /* 0x000fe20000010100 */
[----:B-----5:R-:W-:Y:S01]  /*0bb0*/  FMUL.FTZ R3, R7, R18 ;  /* 0x0000001207037220 */ /* 0x020fe20000410000 */
[----:B------:R-:W-:Y:S01]  /*0bc0*/  FADD.FTZ R148, -R143, R107 ;  /* 0x0000006b8f947221 */ /* 0x000fe20000010100 */
[----:B------:R-:W-:Y:S01]  /*0bd0*/  FMUL.FTZ R120, R7, R120 ;  /* 0x0000007807787220 */ /* 0x000fe20000410000 */
[----:B---3--:R-:W-:Y:S01]  /*0be0*/  FMUL.FTZ R18, R108, R19 ;  /* 0x000000136c127220 */ /* 0x008fe20000410000 */
[----:B------:R-:W-:Y:S01]  /*0bf0*/  FMUL.FTZ R113, R109, R104 ;  /* 0x000000686d717220 */ /* 0x000fe20000410000 */
[----:B------:R-:W-:Y:S01]  /*0c00*/  FMUL.FTZ R124, R110, R23 ;  /* 0x000000176e7c7220 */ /* 0x000fe20000410000 */
[----:B------:R-:W-:Y:S01]  /*0c10*/  FMUL.FTZ R19, R7, R106 ;  /* 0x0000006a07137220 */ /* 0x000fe20000410000 */
[----:B------:R-:W-:Y:S01]  /*0c20*/  FADD.FTZ R104, RZ, R18 ;  /* 0x00000012ff687221 */ /* 0x000fe20000010000 */
[----:B------:R-:W-:Y:S01]  /*0c30*/  FFMA.FTZ R105, R3, R18, RZ ;  /* 0x0000001203697223 */ /* 0x000fe200000100ff */
        /* <DEDUP_REMOVED lines=16> */
.L_x_3708:
[----:B------:R-:W-:Y:S05]  /*0d40*/  BSYNC.RECONVERGENT B1 ;  /* 0x0000000000017941 */ /* 0x000fea0003800200 */
.L_x_3707:
        /* <DEDUP_REMOVED lines=18> */
[----:B---3--:R-:W-:Y:S01]  /*0e70*/  FMUL.FTZ R116, R108, R127 ;  /* 0x0000007f6c747220 */ /* 0x008fe20000410000 */
[----:B------:R-:W-:-:S02]  /*0e80*/  FMUL.FTZ R129, R109, R104 ;  /* 0x000000686d817220 */ /* 0x000fc40000410000 */
        /* <DEDUP_REMOVED lines=21> */
.L_x_3710:
[----:B------:R-:W-:Y:S05]  /*0fe0*/  BSYNC.RECONVERGENT B1 ;  /* 0x0000000000017941 */ /* 0x000fea0003800200 */
.L_x_3709:
        /* <DEDUP_REMOVED lines=8> */
[--C-:B------:R-:W-:Y:S01]  /*1070*/  HADD2.F32 R108, -RZ, R157.reuse.H0_H0 ;  /* 0x2000009dff6c7230 */ /* 0x100fe20000004100 */
[----:B------:R-:W-:Y:S01]  /*1080*/  IADD3 R147, PT, PT, R147, 0x20, RZ ;  /* 0x0000002093937810 */ /* 0x000fe20007ffe0ff */
[----:B------:R-:W-:Y:S02]  /*1090*/  HADD2.F32 R109, -RZ, R157.H1_H1 ;  /* 0x3000009dff6d7230 */ /* 0x000fe40000004100 */
[C---:B--2---:R-:W-:Y:S01]  /*10a0*/  FADD.FTZ R20, -R143.reuse, R20 ;  /* 0x000000148f147221 */ /* 0x044fe20000010100 */
[C---:B------:R-:W-:Y:S01]  /*10b0*/  FADD.FTZ R22, -R143.reuse, R22 ;  /* 0x000000168f167221 */ /* 0x040fe20000010100 */
[----:B------:R-:W-:Y:S02]  /*10c0*/  FADD.FTZ R140, -R143, R23 ;  /* 0x000000178f8c7221 */ /* 0x000fe40000010100 */
[----:B-----5:R-:W-:Y:S01]  /*10d0*/  FMUL.FTZ R13, R7, R20 ;  /* 0x00000014070d7220 */ /* 0x020fe20000410000 */
[----:B------:R-:W-:Y:S01]  /*10e0*/  FADD.FTZ R20, -R143, R21 ;  /* 0x000000158f147221 */ /* 0x000fe20000010100 */
[----:B------:R-:W-:Y:S01]  /*10f0*/  FMUL.FTZ R21, R7, R22 ;  /* 0x0000001607157220 */ /* 0x000fe20000410000 */
[----:B------:R-:W-:-:S02]  /*1100*/  HADD2.F32 R22, -RZ, R156.H0_H0 ;  /* 0x2000009cff167230 */ /* 0x000fc40000004100 */
[----:B---3--:R-:W-:Y:S01]  /*1110*/  FADD.FTZ R53, R53, R105 ;  /* 0x0000006935357221 */ /* 0x008fe20000010000 */
[----:B------:R-:W-:Y:S01]  /*1120*/  FMUL.FTZ R20, R7, R20 ;  /* 0x0000001407147220 */ /* 0x000fe20000410000 */
[C---:B------:R-:W-:Y:S01]  /*1130*/  FMUL.FTZ R125, R105.reuse, R108 ;  /* 0x0000006c697d7220 */ /* 0x040fe20000410000 */
[----:B------:R-:W-:Y:S01]  /*1140*/  FMUL.FTZ R112, R104, R109 ;  /* 0x0000006d68707220 */ /* 0x000fe20000410000 */
[----:B------:R-:W-:Y:S01]  /*1150*/  FADD.FTZ R52, R52, R104 ;  /* 0x0000006834347221 */ /* 0x000fe20000010000 */
[----:B------:R-:W-:Y:S01]  /*1160*/  FFMA.FTZ R29, R105, R20, R29 ;  /* 0x00000014691d7223 */ /* 0x000fe2000001001d */
[----:B------:R-:W-:Y:S02]  /*1170*/  HADD2.F32 R105, -RZ, R156.H1_H1 ;  /* 0x3000009cff697230 */ /* 0x000fe40000004100 */
[----:B------:R-:W-:Y:S01]  /*1180*/  FFMA.FTZ R28, R104, R13, R28 ;  /* 0x0000000d681c7223 */ /* 0x000fe2000001001c */
[----:B------:R-:W-:Y:S01]  /*1190*/  FADD.FTZ R104, R145, R112 ;  /* 0x0000007091687221 */ /* 0x000fe20000010000 */
[----:B------:R-:W-:Y:S01]  /*11a0*/  FMUL.FTZ R139, R107, R22 ;  /* 0x000000166b8b7220 */ /* 0x000fe20000410000 */
        /* <DEDUP_REMOVED lines=12> */
[----:B------:R-:W-:-:S07]  /*1270*/  FFMA.FTZ R150, R140, R139, R23 ;  /* 0x0000008b8c967223 */ /* 0x000fce0000010017 */
.L_x_3712:
[----:B------:R-:W-:Y:S05]  /*1280*/  BSYNC.RECONVERGENT B1 ;  /* 0x0000000000017941 */ /* 0x000fea0003800200 */
.L_x_3711:
        /* <DEDUP_REMOVED lines=8> */
[--C-:B------:R-:W-:Y:S01]  /*1310*/  HADD2.F32 R23, -RZ, R155.reuse.H1_H1 ;  /* 0x3000009bff177230 */ /* 0x100fe20000004100 */
[----:B------:R-:W-:Y:S01]  /*1320*/  IADD3 R147, PT, PT, R147, 0x20, RZ ;  /* 0x0000002093937810 */ /* 0x000fe20007ffe0ff */
[----:B------:R-:W-:Y:S02]  /*1330*/  HADD2.F32 R22, -RZ, R155.H0_H0 ;  /* 0x2000009bff167230 */ /* 0x000fe40000004100 */
[C---:B--2---:R-:W-:Y:S01]  /*1340*/  FADD.FTZ R10, -R143.reuse, R104 ;  /* 0x000000688f0a7221 */ /* 0x044fe20000010100 */
[C---:B------:R-:W-:Y:S01]  /*1350*/  FADD.FTZ R12, -R143.reuse, R105 ;  /* 0x000000698f0c7221 */ /* 0x040fe20000010100 */
[C---:B------:R-:W-:Y:S01]  /*1360*/  FADD.FTZ R106, -R143.reuse, R106 ;  /* 0x0000006a8f6a7221 */ /* 0x040fe20000010100 */
[----:B------:R-:W-:Y:S01]  /*1370*/  FADD.FTZ R136, -R143, R107 ;  /* 0x0000006b8f887221 */ /* 0x000fe20000010100 */
[C---:B-----5:R-:W-:Y:S01]  /*1380*/  FMUL.FTZ R9, R7.reuse, R10 ;  /* 0x0000000a07097220 */ /* 0x060fe20000410000 */
[C---:B------:R-:W-:Y:S01]  /*1390*/  FMUL.FTZ R12, R7.reuse, R12 ;  /* 0x0000000c070c7220 */ /* 0x040fe20000410000 */
[C---:B------:R-:W-:Y:S01]  /*13a0*/  FMUL.FTZ R121, R7.reuse, R106 ;  /* 0x0000006a07797220 */ /* 0x040fe20000410000 */
[----:B------:R-:W-:Y:S01]  /*13b0*/  FMUL.FTZ R136, R7, R136 ;  /* 0x0000008807887220 */ /* 0x000fe20000410000 */
[----:B---3--:R-:W-:Y:S01]  /*13c0*/  FMUL.FTZ R10, R108, R23 ;  /* 0x000000176c0a7220 */ /* 0x008fe20000410000 */
[----:B------:R-:W-:-:S02]  /*13d0*/  HADD2.F32 R23, -RZ, R154.H1_H1 ;  /* 0x3000009aff177230 */ /* 0x000fc40000004100 */
[----:B------:R-:W-:Y:S01]  /*13e0*/  FMUL.FTZ R123, R109, R22 ;  /* 0x000000166d7b7220 */ /* 0x000fe20000410000 */
[----:B------:R-:W-:Y:S02]  /*13f0*/  HADD2.F32 R22, -RZ, R154.H0_H0 ;  /* 0x2000009aff167230 */ /* 0x000fe40000004100 */
[----:B------:R-:W-:Y:S01]  /*1400*/  FADD.FTZ R104, R145, R10 ;  /* 0x0000000a91687221 */ /* 0x000fe20000010000 */
        /* <DEDUP_REMOVED lines=17> */
.L_x_3714:
[----:B------:R-:W-:Y:S05]  /*1520*/  BSYNC.RECONVERGENT B1 ;  /* 0x0000000000017941 */ /* 0x000fea0003800200 */
.L_x_3713:
        /* <DEDUP_REMOVED lines=41> */
.L_x_3716:
[----:B------:R-:W-:Y:S05]  /*17c0*/  BSYNC.RECONVERGENT B1 ;  /* 0x0000000000017941 */ /* 0x000fea0003800200 */
.L_x_3715:
[----:B------:R-:W-:Y:S05]  /*17d0*/  @!P0 BRA `(.L_x_3717) ;  /* 0x0000001000ec8947 */ /* 0x000fea0003800000 */
[----:B------:R-:W0:Y:S08]  /*17e0*/  LDC.64 R104, c[0x0][0x3a8] ;  /* 0x0000ea00ff687b82 */ /* 0x000e300000000a00 */
[----:B------:R-:W1:Y:S01]  /*17f0*/  LDC.64 R22, c[0x0][0x428] ;  /* 0x00010a00ff167b82 */ /* 0x000e620000000a00 */
[----:B0-----:R-:W-:-:S06]  /*1800*/  IMAD.WIDE.U32 R104, R147, 0x10, R104 ;  /* 0x0000001093687825 */ /* 0x001fcc00078e0068 */
[----:B------:R-:W2:Y:S01]  /*1810*/  LDG.E.128 R104, desc[UR10][R104.64] ;  /* 0x0000000a68687981 */ /* 0x000ea2000c1e1d00 */
[----:B-1----:R-:W-:-:S05]  /*1820*/  IMAD.WIDE.U32 R22, R147, 0x10, R22 ;  /* 0x0000001093167825 */ /* 0x002fca00078e0016 */
[----:B------:R0:W3:Y:S01]  /*1830*/  LDG.E.128 R108, desc[UR10][R22.64] ;  /* 0x0000000a166c7981 */ /* 0x0000e2000c1e1d00 */
[----:B------:R-:W-:Y:S02]  /*1840*/  HADD2.F32 R126, -RZ, R151.H0_H0 ;  /* 0x20000097ff7e7230 */ /* 0x000fe40000004100 */
[----:B0-----:R-:W-:Y:S02]  /*1850*/  HADD2.F32 R23, -RZ, R149.H1_H1 ;  /* 0x30000095ff177230 */ /* 0x001fe40000004100 */
[C---:B--2---:R-:W-:Y:S01]  /*1860*/  FADD.FTZ R128, -R143.reuse, R107 ;  /* 0x0000006b8f807221 */ /* 0x044fe20000010100 */
[C---:B------:R-:W-:Y:S01]  /*1870*/  FADD.FTZ R122, -R143.reuse, R104 ;  /* 0x000000688f7a7221 */ /* 0x040fe20000010100 */
[----:B------:R-:W-:Y:S02]  /*1880*/  HADD2.F32 R107, -RZ, R151.H1_H1 ;  /* 0x30000097ff6b7230 */ /* 0x000fe40000004100 */
[C---:B------:R-:W-:Y:S01]  /*1890*/  FADD.FTZ R118, -R143.reuse, R105 ;  /* 0x000000698f767221 */ /* 0x040fe20000010100 */
[----:B------:R-:W-:Y:S01]  /*18a0*/  FADD.FTZ R106, -R143, R106 ;  /* 0x0000006a8f6a7221 */ /* 0x000fe20000010100 */
[C---:B-----5:R-:W-:Y:S01]  /*18b0*/  FMUL.FTZ R17, R7.reuse, R122 ;  /* 0x0000007a07117220 */ /* 0x060fe20000410000 */
[----:B------:R-:W-:Y:S01]  /*18c0*/  FMUL.FTZ R128, R7, R128 ;  /* 0x0000008007807220 */ /* 0x000fe20000410000 */
[----:B---3--:R-:W-:Y:S01]  /*18d0*/  FMUL.FTZ R122, R108, R107 ;  /* 0x0000006b6c7a7220 */ /* 0x008fe20000410000 */
[----:B------:R-:W-:Y:S01]  /*18e0*/  FMUL.FTZ R115, R109, R126 ;  /* 0x0000007e6d737220 */ /* 0x000fe20000410000 */
[----:B------:R-:W-:Y:S01]  /*18f0*/  FMUL.FTZ R118, R7, R118 ;  /* 0x0000007607767220 */ /* 0x000fe20000410000 */
[----:B------:R-:W-:Y:S01]  /*1900*/  FMUL.FTZ R130, R110, R23 ;  /* 0x000000176e827220 */ /* 0x000fe20000410000 */
[----:B------:R-:W-:Y:S01]  /*1910*/  FADD.FTZ R22, R145, R122 ;  /* 0x0000007a91167221 */ /* 0x000fe20000010000 */
[----:B------:R-:W-:Y:S01]  /*1920*/  FFMA.FTZ R105, R17, R122, R150 ;  /* 0x0000007a11697223 */ /* 0x000fe20000010096 */
[----:B------:R-:W-:-:S02]  /*1930*/  HADD2.F32 R126, -RZ, R149.H0_H0 ;  /* 0x20000095ff7e7230 */ /* 0x000fc40000004100 */
        /* <DEDUP_REMOVED lines=17> */
.L_x_3706:
        /* <DEDUP_REMOVED lines=20> */
[--C-:B------:R-:W-:Y:S01]  /*1b90*/  HADD2.F32 R19, -RZ, R161.reuse.H1_H1 ;  /* 0x300000a1ff137230 */ /* 0x100fe20000004100 */
[----:B------:R-:W-:Y:S01]  /*1ba0*/  IADD3 R147, PT, PT, R8, 0x20, RZ ;  /* 0x0000002008937810 */ /* 0x000fe20007ffe0ff */
[----:B------:R-:W-:Y:S02]  /*1bb0*/  HADD2.F32 R22, -RZ, R161.H0_H0 ;  /* 0x200000a1ff167230 */ /* 0x000fe40000004100 */
[----:B------:R-:W-:Y:S02]  /*1bc0*/  HADD2.F32 R23, -RZ, R160.H1_H1 ;  /* 0x300000a0ff177230 */ /* 0x000fe40000004100 */
[C---:B---3--:R-:W-:Y:S01]  /*1bd0*/  FADD.FTZ R18, -R143.reuse, R104 ;  /* 0x000000688f127221 */ /* 0x048fe20000010100 */
[C---:B------:R-:W-:Y:S01]  /*1be0*/  FADD.FTZ R120, -R143.reuse, R105 ;  /* 0x000000698f787221 */ /* 0x040fe20000010100 */
[C---:B------:R-:W-:Y:S01]  /*1bf0*/  FADD.FTZ R106, -R143.reuse, R106 ;  /* 0x0000006a8f6a7221 */ /* 0x040fe20000010100 */
[----:B------:R-:W-:Y:S01]  /*1c00*/  FADD.FTZ R148, -R143, R107 ;  /* 0x0000006b8f947221 */ /* 0x000fe20000010100 */
[C---:B-----5:R-:W-:Y:S01]  /*1c10*/  FMUL.FTZ R3, R7.reuse, R18 ;  /* 0x0000001207037220 */ /* 0x060fe20000410000 */
[----:B------:R-:W-:-:S02]  /*1c20*/  FMUL.FTZ R120, R7, R120 ;  /* 0x0000007807787220 */ /* 0x000fc40000410000 */
[----:B------:R-:W-:Y:S01]  /*1c30*/  FMUL.FTZ R148, R7, R148 ;  /* 0x0000009407947220 */ /* 0x000fe20000410000 */
[----:B----4-:R-:W-:Y:S01]  /*1c40*/  FMUL.FTZ R18, R108, R19 ;  /* 0x000000136c127220 */ /* 0x010fe20000410000 */
[----:B------:R-:W-:Y:S01]  /*1c50*/  FMUL.FTZ R113, R109, R22 ;  /* 0x000000166d717220 */ /* 0x000fe20000410000 */
[----:B------:R-:W-:Y:S02]  /*1c60*/  HADD2.F32 R22, -RZ, R160.H0_H0 ;  /* 0x200000a0ff167230 */ /* 0x000fe40000004100 */
        /* <DEDUP_REMOVED lines=19> */
.L_x_3719:
[----:B------:R-:W-:Y:S05]  /*1da0*/  BSYNC.RECONVERGENT B1 ;  /* 0x0000000000017941 */ /* 0x000fea0003800200 */
.L_x_3718:
        /* <DEDUP_REMOVED lines=9> */
[----:B------:R-:W-:Y:S02]  /*1e40*/  HADD2.F32 R127, -RZ, R159.H1_H1 ;  /* 0x3000009fff7f7230 */ /* 0x000fe40000004100 */
[----:B0-----:R-:W-:-:S05]  /*1e50*/  IMAD.WIDE.U32 R22, R147, 0x10, R22 ;  /* 0x0000001093167825 */ /* 0x001fca00078e0016 */
[----:B------:R0:W5:Y:S01]  /*1e60*/  LDG.E.128 R80, desc[UR10][R22.64] ;  /* 0x0000000a16507981 */ /* 0x000162000c1e1d00 */
        /* <DEDUP_REMOVED lines=8> */
[----:B------:R-:W-:-:S02]  /*1ef0*/  FADD.FTZ R114, -R143, R105 ;  /* 0x000000698f727221 */ /* 0x000fc40000010100 */
[----:B------:R-:W-:Y:S01]  /*1f00*/  FMUL.FTZ R144, R7, R144 ;  /* 0x0000009007907220 */ /* 0x000fe20000410000 */
[----:B---3--:R-:W-:Y:S01]  /*1f10*/  FMUL.FTZ R116, R127, R108 ;  /* 0x0000006c7f747220 */ /* 0x008fe20000410000 */
[----:B------:R-:W-:Y:S01]  /*1f20*/  FMUL.FTZ R129, R104, R109 ;  /* 0x0000006d68817220 */ /* 0x000fe20000410000 */
        /* <DEDUP_REMOVED lines=20> */
.L_x_3721:
[----:B------:R-:W-:Y:S05]  /*2070*/  BSYNC.RECONVERGENT B1 ;  /* 0x0000000000017941 */ /* 0x000fea0003800200 */
.L_x_3720:
        /* <DEDUP_REMOVED lines=11> */
[----:B------:R-:W-:Y:S01]  /*2130*/  HADD2.F32 R109, -RZ, R157.H1_H1 ;  /* 0x3000009dff6d7230 */ /* 0x000fe20000004100 */
[----:B------:R-:W-:Y:S01]  /*2140*/  IADD3 R147, PT, PT, R147, 0x20, RZ ;  /* 0x0000002093937810 */ /* 0x000fe20007ffe0ff */
[C---:B---3--:R-:W-:Y:S01]  /*2150*/  FADD.FTZ R108, -R143.reuse, R20 ;  /* 0x000000148f6c7221 */ /* 0x048fe20000010100 */
[C---:B------:R-:W-:Y:S01]  /*2160*/  FADD.FTZ R22, -R143.reuse, R22 ;  /* 0x000000168f167221 */ /* 0x040fe20000010100 */
[----:B------:R-:W-:Y:S02]  /*2170*/  FADD.FTZ R140, -R143, R23 ;  /* 0x000000178f8c7221 */ /* 0x000fe40000010100 */
[----:B-----5:R-:W-:Y:S01]  /*2180*/  FMUL.FTZ R13, R7, R108 ;  /* 0x0000006c070d7220 */ /* 0x020fe20000410000 */
[----:B------:R-:W-:Y:S01]  /*2190*/  FADD.FTZ R108, -R143, R21 ;  /* 0x000000158f6c7221 */ /* 0x000fe20000010100 */
[----:B------:R-:W-:Y:S01]  /*21a0*/  FMUL.FTZ R21, R7, R22 ;  /* 0x0000001607157220 */ /* 0x000fe20000410000 */
[----:B------:R-:W-:-:S02]  /*21b0*/  HADD2.F32 R22, -RZ, R156.H0_H0 ;  /* 0x2000009cff167230 */ /* 0x000fc40000004100 */
[----:B----4-:R-:W-:Y:S01]  /*21c0*/  FADD.FTZ R52, R52, R104 ;  /* 0x0000006834347221 */ /* 0x010fe20000010000 */
[----:B------:R-:W-:Y:S01]  /*21d0*/  FFMA.FTZ R28, R104, R13, R28 ;  /* 0x0000000d681c7223 */ /* 0x000fe2000001001c */
[----:B------:R-:W-:Y:S01]  /*21e0*/  FMUL.FTZ R112, R109, R104 ;  /* 0x000000686d707220 */ /* 0x000fe20000410000 */
[----:B------:R-:W-:Y:S02]  /*21f0*/  HADD2.F32 R104, -RZ, R157.H0_H0 ;  /* 0x2000009dff687230 */ /* 0x000fe40000004100 */
[----:B------:R-:W-:Y:S01]  /*2200*/  FMUL.FTZ R20, R7, R108 ;  /* 0x0000006c07147220 */ /* 0x000fe20000410000 */
[----:B------:R-:W-:Y:S01]  /*2210*/  FADD.FTZ R53, R53, R105 ;  /* 0x0000006935357221 */ /* 0x000fe20000010000 */
[----:B------:R-:W-:Y:S01]  /*2220*/  FMUL.FTZ R139, R22, R107 ;  /* 0x0000006b168b7220 */ /* 0x000fe20000410000 */
[----:B------:R-:W-:Y:S01]  /*2230*/  FMUL.FTZ R140, R7, R140 ;  /* 0x0000008c078c7220 */ /* 0x000fe20000410000 */
[----:B------:R-:W-:Y:S01]  /*2240*/  FFMA.FTZ R29, R105, R20, R29 ;  /* 0x00000014691d7223 */ /* 0x000fe2000001001d */
[----:B------:R-:W-:Y:S01]  /*2250*/  FMUL.FTZ R125, R104, R105 ;  /* 0x00000069687d7220 */ /* 0x000fe20000410000 */
[----:B------:R-:W-:-:S02]  /*2260*/  HADD2.F32 R105, -RZ, R156.H1_H1 ;  /* 0x3000009cff697230 */ /* 0x000fc40000004100 */
[----:B------:R-:W-:Y:S01]  /*2270*/  FADD.FTZ R104, R145, R112 ;  /* 0x0000007091687221 */ /* 0x000fe20000010000 */
[----:B------:R-:W-:Y:S01]  /*2280*/  FADD.FTZ R54, R54, R106 ;  /* 0x0000006a36367221 */ /* 0x000fe20000010000 */
[----:B------:R-:W-:Y:S01]  /*2290*/  FFMA.FTZ R30, R106, R21, R30 ;  /* 0x000000156a1e7223 */ /* 0x000fe2000001001e */
[----:B------:R-:W-:Y:S01]  /*22a0*/  FADD.FTZ R55, R55, R107 ;  /* 0x0000006b37377221 */ /* 0x000fe20000010000 */
[----:B------:R-:W-:Y:S01]  /*22b0*/  FMUL.FTZ R142, R105, R106 ;  /* 0x0000006a698e7220 */ /* 0x000fe20000410000 */
[----:B------:R-:W-:Y:S01]  /*22c0*/  FFMA.FTZ R105, R13, R112, R150 ;  /* 0x000000700d697223 */ /* 0x000fe20000010096 */
[----:B------:R-:W-:Y:S01]  /*22d0*/  FADD.FTZ R23, R104, R125 ;  /* 0x0000007d68177221 */ /* 0x000fe20000010000 */
[----:B------:R-:W-:Y:S02]  /*22e0*/  FFMA.FTZ R31, R107, R140, R31 ;  /* 0x0000008c6b1f7223 */ /* 0x000fe4000001001f */
[----:B------:R-:W-:Y:S01]  /*22f0*/  FFMA.FTZ R104, R20, R125, R105 ;  /* 0x0000007d14687223 */ /* 0x000fe20000010069 */
[----:B------:R-:W-:-:S03]  /*2300*/  FADD.FTZ R22, R23, R142 ;  /* 0x0000008e17167221 */ /* 0x000fc60000010000 */
[----:B------:R-:W-:Y:S01]  /*2310*/  FFMA.FTZ R23, R21, R142, R104 ;  /* 0x0000008e15177223 */ /* 0x000fe20000010068 */
[----:B------:R-:W-:-:S03]  /*2320*/  FADD.FTZ R145, R22, R139 ;  /* 0x0000008b16917221 */ /* 0x000fc60000010000 */
[----:B------:R-:W-:-:S07]  /*2330*/  FFMA.FTZ R150, R140, R139, R23 ;  /* 0x0000008b8c967223 */ /* 0x000fce0000010017 */
.L_x_3723:
[----:B------:R-:W-:Y:S05]  /*2340*/  BSYNC.RECONVERGENT B1 ;  /* 0x0000000000017941 */ /* 0x000fea0003800200 */
.L_x_3722:
        /* <DEDUP_REMOVED lines=14> */
[C---:B---3--:R-:W-:Y:S01]  /*2430*/  FADD.FTZ R10, -R143.reuse, R104 ;  /* 0x000000688f0a7221 */ /* 0x048fe20000010100 */
[C---:B------:R-:W-:Y:S01]  /*2440*/  FADD.FTZ R12, -R143.reuse, R105 ;  /* 0x000000698f0c7221 */ /* 0x040fe20000010100 */
[C---:B------:R-:W-:Y:S01]  /*2450*/  FADD.FTZ R106, -R143.reuse, R106 ;  /* 0x0000006a8f6a7221 */ /* 0x040fe20000010100 */
[----:B------:R-:W-:Y:S01]  /*2460*/  FADD.FTZ R136, -R143, R107 ;  /* 0x0000006b8f887221 */ /* 0x000fe20000010100 */
[C---:B-----5:R-:W-:Y:S01]  /*2470*/  FMUL.FTZ R9, R7.reuse, R10 ;  /* 0x0000000a07097220 */ /* 0x060fe20000410000 */
[C---:B------:R-:W-:Y:S01]  /*2480*/  FMUL.FTZ R12, R7.reuse, R12 ;  /* 0x0000000c070c7220 */ /* 0x040fe20000410000 */
[C---:B------:R-:W-:Y:S01]  /*2490*/  FMUL.FTZ R121, R7.reuse, R106 ;  /* 0x0000006a07797220 */ /* 0x040fe20000410000 */
[----:B------:R-:W-:Y:S01]  /*24a0*/  FMUL.FTZ R136, R7, R136 ;  /* 0x0000008807887220 */ /* 0x000fe20000410000 */
[----:B----4-:R-:W-:Y:S01]  /*24b0*/  FMUL.FTZ R10, R23, R108 ;  /* 0x0000006c170a7220 */ /* 0x010fe20000410000 */
        /* <DEDUP_REMOVED lines=21> */
.L_x_3725:
[----:B------:R-:W-:Y:S05]  /*2610*/  BSYNC.RECONVERGENT B1 ;  /* 0x0000000000017941 */ /* 0x000fea0003800200 */
.L_x_3724:
        /* <DEDUP_REMOVED lines=44> */
.L_x_3727:
[----:B------:R-:W-:Y:S05]  /*28e0*/  BSYNC.RECONVERGENT B1 ;  /* 0x0000000000017941 */ /* 0x000fea0003800200 */
.L_x_3726:
        /* <DEDUP_REMOVED lines=10> */
[----:B------:R0:W5:Y:S02]  /*2990*/  LDG.E.128 R96, desc[UR10][R22.64] ;  /* 0x0000000a16607981 */ /* 0x000164000c1e1d00 */
[----:B0-----:R-:W-:Y:S02]  /*29a0*/  HADD2.F32 R23, -RZ, R149.H1_H1 ;  /* 0x30000095ff177230 */ /* 0x001fe40000004100 */
[C---:B--2---:R-:W-:Y:S01]  /*29b0*/  FADD.FTZ R128, -R143.reuse, R107 ;  /* 0x0000006b8f807221 */ /* 0x044fe20000010100 */
[C---:B------:R-:W-:Y:S01]  /*29c0*/  FADD.FTZ R122, -R143.reuse, R104 ;  /* 0x000000688f7a7221 */ /* 0x040fe20000010100 */
[--C-:B------:R-:W-:Y:S02]  /*29d0*/  HADD2.F32 R107, -RZ, R151.reuse.H1_H1 ;  /* 0x30000097ff6b7230 */ /* 0x100fe40000004100 */
[----:B------:R-:W-:Y:S01]  /*29e0*/  FADD.FTZ R118, -R143, R105 ;  /* 0x000000698f767221 */ /* 0x000fe20000010100 */
[----:B------:R-:W-:Y:S02]  /*29f0*/  HADD2.F32 R104, -RZ, R151.H0_H0 ;  /* 0x20000097ff687230 */ /* 0x000fe40000004100 */
[----:B-----5:R-:W-:Y:S01]  /*2a00*/  FMUL.FTZ R17, R7, R122 ;  /* 0x0000007a07117220 */ /* 0x020fe20000410000 */
[----:B------:R-:W-:Y:S01]  /*2a10*/  FADD.FTZ R106, -R143, R106 ;  /* 0x0000006a8f6a7221 */ /* 0x000fe20000010100 */
        /* <DEDUP_REMOVED lines=23> */
.L_x_3717:
[----:B------:R-:W-:Y:S05]  /*2b90*/  BSYNC.RECONVERGENT B0 ;  /* 0x0000000000007941 */ /* 0x000fea0003800200 */
.L_x_3705:
[----:B------:R-:W-:Y:S01]  /*2ba0*/  UISETP.NE.AND UP0, UPT, UR13, URZ, UPT ;  /* 0x000000ff0d00728c */ /* 0x000fe2000bf05270 */
[----:B------:R-:W-:-:S05]  /*2bb0*/  UMOV UR4, 0xffffffff ;  /* 0xffffffff00047882 */ /* 0x000fca0000000000 */
[----:B------:R-:W-:-:S04]  /*2bc0*/  PLOP3.LUT P6, PT, PT, PT, UP0, 0x80, 0x8 ;  /* 0x000000000008781c */ /* 0x000fc80003fcf008 */
[----:B------:R-:W-:Y:S01]  /*2bd0*/  P2R R108, PR, RZ, 0x40 ;  /* 0x00000040ff6c7803 */ /* 0x000fe20000000000 */
        /* <DEDUP_REMOVED lines=19> */
.L_x_3801:
[----:B-1----:R-:W-:Y:S01]  /*2d10*/  FADD.FTZ R105, R110, R105 ;  /* 0x000000696e697221 */ /* 0x002fe20000010000 */
[----:B------:R-:W-:Y:S01]  /*2d20*/  ISETP.NE.AND P6, PT, R108, RZ, PT ;  /* 0x000000ff6c00720c */ /* 0x000fe20003fc5270 */
[----:B--2---:R-:W-:Y:S01]  /*2d30*/  FADD.FTZ R107, R106, R107 ;  /* 0x0000006b6a6b7221 */ /* 0x004fe20000010000 */
[----:B------:R-:W-:Y:S01]  /*2d40*/  BSSY.RECONVERGENT B0, `(.L_x_3729) ;  /* 0x00000b5000007945 */ /* 0x000fe20003800200 */
[----:B------:R-:W-:Y:S02]  /*2d50*/  FMUL.FTZ R105, R105, UR12 ;  /* 0x0000000c69697c20 */ /* 0x000fe40008410000 */
[----:B0-----:R-:W-:-:S03]  /*2d60*/  FMUL.FTZ R110, R107, UR12 ;  /* 0x0000000c6b6e7c20 */ /* 0x001fc60008410000 */
[----:B------:R-:W-:Y:S01]  /*2d70*/  FSEL R109, R105, RZ, !P6 ;  /* 0x000000ff696d7208 */ /* 0x000fe20007000000 */
[----:B------:R-:W-:Y:S06]  /*2d80*/  @!P4 BRA `(.L_x_3730) ;  /* 0x0000000800c0c947 */ /* 0x000fec0003800000 */
[----:B------:R-:W-:-:S04]  /*2d90*/  UISETP.NE.U32.AND UP0, UPT, UR14, URZ, UPT ;  /* 0x000000ff0e00728c */ /* 0x000fc8000bf05070 */
[----:B------:R-:W-:-:S06]  /*2da0*/  UISETP.NE.AND.EX UP0, UPT, UR15, URZ, UPT, UP0 ;  /* 0x000000ff0f00728c */ /* 0x000fcc000bf05300 */
[----:B------:R-:W-:-:S04]  /*2db0*/  PLOP3.LUT P4, PT, PT, PT, UP0, 0x80, 0x8 ;  /* 0x000000000008781c */ /* 0x000fc80003f8f008 */
[----:B------:R-:W-:-:S09]  /*2dc0*/  P2R R6, PR, RZ, 0x10 ;  /* 0x00000010ff067803 */ /* 0x000fd20000000000 */
[----:B------:R-:W-:Y:S05]  /*2dd0*/  @P4 BRA `(.L_x_3731) ;  /* 0x00000004003c4947 */ /* 0x000fea0003800000 */
        /* <DEDUP_REMOVED lines=10> */
[-C--:B------:R-:W-:Y:S02]  /*2e80*/  FFMA.FTZ R22, R148, R110.reuse, R109 ;  /* 0x0000006e94167223 */ /* 0x080fe4000001006d */
[----:B------:R-:W-:Y:S01]  /*2e90*/  FADD.FTZ R104, R18, -R23 ;  /* 0x8000001712687221 */ /* 0x000fe20000010000 */
[----:B------:R-:W-:Y:S01]  /*2ea0*/  FFMA.FTZ R23, R19, R110, R109 ;  /* 0x0000006e13177223 */ /* 0x000fe2000001006d */
[----:B------:R-:W-:Y:S01]  /*2eb0*/  FADD.FTZ R150, R113, -R150 ;  /* 0x8000009671967221 */ /* 0x000fe20000010000 */
[----:B------:R-:W-:Y:S01]  /*2ec0*/  FADD.FTZ R22, R133, -R22 ;  /* 0x8000001685167221 */ /* 0x000fe20000010000 */
[C---:B-----5:R-:W-:Y:S01]  /*2ed0*/  FMUL.FTZ R104, R7.reuse, R104 ;  /* 0x0000006807687220 */ /* 0x060fe20000410000 */
[----:B------:R-:W-:Y:S01]  /*2ee0*/  FADD.FTZ R106, R124, -R23 ;  /* 0x800000177c6a7221 */ /* 0x000fe20000010000 */
[C---:B------:R-:W-:Y:S01]  /*2ef0*/  FMUL.FTZ R105, R7.reuse, R150 ;  /* 0x0000009607697220 */ /* 0x040fe20000410000 */
[----:B------:R-:W-:-:S02]  /*2f00*/  FMUL.FTZ R107, R7, R22 ;  /* 0x00000016076b7220 */ /* 0x000fc40000410000 */
[----:B------:R-:W-:Y:S01]  /*2f10*/  FMUL.FTZ R106, R7, R106 ;  /* 0x0000006a076a7220 */ /* 0x000fe20000410000 */
[----:B------:R-:W-:Y:S06]  /*2f20*/  BRA `(.L_x_3734) ;  /* 0x0000000800207947 */ /* 0x000fec0003800000 */
.L_x_3733:
        /* <DEDUP_REMOVED lines=17> */
.L_x_3732:
        /* <DEDUP_REMOVED lines=20> */
.L_x_3735:
        /* <DEDUP_REMOVED lines=21> */
.L_x_3731:
        /* <DEDUP_REMOVED lines=15> */
[C---:B-----5:R-:W-:Y:S01]  /*33c0*/  FFMA.FTZ R104, R7.reuse, R104, R76 ;  /* 0x0000006807687223 */ /* 0x060fe2000001004c */
[----:B------:R-:W-:Y:S01]  /*33d0*/  FADD.FTZ R23, R124, -R23 ;  /* 0x800000177c177221 */ /* 0x000fe20000010000 */
[C---:B------:R-:W-:Y:S01]  /*33e0*/  FFMA.FTZ R105, R7.reuse, R106, R77 ;  /* 0x0000006a07697223 */ /* 0x040fe2000001004d */
[----:B------:R-:W-:-:S02]  /*33f0*/  FFMA.FTZ R107, R7, R22, R79 ;  /* 0x00000016076b7223 */ /* 0x000fc4000001004f */
[----:B------:R-:W-:Y:S01]  /*3400*/  FFMA.FTZ R106, R7, R23, R78 ;  /* 0x00000017076a7223 */ /* 0x000fe2000001004e */
[----:B------:R-:W-:Y:S06]  /*3410*/  BRA `(.L_x_3734) ;  /* 0x0000000000e47947 */ /* 0x000fec0003800000 */
.L_x_3737:
        /* <DEDUP_REMOVED lines=17> */
.L_x_3736:
        /* <DEDUP_REMOVED lines=20> */
.L_x_3738:
        /* <DEDUP_REMOVED lines=20> */
.L_x_3734:
[----:B------:R-:W-:Y:S01]  /*37b0*/  ISETP.NE.U32.AND P4, PT, RZ, UR4, PT ;  /* 0x00000004ff007c0c */ /* 0x000fe2000bf85070 */
[----:B------:R-:W0:Y:S03]  /*37c0*/  LDC.64 R162, c[0x0][0x468] ;  /* 0x00011a00ffa27b82 */ /* 0x000e260000000a00 */
        /* <DEDUP_REMOVED lines=8> */
[----:B------:R-:W1:Y:S02]  /*3850*/  @P4 LDC.64 R22, c[0x0][0x470] ;  /* 0x00011c00ff164b82 */ /* 0x000e640000000a00 */
[C---:B-1----:R-:W-:Y:S01]  /*3860*/  @P4 IMAD.WIDE.U32 R22, R8.reuse, 0x10, R22 ;  /* 0x0000001008164825 */ /* 0x042fe200078e0016 */
[----:B------:R-:W-:-:S04]  /*3870*/  IADD3 R8, PT, PT, R8, 0x20, RZ ;  /* 0x0000002008087810 */ /* 0x000fc80007ffe0ff */
[----:B------:R0:W-:Y:S03]  /*3880*/  @P4 STG.E.128 desc[UR10][R22.64], R100 ;  /* 0x0000006416004986 */ /* 0x0001e6000c101d0a */
.L_x_3730:
[----:B------:R-:W-:Y:S05]  /*3890*/  BSYNC.RECONVERGENT B0 ;  /* 0x0000000000007941 */ /* 0x000fea0003800200 */
.L_x_3729:
        /* <DEDUP_REMOVED lines=34> */
.L_x_3743:
        /* <DEDUP_REMOVED lines=17> */
.L_x_3742:
[----:B0-----:R-:W0:Y:S02]  /*3bd0*/  LDC.64 R22, c[0x0][0x470] ;  /* 0x00011c00ff167b82 */ /* 0x001e240000000a00 */
[----:B0-----:R-:W-:-:S04]  /*3be0*/  ISETP.NE.U32.AND P5, PT, R22, RZ, PT ;  /* 0x000000ff1600720c */ /* 0x001fc80003fa5070 */
        /* <DEDUP_REMOVED lines=19> */
.L_x_3745:
        /* <DEDUP_REMOVED lines=13> */
.L_x_3741:
        /* <DEDUP_REMOVED lines=29> */
.L_x_3747:
        /* <DEDUP_REMOVED lines=17> */
.L_x_3746:
        /* <DEDUP_REMOVED lines=21> */
.L_x_3748:
        /* <DEDUP_REMOVED lines=11> */
[----:B------:R-:W-:-:S07]  /*42d0*/  FMUL.FTZ R106, R7, R106 ;  /* 0x0000006a076a7220 */ /* 0x000fce0000410000 */
.L_x_3744:
        /* <DEDUP_REMOVED lines=10> */
.L_x_3740:
[----:B------:R-:W-:Y:S05]  /*4380*/  BSYNC.RECONVERGENT B0 ;  /* 0x0000000000007941 */ /* 0x000fea0003800200 */
.L_x_3739:
        /* <DEDUP_REMOVED lines=34> */
.L_x_3753:
        /* <DEDUP_REMOVED lines=17> */
.L_x_3752:
[----:B0--3--:R-:W0:Y:S02]  /*46c0*/  LDC.64 R22, c[0x0][0x470] ;  /* 0x00011c00ff167b82 */ /* 0x009e240000000a00 */
        /* <DEDUP_REMOVED lines=20> */
.L_x_3755:
        /* <DEDUP_REMOVED lines=13> */
.L_x_3751:
        /* <DEDUP_REMOVED lines=29> */
.L_x_3757:
        /* <DEDUP_REMOVED lines=17> */
.L_x_3756:
        /* <DEDUP_REMOVED lines=21> */
.L_x_3758:
        /* <DEDUP_REMOVED lines=12> */
.L_x_3754:
        /* <DEDUP_REMOVED lines=10> */
.L_x_3750:
[----:B------:R-:W-:Y:S05]  /*4e70*/  BSYNC.RECONVERGENT B0 ;  /* 0x0000000000007941 */ /* 0x000fea0003800200 */
.L_x_3749:
        /* <DEDUP_REMOVED lines=13> */
[-CC-:B0--34-:R-:W-:Y:S01]  /*4f50*/  FFMA.FTZ R23, R9, R110.reuse, R109.reuse ;  /* 0x0000006e09177223 */ /* 0x199fe2000001006d */
        /* <DEDUP_REMOVED lines=20> */
.L_x_3763:
        /* <DEDUP_REMOVED lines=17> */
.L_x_3762:
[----:B0--34-:R-:W0:Y:S02]  /*51b0*/  LDC.64 R22, c[0x0][0x470] ;  /* 0x00011c00ff167b82 */ /* 0x019e240000000a00 */
        /* <DEDUP_REMOVED lines=20> */
.L_x_3765:
        /* <DEDUP_REMOVED lines=13> */
.L_x_3761:
[----:B0--34-:R-:W0:Y:S02]  /*53d0*/  LDC.64 R22, c[0x0][0x478] ;  /* 0x00011e00ff167b82 */ /* 0x019e240000000a00 */
        /* <DEDUP_REMOVED lines=28> */
.L_x_3767:
        /* <DEDUP_REMOVED lines=17> */
.L_x_3766:
        /* <DEDUP_REMOVED lines=21> */
.L_x_3768:
        /* <DEDUP_REMOVED lines=12> */
.L_x_3764:
        /* <DEDUP_REMOVED lines=10> */
.L_x_3760:
[----:B------:R-:W-:Y:S05]  /*5960*/  BSYNC.RECONVERGENT B0 ;  /* 0x0000000000007941 */ /* 0x000fea0003800200 */
.L_x_3759:
        /* <DEDUP_REMOVED lines=34> */
.L_x_3773:
        /* <DEDUP_REMOVED lines=17> */
.L_x_3772:
        /* <DEDUP_REMOVED lines=21> */
.L_x_3775:
        /* <DEDUP_REMOVED lines=13> */
.L_x_3771:
        /* <DEDUP_REMOVED lines=29> */
.L_x_3777:
        /* <DEDUP_REMOVED lines=17> */
.L_x_3776:
        /* <DEDUP_REMOVED lines=21> */
.L_x_3778:
        /* <DEDUP_REMOVED lines=12> */
.L_x_3774:
        /* <DEDUP_REMOVED lines=10> */
.L_x_3770:
[----:B------:R-:W-:Y:S05]  /*6450*/  BSYNC.RECONVERGENT B0 ;  /* 0x0000000000007941 */ /* 0x000fea0003800200 */
.L_x_3769:
        /* <DEDUP_REMOVED lines=34> */
.L_x_3783:
        /* <DEDUP_REMOVED lines=17> */
.L_x_3782:
        /* <DEDUP_REMOVED lines=21> */
.L_x_3785:
        /* <DEDUP_REMOVED lines=13> */
.L_x_3781:
        /* <DEDUP_REMOVED lines=29> */
.L_x_3787:
        /* <DEDUP_REMOVED lines=17> */
.L_x_3786:
        /* <DEDUP_REMOVED lines=21> */
.L_x_3788:
        /* <DEDUP_REMOVED lines=12> */
.L_x_3784:
        /* <DEDUP_REMOVED lines=9> */
.L_x_3780:
[----:B------:R-:W-:Y:S05]  /*6f30*/  BSYNC.RECONVERGENT B0 ;  /* 0x0000000000007941 */ /* 0x000fea0003800200 */
.L_x_3779:
[----:B0--34-:R-:W0:Y:S02]  /*6f40*/  LDC.64 R22, c[0x0][0x380] ;  /* 0x0000e000ff167b82 */ /* 0x019e240000000a00 */
[----:B0-----:R-:W-:-:S04]  /*6f50*/  LEA R5, R22, R5, 0x2 ;  /* 0x0000000516057211 */ /* 0x001fc800078e10ff */
[----:B------:R-:W-:-:S13]  /*6f60*/  ISETP.GE.AND P0, PT, R5, R23, PT ;  /* 0x000000170500720c */ /* 0x000fda0003f06270 */
[----:B------:R-:W-:Y:S05]  /*6f70*/  @!P0 BRA `(.L_x_3789) ;  /* 0xffffff9800688947 */ /* 0x000fea000383ffff */
.L_x_3704:
[----:B------:R-:W0:Y:S01]  /*6f80*/  S2R R6, SR_TID.X ;  /* 0x0000000000067919 */ /* 0x000e220000002100 */
[----:B------:R-:W-:Y:S01]  /*6f90*/  MOV R3, 0x400 ;  /* 0x0000040000037802 */ /* 0x000fe20000000f00 */
[----:B------:R-:W-:Y:S05]  /*6fa0*/  WARPSYNC.ALL ;  /* 0x0000000000007948 */ /* 0x000fea0003800000 */
[----:B------:R-:W1:Y:S01]  /*6fb0*/  S2R R4, SR_CgaCtaId ;  /* 0x0000000000047919 */ /* 0x000e620000008800 */
[----:B------:R-:W2:Y:S01]  /*6fc0*/  S2UR UR4, SR_CTAID.X ;  /* 0x00000000000479c3 */ /* 0x000ea20000002500 */
[----:B------:R-:W3:Y:S01]  /*6fd0*/  LDCU.128 UR16, c[0x0][0x440] ;  /* 0x00008800ff1077ac */ /* 0x000ee20008000c00 */
[----:B0-----:R-:W-:Y:S01]  /*6fe0*/  SHF.R.U32.HI R2, RZ, 0x5, R6 ;  /* 0x00000005ff027819 */ /* 0x001fe20000011606 */
[----:B--2---:R-:W-:Y:S01]  /*6ff0*/  IMAD R73, R0, UR4, RZ ;  /* 0x0000000400497c24 */ /* 0x004fe2000f8e02ff */
[----:B------:R-:W-:-:S04]  /*7000*/  LOP3.LUT R5, R6, 0x1f, RZ, 0xc0, !PT ;  /* 0x0000001f06057812 */ /* 0x000fc800078ec0ff */
[----:B------:R-:W-:Y:S01]  /*7010*/  IADD3 R73, P0, PT, R73, R6, RZ ;  /* 0x0000000649497210 */ /* 0x000fe20007f1e0ff */
[----:B------:R-:W-:Y:S01]  /*7020*/  IMAD R2, R2, 0xc0, R5 ;  /* 0x000000c002027824 */ /* 0x000fe200078e0205 */
[----:B-1----:R-:W-:Y:S02]  /*7030*/  LEA R3, R4, R3, 0x18 ;  /* 0x0000000304037211 */ /* 0x002fe400078ec0ff */
[----:B------:R-:W-:Y:S02]  /*7040*/  LOP3.LUT R5, R6, 0x7f, RZ, 0x3c, !PT ;  /* 0x0000007f06057812 */ /* 0x000fe400078e3cff */
[-C--:B------:R-:W-:Y:S02]  /*7050*/  LEA R2, R2, R3.reuse, 0x4 ;  /* 0x0000000302027211 */ /* 0x080fe400078e20ff */
[----:B------:R-:W-:Y:S02]  /*7060*/  IADD3 R72, PT, PT, R5, R0, RZ ;  /* 0x0000000005487210 */ /* 0x000fe40007ffe0ff */
[----:B------:R-:W-:Y:S01]  /*7070*/  LEA R0, R6, R3, 0x2 ;  /* 0x0000000306007211 */ /* 0x000fe200078e10ff */
[----:B------:R-:W-:Y:S01]  /*7080*/  STS.128 [R2], R44 ;  /* 0x0000002c02007388 */ /* 0x000fe20000000c00 */
[----:B------:R-:W-:-:S02]  /*7090*/  ISETP.GE.U32.AND P5, PT, R72, 0x80, PT ;  /* 0x000000804800780c */ /* 0x000fc40003fa6070 */
[C---:B------:R-:W-:Y:S01]  /*70a0*/  ISETP.GE.U32.AND P4, PT, R72.reuse, 0x100, PT ;  /* 0x000001004800780c */ /* 0x040fe20003f86070 */
[----:B------:R-:W-:Y:S01]  /*70b0*/  STS.128 [R2+0x200], R68 ;  /* 0x0002004402007388 */ /* 0x000fe20000000c00 */
[C---:B------:R-:W-:Y:S02]  /*70c0*/  ISETP.GE.U32.AND P3, PT, R72.reuse, 0x180, PT ;  /* 0x000001804800780c */ /* 0x040fe40003f66070 */
[C---:B------:R-:W-:Y:S01]  /*70d0*/  ISETP.GE.U32.AND P2, PT, R72.reuse, 0x200, PT ;  /* 0x000002004800780c */ /* 0x040fe20003f46070 */
[----:B------:R0:W-:Y:S01]  /*70e0*/  STS.128 [R2+0x400], R52 ;  /* 0x0004003402007388 */ /* 0x0001e20000000c00 */
[----:B------:R-:W-:-:S03]  /*70f0*/  ISETP.GE.U32.AND P1, PT, R72, 0x280, PT ;  /* 0x000002804800780c */ /* 0x000fc60003f26070 */
[----:B------:R-:W-:Y:S04]  /*7100*/  STS.128 [R2+0x600], R56 ;  /* 0x0006003802007388 */ /* 0x000fe80000000c00 */
[----:B------:R-:W-:Y:S04]  /*7110*/  STS.128 [R2+0x800], R60 ;  /* 0x0008003c02007388 */ /* 0x000fe80000000c00 */
[----:B------:R-:W-:Y:S01]  /*7120*/  STS.128 [R2+0xa00], R64 ;  /* 0x000a004002007388 */ /* 0x000fe20000000c00 */
[----:B------:R-:W-:Y:S01]  /*7130*/  BAR.SYNC.DEFER_BLOCKING 0x0 ;  /* 0x0000000000007b1d */ /* 0x000fe20000010000 */
[----:B0-----:R-:W-:-:S02]  /*7140*/  IADD3.X R52, PT, PT, RZ, RZ, RZ, P0, !PT ;  /* 0x000000ffff347210 */ /* 0x001fc400007fe4ff */
[----:B------:R-:W-:Y:S02]  /*7150*/  ISETP.GE.U32.AND P0, PT, R72, 0x300, PT ;  /* 0x000003004800780c */ /* 0x000fe40003f06070 */
[----:B------:R-:W-:Y:S01]  /*7160*/  SHF.L.U64.HI R47, R73, 0x2, R52 ;  /* 0x00000002492f7819 */ /* 0x000fe20000010234 */
[----:B------:R-:W0:Y:S04]  /*7170*/  LDS R3, [R0] ;  /* 0x0000000000037984 */ /* 0x000e280000000800 */
[----:B-----5:R-:W1:Y:S04]  /*7180*/  LDS R10, [R0+0xc00] ;  /* 0x000c0000000a7984 */ /* 0x020e680000000800 */
[----:B------:R-:W2:Y:S04]  /*7190*/  LDS R4, [R0+0x200] ;  /* 0x0002000000047984 */ /* 0x000ea80000000800 */
[----:B------:R-:W4:Y:S04]  /*71a0*/  LDS R9, [R0+0xe00] ;  /* 0x000e000000097984 */ /* 0x000f280000000800 */
[----:B------:R-:W3:Y:S04]  /*71b0*/  LDS R5, [R0+0x400] ;  /* 0x0004000000057984 */ /* 0x000ee80000000800 */
[----:B------:R-:W3:Y:S04]  /*71c0*/  LDS R12, [R0+0x1000] ;  /* 0x00100000000c7984 */ /* 0x000ee80000000800 */
[----:B------:R-:W3:Y:S04]  /*71d0*/  LDS R6, [R0+0x600] ;  /* 0x0006000000067984 */ /* 0x000ee80000000800 */
[----:B------:R-:W3:Y:S04]  /*71e0*/  LDS R11, [R0+0x1200] ;  /* 0x00120000000b7984 */ /* 0x000ee80000000800 */
[----:B------:R-:W3:Y:S04]  /*71f0*/  LDS R7, [R0+0x800] ;  /* 0x0008000000077984 */ /* 0x000ee80000000800 */
[----:B------:R-:W3:Y:S04]  /*7200*/  LDS R14, [R0+0x1400] ;  /* 0x00140000000e7984 */ /* 0x000ee80000000800 */
[----:B------:R-:W3:Y:S01]  /*7210*/  LDS R8, [R0+0xa00] ;  /* 0x000a000000087984 */ /* 0x000ee20000000800 */
[----:B0-----:R-:W-:-:S03]  /*7220*/  FADD.FTZ R3, RZ, R3 ;  /* 0x00000003ff037221 */ /* 0x001fc60000010000 */
[----:B------:R-:W0:Y:S01]  /*7230*/  LDS R13, [R0+0x1600] ;  /* 0x00160000000d7984 */ /* 0x000e220000000800 */
[----:B-1----:R-:W-:-:S03]  /*7240*/  FADD.FTZ R3, R3, R10 ;  /* 0x0000000a03037221 */ /* 0x002fc60000010000 */
[----:B------:R-:W1:Y:S01]  /*7250*/  LDS R16, [R0+0x1800] ;  /* 0x0018000000107984 */ /* 0x000e620000000800 */
[----:B--2---:R-:W-:-:S03]  /*7260*/  FADD.FTZ R4, RZ, R4 ;  /* 0x00000004ff047221 */ /* 0x004fc60000010000 */
[----:B------:R-:W2:Y:S01]  /*7270*/  LDS R15, [R0+0x1a00] ;  /* 0x001a0000000f7984 */ /* 0x000ea20000000800 */
[----:B----4-:R-:W-:-:S03]  /*7280*/  FADD.FTZ R4, R4, R9 ;  /* 0x0000000904047221 */ /* 0x010fc60000010000 */
[----:B------:R-:W4:Y:S01]  /*7290*/  LDS R18, [R0+0x1c00] ;  /* 0x001c000000127984 */ /* 0x000f220000000800 */
        /* <DEDUP_REMOVED lines=14> */
[----:B0-----:R-:W-:-:S03]  /*7380*/  FADD.FTZ R8, R8, R13 ;  /* 0x0000000d08087221 */ /* 0x001fc60000010000 */
[----:B------:R-:W0:Y:S01]  /*7390*/  LDS R46, [R0+0x2c00] ;  /* 0x002c0000002e7984 */ /* 0x000e220000000800 */
[----:B-1----:R-:W-:-:S03]  /*73a0*/  FADD.FTZ R3, R3, R16 ;  /* 0x0000001003037221 */ /* 0x002fc60000010000 */
[----:B------:R-:W1:Y:S01]  /*73b0*/  LDS R45, [R0+0x2e00] ;  /* 0x002e0000002d7984 */ /* 0x000e620000000800 */
[----:B--2---:R-:W-:Y:S01]  /*73c0*/  FADD.FTZ R4, R4, R15 ;  /* 0x0000000f04047221 */ /* 0x004fe20000010000 */
[----:B------:R-:W-:Y:S01]  /*73d0*/  BAR.SYNC.DEFER_BLOCKING 0x0 ;  /* 0x0000000000007b1d */ /* 0x000fe20000010000 */
[----:B----4-:R-:W-:Y:S01]  /*73e0*/  FADD.FTZ R5, R5, R18 ;  /* 0x0000001205057221 */ /* 0x010fe20000010000 */
[----:B---3--:R-:W-:Y:S01]  /*73f0*/  FADD.FTZ R6, R6, R17 ;  /* 0x0000001106067221 */ /* 0x008fe20000010000 */
        /* <DEDUP_REMOVED lines=8> */
[----:B------:R3:W-:Y:S01]  /*7480*/  STS.128 [R2+0x400], R28 ;  /* 0x0004001c02007388 */ /* 0x0007e20000000c00 */
[----:B0-----:R-:W-:-:S03]  /*7490*/  FADD.FTZ R11, R7, R46 ;  /* 0x0000002e070b7221 */ /* 0x001fc60000010000 */
[----:B------:R-:W-:Y:S01]  /*74a0*/  STS.128 [R2+0x600], R32 ;  /* 0x0006002002007388 */ /* 0x000fe20000000c00 */
[----:B-1----:R-:W-:-:S03]  /*74b0*/  FADD.FTZ R45, R8, R45 ;  /* 0x0000002d082d7221 */ /* 0x002fc60000010000 */
[----:B------:R-:W-:Y:S01]  /*74c0*/  STS.128 [R2+0x800], R36 ;  /* 0x0008002402007388 */ /* 0x000fe20000000c00 */
[----:B--2---:R-:W-:-:S03]  /*74d0*/  SHF.L.U32 R26, R73, 0x2, RZ ;  /* 0x00000002491a7819 */ /* 0x004fc600000006ff */
[----:B------:R0:W-:Y:S01]  /*74e0*/  STS.128 [R2+0xa00], R40 ;  /* 0x000a002802007388 */ /* 0x0001e20000000c00 */
[----:B------:R-:W-:Y:S01]  /*74f0*/  BAR.SYNC.DEFER_BLOCKING 0x0 ;  /* 0x0000000000007b1d */ /* 0x000fe20000010000 */
[----:B---3--:R-:W-:-:S04]  /*7500*/  IADD3 R30, P6, PT, R26, UR18, RZ ;  /* 0x000000121a1e7c10 */ /* 0x008fc8000ffde0ff */
[C---:B0-----:R-:W-:Y:S02]  /*7510*/  IADD3.X R41, PT, PT, R47.reuse, UR19, RZ, P6, !PT ;  /* 0x000000132f297c10 */ /* 0x041fe4000b7fe4ff */
[----:B------:R-:W-:Y:S02]  /*7520*/  IADD3 R28, P6, PT, R26, UR16, RZ ;  /* 0x000000101a1c7c10 */ /* 0x000fe4000ffde0ff */
[----:B------:R-:W-:Y:S02]  /*7530*/  @P5 MOV R3, R41 ;  /* 0x0000002900035202 */ /* 0x000fe40000000f00 */
        /* <DEDUP_REMOVED lines=106> */
.L_x_3728:
[----:B------:R-:W-:Y:S01]  /*7be0*/  HFMA2 R22, -RZ, RZ, 0, 5.9604644775390625e-08 ;  /* 0x00000001ff167431 */ /* 0x000fe200000001ff */
[----:B------:R-:W-:Y:S01]  /*7bf0*/  BSSY B0, `(.L_x_3790) ;  /* 0x0000006000007945 */ /* 0x000fe20003800000 */
[----:B------:R-:W-:Y:S02]  /*7c00*/  MOV R23, 0x1f ;  /* 0x0000001f00177802 */ /* 0x000fe40000000f00 */
[----:B------:R-:W-:-:S07]  /*7c10*/  MOV R104, 0xffffffff ;  /* 0xffffffff00687802 */ /* 0x000fce0000000f00 */
[----:B-----5:R-:W-:Y:S05]  /*7c20*/  WARPSYNC.COLLECTIVE R104, `(.L_x_3791) ;  /* 0x0000000068087348 */ /* 0x020fea0003c00000 */
[----:B------:R0:W1:Y:S02]  /*7c30*/  SHFL.BFLY P6, R107, R145, R22, R23 ;  /* 0x0c000016916b7389 */ /* 0x00006400000c0017 */
[----:B01---5:R-:W-:Y:S05]  /*7c40*/  ENDCOLLECTIVE ;  /* 0x000000000000791b */ /* 0x023fea0003800000 */
.L_x_3791:
[----:B------:R-:W-:Y:S05]  /*7c50*/  BSYNC B0 ;  /* 0x0000000000007941 */ /* 0x000fea0003800000 */
.L_x_3790:
        /* <DEDUP_REMOVED lines=8> */
.L_x_3792:
[----:B------:R-:W-:Y:S01]  /*7ce0*/  HFMA2 R22, -RZ, RZ, 0, 1.1920928955078125e-07 ;  /* 0x00000002ff167431 */ /* 0x000fe200000001ff */
[----:B------:R-:W-:Y:S02]  /*7cf0*/  MOV R145, R106 ;  /* 0x0000006a00917202 */ /* 0x000fe40000000f00 */
[----:B------:R-:W-:-:S07]  /*7d00*/  MOV R105, R107 ;  /* 0x0000006b00697202 */ /* 0x000fce0000000f00 */
[----:B------:R-:W-:Y:S05]  /*7d10*/  WARPSYNC.COLLECTIVE R104, `(.L_x_3793) ;  /* 0x0000000068087348 */ /* 0x000fea0003c00000 */
[----:B------:R0:W1:Y:S02]  /*7d20*/  SHFL.BFLY P6, R107, R145, R22, R23 ;  /* 0x0c000016916b7389 */ /* 0x00006400000c0017 */
[----:B01----:R-:W-:Y:S05]  /*7d30*/  ENDCOLLECTIVE ;  /* 0x000000000000791b */ /* 0x003fea0003800000 */
.L_x_3793:
[----:B------:R-:W-:-:S05]  /*7d40*/  FADD.FTZ R105, R105, R150 ;  /* 0x0000009669697221 */ /* 0x000fca0000010000 */
[----:B------:R-:W-:Y:S01]  /*7d50*/  MOV R145, R105 ;  /* 0x0000006900917202 */ /* 0x000fe20000000f00 */
[----:B------:R-:W-:-:S07]  /*7d60*/  FADD.FTZ R147, R106, R107 ;  /* 0x0000006b6a937221 */ /* 0x000fce0000010000 */
[----:B------:R-:W-:Y:S05]  /*7d70*/  WARPSYNC.COLLECTIVE R104, `(.L_x_3794) ;  /* 0x0000000068087348 */ /* 0x000fea0003c00000 */
[----:B------:R0:W1:Y:S02]  /*7d80*/  SHFL.BFLY P6, R107, R145, R22, R23 ;  /* 0x0c000016916b7389 */ /* 0x00006400000c0017 */
[----:B01----:R-:W-:Y:S05]  /*7d90*/  ENDCOLLECTIVE ;  /* 0x000000000000791b */ /* 0x003fea0003800000 */
.L_x_3794:
[----:B------:R-:W-:Y:S01]  /*7da0*/  HFMA2 R22, -RZ, RZ, 0, 2.384185791015625e-07 ;  /* 0x00000004ff167431 */ /* 0x000fe200000001ff */
[----:B------:R-:W-:Y:S02]  /*7db0*/  MOV R145, R147 ;  /* 0x0000009300917202 */ /* 0x000fe40000000f00 */
[----:B------:R-:W-:-:S07]  /*7dc0*/  MOV R110, R107 ;  /* 0x0000006b006e7202 */ /* 0x000fce0000000f00 */
[----:B------:R-:W-:Y:S05]  /*7dd0*/  WARPSYNC.COLLECTIVE R104, `(.L_x_3795) ;  /* 0x0000000068087348 */ /* 0x000fea0003c00000 */
[----:B------:R0:W1:Y:S02]  /*7de0*/  SHFL.BFLY P6, R107, R145, R22, R23 ;  /* 0x0c000016916b7389 */ /* 0x00006400000c0017 */
[----:B01----:R-:W-:Y:S05]  /*7df0*/  ENDCOLLECTIVE ;  /* 0x000000000000791b */ /* 0x003fea0003800000 */
.L_x_3795:
[----:B------:R-:W-:-:S05]  /*7e00*/  FADD.FTZ R143, R105, R110 ;  /* 0x0000006e698f7221 */ /* 0x000fca0000010000 */
[----:B------:R-:W-:Y:S01]  /*7e10*/  MOV R145, R143 ;  /* 0x0000008f00917202 */ /* 0x000fe20000000f00 */
[----:B------:R-:W-:-:S07]  /*7e20*/  FADD.FTZ R111, R147, R107 ;  /* 0x0000006b936f7221 */ /* 0x000fce0000010000 */
[----:B------:R-:W-:Y:S05]  /*7e30*/  WARPSYNC.COLLECTIVE R104, `(.L_x_3796) ;  /* 0x0000000068087348 */ /* 0x000fea0003c00000 */
[----:B------:R0:W1:Y:S02]  /*7e40*/  SHFL.BFLY P6, R107, R145, R22, R23 ;  /* 0x0c000016916b7389 */ /* 0x00006400000c0017 */
[----:B01----:R-:W-:Y:S05]  /*7e50*/  ENDCOLLECTIVE ;  /* 0x000000000000791b */ /* 0x003fea0003800000 */
.L_x_3796:
[----:B------:R-:W-:Y:S01]  /*7e60*/  HFMA2 R22, -RZ, RZ, 0, 4.76837158203125e-07 ;  /* 0x00000008ff167431 */ /* 0x000fe200000001ff */
[----:B------:R-:W-:Y:S02]  /*7e70*/  MOV R145, R111 ;  /* 0x0000006f00917202 */ /* 0x000fe40000000f00 */
[----:B------:R-:W-:-:S07]  /*7e80*/  MOV R110, R107 ;  /* 0x0000006b006e7202 */ /* 0x000fce0000000f00 */
[----:B------:R-:W-:Y:S05]  /*7e90*/  WARPSYNC.COLLECTIVE R104, `(.L_x_3797) ;  /* 0x0000000068087348 */ /* 0x000fea0003c00000 */
[----:B------:R0:W1:Y:S02]  /*7ea0*/  SHFL.BFLY P6, R107, R145, R22, R23 ;  /* 0x0c000016916b7389 */ /* 0x00006400000c0017 */
[----:B01----:R-:W-:Y:S05]  /*7eb0*/  ENDCOLLECTIVE ;  /* 0x000000000000791b */ /* 0x003fea0003800000 */
.L_x_3797:
[----:B------:R-:W-:-:S05]  /*7ec0*/  FADD.FTZ R109, R143, R110 ;  /* 0x0000006e8f6d7221 */ /* 0x000fca0000010000 */
[----:B------:R-:W-:Y:S01]  /*7ed0*/  MOV R145, R109 ;  /* 0x0000006d00917202 */ /* 0x000fe20000000f00 */
[----:B------:R-:W-:-:S07]  /*7ee0*/  FADD.FTZ R110, R111, R107 ;  /* 0x0000006b6f6e7221 */ /* 0x000fce0000010000 */
[----:B------:R-:W-:Y:S05]  /*7ef0*/  WARPSYNC.COLLECTIVE R104, `(.L_x_3798) ;  /* 0x0000000068087348 */ /* 0x000fea0003c00000 */
[----:B------:R0:W1:Y:S02]  /*7f00*/  SHFL.BFLY P6, R107, R145, R22, R23 ;  /* 0x0c000016916b7389 */ /* 0x00006400000c0017 */
[----:B01----:R-:W-:Y:S05]  /*7f10*/  ENDCOLLECTIVE ;  /* 0x000000000000791b */ /* 0x003fea0003800000 */
.L_x_3798:
[----:B------:R-:W-:Y:S01]  /*7f20*/  HFMA2 R22, -RZ, RZ, 0, 9.5367431640625e-07 ;  /* 0x00000010ff167431 */ /* 0x000fe200000001ff */
[----:B------:R-:W-:Y:S02]  /*7f30*/  MOV R145, R110 ;  /* 0x0000006e00917202 */ /* 0x000fe40000000f00 */
[----:B------:R-:W-:-:S07]  /*7f40*/  MOV R150, R107 ;  /* 0x0000006b00967202 */ /* 0x000fce0000000f00 */
[----:B------:R-:W-:Y:S05]  /*7f50*/  WARPSYNC.COLLECTIVE R104, `(.L_x_3799) ;  /* 0x0000000068087348 */ /* 0x000fea0003c00000 */
[----:B------:R0:W1:Y:S02]  /*7f60*/  SHFL.BFLY P6, R107, R145, R22, R23 ;  /* 0x0c000016916b7389 */ /* 0x00006400000c0017 */
[----:B01----:R-:W-:Y:S05]  /*7f70*/  ENDCOLLECTIVE ;  /* 0x000000000000791b */ /* 0x003fea0003800000 */
.L_x_3799:
[----:B------:R-:W-:-:S05]  /*7f80*/  FADD.FTZ R106, R109, R150 ;  /* 0x000000966d6a7221 */ /* 0x000fca0000010000 */
[----:B------:R-:W-:Y:S02]  /*7f90*/  MOV R145, R106 ;  /* 0x0000006a00917202 */ /* 0x000fe40000000f00 */
[----:B------:R-:W-:-:S07]  /*7fa0*/  MOV R105, R107 ;  /* 0x0000006b00697202 */ /* 0x000fce0000000f00 */
[----:B------:R-:W-:Y:S05]  /*7fb0*/  WARPSYNC.COLLECTIVE R104, `(.L_x_3800) ;  /* 0x0000000068087348 */ /* 0x000fea0003c00000 */
[----:B------:R0:W1:Y:S02]  /*7fc0*/  SHFL.BFLY P6, R107, R145, R22, R23 ;  /* 0x0c000016916b7389 */ /* 0x00006400000c0017 */
[----:B01----:R-:W-:Y:S05]  /*7fd0*/  ENDCOLLECTIVE ;  /* 0x000000000000791b */ /* 0x003fea0003800000 */
.L_x_3800:
[----:B------:R-:W-:Y:S05]  /*7fe0*/  BRA `(.L_x_3801) ;  /* 0xffffffac00487947 */ /* 0x000fea000383ffff */
.L_x_3802:
        /* <DEDUP_REMOVED lines=9> */
.L_x_5020:


//--------------------- .text._ZN10layer_norm31ln_parallel_residual_bwd_kernelINS_13Kernel_traitsI6__halfffffjLj768ELj1ELj4ELj1ELj16ENS_18Kernel_traits_baseILj768ES2_ffffjLj128EEEEELb0ELb1ELb1EEEvNS_9BwdParamsE --------------------------
	.section	.text._ZN10layer_norm31ln_parallel_residual_bwd_kernelINS_13Kernel_traitsI6__halfffffjLj768ELj1ELj4ELj1ELj16ENS_18Kernel_traits_baseILj768ES2_ffffjLj128EEEEELb0ELb1ELb1EEEvNS_9BwdParamsE,"ax",@progbits
	.align	128
        .global         _ZN10layer_norm31ln_parallel_residual_bwd_kernelINS_13Kernel_traitsI6__halfffffjLj768ELj1ELj4ELj1ELj16ENS_18Kernel_traits_baseILj768ES2_ffffjLj128EEEEELb0ELb1ELb1EEEvNS_9BwdParamsE
        .type           _ZN10layer_norm31ln_parallel_residual_bwd_kernelINS_13Kernel_traitsI6__halfffffjLj768ELj1ELj4ELj1ELj16ENS_18Kernel_traits_baseILj768ES2_ffffjLj128EEEEELb0ELb1ELb1EEEvNS_9BwdParamsE,@function
        .size           _ZN10layer_norm31ln_parallel_residual_bwd_kernelINS_13Kernel_traitsI6__halfffffjLj768ELj1ELj4ELj1ELj16ENS_18Kernel_traits_baseILj768ES2_ffffjLj128EEEEELb0ELb1ELb1EEEvNS_9BwdParamsE,(.L_x_5021 - _ZN10layer_norm31ln_parallel_residual_bwd_kernelINS_13Kernel_traitsI6__halfffffjLj768ELj1ELj4ELj1ELj16ENS_18Kernel_traits_baseILj768ES2_ffffjLj128EEEEELb0ELb1ELb1EEEvNS_9BwdParamsE)
        .other          _ZN10layer_norm31ln_parallel_residual_bwd_kernelINS_13Kernel_traitsI6__halfffffjLj768ELj1ELj4ELj1ELj16ENS_18Kernel_traits_baseILj768ES2_ffffjLj128EEEEELb0ELb1ELb1EEEvNS_9BwdParamsE,@"STO_CUDA_ENTRY STV_DEFAULT"
_ZN10layer_norm31ln_parallel_residual_bwd_kernelINS_13Kernel_traitsI6__halfffffjLj768ELj1ELj4ELj1ELj16ENS_18Kernel_traits_baseILj768ES2_ffffjLj128EEEEELb0ELb1ELb1EEEvNS_9BwdParamsE:
.text._ZN10layer_norm31ln_parallel_residual_bwd_kernelINS_13Kernel_traitsI6__halfffffjLj768ELj1ELj4ELj1ELj16ENS_18Kernel_traits_baseILj768ES2_ffffjLj128EEEEELb0ELb1ELb1EEEvNS_9BwdParamsE:
        /* <DEDUP_REMOVED lines=43> */
[----:B------:R-:W2:Y:S04]  /*02b0*/  LDG.E.64 R92, desc[UR10][R2.64+0x400] ;  /* 0x0004000a025c7981 */ /* 0x000ea8000c1e1b00 */
[----:B------:R-:W3:Y:S04]  /*02c0*/  LDG.E.64 R88, desc[UR10][R2.64+0x200] ;  /* 0x0002000a02587981 */ /* 0x000ee8000c1e1b00 */
[----:B------:R-:W4:Y:S04]  /*02d0*/  LDG.E.64 R94, desc[UR10][R2.64+0x500] ;  /* 0x0005000a025e7981 */ /* 0x000f28000c1e1b00 */
[----:B------:R-:W5:Y:S04]  /*02e0*/  LDG.E.64 R84, desc[UR10][R2.64] ;  /* 0x0000000a02547981 */ /* 0x000f68000c1e1b00 */
[----:B------:R-:W5:Y:S04]  /*02f0*/  LDG.E.64 R90, desc[UR10][R2.64+0x300] ;  /* 0x0003000a025a7981 */ /* 0x000f68000c1e1b00 */
[----:B------:R-:W5:Y:S01]  /*0300*/  LDG.E.64 R86, desc[UR10][R2.64+0x100] ;  /* 0x0001000a02567981 */ /* 0x000f62000c1e1b00 */
        /* <DEDUP_REMOVED lines=25> */
[--C-:B--2---:R-:W-:Y:S02]  /*04a0*/  SHF.R.U64 R153, R92, 0x10, R93.reuse ;  /* 0x000000105c997819 */ /* 0x104fe4000000125d */
[----:B------:R-:W-:-:S02]  /*04b0*/  SHF.R.U32.HI R0, RZ, 0x10, R93 ;  /* 0x00000010ff007819 */ /* 0x000fc4000001165d */
[----:B---3--:R-:W-:Y:S02]  /*04c0*/  SHF.R.U64 R151, R88, 0x10, R89 ;  /* 0x0000001058977819 */ /* 0x008fe40000001259 */
[----:B------:R-:W-:Y:S02]  /*04d0*/  PRMT R153, R0, 0x5410, R153 ;  /* 0x0000541000997816 */ /* 0x000fe40000000099 */
[----:B------:R-:W-:Y:S02]  /*04e0*/  SHF.R.U32.HI R0, RZ, 0x10, R89 ;  /* 0x00000010ff007819 */ /* 0x000fe40000011659 */
[--C-:B----4-:R-:W-:Y:S02]  /*04f0*/  SHF.R.U64 R154, R94, 0x10, R95.reuse ;  /* 0x000000105e9a7819 */ /* 0x110fe4000000125f */
[----:B------:R-:W-:Y:S02]  /*0500*/  SHF.R.U32.HI R4, RZ, 0x10, R95 ;  /* 0x00000010ff047819 */ /* 0x000fe4000001165f */
[----:B------:R-:W-:-:S02]  /*0510*/  PRMT R151, R0, 0x5410, R151 ;  /* 0x0000541000977816 */ /* 0x000fc40000000097 */
[----:B------:R-:W-:Y:S02]  /*0520*/  PRMT R154, R4, 0x5410, R154 ;  /* 0x00005410049a7816 */ /* 0x000fe4000000009a */
[--C-:B-----5:R-:W-:Y:S02]  /*0530*/  SHF.R.U64 R148, R84, 0x10, R85.reuse ;  /* 0x0000001054947819 */ /* 0x120fe40000001255 */
[----:B------:R-:W-:Y:S02]  /*0540*/  SHF.R.U32.HI R0, RZ, 0x10, R85 ;  /* 0x00000010ff007819 */ /* 0x000fe40000011655 */
[--C-:B------:R-:W-:Y:S02]  /*0550*/  SHF.R.U64 R152, R90, 0x10, R91.reuse ;  /* 0x000000105a987819 */ /* 0x100fe4000000125b */
[----:B------:R-:W-:Y:S02]  /*0560*/  SHF.R.U32.HI R4, RZ, 0x10, R91 ;  /* 0x00000010ff047819 */ /* 0x000fe4000001165b */
[----:B------:R-:W-:-:S02]  /*0570*/  SHF.R.U64 R150, R86, 0x10, R87 ;  /* 0x0000001056967819 */ /* 0x000fc40000001257 */
[----:B------:R-:W-:Y:S02]  /*0580*/  SHF.R.U32.HI R2, RZ, 0x10, R87 ;  /* 0x00000010ff027819 */ /* 0x000fe40000011657 */
[----:B------:R-:W-:Y:S02]  /*0590*/  PRMT R148, R0, 0x5410, R148 ;  /* 0x0000541000947816 */ /* 0x000fe40000000094 */
[----:B------:R-:W-:Y:S02]  /*05a0*/  PRMT R152, R4, 0x5410, R152 ;  /* 0x0000541004987816 */ /* 0x000fe40000000098 */
[----:B------:R-:W-:Y:S02]  /*05b0*/  PRMT R150, R2, 0x5410, R150 ;  /* 0x0000541002967816 */ /* 0x000fe40000000096 */
[----:B------:R-:W-:-:S07]  /*05c0*/  MOV R0, RZ ;  /* 0x000000ff00007202 */ /* 0x000fce0000000f00 */
.L_x_3857:
[----:B------:R-:W0:Y:S08]  /*05d0*/  LDC.64 R2, c[0x0][0x3c0] ;  /* 0x0000f000ff027b82 */ /* 0x000e300000000a00 */
[----:B------:R-:W1:Y:S08]  /*05e0*/  LDC.64 R36, c[0x0][0x3c8] ;  /* 0x0000f200ff247b82 */ /* 0x000e700000000a00 */
[----:B------:R-:W2:Y:S01]  /*05f0*/  LDC.64 R96, c[0x0][0x438] ;  /* 0x00010e00ff607b82 */ /* 0x000ea20000000a00 */
[----:B0-----:R-:W-:-:S06]  /*0600*/  IMAD.WIDE R2, R146, 0x4, R2 ;  /* 0x0000000492027825 */ /* 0x001fcc00078e0202 */
[----:B------:R-:W3:Y:S01]  /*0610*/  LDG.E R2, desc[UR10][R2.64] ;  /* 0x0000000a02027981 */ /* 0x000ee2000c1e1900 */
[----:B-1----:R-:W-:-:S05]  /*0620*/  IMAD.WIDE R36, R146, 0x4, R36 ;  /* 0x0000000492247825 */ /* 0x002fca00078e0224 */
[----:B------:R0:W5:Y:S01]  /*0630*/  LDG.E R149, desc[UR10][R36.64] ;  /* 0x0000000a24957981 */ /* 0x000162000c1e1900 */
        /* <DEDUP_REMOVED lines=10> */
[C---:B------:R-:W-:Y:S02]  /*06e0*/  IADD3 R161, PT, PT, R163.reuse, 0x20, RZ ;  /* 0x00000020a3a17810 */ /* 0x040fe40007ffe0ff */
[----:B------:R-:W-:-:S05]  /*06f0*/  IADD3 R159, PT, PT, R163, 0x40, RZ ;  /* 0x00000040a39f7810 */ /* 0x000fca0007ffe0ff */
[----:B------:R-:W1:Y:S01]  /*0700*/  LDC.64 R56, c[0x0][0x428] ;  /* 0x00010a00ff387b82 */ /* 0x000e620000000a00 */
[C---:B------:R-:W-:Y:S02]  /*0710*/  IADD3 R157, PT, PT, R163.reuse, 0x60, RZ ;  /* 0x00000060a39d7810 */ /* 0x040fe40007ffe0ff */
[C---:B------:R-:W-:Y:S02]  /*0720*/  IADD3 R155, PT, PT, R163.reuse, 0x80, RZ ;  /* 0x00000080a39b7810 */ /* 0x040fe40007ffe0ff */
[C---:B------:R-:W-:Y:S01]  /*0730*/  IADD3 R99, PT, PT, R163.reuse, 0xa0, RZ ;  /* 0x000000a0a3637810 */ /* 0x040fe20007ffe0ff */
[----:B0-----:R-:W-:-:S04]  /*0740*/  IMAD.WIDE.U32 R60, R163, 0x10, R80 ;  /* 0x00000010a33c7825 */ /* 0x001fc800078e0050 */
[--C-:B------:R-:W-:Y:S02]  /*0750*/  IMAD.WIDE.U32 R64, R161, 0x10, R80.reuse ;  /* 0x00000010a1407825 */ /* 0x100fe400078e0050 */
[----:B------:R-:W2:Y:S02]  /*0760*/  LDG.E.128 R60, desc[UR10][R60.64] ;  /* 0x0000000a3c3c7981 */ /* 0x000ea4000c1e1d00 */
[--C-:B------:R-:W-:Y:S02]  /*0770*/  IMAD.WIDE.U32 R68, R159, 0x10, R80.reuse ;  /* 0x000000109f447825 */ /* 0x100fe400078e0050 */
[----:B------:R-:W3:Y:S02]  /*0780*/  LDG.E.128 R64, desc[UR10][R64.64] ;  /* 0x0000000a40407981 */ /* 0x000ee4000c1e1d00 */
[--C-:B------:R-:W-:Y:S02]  /*0790*/  IMAD.WIDE.U32 R72, R157, 0x10, R80.reuse ;  /* 0x000000109d487825 */ /* 0x100fe400078e0050 */
[----:B------:R-:W4:Y:S02]  /*07a0*/  LDG.E.128 R68, desc[UR10][R68.64] ;  /* 0x0000000a44447981 */ /* 0x000f24000c1e1d00 */
[----:B------:R-:W-:-:S02]  /*07b0*/  IMAD.WIDE.U32 R76, R155, 0x10, R80 ;  /* 0x000000109b4c7825 */ /* 0x000fc400078e0050 */
[----:B------:R-:W4:Y:S02]  /*07c0*/  LDG.E.128 R72, desc[UR10][R72.64] ;  /* 0x0000000a48487981 */ /* 0x000f24000c1e1d00 */
[----:B------:R-:W-:Y:S02]  /*07d0*/  IMAD.WIDE.U32 R80, R99, 0x10, R80 ;  /* 0x0000001063507825 */ /* 0x000fe400078e0050 */
[----:B------:R-:W4:Y:S02]  /*07e0*/  LDG.E.128 R76, desc[UR10][R76.64] ;  /* 0x0000000a4c4c7981 */ /* 0x000f24000c1e1d00 */
[--C-:B-1----:R-:W-:Y:S02]  /*07f0*/  IMAD.WIDE.U32 R36, R163, 0x10, R56.reuse ;  /* 0x00000010a3247825 */ /* 0x102fe400078e0038 */
[----:B------:R-:W4:Y:S02]  /*0800*/  LDG.E.128 R80, desc[UR10][R80.64] ;  /* 0x0000000a50507981 */ /* 0x000f24000c1e1d00 */
[----:B------:R-:W-:-:S02]  /*0810*/  IMAD.WIDE.U32 R40, R161, 0x10, R56 ;  /* 0x00000010a1287825 */ /* 0x000fc400078e0038 */
[----:B------:R-:W4:Y:S02]  /*0820*/  LDG.E.128 R36, desc[UR10][R36.64] ;  /* 0x0000000a24247981 */ /* 0x000f24000c1e1d00 */
[--C-:B------:R-:W-:Y:S02]  /*0830*/  IMAD.WIDE.U32 R44, R159, 0x10, R56.reuse ;  /* 0x000000109f2c7825 */ /* 0x100fe400078e0038 */
[----:B------:R-:W4:Y:S02]  /*0840*/  LDG.E.128 R40, desc[UR10][R40.64] ;  /* 0x0000000a28287981 */ /* 0x000f24000c1e1d00 */
[--C-:B------:R-:W-:Y:S02]  /*0850*/  IMAD.WIDE.U32 R48, R157, 0x10, R56.reuse ;  /* 0x000000109d307825 */ /* 0x100fe400078e0038 */
        /* <DEDUP_REMOVED lines=9> */
[--C-:B------:R-:W-:Y:S02]  /*08f0*/  HADD2.F32 R210, -RZ, R153.reuse.H1_H1 ;  /* 0x30000099ffd27230 */ /* 0x100fe40000004100 */
[----:B------:R-:W-:Y:S02]  /*0900*/  HADD2.F32 R212, -RZ, R153.H0_H0 ;  /* 0x20000099ffd47230 */ /* 0x000fe40000004100 */
[--C-:B------:R-:W-:Y:S02]  /*0910*/  HADD2.F32 R214, -RZ, R154.reuse.H1_H1 ;  /* 0x3000009affd67230 */ /* 0x100fe40000004100 */
[----:B------:R-:W-:Y:S02]  /*0920*/  HADD2.F32 R216, -RZ, R154.H0_H0 ;  /* 0x2000009affd87230 */ /* 0x000fe40000004100 */
[C---:B--2---:R-:W-:Y:S01]  /*0930*/  FADD.FTZ R60, -R2.reuse, R60 ;  /* 0x0000003c023c7221 */ /* 0x044fe20000010100 */
[C---:B------:R-:W-:Y:S01]  /*0940*/  FADD.FTZ R172, -R2.reuse, R61 ;  /* 0x0000003d02ac7221 */ /* 0x040fe20000010100 */
[C---:B------:R-:W-:Y:S01]  /*0950*/  FADD.FTZ R156, -R2.reuse, R62 ;  /* 0x0000003e029c7221 */ /* 0x040fe20000010100 */
[C---:B------:R-:W-:Y:S01]  /*0960*/  FADD.FTZ R158, -R2.reuse, R63 ;  /* 0x0000003f029e7221 */ /* 0x040fe20000010100 */
[C---:B---3--:R-:W-:Y:S01]  /*0970*/  FADD.FTZ R164, -R2.reuse, R64 ;  /* 0x0000004002a47221 */ /* 0x048fe20000010100 */
[C---:B------:R-:W-:Y:S01]  /*0980*/  FADD.FTZ R184, -R2.reuse, R66 ;  /* 0x0000004202b87221 */ /* 0x040fe20000010100 */
[C---:B------:R-:W-:Y:S01]  /*0990*/  FADD.FTZ R166, -R2.reuse, R65 ;  /* 0x0000004102a67221 */ /* 0x040fe20000010100 */
[C---:B------:R-:W-:Y:S01]  /*09a0*/  FADD.FTZ R186, -R2.reuse, R67 ;  /* 0x0000004302ba7221 */ /* 0x040fe20000010100 */
[C---:B----4-:R-:W-:Y:S01]  /*09b0*/  FADD.FTZ R188, -R2.reuse, R68 ;  /* 0x0000004402bc7221 */ /* 0x050fe20000010100 */
        /* <DEDUP_REMOVED lines=15> */
[----:B------:R-:W-:-:S02]  /*0ab0*/  HADD2.F32 R66, -RZ, R150.H1_H1 ;  /* 0x30000096ff427230 */ /* 0x000fc40000004100 */
[----:B------:R-:W-:Y:S01]  /*0ac0*/  FMUL.FTZ R176, R36, R3 ;  /* 0x0000000324b07220 */ /* 0x000fe20000410000 */
[----:B------:R-:W-:Y:S02]  /*0ad0*/  HADD2.F32 R2, -RZ, R148.H1_H1 ;  /* 0x30000094ff027230 */ /* 0x000fe40000004100 */
[----:B-----5:R-:W-:Y:S01]  /*0ae0*/  FMUL.FTZ R3, R149, R60 ;  /* 0x0000003c95037220 */ /* 0x020fe20000410000 */
[----:B------:R-:W-:Y:S02]  /*0af0*/  HADD2.F32 R65, -RZ, R87.H0_H0 ;  /* 0x20000057ff417230 */ /* 0x000fe40000004100 */
[----:B------:R-:W-:Y:S01]  /*0b00*/  FMUL.FTZ R179, R41, R66 ;  /* 0x0000004229b37220 */ /* 0x000fe20000410000 */
[----:B------:R-:W-:Y:S02]  /*0b10*/  HADD2.F32 R67, -RZ, R88.H0_H0 ;  /* 0x20000058ff437230 */ /* 0x000fe40000004100 */
[----:B------:R-:W-:Y:S01]  /*0b20*/  FMUL.FTZ R185, R37, R2 ;  /* 0x0000000225b97220 */ /* 0x000fe20000410000 */
[----:B------:R-:W-:-:S02]  /*0b30*/  HADD2.F32 R61, -RZ, R85.H0_H0 ;  /* 0x20000055ff3d7230 */ /* 0x000fc40000004100 */
[----:B------:R-:W-:Y:S01]  /*0b40*/  FMUL.FTZ R168, R42, R65 ;  /* 0x000000412aa87220 */ /* 0x000fe20000410000 */
[----:B------:R-:W-:Y:S01]  /*0b50*/  FADD.FTZ R66, RZ, R176 ;  /* 0x000000b0ff427221 */ /* 0x000fe20000010000 */
[----:B------:R-:W-:Y:S01]  /*0b60*/  FMUL.FTZ R172, R149, R172 ;  /* 0x000000ac95ac7220 */ /* 0x000fe20000410000 */
[----:B------:R-:W-:Y:S01]  /*0b70*/  FFMA.FTZ R65, R3, R176, RZ ;  /* 0x000000b003417223 */ /* 0x000fe200000100ff */
[----:B------:R-:W-:Y:S02]  /*0b80*/  HADD2.F32 R76, -RZ, R151.H0_H0 ;  /* 0x20000097ff4c7230 */ /* 0x000fe40000004100 */
[----:B------:R-:W-:Y:S01]  /*0b90*/  FMUL.FTZ R162, R44, R67 ;  /* 0x000000432ca27220 */ /* 0x000fe20000410000 */
[----:B------:R-:W-:Y:S02]  /*0ba0*/  HADD2.F32 R62, -RZ, R148.H0_H0 ;  /* 0x20000094ff3e7230 */ /* 0x000fe40000004100 */
[----:B------:R-:W-:Y:S01]  /*0bb0*/  FMUL.FTZ R174, R38, R61 ;  /* 0x0000003d26ae7220 */ /* 0x000fe20000410000 */
[----:B------:R-:W-:Y:S01]  /*0bc0*/  FADD.FTZ R67, R66, R185 ;  /* 0x000000b942437221 */ /* 0x000fe20000010000 */
[----:B------:R-:W-:Y:S01]  /*0bd0*/  FMUL.FTZ R181, R149, R156 ;  /* 0x0000009c95b57220 */ /* 0x000fe20000410000 */
[----:B------:R-:W-:Y:S01]  /*0be0*/  FFMA.FTZ R66, R172, R185, R65 ;  /* 0x000000b9ac427223 */ /* 0x000fe20000010041 */
[----:B------:R-:W-:-:S02]  /*0bf0*/  HADD2.F32 R63, -RZ, R86.H0_H0 ;  /* 0x20000056ff3f7230 */ /* 0x000fc40000004100 */
[----:B------:R-:W-:Y:S01]  /*0c00*/  FMUL.FTZ R169, R47, R76 ;  /* 0x0000004c2fa97220 */ /* 0x000fe20000410000 */
        /* <DEDUP_REMOVED lines=10> */
[----:B------:R-:W-:-:S02]  /*0cb0*/  HADD2.F32 R68, -RZ, R150.H0_H0 ;  /* 0x20000096ff447230 */ /* 0x000fc40000004100 */
[----:B------:R-:W-:Y:S01]  /*0cc0*/  FFMA.FTZ R65, R175, R170, R66 ;  /* 0x000000aaaf417223 */ /* 0x000fe20000010042 */
[----:B------:R-:W-:Y:S01]  /*0cd0*/  FMUL.FTZ R173, R149, R184 ;  /* 0x000000b895ad7220 */ /* 0x000fe20000410000 */
[----:B------:R-:W-:Y:S01]  /*0ce0*/  FADD.FTZ R67, R76, R179 ;  /* 0x000000b34c437221 */ /* 0x000fe20000010000 */
[----:B------:R-:W-:Y:S02]  /*0cf0*/  HADD2.F32 R73, -RZ, R91.H0_H0 ;  /* 0x2000005bff497230 */ /* 0x000fe40000004100 */
[----:B------:R-:W-:Y:S01]  /*0d00*/  FFMA.FTZ R66, R166, R179, R65 ;  /* 0x000000b3a6427223 */ /* 0x000fe20000010041 */
[----:B------:R-:W-:Y:S01]  /*0d10*/  FMUL.FTZ R177, R43, R68 ;  /* 0x000000442bb17220 */ /* 0x000fe20000410000 */
[----:B------:R-:W-:Y:S01]  /*0d20*/  FADD.FTZ R184, R67, R168 ;  /* 0x000000a843b87221 */ /* 0x000fe20000010000 */
[----:B------:R-:W-:Y:S01]  /*0d30*/  FMUL.FTZ R164, R149, R186 ;  /* 0x000000ba95a47220 */ /* 0x000fe20000410000 */
[----:B------:R-:W-:Y:S01]  /*0d40*/  FFMA.FTZ R65, R173, R168, R66 ;  /* 0x000000a8ad417223 */ /* 0x000fe20000010042 */
[----:B------:R-:W-:-:S02]  /*0d50*/  HADD2.F32 R70, -RZ, R151.H1_H1 ;  /* 0x30000097ff467230 */ /* 0x000fc40000004100 */
[----:B------:R-:W-:Y:S01]  /*0d60*/  FMUL.FTZ R80, R50, R73 ;  /* 0x0000004932507220 */ /* 0x000fe20000410000 */
[----:B------:R-:W-:Y:S01]  /*0d70*/  FADD.FTZ R73, R184, R177 ;  /* 0x000000b1b8497221 */ /* 0x000fe20000010000 */
[----:B------:R-:W-:Y:S01]  /*0d80*/  FMUL.FTZ R167, R149, R188 ;  /* 0x000000bc95a77220 */ /* 0x000fe20000410000 */
[----:B------:R-:W-:Y:S01]  /*0d90*/  FFMA.FTZ R184, R164, R177, R65 ;  /* 0x000000b1a4b87223 */ /* 0x000fe20000010041 */
[----:B------:R-:W-:Y:S02]  /*0da0*/  HADD2.F32 R75, -RZ, R92.H0_H0 ;  /* 0x2000005cff4b7230 */ /* 0x000fe40000004100 */
[----:B------:R-:W-:Y:S01]  /*0db0*/  FMUL.FTZ R171, R45, R70 ;  /* 0x000000462dab7220 */ /* 0x000fe20000410000 */
[----:B------:R-:W-:Y:S02]  /*0dc0*/  HADD2.F32 R69, -RZ, R89.H0_H0 ;  /* 0x20000059ff457230 */ /* 0x000fe40000004100 */
[----:B------:R-:W-:Y:S01]  /*0dd0*/  FADD.FTZ R186, R73, R162 ;  /* 0x000000a249ba7221 */ /* 0x000fe20000010000 */
[----:B------:R-:W-:Y:S01]  /*0de0*/  FMUL.FTZ R158, R149, R190 ;  /* 0x000000be959e7220 */ /* 0x000fe20000410000 */
[----:B------:R-:W-:Y:S01]  /*0df0*/  FFMA.FTZ R65, R167, R162, R184 ;  /* 0x000000a2a7417223 */ /* 0x000fe200000100b8 */
[----:B------:R-:W-:Y:S01]  /*0e00*/  FMUL.FTZ R70, R52, R75 ;  /* 0x0000004b34467220 */ /* 0x000fe20000410000 */
[----:B------:R-:W-:Y:S01]  /*0e10*/  FMUL.FTZ R160, R46, R69 ;  /* 0x000000452ea07220 */ /* 0x000fe20000410000 */
[----:B------:R-:W-:Y:S01]  /*0e20*/  FMUL.FTZ R61, R58, R165 ;  /* 0x000000a53a3d7220 */ /* 0x000fe20000410000 */
[C---:B------:R-:W-:Y:S01]  /*0e30*/  FMUL.FTZ R75, R149.reuse, R180 ;  /* 0x000000b4954b7220 */ /* 0x040fe20000410000 */
[----:B------:R-:W-:Y:S01]  /*0e40*/  FADD.FTZ R187, R186, R171 ;  /* 0x000000abbabb7221 */ /* 0x000fe20000010000 */
[----:B------:R-:W-:Y:S01]  /*0e50*/  FMUL.FTZ R165, R149, R192 ;  /* 0x000000c095a57220 */ /* 0x000fe20000410000 */
[----:B------:R-:W-:Y:S01]  /*0e60*/  FFMA.FTZ R180, R158, R171, R65 ;  /* 0x000000ab9eb47223 */ /* 0x000fe20000010041 */
[----:B------:R-:W-:-:S02]  /*0e70*/  HADD2.F32 R71, -RZ, R90.H0_H0 ;  /* 0x2000005aff477230 */ /* 0x000fc40000004100 */
[----:B------:R-:W-:Y:S01]  /*0e80*/  FMUL.FTZ R65, R149, R178 ;  /* 0x000000b295417220 */ /* 0x000fe20000410000 */
[----:B------:R-:W-:Y:S02]  /*0e90*/  HADD2.F32 R79, -RZ, R94.H0_H0 ;  /* 0x2000005eff4f7230 */ /* 0x000fe40000004100 */
[----:B------:R-:W-:Y:S01]  /*0ea0*/  FADD.FTZ R178, R187, R160 ;  /* 0x000000a0bbb27221 */ /* 0x000fe20000010000 */
[----:B------:R-:W-:Y:S01]  /*0eb0*/  FMUL.FTZ R156, R149, R194 ;  /* 0x000000c2959c7220 */ /* 0x000fe20000410000 */
[----:B------:R-:W-:Y:S01]  /*0ec0*/  FFMA.FTZ R187, R165, R160, R180 ;  /* 0x000000a0a5bb7223 */ /* 0x000fe200000100b4 */
[----:B------:R-:W-:Y:S02]  /*0ed0*/  HADD2.F32 R78, -RZ, R152.H1_H1 ;  /* 0x30000098ff4e7230 */ /* 0x000fe40000004100 */
[----:B------:R-:W-:Y:S01]  /*0ee0*/  FMUL.FTZ R82, R48, R71 ;  /* 0x0000004730527220 */ /* 0x000fe20000410000 */
        /* <DEDUP_REMOVED lines=70> */
.L_x_3806:
[----:B------:R-:W0:Y:S01]  /*1350*/  LDC.64 R4, c[0x0][0x3a8] ;  /* 0x0000ea00ff047b82 */ /* 0x000e220000000a00 */
[C---:B------:R-:W-:Y:S02]  /*1360*/  IADD3 R161, PT, PT, R163.reuse, 0x20, RZ ;  /* 0x00000020a3a17810 */ /* 0x040fe40007ffe0ff */
[C---:B------:R-:W-:Y:S02]  /*1370*/  IADD3 R159, PT, PT, R163.reuse, 0x40, RZ ;  /* 0x00000040a39f7810 */ /* 0x040fe40007ffe0ff */
[C---:B------:R-:W-:Y:S02]  /*1380*/  IADD3 R157, PT, PT, R163.reuse, 0x60, RZ ;  /* 0x00000060a39d7810 */ /* 0x040fe40007ffe0ff */
[C---:B------:R-:W-:Y:S01]  /*1390*/  IADD3 R155, PT, PT, R163.reuse, 0x80, RZ ;  /* 0x00000080a39b7810 */ /* 0x040fe20007ffe0ff */
[----:B------:R-:W1:Y:S01]  /*13a0*/  LDC.64 R24, c[0x0][0x438] ;  /* 0x00010e00ff187b82 */ /* 0x000e620000000a00 */
        /* <DEDUP_REMOVED lines=11> */
[----:B------:R-:W0:Y:S01]  /*1460*/  LDC.64 R4, c[0x0][0x428] ;  /* 0x00010a00ff047b82 */ /* 0x000e220000000a00 */
[----:B------:R-:W4:Y:S04]  /*1470*/  LDG.E.128 R76, desc[UR10][R76.64] ;  /* 0x0000000a4c4c7981 */ /* 0x000f28000c1e1d00 */
[----:B------:R-:W4:Y:S01]  /*1480*/  LDG.E.128 R80, desc[UR10][R80.64] ;  /* 0x0000000a50507981 */ /* 0x000f22000c1e1d00 */
[----:B0-----:R-:W-:-:S04]  /*1490*/  IMAD.WIDE.U32 R36, R163, 0x10, R4 ;  /* 0x00000010a3247825 */ /* 0x001fc800078e0004 */
[--C-:B------:R-:W-:Y:S02]  /*14a0*/  IMAD.WIDE.U32 R40, R161, 0x10, R4.reuse ;  /* 0x00000010a1287825 */ /* 0x100fe400078e0004 */
        /* <DEDUP_REMOVED lines=10> */
[----:B-1----:R-:W-:-:S04]  /*1550*/  IMAD.WIDE.U32 R4, R163, 0x10, R24 ;  /* 0x00000010a3047825 */ /* 0x002fc800078e0018 */
[--C-:B------:R-:W-:Y:S02]  /*1560*/  IMAD.WIDE.U32 R8, R161, 0x10, R24.reuse ;  /* 0x00000010a1087825 */ /* 0x100fe400078e0018 */
[----:B------:R-:W5:Y:S02]  /*1570*/  LDG.E.128 R4, desc[UR10][R4.64] ;  /* 0x0000000a04047981 */ /* 0x000f64000c1e1d00 */
[--C-:B------:R-:W-:Y:S02]  /*1580*/  IMAD.WIDE.U32 R12, R159, 0x10, R24.reuse ;  /* 0x000000109f0c7825 */ /* 0x100fe400078e0018 */
[----:B------:R-:W5:Y:S02]  /*1590*/  LDG.E.128 R8, desc[UR10][R8.64] ;  /* 0x0000000a08087981 */ /* 0x000f64000c1e1d00 */
[--C-:B------:R-:W-:Y:S02]  /*15a0*/  IMAD.WIDE.U32 R16, R157, 0x10, R24.reuse ;  /* 0x000000109d107825 */ /* 0x100fe400078e0018 */
[----:B------:R-:W5:Y:S02]  /*15b0*/  LDG.E.128 R12, desc[UR10][R12.64] ;  /* 0x0000000a0c0c7981 */ /* 0x000f64000c1e1d00 */
[----:B------:R-:W-:-:S02]  /*15c0*/  IMAD.WIDE.U32 R20, R155, 0x10, R24 ;  /* 0x000000109b147825 */ /* 0x000fc400078e0018 */
[----:B------:R-:W5:Y:S02]  /*15d0*/  LDG.E.128 R16, desc[UR10][R16.64] ;  /* 0x0000000a10107981 */ /* 0x000f64000c1e1d00 */
[----:B------:R-:W-:Y:S02]  /*15e0*/  IMAD.WIDE.U32 R24, R99, 0x10, R24 ;  /* 0x0000001063187825 */ /* 0x000fe400078e0018 */
[----:B------:R-:W5:Y:S04]  /*15f0*/  LDG.E.128 R20, desc[UR10][R20.64] ;  /* 0x0000000a14147981 */ /* 0x000f68000c1e1d00 */
[----:B------:R-:W5:Y:S01]  /*1600*/  LDG.E.128 R24, desc[UR10][R24.64] ;  /* 0x0000000a18187981 */ /* 0x000f62000c1e1d00 */
        /* <DEDUP_REMOVED lines=32> */
[----:B------:R-:W-:Y:S02]  /*1810*/  HADD2.F32 R2, -RZ, R148.H1_H1 ;  /* 0x30000094ff027230 */ /* 0x000fe40000004100 */
[----:B------:R-:W-:-:S02]  /*1820*/  HADD2.F32 R65, -RZ, R87.H0_H0 ;  /* 0x20000057ff417230 */ /* 0x000fc40000004100 */
[----:B------:R-:W-:Y:S02]  /*1830*/  HADD2.F32 R67, -RZ, R88.H0_H0 ;  /* 0x20000058ff437230 */ /* 0x000fe40000004100 */
[----:B------:R-:W-:Y:S02]  /*1840*/  HADD2.F32 R61, -RZ, R85.H0_H0 ;  /* 0x20000055ff3d7230 */ /* 0x000fe40000004100 */
[C---:B-----5:R-:W-:Y:S01]  /*1850*/  FMUL.FTZ R172, R149.reuse, R172 ;  /* 0x000000ac95ac7220 */ /* 0x060fe20000410000 */
[----:B------:R-:W-:Y:S02]  /*1860*/  HADD2.F32 R76, -RZ, R151.H0_H0 ;  /* 0x20000097ff4c7230 */ /* 0x000fe40000004100 */
[----:B------:R-:W-:Y:S02]  /*1870*/  HADD2.F32 R62, -RZ, R148.H0_H0 ;  /* 0x20000094ff3e7230 */ /* 0x000fe40000004100 */
[C---:B------:R-:W-:Y:S01]  /*1880*/  FMUL.FTZ R181, R149.reuse, R156 ;  /* 0x0000009c95b57220 */ /* 0x040fe20000410000 */
[----:B------:R-:W-:Y:S01]  /*1890*/  FMUL.FTZ R176, R36, R3 ;  /* 0x0000000324b07220 */ /* 0x000fe20000410000 */
[----:B------:R-:W-:Y:S01]  /*18a0*/  FMUL.FTZ R3, R149, R60 ;  /* 0x0000003c95037220 */ /* 0x000fe20000410000 */
        /* <DEDUP_REMOVED lines=20> */
[----:B------:R-:W-:-:S02]  /*19f0*/  FADD.FTZ R76, R67, R170 ;  /* 0x000000aa434c7221 */ /* 0x000fc40000010000 */
[----:B------:R-:W-:Y:S01]  /*1a00*/  FFMA.FTZ R65, R175, R170, R66 ;  /* 0x000000aaaf417223 */ /* 0x000fe20000010042 */
[----:B------:R-:W-:Y:S02]  /*1a10*/  HADD2.F32 R68, -RZ, R150.H0_H0 ;  /* 0x20000096ff447230 */ /* 0x000fe40000004100 */
[----:B------:R-:W-:Y:S01]  /*1a20*/  FADD.FTZ R67, R76, R179 ;  /* 0x000000b34c437221 */ /* 0x000fe20000010000 */
[----:B------:R-:W-:Y:S01]  /*1a30*/  FMUL.FTZ R173, R149, R184 ;  /* 0x000000b895ad7220 */ /* 0x000fe20000410000 */
[----:B------:R-:W-:Y:S01]  /*1a40*/  FFMA.FTZ R66, R166, R179, R65 ;  /* 0x000000b3a6427223 */ /* 0x000fe20000010041 */
[----:B------:R-:W-:Y:S02]  /*1a50*/  HADD2.F32 R73, -RZ, R91.H0_H0 ;  /* 0x2000005bff497230 */ /* 0x000fe40000004100 */
        /* <DEDUP_REMOVED lines=99> */
.L_x_3807:
        /* <DEDUP_REMOVED lines=68> */
.L_x_3869:
        /* <DEDUP_REMOVED lines=22> */
[C---:B------:R-:W-:Y:S01]  /*2630*/  FMUL.FTZ R36, R149.reuse, R36 ;  /* 0x0000002495247220 */ /* 0x040fe20000410000 */
[C---:B------:R-:W-:Y:S01]  /*2640*/  FMUL.FTZ R37, R149.reuse, R172 ;  /* 0x000000ac95257220 */ /* 0x040fe20000410000 */
[C---:B------:R-:W-:Y:S01]  /*2650*/  FMUL.FTZ R38, R149.reuse, R38 ;  /* 0x0000002695267220 */ /* 0x040fe20000410000 */
[----:B------:R-:W-:Y:S01]  /*2660*/  FMUL.FTZ R39, R149, R2 ;  /* 0x0000000295277220 */ /* 0x000fe20000410000 */
[----:B------:R-:W-:Y:S06]  /*2670*/  BRA `(.L_x_3812) ;  /* 0x0000000800207947 */ /* 0x000fec0003800000 */
.L_x_3811:
        /* <DEDUP_REMOVED lines=17> */
.L_x_3810:
        /* <DEDUP_REMOVED lines=20> */
.L_x_3813:
        /* <DEDUP_REMOVED lines=21> */
.L_x_3809:
        /* <DEDUP_REMOVED lines=16> */
[C---:B------:R-:W-:Y:S01]  /*2b20*/  FFMA.FTZ R36, R149.reuse, R3, R4 ;  /* 0x0000000395247223 */ /* 0x040fe20000010004 */
[C---:B------:R-:W-:Y:S01]  /*2b30*/  FFMA.FTZ R37, R149.reuse, R172, R5 ;  /* 0x000000ac95257223 */ /* 0x040fe20000010005 */
[C---:B------:R-:W-:Y:S01]  /*2b40*/  FFMA.FTZ R38, R149.reuse, R181, R6 ;  /* 0x000000b595267223 */ /* 0x040fe20000010006 */
[----:B------:R-:W-:Y:S01]  /*2b50*/  FFMA.FTZ R39, R149, R2, R7 ;  /* 0x0000000295277223 */ /* 0x000fe20000010007 */
[----:B------:R-:W-:Y:S06]  /*2b60*/  BRA `(.L_x_3812) ;  /* 0x0000000000e47947 */ /* 0x000fec0003800000 */
.L_x_3815:
        /* <DEDUP_REMOVED lines=17> */
.L_x_3814:
        /* <DEDUP_REMOVED lines=20> */
.L_x_3816:
        /* <DEDUP_REMOVED lines=20> */
.L_x_3812:
        /* <DEDUP_REMOVED lines=26> */
[C---:B0-----:R-:W-:Y:S01]  /*30a0*/  FFMA.FTZ R36, R149.reuse, R175, R8 ;  /* 0x000000af95247223 */ /* 0x041fe20000010008 */
        /* <DEDUP_REMOVED lines=12> */
.L_x_3819:
        /* <DEDUP_REMOVED lines=17> */
.L_x_3818:
        /* <DEDUP_REMOVED lines=18> */
.L_x_3821:
        /* <DEDUP_REMOVED lines=11> */
[----:B------:R-:W-:Y:S01]  /*3450*/  FFMA.FTZ R39, R149, R164, R11 ;  /* 0x000000a495277223 */ /* 0x000fe2000001000b */
[----:B------:R-:W-:Y:S06]  /*3460*/  BRA `(.L_x_3820) ;  /* 0x0000000400187947 */ /* 0x000fec0003800000 */
.L_x_3817:
[----:B------:R-:W-:Y:S05]  /*3470*/  @!P0 BRA `(.L_x_3822) ;  /* 0x00000000009c8947 */ /* 0x000fea0003800000 */
[----:B------:R-:W-:Y:S05]  /*3480*/  @!P1 BRA `(.L_x_3823) ;  /* 0x0000000000549947 */ /* 0x000fea0003800000 */
        /* <DEDUP_REMOVED lines=21> */
.L_x_3823:
        /* <DEDUP_REMOVED lines=17> */
.L_x_3822:
        /* <DEDUP_REMOVED lines=18> */
.L_x_3824:
        /* <DEDUP_REMOVED lines=11> */
[----:B------:R-:W-:-:S07]  /*38c0*/  FMUL.FTZ R39, R149, R164 ;  /* 0x000000a495277220 */ /* 0x000fce0000410000 */
.L_x_3820:
        /* <DEDUP_REMOVED lines=32> */
.L_x_3827:
        /* <DEDUP_REMOVED lines=17> */
.L_x_3826:
        /* <DEDUP_REMOVED lines=18> */
.L_x_3829:
        /* <DEDUP_REMOVED lines=13> */
.L_x_3825:
        /* <DEDUP_REMOVED lines=23> */
.L_x_3831:
        /* <DEDUP_REMOVED lines=17> */
.L_x_3830:
        /* <DEDUP_REMOVED lines=18> */
.L_x_3832:
        /* <DEDUP_REMOVED lines=12> */
.L_x_3828:
        /* <DEDUP_REMOVED lines=32> */
.L_x_3835:
        /* <DEDUP_REMOVED lines=17> */
.L_x_3834:
        /* <DEDUP_REMOVED lines=18> */
.L_x_3837:
        /* <DEDUP_REMOVED lines=13> */
.L_x_3833:
        /* <DEDUP_REMOVED lines=23> */
.L_x_3839:
        /* <DEDUP_REMOVED lines=17> */
.L_x_3838:
        /* <DEDUP_REMOVED lines=18> */
.L_x_3840:
        /* <DEDUP_REMOVED lines=12> */
.L_x_3836:
        /* <DEDUP_REMOVED lines=13> */
[C-C-:B0-----:R-:W-:Y:S01]  /*4c60*/  FFMA.FTZ R28, R46.reuse, R73, R47.reuse ;  /* 0x000000492e1c7223 */ /* 0x141fe2000001002f */
        /* <DEDUP_REMOVED lines=18> */
.L_x_3843:
        /* <DEDUP_REMOVED lines=17> */
.L_x_3842:
        /* <DEDUP_REMOVED lines=18> */
.L_x_3845:
        /* <DEDUP_REMOVED lines=13> */
.L_x_3841:
        /* <DEDUP_REMOVED lines=23> */
.L_x_3847:
        /* <DEDUP_REMOVED lines=17> */
.L_x_3846:
        /* <DEDUP_REMOVED lines=18> */
.L_x_3848:
        /* <DEDUP_REMOVED lines=11> */
[----:B------:R-:W-:-:S07]  /*54e0*/  FMUL.FTZ R39, R149, R68 ;  /* 0x0000004495277220 */ /* 0x000fce0000410000 */
.L_x_3844:
        /* <DEDUP_REMOVED lines=32> */
.L_x_3851:
        /* <DEDUP_REMOVED lines=17> */
.L_x_3850:
        /* <DEDUP_REMOVED lines=18> */
.L_x_3853:
        /* <DEDUP_REMOVED lines=13> */
.L_x_3849:
        /* <DEDUP_REMOVED lines=23> */
.L_x_3855:
        /* <DEDUP_REMOVED lines=17> */
.L_x_3854:
        /* <DEDUP_REMOVED lines=18> */
.L_x_3856:
        /* <DEDUP_REMOVED lines=11> */
[----:B------:R-:W-:-:S07]  /*5e40*/  FMUL.FTZ R39, R149, R60 ;  /* 0x0000003c95277220 */ /* 0x000fce0000410000 */
.L_x_3852:
        /* <DEDUP_REMOVED lines=13> */
.L_x_3805:
        /* <DEDUP_REMOVED lines=48> */
.L_x_3804:
[----:B------:R-:W-:Y:S05]  /*6220*/  BSYNC B0 ;  /* 0x0000000000007941 */ /* 0x000fea0003800000 */
.L_x_3803:
        /* <DEDUP_REMOVED lines=84> */
[----:B------:R-:W-:Y:S02]  /*6770*/  IADD3.X R37, PT, PT, RZ, RZ, RZ, P0, !PT ;  /* 0x000000ffff257210 */ /* 0x000fe400007fe4ff */
[----:B------:R-:W5:Y:S01]  /*6780*/  LDS R0, [R3+0x600] ;  /* 0x0006000003007984 */ /* 0x000f620000000800 */
[C---:B------:R-:W-:Y:S02]  /*6790*/  SHF.L.U32 R22, R24.reuse, 0x2, RZ ;  /* 0x0000000218167819 */ /* 0x040fe400000006ff */
[----:B------:R-:W-:Y:S01]  /*67a0*/  SHF.L.U64.HI R24, R24, 0x2, R37 ;  /* 0x0000000218187819 */ /* 0x000fe20000010225 */
[----:B------:R-:W5:Y:S01]  /*67b0*/  LDS R10, [R3+0x1800] ;  /* 0x00180000030a7984 */ /* 0x000f620000000800 */
[----:B------:R-:W-:-:S03]  /*67c0*/  IADD3 R2, P0, PT, R22, UR18, RZ ;  /* 0x0000001216027c10 */ /* 0x000fc6000ff1e0ff */
        /* <DEDUP_REMOVED lines=56> */
.L_x_3808:
        /* <DEDUP_REMOVED lines=8> */
.L_x_3859:
[----:B------:R-:W-:Y:S05]  /*6bd0*/  BSYNC B2 ;  /* 0x0000000000027941 */ /* 0x000fea0003800000 */
.L_x_3858:
        /* <DEDUP_REMOVED lines=8> */
.L_x_3860:
[----:B------:R-:W-:Y:S01]  /*6c60*/  FADD.FTZ R37, R37, R192 ;  /* 0x000000c025257221 */ /* 0x000fe20000010000 */
[----:B------:R-:W-:-:S04]  /*6c70*/  HFMA2 R46, -RZ, RZ, 0, 1.1920928955078125e-07 ;  /* 0x00000002ff2e7431 */ /* 0x000fc800000001ff */
[----:B------:R-:W-:Y:S02]  /*6c80*/  MOV R47, R37 ;  /* 0x00000025002f7202 */ /* 0x000fe40000000f00 */
[----:B------:R-:W-:-:S07]  /*6c90*/  MOV R39, R45 ;  /* 0x0000002d00277202 */ /* 0x000fce0000000f00 */
[----:B------:R-:W-:Y:S05]  /*6ca0*/  WARPSYNC.COLLECTIVE R44, `(.L_x_3861) ;  /* 0x000000002c087348 */ /* 0x000fea0003c00000 */
[----:B------:R0:W1:Y:S02]  /*6cb0*/  SHFL.BFLY P2, R45, R47, R46, R49 ;  /* 0x0c00002e2f2d7389 */ /* 0x0000640000040031 */
[----:B01----:R-:W-:Y:S05]  /*6cc0*/  ENDCOLLECTIVE ;  /* 0x000000000000791b */ /* 0x003fea0003800000 */
.L_x_3861:
[----:B------:R-:W-:-:S05]  /*6cd0*/  FADD.FTZ R39, R39, R194 ;  /* 0x000000c227277221 */ /* 0x000fca0000010000 */
[----:B------:R-:W-:Y:S02]  /*6ce0*/  MOV R47, R39 ;  /* 0x00000027002f7202 */ /* 0x000fe40000000f00 */
[----:B------:R-:W-:-:S07]  /*6cf0*/  MOV R36, R45 ;  /* 0x0000002d00247202 */ /* 0x000fce0000000f00 */
[----:B------:R-:W-:Y:S05]  /*6d00*/  WARPSYNC.COLLECTIVE R44, `(.L_x_3862) ;  /* 0x000000002c087348 */ /* 0x000fea0003c00000 */
[----:B------:R0:W1:Y:S02]  /*6d10*/  SHFL.BFLY P2, R45, R47, R46, R49 ;  /* 0x0c00002e2f2d7389 */ /* 0x0000640000040031 */
[----:B01----:R-:W-:Y:S05]  /*6d20*/  ENDCOLLECTIVE ;  /* 0x000000000000791b */ /* 0x003fea0003800000 */
.L_x_3862:
[----:B------:R-:W-:Y:S01]  /*6d30*/  FADD.FTZ R36, R37, R36 ;  /* 0x0000002425247221 */ /* 0x000fe20000010000 */
[----:B------:R-:W-:-:S04]  /*6d40*/  HFMA2 R46, -RZ, RZ, 0, 2.384185791015625e-07 ;  /* 0x00000004ff2e7431 */ /* 0x000fc800000001ff */
[----:B------:R-:W-:Y:S02]  /*6d50*/  MOV R47, R36 ;  /* 0x00000024002f7202 */ /* 0x000fe40000000f00 */
[----:B------:R-:W-:-:S07]  /*6d60*/  MOV R38, R45 ;  /* 0x0000002d00267202 */ /* 0x000fce0000000f00 */
[----:B------:R-:W-:Y:S05]  /*6d70*/  WARPSYNC.COLLECTIVE R44, `(.L_x_3863) ;  /* 0x000000002c087348 */ /* 0x000fea0003c00000 */
[----:B------:R0:W1:Y:S02]  /*6d80*/  SHFL.BFLY P2, R45, R47, R46, R49 ;  /* 0x0c00002e2f2d7389 */ /* 0x0000640000040031 */
[----:B01----:R-:W-:Y:S05]  /*6d90*/  ENDCOLLECTIVE ;  /* 0x000000000000791b */ /* 0x003fea0003800000 */
.L_x_3863:
[----:B------:R-:W-:-:S05]  /*6da0*/  FADD.FTZ R38, R39, R38 ;  /* 0x0000002627267221 */ /* 0x000fca0000010000 */
[----:B------:R-:W-:Y:S02]  /*6db0*/  MOV R47, R38 ;  /* 0x00000026002f7202 */ /* 0x000fe40000000f00 */
[----:B------:R-:W-:-:S07]  /*6dc0*/  MOV R41, R45 ;  /* 0x0000002d00297202 */ /* 0x000fce0000000f00 */
[----:B------:R-:W-:Y:S05]  /*6dd0*/  WARPSYNC.COLLECTIVE R44, `(.L_x_3864) ;  /* 0x000000002c087348 */ /* 0x000fea0003c00000 */
[----:B------:R0:W1:Y:S02]  /*6de0*/  SHFL.BFLY P2, R45, R47, R46, R49 ;  /* 0x0c00002e2f2d7389 */ /* 0x0000640000040031 */
[----:B01----:R-:W-:Y:S05]  /*6df0*/  ENDCOLLECTIVE ;  /* 0x000000000000791b */ /* 0x003fea0003800000 */
.L_x_3864:
[----:B------:R-:W-:Y:S01]  /*6e00*/  FADD.FTZ R41, R36, R41 ;  /* 0x0000002924297221 */ /* 0x000fe20000010000 */
[----:B------:R-:W-:-:S04]  /*6e10*/  HFMA2 R46, -RZ, RZ, 0, 4.76837158203125e-07 ;  /* 0x00000008ff2e7431 */ /* 0x000fc800000001ff */
[----:B------:R-:W-:Y:S02]  /*6e20*/  MOV R47, R41 ;  /* 0x00000029002f7202 */ /* 0x000fe40000000f00 */
[----:B------:R-:W-:-:S07]  /*6e30*/  MOV R43, R45 ;  /* 0x0000002d002b7202 */ /* 0x000fce0000000f00 */
[----:B------:R-:W-:Y:S05]  /*6e40*/  WARPSYNC.COLLECTIVE R44, `(.L_x_3865) ;  /* 0x000000002c087348 */ /* 0x000fea0003c00000 */
[----:B------:R0:W1:Y:S02]  /*6e50*/  SHFL.BFLY P2, R45, R47, R46, R49 ;  /* 0x0c00002e2f2d7389 */ /* 0x0000640000040031 */
[----:B01----:R-:W-:Y:S05]  /*6e60*/  ENDCOLLECTIVE ;  /* 0x000000000000791b */ /* 0x003fea0003800000 */
.L_x_3865:
[----:B------:R-:W-:-:S05]  /*6e70*/  FADD.FTZ R43, R38, R43 ;  /* 0x0000002b262b7221 */ /* 0x000fca0000010000 */
[----:B------:R-:W-:Y:S02]  /*6e80*/  MOV R47, R43 ;  /* 0x0000002b002f7202 */ /* 0x000fe40000000f00 */
[----:B------:R-:W-:-:S07]  /*6e90*/  MOV R40, R45 ;  /* 0x0000002d00287202 */ /* 0x000fce0000000f00 */
[----:B------:R-:W-:Y:S05]  /*6ea0*/  WARPSYNC.COLLECTIVE R44, `(.L_x_3866) ;  /* 0x000000002c087348 */ /* 0x000fea0003c00000 */
[----:B------:R0:W1:Y:S02]  /*6eb0*/  SHFL.BFLY P2, R45, R47, R46, R49 ;  /* 0x0c00002e2f2d7389 */ /* 0x0000640000040031 */
[----:B01----:R-:W-:Y:S05]  /*6ec0*/  ENDCOLLECTIVE ;  /* 0x000000000000791b */ /* 0x003fea0003800000 */
.L_x_3866:
[----:B------:R-:W-:Y:S01]  /*6ed0*/  FADD.FTZ R40, R41, R40 ;  /* 0x0000002829287221 */ /* 0x000fe20000010000 */
[----:B------:R-:W-:-:S04]  /*6ee0*/  HFMA2 R46, -RZ, RZ, 0, 9.5367431640625e-07 ;  /* 0x00000010ff2e7431 */ /* 0x000fc800000001ff */
[----:B------:R-:W-:Y:S02]  /*6ef0*/  MOV R47, R40 ;  /* 0x00000028002f7202 */ /* 0x000fe40000000f00 */
[----:B------:R-:W-:-:S07]  /*6f00*/  MOV R42, R45 ;  /* 0x0000002d002a7202 */ /* 0x000fce0000000f00 */
[----:B------:R-:W-:Y:S05]  /*6f10*/  WARPSYNC.COLLECTIVE R44, `(.L_x_3867) ;  /* 0x000000002c087348 */ /* 0x000fea0003c00000 */
[----:B------:R0:W1:Y:S02]  /*6f20*/  SHFL.BFLY P2, R45, R47, R46, R49 ;  /* 0x0c00002e2f2d7389 */ /* 0x0000640000040031 */
[----:B01----:R-:W-:Y:S05]  /*6f30*/  ENDCOLLECTIVE ;  /* 0x000000000000791b */ /* 0x003fea0003800000 */
.L_x_3867:
[----:B------:R-:W-:-:S05]  /*6f40*/  FADD.FTZ R42, R43, R42 ;  /* 0x0000002a2b2a7221 */ /* 0x000fca0000010000 */
[----:B------:R-:W-:Y:S02]  /*6f50*/  MOV R47, R42 ;  /* 0x0000002a002f7202 */ /* 0x000fe40000000f00 */
[----:B------:R-:W-:-:S07]  /*6f60*/  MOV R37, R45 ;  /* 0x0000002d00257202 */ /* 0x000fce0000000f00 */
[----:B------:R-:W-:Y:S05]  /*6f70*/  WARPSYNC.COLLECTIVE R44, `(.L_x_3868) ;  /* 0x000000002c087348 */ /* 0x000fea0003c00000 */
[----:B------:R0:W1:Y:S02]  /*6f80*/  SHFL.BFLY P2, R45, R47, R46, R49 ;  /* 0x0c00002e2f2d7389 */ /* 0x0000640000040031 */
[----:B01----:R-:W-:Y:S05]  /*6f90*/  ENDCOLLECTIVE ;  /* 0x000000000000791b */ /* 0x003fea0003800000 */
.L_x_3868:
[----:B------:R-:W-:Y:S01]  /*6fa0*/  MOV R39, R45 ;  /* 0x0000002d00277202 */ /* 0x000fe20000000f00 */
[----:B------:R-:W-:Y:S06]  /*6fb0*/  BRA `(.L_x_3869) ;  /* 0xffffffb400447947 */ /* 0x000fec000383ffff */
.L_x_3870:
        /* <DEDUP_REMOVED lines=12> */
.L_x_5021:


//--------------------- .text._ZN10layer_norm31ln_parallel_residual_bwd_kernelINS_13Kernel_traitsI6__halfffffjLj768ELj1ELj4ELj1ELj16ENS_18Kernel_traits_baseILj768ES2_ffffjLj128EEEEELb1ELb0ELb0EEEvNS_9BwdParamsE --------------------------
	.section	.text._ZN10layer_norm31ln_parallel_residual_bwd_kernelINS_13Kernel_traitsI6__halfffffjLj768ELj1ELj4ELj1ELj16ENS_18Kernel_traits_baseILj768ES2_ffffjLj128EEEEELb1ELb0ELb0EEEvNS_9BwdParamsE,"ax",@progbits
	.align	128
        .global         _ZN10layer_norm31ln_parallel_residual_bwd_kernelINS_13Kernel_traitsI6__halfffffjLj768ELj1ELj4ELj1ELj16ENS_18Kernel_traits_baseILj768ES2_ffffjLj128EEEEELb1ELb0ELb0EEEvNS_9BwdParamsE
        .type           _ZN10layer_norm31ln_parallel_residual_bwd_kernelINS_13Kernel_traitsI6__halfffffjLj768ELj1ELj4ELj1ELj16ENS_18Kernel_traits_baseILj768ES2_ffffjLj128EEEEELb1ELb0ELb0EEEvNS_9BwdParamsE,@function
        .size           _ZN10layer_norm31ln_parallel_residual_bwd_kernelINS_13Kernel_traitsI6__halfffffjLj768ELj1ELj4ELj1ELj16ENS_18Kernel_traits_baseILj768ES2_ffffjLj128EEEEELb1ELb0ELb0EEEvNS_9BwdParamsE,(.L_x_5022 - _ZN10layer_norm31ln_parallel_residual_bwd_kernelINS_13Kernel_traitsI6__halfffffjLj768ELj1ELj4ELj1ELj16ENS_18Kernel_traits_baseILj768ES2_ffffjLj128EEEEELb1ELb0ELb0EEEvNS_9BwdParamsE)
        .other          _ZN10layer_norm31ln_parallel_residual_bwd_kernelINS_13Kernel_traitsI6__halfffffjLj768ELj1ELj4ELj1ELj16ENS_18Kernel_traits_baseILj768ES2_ffffjLj128EEEEELb1ELb0ELb0EEEvNS_9BwdParamsE,@"STO_CUDA_ENTRY STV_DEFAULT"
_ZN10layer_norm31ln_parallel_residual_bwd_kernelINS_13Kernel_traitsI6__halfffffjLj768ELj1ELj4ELj1ELj16ENS_18Kernel_traits_baseILj768ES2_ffffjLj128EEEEELb1ELb0ELb0EEEvNS_9BwdParamsE:
.text._ZN10layer_norm31ln_parallel_residual_bwd_kernelINS_13Kernel_traitsI6__halfffffjLj768ELj1ELj4ELj1ELj16ENS_18Kernel_traits_baseILj768ES2_ffffjLj128EEEEELb1ELb0ELb0EEEvNS_9BwdParamsE:
        /* <DEDUP_REMOVED lines=22> */
[----:B------:R-:W0:Y:S03]  /*0160*/  LDCU.64 UR10, c[0x0][0x470] ;  /* 0x00008e00ff0a77ac */ /* 0x000e260008000a00 */
        /* <DEDUP_REMOVED lines=12> */
[----:B------:R3:W5:Y:S04]  /*0230*/  @P1 LDG.E.64 R12, desc[UR8][R10.64] ;  /* 0x000000080a0c1981 */ /* 0x000768000c1e1b00 */
[C---:B----4-:R-:W-:Y:S01]  /*0240*/  @P0 IMAD.WIDE.U32 R30, R53.reuse, 0x8, R28 ;  /* 0x00000008351e0825 */ /* 0x050fe200078e001c */
[----:B------:R-:W4:Y:S01]  /*0250*/  LDC.64 R46, c[0x0][0x3d0] ;  /* 0x0000f400ff2e7b82 */ /* 0x000f220000000a00 */
[----:B------:R-:W5:Y:S02]  /*0260*/  @P1 LDG.E.64 R16, desc[UR8][R14.64] ;  /* 0x000000080e101981 */ /* 0x000f64000c1e1b00 */
[C---:B-1----:R-:W-:Y:S01]  /*0270*/  @P0 IMAD.WIDE.U32 R32, R53.reuse, 0x8, R32 ;  /* 0x0000000835200825 */ /* 0x042fe200078e0020 */
[----:B------:R-:W-:Y:S01]  /*0280*/  @P0 IADD3 R53, PT, PT, R53, 0x20, RZ ;  /* 0x0000002035350810 */ /* 0x000fe20007ffe0ff */
[----:B------:R-:W5:Y:S03]  /*0290*/  @P0 LDG.E.64 R18, desc[UR8][R30.64] ;  /* 0x000000081e120981 */ /* 0x000f66000c1e1b00 */
[----:B------:R-:W1:Y:S01]  /*02a0*/  LDC.64 R48, c[0x0][0x3d8] ;  /* 0x0000f600ff307b82 */ /* 0x000e620000000a00 */
[----:B0-----:R-:W-:-:S07]  /*02b0*/  @P2 IMAD.WIDE.U32 R34, R53, 0x8, R34 ;  /* 0x0000000835222825 */ /* 0x001fce00078e0022 */
[----:B------:R-:W3:Y:S01]  /*02c0*/  LDC.64 R50, c[0x0][0x3d8] ;  /* 0x0000f600ff327b82 */ /* 0x000ee20000000a00 */
[C---:B------:R-:W-:Y:S01]  /*02d0*/  @P2 IMAD.WIDE.U32 R36, R53.reuse, 0x8, R36 ;  /* 0x0000000835242825 */ /* 0x040fe200078e0024 */
[----:B------:R-:W-:Y:S01]  /*02e0*/  @P2 IADD3 R53, PT, PT, R53, 0x20, RZ ;  /* 0x0000002035352810 */ /* 0x000fe20007ffe0ff */
[----:B------:R0:W5:Y:S04]  /*02f0*/  @P0 LDG.E.64 R20, desc[UR8][R32.64] ;  /* 0x0000000820140981 */ /* 0x000168000c1e1b00 */
[C---:B------:R-:W-:Y:S01]  /*0300*/  @P3 IMAD.WIDE.U32 R38, R53.reuse, 0x8, R38 ;  /* 0x0000000835263825 */ /* 0x040fe200078e0026 */
[----:B------:R-:W0:Y:S01]  /*0310*/  S2UR UR4, SR_CTAID.X ;  /* 0x00000000000479c3 */ /* 0x000e220000002500 */
[----:B------:R-:W-:Y:S01]  /*0320*/  SHF.R.U32.HI R26, RZ, 0x5, R26 ;  /* 0x00000005ff1a7819 */ /* 0x000fe2000001161a */
[----:B------:R0:W5:Y:S01]  /*0330*/  @P2 LDG.E.64 R22, desc[UR8][R34.64] ;  /* 0x0000000822162981 */ /* 0x000162000c1e1b00 */
[C---:B--2---:R-:W-:Y:S01]  /*0340*/  @P3 IMAD.WIDE.U32 R44, R53.reuse, 0x8, R44 ;  /* 0x00000008352c3825 */ /* 0x044fe200078e002c */
[----:B------:R-:W-:-:S04]  /*0350*/  @P3 IADD3 R53, PT, PT, R53, 0x20, RZ ;  /* 0x0000002035353810 */ /* 0x000fc80007ffe0ff */
[----:B------:R-:W2:Y:S01]  /*0360*/  LDC.64 R28, c[0x0][0x3d0] ;  /* 0x0000f400ff1c7b82 */ /* 0x000ea20000000a00 */
[C---:B----4-:R-:W-:Y:S01]  /*0370*/  @P4 IMAD.WIDE.U32 R46, R53.reuse, 0x8, R46 ;  /* 0x00000008352e4825 */ /* 0x050fe200078e002e */
[----:B------:R-:W5:Y:S03]  /*0380*/  @P2 LDG.E.64 R24, desc[UR8][R36.64] ;  /* 0x0000000824182981 */ /* 0x000f66000c1e1b00 */
[C---:B-1----:R-:W-:Y:S01]  /*0390*/  @P4 IMAD.WIDE.U32 R48, R53.reuse, 0x8, R48 ;  /* 0x0000000835304825 */ /* 0x042fe200078e0030 */
[----:B------:R-:W-:Y:S01]  /*03a0*/  @P4 IADD3 R53, PT, PT, R53, 0x20, RZ ;  /* 0x0000002035354810 */ /* 0x000fe20007ffe0ff */
[----:B------:R-:W5:Y:S04]  /*03b0*/  @P3 LDG.E.64 R40, desc[UR8][R38.64] ;  /* 0x0000000826283981 */ /* 0x000f68000c1e1b00 */
[----:B---3--:R-:W-:Y:S01]  /*03c0*/  @P5 IMAD.WIDE.U32 R10, R53, 0x8, R50 ;  /* 0x00000008350a5825 */ /* 0x008fe200078e0032 */
[----:B------:R1:W5:Y:S04]  /*03d0*/  @P3 LDG.E.64 R42, desc[UR8][R44.64] ;  /* 0x000000082c2a3981 */ /* 0x000368000c1e1b00 */
[----:B------:R-:W5:Y:S01]  /*03e0*/  @P5 LDG.E.64 R8, desc[UR8][R10.64] ;  /* 0x000000080a085981 */ /* 0x000f62000c1e1b00 */
[----:B0-----:R-:W-:Y:S01]  /*03f0*/  USHF.L.U32 UR4, UR4, 0x2, URZ ;  /* 0x0000000204047899 */ /* 0x001fe200080006ff */
[----:B------:R-:W-:-:S02]  /*0400*/  CS2R R32, SRZ ;  /* 0x0000000000207805 */ /* 0x000fc4000001ff00 */
[----:B------:R-:W-:Y:S01]  /*0410*/  CS2R R34, SRZ ;  /* 0x0000000000227805 */ /* 0x000fe2000001ff00 */
[----:B------:R0:W5:Y:S02]  /*0420*/  @P4 LDG.E.64 R2, desc[UR8][R46.64] ;  /* 0x000000082e024981 */ /* 0x000164000c1e1b00 */
[----:B------:R-:W-:Y:S02]  /*0430*/  LOP3.LUT R26, R26, UR4, RZ, 0xfc, !PT ;  /* 0x000000041a1a7c12 */ /* 0x000fe4000f8efcff */
[----:B------:R3:W5:Y:S02]  /*0440*/  @P4 LDG.E.64 R6, desc[UR8][R48.64] ;  /* 0x0000000830064981 */ /* 0x000764000c1e1b00 */
[----:B------:R-:W-:Y:S01]  /*0450*/  ISETP.GE.AND P0, PT, R26, UR5, PT ;  /* 0x000000051a007c0c */ /* 0x000fe2000bf06270 */
[----:B--2---:R-:W-:Y:S01]  /*0460*/  @P5 IMAD.WIDE.U32 R28, R53, 0x8, R28 ;  /* 0x00000008351c5825 */ /* 0x004fe200078e001c */
[----:B-1----:R-:W-:Y:S02]  /*0470*/  CS2R R44, SRZ ;  /* 0x00000000002c7805 */ /* 0x002fe4000001ff00 */
[----:B0-----:R-:W-:-:S02]  /*0480*/  CS2R R46, SRZ ;  /* 0x00000000002e7805 */ /* 0x001fc4000001ff00 */
[----:B------:R-:W-:Y:S02]  /*0490*/  CS2R R50, SRZ ;  /* 0x0000000000327805 */ /* 0x000fe4000001ff00 */
[----:B------:R-:W-:Y:S01]  /*04a0*/  CS2R R52, SRZ ;  /* 0x0000000000347805 */ /* 0x000fe2000001ff00 */
[----:B------:R0:W5:Y:S01]  /*04b0*/  @P5 LDG.E.64 R4, desc[UR8][R28.64] ;  /* 0x000000081c045981 */ /* 0x000162000c1e1b00 */
[----:B---3--:R-:W-:Y:S02]  /*04c0*/  CS2R R48, SRZ ;  /* 0x0000000000307805 */ /* 0x008fe4000001ff00 */
        /* <DEDUP_REMOVED lines=51> */
[----:B------:R-:W-:Y:S02]  /*0800*/  SHF.R.U64 R13, R18, 0x10, R19 ;  /* 0x00000010120d7819 */ /* 0x000fe40000001213 */
[----:B------:R-:W-:Y:S02]  /*0810*/  CS2R R48, SRZ ;  /* 0x0000000000307805 */ /* 0x000fe4000001ff00 */
[----:B------:R-:W-:Y:S02]  /*0820*/  MOV R221, R20 ;  /* 0x0000001400dd7202 */ /* 0x000fe40000000f00 */
[----:B------:R-:W-:-:S02]  /*0830*/  CS2R R50, SRZ ;  /* 0x0000000000327805 */ /* 0x000fc4000001ff00 */
[----:B------:R-:W-:Y:S02]  /*0840*/  SHF.R.U64 R14, R20, 0x10, R21 ;  /* 0x00000010140e7819 */ /* 0x000fe40000001215 */
[----:B------:R-:W-:Y:S02]  /*0850*/  CS2R R52, SRZ ;  /* 0x0000000000347805 */ /* 0x000fe4000001ff00 */
[--C-:B------:R-:W-:Y:S02]  /*0860*/  SHF.R.U64 R18, R24, 0x10, R25.reuse ;  /* 0x0000001018127819 */ /* 0x100fe40000001219 */
[----:B------:R-:W-:Y:S02]  /*0870*/  CS2R R54, SRZ ;  /* 0x0000000000367805 */ /* 0x000fe4000001ff00 */
[----:B------:R-:W-:Y:S01]  /*0880*/  MOV R226, R25 ;  /* 0x0000001900e27202 */ /* 0x000fe20000000f00 */
[----:B0-----:R-:W-:Y:S01]  /*0890*/  UISETP.NE.AND UP0, UPT, UR4, URZ, UPT ;  /* 0x000000ff0400728c */ /* 0x001fe2000bf05270 */
        /* <DEDUP_REMOVED lines=32> */
[----:B------:R-:W-:Y:S02]  /*0aa0*/  SHF.R.U32.HI R15, RZ, 0x10, R19 ;  /* 0x00000010ff0f7819 */ /* 0x000fe40000011613 */
        /* <DEDUP_REMOVED lines=21> */
[----:B------:R-:W-:-:S02]  /*0c00*/  MOV R237, R8 ;  /* 0x0000000800ed7202 */ /* 0x000fc40000000f00 */
        /* <DEDUP_REMOVED lines=49> */
.L_x_3945:
[----:B------:R-:W0:Y:S02]  /*0f20*/  LDC.64 R156, c[0x0][0x3c0] ;  /* 0x0000f000ff9c7b82 */ /* 0x000e240000000a00 */
        /* <DEDUP_REMOVED lines=8> */
[----:B------:R-:W1:Y:S01]  /*0fb0*/  S2R R161, SR_TID.X ;  /* 0x0000000000a17919 */ /* 0x000e620000002100 */
[----:B------:R-:W-:Y:S02]  /*0fc0*/  HFMA2 R209, -RZ, RZ, 0, 0 ;  /* 0x00000000ffd17431 */ /* 0x000fe400000001ff */
[----:B------:R-:W-:Y:S01]  /*0fd0*/  IMAD R25, R26, R169, RZ ;  /* 0x000000a91a197224 */ /* 0x000fe200078e02ff */
[C---:B------:R-:W-:Y:S02]  /*0fe0*/  ISETP.GE.U32.AND P3, PT, R27.reuse, 0x40, PT ;  /* 0x000000401b00780c */ /* 0x040fe40003f66070 */
[----:B------:R-:W-:-:S02]  /*0ff0*/  ISETP.GE.U32.AND P4, PT, R27, 0x80, PT ;  /* 0x000000801b00780c */ /* 0x000fc40003f86070 */
[----:B------:R-:W-:Y:S02]  /*1000*/  SHF.R.S32.HI R160, RZ, 0x1f, R25 ;  /* 0x0000001fffa07819 */ /* 0x000fe40000011419 */
[C---:B------:R-:W-:Y:S02]  /*1010*/  ISETP.GE.U32.AND P5, PT, R27.reuse, 0xa0, PT ;  /* 0x000000a01b00780c */ /* 0x040fe40003fa6070 */
[----:B------:R-:W-:Y:S02]  /*1020*/  LEA.HI R25, R160, R25, RZ, 0x2 ;  /* 0x00000019a0197211 */ /* 0x000fe400078f10ff */
[----:B------:R-:W-:Y:S02]  /*1030*/  P2R R206, PR, RZ, 0x1 ;  /* 0x00000001ffce7803 */ /* 0x000fe40000000000 */
[----:B------:R-:W-:Y:S02]  /*1040*/  ISETP.GE.U32.AND P6, PT, R27, 0xc0, PT ;  /* 0x000000c01b00780c */ /* 0x000fe40003fc6070 */
[----:B------:R-:W-:-:S02]  /*1050*/  MOV R210, RZ ;  /* 0x000000ff00d27202 */ /* 0x000fc40000000f00 */
        /* <DEDUP_REMOVED lines=8> */
[----:B------:R-:W-:-:S02]  /*10e0*/  ISETP.NE.U32.AND P0, PT, RZ, UR10, PT ;  /* 0x0000000aff007c0c */ /* 0x000fc4000bf05070 */
[----:B------:R-:W-:Y:S02]  /*10f0*/  ISETP.NE.U32.AND P1, PT, RZ, UR24, PT ;  /* 0x00000018ff007c0c */ /* 0x000fe4000bf25070 */
[----:B------:R-:W-:Y:S02]  /*1100*/  ISETP.NE.AND.EX P0, PT, RZ, UR11, PT, P0 ;  /* 0x0000000bff007c0c */ /* 0x000fe4000bf05300 */
[----:B------:R-:W-:Y:S01]  /*1110*/  ISETP.NE.AND.EX P1, PT, RZ, UR25, PT, P1 ;  /* 0x00000019ff007c0c */ /* 0x000fe2000bf25310 */
[C---:B0-----:R-:W-:Y:S01]  /*1120*/  IMAD.WIDE.U32 R156, R25.reuse, 0x10, R156 ;  /* 0x00000010199c7825 */ /* 0x041fe200078e009c */
[----:B------:R-:W0:Y:S05]  /*1130*/  LDC.64 R240, c[0x0][0x3b0] ;  /* 0x0000ec00fff07b82 */ /* 0x000e2a0000000a00 */
[----:B------:R-:W3:Y:S01]  /*1140*/  LDG.E.128 R156, desc[UR8][R156.64] ;  /* 0x000000089c9c7981 */ /* 0x000ee2000c1e1d00 */
[----:B-1----:R-:W-:-:S03]  /*1150*/  IMAD.WIDE.U32 R160, R25, 0x10, R160 ;  /* 0x0000001019a07825 */ /* 0x002fc600078e00a0 */
[----:B------:R-:W1:Y:S03]  /*1160*/  @P0 LDC.64 R214, c[0x0][0x3b8] ;  /* 0x0000ee00ffd60b82 */ /* 0x000e660000000a00 */
[----:B------:R-:W4:Y:S01]  /*1170*/  LDG.E.128 R160, desc[UR8][R160.64] ;  /* 0x00000008a0a07981 */ /* 0x000f22000c1e1d00 */
[----:B--2---:R-:W-:-:S04]  /*1180*/  IMAD.WIDE.U32 R164, R25, 0x10, R22 ;  /* 0x0000001019a47825 */ /* 0x004fc800078e0016 */
[----:B------:R-:W2:Y:S02]  /*1190*/  @P1 LDC.64 R212, c[0x0][0x438] ;  /* 0x00010e00ffd41b82 */ /* 0x000ea40000000a00 */
[----:B------:R-:W4:Y:S01]  /*11a0*/  LDG.E.128 R164, desc[UR8][R164.64] ;  /* 0x00000008a4a47981 */ /* 0x000f22000c1e1d00 */
[----:B0-----:R-:W-:-:S05]  /*11b0*/  IMAD.WIDE.U32 R240, R25, 0x4, R240 ;  /* 0x0000000419f07825 */ /* 0x001fca00078e00f0 */
[----:B------:R0:W5:Y:S01]  /*11c0*/  LDG.E R23, desc[UR8][R240.64] ;  /* 0x00000008f0177981 */ /* 0x000162000c1e1900 */
[----:B-1----:R-:W-:-:S05]  /*11d0*/  @P0 IMAD.WIDE.U32 R214, R25, 0x4, R214 ;  /* 0x0000000419d60825 */ /* 0x002fca00078e00d6 */
[----:B------:R0:W5:Y:S01]  /*11e0*/  @P0 LDG.E R24, desc[UR8][R214.64] ;  /* 0x00000008d6180981 */ /* 0x000162000c1e1900 */
[----:B--2---:R-:W-:-:S05]  /*11f0*/  @P1 IMAD.WIDE.U32 R212, R25, 0x10, R212 ;  /* 0x0000001019d41825 */ /* 0x004fca00078e00d4 */
[----:B------:R0:W5:Y:S01]  /*1200*/  @P1 LDG.E.128 R128, desc[UR8][R212.64] ;  /* 0x00000008d4801981 */ /* 0x000162000c1e1d00 */
[----:B------:R-:W-:Y:S02]  /*1210*/  HADD2.F32 R179, -RZ, R217.H0_H0 ;  /* 0x200000d9ffb37230 */ /* 0x000fe40000004100 */
[----:B------:R-:W-:Y:S02]  /*1220*/  HADD2.F32 R21, -RZ, R211.H0_H0 ;  /* 0x200000d3ff157230 */ /* 0x000fe40000004100 */
[----:B------:R-:W-:Y:S02]  /*1230*/  HADD2.F32 R208, -RZ, R217.H1_H1 ;  /* 0x300000d9ffd07230 */ /* 0x000fe40000004100 */
[--C-:B------:R-:W-:Y:S02]  /*1240*/  HADD2.F32 R191, -RZ, R218.reuse.H0_H0 ;  /* 0x200000daffbf7230 */ /* 0x100fe40000004100 */
[----:B------:R-:W-:Y:S02]  /*1250*/  HADD2.F32 R204, -RZ, R218.H1_H1 ;  /* 0x300000daffcc7230 */ /* 0x000fe40000004100 */
[----:B------:R-:W-:-:S02]  /*1260*/  HADD2.F32 R180, -RZ, R211.H1_H1 ;  /* 0x300000d3ffb47230 */ /* 0x000fc40000004100 */
[--C-:B------:R-:W-:Y:S02]  /*1270*/  HADD2.F32 R192, -RZ, R216.reuse.H1_H1 ;  /* 0x300000d8ffc07230 */ /* 0x100fe40000004100 */
[----:B---3--:R-:W-:Y:S01]  /*1280*/  FMUL.FTZ R179, R156, R179 ;  /* 0x000000b39cb37220 */ /* 0x008fe20000410000 */
[----:B------:R-:W-:Y:S01]  /*1290*/  FMUL.FTZ R208, R157, R208 ;  /* 0x000000d09dd07220 */ /* 0x000fe20000410000 */
[----:B------:R-:W-:Y:S01]  /*12a0*/  FMUL.FTZ R191, R158, R191 ;  /* 0x000000bf9ebf7220 */ /* 0x000fe20000410000 */
[----:B------:R-:W-:Y:S01]  /*12b0*/  FMUL.FTZ R204, R159, R204 ;  /* 0x000000cc9fcc7220 */ /* 0x000fe20000410000 */
[----:B----4-:R-:W-:Y:S01]  /*12c0*/  FFMA.FTZ R22, R160, R21, R179 ;  /* 0x00000015a0167223 */ /* 0x010fe200000100b3 */
[----:B------:R-:W-:Y:S02]  /*12d0*/  HADD2.F32 R179, -RZ, R216.H0_H0 ;  /* 0x200000d8ffb37230 */ /* 0x000fe40000004100 */
[----:B------:R-:W-:-:S03]  /*12e0*/  FFMA.FTZ R21, R161, R180, R208 ;  /* 0x000000b4a1157223 */ /* 0x000fc600000100d0 */
[----:B------:R-:W-:Y:S01]  /*12f0*/  FFMA.FTZ R180, R162, R179, R191 ;  /* 0x000000b3a2b47223 */ /* 0x000fe200000100bf */
[----:B------:R-:W-:Y:S01]  /*1300*/  FFMA.FTZ R179, R163, R192, R204 ;  /* 0x000000c0a3b37223 */ /* 0x000fe200000100cc */
[C---:B------:R-:W-:Y:S01]  /*1310*/  FADD.FTZ R164, -R207.reuse, R164 ;  /* 0x000000a4cfa47221 */ /* 0x040fe20000010100 */
[----:B------:R-:W-:-:S03]  /*1320*/  FADD.FTZ R192, -R207, R165 ;  /* 0x000000a5cfc07221 */ /* 0x000fc60000010100 */
[C---:B-----5:R-:W-:Y:S01]  /*1330*/  FMUL.FTZ R191, R193.reuse, R164 ;  /* 0x000000a4c1bf7220 */ /* 0x060fe20000410000 */
[----:B------:R-:W-:Y:S01]  /*1340*/  FMUL.FTZ R192, R193, R192 ;  /* 0x000000c0c1c07220 */ /* 0x000fe20000410000 */
[----:B------:R-:W-:Y:S01]  /*1350*/  FADD.FTZ R104, R104, R156 ;  /* 0x0000009c68687221 */ /* 0x000fe20000010000 */
[----:B------:R-:W-:Y:S01]  /*1360*/  FADD.FTZ R166, -R207, R166 ;  /* 0x000000a6cfa67221 */ /* 0x000fe20000010100 */
[----:B------:R-:W-:Y:S01]  /*1370*/  FFMA.FTZ R84, R156, R191, R84 ;  /* 0x000000bf9c547223 */ /* 0x000fe20000010054 */
[----:B------:R-:W-:Y:S01]  /*1380*/  FADD.FTZ R105, R105, R157 ;  /* 0x0000009d69697221 */ /* 0x000fe20000010000 */
[----:B------:R-:W-:Y:S01]  /*1390*/  FFMA.FTZ R85, R157, R192, R85 ;  /* 0x000000c09d557223 */ /* 0x000fe20000010055 */
[----:B------:R-:W-:Y:S01]  /*13a0*/  FADD.FTZ R156, RZ, R22 ;  /* 0x00000016ff9c7221 */ /* 0x000fe20000010000 */
[----:B------:R-:W-:Y:S01]  /*13b0*/  FFMA.FTZ R157, R191, R22, RZ ;  /* 0x00000016bf9d7223 */ /* 0x000fe200000100ff */
[----:B------:R-:W-:Y:S01]  /*13c0*/  FADD.FTZ R65, R65, R161 ;  /* 0x000000a141417221 */ /* 0x000fe20000010000 */
[----:B------:R-:W-:Y:S01]  /*13d0*/  FFMA.FTZ R45, R161, R192, R45 ;  /* 0x000000c0a12d7223 */ /* 0x000fe2000001002d */
[----:B------:R-:W-:Y:S01]  /*13e0*/  FMUL.FTZ R205, R193, R166 ;  /* 0x000000a6c1cd7220 */ /* 0x000fe20000410000 */
[----:B------:R-:W-:Y:S01]  /*13f0*/  FADD.FTZ R161, R156, R21 ;  /* 0x000000159ca17221 */ /* 0x000fe20000010000 */
[----:B------:R-:W-:Y:S01]  /*1400*/  FADD.FTZ R204, -R207, R167 ;  /* 0x000000a7cfcc7221 */ /* 0x000fe20000010100 */
        /* <DEDUP_REMOVED lines=14> */
[----:B------:R-:W-:Y:S01]  /*14f0*/  IADD3 R208, PT, PT, R25, 0x20, RZ ;  /* 0x0000002019d07810 */ /* 0x000fe20007ffe0ff */
[----:B------:R-:W-:Y:S01]  /*1500*/  FADD.FTZ R209, R158, R179 ;  /* 0x000000b39ed17221 */ /* 0x000fe20000010000 */
[----:B0-----:R-:W-:-:S07]  /*1510*/  FFMA.FTZ R210, R204, R179, R157 ;  /* 0x000000b3ccd27223 */ /* 0x001fce000001009d */
.L_x_3873:
[----:B------:R-:W-:Y:S05]  /*1520*/  BSYNC.RECONVERGENT B0 ;  /* 0x0000000000007941 */ /* 0x000fea0003800200 */
.L_x_3872:
[----:B------:R-:W-:Y:S04]  /*1530*/  BSSY.RECONVERGENT B0, `(.L_x_3874) ;  /* 0x0000049000007945 */ /* 0x000fe80003800200 */
[----:B------:R-:W-:Y:S05]  /*1540*/  @!P3 BRA `(.L_x_3875) ;  /* 0x00000004001cb947 */ /* 0x000fea0003800000 */
        /* <DEDUP_REMOVED lines=28> */
[--C-:B------:R-:W-:Y:S01]  /*1710*/  HADD2.F32 R190, -RZ, R220.reuse.H1_H1 ;  /* 0x300000dcffbe7230 */ /* 0x100fe20000004100 */
[----:B------:R-:W-:Y:S01]  /*1720*/  IADD3 R208, PT, PT, R208, 0x20, RZ ;  /* 0x00000020d0d07810 */ /* 0x000fe20007ffe0ff */
        /* <DEDUP_REMOVED lines=40> */
[----:B0-----:R-:W-:-:S07]  /*19b0*/  FFMA.FTZ R210, R202, R177, R157 ;  /* 0x000000b1cad27223 */ /* 0x001fce000001009d */
.L_x_3875:
[----:B------:R-:W-:Y:S05]  /*19c0*/  BSYNC.RECONVERGENT B0 ;  /* 0x0000000000007941 */ /* 0x000fea0003800200 */
.L_x_3874:
[----:B------:R-:W-:Y:S01]  /*19d0*/  ISETP.NE.AND P0, PT, R206, RZ, PT ;  /* 0x000000ffce00720c */ /* 0x000fe20003f05270 */
[----:B------:R-:W-:-:S12]  /*19e0*/  BSSY.RECONVERGENT B0, `(.L_x_3876) ;  /* 0x0000049000007945 */ /* 0x000fd80003800200 */
        /* <DEDUP_REMOVED lines=72> */
.L_x_3877:
[----:B------:R-:W-:Y:S05]  /*1e70*/  BSYNC.RECONVERGENT B0 ;  /* 0x0000000000007941 */ /* 0x000fea0003800200 */
.L_x_3876:
        /* <DEDUP_REMOVED lines=73> */
.L_x_3879:
[----:B------:R-:W-:Y:S05]  /*2310*/  BSYNC.RECONVERGENT B0 ;  /* 0x0000000000007941 */ /* 0x000fea0003800200 */
.L_x_3878:
        /* <DEDUP_REMOVED lines=73> */
.L_x_3881:
[----:B------:R-:W-:Y:S05]  /*27b0*/  BSYNC.RECONVERGENT B0 ;  /* 0x0000000000007941 */ /* 0x000fea0003800200 */
.L_x_3880:
[----:B------:R-:W-:Y:S04]  /*27c0*/  BSSY.RECONVERGENT B0, `(.L_x_3882) ;  /* 0x0000048000007945 */ /* 0x000fe80003800200 */
[----:B------:R-:W-:Y:S05]  /*27d0*/  @!P6 BRA `(.L_x_3883) ;  /* 0x000000040018e947 */ /* 0x000fea0003800000 */
[----:B------:R-:W0:Y:S08]  /*27e0*/  LDC.64 R156, c[0x0][0x430] ;  /* 0x00010c00ff9c7b82 */ /* 0x000e300000000a00 */
[----:B------:R-:W1:Y:S08]  /*27f0*/  LDC.64 R160, c[0x0][0x428] ;  /* 0x00010a00ffa07b82 */ /* 0x000e700000000a00 */
[----:B------:R-:W2:Y:S01]  /*2800*/  LDC.64 R164, c[0x0][0x3a8] ;  /* 0x0000ea00ffa47b82 */ /* 0x000ea20000000a00 */
[----:B------:R-:W-:-:S04]  /*2810*/  ISETP.NE.U32.AND P1, PT, RZ, UR24, PT ;  /* 0x00000018ff007c0c */ /* 0x000fc8000bf25070 */
[----:B------:R-:W-:Y:S01]  /*2820*/  ISETP.NE.AND.EX P1, PT, RZ, UR25, PT, P1 ;  /* 0x00000019ff007c0c */ /* 0x000fe2000bf25310 */
[C---:B0-----:R-:W-:Y:S02]  /*2830*/  IMAD.WIDE.U32 R156, R208.reuse, 0x10, R156 ;  /* 0x00000010d09c7825 */ /* 0x041fe400078e009c */
[----:B------:R-:W0:Y:S04]  /*2840*/  LDC.64 R214, c[0x0][0x3b0] ;  /* 0x0000ec00ffd67b82 */ /* 0x000e280000000a00 */
[----:B------:R-:W3:Y:S01]  /*2850*/  LDG.E.128 R156, desc[UR8][R156.64] ;  /* 0x000000089c9c7981 */ /* 0x000ee2000c1e1d00 */
[----:B-1----:R-:W-:-:S05]  /*2860*/  IMAD.WIDE.U32 R160, R208, 0x10, R160 ;  /* 0x00000010d0a07825 */ /* 0x002fca00078e00a0 */
[----:B------:R-:W1:Y:S01]  /*2870*/  @P1 LDC.64 R212, c[0x0][0x438] ;  /* 0x00010e00ffd41b82 */ /* 0x000e620000000a00 */
[----:B------:R-:W4:Y:S01]  /*2880*/  LDG.E.128 R160, desc[UR8][R160.64] ;  /* 0x00000008a0a07981 */ /* 0x000f22000c1e1d00 */
[----:B--2---:R-:W-:-:S06]  /*2890*/  IMAD.WIDE.U32 R164, R208, 0x10, R164 ;  /* 0x00000010d0a47825 */ /* 0x004fcc00078e00a4 */
[----:B------:R-:W2:Y:S01]  /*28a0*/  LDG.E.128 R164, desc[UR8][R164.64] ;  /* 0x00000008a4a47981 */ /* 0x000ea2000c1e1d00 */
[----:B0-----:R-:W-:-:S05]  /*28b0*/  IMAD.WIDE.U32 R214, R208, 0x4, R214 ;  /* 0x00000004d0d67825 */ /* 0x001fca00078e00d6 */
[----:B------:R-:W5:Y:S01]  /*28c0*/  LDG.E R4, desc[UR8][R214.64] ;  /* 0x00000008d6047981 */ /* 0x000f62000c1e1900 */
[----:B-1----:R-:W-:-:S05]  /*28d0*/  @P1 IMAD.WIDE.U32 R240, R208, 0x10, R212 ;  /* 0x00000010d0f01825 */ /* 0x002fca00078e00d4 */
[----:B------:R-:W5:Y:S01]  /*28e0*/  @P1 LDG.E.128 R148, desc[UR8][R240.64] ;  /* 0x00000008f0941981 */ /* 0x000f62000c1e1d00 */
[----:B------:R-:W-:-:S04]  /*28f0*/  ISETP.NE.U32.AND P0, PT, RZ, UR10, PT ;  /* 0x0000000aff007c0c */ /* 0x000fc8000bf05070 */
[----:B------:R-:W-:-:S13]  /*2900*/  ISETP.NE.AND.EX P0, PT, RZ, UR11, PT, P0 ;  /* 0x0000000bff007c0c */ /* 0x000fda000bf05300 */
[----:B------:R-:W0:Y:S01]  /*2910*/  @P0 LDC.64 R194, c[0x0][0x3b8] ;  /* 0x0000ee00ffc20b82 */ /* 0x000e220000000a00 */
[----:B------:R-:W-:Y:S02]  /*2920*/  HADD2.F32 R213, -RZ, R237.H0_H0 ;  /* 0x200000edffd57230 */ /* 0x000fe40000004100 */
[----:B------:R-:W-:Y:S02]  /*2930*/  HADD2.F32 R181, -RZ, R235.H0_H0 ;  /* 0x200000ebffb57230 */ /* 0x000fe40000004100 */
[----:B------:R-:W-:Y:S02]  /*2940*/  HADD2.F32 R182, -RZ, R238.H1_H1 ;  /* 0x300000eeffb67230 */ /* 0x000fe40000004100 */
[----:B------:R-:W-:Y:S02]  /*2950*/  HADD2.F32 R170, -RZ, R237.H1_H1 ;  /* 0x300000edffaa7230 */ /* 0x000fe40000004100 */
[----:B------:R-:W-:Y:S02]  /*2960*/  HADD2.F32 R168, -RZ, R236.H1_H1 ;  /* 0x300000ecffa87230 */ /* 0x000fe40000004100 */
[----:B------:R-:W-:-:S02]  /*2970*/  HADD2.F32 R0, -RZ, R235.H1_H1 ;  /* 0x300000ebff007230 */ /* 0x000fc40000004100 */
[----:B0-----:R-:W-:-:S05]  /*2980*/  @P0 IMAD.WIDE.U32 R194, R208, 0x4, R194 ;  /* 0x00000004d0c20825 */ /* 0x001fca00078e00c2 */
[----:B------:R0:W5:Y:S01]  /*2990*/  @P0 LDG.E R3, desc[UR8][R194.64] ;  /* 0x00000008c2030981 */ /* 0x000162000c1e1900 */
[----:B---3--:R-:W-:Y:S01]  /*29a0*/  FMUL.FTZ R213, R156, R213 ;  /* 0x000000d59cd57220 */ /* 0x008fe20000410000 */
[----:B------:R-:W-:Y:S01]  /*29b0*/  FMUL.FTZ R182, R159, R182 ;  /* 0x000000b69fb67220 */ /* 0x000fe20000410000 */
[----:B------:R-:W-:Y:S02]  /*29c0*/  FMUL.FTZ R170, R157, R170 ;  /* 0x000000aa9daa7220 */ /* 0x000fe40000410000 */
[----:B----4-:R-:W-:Y:S01]  /*29d0*/  FFMA.FTZ R2, R160, R181, R213 ;  /* 0x000000b5a0027223 */ /* 0x010fe200000100d5 */
[----:B------:R-:W-:Y:S02]  /*29e0*/  HADD2.F32 R213, -RZ, R238.H0_H0 ;  /* 0x200000eeffd57230 */ /* 0x000fe40000004100 */
[----:B------:R-:W-:Y:S01]  /*29f0*/  FFMA.FTZ R168, R163, R168, R182 ;  /* 0x000000a8a3a87223 */ /* 0x000fe200000100b6 */
[----:B------:R-:W-:Y:S02]  /*2a00*/  HADD2.F32 R181, -RZ, R236.H0_H0 ;  /* 0x200000ecffb57230 */ /* 0x000fe40000004100 */
[----:B0-----:R-:W-:Y:S01]  /*2a10*/  FMUL.FTZ R195, R158, R213 ;  /* 0x000000d59ec37220 */ /* 0x001fe20000410000 */
[C---:B--2---:R-:W-:Y:S01]  /*2a20*/  FADD.FTZ R182, -R207.reuse, R165 ;  /* 0x000000a5cfb67221 */ /* 0x044fe20000010100 */
[----:B------:R-:W-:Y:S01]  /*2a30*/  FADD.FTZ R164, -R207, R164 ;  /* 0x000000a4cfa47221 */ /* 0x000fe20000010100 */
[----:B------:R-:W-:Y:S01]  /*2a40*/  FFMA.FTZ R0, R161, R0, R170 ;  /* 0x00000000a1007223 */ /* 0x000fe200000100aa */
[----:B------:R-:W-:Y:S01]  /*2a50*/  FFMA.FTZ R170, R162, R181, R195 ;  /* 0x000000b5a2aa7223 */ /* 0x000fe200000100c3 */
        /* <DEDUP_REMOVED lines=30> */
.L_x_3883:
[----:B------:R-:W-:Y:S05]  /*2c40*/  BSYNC.RECONVERGENT B0 ;  /* 0x0000000000007941 */ /* 0x000fea0003800200 */
.L_x_3882:
        /* <DEDUP_REMOVED lines=23> */
.L_x_3967:
        /* <DEDUP_REMOVED lines=24> */
[----:B------:R-:W-:Y:S02]  /*2f40*/  FFMA.FTZ R160, R204, R166, R167 ;  /* 0x000000a6cca07223 */ /* 0x000fe400000100a7 */
[C---:B-----5:R-:W-:Y:S01]  /*2f50*/  FMUL.FTZ R156, R193.reuse, R156 ;  /* 0x0000009cc19c7220 */ /* 0x060fe20000410000 */
[----:B------:R-:W-:Y:S01]  /*2f60*/  FMUL.FTZ R158, R193, R158 ;  /* 0x0000009ec19e7220 */ /* 0x000fe20000410000 */
[----:B------:R-:W-:-:S02]  /*2f70*/  FADD.FTZ R160, R179, -R160 ;  /* 0x800000a0b3a07221 */ /* 0x000fc40000010000 */
[----:B------:R-:W-:Y:S01]  /*2f80*/  FMUL.FTZ R156, R156, UR13 ;  /* 0x0000000d9c9c7c20 */ /* 0x000fe20008410000 */
[----:B------:R-:W-:Y:S01]  /*2f90*/  FMUL.FTZ R158, R158, UR13 ;  /* 0x0000000d9e9e7c20 */ /* 0x000fe20008410000 */
[----:B------:R-:W-:-:S03]  /*2fa0*/  FMUL.FTZ R160, R193, R160 ;  /* 0x000000a0c1a07220 */ /* 0x000fc60000410000 */
[----:B------:R-:W-:Y:S01]  /*2fb0*/  SEL R156, R156, RZ, P0 ;  /* 0x000000ff9c9c7207 */ /* 0x000fe20000000000 */
[----:B------:R-:W-:Y:S01]  /*2fc0*/  FMUL.FTZ R160, R160, UR13 ;  /* 0x0000000da0a07c20 */ /* 0x000fe20008410000 */
[----:B------:R-:W-:-:S04]  /*2fd0*/  LOP3.LUT P0, RZ, R23, 0xff00, RZ, 0xc0, !PT ;  /* 0x0000ff0017ff7812 */ /* 0x000fc8000780c0ff */
[----:B------:R-:W-:Y:S01]  /*2fe0*/  SEL R157, R158, RZ, P0 ;  /* 0x000000ff9e9d7207 */ /* 0x000fe20000000000 */
[----:B------:R-:W-:Y:S01]  /*2ff0*/  FADD.FTZ R158, R180, -R159 ;  /* 0x8000009fb49e7221 */ /* 0x000fe20000010000 */
[----:B------:R-:W-:-:S03]  /*3000*/  LOP3.LUT P0, RZ, R23, 0xff0000, RZ, 0xc0, !PT ;  /* 0x00ff000017ff7812 */ /* 0x000fc6000780c0ff */
[----:B------:R-:W-:-:S04]  /*3010*/  FMUL.FTZ R158, R193, R158 ;  /* 0x0000009ec19e7220 */ /* 0x000fc80000410000 */
[----:B------:R-:W-:-:S05]  /*3020*/  FMUL.FTZ R158, R158, UR13 ;  /* 0x0000000d9e9e7c20 */ /* 0x000fca0008410000 */
[----:B------:R-:W-:Y:S02]  /*3030*/  SEL R158, R158, RZ, P0 ;  /* 0x000000ff9e9e7207 */ /* 0x000fe40000000000 */
[----:B------:R-:W-:-:S04]  /*3040*/  ISETP.GE.U32.AND P0, PT, R23, 0x1000000, PT ;  /* 0x010000001700780c */ /* 0x000fc80003f06070 */
[----:B------:R-:W-:Y:S01]  /*3050*/  SEL R159, R160, RZ, P0 ;  /* 0x000000ffa09f7207 */ /* 0x000fe20000000000 */
[----:B------:R-:W-:Y:S08]  /*3060*/  BRA `(.L_x_3890) ;  /* 0x0000000c00807947 */ /* 0x000ff00003800000 */
.L_x_3889:
[-CC-:B------:R-:W-:Y:S01]  /*3070*/  FFMA.FTZ R153, R191, R166.reuse, R167.reuse ;  /* 0x000000a6bf997223 */ /* 0x180fe200000100a7 */
[-CC-:B------:R-:W-:Y:S01]  /*3080*/  FFMA.FTZ R154, R192, R166.reuse, R167.reuse ;  /* 0x000000a6c09a7223 */ /* 0x180fe200000100a7 */
[-C--:B------:R-:W-:Y:S01]  /*3090*/  FFMA.FTZ R155, R205, R166.reuse, R167 ;  /* 0x000000a6cd9b7223 */ /* 0x080fe200000100a7 */
[----:B------:R-:W-:Y:S01]  /*30a0*/  LOP3.LUT P0, RZ, R23, 0xff, RZ, 0xc0, !PT ;  /* 0x000000ff17ff7812 */ /* 0x000fe2000780c0ff */
[----:B------:R-:W-:Y:S01]  /*30b0*/  FADD.FTZ R152, R22, -R153 ;  /* 0x8000009916987221 */ /* 0x000fe20000010000 */
[----:B------:R-:W-:Y:S01]  /*30c0*/  FADD.FTZ R154, R21, -R154 ;  /* 0x8000009a159a7221 */ /* 0x000fe20000010000 */
[----:B------:R-:W-:Y:S02]  /*30d0*/  FFMA.FTZ R160, R204, R166, R167 ;  /* 0x000000a6cca07223 */ /* 0x000fe400000100a7 */
[C---:B-----5:R-:W-:Y:S01]  /*30e0*/  FMUL.FTZ R152, R193.reuse, R152 ;  /* 0x00000098c1987220 */ /* 0x060fe20000410000 */
[----:B------:R-:W-:Y:S01]  /*30f0*/  FMUL.FTZ R153, R193, R154 ;  /* 0x0000009ac1997220 */ /* 0x000fe20000410000 */
[----:B------:R-:W-:Y:S01]  /*3100*/  FADD.FTZ R154, R180, -R155 ;  /* 0x8000009bb49a7221 */ /* 0x000fe20000010000 */
[----:B------:R-:W-:Y:S01]  /*3110*/  FADD.FTZ R160, R179, -R160 ;  /* 0x800000a0b3a07221 */ /* 0x000fe20000010000 */
[----:B------:R-:W-:Y:S01]  /*3120*/  FMUL.FTZ R156, R152, UR13 ;  /* 0x0000000d989c7c20 */ /* 0x000fe20008410000 */
[----:B------:R-:W-:Y:S01]  /*3130*/  FMUL.FTZ R157, R153, UR13 ;  /* 0x0000000d999d7c20 */ /* 0x000fe20008410000 */
[C---:B------:R-:W-:Y:S01]  /*3140*/  FMUL.FTZ R154, R193.reuse, R154 ;  /* 0x0000009ac19a7220 */ /* 0x040fe20000410000 */
[----:B------:R-:W-:-:S02]  /*3150*/  FMUL.FTZ R155, R193, R160 ;  /* 0x000000a0c19b7220 */ /* 0x000fc40000410000 */
[----:B------:R-:W-:Y:S01]  /*3160*/  SEL R156, R156, RZ, P0 ;  /* 0x000000ff9c9c7207 */ /* 0x000fe20000000000 */
[----:B------:R-:W-:Y:S01]  /*3170*/  FMUL.FTZ R158, R154, UR13 ;  /* 0x0000000d9a9e7c20 */ /* 0x000fe20008410000 */
[----:B------:R-:W-:Y:S01]  /*3180*/  LOP3.LUT P0, RZ, R23, 0xff00, RZ, 0xc0, !PT ;  /* 0x0000ff0017ff7812 */ /* 0x000fe2000780c0ff */
[----:B------:R-:W-:-:S03]  /*3190*/  FMUL.FTZ R159, R155, UR13 ;  /* 0x0000000d9b9f7c20 */ /* 0x000fc60008410000 */
[----:B------:R-:W-:Y:S02]  /*31a0*/  SEL R157, R157, RZ, P0 ;  /* 0x000000ff9d9d7207 */ /* 0x000fe40000000000 */
[----:B------:R-:W-:-:S04]  /*31b0*/  LOP3.LUT P0, RZ, R23, 0xff0000, RZ, 0xc0, !PT ;  /* 0x00ff000017ff7812 */ /* 0x000fc8000780c0ff */
[----:B------:R-:W-:Y:S02]  /*31c0*/  SEL R158, R158, RZ, P0 ;  /* 0x000000ff9e9e7207 */ /* 0x000fe40000000000 */
[----:B------:R-:W-:-:S04]  /*31d0*/  ISETP.GE.U32.AND P0, PT, R23, 0x1000000, PT ;  /* 0x010000001700780c */ /* 0x000fc80003f06070 */
[----:B------:R-:W-:Y:S01]  /*31e0*/  SEL R159, R159, RZ, P0 ;  /* 0x000000ff9f9f7207 */ /* 0x000fe20000000000 */
[----:B------:R-:W-:Y:S08]  /*31f0*/  BRA `(.L_x_3890) ;  /* 0x0000000c001c7947 */ /* 0x000ff00003800000 */
.L_x_3888:
        /* <DEDUP_REMOVED lines=11> */
[----:B------:R-:W-:Y:S02]  /*32b0*/  FFMA.FTZ R160, R204, R166, R167 ;  /* 0x000000a6cca07223 */ /* 0x000fe400000100a7 */
[C---:B-----5:R-:W-:Y:S01]  /*32c0*/  FFMA.FTZ R156, R193.reuse, R156, R128 ;  /* 0x0000009cc19c7223 */ /* 0x060fe20000010080 */
[----:B------:R-:W-:Y:S01]  /*32d0*/  FFMA.FTZ R157, R193, R158, R129 ;  /* 0x0000009ec19d7223 */ /* 0x000fe20000010081 */
[----:B------:R-:W-:Y:S01]  /*32e0*/  FADD.FTZ R158, R180, -R159 ;  /* 0x8000009fb49e7221 */ /* 0x000fe20000010000 */
[----:B------:R-:W-:Y:S01]  /*32f0*/  FADD.FTZ R160, R179, -R160 ;  /* 0x800000a0b3a07221 */ /* 0x000fe20000010000 */
[----:B------:R-:W-:Y:S01]  /*3300*/  FMUL.FTZ R156, R156, UR13 ;  /* 0x0000000d9c9c7c20 */ /* 0x000fe20008410000 */
[----:B------:R-:W-:Y:S01]  /*3310*/  FMUL.FTZ R157, R157, UR13 ;  /* 0x0000000d9d9d7c20 */ /* 0x000fe20008410000 */
[C---:B------:R-:W-:Y:S01]  /*3320*/  FFMA.FTZ R158, R193.reuse, R158, R130 ;  /* 0x0000009ec19e7223 */ /* 0x040fe20000010082 */
[----:B------:R-:W-:-:S02]  /*3330*/  FFMA.FTZ R159, R193, R160, R131 ;  /* 0x000000a0c19f7223 */ /* 0x000fc40000010083 */
        /* <DEDUP_REMOVED lines=10> */
.L_x_3891:
[-CC-:B------:R-:W-:Y:S01]  /*33e0*/  FFMA.FTZ R153, R191, R166.reuse, R167.reuse ;  /* 0x000000a6bf997223 */ /* 0x180fe200000100a7 */
[-CC-:B------:R-:W-:Y:S01]  /*33f0*/  FFMA.FTZ R154, R192, R166.reuse, R167.reuse ;  /* 0x000000a6c09a7223 */ /* 0x180fe200000100a7 */
[-C--:B------:R-:W-:Y:S01]  /*3400*/  FFMA.FTZ R155, R205, R166.reuse, R167 ;  /* 0x000000a6cd9b7223 */ /* 0x080fe200000100a7 */
[----:B------:R-:W-:Y:S01]  /*3410*/  LOP3.LUT P0, RZ, R23, 0xff, RZ, 0xc0, !PT ;  /* 0x000000ff17ff7812 */ /* 0x000fe2000780c0ff */
[----:B------:R-:W-:Y:S01]  /*3420*/  FADD.FTZ R153, R22, -R153 ;  /* 0x8000009916997221 */ /* 0x000fe20000010000 */
[----:B------:R-:W-:Y:S01]  /*3430*/  FADD.FTZ R154, R21, -R154 ;  /* 0x8000009a159a7221 */ /* 0x000fe20000010000 */
[----:B------:R-:W-:Y:S01]  /*3440*/  FADD.FTZ R155, R180, -R155 ;  /* 0x8000009bb49b7221 */ /* 0x000fe20000010000 */
[----:B------:R-:W-:Y:S01]  /*3450*/  FFMA.FTZ R160, R204, R166, R167 ;  /* 0x000000a6cca07223 */ /* 0x000fe200000100a7 */
[C---:B-----5:R-:W-:Y:S01]  /*3460*/  FFMA.FTZ R152, R193.reuse, R153, R128 ;  /* 0x00000099c1987223 */ /* 0x060fe20000010080 */
[C---:B------:R-:W-:Y:S01]  /*3470*/  FFMA.FTZ R153, R193.reuse, R154, R129 ;  /* 0x0000009ac1997223 */ /* 0x040fe20000010081 */
[----:B------:R-:W-:Y:S01]  /*3480*/  FFMA.FTZ R154, R193, R155, R130 ;  /* 0x0000009bc19a7223 */ /* 0x000fe20000010082 */
[----:B------:R-:W-:Y:S01]  /*3490*/  FADD.FTZ R160, R179, -R160 ;  /* 0x800000a0b3a07221 */ /* 0x000fe20000010000 */
[----:B------:R-:W-:Y:S01]  /*34a0*/  FMUL.FTZ R156, R152, UR13 ;  /* 0x0000000d989c7c20 */ /* 0x000fe20008410000 */
[----:B------:R-:W-:Y:S01]  /*34b0*/  FMUL.FTZ R157, R153, UR13 ;  /* 0x0000000d999d7c20 */ /* 0x000fe20008410000 */
[----:B------:R-:W-:Y:S01]  /*34c0*/  FMUL.FTZ R158, R154, UR13 ;  /* 0x0000000d9a9e7c20 */ /* 0x000fe20008410000 */
[----:B------:R-:W-:-:S02]  /*34d0*/  FFMA.FTZ R155, R193, R160, R131 ;  /* 0x000000a0c19b7223 */ /* 0x000fc40000010083 */
[----:B------:R-:W-:Y:S02]  /*34e0*/  SEL R156, R156, RZ, P0 ;  /* 0x000000ff9c9c7207 */ /* 0x000fe40000000000 */
        /* <DEDUP_REMOVED lines=8> */
.L_x_3887:
        /* <DEDUP_REMOVED lines=24> */
[----:B------:R-:W-:Y:S02]  /*36f0*/  SEL R132, R132, RZ, P0 ;  /* 0x000000ff84847207 */ /* 0x000fe40000000000 */
[----:B------:R-:W-:-:S04]  /*3700*/  LOP3.LUT P0, RZ, R23, 0xff00, RZ, 0xc0, !PT ;  /* 0x0000ff0017ff7812 */ /* 0x000fc8000780c0ff */
[----:B------:R-:W-:Y:S02]  /*3710*/  SEL R157, R134, RZ, P0 ;  /* 0x000000ff869d7207 */ /* 0x000fe40000000000 */
[----:B------:R-:W-:-:S04]  /*3720*/  LOP3.LUT P0, RZ, R24, 0xff00, RZ, 0xc0, !PT ;  /* 0x0000ff0018ff7812 */ /* 0x000fc8000780c0ff */
[----:B------:R-:W-:Y:S01]  /*3730*/  SEL R133, R134, RZ, P0 ;  /* 0x000000ff86857207 */ /* 0x000fe20000000000 */
[----:B------:R-:W-:Y:S01]  /*3740*/  FADD.FTZ R134, R180, -R135 ;  /* 0x80000087b4867221 */ /* 0x000fe20000010000 */
[----:B------:R-:W-:-:S03]  /*3750*/  LOP3.LUT P0, RZ, R23, 0xff0000, RZ, 0xc0, !PT ;  /* 0x00ff000017ff7812 */ /* 0x000fc6000780c0ff */
[----:B------:R-:W-:-:S04]  /*3760*/  FMUL.FTZ R134, R193, R134 ;  /* 0x00000086c1867220 */ /* 0x000fc80000410000 */
[----:B------:R-:W-:-:S05]  /*3770*/  FMUL.FTZ R134, R134, UR13 ;  /* 0x0000000d86867c20 */ /* 0x000fca0008410000 */
[----:B------:R-:W-:Y:S02]  /*3780*/  SEL R158, R134, RZ, P0 ;  /* 0x000000ff869e7207 */ /* 0x000fe40000000000 */
[----:B------:R-:W-:-:S04]  /*3790*/  LOP3.LUT P0, RZ, R24, 0xff0000, RZ, 0xc0, !PT ;  /* 0x00ff000018ff7812 */ /* 0x000fc8000780c0ff */
[----:B------:R-:W-:Y:S02]  /*37a0*/  SEL R134, R134, RZ, P0 ;  /* 0x000000ff86867207 */ /* 0x000fe40000000000 */
[----:B------:R-:W-:-:S04]  /*37b0*/  ISETP.GE.U32.AND P0, PT, R23, 0x1000000, PT ;  /* 0x010000001700780c */ /* 0x000fc80003f06070 */
[----:B------:R-:W-:Y:S02]  /*37c0*/  SEL R159, R160, RZ, P0 ;  /* 0x000000ffa09f7207 */ /* 0x000fe40000000000 */
[----:B------:R-:W-:-:S04]  /*37d0*/  ISETP.GE.U32.AND P0, PT, R24, 0x1000000, PT ;  /* 0x010000001800780c */ /* 0x000fc80003f06070 */
[----:B------:R-:W-:Y:S01]  /*37e0*/  SEL R135, R160, RZ, P0 ;  /* 0x000000ffa0877207 */ /* 0x000fe20000000000 */
[----:B------:R-:W-:Y:S08]  /*37f0*/  BRA `(.L_x_3890) ;  /* 0x00000004009c7947 */ /* 0x000ff00003800000 */
.L_x_3893:
[-CC-:B------:R-:W-:Y:S01]  /*3800*/  FFMA.FTZ R133, R191, R166.reuse, R167.reuse ;  /* 0x000000a6bf857223 */ /* 0x180fe200000100a7 */
[-CC-:B------:R-:W-:Y:S01]  /*3810*/  FFMA.FTZ R134, R192, R166.reuse, R167.reuse ;  /* 0x000000a6c0867223 */ /* 0x180fe200000100a7 */
[----:B------:R-:W-:Y:S01]  /*3820*/  LOP3.LUT P0, RZ, R23, 0xff, RZ, 0xc0, !PT ;  /* 0x000000ff17ff7812 */ /* 0x000fe2000780c0ff */
[-C--:B------:R-:W-:Y:S01]  /*3830*/  FFMA.FTZ R135, R205, R166.reuse, R167 ;  /* 0x000000a6cd877223 */ /* 0x080fe200000100a7 */
[----:B------:R-:W-:Y:S01]  /*3840*/  FADD.FTZ R152, R22, -R133 ;  /* 0x8000008516987221 */ /* 0x000fe20000010000 */
[----:B------:R-:W-:Y:S01]  /*3850*/  FADD.FTZ R134, R21, -R134 ;  /* 0x8000008615867221 */ /* 0x000fe20000010000 */
[----:B------:R-:W-:Y:S01]  /*3860*/  FFMA.FTZ R160, R204, R166, R167 ;  /* 0x000000a6cca07223 */ /* 0x000fe200000100a7 */
[----:B------:R-:W-:Y:S01]  /*3870*/  FADD.FTZ R154, R180, -R135 ;  /* 0x80000087b49a7221 */ /* 0x000fe20000010000 */
[C---:B-----5:R-:W-:Y:S01]  /*3880*/  FMUL.FTZ R152, R193.reuse, R152 ;  /* 0x00000098c1987220 */ /* 0x060fe20000410000 */
[----:B------:R-:W-:Y:S01]  /*3890*/  FMUL.FTZ R153, R193, R134 ;  /* 0x00000086c1997220 */ /* 0x000fe20000410000 */
[----:B------:R-:W-:Y:S01]  /*38a0*/  FADD.FTZ R160, R179, -R160 ;  /* 0x800000a0b3a07221 */ /* 0x000fe20000010000 */
[----:B------:R-:W-:Y:S01]  /*38b0*/  FMUL.FTZ R154, R193, R154 ;  /* 0x0000009ac19a7220 */ /* 0x000fe20000410000 */
[----:B------:R-:W-:Y:S01]  /*38c0*/  FMUL.FTZ R132, R152, UR13 ;  /* 0x0000000d98847c20 */ /* 0x000fe20008410000 */
[----:B------:R-:W-:Y:S01]  /*38d0*/  FMUL.FTZ R133, R153, UR13 ;  /* 0x0000000d99857c20 */ /* 0x000fe20008410000 */
[----:B------:R-:W-:Y:S01]  /*38e0*/  FMUL.FTZ R155, R193, R160 ;  /* 0x000000a0c19b7220 */ /* 0x000fe20000410000 */
[----:B------:R-:W-:-:S02]  /*38f0*/  FMUL.FTZ R134, R154, UR13 ;  /* 0x0000000d9a867c20 */ /* 0x000fc40008410000 */
[----:B------:R-:W-:Y:S01]  /*3900*/  SEL R156, R132, RZ, P0 ;  /* 0x000000ff849c7207 */ /* 0x000fe20000000000 */
[----:B------:R-:W-:Y:S01]  /*3910*/  FMUL.FTZ R135, R155, UR13 ;  /* 0x0000000d9b877c20 */ /* 0x000fe20008410000 */
[----:B------:R-:W-:-:S04]  /*3920*/  LOP3.LUT P0, RZ, R24, 0xff, RZ, 0xc0, !PT ;  /* 0x000000ff18ff7812 */ /* 0x000fc8000780c0ff */
[----:B------:R-:W-:Y:S02]  /*3930*/  SEL R132, R132, RZ, P0 ;  /* 0x000000ff84847207 */ /* 0x000fe40000000000 */
        /* <DEDUP_REMOVED lines=13> */
.L_x_3892:
        /* <DEDUP_REMOVED lines=19> */
[----:B------:R-:W-:Y:S01]  /*3b40*/  FFMA.FTZ R160, R193, R160, R131 ;  /* 0x000000a0c1a07223 */ /* 0x000fe20000010083 */
        /* <DEDUP_REMOVED lines=18> */
.L_x_3894:
        /* <DEDUP_REMOVED lines=31> */
[----:B------:R-:W-:-:S09]  /*3e60*/  SEL R135, R135, RZ, P0 ;  /* 0x000000ff87877207 */ /* 0x000fd20000000000 */
.L_x_3890:
        /* <DEDUP_REMOVED lines=14> */
.L_x_3886:
[----:B------:R-:W-:Y:S05]  /*3f50*/  BSYNC.RECONVERGENT B0 ;  /* 0x0000000000007941 */ /* 0x000fea0003800200 */
.L_x_3885:
        /* <DEDUP_REMOVED lines=9> */
[----:B------:R-:W-:-:S09]  /*3ff0*/  UISETP.NE.AND.EX UP0, UPT, UR7, URZ, UPT, UP0 ;  /* 0x000000ff0700728c */ /* 0x000fd2000bf05300 */
[----:B------:R-:W-:Y:S05]  /*4000*/  BRA.U !UP0, `(.L_x_3899) ;  /* 0x0000000108847547 */ /* 0x000fea000b800000 */
[-CC-:B0-----:R-:W-:Y:S01]  /*4010*/  FFMA.FTZ R133, R189, R166.reuse, R167.reuse ;  /* 0x000000a6bd857223 */ /* 0x181fe200000100a7 */
        /* <DEDUP_REMOVED lines=32> */
.L_x_3899:
        /* <DEDUP_REMOVED lines=33> */
.L_x_3898:
        /* <DEDUP_REMOVED lines=36> */
.L_x_3901:
[-CC-:B0-----:R-:W-:Y:S01]  /*4670*/  FFMA.FTZ R133, R189, R166.reuse, R167.reuse ;  /* 0x000000a6bd857223 */ /* 0x181fe200000100a7 */
        /* <DEDUP_REMOVED lines=32> */
.L_x_3897:
        /* <DEDUP_REMOVED lines=31> */
.L_x_3903:
        /* <DEDUP_REMOVED lines=25> */
.L_x_3902:
        /* <DEDUP_REMOVED lines=28> */
.L_x_3904:
        /* <DEDUP_REMOVED lines=23> */
[----:B------:R-:W-:-:S09]  /*4f30*/  SEL R159, R160, RZ, P3 ;  /* 0x000000ffa09f7207 */ /* 0x000fd20001800000 */
.L_x_3900:
[----:B------:R-:W0:Y:S01]  /*4f40*/  @UP0 LDCU.64 UR4, c[0x0][0x478] ;  /* 0x00008f00ff0407ac */ /* 0x000e220008000a00 */
[----:B------:R-:W1:Y:S01]  /*4f50*/  LDC.64 R162, c[0x0][0x468] ;  /* 0x00011a00ffa27b82 */ /* 0x000e620000000a00 */
[----:B------:R-:W-:Y:S01]  /*4f60*/  PLOP3.LUT P3, PT, PT, PT, UP0, 0x80, 0x8 ;  /* 0x000000000008781c */ /* 0x000fe20003f6f008 */
[----:B------:R-:W-:-:S06]  /*4f70*/  HFMA2 R164, -RZ, RZ, 0, 9.5367431640625e-07 ;  /* 0x00000010ffa47431 */ /* 0x000fcc00000001ff */
[----:B------:R-:W2:Y:S06]  /*4f80*/  @P0 LDC.64 R160, c[0x0][0x470] ;  /* 0x00011c00ffa00b82 */ /* 0x000eac0000000a00 */
[----:B0-----:R-:W-:Y:S01]  /*4f90*/  @P3 IMAD.WIDE.U32 R164, R25, R164, UR4 ;  /* 0x0000000419a43e25 */ /* 0x001fe2000f8e00a4 */
[----:B------:R-:W-:-:S03]  /*4fa0*/  PLOP3.LUT P3, PT, PT, PT, UP0, 0x80, 0x8 ;  /* 0x000000000008781c */ /* 0x000fc60003f6f008 */
[----:B-1----:R-:W-:-:S10]  /*4fb0*/  IMAD.WIDE.U32 R162, R25, 0x10, R162 ;  /* 0x0000001019a27825 */ /* 0x002fd400078e00a2 */
[----:B------:R1:W-:Y:S01]  /*4fc0*/  @P3 STG.E.128 desc[UR8][R164.64], R152 ;  /* 0x00000098a4003986 */ /* 0x0003e2000c101d08 */
[C---:B--2---:R-:W-:Y:S01]  /*4fd0*/  @P0 IMAD.WIDE.U32 R160, R25.reuse, 0x10, R160 ;  /* 0x0000001019a00825 */ /* 0x044fe200078e00a0 */
[----:B------:R-:W-:Y:S02]  /*4fe0*/  IADD3 R25, PT, PT, R25, 0x20, RZ ;  /* 0x0000002019197810 */ /* 0x000fe40007ffe0ff */
[----:B------:R1:W-:Y:S04]  /*4ff0*/  STG.E.128 desc[UR8][R162.64], R156 ;  /* 0x0000009ca2007986 */ /* 0x0003e8000c101d08 */
[----:B------:R1:W-:Y:S02]  /*5000*/  @P0 STG.E.128 desc[UR8][R160.64], R132 ;  /* 0x00000084a0000986 */ /* 0x0003e4000c101d08 */
.L_x_3896:
[----:B------:R-:W-:Y:S05]  /*5010*/  BSYNC.RECONVERGENT B0 ;  /* 0x0000000000007941 */ /* 0x000fea0003800200 */
.L_x_3895:
[----:B------:R-:W-:Y:S01]  /*5020*/  ISETP.NE.AND P0, PT, R206, RZ, PT ;  /* 0x000000ffce00720c */ /* 0x000fe20003f05270 */
[----:B------:R-:W-:-:S12]  /*5030*/  BSSY.RECONVERGENT B0, `(.L_x_3905) ;  /* 0x000010b000007945 */ /* 0x000fd80003800200 */
        /* <DEDUP_REMOVED lines=10> */
[-CC-:B01----:R-:W-:Y:S01]  /*50e0*/  FFMA.FTZ R133, R187, R166.reuse, R167.reuse ;  /* 0x000000a6bb857223 */ /* 0x183fe200000100a7 */
[----:B------:R-:W-:Y:S01]  /*50f0*/  FFMA.FTZ R132, R188, R166, R167 ;  /* 0x000000a6bc847223 */ /* 0x000fe200000100a7 */
[----:B------:R-:W-:Y:S02]  /*5100*/  LOP3.LUT P3, RZ, R15, 0xff, RZ, 0xc0, !PT ;  /* 0x000000ff0fff7812 */ /* 0x000fe4000786c0ff */
[----:B------:R-:W-:Y:S01]  /*5110*/  FADD.FTZ R133, R14, -R133 ;  /* 0x800000850e857221 */ /* 0x000fe20000010000 */
[----:B------:R-:W-:-:S03]  /*5120*/  FADD.FTZ R134, R13, -R132 ;  /* 0x800000840d867221 */ /* 0x000fc60000010000 */
[----:B-----5:R-:W-:Y:S01]  /*5130*/  FFMA.FTZ R152, R193, R133, R136 ;  /* 0x00000085c1987223 */ /* 0x020fe20000010088 */
[----:B------:R-:W-:Y:S01]  /*5140*/  FFMA.FTZ R133, R201, R166, R167 ;  /* 0x000000a6c9857223 */ /* 0x000fe200000100a7 */
[----:B------:R-:W-:Y:S01]  /*5150*/  FFMA.FTZ R153, R193, R134, R137 ;  /* 0x00000086c1997223 */ /* 0x000fe20000010089 */
[----:B------:R-:W-:Y:S01]  /*5160*/  FFMA.FTZ R134, R200, R166, R167 ;  /* 0x000000a6c8867223 */ /* 0x000fe200000100a7 */
[----:B------:R-:W-:Y:S01]  /*5170*/  FMUL.FTZ R132, R152, UR13 ;  /* 0x0000000d98847c20 */ /* 0x000fe20008410000 */
[----:B------:R-:W-:Y:S01]  /*5180*/  FADD.FTZ R154, R176, -R133 ;  /* 0x80000085b09a7221 */ /* 0x000fe20000010000 */
[----:B------:R-:W-:Y:S01]  /*5190*/  FMUL.FTZ R133, R153, UR13 ;  /* 0x0000000d99857c20 */ /* 0x000fe20008410000 */
[----:B------:R-:W-:Y:S02]  /*51a0*/  FADD.FTZ R158, R175, -R134 ;  /* 0x80000086af9e7221 */ /* 0x000fe40000010000 */
[----:B------:R-:W-:Y:S01]  /*51b0*/  SEL R156, R132, RZ, P3 ;  /* 0x000000ff849c7207 */ /* 0x000fe20001800000 */
[C---:B------:R-:W-:Y:S01]  /*51c0*/  FFMA.FTZ R154, R193.reuse, R154, R138 ;  /* 0x0000009ac19a7223 */ /* 0x040fe2000001008a */
[----:B------:R-:W-:Y:S01]  /*51d0*/  LOP3.LUT P3, RZ, R16, 0xff, RZ, 0xc0, !PT ;  /* 0x000000ff10ff7812 */ /* 0x000fe2000786c0ff */
[----:B------:R-:W-:-:S02]  /*51e0*/  FFMA.FTZ R155, R193, R158, R139 ;  /* 0x0000009ec19b7223 */ /* 0x000fc4000001008b */
[----:B------:R-:W-:Y:S01]  /*51f0*/  FMUL.FTZ R134, R154, UR13 ;  /* 0x0000000d9a867c20 */ /* 0x000fe20008410000 */
        /* <DEDUP_REMOVED lines=15> */
.L_x_3909:
[-CC-:B01----:R-:W-:Y:S01]  /*52f0*/  FFMA.FTZ R133, R187, R166.reuse, R167.reuse ;  /* 0x000000a6bb857223 */ /* 0x183fe200000100a7 */
        /* <DEDUP_REMOVED lines=12> */
[----:B------:R-:W-:-:S02]  /*53c0*/  FMUL.FTZ R134, R132, UR13 ;  /* 0x0000000d84867c20 */ /* 0x000fc40008410000 */
[----:B------:R-:W-:Y:S02]  /*53d0*/  FMUL.FTZ R135, R135, UR13 ;  /* 0x0000000d87877c20 */ /* 0x000fe40008410000 */
[----:B------:R-:W-:Y:S02]  /*53e0*/  SEL R156, R133, RZ, P3 ;  /* 0x000000ff859c7207 */ /* 0x000fe40001800000 */
[----:B------:R-:W-:-:S04]  /*53f0*/  LOP3.LUT P3, RZ, R16, 0xff, RZ, 0xc0, !PT ;  /* 0x000000ff10ff7812 */ /* 0x000fc8000786c0ff */
[----:B------:R-:W-:Y:S02]  /*5400*/  SEL R132, R133, RZ, P3 ;  /* 0x000000ff85847207 */ /* 0x000fe40001800000 */
[----:B------:R-:W-:-:S04]  /*5410*/  LOP3.LUT P3, RZ, R15, 0xff00, RZ, 0xc0, !PT ;  /* 0x0000ff000fff7812 */ /* 0x000fc8000786c0ff */
[----:B------:R-:W-:Y:S02]  /*5420*/  SEL R157, R134, RZ, P3 ;  /* 0x000000ff869d7207 */ /* 0x000fe40001800000 */
[----:B------:R-:W-:-:S04]  /*5430*/  LOP3.LUT P3, RZ, R16, 0xff00, RZ, 0xc0, !PT ;  /* 0x0000ff0010ff7812 */ /* 0x000fc8000786c0ff */
[----:B------:R-:W-:Y:S01]  /*5440*/  SEL R133, R134, RZ, P3 ;  /* 0x000000ff86857207 */ /* 0x000fe20001800000 */
[----:B------:R-:W-:Y:S01]  /*5450*/  FFMA.FTZ R134, R193, R158, R139 ;  /* 0x0000009ec1867223 */ /* 0x000fe2000001008b */
[----:B------:R-:W-:-:S03]  /*5460*/  LOP3.LUT P3, RZ, R15, 0xff0000, RZ, 0xc0, !PT ;  /* 0x00ff00000fff7812 */ /* 0x000fc6000786c0ff */
[----:B------:R-:W-:Y:S01]  /*5470*/  FMUL.FTZ R160, R134, UR13 ;  /* 0x0000000d86a07c20 */ /* 0x000fe20008410000 */
        /* <DEDUP_REMOVED lines=8> */
.L_x_3908:
[----:B------:R-:W-:-:S04]  /*5500*/  UISETP.NE.U32.AND UP0, UPT, UR6, URZ, UPT ;  /* 0x000000ff0600728c */ /* 0x000fc8000bf05070 */
[----:B------:R-:W-:-:S09]  /*5510*/  UISETP.NE.AND.EX UP0, UPT, UR7, URZ, UPT, UP0 ;  /* 0x000000ff0700728c */ /* 0x000fd2000bf05300 */
[----:B------:R-:W-:Y:S05]  /*5520*/  BRA.U !UP0, `(.L_x_3911) ;  /* 0x0000000108847547 */ /* 0x000fea000b800000 */
[-CC-:B01----:R-:W-:Y:S01]  /*5530*/  FFMA.FTZ R133, R187, R166.reuse, R167.reuse ;  /* 0x000000a6bb857223 */ /* 0x183fe200000100a7 */
[-C--:B------:R-:W-:Y:S01]  /*5540*/  FFMA.FTZ R132, R188, R166.reuse, R167 ;  /* 0x000000a6bc847223 */ /* 0x080fe200000100a7 */
[----:B------:R-:W-:Y:S02]  /*5550*/  LOP3.LUT P3, RZ, R15, 0xff, RZ, 0xc0, !PT ;  /* 0x000000ff0fff7812 */ /* 0x000fe4000786c0ff */
[----:B------:R-:W-:Y:S01]  /*5560*/  FADD.FTZ R152, R14, -R133 ;  /* 0x800000850e987221 */ /* 0x000fe20000010000 */
[----:B------:R-:W-:Y:S01]  /*5570*/  FADD.FTZ R134, R13, -R132 ;  /* 0x800000840d867221 */ /* 0x000fe20000010000 */
[----:B------:R-:W-:Y:S02]  /*5580*/  FFMA.FTZ R133, R201, R166, R167 ;  /* 0x000000a6c9857223 */ /* 0x000fe400000100a7 */
[C---:B-----5:R-:W-:Y:S01]  /*5590*/  FMUL.FTZ R152, R193.reuse, R152 ;  /* 0x00000098c1987220 */ /* 0x060fe20000410000 */
[----:B------:R-:W-:Y:S01]  /*55a0*/  FMUL.FTZ R153, R193, R134 ;  /* 0x00000086c1997220 */ /* 0x000fe20000410000 */
[----:B------:R-:W-:Y:S01]  /*55b0*/  FADD.FTZ R154, R176, -R133 ;  /* 0x80000085b09a7221 */ /* 0x000fe20000010000 */
[----:B------:R-:W-:Y:S01]  /*55c0*/  FFMA.FTZ R134, R200, R166, R167 ;  /* 0x000000a6c8867223 */ /* 0x000fe200000100a7 */
[----:B------:R-:W-:Y:S01]  /*55d0*/  FMUL.FTZ R132, R152, UR13 ;  /* 0x0000000d98847c20 */ /* 0x000fe20008410000 */
[----:B------:R-:W-:Y:S01]  /*55e0*/  FMUL.FTZ R133, R153, UR13 ;  /* 0x0000000d99857c20 */ /* 0x000fe20008410000 */
[----:B------:R-:W-:Y:S01]  /*55f0*/  FMUL.FTZ R154, R193, R154 ;  /* 0x0000009ac19a7220 */ /* 0x000fe20000410000 */
[----:B------:R-:W-:-:S02]  /*5600*/  FADD.FTZ R158, R175, -R134 ;  /* 0x80000086af9e7221 */ /* 0x000fc40000010000 */
[----:B------:R-:W-:Y:S01]  /*5610*/  SEL R156, R132, RZ, P3 ;  /* 0x000000ff849c7207 */ /* 0x000fe20001800000 */
[----:B------:R-:W-:Y:S01]  /*5620*/  FMUL.FTZ R134, R154, UR13 ;  /* 0x0000000d9a867c20 */ /* 0x000fe20008410000 */
[----:B------:R-:W-:Y:S01]  /*5630*/  LOP3.LUT P3, RZ, R16, 0xff, RZ, 0xc0, !PT ;  /* 0x000000ff10ff7812 */ /* 0x000fe2000786c0ff */
        /* <DEDUP_REMOVED lines=16> */
.L_x_3911:
        /* <DEDUP_REMOVED lines=9> */
[C---:B------:R-:W-:Y:S01]  /*57d0*/  FMUL.FTZ R134, R193.reuse, R134 ;  /* 0x00000086c1867220 */ /* 0x040fe20000410000 */
[----:B------:R-:W-:Y:S01]  /*57e0*/  FADD.FTZ R158, R176, -R133 ;  /* 0x80000085b09e7221 */ /* 0x000fe20000010000 */
[C---:B------:R-:W-:Y:S01]  /*57f0*/  FMUL.FTZ R160, R193.reuse, R160 ;  /* 0x000000a0c1a07220 */ /* 0x040fe20000410000 */
        /* <DEDUP_REMOVED lines=21> */
.L_x_3907:
[----:B------:R-:W-:-:S04]  /*5950*/  UISETP.NE.U32.AND UP0, UPT, UR24, URZ, UPT ;  /* 0x000000ff1800728c */ /* 0x000fc8000bf05070 */
[----:B------:R-:W-:-:S09]  /*5960*/  UISETP.NE.AND.EX UP0, UPT, UR25, URZ, UPT, UP0 ;  /* 0x000000ff1900728c */ /* 0x000fd2000bf05300 */
[----:B------:R-:W-:Y:S05]  /*5970*/  BRA.U !UP0, `(.L_x_3912) ;  /* 0x0000000108d47547 */ /* 0x000fea000b800000 */
[----:B------:R-:W-:-:S04]  /*5980*/  UISETP.NE.U32.AND UP0, UPT, UR6, URZ, UPT ;  /* 0x000000ff0600728c */ /* 0x000fc8000bf05070 */
[----:B------:R-:W-:-:S09]  /*5990*/  UISETP.NE.AND.EX UP0, UPT, UR7, URZ, UPT, UP0 ;  /* 0x000000ff0700728c */ /* 0x000fd2000bf05300 */
[----:B------:R-:W-:Y:S05]  /*59a0*/  BRA.U !UP0, `(.L_x_3913) ;  /* 0x0000000108647547 */ /* 0x000fea000b800000 */
[-CC-:B01----:R-:W-:Y:S01]  /*59b0*/  FFMA.FTZ R153, R187, R166.reuse, R167.reuse ;  /* 0x000000a6bb997223 */ /* 0x183fe200000100a7 */
        /* <DEDUP_REMOVED lines=24> */
.L_x_3913:
        /* <DEDUP_REMOVED lines=25> */
.L_x_3912:
[----:B------:R-:W-:-:S04]  /*5cd0*/  UISETP.NE.U32.AND UP0, UPT, UR6, URZ, UPT ;  /* 0x000000ff0600728c */ /* 0x000fc8000bf05070 */
[----:B------:R-:W-:-:S09]  /*5ce0*/  UISETP.NE.AND.EX UP0, UPT, UR7, URZ, UPT, UP0 ;  /* 0x000000ff0700728c */ /* 0x000fd2000bf05300 */
[----:B------:R-:W-:Y:S05]  /*5cf0*/  BRA.U !UP0, `(.L_x_3914) ;  /* 0x0000000108647547 */ /* 0x000fea000b800000 */
[-CC-:B01----:R-:W-:Y:S01]  /*5d00*/  FFMA.FTZ R153, R187, R166.reuse, R167.reuse ;  /* 0x000000a6bb997223 */ /* 0x183fe200000100a7 */
        /* <DEDUP_REMOVED lines=13> */
[----:B------:R-:W-:Y:S01]  /*5de0*/  FMUL.FTZ R157, R153, UR13 ;  /* 0x0000000d999d7c20 */ /* 0x000fe20008410000 */
[----:B------:R-:W-:-:S02]  /*5df0*/  FMUL.FTZ R159, R155, UR13 ;  /* 0x0000000d9b9f7c20 */ /* 0x000fc40008410000 */
[----:B------:R-:W-:Y:S01]  /*5e00*/  SEL R156, R156, RZ, P3 ;  /* 0x000000ff9c9c7207 */ /* 0x000fe20001800000 */
[----:B------:R-:W-:Y:S01]  /*5e10*/  FMUL.FTZ R158, R154, UR13 ;  /* 0x0000000d9a9e7c20 */ /* 0x000fe20008410000 */
[----:B------:R-:W-:-:S04]  /*5e20*/  LOP3.LUT P3, RZ, R15, 0xff00, RZ, 0xc0, !PT ;  /* 0x0000ff000fff7812 */ /* 0x000fc8000786c0ff */
[----:B------:R-:W-:Y:S02]  /*5e30*/  SEL R157, R157, RZ, P3 ;  /* 0x000000ff9d9d7207 */ /* 0x000fe40001800000 */
[----:B------:R-:W-:-:S04]  /*5e40*/  LOP3.LUT P3, RZ, R15, 0xff0000, RZ, 0xc0, !PT ;  /* 0x00ff00000fff7812 */ /* 0x000fc8000786c0ff */
[----:B------:R-:W-:Y:S02]  /*5e50*/  SEL R158, R158, RZ, P3 ;  /* 0x000000ff9e9e7207 */ /* 0x000fe40001800000 */
[----:B------:R-:W-:-:S04]  /*5e60*/  ISETP.GE.U32.AND P3, PT, R15, 0x1000000, PT ;  /* 0x010000000f00780c */ /* 0x000fc80003f66070 */
[----:B------:R-:W-:Y:S01]  /*5e70*/  SEL R159, R159, RZ, P3 ;  /* 0x000000ff9f9f7207 */ /* 0x000fe20001800000 */
[----:B------:R-:W-:Y:S08]  /*5e80*/  BRA `(.L_x_3910) ;  /* 0x0000000000607947 */ /* 0x000ff00003800000 */
.L_x_3914:
        /* <DEDUP_REMOVED lines=23> */
[----:B------:R-:W-:-:S09]  /*6000*/  SEL R159, R162, RZ, P3 ;  /* 0x000000ffa29f7207 */ /* 0x000fd20001800000 */
.L_x_3910:
[----:B------:R-:W0:Y:S01]  /*6010*/  @UP0 LDCU.64 UR4, c[0x0][0x478] ;  /* 0x00008f00ff0407ac */ /* 0x000e220008000a00 */
[----:B------:R-:W1:Y:S01]  /*6020*/  LDC.64 R162, c[0x0][0x468] ;  /* 0x00011a00ffa27b82 */ /* 0x000e620000000a00 */
[----:B------:R-:W-:Y:S02]  /*6030*/  PLOP3.LUT P3, PT, PT, PT, UP0, 0x80, 0x8 ;  /* 0x000000000008781c */ /* 0x000fe40003f6f008 */
[----:B------:R-:W-:-:S05]  /*6040*/  MOV R164, 0x10 ;  /* 0x0000001000a47802 */ /* 0x000fca0000000f00 */
        /* <DEDUP_REMOVED lines=9> */
.L_x_3906:
[----:B------:R-:W-:Y:S05]  /*60e0*/  BSYNC.RECONVERGENT B0 ;  /* 0x0000000000007941 */ /* 0x000fea0003800200 */
.L_x_3905:
        /* <DEDUP_REMOVED lines=12> */
[-CC-:B01-3--:R-:W-:Y:S01]  /*61b0*/  FFMA.FTZ R133, R185, R166.reuse, R167.reuse ;  /* 0x000000a6b9857223 */ /* 0x18bfe200000100a7 */
        /* <DEDUP_REMOVED lines=32> */
.L_x_3919:
[-CC-:B01-3--:R-:W-:Y:S01]  /*63c0*/  FFMA.FTZ R133, R185, R166.reuse, R167.reuse ;  /* 0x000000a6b9857223 */ /* 0x18bfe200000100a7 */
        /* <DEDUP_REMOVED lines=32> */
.L_x_3918:
[----:B01-3--:R-:W0:Y:S02]  /*65d0*/  LDC.64 R132, c[0x0][0x478] ;  /* 0x00011e00ff847b82 */ /* 0x00be240000000a00 */
[----:B0-----:R-:W-:-:S04]  /*65e0*/  ISETP.NE.U32.AND P3, PT, R132, RZ, PT ;  /* 0x000000ff8400720c */ /* 0x001fc80003f65070 */
[----:B------:R-:W-:-:S13]  /*65f0*/  ISETP.NE.AND.EX P3, PT, R133, RZ, PT, P3 ;  /* 0x000000ff8500720c */ /* 0x000fda0003f65330 */
[----:B------:R-:W-:Y:S05]  /*6600*/  @!P3 BRA `(.L_x_3921) ;  /* 0x000000000084b947 */ /* 0x000fea0003800000 */
[-CC-:B------:R-:W-:Y:S01]  /*6610*/  FFMA.FTZ R133, R185, R166.reuse, R167.reuse ;  /* 0x000000a6b9857223 */ /* 0x180fe200000100a7 */
        /* <DEDUP_REMOVED lines=32> */
.L_x_3921:
        /* <DEDUP_REMOVED lines=33> */
.L_x_3917:
[----:B------:R-:W-:-:S04]  /*6a30*/  UISETP.NE.U32.AND UP0, UPT, UR24, URZ, UPT ;  /* 0x000000ff1800728c */ /* 0x000fc8000bf05070 */
[----:B------:R-:W-:-:S09]  /*6a40*/  UISETP.NE.AND.EX UP0, UPT, UR25, URZ, UPT, UP0 ;  /* 0x000000ff1900728c */ /* 0x000fd2000bf05300 */
[----:B------:R-:W-:Y:S05]  /*6a50*/  BRA.U !UP0, `(.L_x_3922) ;  /* 0x0000000108d87547 */ /* 0x000fea000b800000 */
[----:B01-3--:R-:W0:Y:S02]  /*6a60*/  LDC.64 R156, c[0x0][0x478] ;  /* 0x00011e00ff9c7b82 */ /* 0x00be240000000a00 */
[----:B0-----:R-:W-:-:S04]  /*6a70*/  ISETP.NE.U32.AND P3, PT, R156, RZ, PT ;  /* 0x000000ff9c00720c */ /* 0x001fc80003f65070 */
        /* <DEDUP_REMOVED lines=27> */
.L_x_3923:
        /* <DEDUP_REMOVED lines=25> */
.L_x_3922:
[----:B01-3--:R-:W0:Y:S02]  /*6dc0*/  LDC.64 R156, c[0x0][0x478] ;  /* 0x00011e00ff9c7b82 */ /* 0x00be240000000a00 */
        /* <DEDUP_REMOVED lines=28> */
.L_x_3924:
        /* <DEDUP_REMOVED lines=24> */
.L_x_3920:
        /* <DEDUP_REMOVED lines=10> */
.L_x_3916:
[----:B------:R-:W-:Y:S05]  /*71b0*/  BSYNC.RECONVERGENT B0 ;  /* 0x0000000000007941 */ /* 0x000fea0003800200 */
.L_x_3915:
        /* <DEDUP_REMOVED lines=12> */
[-CC-:B01-34-:R-:W-:Y:S01]  /*7280*/  FFMA.FTZ R133, R183, R166.reuse, R167.reuse ;  /* 0x000000a6b7857223 */ /* 0x19bfe200000100a7 */
[-C--:B------:R-:W-:Y:S01]  /*7290*/  FFMA.FTZ R132, R184, R166.reuse, R167 ;  /* 0x000000a6b8847223 */ /* 0x080fe200000100a7 */
[----:B------:R-:W-:Y:S02]  /*72a0*/  LOP3.LUT P5, RZ, R7, 0xff, RZ, 0xc0, !PT ;  /* 0x000000ff07ff7812 */ /* 0x000fe400078ac0ff */
[----:B------:R-:W-:Y:S01]  /*72b0*/  FADD.FTZ R133, R6, -R133 ;  /* 0x8000008506857221 */ /* 0x000fe20000010000 */
[----:B------:R-:W-:Y:S01]  /*72c0*/  FADD.FTZ R134, R5, -R132 ;  /* 0x8000008405867221 */ /* 0x000fe20000010000 */
[----:B------:R-:W-:Y:S02]  /*72d0*/  LOP3.LUT P4, RZ, R8, 0xff, RZ, 0xc0, !PT ;  /* 0x000000ff08ff7812 */ /* 0x000fe4000788c0ff */
[----:B-----5:R-:W-:Y:S01]  /*72e0*/  FFMA.FTZ R152, R193, R133, R144 ;  /* 0x00000085c1987223 */ /* 0x020fe20000010090 */
[----:B------:R-:W-:Y:S01]  /*72f0*/  FFMA.FTZ R133, R197, R166, R167 ;  /* 0x000000a6c5857223 */ /* 0x000fe200000100a7 */
[----:B------:R-:W-:Y:S01]  /*7300*/  FFMA.FTZ R153, R193, R134, R145 ;  /* 0x00000086c1997223 */ /* 0x000fe20000010091 */
[----:B------:R-:W-:Y:S01]  /*7310*/  FFMA.FTZ R134, R196, R166, R167 ;  /* 0x000000a6c4867223 */ /* 0x000fe200000100a7 */
[----:B------:R-:W-:Y:S01]  /*7320*/  FMUL.FTZ R132, R152, UR13 ;  /* 0x0000000d98847c20 */ /* 0x000fe20008410000 */
[----:B------:R-:W-:-:S02]  /*7330*/  FADD.FTZ R133, R172, -R133 ;  /* 0x80000085ac857221 */ /* 0x000fc40000010000 */
[----:B------:R-:W-:Y:S02]  /*7340*/  FADD.FTZ R158, R171, -R134 ;  /* 0x80000086ab9e7221 */ /* 0x000fe40000010000 */
[----:B------:R-:W-:Y:S01]  /*7350*/  FFMA.FTZ R154, R193, R133, R146 ;  /* 0x00000085c19a7223 */ /* 0x000fe20000010092 */
[----:B------:R-:W-:Y:S01]  /*7360*/  SEL R156, R132, RZ, P5 ;  /* 0x000000ff849c7207 */ /* 0x000fe20002800000 */
[----:B------:R-:W-:Y:S01]  /*7370*/  FMUL.FTZ R133, R153, UR13 ;  /* 0x0000000d99857c20 */ /* 0x000fe20008410000 */
[----:B------:R-:W-:Y:S01]  /*7380*/  LOP3.LUT P5, RZ, R7, 0xff00, RZ, 0xc0, !PT ;  /* 0x0000ff0007ff7812 */ /* 0x000fe200078ac0ff */
[----:B------:R-:W-:Y:S01]  /*7390*/  FMUL.FTZ R134, R154, UR13 ;  /* 0x0000000d9a867c20 */ /* 0x000fe20008410000 */
[----:B------:R-:W-:Y:S01]  /*73a0*/  SEL R132, R132, RZ, P4 ;  /* 0x000000ff84847207 */ /* 0x000fe20002000000 */
[----:B------:R-:W-:Y:S01]  /*73b0*/  FFMA.FTZ R155, R193, R158, R147 ;  /* 0x0000009ec19b7223 */ /* 0x000fe20000010093 */
[----:B------:R-:W-:Y:S02]  /*73c0*/  LOP3.LUT P4, RZ, R8, 0xff00, RZ, 0xc0, !PT ;  /* 0x0000ff0008ff7812 */ /* 0x000fe4000788c0ff */
[----:B------:R-:W-:Y:S01]  /*73d0*/  SEL R157, R133, RZ, P5 ;  /* 0x000000ff859d7207 */ /* 0x000fe20002800000 */
[----:B------:R-:W-:Y:S01]  /*73e0*/  FMUL.FTZ R135, R155, UR13 ;  /* 0x0000000d9b877c20 */ /* 0x000fe20008410000 */
[----:B------:R-:W-:-:S02]  /*73f0*/  LOP3.LUT P5, RZ, R7, 0xff0000, RZ, 0xc0, !PT ;  /* 0x00ff000007ff7812 */ /* 0x000fc400078ac0ff */
[----:B------:R-:W-:Y:S02]  /*7400*/  SEL R133, R133, RZ, P4 ;  /* 0x000000ff85857207 */ /* 0x000fe40002000000 */
[----:B------:R-:W-:Y:S02]  /*7410*/  LOP3.LUT P4, RZ, R8, 0xff0000, RZ, 0xc0, !PT ;  /* 0x00ff000008ff7812 */ /* 0x000fe4000788c0ff */
[C---:B------:R-:W-:Y:S02]  /*7420*/  SEL R158, R134.reuse, RZ, P5 ;  /* 0x000000ff869e7207 */ /* 0x040fe40002800000 */
[----:B------:R-:W-:Y:S02]  /*7430*/  ISETP.GE.U32.AND P5, PT, R7, 0x1000000, PT ;  /* 0x010000000700780c */ /* 0x000fe40003fa6070 */
[----:B------:R-:W-:Y:S02]  /*7440*/  SEL R134, R134, RZ, P4 ;  /* 0x000000ff86867207 */ /* 0x000fe40002000000 */
[----:B------:R-:W-:-:S02]  /*7450*/  ISETP.GE.U32.AND P4, PT, R8, 0x1000000, PT ;  /* 0x010000000800780c */ /* 0x000fc40003f86070 */
[C---:B------:R-:W-:Y:S02]  /*7460*/  SEL R159, R135.reuse, RZ, P5 ;  /* 0x000000ff879f7207 */ /* 0x040fe40002800000 */
[----:B------:R-:W-:Y:S01]  /*7470*/  SEL R135, R135, RZ, P4 ;  /* 0x000000ff87877207 */ /* 0x000fe20002000000 */
[----:B------:R-:W-:Y:S08]  /*7480*/  BRA `(.L_x_3930) ;  /* 0x0000000c00547947 */ /* 0x000ff00003800000 */
.L_x_3929:
[-CC-:B01-34-:R-:W-:Y:S01]  /*7490*/  FFMA.FTZ R133, R183, R166.reuse, R167.reuse ;  /* 0x000000a6b7857223 */ /* 0x19bfe200000100a7 */
[-CC-:B------:R-:W-:Y:S01]  /*74a0*/  FFMA.FTZ R132, R184, R166.reuse, R167.reuse ;  /* 0x000000a6b8847223 */ /* 0x180fe200000100a7 */
[----:B------:R-:W-:Y:S01]  /*74b0*/  FFMA.FTZ R135, R197, R166, R167 ;  /* 0x000000a6c5877223 */ /* 0x000fe200000100a7 */
[----:B------:R-:W-:Y:S01]  /*74c0*/  LOP3.LUT P5, RZ, R7, 0xff, RZ, 0xc0, !PT ;  /* 0x000000ff07ff7812 */ /* 0x000fe200078ac0ff */
[----:B------:R-:W-:Y:S01]  /*74d0*/  FADD.FTZ R133, R6, -R133 ;  /* 0x8000008506857221 */ /* 0x000fe20000010000 */
[----:B------:R-:W-:Y:S01]  /*74e0*/  FADD.FTZ R132, R5, -R132 ;  /* 0x8000008405847221 */ /* 0x000fe20000010000 */
[----:B------:R-:W-:Y:S01]  /*74f0*/  LOP3.LUT P4, RZ, R8, 0xff, RZ, 0xc0, !PT ;  /* 0x000000ff08ff7812 */ /* 0x000fe2000788c0ff */
[----:B------:R-:W-:Y:S01]  /*7500*/  FADD.FTZ R135, R172, -R135 ;  /* 0x80000087ac877221 */ /* 0x000fe20000010000 */
[C---:B-----5:R-:W-:Y:S01]  /*7510*/  FFMA.FTZ R133, R193.reuse, R133, R144 ;  /* 0x00000085c1857223 */ /* 0x060fe20000010090 */
[C---:B------:R-:W-:Y:S01]  /*7520*/  FFMA.FTZ R132, R193.reuse, R132, R145 ;  /* 0x00000084c1847223 */ /* 0x040fe20000010091 */
[----:B------:R-:W-:Y:S01]  /*7530*/  FFMA.FTZ R158, R196, R166, R167 ;  /* 0x000000a6c49e7223 */ /* 0x000fe200000100a7 */
[----:B------:R-:W-:Y:S01]  /*7540*/  FFMA.FTZ R135, R193, R135, R146 ;  /* 0x00000087c1877223 */ /* 0x000fe20000010092 */
[----:B------:R-:W-:Y:S01]  /*7550*/  FMUL.FTZ R133, R133, UR13 ;  /* 0x0000000d85857c20 */ /* 0x000fe20008410000 */
[----:B------:R-:W-:Y:S01]  /*7560*/  FMUL.FTZ R134, R132, UR13 ;  /* 0x0000000d84867c20 */ /* 0x000fe20008410000 */
[----:B------:R-:W-:Y:S01]  /*7570*/  FADD.FTZ R158, R171, -R158 ;  /* 0x8000009eab9e7221 */ /* 0x000fe20000010000 */
[----:B------:R-:W-:-:S02]  /*7580*/  FMUL.FTZ R135, R135, UR13 ;  /* 0x0000000d87877c20 */ /* 0x000fc40008410000 */
[----:B------:R-:W-:Y:S01]  /*7590*/  SEL R156, R133, RZ, P5 ;  /* 0x000000ff859c7207 */ /* 0x000fe20002800000 */
[----:B------:R-:W-:Y:S01]  /*75a0*/  FFMA.FTZ R159, R193, R158, R147 ;  /* 0x0000009ec19f7223 */ /* 0x000fe20000010093 */
[----:B------:R-:W-:Y:S02]  /*75b0*/  SEL R132, R133, RZ, P4 ;  /* 0x000000ff85847207 */ /* 0x000fe40002000000 */
[----:B------:R-:W-:Y:S02]  /*75c0*/  LOP3.LUT P5, RZ, R7, 0xff00, RZ, 0xc0, !PT ;  /* 0x0000ff0007ff7812 */ /* 0x000fe400078ac0ff */
[----:B------:R-:W-:Y:S02]  /*75d0*/  LOP3.LUT P4, RZ, R8, 0xff00, RZ, 0xc0, !PT ;  /* 0x0000ff0008ff7812 */ /* 0x000fe4000788c0ff */
[C---:B------:R-:W-:Y:S02]  /*75e0*/  SEL R157, R134.reuse, RZ, P5 ;  /* 0x000000ff869d7207 */ /* 0x040fe40002800000 */
[----:B------:R-:W-:-:S02]  /*75f0*/  SEL R133, R134, RZ, P4 ;  /* 0x000000ff86857207 */ /* 0x000fc40002000000 */
[----:B------:R-:W-:Y:S02]  /*7600*/  LOP3.LUT P5, RZ, R7, 0xff0000, RZ, 0xc0, !PT ;  /* 0x00ff000007ff7812 */ /* 0x000fe400078ac0ff */
[C---:B------:R-:W-:Y:S02]  /*7610*/  LOP3.LUT P4, RZ, R8.reuse, 0xff0000, RZ, 0xc0, !PT ;  /* 0x00ff000008ff7812 */ /* 0x040fe4000788c0ff */
[C---:B------:R-:W-:Y:S02]  /*7620*/  SEL R158, R135.reuse, RZ, P5 ;  /* 0x000000ff879e7207 */ /* 0x040fe40002800000 */
[----:B------:R-:W-:Y:S01]  /*7630*/  SEL R134, R135, RZ, P4 ;  /* 0x000000ff87867207 */ /* 0x000fe20002000000 */
[----:B------:R-:W-:Y:S01]  /*7640*/  FMUL.FTZ R135, R159, UR13 ;  /* 0x0000000d9f877c20 */ /* 0x000fe20008410000 */
[----:B------:R-:W-:Y:S02]  /*7650*/  ISETP.GE.U32.AND P5, PT, R7, 0x1000000, PT ;  /* 0x010000000700780c */ /* 0x000fe40003fa6070 */
[----:B------:R-:W-:-:S02]  /*7660*/  ISETP.GE.U32.AND P4, PT, R8, 0x1000000, PT ;  /* 0x010000000800780c */ /* 0x000fc40003f86070 */
[C---:B------:R-:W-:Y:S02]  /*7670*/  SEL R159, R135.reuse, RZ, P5 ;  /* 0x000000ff879f7207 */ /* 0x040fe40002800000 */
[----:B------:R-:W-:Y:S01]  /*7680*/  SEL R135, R135, RZ, P4 ;  /* 0x000000ff87877207 */ /* 0x000fe20002000000 */
[----:B------:R-:W-:Y:S08]  /*7690*/  BRA `(.L_x_3930) ;  /* 0x0000000800d07947 */ /* 0x000ff00003800000 */
.L_x_3928:
[----:B01-34-:R-:W0:Y:S02]  /*76a0*/  LDC.64 R132, c[0x0][0x478] ;  /* 0x00011e00ff847b82 */ /* 0x01be240000000a00 */
        /* <DEDUP_REMOVED lines=8> */
[----:B------:R-:W-:Y:S01]  /*7730*/  FFMA.FTZ R133, R197, R166, R167 ;  /* 0x000000a6c5857223 */ /* 0x000fe200000100a7 */
[----:B------:R-:W-:Y:S01]  /*7740*/  LOP3.LUT P4, RZ, R8, 0xff, RZ, 0xc0, !PT ;  /* 0x000000ff08ff7812 */ /* 0x000fe2000788c0ff */
        /* <DEDUP_REMOVED lines=11> */
[----:B------:R-:W-:Y:S01]  /*7800*/  FMUL.FTZ R155, R193, R158 ;  /* 0x0000009ec19b7220 */ /* 0x000fe20000410000 */
[----:B------:R-:W-:Y:S02]  /*7810*/  SEL R132, R132, RZ, P4 ;  /* 0x000000ff84847207 */ /* 0x000fe40002000000 */
[----:B------:R-:W-:Y:S01]  /*7820*/  LOP3.LUT P4, RZ, R8, 0xff00, RZ, 0xc0, !PT ;  /* 0x0000ff0008ff7812 */ /* 0x000fe2000788c0ff */
[----:B------:R-:W-:Y:S01]  /*7830*/  FMUL.FTZ R135, R155, UR13 ;  /* 0x0000000d9b877c20 */ /* 0x000fe20008410000 */
[----:B------:R-:W-:Y:S02]  /*7840*/  SEL R157, R133, RZ, P5 ;  /* 0x000000ff859d7207 */ /* 0x000fe40002800000 */
        /* <DEDUP_REMOVED lines=10> */
.L_x_3931:
[-CC-:B------:R-:W-:Y:S01]  /*78f0*/  FFMA.FTZ R133, R183, R166.reuse, R167.reuse ;  /* 0x000000a6b7857223 */ /* 0x180fe200000100a7 */
[-CC-:B------:R-:W-:Y:S01]  /*7900*/  FFMA.FTZ R134, R184, R166.reuse, R167.reuse ;  /* 0x000000a6b8867223 */ /* 0x180fe200000100a7 */
[----:B------:R-:W-:Y:S01]  /*7910*/  LOP3.LUT P5, RZ, R7, 0xff, RZ, 0xc0, !PT ;  /* 0x000000ff07ff7812 */ /* 0x000fe200078ac0ff */
[-C--:B------:R-:W-:Y:S01]  /*7920*/  FFMA.FTZ R160, R196, R166.reuse, R167 ;  /* 0x000000a6c4a07223 */ /* 0x080fe200000100a7 */
[----:B------:R-:W-:Y:S01]  /*7930*/  FADD.FTZ R132, R6, -R133 ;  /* 0x8000008506847221 */ /* 0x000fe20000010000 */
[----:B------:R-:W-:Y:S01]  /*7940*/  FADD.FTZ R134, R5, -R134 ;  /* 0x8000008605867221 */ /* 0x000fe20000010000 */
[----:B------:R-:W-:Y:S01]  /*7950*/  FFMA.FTZ R133, R197, R166, R167 ;  /* 0x000000a6c5857223 */ /* 0x000fe200000100a7 */
[----:B------:R-:W-:Y:S01]  /*7960*/  LOP3.LUT P4, RZ, R8, 0xff, RZ, 0xc0, !PT ;  /* 0x000000ff08ff7812 */ /* 0x000fe2000788c0ff */
        /* <DEDUP_REMOVED lines=10> */
[----:B------:R-:W-:Y:S01]  /*7a10*/  SEL R132, R132, RZ, P4 ;  /* 0x000000ff84847207 */ /* 0x000fe20002000000 */
[----:B------:R-:W-:Y:S01]  /*7a20*/  FMUL.FTZ R160, R160, UR13 ;  /* 0x0000000da0a07c20 */ /* 0x000fe20008410000 */
[----:B------:R-:W-:Y:S02]  /*7a30*/  LOP3.LUT P5, RZ, R7, 0xff00, RZ, 0xc0, !PT ;  /* 0x0000ff0007ff7812 */ /* 0x000fe400078ac0ff */
[----:B------:R-:W-:Y:S02]  /*7a40*/  LOP3.LUT P4, RZ, R8, 0xff00, RZ, 0xc0, !PT ;  /* 0x0000ff0008ff7812 */ /* 0x000fe4000788c0ff */
[C---:B------:R-:W-:Y:S02]  /*7a50*/  SEL R157, R134.reuse, RZ, P5 ;  /* 0x000000ff869d7207 */ /* 0x040fe40002800000 */
[----:B------:R-:W-:-:S02]  /*7a60*/  SEL R133, R134, RZ, P4 ;  /* 0x000000ff86857207 */ /* 0x000fc40002000000 */
[----:B------:R-:W-:Y:S02]  /*7a70*/  LOP3.LUT P5, RZ, R7, 0xff0000, RZ, 0xc0, !PT ;  /* 0x00ff000007ff7812 */ /* 0x000fe400078ac0ff */
[C---:B------:R-:W-:Y:S02]  /*7a80*/  LOP3.LUT P4, RZ, R8.reuse, 0xff0000, RZ, 0xc0, !PT ;  /* 0x00ff000008ff7812 */ /* 0x040fe4000788c0ff */
[C---:B------:R-:W-:Y:S02]  /*7a90*/  SEL R158, R135.reuse, RZ, P5 ;  /* 0x000000ff879e7207 */ /* 0x040fe40002800000 */
[----:B------:R-:W-:Y:S02]  /*7aa0*/  SEL R134, R135, RZ, P4 ;  /* 0x000000ff87867207 */ /* 0x000fe40002000000 */
[----:B------:R-:W-:Y:S02]  /*7ab0*/  ISETP.GE.U32.AND P5, PT, R7, 0x1000000, PT ;  /* 0x010000000700780c */ /* 0x000fe40003fa6070 */
[----:B------:R-:W-:-:S02]  /*7ac0*/  ISETP.GE.U32.AND P4, PT, R8, 0x1000000, PT ;  /* 0x010000000800780c */ /* 0x000fc40003f86070 */
[C---:B------:R-:W-:Y:S02]  /*7ad0*/  SEL R159, R160.reuse, RZ, P5 ;  /* 0x000000ffa09f7207 */ /* 0x040fe40002800000 */
[----:B------:R-:W-:Y:S01]  /*7ae0*/  SEL R135, R160, RZ, P4 ;  /* 0x000000ffa0877207 */ /* 0x000fe20002000000 */
[----:B------:R-:W-:Y:S08]  /*7af0*/  BRA `(.L_x_3930) ;  /* 0x0000000400b87947 */ /* 0x000ff00003800000 */
.L_x_3927:
[----:B------:R-:W-:-:S04]  /*7b00*/  UISETP.NE.U32.AND UP0, UPT, UR24, URZ, UPT ;  /* 0x000000ff1800728c */ /* 0x000fc8000bf05070 */
[----:B------:R-:W-:-:S09]  /*7b10*/  UISETP.NE.AND.EX UP0, UPT, UR25, URZ, UPT, UP0 ;  /* 0x000000ff1900728c */ /* 0x000fd2000bf05300 */
[----:B------:R-:W-:Y:S05]  /*7b20*/  BRA.U !UP0, `(.L_x_3932) ;  /* 0x0000000108d87547 */ /* 0x000fea000b800000 */
[----:B01-34-:R-:W0:Y:S02]  /*7b30*/  LDC.64 R156, c[0x0][0x478] ;  /* 0x00011e00ff9c7b82 */ /* 0x01be240000000a00 */
        /* <DEDUP_REMOVED lines=13> */
[----:B------:R-:W-:Y:S01]  /*7c10*/  FFMA.FTZ R154, R193, R155, R146 ;  /* 0x0000009bc19a7223 */ /* 0x000fe20000010092 */
[----:B------:R-:W-:Y:S01]  /*7c20*/  LOP3.LUT P5, RZ, R7, 0xff, RZ, 0xc0, !PT ;  /* 0x000000ff07ff7812 */ /* 0x000fe200078ac0ff */
[----:B------:R-:W-:Y:S01]  /*7c30*/  FMUL.FTZ R156, R152, UR13 ;  /* 0x0000000d989c7c20 */ /* 0x000fe20008410000 */
[----:B------:R-:W-:Y:S01]  /*7c40*/  FMUL.FTZ R157, R153, UR13 ;  /* 0x0000000d999d7c20 */ /* 0x000fe20008410000 */
[----:B------:R-:W-:Y:S01]  /*7c50*/  LOP3.LUT P4, RZ, R7, 0xff00, RZ, 0xc0, !PT ;  /* 0x0000ff0007ff7812 */ /* 0x000fe2000788c0ff */
[----:B------:R-:W-:Y:S01]  /*7c60*/  FFMA.FTZ R155, R193, R158, R147 ;  /* 0x0000009ec19b7223 */ /* 0x000fe20000010093 */
[----:B------:R-:W-:Y:S01]  /*7c70*/  FMUL.FTZ R158, R154, UR13 ;  /* 0x0000000d9a9e7c20 */ /* 0x000fe20008410000 */
[----:B------:R-:W-:-:S02]  /*7c80*/  SEL R156, R156, RZ, P5 ;  /* 0x000000ff9c9c7207 */ /* 0x000fc40002800000 */
[----:B------:R-:W-:Y:S01]  /*7c90*/  SEL R157, R157, RZ, P4 ;  /* 0x000000ff9d9d7207 */ /* 0x000fe20002000000 */
[----:B------:R-:W-:Y:S01]  /*7ca0*/  FMUL.FTZ R159, R155, UR13 ;  /* 0x0000000d9b9f7c20 */ /* 0x000fe20008410000 */
[C---:B------:R-:W-:Y:S02]  /*7cb0*/  LOP3.LUT P5, RZ, R7.reuse, 0xff0000, RZ, 0xc0, !PT ;  /* 0x00ff000007ff7812 */ /* 0x040fe400078ac0ff */
[----:B------:R-:W-:Y:S02]  /*7cc0*/  ISETP.GE.U32.AND P4, PT, R7, 0x1000000, PT ;  /* 0x010000000700780c */ /* 0x000fe40003f86070 */
[----:B------:R-:W-:Y:S02]  /*7cd0*/  SEL R158, R158, RZ, P5 ;  /* 0x000000ff9e9e7207 */ /* 0x000fe40002800000 */
[----:B------:R-:W-:Y:S01]  /*7ce0*/  SEL R159, R159, RZ, P4 ;  /* 0x000000ff9f9f7207 */ /* 0x000fe20002000000 */
[----:B------:R-:W-:Y:S08]  /*7cf0*/  BRA `(.L_x_3930) ;  /* 0x0000000400387947 */ /* 0x000ff00003800000 */
.L_x_3933:
        /* <DEDUP_REMOVED lines=10> */
[----:B------:R-:W-:Y:S01]  /*7da0*/  LOP3.LUT P5, RZ, R7, 0xff, RZ, 0xc0, !PT ;  /* 0x000000ff07ff7812 */ /* 0x000fe200078ac0ff */
[----:B------:R-:W-:Y:S01]  /*7db0*/  FFMA.FTZ R159, R193, R159, R146 ;  /* 0x0000009fc19f7223 */ /* 0x000fe20000010092 */
[----:B------:R-:W-:Y:S01]  /*7dc0*/  FMUL.FTZ R157, R157, UR13 ;  /* 0x0000000d9d9d7c20 */ /* 0x000fe20008410000 */
[----:B------:R-:W-:Y:S01]  /*7dd0*/  FMUL.FTZ R158, R156, UR13 ;  /* 0x0000000d9c9e7c20 */ /* 0x000fe20008410000 */
[----:B------:R-:W-:Y:S01]  /*7de0*/  LOP3.LUT P4, RZ, R7, 0xff00, RZ, 0xc0, !PT ;  /* 0x0000ff0007ff7812 */ /* 0x000fe2000788c0ff */
[----:B------:R-:W-:Y:S01]  /*7df0*/  FFMA.FTZ R160, R193, R160, R147 ;  /* 0x000000a0c1a07223 */ /* 0x000fe20000010093 */
[----:B------:R-:W-:Y:S01]  /*7e00*/  FMUL.FTZ R159, R159, UR13 ;  /* 0x0000000d9f9f7c20 */ /* 0x000fe20008410000 */
[----:B------:R-:W-:-:S02]  /*7e10*/  SEL R156, R157, RZ, P5 ;  /* 0x000000ff9d9c7207 */ /* 0x000fc40002800000 */
[C---:B------:R-:W-:Y:S01]  /*7e20*/  LOP3.LUT P5, RZ, R7.reuse, 0xff0000, RZ, 0xc0, !PT ;  /* 0x00ff000007ff7812 */ /* 0x040fe200078ac0ff */
[----:B------:R-:W-:Y:S01]  /*7e30*/  FMUL.FTZ R160, R160, UR13 ;  /* 0x0000000da0a07c20 */ /* 0x000fe20008410000 */
[----:B------:R-:W-:Y:S02]  /*7e40*/  SEL R157, R158, RZ, P4 ;  /* 0x000000ff9e9d7207 */ /* 0x000fe40002000000 */
[----:B------:R-:W-:Y:S02]  /*7e50*/  ISETP.GE.U32.AND P4, PT, R7, 0x1000000, PT ;  /* 0x010000000700780c */ /* 0x000fe40003f86070 */
[----:B------:R-:W-:Y:S02]  /*7e60*/  SEL R158, R159, RZ, P5 ;  /* 0x000000ff9f9e7207 */ /* 0x000fe40002800000 */
[----:B------:R-:W-:Y:S01]  /*7e70*/  SEL R159, R160, RZ, P4 ;  /* 0x000000ffa09f7207 */ /* 0x000fe20002000000 */
[----:B------:R-:W-:Y:S08]  /*7e80*/  BRA `(.L_x_3930) ;  /* 0x0000000000d47947 */ /* 0x000ff00003800000 */
.L_x_3932:
        /* <DEDUP_REMOVED lines=12> */
[C---:B-----5:R-:W-:Y:S01]  /*7f50*/  FMUL.FTZ R152, R193.reuse, R152 ;  /* 0x00000098c1987220 */ /* 0x060fe20000410000 */
[----:B------:R-:W-:Y:S01]  /*7f60*/  FMUL.FTZ R153, R193, R154 ;  /* 0x0000009ac1997220 */ /* 0x000fe20000410000 */
[----:B------:R-:W-:Y:S01]  /*7f70*/  FADD.FTZ R154, R172, -R155 ;  /* 0x8000009bac9a7221 */ /* 0x000fe20000010000 */
[----:B------:R-:W-:Y:S01]  /*7f80*/  LOP3.LUT P4, RZ, R7, 0xff00, RZ, 0xc0, !PT ;  /* 0x0000ff0007ff7812 */ /* 0x000fe2000788c0ff */
        /* <DEDUP_REMOVED lines=8> */
[C---:B------:R-:W-:Y:S02]  /*8010*/  LOP3.LUT P5, RZ, R7.reuse, 0xff0000, RZ, 0xc0, !PT ;  /* 0x00ff000007ff7812 */ /* 0x040fe400078ac0ff */
[----:B------:R-:W-:Y:S02]  /*8020*/  ISETP.GE.U32.AND P4, PT, R7, 0x1000000, PT ;  /* 0x010000000700780c */ /* 0x000fe40003f86070 */
[----:B------:R-:W-:Y:S02]  /*8030*/  SEL R158, R158, RZ, P5 ;  /* 0x000000ff9e9e7207 */ /* 0x000fe40002800000 */
[----:B------:R-:W-:Y:S01]  /*8040*/  SEL R159, R159, RZ, P4 ;  /* 0x000000ff9f9f7207 */ /* 0x000fe20002000000 */
[----:B------:R-:W-:Y:S08]  /*8050*/  BRA `(.L_x_3930) ;  /* 0x0000000000607947 */ /* 0x000ff00003800000 */
.L_x_3934:
        /* <DEDUP_REMOVED lines=23> */
[----:B------:R-:W-:-:S09]  /*81d0*/  SEL R159, R162, RZ, P4 ;  /* 0x000000ffa29f7207 */ /* 0x000fd20002000000 */
.L_x_3930:
        /* <DEDUP_REMOVED lines=10> */
.L_x_3926:
[----:B------:R-:W-:Y:S05]  /*8280*/  BSYNC.RECONVERGENT B0 ;  /* 0x0000000000007941 */ /* 0x000fea0003800200 */
.L_x_3925:
        /* <DEDUP_REMOVED lines=22> */
[----:B------:R-:W-:Y:S01]  /*83f0*/  LOP3.LUT P5, RZ, R4, 0xff, RZ, 0xc0, !PT ;  /* 0x000000ff04ff7812 */ /* 0x000fe200078ac0ff */
[----:B------:R-:W-:Y:S01]  /*8400*/  FFMA.FTZ R154, R193, R167, R150 ;  /* 0x000000a7c19a7223 */ /* 0x000fe20000010096 */
[----:B------:R-:W-:Y:S01]  /*8410*/  FMUL.FTZ R132, R152, UR13 ;  /* 0x0000000d98847c20 */ /* 0x000fe20008410000 */
[----:B------:R-:W-:Y:S01]  /*8420*/  LOP3.LUT P4, RZ, R3, 0xff, RZ, 0xc0, !PT ;  /* 0x000000ff03ff7812 */ /* 0x000fe2000788c0ff */
[----:B------:R-:W-:Y:S01]  /*8430*/  FMUL.FTZ R133, R153, UR13 ;  /* 0x0000000d99857c20 */ /* 0x000fe20008410000 */
[----:B------:R-:W-:Y:S01]  /*8440*/  FFMA.FTZ R155, R193, R134, R151 ;  /* 0x00000086c19b7223 */ /* 0x000fe20000010097 */
[----:B------:R-:W-:Y:S01]  /*8450*/  LOP3.LUT P6, RZ, R4, 0xff00, RZ, 0xc0, !PT ;  /* 0x0000ff0004ff7812 */ /* 0x000fe200078cc0ff */
[----:B------:R-:W-:Y:S01]  /*8460*/  FMUL.FTZ R134, R154, UR13 ;  /* 0x0000000d9a867c20 */ /* 0x000fe20008410000 */
[----:B------:R-:W-:Y:S01]  /*8470*/  SEL R156, R132, RZ, P5 ;  /* 0x000000ff849c7207 */ /* 0x000fe20002800000 */
[----:B------:R-:W-:Y:S01]  /*8480*/  FMUL.FTZ R135, R155, UR13 ;  /* 0x0000000d9b877c20 */ /* 0x000fe20008410000 */
[----:B------:R-:W-:-:S02]  /*8490*/  LOP3.LUT P5, RZ, R3, 0xff00, RZ, 0xc0, !PT ;  /* 0x0000ff0003ff7812 */ /* 0x000fc400078ac0ff */
[----:B------:R-:W-:Y:S02]  /*84a0*/  SEL R132, R132, RZ, P4 ;  /* 0x000000ff84847207 */ /* 0x000fe40002000000 */
[C---:B------:R-:W-:Y:S02]  /*84b0*/  LOP3.LUT P4, RZ, R4.reuse, 0xff0000, RZ, 0xc0, !PT ;  /* 0x00ff000004ff7812 */ /* 0x040fe4000788c0ff */
[C---:B------:R-:W-:Y:S02]  /*84c0*/  SEL R157, R133.reuse, RZ, P6 ;  /* 0x000000ff859d7207 */ /* 0x040fe40003000000 */
[----:B------:R-:W-:Y:S02]  /*84d0*/  SEL R133, R133, RZ, P5 ;  /* 0x000000ff85857207 */ /* 0x000fe40002800000 */
[----:B------:R-:W-:Y:S02]  /*84e0*/  ISETP.GE.U32.AND P5, PT, R4, 0x1000000, PT ;  /* 0x010000000400780c */ /* 0x000fe40003fa6070 */
[----:B------:R-:W-:-:S02]  /*84f0*/  SEL R158, R134, RZ, P4 ;  /* 0x000000ff869e7207 */ /* 0x000fc40002000000 */
[C---:B------:R-:W-:Y:S02]  /*8500*/  LOP3.LUT P6, RZ, R3.reuse, 0xff0000, RZ, 0xc0, !PT ;  /* 0x00ff000003ff7812 */ /* 0x040fe400078cc0ff */
[----:B------:R-:W-:Y:S02]  /*8510*/  ISETP.GE.U32.AND P4, PT, R3, 0x1000000, PT ;  /* 0x010000000300780c */ /* 0x000fe40003f86070 */
[C---:B------:R-:W-:Y:S02]  /*8520*/  SEL R159, R135.reuse, RZ, P5 ;  /* 0x000000ff879f7207 */ /* 0x040fe40002800000 */
[----:B------:R-:W-:Y:S02]  /*8530*/  SEL R134, R134, RZ, P6 ;  /* 0x000000ff86867207 */ /* 0x000fe40003000000 */
[----:B------:R-:W-:Y:S01]  /*8540*/  SEL R135, R135, RZ, P4 ;  /* 0x000000ff87877207 */ /* 0x000fe20002000000 */
[----:B------:R-:W-:Y:S06]  /*8550*/  BRA `(.L_x_3940) ;  /* 0x0000000c00547947 */ /* 0x000fec0003800000 */
.L_x_3939:
        /* <DEDUP_REMOVED lines=13> */
[----:B------:R-:W-:Y:S01]  /*8630*/  LOP3.LUT P4, RZ, R3, 0xff, RZ, 0xc0, !PT ;  /* 0x000000ff03ff7812 */ /* 0x000fe2000788c0ff */
[----:B------:R-:W-:Y:S01]  /*8640*/  FFMA.FTZ R135, R193, R134, R151 ;  /* 0x00000086c1877223 */ /* 0x000fe20000010097 */
[----:B------:R-:W-:Y:S01]  /*8650*/  FMUL.FTZ R134, R132, UR13 ;  /* 0x0000000d84867c20 */ /* 0x000fe20008410000 */
[----:B------:R-:W-:Y:S01]  /*8660*/  FMUL.FTZ R167, R167, UR13 ;  /* 0x0000000da7a77c20 */ /* 0x000fe20008410000 */
[----:B------:R-:W-:Y:S01]  /*8670*/  SEL R156, R133, RZ, P5 ;  /* 0x000000ff859c7207 */ /* 0x000fe20002800000 */
[----:B------:R-:W-:Y:S01]  /*8680*/  FMUL.FTZ R135, R135, UR13 ;  /* 0x0000000d87877c20 */ /* 0x000fe20008410000 */
[----:B------:R-:W-:-:S02]  /*8690*/  LOP3.LUT P5, RZ, R3, 0xff00, RZ, 0xc0, !PT ;  /* 0x0000ff0003ff7812 */ /* 0x000fc400078ac0ff */
[----:B------:R-:W-:Y:S02]  /*86a0*/  SEL R132, R133, RZ, P4 ;  /* 0x000000ff85847207 */ /* 0x000fe40002000000 */
[C---:B------:R-:W-:Y:S02]  /*86b0*/  LOP3.LUT P6, RZ, R4.reuse, 0xff00, RZ, 0xc0, !PT ;  /* 0x0000ff0004ff7812 */ /* 0x040fe400078cc0ff */
[----:B------:R-:W-:Y:S02]  /*86c0*/  LOP3.LUT P4, RZ, R4, 0xff0000, RZ, 0xc0, !PT ;  /* 0x00ff000004ff7812 */ /* 0x000fe4000788c0ff */
[C---:B------:R-:W-:Y:S02]  /*86d0*/  SEL R133, R134.reuse, RZ, P5 ;  /* 0x000000ff86857207 */ /* 0x040fe40002800000 */
[----:B------:R-:W-:Y:S02]  /*86e0*/  SEL R157, R134, RZ, P6 ;  /* 0x000000ff869d7207 */ /* 0x000fe40003000000 */
[----:B------:R-:W-:-:S02]  /*86f0*/  ISETP.GE.U32.AND P5, PT, R4, 0x1000000, PT ;  /* 0x010000000400780c */ /* 0x000fc40003fa6070 */
[----:B------:R-:W-:Y:S02]  /*8700*/  SEL R158, R167, RZ, P4 ;  /* 0x000000ffa79e7207 */ /* 0x000fe40002000000 */
[C---:B------:R-:W-:Y:S02]  /*8710*/  LOP3.LUT P6, RZ, R3.reuse, 0xff0000, RZ, 0xc0, !PT ;  /* 0x00ff000003ff7812 */ /* 0x040fe400078cc0ff */
[----:B------:R-:W-:Y:S02]  /*8720*/  ISETP.GE.U32.AND P4, PT, R3, 0x1000000, PT ;  /* 0x010000000300780c */ /* 0x000fe40003f86070 */
[----:B------:R-:W-:Y:S02]  /*8730*/  SEL R159, R135, RZ, P5 ;  /* 0x000000ff879f7207 */ /* 0x000fe40002800000 */
[----:B------:R-:W-:Y:S02]  /*8740*/  SEL R134, R167, RZ, P6 ;  /* 0x000000ffa7867207 */ /* 0x000fe40003000000 */
[----:B------:R-:W-:Y:S01]  /*8750*/  SEL R135, R135, RZ, P4 ;  /* 0x000000ff87877207 */ /* 0x000fe20002000000 */
[----:B------:R-:W-:Y:S06]  /*8760*/  BRA `(.L_x_3940) ;  /* 0x0000000800d07947 */ /* 0x000fec0003800000 */
.L_x_3938:
        /* <DEDUP_REMOVED lines=14> */
[----:B------:R-:W-:Y:S01]  /*8850*/  LOP3.LUT P5, RZ, R4, 0xff, RZ, 0xc0, !PT ;  /* 0x000000ff04ff7812 */ /* 0x000fe200078ac0ff */
[----:B------:R-:W-:Y:S01]  /*8860*/  FMUL.FTZ R154, R193, R154 ;  /* 0x0000009ac19a7220 */ /* 0x000fe20000410000 */
[----:B------:R-:W-:Y:S01]  /*8870*/  FMUL.FTZ R132, R152, UR13 ;  /* 0x0000000d98847c20 */ /* 0x000fe20008410000 */
[----:B------:R-:W-:Y:S01]  /*8880*/  LOP3.LUT P4, RZ, R3, 0xff, RZ, 0xc0, !PT ;  /* 0x000000ff03ff7812 */ /* 0x000fe2000788c0ff */
[----:B------:R-:W-:Y:S01]  /*8890*/  FMUL.FTZ R133, R153, UR13 ;  /* 0x0000000d99857c20 */ /* 0x000fe20008410000 */
[----:B------:R-:W-:Y:S01]  /*88a0*/  FMUL.FTZ R155, R193, R134 ;  /* 0x00000086c19b7220 */ /* 0x000fe20000410000 */
        /* <DEDUP_REMOVED lines=17> */
.L_x_3941:
        /* <DEDUP_REMOVED lines=11> */
[----:B------:R-:W-:Y:S01]  /*8a70*/  LOP3.LUT P5, RZ, R4, 0xff, RZ, 0xc0, !PT ;  /* 0x000000ff04ff7812 */ /* 0x000fe200078ac0ff */
[----:B------:R-:W-:Y:S01]  /*8a80*/  FMUL.FTZ R132, R132, UR13 ;  /* 0x0000000d84847c20 */ /* 0x000fe20008410000 */
[----:B------:R-:W-:Y:S01]  /*8a90*/  FMUL.FTZ R193, R193, R156 ;  /* 0x0000009cc1c17220 */ /* 0x000fe20000410000 */
[----:B------:R-:W-:Y:S01]  /*8aa0*/  LOP3.LUT P4, RZ, R3, 0xff, RZ, 0xc0, !PT ;  /* 0x000000ff03ff7812 */ /* 0x000fe2000788c0ff */
[----:B------:R-:W-:Y:S01]  /*8ab0*/  FMUL.FTZ R134, R134, UR13 ;  /* 0x0000000d86867c20 */ /* 0x000fe20008410000 */
[----:B------:R-:W-:Y:S01]  /*8ac0*/  LOP3.LUT P6, RZ, R4, 0xff00, RZ, 0xc0, !PT ;  /* 0x0000ff0004ff7812 */ /* 0x000fe200078cc0ff */
[----:B------:R-:W-:Y:S01]  /*8ad0*/  FMUL.FTZ R193, R193, UR13 ;  /* 0x0000000dc1c17c20 */ /* 0x000fe20008410000 */
[----:B------:R-:W-:Y:S01]  /*8ae0*/  SEL R156, R132, RZ, P5 ;  /* 0x000000ff849c7207 */ /* 0x000fe20002800000 */
[----:B------:R-:W-:Y:S01]  /*8af0*/  FMUL.FTZ R135, R135, UR13 ;  /* 0x0000000d87877c20 */ /* 0x000fe20008410000 */
[----:B------:R-:W-:-:S02]  /*8b00*/  LOP3.LUT P5, RZ, R3, 0xff00, RZ, 0xc0, !PT ;  /* 0x0000ff0003ff7812 */ /* 0x000fc400078ac0ff */
[----:B------:R-:W-:Y:S02]  /*8b10*/  SEL R132, R132, RZ, P4 ;  /* 0x000000ff84847207 */ /* 0x000fe40002000000 */
[----:B------:R-:W-:Y:S02]  /*8b20*/  LOP3.LUT P4, RZ, R4, 0xff0000, RZ, 0xc0, !PT ;  /* 0x00ff000004ff7812 */ /* 0x000fe4000788c0ff */
[C---:B------:R-:W-:Y:S02]  /*8b30*/  SEL R133, R134.reuse, RZ, P5 ;  /* 0x000000ff86857207 */ /* 0x040fe40002800000 */
[----:B------:R-:W-:Y:S02]  /*8b40*/  SEL R157, R134, RZ, P6 ;  /* 0x000000ff869d7207 */ /* 0x000fe40003000000 */
[----:B------:R-:W-:Y:S02]  /*8b50*/  ISETP.GE.U32.AND P5, PT, R4, 0x1000000, PT ;  /* 0x010000000400780c */ /* 0x000fe40003fa6070 */
[----:B------:R-:W-:-:S02]  /*8b60*/  SEL R158, R193, RZ, P4 ;  /* 0x000000ffc19e7207 */ /* 0x000fc40002000000 */
[C---:B------:R-:W-:Y:S02]  /*8b70*/  LOP3.LUT P6, RZ, R3.reuse, 0xff0000, RZ, 0xc0, !PT ;  /* 0x00ff000003ff7812 */ /* 0x040fe400078cc0ff */
[----:B------:R-:W-:Y:S02]  /*8b80*/  ISETP.GE.U32.AND P4, PT, R3, 0x1000000, PT ;  /* 0x010000000300780c */ /* 0x000fe40003f86070 */
[----:B------:R-:W-:Y:S02]  /*8b90*/  SEL R159, R135, RZ, P5 ;  /* 0x000000ff879f7207 */ /* 0x000fe40002800000 */
[----:B------:R-:W-:Y:S02]  /*8ba0*/  SEL R134, R193, RZ, P6 ;  /* 0x000000ffc1867207 */ /* 0x000fe40003000000 */
[----:B------:R-:W-:Y:S01]  /*8bb0*/  SEL R135, R135, RZ, P4 ;  /* 0x000000ff87877207 */ /* 0x000fe20002000000 */
[----:B------:R-:W-:Y:S06]  /*8bc0*/  BRA `(.L_x_3940) ;  /* 0x0000000400b87947 */ /* 0x000fec0003800000 */
.L_x_3937:
        /* <DEDUP_REMOVED lines=18> */
[----:B------:R-:W-:Y:S01]  /*8cf0*/  LOP3.LUT P6, RZ, R4, 0xff, RZ, 0xc0, !PT ;  /* 0x000000ff04ff7812 */ /* 0x000fe200078cc0ff */
[----:B------:R-:W-:Y:S01]  /*8d00*/  FMUL.FTZ R156, R152, UR13 ;  /* 0x0000000d989c7c20 */ /* 0x000fe20008410000 */
[----:B------:R-:W-:Y:S01]  /*8d10*/  FFMA.FTZ R154, R193, R167, R150 ;  /* 0x000000a7c19a7223 */ /* 0x000fe20000010096 */
[----:B------:R-:W-:Y:S01]  /*8d20*/  FMUL.FTZ R157, R153, UR13 ;  /* 0x0000000d999d7c20 */ /* 0x000fe20008410000 */
[----:B------:R-:W-:Y:S01]  /*8d30*/  FMUL.FTZ R159, R155, UR13 ;  /* 0x0000000d9b9f7c20 */ /* 0x000fe20008410000 */
[----:B------:R-:W-:Y:S01]  /*8d40*/  LOP3.LUT P5, RZ, R4, 0xff00, RZ, 0xc0, !PT ;  /* 0x0000ff0004ff7812 */ /* 0x000fe200078ac0ff */
[----:B------:R-:W-:Y:S01]  /*8d50*/  FMUL.FTZ R158, R154, UR13 ;  /* 0x0000000d9a9e7c20 */ /* 0x000fe20008410000 */
[----:B------:R-:W-:-:S02]  /*8d60*/  SEL R156, R156, RZ, P6 ;  /* 0x000000ff9c9c7207 */ /* 0x000fc40003000000 */
[C---:B------:R-:W-:Y:S02]  /*8d70*/  LOP3.LUT P4, RZ, R4.reuse, 0xff0000, RZ, 0xc0, !PT ;  /* 0x00ff000004ff7812 */ /* 0x040fe4000788c0ff */
[----:B------:R-:W-:Y:S02]  /*8d80*/  ISETP.GE.U32.AND P6, PT, R4, 0x1000000, PT ;  /* 0x010000000400780c */ /* 0x000fe40003fc6070 */
[----:B------:R-:W-:Y:S02]  /*8d90*/  SEL R157, R157, RZ, P5 ;  /* 0x000000ff9d9d7207 */ /* 0x000fe40002800000 */
[----:B------:R-:W-:Y:S02]  /*8da0*/  SEL R158, R158, RZ, P4 ;  /* 0x000000ff9e9e7207 */ /* 0x000fe40002000000 */
[----:B------:R-:W-:Y:S01]  /*8db0*/  SEL R159, R159, RZ, P6 ;  /* 0x000000ff9f9f7207 */ /* 0x000fe20003000000 */
[----:B------:R-:W-:Y:S06]  /*8dc0*/  BRA `(.L_x_3940) ;  /* 0x0000000400387947 */ /* 0x000fec0003800000 */
.L_x_3943:
[-CC-:B------:R-:W-:Y:S01]  /*8dd0*/  FFMA.FTZ R161, R194, R166.reuse, R167.reuse ;  /* 0x000000a6c2a17223 */ /* 0x180fe200000100a7 */
[-CC-:B------:R-:W-:Y:S01]  /*8de0*/  FFMA.FTZ R157, R181, R166.reuse, R167.reuse ;  /* 0x000000a6b59d7223 */ /* 0x180fe200000100a7 */
[-CC-:B------:R-:W-:Y:S01]  /*8df0*/  FFMA.FTZ R159, R182, R166.reuse, R167.reuse ;  /* 0x000000a6b69f7223 */ /* 0x180fe200000100a7 */
[----:B------:R-:W-:Y:S01]  /*8e00*/  FFMA.FTZ R167, R195, R166, R167 ;  /* 0x000000a6c3a77223 */ /* 0x000fe200000100a7 */
[----:B------:R-:W-:Y:S01]  /*8e10*/  FADD.FTZ R156, R168, -R161 ;  /* 0x800000a1a89c7221 */ /* 0x000fe20000010000 */
[----:B------:R-:W-:Y:S01]  /*8e20*/  FADD.FTZ R157, R2, -R157 ;  /* 0x8000009d029d7221 */ /* 0x000fe20000010000 */
[----:B------:R-:W-:Y:S01]  /*8e30*/  ISETP.GE.U32.AND P6, PT, R4, 0x1000000, PT ;  /* 0x010000000400780c */ /* 0x000fe20003fc6070 */
[----:B------:R-:W-:Y:S01]  /*8e40*/  FADD.FTZ R167, R170, -R167 ;  /* 0x800000a7aaa77221 */ /* 0x000fe20000010000 */
[C---:B-----5:R-:W-:Y:S01]  /*8e50*/  FFMA.FTZ R158, R193.reuse, R156, R151 ;  /* 0x0000009cc19e7223 */ /* 0x060fe20000010097 */
        /* <DEDUP_REMOVED lines=8> */
[----:B------:R-:W-:Y:S01]  /*8ee0*/  SEL R159, R158, RZ, P6 ;  /* 0x000000ff9e9f7207 */ /* 0x000fe20003000000 */
[----:B------:R-:W-:Y:S01]  /*8ef0*/  FMUL.FTZ R158, R156, UR13 ;  /* 0x0000000d9c9e7c20 */ /* 0x000fe20008410000 */
[----:B------:R-:W-:-:S02]  /*8f00*/  LOP3.LUT P5, RZ, R4, 0xff00, RZ, 0xc0, !PT ;  /* 0x0000ff0004ff7812 */ /* 0x000fc400078ac0ff */
[----:B------:R-:W-:Y:S02]  /*8f10*/  LOP3.LUT P6, RZ, R4, 0xff0000, RZ, 0xc0, !PT ;  /* 0x00ff000004ff7812 */ /* 0x000fe400078cc0ff */
[----:B------:R-:W-:Y:S02]  /*8f20*/  SEL R156, R157, RZ, P4 ;  /* 0x000000ff9d9c7207 */ /* 0x000fe40002000000 */
[----:B------:R-:W-:Y:S02]  /*8f30*/  SEL R157, R158, RZ, P5 ;  /* 0x000000ff9e9d7207 */ /* 0x000fe40002800000 */
[----:B------:R-:W-:Y:S01]  /*8f40*/  SEL R158, R167, RZ, P6 ;  /* 0x000000ffa79e7207 */ /* 0x000fe20003000000 */
[----:B------:R-:W-:Y:S06]  /*8f50*/  BRA `(.L_x_3940) ;  /* 0x0000000000d47947 */ /* 0x000fec0003800000 */
.L_x_3942:
        /* <DEDUP_REMOVED lines=29> */
.L_x_3944:
        /* <DEDUP_REMOVED lines=8> */
[C---:B-----5:R-:W-:Y:S01]  /*91b0*/  FMUL.FTZ R157, R193.reuse, R158 ;  /* 0x0000009ec19d7220 */ /* 0x060fe20000410000 */
[----:B------:R-:W-:Y:S01]  /*91c0*/  FADD.FTZ R158, R0, -R159 ;  /* 0x8000009f009e7221 */ /* 0x000fe20000010000 */
[C---:B------:R-:W-:Y:S01]  /*91d0*/  FMUL.FTZ R156, R193.reuse, R156 ;  /* 0x0000009cc19c7220 */ /* 0x040fe20000410000 */
[----:B------:R-:W-:Y:S01]  /*91e0*/  FMUL.FTZ R160, R193, R160 ;  /* 0x000000a0c1a07220 */ /* 0x000fe20000410000 */
[----:B------:R-:W-:Y:S01]  /*91f0*/  FMUL.FTZ R157, R157, UR13 ;  /* 0x0000000d9d9d7c20 */ /* 0x000fe20008410000 */
[----:B------:R-:W-:Y:S01]  /*9200*/  FMUL.FTZ R158, R193, R158 ;  /* 0x0000009ec19e7220 */ /* 0x000fe20000410000 */
[----:B------:R-:W-:Y:S01]  /*9210*/  LOP3.LUT P5, RZ, R4, 0xff00, RZ, 0xc0, !PT ;  /* 0x0000ff0004ff7812 */ /* 0x000fe200078ac0ff */
[----:B------:R-:W-:Y:S01]  /*9220*/  FMUL.FTZ R156, R156, UR13 ;  /* 0x0000000d9c9c7c20 */ /* 0x000fe20008410000 */
[----:B------:R-:W-:Y:S01]  /*9230*/  FMUL.FTZ R160, R160, UR13 ;  /* 0x0000000da0a07c20 */ /* 0x000fe20008410000 */
[----:B------:R-:W-:Y:S01]  /*9240*/  FMUL.FTZ R158, R158, UR13 ;  /* 0x0000000d9e9e7c20 */ /* 0x000fe20008410000 */
[----:B------:R-:W-:-:S02]  /*9250*/  SEL R159, R157, RZ, P6 ;  /* 0x000000ff9d9f7207 */ /* 0x000fc40003000000 */
[C---:B------:R-:W-:Y:S02]  /*9260*/  LOP3.LUT P4, RZ, R4.reuse, 0xff, RZ, 0xc0, !PT ;  /* 0x000000ff04ff7812 */ /* 0x040fe4000788c0ff */
[----:B------:R-:W-:Y:S02]  /*9270*/  LOP3.LUT P6, RZ, R4, 0xff0000, RZ, 0xc0, !PT ;  /* 0x00ff000004ff7812 */ /* 0x000fe400078cc0ff */
[----:B------:R-:W-:Y:S02]  /*9280*/  SEL R157, R158, RZ, P5 ;  /* 0x000000ff9e9d7207 */ /* 0x000fe40002800000 */
[----:B------:R-:W-:Y:S02]  /*9290*/  SEL R156, R156, RZ, P4 ;  /* 0x000000ff9c9c7207 */ /* 0x000fe40002000000 */
[----:B------:R-:W-:-:S07]  /*92a0*/  SEL R158, R160, RZ, P6 ;  /* 0x000000ffa09e7207 */ /* 0x000fce0003000000 */
.L_x_3940:
        /* <DEDUP_REMOVED lines=9> */
.L_x_3936:
[----:B------:R-:W-:Y:S05]  /*9340*/  BSYNC.RECONVERGENT B0 ;  /* 0x0000000000007941 */ /* 0x000fea0003800200 */
.L_x_3935:
[----:B01-34-:R-:W0:Y:S02]  /*9350*/  LDC.64 R156, c[0x0][0x380] ;  /* 0x0000e000ff9c7b82 */ /* 0x01be240000000a00 */
[----:B0-----:R-:W-:-:S04]  /*9360*/  LEA R26, R156, R26, 0x2 ;  /* 0x0000001a9c1a7211 */ /* 0x001fc800078e10ff */
[----:B------:R-:W-:-:S13]  /*9370*/  ISETP.GE.AND P0, PT, R26, R157, PT ;  /* 0x0000009d1a00720c */ /* 0x000fda0003f06270 */
[----:B------:R-:W-:Y:S05]  /*9380*/  @!P0 BRA `(.L_x_3945) ;  /* 0xffffff7800e48947 */ /* 0x000fea000383ffff */
.L_x_3871:
[----:B-----5:R-:W0:Y:S01]  /*9390*/  S2R R8, SR_TID.X ;  /* 0x0000000000087919 */ /* 0x020e220000002100 */
        /* <DEDUP_REMOVED lines=30> */
[----:B0-----:R-:W-:-:S04]  /*9580*/  IADD3.X R81, PT, PT, RZ, RZ, RZ, P6, !PT ;  /* 0x000000ffff517210 */ /* 0x001fc800037fe4ff */
[C---:B------:R-:W-:Y:S02]  /*9590*/  SHF.L.U64.HI R81, R8.reuse, 0x2, R81 ;  /* 0x0000000208517819 */ /* 0x040fe40000010251 */
[----:B------:R-:W-:-:S04]  /*95a0*/  SHF.L.U32 R8, R8, 0x2, RZ ;  /* 0x0000000208087819 */ /* 0x000fc800000006ff */
[C---:B---3--:R-:W-:Y:S01]  /*95b0*/  IADD3 R2, P6, PT, R8.reuse, UR18, RZ ;  /* 0x0000001208027c10 */ /* 0x048fe2000ffde0ff */
[----:B------:R-:W0:Y:S03]  /*95c0*/  LDS R9, [R0] ;  /* 0x0000000000097984 */ /* 0x000e260000000800 */
[----:B------:R-:W-:Y:S01]  /*95d0*/  IADD3.X R3, PT, PT, R81, UR19, RZ, P6, !PT ;  /* 0x0000001351037c10 */ /* 0x000fe2000b7fe4ff */
[----:B------:R-:W1:Y:S01]  /*95e0*/  LDS R16, [R0+0xc00] ;  /* 0x000c000000107984 */ /* 0x000e620000000800 */
[----:B------:R-:W-:-:S03]  /*95f0*/  IADD3 R4, P6, PT, R8, UR16, RZ ;  /* 0x0000001008047c10 */ /* 0x000fc6000ffde0ff */
[----:B------:R-:W2:Y:S01]  /*9600*/  LDS R10, [R0+0x200] ;  /* 0x00020000000a7984 */ /* 0x000ea20000000800 */
[C---:B------:R-:W-:Y:S02]  /*9610*/  IADD3.X R5, PT, PT, R81.reuse, UR17, RZ, P6, !PT ;  /* 0x0000001151057c10 */ /* 0x040fe4000b7fe4ff */
[C---:B----4-:R-:W-:Y:S01]  /*9620*/  IADD3 R6, P6, PT, R8.reuse, UR22, RZ ;  /* 0x0000001608067c10 */ /* 0x050fe2000ffde0ff */
[----:B------:R-:W3:Y:S03]  /*9630*/  LDS R15, [R0+0xe00] ;  /* 0x000e0000000f7984 */ /* 0x000ee60000000800 */
        /* <DEDUP_REMOVED lines=232> */
.L_x_3947:
[----:B------:R-:W-:Y:S05]  /*a4c0*/  BSYNC.RECONVERGENT B0 ;  /* 0x0000000000007941 */ /* 0x000fea0003800200 */
.L_x_3946:
        /* <DEDUP_REMOVED lines=23> */
.L_x_3949:
[----:B------:R-:W-:Y:S05]  /*a640*/  BSYNC.RECONVERGENT B0 ;  /* 0x0000000000007941 */ /* 0x000fea0003800200 */
.L_x_3948:
        /* <DEDUP_REMOVED lines=23> */
.L_x_3951:
[----:B------:R-:W-:Y:S05]  /*a7c0*/  BSYNC.RECONVERGENT B0 ;  /* 0x0000000000007941 */ /* 0x000fea0003800200 */
.L_x_3950:
        /* <DEDUP_REMOVED lines=23> */
.L_x_3953:
[----:B------:R-:W-:Y:S05]  /*a940*/  BSYNC.RECONVERGENT B0 ;  /* 0x0000000000007941 */ /* 0x000fea0003800200 */
.L_x_3952:
        /* <DEDUP_REMOVED lines=23> */
.L_x_3955:
[----:B------:R-:W-:Y:S05]  /*aac0*/  BSYNC.RECONVERGENT B0 ;  /* 0x0000000000007941 */ /* 0x000fea0003800200 */
.L_x_3954:
        /* <DEDUP_REMOVED lines=8> */
.L_x_3884:
[----:B------:R-:W-:Y:S01]  /*ab50*/  HFMA2 R158, -RZ, RZ, 0, 5.9604644775390625e-08 ;  /* 0x00000001ff9e7431 */ /* 0x000fe200000001ff */
[----:B------:R-:W-:Y:S01]  /*ab60*/  BSSY B0, `(.L_x_3956) ;  /* 0x0000006000007945 */ /* 0x000fe20003800000 */
[----:B------:R-:W-:Y:S02]  /*ab70*/  MOV R157, 0x1f ;  /* 0x0000001f009d7802 */ /* 0x000fe40000000f00 */
[----:B------:R-:W-:-:S07]  /*ab80*/  MOV R156, 0xffffffff ;  /* 0xffffffff009c7802 */ /* 0x000fce0000000f00 */
[----:B-----5:R-:W-:Y:S05]  /*ab90*/  WARPSYNC.COLLECTIVE R156, `(.L_x_3957) ;  /* 0x000000009c087348 */ /* 0x020fea0003c00000 */
[----:B------:R0:W1:Y:S02]  /*aba0*/  SHFL.BFLY P0, R162, R209, R158, R157 ;  /* 0x0c00009ed1a27389 */ /* 0x000064000000009d */
[----:B01---5:R-:W-:Y:S05]  /*abb0*/  ENDCOLLECTIVE ;  /* 0x000000000000791b */ /* 0x023fea0003800000 */
.L_x_3957:
[----:B------:R-:W-:Y:S05]  /*abc0*/  BSYNC B0 ;  /* 0x0000000000007941 */ /* 0x000fea0003800000 */
.L_x_3956:
        /* <DEDUP_REMOVED lines=8> */
.L_x_3958:
[----:B------:R-:W-:Y:S01]  /*ac50*/  HFMA2 R158, -RZ, RZ, 0, 1.1920928955078125e-07 ;  /* 0x00000002ff9e7431 */ /* 0x000fe200000001ff */
[----:B------:R-:W-:Y:S02]  /*ac60*/  MOV R209, R159 ;  /* 0x0000009f00d17202 */ /* 0x000fe40000000f00 */
[----:B------:R-:W-:-:S07]  /*ac70*/  MOV R161, R162 ;  /* 0x000000a200a17202 */ /* 0x000fce0000000f00 */
[----:B------:R-:W-:Y:S05]  /*ac80*/  WARPSYNC.COLLECTIVE R156, `(.L_x_3959) ;  /* 0x000000009c087348 */ /* 0x000fea0003c00000 */
[----:B------:R0:W1:Y:S02]  /*ac90*/  SHFL.BFLY P0, R162, R209, R158, R157 ;  /* 0x0c00009ed1a27389 */ /* 0x000064000000009d */
[----:B01----:R-:W-:Y:S05]  /*aca0*/  ENDCOLLECTIVE ;  /* 0x000000000000791b */ /* 0x003fea0003800000 */
.L_x_3959:
[----:B------:R-:W-:-:S05]  /*acb0*/  FADD.FTZ R164, R161, R210 ;  /* 0x000000d2a1a47221 */ /* 0x000fca0000010000 */
[----:B------:R-:W-:Y:S01]  /*acc0*/  MOV R209, R164 ;  /* 0x000000a400d17202 */ /* 0x000fe20000000f00 */
[----:B------:R-:W-:-:S07]  /*acd0*/  FADD.FTZ R160, R159, R162 ;  /* 0x000000a29fa07221 */ /* 0x000fce0000010000 */
[----:B------:R-:W-:Y:S05]  /*ace0*/  WARPSYNC.COLLECTIVE R156, `(.L_x_3960) ;  /* 0x000000009c087348 */ /* 0x000fea0003c00000 */
[----:B------:R0:W1:Y:S02]  /*acf0*/  SHFL.BFLY P0, R162, R209, R158, R157 ;  /* 0x0c00009ed1a27389 */ /* 0x000064000000009d */
[----:B01----:R-:W-:Y:S05]  /*ad00*/  ENDCOLLECTIVE ;  /* 0x000000000000791b */ /* 0x003fea0003800000 */
.L_x_3960:
[----:B------:R-:W-:Y:S01]  /*ad10*/  HFMA2 R158, -RZ, RZ, 0, 2.384185791015625e-07 ;  /* 0x00000004ff9e7431 */ /* 0x000fe200000001ff */
[----:B------:R-:W-:Y:S02]  /*ad20*/  MOV R209, R160 ;  /* 0x000000a000d17202 */ /* 0x000fe40000000f00 */
[----:B------:R-:W-:-:S07]  /*ad30*/  MOV R161, R162 ;  /* 0x000000a200a17202 */ /* 0x000fce0000000f00 */
[----:B------:R-:W-:Y:S05]  /*ad40*/  WARPSYNC.COLLECTIVE R156, `(.L_x_3961) ;  /* 0x000000009c087348 */ /* 0x000fea0003c00000 */
[----:B------:R0:W1:Y:S02]  /*ad50*/  SHFL.BFLY P0, R162, R209, R158, R157 ;  /* 0x0c00009ed1a27389 */ /* 0x000064000000009d */
[----:B01----:R-:W-:Y:S05]  /*ad60*/  ENDCOLLECTIVE ;  /* 0x000000000000791b */ /* 0x003fea0003800000 */
.L_x_3961:
[----:B------:R-:W-:-:S05]  /*ad70*/  FADD.FTZ R165, R164, R161 ;  /* 0x000000a1a4a57221 */ /* 0x000fca0000010000 */
[----:B------:R-:W-:Y:S01]  /*ad80*/  MOV R209, R165 ;  /* 0x000000a500d17202 */ /* 0x000fe20000000f00 */
[----:B------:R-:W-:-:S07]  /*ad90*/  FADD.FTZ R161, R160, R162 ;  /* 0x000000a2a0a17221 */ /* 0x000fce0000010000 */
[----:B------:R-:W-:Y:S05]  /*ada0*/  WARPSYNC.COLLECTIVE R156, `(.L_x_3962) ;  /* 0x000000009c087348 */ /* 0x000fea0003c00000 */
[----:B------:R0:W1:Y:S02]  /*adb0*/  SHFL.BFLY P0, R162, R209, R158, R157 ;  /* 0x0c00009ed1a27389 */ /* 0x000064000000009d */
[----:B01----:R-:W-:Y:S05]  /*adc0*/  ENDCOLLECTIVE ;  /* 0x000000000000791b */ /* 0x003fea0003800000 */
.L_x_3962:
[----:B------:R-:W-:Y:S01]  /*add0*/  HFMA2 R158, -RZ, RZ, 0, 4.76837158203125e-07 ;  /* 0x00000008ff9e7431 */ /* 0x000fe200000001ff */
[----:B------:R-:W-:Y:S02]  /*ade0*/  MOV R209, R161 ;  /* 0x000000a100d17202 */ /* 0x000fe40000000f00 */
[----:B------:R-:W-:-:S07]  /*adf0*/  MOV R166, R162 ;  /* 0x000000a200a67202 */ /* 0x000fce0000000f00 */
[----:B------:R-:W-:Y:S05]  /*ae00*/  WARPSYNC.COLLECTIVE R156, `(.L_x_3963) ;  /* 0x000000009c087348 */ /* 0x000fea0003c00000 */
[----:B------:R0:W1:Y:S02]  /*ae10*/  SHFL.BFLY P0, R162, R209, R158, R157 ;  /* 0x0c00009ed1a27389 */ /* 0x000064000000009d */
[----:B01----:R-:W-:Y:S05]  /*ae20*/  ENDCOLLECTIVE ;  /* 0x000000000000791b */ /* 0x003fea0003800000 */
.L_x_3963:
[----:B------:R-:W-:-:S05]  /*ae30*/  FADD.FTZ R166, R165, R166 ;  /* 0x000000a6a5a67221 */ /* 0x000fca0000010000 */
[----:B------:R-:W-:Y:S01]  /*ae40*/  MOV R209, R166 ;  /* 0x000000a600d17202 */ /* 0x000fe20000000f00 */
[----:B------:R-:W-:-:S07]  /*ae50*/  FADD.FTZ R163, R161, R162 ;  /* 0x000000a2a1a37221 */ /* 0x000fce0000010000 */
[----:B------:R-:W-:Y:S05]  /*ae60*/  WARPSYNC.COLLECTIVE R156, `(.L_x_3964) ;  /* 0x000000009c087348 */ /* 0x000fea0003c00000 */
[----:B------:R0:W1:Y:S02]  /*ae70*/  SHFL.BFLY P0, R162, R209, R158, R157 ;  /* 0x0c00009ed1a27389 */ /* 0x000064000000009d */
[----:B01----:R-:W-:Y:S05]  /*ae80*/  ENDCOLLECTIVE ;  /* 0x000000000000791b */ /* 0x003fea0003800000 */
.L_x_3964:
[----:B------:R-:W-:Y:S01]  /*ae90*/  HFMA2 R158, -RZ, RZ, 0, 9.5367431640625e-07 ;  /* 0x00000010ff9e7431 */ /* 0x000fe200000001ff */
[----:B------:R-:W-:Y:S02]  /*aea0*/  MOV R209, R163 ;  /* 0x000000a300d17202 */ /* 0x000fe40000000f00 */
[----:B------:R-:W-:-:S07]  /*aeb0*/  MOV R167, R162 ;  /* 0x000000a200a77202 */ /* 0x000fce0000000f00 */
[----:B------:R-:W-:Y:S05]  /*aec0*/  WARPSYNC.COLLECTIVE R156, `(.L_x_3965) ;  /* 0x000000009c087348 */ /* 0x000fea0003c00000 */
[----:B------:R0:W1:Y:S02]  /*aed0*/  SHFL.BFLY P0, R162, R209, R158, R157 ;  /* 0x0c00009ed1a27389 */ /* 0x000064000000009d */
[----:B01----:R-:W-:Y:S05]  /*aee0*/  ENDCOLLECTIVE ;  /* 0x000000000000791b */ /* 0x003fea0003800000 */
.L_x_3965:
[----:B------:R-:W-:-:S05]  /*aef0*/  FADD.FTZ R167, R166, R167 ;  /* 0x000000a7a6a77221 */ /* 0x000fca0000010000 */
[----:B------:R-:W-:Y:S02]  /*af00*/  MOV R209, R167 ;  /* 0x000000a700d17202 */ /* 0x000fe40000000f00 */
[----:B------:R-:W-:-:S07]  /*af10*/  MOV R164, R162 ;  /* 0x000000a200a47202 */ /* 0x000fce0000000f00 */
[----:B------:R-:W-:Y:S05]  /*af20*/  WARPSYNC.COLLECTIVE R156, `(.L_x_3966) ;  /* 0x000000009c087348 */ /* 0x000fea0003c00000 */
[----:B------:R0:W1:Y:S02]  /*af30*/  SHFL.BFLY P0, R162, R209, R158, R157 ;  /* 0x0c00009ed1a27389 */ /* 0x000064000000009d */
[----:B01----:R-:W-:Y:S05]  /*af40*/  ENDCOLLECTIVE ;  /* 0x000000000000791b */ /* 0x003fea0003800000 */
.L_x_3966:
[----:B------:R-:W-:Y:S05]  /*af50*/  BRA `(.L_x_3967) ;  /* 0xffffff7c00987947 */ /* 0x000fea000383ffff */
.L_x_3968:
        /* <DEDUP_REMOVED lines=10> */
.L_x_5022:


//--------------------- .text._ZN10layer_norm31ln_parallel_residual_bwd_kernelINS_13Kernel_traitsI6__halfffffjLj768ELj1ELj4ELj1ELj16ENS_18Kernel_traits_baseILj768ES2_ffffjLj128EEEEELb1ELb0ELb1EEEvNS_9BwdParamsE --------------------------
	.section	.text._ZN10layer_norm31ln_parallel_residual_bwd_kernelINS_13Kernel_traitsI6__halfffffjLj768ELj1ELj4ELj1ELj16ENS_18Kernel_traits_baseILj768ES2_ffffjLj128EEEEELb1ELb0ELb1EEEvNS_9BwdParamsE,"ax",@progbits
	.align	128
        .global         _ZN10layer_norm31ln_parallel_residual_bwd_kernelINS_13Kernel_traitsI6__halfffffjLj768ELj1ELj4ELj1ELj16ENS_18Kernel_traits_baseILj768ES2_ffffjLj128EEEEELb1ELb0ELb1EEEvNS_9BwdParamsE
        .type           _ZN10layer_norm31ln_parallel_residual_bwd_kernelINS_13Kernel_traitsI6__halfffffjLj768ELj1ELj4ELj1ELj16ENS_18Kernel_traits_baseILj768ES2_ffffjLj128EEEEELb1ELb0ELb1EEEvNS_9BwdParamsE,@function
        .size           _ZN10layer_norm31ln_parallel_residual_bwd_kernelINS_13Kernel_traitsI6__halfffffjLj768ELj1ELj4ELj1ELj16ENS_18Kernel_traits_baseILj768ES2_ffffjLj128EEEEELb1ELb0ELb1EEEvNS_9BwdParamsE,(.L_x_5023 - _ZN10layer_norm31ln_parallel_residual_bwd_kernelINS_13Kernel_traitsI6__halfffffjLj768ELj1ELj4ELj1ELj16ENS_18Kernel_traits_baseILj768ES2_ffffjLj128EEEEELb1ELb0ELb1EEEvNS_9BwdParamsE)
        .other          _ZN10layer_norm31ln_parallel_residual_bwd_kernelINS_13Kernel_traitsI6__halfffffjLj768ELj1ELj4ELj1ELj16ENS_18Kernel_traits_baseILj768ES2_ffffjLj128EEEEELb1ELb0ELb1EEEvNS_9BwdParamsE,@"STO_CUDA_ENTRY STV_DEFAULT"
_ZN10layer_norm31ln_parallel_residual_bwd_kernelINS_13Kernel_traitsI6__halfffffjLj768ELj1ELj4ELj1ELj16ENS_18Kernel_traits_baseILj768ES2_ffffjLj128EEEEELb1ELb0ELb1EEEvNS_9BwdParamsE:
.text._ZN10layer_norm31ln_parallel_residual_bwd_kernelINS_13Kernel_traitsI6__halfffffjLj768ELj1ELj4ELj1ELj16ENS_18Kernel_traits_baseILj768ES2_ffffjLj128EEEEELb1ELb0ELb1EEEvNS_9BwdParamsE:
        /* <DEDUP_REMOVED lines=70> */
[----:B------:R-:W2:Y:S01]  /*0460*/  LDG.E.64 R16, desc[UR10][R4.64] ;  /* 0x0000000a04107981 */ /* 0x000ea2000c1e1b00 */
[----:B-1----:R-:W-:-:S03]  /*0470*/  IMAD.WIDE.U32 R2, R6, 0x8, R2 ;  /* 0x0000000806027825 */ /* 0x002fc600078e0002 */
[----:B------:R-:W3:Y:S04]  /*0480*/  LDG.E.64 R212, desc[UR10][R4.64+0x500] ;  /* 0x0005000a04d47981 */ /* 0x000ee8000c1e1b00 */
[----:B------:R-:W4:Y:S04]  /*0490*/  LDG.E.64 R48, desc[UR10][R2.64] ;  /* 0x0000000a02307981 */ /* 0x000f28000c1e1b00 */
[----:B------:R-:W5:Y:S04]  /*04a0*/  LDG.E.64 R220, desc[UR10][R4.64+0x400] ;  /* 0x0004000a04dc7981 */ /* 0x000f68000c1e1b00 */
[----:B------:R-:W5:Y:S04]  /*04b0*/  LDG.E.64 R228, desc[UR10][R4.64+0x300] ;  /* 0x0003000a04e47981 */ /* 0x000f68000c1e1b00 */
[----:B------:R-:W5:Y:S04]  /*04c0*/  LDG.E.64 R236, desc[UR10][R4.64+0x200] ;  /* 0x0002000a04ec7981 */ /* 0x000f68000c1e1b00 */
[----:B------:R-:W5:Y:S04]  /*04d0*/  LDG.E.64 R244, desc[UR10][R4.64+0x100] ;  /* 0x0001000a04f47981 */ /* 0x000f68000c1e1b00 */
[----:B------:R-:W5:Y:S04]  /*04e0*/  LDG.E.64 R6, desc[UR10][R2.64+0x500] ;  /* 0x0005000a02067981 */ /* 0x000f68000c1e1b00 */
[----:B------:R-:W5:Y:S04]  /*04f0*/  LDG.E.64 R8, desc[UR10][R2.64+0x400] ;  /* 0x0004000a02087981 */ /* 0x000f68000c1e1b00 */
[----:B------:R-:W5:Y:S04]  /*0500*/  LDG.E.64 R10, desc[UR10][R2.64+0x300] ;  /* 0x0003000a020a7981 */ /* 0x000f68000c1e1b00 */
[----:B------:R-:W5:Y:S04]  /*0510*/  LDG.E.64 R12, desc[UR10][R2.64+0x200] ;  /* 0x0002000a020c7981 */ /* 0x000f68000c1e1b00 */
[----:B------:R0:W5:Y:S01]  /*0520*/  LDG.E.64 R14, desc[UR10][R2.64+0x100] ;  /* 0x0001000a020e7981 */ /* 0x000162000c1e1b00 */
[----:B------:R-:W-:Y:S01]  /*0530*/  HFMA2 R205, -RZ, RZ, 0, 0 ;  /* 0x00000000ffcd7431 */ /* 0x000fe200000001ff */
[----:B------:R-:W-:Y:S01]  /*0540*/  BSSY B1, `(.L_x_3971) ;  /* 0x00007de000017945 */ /* 0x000fe20003800000 */
[----:B------:R-:W-:Y:S01]  /*0550*/  HFMA2 R179, -RZ, RZ, 0, 0 ;  /* 0x00000000ffb37431 */ /* 0x000fe200000001ff */
        /* <DEDUP_REMOVED lines=9> */
[----:B------:R-:W-:Y:S02]  /*05f0*/  MOV R195, RZ ;  /* 0x000000ff00c37202 */ /* 0x000fe40000000f00 */
        /* <DEDUP_REMOVED lines=9> */
[----:B0-----:R-:W-:Y:S02]  /*0690*/  MOV R3, RZ ;  /* 0x000000ff00037202 */ /* 0x001fe40000000f00 */
        /* <DEDUP_REMOVED lines=22> */
[----:B--2---:R-:W-:-:S05]  /*0800*/  HADD2.F32 R2, -RZ, R16.H0_H0 ;  /* 0x20000010ff027230 */ /* 0x004fca0000004100 */
[----:B------:R4:W-:Y:S02]  /*0810*/  STL [R1+0x4], R2 ;  /* 0x0000040201007387 */ /* 0x0009e40000100800 */
[----:B----4-:R-:W-:Y:S01]  /*0820*/  HADD2.F32 R2, -RZ, R48.H0_H0 ;  /* 0x20000030ff027230 */ /* 0x010fe20000004100 */
[----:B------:R-:W-:-:S04]  /*0830*/  SHF.R.U64 R48, R48, 0x10, R49 ;  /* 0x0000001030307819 */ /* 0x000fc80000001231 */
[----:B------:R0:W-:Y:S02]  /*0840*/  STL [R1+0x8], R2 ;  /* 0x0000080201007387 */ /* 0x0001e40000100800 */
[----:B0-----:R-:W-:Y:S01]  /*0850*/  MOV R2, R0 ;  /* 0x0000000000027202 */ /* 0x001fe20000000f00 */
[----:B------:R-:W-:-:S05]  /*0860*/  HADD2.F32 R0, -RZ, R48.H0_H0 ;  /* 0x20000030ff007230 */ /* 0x000fca0000004100 */
[----:B------:R0:W-:Y:S01]  /*0870*/  STL [R1], R0 ;  /* 0x0000000001007387 */ /* 0x0001e20000100800 */
[----:B---3--:R-:W-:Y:S01]  /*0880*/  HADD2.F32 R214, -RZ, R212.H0_H0 ;  /* 0x200000d4ffd67230 */ /* 0x008fe20000004100 */
[--C-:B------:R-:W-:Y:S01]  /*0890*/  SHF.R.U64 R212, R212, 0x10, R213.reuse ;  /* 0x00000010d4d47819 */ /* 0x100fe200000012d5 */
[----:B-----5:R-:W-:Y:S01]  /*08a0*/  HADD2.F32 R222, -RZ, R220.H0_H0 ;  /* 0x200000dcffde7230 */ /* 0x020fe20000004100 */
        /* <DEDUP_REMOVED lines=17> */
[--C-:B------:R-:W-:Y:S02]  /*09c0*/  SHF.R.U64 R252, R16, 0x10, R17.reuse ;  /* 0x0000001010fc7819 */ /* 0x100fe40000001211 */
[----:B------:R-:W-:Y:S02]  /*09d0*/  SHF.R.U32.HI R248, RZ, 0x10, R17 ;  /* 0x00000010fff87819 */ /* 0x000fe40000011611 */
[--C-:B------:R-:W-:Y:S02]  /*09e0*/  SHF.R.U64 R213, R6, 0x10, R7.reuse ;  /* 0x0000001006d57819 */ /* 0x100fe40000001207 */
[----:B------:R-:W-:Y:S02]  /*09f0*/  SHF.R.U32.HI R209, RZ, 0x10, R7 ;  /* 0x00000010ffd17819 */ /* 0x000fe40000011607 */
[--C-:B------:R-:W-:Y:S02]  /*0a00*/  SHF.R.U64 R221, R8, 0x10, R9.reuse ;  /* 0x0000001008dd7819 */ /* 0x100fe40000001209 */
[----:B------:R-:W-:-:S02]  /*0a10*/  SHF.R.U32.HI R217, RZ, 0x10, R9 ;  /* 0x00000010ffd97819 */ /* 0x000fc40000011609 */
[--C-:B------:R-:W-:Y:S02]  /*0a20*/  SHF.R.U64 R229, R10, 0x10, R11.reuse ;  /* 0x000000100ae57819 */ /* 0x100fe4000000120b */
[----:B------:R-:W-:Y:S02]  /*0a30*/  SHF.R.U32.HI R225, RZ, 0x10, R11 ;  /* 0x00000010ffe17819 */ /* 0x000fe4000001160b */
[--C-:B------:R-:W-:Y:S02]  /*0a40*/  SHF.R.U64 R237, R12, 0x10, R13.reuse ;  /* 0x000000100ced7819 */ /* 0x100fe4000000120d */
[----:B------:R-:W-:Y:S02]  /*0a50*/  SHF.R.U32.HI R233, RZ, 0x10, R13 ;  /* 0x00000010ffe97819 */ /* 0x000fe4000001160d */
[--C-:B------:R-:W-:Y:S02]  /*0a60*/  SHF.R.U64 R245, R14, 0x10, R15.reuse ;  /* 0x000000100ef57819 */ /* 0x100fe4000000120f */
[----:B------:R-:W-:-:S02]  /*0a70*/  SHF.R.U32.HI R241, RZ, 0x10, R15 ;  /* 0x00000010fff17819 */ /* 0x000fc4000001160f */
[----:B------:R-:W-:Y:S01]  /*0a80*/  SHF.R.U32.HI R249, RZ, 0x10, R49 ;  /* 0x00000010fff97819 */ /* 0x000fe20000011631 */
[----:B------:R-:W-:Y:S01]  /*0a90*/  HADD2.F32 R250, -RZ, R17.H0_H0 ;  /* 0x20000011fffa7230 */ /* 0x000fe20000004100 */
[----:B------:R-:W-:Y:S01]  /*0aa0*/  CS2R R16, SRZ ;  /* 0x0000000000107805 */ /* 0x000fe2000001ff00 */
[----:B------:R-:W-:Y:S02]  /*0ab0*/  HADD2.F32 R215, -RZ, R6.H0_H0 ;  /* 0x20000006ffd77230 */ /* 0x000fe40000004100 */
[----:B------:R-:W-:Y:S01]  /*0ac0*/  HADD2.F32 R211, -RZ, R7.H0_H0 ;  /* 0x20000007ffd37230 */ /* 0x000fe20000004100 */
[----:B------:R-:W-:Y:S01]  /*0ad0*/  CS2R R6, SRZ ;  /* 0x0000000000067805 */ /* 0x000fe2000001ff00 */
[----:B------:R-:W-:Y:S02]  /*0ae0*/  HADD2.F32 R223, -RZ, R8.H0_H0 ;  /* 0x20000008ffdf7230 */ /* 0x000fe40000004100 */
[----:B------:R-:W-:Y:S01]  /*0af0*/  HADD2.F32 R219, -RZ, R9.H0_H0 ;  /* 0x20000009ffdb7230 */ /* 0x000fe20000004100 */
[----:B------:R-:W-:Y:S01]  /*0b00*/  CS2R R8, SRZ ;  /* 0x0000000000087805 */ /* 0x000fe2000001ff00 */
[----:B------:R-:W-:-:S02]  /*0b10*/  HADD2.F32 R231, -RZ, R10.H0_H0 ;  /* 0x2000000affe77230 */ /* 0x000fc40000004100 */
        /* <DEDUP_REMOVED lines=31> */
[----:B0-----:R-:W-:-:S07]  /*0d10*/  HADD2.F32 R249, -RZ, R249.H0_H0 ;  /* 0x200000f9fff97230 */ /* 0x001fce0000004100 */
.L_x_4021:
[----:B------:R-:W0:Y:S01]  /*0d20*/  S2R R52, SR_TID.X ;  /* 0x0000000000347919 */ /* 0x000e220000002100 */
[----:B------:R-:W1:Y:S01]  /*0d30*/  LDC.64 R48, c[0x0][0x3c0] ;  /* 0x0000f000ff307b82 */ /* 0x000e620000000a00 */
[C---:B------:R-:W-:Y:S01]  /*0d40*/  IMAD R0, R2.reuse, UR12, RZ ;  /* 0x0000000c02007c24 */ /* 0x040fe2000f8e02ff */
[----:B------:R-:W2:Y:S04]  /*0d50*/  LDL R155, [R1+0x4] ;  /* 0x00000400019b7983 */ /* 0x000ea80000100800 */
[----:B------:R-:W-:Y:S01]  /*0d60*/  SHF.R.S32.HI R53, RZ, 0x1f, R0 ;  /* 0x0000001fff357819 */ /* 0x000fe20000011400 */
[----:B------:R-:W3:Y:S01]  /*0d70*/  LDL R154, [R1+0x8] ;  /* 0x00000800019a7983 */ /* 0x000ee20000100800 */
[----:B------:R-:W4:Y:S02]  /*0d80*/  LDC.64 R174, c[0x0][0x3a8] ;  /* 0x0000ea00ffae7b82 */ /* 0x000f240000000a00 */
[----:B------:R-:W-:Y:S01]  /*0d90*/  LEA.HI R53, R53, R0, RZ, 0x2 ;  /* 0x0000000035357211 */ /* 0x000fe200078f10ff */
[----:B------:R-:W3:Y:S05]  /*0da0*/  LDL R153, [R1] ;  /* 0x0000000001997983 */ /* 0x000eea0000100800 */
[----:B------:R-:W4:Y:S08]  /*0db0*/  LDC.64 R172, c[0x0][0x430] ;  /* 0x00010c00ffac7b82 */ /* 0x000f300000000a00 */
[----:B------:R-:W4:Y:S01]  /*0dc0*/  LDC.64 R50, c[0x0][0x3c8] ;  /* 0x0000f200ff327b82 */ /* 0x000f220000000a00 */
[----:B-1----:R-:W-:-:S05]  /*0dd0*/  IMAD.WIDE R48, R2, 0x4, R48 ;  /* 0x0000000402307825 */ /* 0x002fca00078e0230 */
[----:B------:R1:W2:Y:S01]  /*0de0*/  LDG.E R151, desc[UR10][R48.64] ;  /* 0x0000000a30977981 */ /* 0x0002a2000c1e1900 */
[----:B0-----:R-:W-:Y:S01]  /*0df0*/  LOP3.LUT R52, R52, 0x1f, RZ, 0xc0, !PT ;  /* 0x0000001f34347812 */ /* 0x001fe200078ec0ff */
[----:B------:R-:W0:Y:S03]  /*0e00*/  LDC.64 R170, c[0x0][0x428] ;  /* 0x00010a00ffaa7b82 */ /* 0x000e260000000a00 */
[----:B------:R-:W-:-:S05]  /*0e10*/  LEA.HI.SX32 R149, R53, R52, 0x1e ;  /* 0x0000003435957211 */ /* 0x000fca00078ff2ff */
[----:B----4-:R-:W-:-:S04]  /*0e20*/  IMAD.WIDE.U32 R88, R149, 0x10, R174 ;  /* 0x0000001095587825 */ /* 0x010fc800078e00ae */
[C---:B------:R-:W-:Y:S02]  /*0e30*/  IMAD.WIDE.U32 R60, R149.reuse, 0x10, R172 ;  /* 0x00000010953c7825 */ /* 0x040fe400078e00ac */
[----:B------:R-:W4:Y:S02]  /*0e40*/  LDG.E.128 R88, desc[UR10][R88.64] ;  /* 0x0000000a58587981 */ /* 0x000f24000c1e1d00 */
[----:B-1----:R-:W-:Y:S01]  /*0e50*/  IMAD.WIDE R48, R2, 0x4, R50 ;  /* 0x0000000402307825 */ /* 0x002fe200078e0232 */
[C---:B------:R-:W-:Y:S01]  /*0e60*/  IADD3 R148, PT, PT, R149.reuse, 0x20, RZ ;  /* 0x0000002095947810 */ /* 0x040fe20007ffe0ff */
[----:B------:R-:W3:Y:S04]  /*0e70*/  LDG.E.128 R60, desc[UR10][R60.64] ;  /* 0x0000000a3c3c7981 */ /* 0x000ee8000c1e1d00 */
[----:B------:R1:W3:Y:S01]  /*0e80*/  LDG.E R147, desc[UR10][R48.64] ;  /* 0x0000000a30937981 */ /* 0x0002e2000c1e1900 */
[----:B0-----:R-:W-:-:S04]  /*0e90*/  IMAD.WIDE.U32 R56, R149, 0x10, R170 ;  /* 0x0000001095387825 */ /* 0x001fc800078e00aa */
[C---:B------:R-:W-:Y:S02]  /*0ea0*/  IMAD.WIDE.U32 R104, R148.reuse, 0x10, R174 ;  /* 0x0000001094687825 */ /* 0x040fe400078e00ae */
[----:B------:R-:W3:Y:S02]  /*0eb0*/  LDG.E.128 R56, desc[UR10][R56.64] ;  /* 0x0000000a38387981 */ /* 0x000ee4000c1e1d00 */
[C---:B------:R-:W-:Y:S02]  /*0ec0*/  IMAD.WIDE.U32 R108, R148.reuse, 0x10, R172 ;  /* 0x00000010946c7825 */ /* 0x040fe400078e00ac */
[----:B------:R-:W3:Y:S02]  /*0ed0*/  LDG.E.128 R104, desc[UR10][R104.64] ;  /* 0x0000000a68687981 */ /* 0x000ee4000c1e1d00 */
[----:B------:R-:W-:Y:S02]  /*0ee0*/  IMAD.WIDE.U32 R112, R148, 0x10, R170 ;  /* 0x0000001094707825 */ /* 0x000fe400078e00aa */
[----:B------:R-:W3:Y:S04]  /*0ef0*/  LDG.E.128 R108, desc[UR10][R108.64] ;  /* 0x0000000a6c6c7981 */ /* 0x000ee8000c1e1d00 */
[----:B------:R-:W3:Y:S01]  /*0f00*/  LDG.E.128 R112, desc[UR10][R112.64] ;  /* 0x0000000a70707981 */ /* 0x000ee2000c1e1d00 */
[----:B------:R-:W-:-:S02]  /*0f10*/  IADD3 R146, PT, PT, R149, 0x40, RZ ;  /* 0x0000004095927810 */ /* 0x000fc40007ffe0ff */
[----:B------:R-:W-:-:S03]  /*0f20*/  ISETP.NE.AND P3, PT, RZ, UR7, PT ;  /* 0x00000007ff007c0c */ /* 0x000fc6000bf65270 */
[----:B------:R-:W-:-:S04]  /*0f30*/  IMAD.WIDE.U32 R52, R146, 0x10, R174 ;  /* 0x0000001092347825 */ /* 0x000fc800078e00ae */
[C---:B------:R-:W-:Y:S02]  /*0f40*/  IMAD.WIDE.U32 R64, R146.reuse, 0x10, R172 ;  /* 0x0000001092407825 */ /* 0x040fe400078e00ac */
[----:B------:R-:W3:Y:S02]  /*0f50*/  LDG.E.128 R52, desc[UR10][R52.64] ;  /* 0x0000000a34347981 */ /* 0x000ee4000c1e1d00 */
[----:B-1----:R-:W-:Y:S02]  /*0f60*/  IMAD.WIDE.U32 R48, R146, 0x10, R170 ;  /* 0x0000001092307825 */ /* 0x002fe400078e00aa */
[----:B------:R-:W3:Y:S04]  /*0f70*/  LDG.E.128 R64, desc[UR10][R64.64] ;  /* 0x0000000a40407981 */ /* 0x000ee8000c1e1d00 */
[----:B------:R-:W3:Y:S01]  /*0f80*/  LDG.E.128 R48, desc[UR10][R48.64] ;  /* 0x0000000a30307981 */ /* 0x000ee2000c1e1d00 */
[----:B--2---:R-:W-:-:S05]  /*0f90*/  FSEL R151, R151, RZ, !P3 ;  /* 0x000000ff97977208 */ /* 0x004fca0005800000 */
[C---:B----4-:R-:W-:Y:S01]  /*0fa0*/  FADD.FTZ R0, -R151.reuse, R88 ;  /* 0x0000005897007221 */ /* 0x050fe20000010100 */
[----:B------:R-:W-:Y:S01]  /*0fb0*/  FADD.FTZ R152, -R151, R89 ;  /* 0x0000005997987221 */ /* 0x000fe20000010100 */
[----:B---3--:R-:W-:Y:S02]  /*0fc0*/  FMUL.FTZ R89, R155, R60 ;  /* 0x0000003c9b597220 */ /* 0x008fe40000410000 */
[----:B------:R-:W-:Y:S01]  /*0fd0*/  FMUL.FTZ R0, R147, R0 ;  /* 0x0000000093007220 */ /* 0x000fe20000410000 */
[C---:B------:R-:W-:Y:S01]  /*0fe0*/  FADD.FTZ R150, -R151.reuse, R91 ;  /* 0x0000005b97967221 */ /* 0x040fe20000010100 */
[----:B------:R-:W-:Y:S01]  /*0ff0*/  FADD.FTZ R90, -R151, R90 ;  /* 0x0000005a975a7221 */ /* 0x000fe20000010100 */
[C---:B------:R-:W-:Y:S01]  /*1000*/  FADD.FTZ R35, R56.reuse, R35 ;  /* 0x0000002338237221 */ /* 0x040fe20000010000 */
[----:B------:R-:W-:Y:S01]  /*1010*/  FFMA.FTZ R123, R56, R0, R123 ;  /* 0x00000000387b7223 */ /* 0x000fe2000001007b */
[----:B------:R-:W-:Y:S01]  /*1020*/  FFMA.FTZ R154, R154, R56, R89 ;  /* 0x000000389a9a7223 */ /* 0x000fe20000010059 */
[----:B------:R-:W-:Y:S01]  /*1030*/  FMUL.FTZ R56, R248, R63 ;  /* 0x0000003ff8387220 */ /* 0x000fe20000410000 */
[C---:B------:R-:W-:Y:S01]  /*1040*/  FMUL.FTZ R155, R147.reuse, R150 ;  /* 0x00000096939b7220 */ /* 0x040fe20000410000 */
[----:B------:R-:W-:Y:S01]  /*1050*/  FMUL.FTZ R88, R252, R61 ;  /* 0x0000003dfc587220 */ /* 0x000fe20000410000 */
[----:B------:R-:W-:Y:S01]  /*1060*/  FMUL.FTZ R152, R147, R152 ;  /* 0x0000009893987220 */ /* 0x000fe20000410000 */
[----:B------:R-:W-:Y:S01]  /*1070*/  FFMA.FTZ R159, R249, R59, R56 ;  /* 0x0000003bf99f7223 */ /* 0x000fe20000010038 */
[----:B------:R-:W-:Y:S01]  /*1080*/  FMUL.FTZ R156, R147, R90 ;  /* 0x0000005a939c7220 */ /* 0x000fe20000410000 */
[----:B------:R-:W-:Y:S01]  /*1090*/  FMUL.FTZ R158, R250, R62 ;  /* 0x0000003efa9e7220 */ /* 0x000fe20000410000 */
[----:B------:R-:W-:Y:S01]  /*10a0*/  IADD3 R150, PT, PT, R149, 0x60, RZ ;  /* 0x0000006095967810 */ /* 0x000fe20007ffe0ff */
[----:B------:R-:W-:Y:S01]  /*10b0*/  FADD.FTZ R56, -R151, R105 ;  /* 0x0000006997387221 */ /* 0x000fe20000010100 */
[C---:B------:R-:W-:Y:S01]  /*10c0*/  FADD.FTZ R34, R57.reuse, R34 ;  /* 0x0000002239227221 */ /* 0x040fe20000010000 */
[----:B------:R-:W-:Y:S01]  /*10d0*/  FFMA.FTZ R122, R57, R152, R122 ;  /* 0x00000098397a7223 */ /* 0x000fe2000001007a */
[----:B------:R-:W-:Y:S01]  /*10e0*/  FFMA.FTZ R157, R153, R57, R88 ;  /* 0x00000039999d7223 */ /* 0x000fe20000010058 */
[C---:B------:R-:W-:Y:S01]  /*10f0*/  FADD.FTZ R33, R58.reuse, R33 ;  /* 0x000000213a217221 */ /* 0x040fe20000010000 */
[----:B------:R-:W-:Y:S01]  /*1100*/  FFMA.FTZ R121, R58, R156, R121 ;  /* 0x0000009c3a797223 */ /* 0x000fe20000010079 */
[----:B------:R-:W-:Y:S01]  /*1110*/  FFMA.FTZ R158, R251, R58, R158 ;  /* 0x0000003afb9e7223 */ /* 0x000fe2000001009e */
[----:B------:R-:W-:Y:S01]  /*1120*/  FMUL.FTZ R161, R147, R56 ;  /* 0x0000003893a17220 */ /* 0x000fe20000410000 */
[----:B------:R-:W-:Y:S01]  /*1130*/  FADD.FTZ R104, -R151, R104 ;  /* 0x0000006897687221 */ /* 0x000fe20000010100 */
[----:B------:R-:W-:Y:S01]  /*1140*/  FMUL.FTZ R58, R244, R109 ;  /* 0x0000006df43a7220 */ /* 0x000fe20000410000 */
[----:B------:R-:W-:-:S04]  /*1150*/  IMAD.WIDE.U32 R56, R150, 0x10, R174 ;  /* 0x0000001096387825 */ /* 0x000fc800078e00ae */
[----:B------:R-:W-:Y:S01]  /*1160*/  FADD.FTZ R205, R60, R205 ;  /* 0x000000cd3ccd7221 */ /* 0x000fe20000010000 */
[----:B------:R-:W-:-:S04]  /*1170*/  IMAD.WIDE.U32 R88, R150, 0x10, R172 ;  /* 0x0000001096587825 */ /* 0x000fc800078e00ac */
[----:B------:R-:W-:Y:S01]  /*1180*/  FFMA.FTZ R15, R60, R0, R15 ;  /* 0x000000003c0f7223 */ /* 0x000fe2000001000f */
[C---:B------:R-:W-:Y:S01]  /*1190*/  FADD.FTZ R203, R61.reuse, R203 ;  /* 0x000000cb3dcb7221 */ /* 0x040fe20000010000 */
[----:B------:R-:W-:Y:S01]  /*11a0*/  FFMA.FTZ R14, R61, R152, R14 ;  /* 0x000000983d0e7223 */ /* 0x000fe2000001000e */
[----:B------:R-:W-:Y:S01]  /*11b0*/  FMUL.FTZ R160, R147, R104 ;  /* 0x0000006893a07220 */ /* 0x000fe20000410000 */
[----:B------:R-:W-:-:S04]  /*11c0*/  IMAD.WIDE.U32 R60, R150, 0x10, R170 ;  /* 0x00000010963c7825 */ /* 0x000fc800078e00aa */
[C---:B------:R-:W-:Y:S01]  /*11d0*/  FADD.FTZ R32, R59.reuse, R32 ;  /* 0x000000203b207221 */ /* 0x040fe20000010000 */
[----:B------:R-:W-:Y:S01]  /*11e0*/  FFMA.FTZ R120, R59, R155, R120 ;  /* 0x0000009b3b787223 */ /* 0x000fe20000010078 */
[----:B------:R-:W-:Y:S01]  /*11f0*/  FFMA.FTZ R163, R245, R113, R58 ;  /* 0x00000071f5a37223 */ /* 0x000fe2000001003a */
[----:B------:R-:W-:Y:S01]  /*1200*/  FADD.FTZ R104, -R151, R107 ;  /* 0x0000006b97687221 */ /* 0x000fe20000010100 */
[----:B------:R-:W-:Y:S01]  /*1210*/  IADD3 R153, PT, PT, R149, 0x80, RZ ;  /* 0x0000008095997810 */ /* 0x000fe20007ffe0ff */
[----:B------:R-:W2:Y:S01]  /*1220*/  LDG.E.128 R56, desc[UR10][R56.64] ;  /* 0x0000000a38387981 */ /* 0x000ea2000c1e1d00 */
[----:B------:R-:W-:-:S03]  /*1230*/  FADD.FTZ R202, R62, R202 ;  /* 0x000000ca3eca7221 */ /* 0x000fc60000010000 */
[----:B------:R-:W3:Y:S01]  /*1240*/  LDG.E.128 R88, desc[UR10][R88.64] ;  /* 0x0000000a58587981 */ /* 0x000ee2000c1e1d00 */
[----:B------:R-:W-:Y:S01]  /*1250*/  FFMA.FTZ R13, R62, R156, R13 ;  /* 0x0000009c3e0d7223 */ /* 0x000fe2000001000d */
[C---:B------:R-:W-:Y:S01]  /*1260*/  FADD.FTZ R201, R63.reuse, R201 ;  /* 0x000000c93fc97221 */ /* 0x040fe20000010000 */
[----:B------:R-:W-:Y:S01]  /*1270*/  FFMA.FTZ R12, R63, R155, R12 ;  /* 0x0000009b3f0c7223 */ /* 0x000fe2000001000c */
[----:B------:R-:W-:Y:S01]  /*1280*/  FMUL.FTZ R167, R147, R104 ;  /* 0x0000006893a77220 */ /* 0x000fe20000410000 */
[----:B------:R-:W-:Y:S01]  /*1290*/  FADD.FTZ R106, -R151, R106 ;  /* 0x0000006a976a7221 */ /* 0x000fe20000010100 */
[----:B------:R-:W4:Y:S01]  /*12a0*/  LDG.E.128 R60, desc[UR10][R60.64] ;  /* 0x0000000a3c3c7981 */ /* 0x000f22000c1e1d00 */
[----:B------:R-:W-:-:S04]  /*12b0*/  IMAD.WIDE.U32 R104, R153, 0x10, R174 ;  /* 0x0000001099687825 */ /* 0x000fc800078e00ae */
[----:B------:R-:W-:Y:S01]  /*12c0*/  FMUL.FTZ R162, R246, R108 ;  /* 0x0000006cf6a27220 */ /* 0x000fe20000410000 */
[C---:B------:R-:W-:Y:S01]  /*12d0*/  FADD.FTZ R200, R108.reuse, R200 ;  /* 0x000000c86cc87221 */ /* 0x040fe20000010000 */
[----:B------:R-:W-:Y:S01]  /*12e0*/  FFMA.FTZ R11, R108, R160, R11 ;  /* 0x000000a06c0b7223 */ /* 0x000fe2000001000b */
[C---:B------:R-:W-:Y:S01]  /*12f0*/  FADD.FTZ R199, R109.reuse, R199 ;  /* 0x000000c76dc77221 */ /* 0x040fe20000010000 */
[-C--:B------:R-:W-:Y:S01]  /*1300*/  FFMA.FTZ R10, R109, R161.reuse, R10 ;  /* 0x000000a16d0a7223 */ /* 0x080fe2000001000a */
[----:B------:R-:W-:Y:S01]  /*1310*/  FMUL.FTZ R165, R147, R106 ;  /* 0x0000006a93a57220 */ /* 0x000fe20000410000 */
[----:B------:R-:W-:Y:S01]  /*1320*/  IMAD.WIDE.U32 R108, R153, 0x10, R172 ;  /* 0x00000010996c7825 */ /* 0x000fe200078e00ac */
[----:B------:R-:W4:Y:S03]  /*1330*/  LDG.E.128 R104, desc[UR10][R104.64] ;  /* 0x0000000a68687981 */ /* 0x000f26000c1e1d00 */
[C---:B------:R-:W-:Y:S01]  /*1340*/  FADD.FTZ R31, R112.reuse, R31 ;  /* 0x0000001f701f7221 */ /* 0x040fe20000010000 */
[----:B------:R-:W-:Y:S01]  /*1350*/  FFMA.FTZ R119, R112, R160, R119 ;  /* 0x000000a070777223 */ /* 0x000fe20000010077 */
[----:B------:R-:W-:Y:S01]  /*1360*/  FFMA.FTZ R162, R247, R112, R162 ;  /* 0x00000070f7a27223 */ /* 0x000fe200000100a2 */
[C---:B------:R-:W-:Y:S01]  /*1370*/  FADD.FTZ R30, R113.reuse, R30 ;  /* 0x0000001e711e7221 */ /* 0x040fe20000010000 */
[----:B------:R-:W-:Y:S01]  /*1380*/  FFMA.FTZ R118, R113, R161, R118 ;  /* 0x000000a171767223 */ /* 0x000fe20000010076 */
[----:B------:R-:W-:-:S04]  /*1390*/  IMAD.WIDE.U32 R112, R153, 0x10, R170 ;  /* 0x0000001099707825 */ /* 0x000fc800078e00aa */
[----:B------:R-:W-:Y:S01]  /*13a0*/  FMUL.FTZ R164, R242, R110 ;  /* 0x0000006ef2a47220 */ /* 0x000fe20000410000 */
[----:B------:R-:W-:Y:S01]  /*13b0*/  FMUL.FTZ R168, R240, R111 ;  /* 0x0000006ff0a87220 */ /* 0x000fe20000410000 */
[C---:B------:R-:W-:Y:S01]  /*13c0*/  FADD.FTZ R198, R110.reuse, R198 ;  /* 0x000000c66ec67221 */ /* 0x040fe20000010000 */
[----:B------:R-:W-:Y:S01]  /*13d0*/  FFMA.FTZ R9, R110, R165, R9 ;  /* 0x000000a56e097223 */ /* 0x000fe20000010009 */
[C---:B------:R-:W-:Y:S01]  /*13e0*/  FADD.FTZ R197, R111.reuse, R197 ;  /* 0x000000c56fc57221 */ /* 0x040fe20000010000 */
[----:B------:R-:W-:Y:S02]  /*13f0*/  FFMA.FTZ R8, R111, R167, R8 ;  /* 0x000000a76f087223 */ /* 0x000fe40000010008 */
[----:B------:R-:W4:Y:S01]  /*1400*/  LDG.E.128 R108, desc[UR10][R108.64] ;  /* 0x0000000a6c6c7981 */ /* 0x000f22000c1e1d00 */
[C---:B------:R-:W-:Y:S01]  /*1410*/  FADD.FTZ R29, R114.reuse, R29 ;  /* 0x0000001d721d7221 */ /* 0x040fe20000010000 */
[----:B------:R-:W-:Y:S01]  /*1420*/  FFMA.FTZ R117, R114, R165, R117 ;  /* 0x000000a572757223 */ /* 0x000fe20000010075 */
[----:B------:R-:W-:Y:S01]  /*1430*/  FFMA.FTZ R164, R243, R114, R164 ;  /* 0x00000072f3a47223 */ /* 0x000fe200000100a4 */
[C---:B------:R-:W-:Y:S01]  /*1440*/  FADD.FTZ R28, R115.reuse, R28 ;  /* 0x0000001c731c7221 */ /* 0x040fe20000010000 */
[----:B------:R-:W-:Y:S01]  /*1450*/  FFMA.FTZ R116, R115, R167, R116 ;  /* 0x000000a773747223 */ /* 0x000fe20000010074 */
[----:B------:R-:W-:-:S02]  /*1460*/  FFMA.FTZ R168, R241, R115, R168 ;  /* 0x00000073f1a87223 */ /* 0x000fc400000100a8 */
[----:B------:R-:W4:Y:S01]  /*1470*/  LDG.E.128 R112, desc[UR10][R112.64] ;  /* 0x0000000a70707981 */ /* 0x000f22000c1e1d00 */
[----:B------:R-:W-:-:S04]  /*1480*/  FADD.FTZ R52, -R151, R52 ;  /* 0x0000003497347221 */ /* 0x000fc80000010100 */
[----:B------:R-:W-:Y:S01]  /*1490*/  FMUL.FTZ R166, R147, R52 ;  /* 0x0000003493a67220 */ /* 0x000fe20000410000 */
[----:B------:R-:W-:Y:S01]  /*14a0*/  FMUL.FTZ R52, R238, R64 ;  /* 0x00000040ee347220 */ /* 0x000fe20000410000 */
[C---:B------:R-:W-:Y:S02]  /*14b0*/  FADD.FTZ R27, R48.reuse, R27 ;  /* 0x0000001b301b7221 */ /* 0x040fe40000010000 */
[----:B------:R-:W-:Y:S01]  /*14c0*/  FFMA.FTZ R47, R48, R166, R47 ;  /* 0x000000a6302f7223 */ /* 0x000fe2000001002f */
[----:B------:R-:W-:Y:S01]  /*14d0*/  FFMA.FTZ R169, R239, R48, R52 ;  /* 0x00000030efa97223 */ /* 0x000fe20000010034 */
[C---:B------:R-:W-:Y:S01]  /*14e0*/  FADD.FTZ R48, -R151.reuse, R53 ;  /* 0x0000003597307221 */ /* 0x040fe20000010100 */
[C---:B------:R-:W-:Y:S01]  /*14f0*/  FADD.FTZ R196, R64.reuse, R196 ;  /* 0x000000c440c47221 */ /* 0x040fe20000010000 */
[----:B------:R-:W-:Y:S01]  /*1500*/  FFMA.FTZ R7, R64, R166, R7 ;  /* 0x000000a640077223 */ /* 0x000fe20000010007 */
[----:B------:R-:W-:Y:S01]  /*1510*/  FADD.FTZ R54, -R151, R54 ;  /* 0x0000003697367221 */ /* 0x000fe20000010100 */
[----:B------:R-:W-:Y:S01]  /*1520*/  FMUL.FTZ R64, R147, R48 ;  /* 0x0000003093407220 */ /* 0x000fe20000410000 */
[----:B------:R-:W-:Y:S01]  /*1530*/  FMUL.FTZ R48, R234, R66 ;  /* 0x00000042ea307220 */ /* 0x000fe20000410000 */
[----:B------:R-:W-:Y:S01]  /*1540*/  FMUL.FTZ R170, R236, R65 ;  /* 0x00000041ecaa7220 */ /* 0x000fe20000410000 */
[----:B------:R-:W-:Y:S01]  /*1550*/  FADD.FTZ R195, R65, R195 ;  /* 0x000000c341c37221 */ /* 0x000fe20000010000 */
[----:B------:R-:W-:Y:S01]  /*1560*/  FMUL.FTZ R172, R232, R67 ;  /* 0x00000043e8ac7220 */ /* 0x000fe20000410000 */
[----:B------:R-:W-:Y:S01]  /*1570*/  FFMA.FTZ R171, R235, R50, R48 ;  /* 0x00000032ebab7223 */ /* 0x000fe20000010030 */
[----:B------:R-:W-:Y:S01]  /*1580*/  FADD.FTZ R48, -R151, R55 ;  /* 0x0000003797307221 */ /* 0x000fe20000010100 */
[----:B------:R-:W-:Y:S01]  /*1590*/  FFMA.FTZ R6, R65, R64, R6 ;  /* 0x0000004041067223 */ /* 0x000fe20000010006 */
[C---:B------:R-:W-:Y:S01]  /*15a0*/  FMUL.FTZ R65, R147.reuse, R54 ;  /* 0x0000003693417220 */ /* 0x040fe20000410000 */
[C---:B------:R-:W-:Y:S01]  /*15b0*/  FADD.FTZ R193, R66.reuse, R193 ;  /* 0x000000c142c17221 */ /* 0x040fe20000010000 */
[----:B------:R-:W-:Y:S01]  /*15c0*/  FMUL.FTZ R173, R147, R48 ;  /* 0x0000003093ad7220 */ /* 0x000fe20000410000 */
[C---:B------:R-:W-:Y:S01]  /*15d0*/  FADD.FTZ R192, R67.reuse, R192 ;  /* 0x000000c043c07221 */ /* 0x040fe20000010000 */
[----:B------:R-:W-:Y:S01]  /*15e0*/  FFMA.FTZ R5, R66, R65, R5 ;  /* 0x0000004142057223 */ /* 0x000fe20000010005 */
[C---:B------:R-:W-:Y:S01]  /*15f0*/  FADD.FTZ R25, R50.reuse, R25 ;  /* 0x0000001932197221 */ /* 0x040fe20000010000 */
[----:B------:R-:W-:Y:S01]  /*1600*/  FFMA.FTZ R4, R67, R173, R4 ;  /* 0x000000ad43047223 */ /* 0x000fe20000010004 */
[----:B------:R-:W-:Y:S01]  /*1610*/  FFMA.FTZ R45, R50, R65, R45 ;  /* 0x00000041322d7223 */ /* 0x000fe2000001002d */
[C---:B------:R-:W-:Y:S01]  /*1620*/  FADD.FTZ R24, R51.reuse, R24 ;  /* 0x0000001833187221 */ /* 0x040fe20000010000 */
[----:B------:R-:W-:Y:S01]  /*1630*/  FFMA.FTZ R44, R51, R173, R44 ;  /* 0x000000ad332c7223 */ /* 0x000fe2000001002c */
[----:B------:R-:W-:Y:S01]  /*1640*/  FFMA.FTZ R172, R233, R51, R172 ;  /* 0x00000033e9ac7223 */ /* 0x000fe200000100ac */
[----:B------:R-:W0:Y:S08]  /*1650*/  LDC.64 R52, c[0x0][0x430] ;  /* 0x00010c00ff347b82 */ /* 0x000e300000000a00 */
[----:B------:R-:W1:Y:S08]  /*1660*/  LDC.64 R50, c[0x0][0x3a8] ;  /* 0x0000ea00ff327b82 */ /* 0x000e700000000a00 */
[----:B------:R-:W0:Y:S01]  /*1670*/  LDC.64 R54, c[0x0][0x428] ;  /* 0x00010a00ff367b82 */ /* 0x000e220000000a00 */
[C---:B------:R-:W-:Y:S01]  /*1680*/  FADD.FTZ R26, R49.reuse, R26 ;  /* 0x0000001a311a7221 */ /* 0x040fe20000010000 */
[----:B------:R-:W-:Y:S01]  /*1690*/  FFMA.FTZ R46, R49, R64, R46 ;  /* 0x00000040312e7223 */ /* 0x000fe2000001002e */
[----:B------:R-:W-:Y:S01]  /*16a0*/  FFMA.FTZ R170, R237, R49, R170 ;  /* 0x00000031edaa7223 */ /* 0x000fe200000100aa */
[----:B------:R-:W-:-:S04]  /*16b0*/  ISETP.NE.U32.AND P1, PT, RZ, UR14, PT ;  /* 0x0000000eff007c0c */ /* 0x000fc8000bf25070 */
[----:B------:R-:W-:Y:S01]  /*16c0*/  ISETP.NE.AND.EX P1, PT, RZ, UR15, PT, P1 ;  /* 0x0000000fff007c0c */ /* 0x000fe2000bf25310 */
[C---:B--2---:R-:W-:Y:S01]  /*16d0*/  FADD.FTZ R56, -R151.reuse, R56 ;  /* 0x0000003897387221 */ /* 0x044fe20000010100 */
[----:B------:R-:W-:Y:S01]  /*16e0*/  FADD.FTZ R58, -R151, R58 ;  /* 0x0000003a973a7221 */ /* 0x000fe20000010100 */
[----:B---3--:R-:W-:Y:S02]  /*16f0*/  FMUL.FTZ R48, R230, R88 ;  /* 0x00000058e6307220 */ /* 0x008fe40000410000 */
[C---:B------:R-:W-:Y:S01]  /*1700*/  FMUL.FTZ R66, R147.reuse, R56 ;  /* 0x0000003893427220 */ /* 0x040fe20000410000 */
[----:B------:R-:W-:Y:S01]  /*1710*/  FMUL.FTZ R175, R147, R58 ;  /* 0x0000003a93af7220 */ /* 0x000fe20000410000 */
[----:B----4-:R-:W-:Y:S01]  /*1720*/  FFMA.FTZ R67, R231, R60, R48 ;  /* 0x0000003ce7437223 */ /* 0x010fe20000010030 */
[----:B------:R-:W-:Y:S01]  /*1730*/  FADD.FTZ R48, -R151, R57 ;  /* 0x0000003997307221 */ /* 0x000fe20000010100 */
[C---:B------:R-:W-:Y:S01]  /*1740*/  FADD.FTZ R191, R88.reuse, R191 ;  /* 0x000000bf58bf7221 */ /* 0x040fe20000010000 */
[----:B------:R-:W-:Y:S01]  /*1750*/  FFMA.FTZ R3, R88, R66, R3 ;  /* 0x0000004258037223 */ /* 0x000fe20000010003 */
[----:B------:R-:W-:Y:S01]  /*1760*/  FMUL.FTZ R176, R226, R90 ;  /* 0x0000005ae2b07220 */ /* 0x000fe20000410000 */
[----:B------:R-:W-:Y:S01]  /*1770*/  FMUL.FTZ R88, R147, R48 ;  /* 0x0000003093587220 */ /* 0x000fe20000410000 */
[C---:B------:R-:W-:Y:S01]  /*1780*/  FADD.FTZ R189, R90.reuse, R189 ;  /* 0x000000bd5abd7221 */ /* 0x040fe20000010000 */
[----:B------:R-:W-:Y:S01]  /*1790*/  FFMA.FTZ R180, R90, R175, R180 ;  /* 0x000000af5ab47223 */ /* 0x000fe200000100b4 */
[C---:B------:R-:W-:Y:S01]  /*17a0*/  FADD.FTZ R48, -R151.reuse, R59 ;  /* 0x0000003b97307221 */ /* 0x040fe20000010100 */
[----:B------:R-:W-:-:S03]  /*17b0*/  FADD.FTZ R90, -R151, R104 ;  /* 0x00000068975a7221 */ /* 0x000fc60000010100 */
[C---:B------:R-:W-:Y:S01]  /*17c0*/  FMUL.FTZ R177, R147.reuse, R48 ;  /* 0x0000003093b17220 */ /* 0x040fe20000410000 */
[----:B------:R-:W-:Y:S01]  /*17d0*/  FMUL.FTZ R90, R147, R90 ;  /* 0x0000005a935a7220 */ /* 0x000fe20000410000 */
[----:B------:R-:W-:Y:S01]  /*17e0*/  FMUL.FTZ R178, R224, R91 ;  /* 0x0000005be0b27220 */ /* 0x000fe20000410000 */
[C---:B------:R-:W-:Y:S01]  /*17f0*/  FADD.FTZ R188, R91.reuse, R188 ;  /* 0x000000bc5bbc7221 */ /* 0x040fe20000010000 */
[----:B------:R-:W-:Y:S01]  /*1800*/  FMUL.FTZ R48, R222, R108 ;  /* 0x0000006cde307220 */ /* 0x000fe20000410000 */
[----:B------:R-:W-:Y:S01]  /*1810*/  FFMA.FTZ R181, R91, R177, R181 ;  /* 0x000000b15bb57223 */ /* 0x000fe200000100b5 */
[----:B------:R-:W-:Y:S01]  /*1820*/  FMUL.FTZ R174, R228, R89 ;  /* 0x00000059e4ae7220 */ /* 0x000fe20000410000 */
[C---:B------:R-:W-:Y:S01]  /*1830*/  FADD.FTZ R19, R112.reuse, R19 ;  /* 0x0000001370137221 */ /* 0x040fe20000010000 */
[----:B------:R-:W-:Y:S01]  /*1840*/  FFMA.FTZ R39, R112, R90, R39 ;  /* 0x0000005a70277223 */ /* 0x000fe20000010027 */
[----:B------:R-:W-:Y:S01]  /*1850*/  FFMA.FTZ R112, R223, R112, R48 ;  /* 0x00000070df707223 */ /* 0x000fe20000010030 */
[----:B------:R-:W-:Y:S01]  /*1860*/  FADD.FTZ R48, -R151, R105 ;  /* 0x0000006997307221 */ /* 0x000fe20000010100 */
[C---:B------:R-:W-:Y:S01]  /*1870*/  FADD.FTZ R190, R89.reuse, R190 ;  /* 0x000000be59be7221 */ /* 0x040fe20000010000 */
[----:B------:R-:W-:Y:S01]  /*1880*/  FFMA.FTZ R179, R89, R88, R179 ;  /* 0x0000005859b37223 */ /* 0x000fe200000100b3 */
[----:B------:R-:W-:Y:S01]  /*1890*/  IADD3 R89, PT, PT, R149, 0xa0, RZ ;  /* 0x000000a095597810 */ /* 0x000fe20007ffe0ff */
[----:B------:R-:W-:Y:S01]  /*18a0*/  FMUL.FTZ R91, R147, R48 ;  /* 0x00000030935b7220 */ /* 0x000fe20000410000 */
        /* <DEDUP_REMOVED lines=8> */
[----:B------:R-:W2:Y:S01]  /*1930*/  LDC.64 R60, c[0x0][0x438] ;  /* 0x00010e00ff3c7b82 */ /* 0x000ea20000000a00 */
[----:B------:R-:W-:Y:S01]  /*1940*/  FFMA.FTZ R113, R221, R113, R48 ;  /* 0x00000071dd717223 */ /* 0x000fe20000010030 */
[----:B-1----:R-:W-:-:S04]  /*1950*/  IMAD.WIDE.U32 R48, R89, 0x10, R50 ;  /* 0x0000001059307825 */ /* 0x002fc800078e0032 */
[C---:B0-----:R-:W-:Y:S02]  /*1960*/  IMAD.WIDE.U32 R52, R89.reuse, 0x10, R52 ;  /* 0x0000001059347825 */ /* 0x041fe400078e0034 */
[----:B------:R-:W3:Y:S02]  /*1970*/  LDG.E.128 R48, desc[UR10][R48.64] ;  /* 0x0000000a30307981 */ /* 0x000ee4000c1e1d00 */
[----:B------:R-:W-:Y:S02]  /*1980*/  IMAD.WIDE.U32 R56, R89, 0x10, R54 ;  /* 0x0000001059387825 */ /* 0x000fe400078e0036 */
[----:B------:R-:W4:Y:S04]  /*1990*/  LDG.E.128 R52, desc[UR10][R52.64] ;  /* 0x0000000a34347981 */ /* 0x000f28000c1e1d00 */
[----:B------:R-:W4:Y:S01]  /*19a0*/  LDG.E.128 R56, desc[UR10][R56.64] ;  /* 0x0000000a38387981 */ /* 0x000f22000c1e1d00 */
[----:B------:R-:W-:Y:S01]  /*19b0*/  FADD.FTZ R104, -R151, R106 ;  /* 0x0000006a97687221 */ /* 0x000fe20000010100 */
[C---:B------:R-:W-:Y:S01]  /*19c0*/  FADD.FTZ R21, R62.reuse, R21 ;  /* 0x000000153e157221 */ /* 0x040fe20000010000 */
[----:B------:R-:W-:Y:S01]  /*19d0*/  FFMA.FTZ R41, R62, R175, R41 ;  /* 0x000000af3e297223 */ /* 0x000fe20000010029 */
[----:B------:R-:W-:Y:S01]  /*19e0*/  FFMA.FTZ R176, R227, R62, R176 ;  /* 0x0000003ee3b07223 */ /* 0x000fe200000100b0 */
[----:B------:R-:W-:Y:S01]  /*19f0*/  FMUL.FTZ R104, R147, R104 ;  /* 0x0000006893687220 */ /* 0x000fe20000410000 */
[----:B------:R-:W-:Y:S01]  /*1a00*/  FMUL.FTZ R62, R218, R110 ;  /* 0x0000006eda3e7220 */ /* 0x000fe20000410000 */
[----:B--2---:R-:W-:Y:S01]  /*1a10*/  ISETP.NE.U32.AND P0, PT, R60, RZ, PT ;  /* 0x000000ff3c00720c */ /* 0x004fe20003f05070 */
[C---:B------:R-:W-:Y:S01]  /*1a20*/  FADD.FTZ R17, R114.reuse, R17 ;  /* 0x0000001172117221 */ /* 0x040fe20000010000 */
[----:B------:R-:W-:Y:S01]  /*1a30*/  FFMA.FTZ R37, R114, R104, R37 ;  /* 0x0000006872257223 */ /* 0x000fe20000010025 */
[----:B------:R-:W-:Y:S01]  /*1a40*/  FFMA.FTZ R114, R219, R114, R62 ;  /* 0x00000072db727223 */ /* 0x000fe2000001003e */
[----:B------:R-:W-:Y:S01]  /*1a50*/  ISETP.NE.AND.EX P0, PT, R61, RZ, PT, P0 ;  /* 0x000000ff3d00720c */ /* 0x000fe20003f05300 */
[----:B------:R-:W-:-:S04]  /*1a60*/  FADD.FTZ R62, -R151, R107 ;  /* 0x0000006b973e7221 */ /* 0x000fc80000010100 */
[----:B------:R-:W-:Y:S01]  /*1a70*/  FMUL.FTZ R105, R147, R62 ;  /* 0x0000003e93697220 */ /* 0x000fe20000410000 */
[----:B------:R-:W-:Y:S01]  /*1a80*/  FMUL.FTZ R62, R216, R111 ;  /* 0x0000006fd83e7220 */ /* 0x000fe20000410000 */
[----:B------:R-:W-:Y:S01]  /*1a90*/  FADD.FTZ R16, R115, R16 ;  /* 0x0000001073107221 */ /* 0x000fe20000010000 */
[----:B------:R-:W-:Y:S01]  /*1aa0*/  FADD.FTZ R20, R63, R20 ;  /* 0x000000143f147221 */ /* 0x000fe20000010000 */
[----:B------:R-:W-:Y:S01]  /*1ab0*/  FFMA.FTZ R36, R115, R105, R36 ;  /* 0x0000006973247223 */ /* 0x000fe20000010024 */
[----:B------:R-:W-:Y:S01]  /*1ac0*/  FFMA.FTZ R40, R63, R177, R40 ;  /* 0x000000b13f287223 */ /* 0x000fe20000010028 */
[----:B------:R-:W-:Y:S01]  /*1ad0*/  FFMA.FTZ R178, R225, R63, R178 ;  /* 0x0000003fe1b27223 */ /* 0x000fe200000100b2 */
[----:B------:R-:W-:Y:S02]  /*1ae0*/  FFMA.FTZ R115, R217, R115, R62 ;  /* 0x00000073d9737223 */ /* 0x000fe4000001003e */
[----:B------:R-:W0:Y:S02]  /*1af0*/  @P0 LDC.64 R62, c[0x0][0x438] ;  /* 0x00010e00ff3e0b82 */ /* 0x000e240000000a00 */
[----:B0-----:R-:W-:-:S05]  /*1b00*/  @P0 IMAD.WIDE.U32 R62, R149, 0x10, R62 ;  /* 0x00000010953e0825 */ /* 0x001fca00078e003e */
[----:B------:R0:W5:Y:S02]  /*1b10*/  @P0 LDG.E.128 R68, desc[UR10][R62.64] ;  /* 0x0000000a3e440981 */ /* 0x000164000c1e1d00 */
[----:B0-----:R-:W0:Y:S02]  /*1b20*/  @P1 LDC.64 R62, c[0x0][0x3b8] ;  /* 0x0000ee00ff3e1b82 */ /* 0x001e240000000a00 */
[----:B0-----:R-:W-:-:S05]  /*1b30*/  @P1 IMAD.WIDE.U32 R62, R149, 0x4, R62 ;  /* 0x00000004953e1825 */ /* 0x001fca00078e003e */
[----:B------:R0:W5:Y:S02]  /*1b40*/  @P1 LDG.E R124, desc[UR10][R62.64] ;  /* 0x0000000a3e7c1981 */ /* 0x000164000c1e1900 */
[----:B0-----:R-:W0:Y:S02]  /*1b50*/  @P0 LDC.64 R62, c[0x0][0x438] ;  /* 0x00010e00ff3e0b82 */ /* 0x001e240000000a00 */
        /* <DEDUP_REMOVED lines=17> */
[----:B0-----:R-:W0:Y:S01]  /*1c70*/  @P0 LDC.64 R62, c[0x0][0x438] ;  /* 0x00010e00ff3e0b82 */ /* 0x001e220000000a00 */
[C---:B------:R-:W-:Y:S01]  /*1c80*/  FADD.FTZ R185, R110.reuse, R185 ;  /* 0x000000b96eb97221 */ /* 0x040fe20000010000 */
[----:B------:R-:W-:Y:S01]  /*1c90*/  FFMA.FTZ R207, R110, R104, R207 ;  /* 0x000000686ecf7223 */ /* 0x000fe200000100cf */
[C---:B------:R-:W-:Y:S01]  /*1ca0*/  FADD.FTZ R184, R111.reuse, R184 ;  /* 0x000000b86fb87221 */ /* 0x040fe20000010000 */
[----:B------:R-:W-:Y:S01]  /*1cb0*/  FFMA.FTZ R206, R111, R105, R206 ;  /* 0x000000696fce7223 */ /* 0x000fe200000100ce */
[----:B---3--:R-:W-:-:S03]  /*1cc0*/  FADD.FTZ R48, -R151, R48 ;  /* 0x0000003097307221 */ /* 0x008fc60000010100 */
[----:B------:R-:W1:Y:S01]  /*1cd0*/  LDC.64 R110, c[0x0][0x3b0] ;  /* 0x0000ec00ff6e7b82 */ /* 0x000e620000000a00 */
[----:B------:R-:W-:Y:S01]  /*1ce0*/  FADD.FTZ R50, -R151, R50 ;  /* 0x0000003297327221 */ /* 0x000fe20000010100 */
[----:B0-----:R-:W-:-:S05]  /*1cf0*/  @P0 IMAD.WIDE.U32 R62, R153, 0x10, R62 ;  /* 0x00000010993e0825 */ /* 0x001fca00078e003e */
[----:B------:R0:W5:Y:S01]  /*1d00*/  @P0 LDG.E.128 R84, desc[UR10][R62.64] ;  /* 0x0000000a3e540981 */ /* 0x000162000c1e1d00 */
[----:B------:R-:W-:Y:S01]  /*1d10*/  FADD.FTZ R187, R108, R187 ;  /* 0x000000bb6cbb7221 */ /* 0x000fe20000010000 */
[----:B0-----:R-:W-:Y:S01]  /*1d20*/  FMUL.FTZ R62, R147, R48 ;  /* 0x00000030933e7220 */ /* 0x001fe20000410000 */
[----:B----4-:R-:W-:-:S04]  /*1d30*/  FMUL.FTZ R48, R214, R52 ;  /* 0x00000034d6307220 */ /* 0x010fc80000410000 */
[----:B------:R-:W-:Y:S01]  /*1d40*/  FFMA.FTZ R63, R215, R56, R48 ;  /* 0x00000038d73f7223 */ /* 0x000fe20000010030 */
[----:B------:R-:W-:Y:S01]  /*1d50*/  FMUL.FTZ R48, R212, R53 ;  /* 0x00000035d4307220 */ /* 0x000fe20000410000 */
[----:B------:R-:W-:Y:S01]  /*1d60*/  FFMA.FTZ R182, R108, R90, R182 ;  /* 0x0000005a6cb67223 */ /* 0x000fe200000100b6 */
[----:B------:R-:W-:Y:S01]  /*1d70*/  FMUL.FTZ R108, R147, R50 ;  /* 0x00000032936c7220 */ /* 0x000fe20000410000 */
[----:B------:R-:W-:Y:S01]  /*1d80*/  FADD.FTZ R51, -R151, R51 ;  /* 0x0000003397337221 */ /* 0x000fe20000010100 */
[----:B------:R-:W-:Y:S01]  /*1d90*/  FFMA.FTZ R107, R213, R57, R48 ;  /* 0x00000039d56b7223 */ /* 0x000fe20000010030 */
[----:B------:R-:W-:Y:S01]  /*1da0*/  FMUL.FTZ R48, R210, R54 ;  /* 0x00000036d2307220 */ /* 0x000fe20000410000 */
[C---:B------:R-:W-:Y:S01]  /*1db0*/  FADD.FTZ R186, R109.reuse, R186 ;  /* 0x000000ba6dba7221 */ /* 0x040fe20000010000 */
[----:B------:R-:W-:Y:S01]  /*1dc0*/  FFMA.FTZ R183, R109, R91, R183 ;  /* 0x0000005b6db77223 */ /* 0x000fe200000100b7 */
[C---:B------:R-:W-:Y:S01]  /*1dd0*/  FADD.FTZ R136, R58.reuse, R136 ;  /* 0x000000883a887221 */ /* 0x040fe20000010000 */
[----:B------:R-:W-:Y:S01]  /*1de0*/  FFMA.FTZ R135, R58, R108, R135 ;  /* 0x0000006c3a877223 */ /* 0x000fe20000010087 */
[----:B------:R-:W-:Y:S01]  /*1df0*/  FFMA.FTZ R58, R211, R58, R48 ;  /* 0x0000003ad33a7223 */ /* 0x000fe20000010030 */
[----:B------:R-:W-:Y:S01]  /*1e00*/  FMUL.FTZ R109, R147, R51 ;  /* 0x00000033936d7220 */ /* 0x000fe20000410000 */
[----:B------:R-:W-:Y:S01]  /*1e10*/  FADD.FTZ R49, -R151, R49 ;  /* 0x0000003197317221 */ /* 0x000fe20000010100 */
[----:B------:R-:W-:Y:S01]  /*1e20*/  FMUL.FTZ R48, R208, R55 ;  /* 0x00000037d0307220 */ /* 0x000fe20000410000 */
[C---:B------:R-:W-:Y:S01]  /*1e30*/  FADD.FTZ R140, R59.reuse, R140 ;  /* 0x0000008c3b8c7221 */ /* 0x040fe20000010000 */
[----:B------:R-:W-:Y:S01]  /*1e40*/  FFMA.FTZ R139, R59, R109, R139 ;  /* 0x0000006d3b8b7223 */ /* 0x000fe2000001008b */
[----:B------:R-:W-:Y:S01]  /*1e50*/  FMUL.FTZ R106, R147, R49 ;  /* 0x00000031936a7220 */ /* 0x000fe20000410000 */
[----:B------:R-:W-:Y:S01]  /*1e60*/  FFMA.FTZ R59, R209, R59, R48 ;  /* 0x0000003bd13b7223 */ /* 0x000fe20000010030 */
[----:B-1----:R-:W-:-:S04]  /*1e70*/  IMAD.WIDE.U32 R48, R149, 0x4, R110 ;  /* 0x0000000495307825 */ /* 0x002fc800078e006e */
[C---:B------:R-:W-:Y:S01]  /*1e80*/  FADD.FTZ R130, R52.reuse, R130 ;  /* 0x0000008234827221 */ /* 0x040fe20000010000 */
[----:B------:R-:W-:Y:S02]  /*1e90*/  FFMA.FTZ R131, R52, R62, R131 ;  /* 0x0000003e34837223 */ /* 0x000fe40000010083 */
[----:B------:R0:W5:Y:S01]  /*1ea0*/  LDG.E R52, desc[UR10][R48.64] ;  /* 0x0000000a30347981 */ /* 0x000162000c1e1900 */
[C---:B------:R-:W-:Y:S01]  /*1eb0*/  FADD.FTZ R133, R57.reuse, R133 ;  /* 0x0000008539857221 */ /* 0x040fe20000010000 */
[----:B------:R-:W-:Y:S01]  /*1ec0*/  FFMA.FTZ R132, R57, R106, R132 ;  /* 0x0000006a39847223 */ /* 0x000fe20000010084 */
[----:B0-----:R-:W-:-:S05]  /*1ed0*/  IMAD.WIDE.U32 R48, R148, 0x4, R110 ;  /* 0x0000000494307825 */ /* 0x001fca00078e006e */
[----:B------:R0:W5:Y:S01]  /*1ee0*/  LDG.E R57, desc[UR10][R48.64] ;  /* 0x0000000a30397981 */ /* 0x000162000c1e1900 */
[C---:B------:R-:W-:Y:S01]  /*1ef0*/  FADD.FTZ R129, R56.reuse, R129 ;  /* 0x0000008138817221 */ /* 0x040fe20000010000 */
[----:B------:R-:W-:Y:S01]  /*1f00*/  FFMA.FTZ R128, R56, R62, R128 ;  /* 0x0000003e38807223 */ /* 0x000fe20000010080 */
[----:B0-----:R-:W-:-:S05]  /*1f10*/  IMAD.WIDE.U32 R48, R146, 0x4, R110 ;  /* 0x0000000492307825 */ /* 0x001fca00078e006e */
[----:B------:R0:W5:Y:S02]  /*1f20*/  LDG.E R56, desc[UR10][R48.64] ;  /* 0x0000000a30387981 */ /* 0x000164000c1e1900 */
[----:B0-----:R-:W-:-:S05]  /*1f30*/  IMAD.WIDE.U32 R48, R150, 0x4, R110 ;  /* 0x0000000496307825 */ /* 0x001fca00078e006e */
[----:B------:R0:W5:Y:S01]  /*1f40*/  LDG.E R204, desc[UR10][R48.64] ;  /* 0x0000000a30cc7981 */ /* 0x000162000c1e1900 */
[----:B------:R-:W-:-:S04]  /*1f50*/  IMAD.WIDE.U32 R50, R89, 0x4, R110 ;  /* 0x0000000459327825 */ /* 0x000fc800078e006e */
[----:B0-----:R-:W-:-:S04]  /*1f60*/  IMAD.WIDE.U32 R48, R153, 0x4, R110 ;  /* 0x0000000499307825 */ /* 0x001fc800078e006e */
[C---:B------:R-:W-:Y:S01]  /*1f70*/  FADD.FTZ R143, R53.reuse, R143 ;  /* 0x0000008f358f7221 */ /* 0x040fe20000010000 */
[----:B------:R-:W-:Y:S01]  /*1f80*/  FFMA.FTZ R134, R53, R106, R134 ;  /* 0x0000006a35867223 */ /* 0x000fe20000010086 */
[----:B------:R-:W5:Y:S04]  /*1f90*/  LDG.E R110, desc[UR10][R50.64] ;  /* 0x0000000a326e7981 */ /* 0x000f68000c1e1900 */
[----:B------:R0:W5:Y:S02]  /*1fa0*/  LDG.E R111, desc[UR10][R48.64] ;  /* 0x0000000a306f7981 */ /* 0x000164000c1e1900 */
[----:B0-----:R-:W0:Y:S02]  /*1fb0*/  @P1 LDC.64 R48, c[0x0][0x3b8] ;  /* 0x0000ee00ff301b82 */ /* 0x001e240000000a00 */
[----:B0-----:R-:W-:-:S05]  /*1fc0*/  @P1 IMAD.WIDE.U32 R48, R153, 0x4, R48 ;  /* 0x0000000499301825 */ /* 0x001fca00078e0030 */
[----:B------:R0:W5:Y:S02]  /*1fd0*/  @P1 LDG.E R144, desc[UR10][R48.64] ;  /* 0x0000000a30901981 */ /* 0x000164000c1e1900 */
[----:B0-----:R-:W0:Y:S01]  /*1fe0*/  @P0 LDC.64 R48, c[0x0][0x438] ;  /* 0x00010e00ff300b82 */ /* 0x001e220000000a00 */
[----:B------:R-:W-:Y:S01]  /*1ff0*/  FFMA.FTZ R53, R0, R154, RZ ;  /* 0x0000009a00357223 */ /* 0x000fe200000100ff */
[----:B------:R-:W-:-:S03]  /*2000*/  FADD.FTZ R50, RZ, R154 ;  /* 0x0000009aff327221 */ /* 0x000fc60000010000 */
[----:B------:R-:W-:Y:S01]  /*2010*/  FFMA.FTZ R53, R152, R157, R53 ;  /* 0x0000009d98357223 */ /* 0x000fe20000010035 */
[----:B0-----:R-:W-:-:S05]  /*2020*/  @P0 IMAD.WIDE.U32 R48, R89, 0x10, R48 ;  /* 0x0000001059300825 */ /* 0x001fca00078e0030 */
[----:B------:R0:W5:Y:S02]  /*2030*/  @P0 LDG.E.128 R100, desc[UR10][R48.64] ;  /* 0x0000000a30640981 */ /* 0x000164000c1e1d00 */
[----:B0-----:R-:W0:Y:S01]  /*2040*/  @P1 LDC.64 R48, c[0x0][0x3b8] ;  /* 0x0000ee00ff301b82 */ /* 0x001e220000000a00 */
[----:B------:R-:W-:Y:S01]  /*2050*/  FADD.FTZ R51, R157, R50 ;  /* 0x000000329d337221 */ /* 0x000fe20000010000 */
[C---:B------:R-:W-:Y:S01]  /*2060*/  FADD.FTZ R137, R54.reuse, R137 ;  /* 0x0000008936897221 */ /* 0x040fe20000010000 */
        /* <DEDUP_REMOVED lines=8> */
[----:B0-----:R-:W-:-:S04]  /*20f0*/  @P1 IMAD.WIDE.U32 R48, R89, 0x4, R48 ;  /* 0x0000000459301825 */ /* 0x001fc800078e0030 */
[----:B------:R-:W-:Y:S01]  /*2100*/  FFMA.FTZ R50, R165, R164, R50 ;  /* 0x000000a4a5327223 */ /* 0x000fe20000010032 */
[----:B------:R0:W5:Y:S02]  /*2110*/  @P1 LDG.E R145, desc[UR10][R48.64] ;  /* 0x0000000a30911981 */ /* 0x000164000c1e1900 */
[----:B0-----:R-:W-:-:S04]  /*2120*/  FADD.FTZ R49, R163, R54 ;  /* 0x00000036a3317221 */ /* 0x001fc80000010000 */
        /* <DEDUP_REMOVED lines=31> */
[----:B------:R-:W-:Y:S01]  /*2320*/  UMOV UR4, 0xffffffff ;  /* 0xffffffff00047882 */ /* 0x000fe20000000000 */
[----:B------:R-:W-:Y:S01]  /*2330*/  ISETP.NE.U32.AND P2, PT, RZ, UR14, PT ;  /* 0x0000000eff007c0c */ /* 0x000fe2000bf45070 */
[----:B------:R-:W-:Y:S01]  /*2340*/  FFMA.FTZ R50, R108, R58, R51 ;  /* 0x0000003a6c327223 */ /* 0x000fe20000010033 */
[----:B------:R-:W-:Y:S01]  /*2350*/  FADD.FTZ R48, R49, R58 ;  /* 0x0000003a31307221 */ /* 0x000fe20000010000 */
[C---:B------:R-:W-:Y:S01]  /*2360*/  FADD.FTZ R141, R55.reuse, R141 ;  /* 0x0000008d378d7221 */ /* 0x040fe20000010000 */
[----:B------:R-:W-:Y:S01]  /*2370*/  FFMA.FTZ R142, R55, R109, R142 ;  /* 0x0000006d378e7223 */ /* 0x000fe2000001008e */
[----:B------:R-:W-:Y:S01]  /*2380*/  ISETP.NE.AND.EX P2, PT, RZ, UR15, PT, P2 ;  /* 0x0000000fff007c0c */ /* 0x000fe2000bf45320 */
[----:B------:R-:W-:Y:S01]  /*2390*/  FFMA.FTZ R49, R109, R59, R50 ;  /* 0x0000003b6d317223 */ /* 0x000fe20000010032 */
[----:B------:R-:W-:Y:S01]  /*23a0*/  FADD.FTZ R48, R48, R59 ;  /* 0x0000003b30307221 */ /* 0x000fe20000010000 */
        /* <DEDUP_REMOVED lines=19> */
.L_x_4033:
[----:B------:R-:W-:Y:S01]  /*24e0*/  FADD.FTZ R50, R48, R50 ;  /* 0x0000003230327221 */ /* 0x000fe20000010000 */
[----:B0-----:R-:W-:-:S03]  /*24f0*/  FADD.FTZ R51, R49, R51 ;  /* 0x0000003331337221 */ /* 0x001fc60000010000 */
        /* <DEDUP_REMOVED lines=12> */
[-CC-:B-1----:R-:W-:Y:S01]  /*25c0*/  FFMA.FTZ R49, R0, R151.reuse, R194.reuse ;  /* 0x0000009700317223 */ /* 0x182fe200000100c2 */
[-CC-:B------:R-:W-:Y:S01]  /*25d0*/  FFMA.FTZ R152, R152, R151.reuse, R194.reuse ;  /* 0x0000009798987223 */ /* 0x180fe200000100c2 */
[-CC-:B------:R-:W-:Y:S01]  /*25e0*/  FFMA.FTZ R0, R155, R151.reuse, R194.reuse ;  /* 0x000000979b007223 */ /* 0x180fe200000100c2 */
[----:B-----5:R-:W-:Y:S01]  /*25f0*/  LOP3.LUT P2, RZ, R52, 0xff, RZ, 0xc0, !PT ;  /* 0x000000ff34ff7812 */ /* 0x020fe2000784c0ff */
[----:B------:R-:W-:Y:S01]  /*2600*/  FADD.FTZ R154, R154, -R49 ;  /* 0x800000319a9a7221 */ /* 0x000fe20000010000 */
[----:B------:R-:W-:Y:S01]  /*2610*/  FFMA.FTZ R49, R156, R151, R194 ;  /* 0x000000979c317223 */ /* 0x000fe200000100c2 */
[----:B------:R-:W-:Y:S01]  /*2620*/  FADD.FTZ R152, R157, -R152 ;  /* 0x800000989d987221 */ /* 0x000fe20000010000 */
[----:B------:R-:W-:Y:S01]  /*2630*/  FADD.FTZ R0, R159, -R0 ;  /* 0x800000009f007221 */ /* 0x000fe20000010000 */
[C---:B------:R-:W-:Y:S01]  /*2640*/  FMUL.FTZ R154, R147.reuse, R154 ;  /* 0x0000009a939a7220 */ /* 0x040fe20000410000 */
[----:B------:R-:W-:Y:S01]  /*2650*/  FADD.FTZ R158, R158, -R49 ;  /* 0x800000319e9e7221 */ /* 0x000fe20000010000 */
[C---:B------:R-:W-:Y:S01]  /*2660*/  FMUL.FTZ R152, R147.reuse, R152 ;  /* 0x0000009893987220 */ /* 0x040fe20000410000 */
[C---:B------:R-:W-:Y:S01]  /*2670*/  FMUL.FTZ R0, R147.reuse, R0 ;  /* 0x0000000093007220 */ /* 0x040fe20000410000 */
[----:B------:R-:W-:Y:S01]  /*2680*/  FMUL.FTZ R154, R154, UR6 ;  /* 0x000000069a9a7c20 */ /* 0x000fe20008410000 */
[----:B------:R-:W-:Y:S01]  /*2690*/  FMUL.FTZ R158, R147, R158 ;  /* 0x0000009e939e7220 */ /* 0x000fe20000410000 */
[----:B------:R-:W-:Y:S01]  /*26a0*/  FMUL.FTZ R152, R152, UR6 ;  /* 0x0000000698987c20 */ /* 0x000fe20008410000 */
[----:B------:R-:W-:Y:S01]  /*26b0*/  FMUL.FTZ R0, R0, UR6 ;  /* 0x0000000600007c20 */ /* 0x000fe20008410000 */
[----:B------:R-:W-:Y:S01]  /*26c0*/  LOP3.LUT P3, RZ, R52, 0xff00, RZ, 0xc0, !PT ;  /* 0x0000ff0034ff7812 */ /* 0x000fe2000786c0ff */
[----:B------:R-:W-:Y:S01]  /*26d0*/  FMUL.FTZ R158, R158, UR6 ;  /* 0x000000069e9e7c20 */ /* 0x000fe20008410000 */
[----:B------:R-:W-:-:S02]  /*26e0*/  LOP3.LUT P4, RZ, R52, 0xff0000, RZ, 0xc0, !PT ;  /* 0x00ff000034ff7812 */ /* 0x000fc4000788c0ff */
[----:B------:R-:W-:Y:S02]  /*26f0*/  ISETP.GE.U32.AND P5, PT, R52, 0x1000000, PT ;  /* 0x010000003400780c */ /* 0x000fe40003fa6070 */
[----:B------:R-:W-:Y:S02]  /*2700*/  SEL R48, R154, RZ, P2 ;  /* 0x000000ff9a307207 */ /* 0x000fe40001000000 */
[----:B------:R-:W-:Y:S02]  /*2710*/  SEL R49, R152, RZ, P3 ;  /* 0x000000ff98317207 */ /* 0x000fe40001800000 */
[----:B------:R-:W-:Y:S02]  /*2720*/  SEL R50, R158, RZ, P4 ;  /* 0x000000ff9e327207 */ /* 0x000fe40002000000 */
[----:B------:R-:W-:Y:S01]  /*2730*/  SEL R51, R0, RZ, P5 ;  /* 0x000000ff00337207 */ /* 0x000fe20002800000 */
[----:B------:R-:W-:Y:S06]  /*2740*/  BRA `(.L_x_3976) ;  /* 0x0000000c00807947 */ /* 0x000fec0003800000 */
.L_x_3975:
        /* <DEDUP_REMOVED lines=25> */
.L_x_3974:
        /* <DEDUP_REMOVED lines=11> */
[C---:B------:R-:W-:Y:S01]  /*2990*/  LOP3.LUT P3, RZ, R52.reuse, 0xff00, RZ, 0xc0, !PT ;  /* 0x0000ff0034ff7812 */ /* 0x040fe2000786c0ff */
[----:B------:R-:W-:Y:S01]  /*29a0*/  FADD.FTZ R48, R157, -R152 ;  /* 0x800000989d307221 */ /* 0x000fe20000010000 */
[----:B------:R-:W-:Y:S01]  /*29b0*/  LOP3.LUT P4, RZ, R52, 0xff0000, RZ, 0xc0, !PT ;  /* 0x00ff000034ff7812 */ /* 0x000fe2000788c0ff */
[----:B------:R-:W-:Y:S01]  /*29c0*/  FADD.FTZ R49, R158, -R49 ;  /* 0x800000319e317221 */ /* 0x000fe20000010000 */
[----:B------:R-:W-:Y:S01]  /*29d0*/  ISETP.GE.U32.AND P5, PT, R52, 0x1000000, PT ;  /* 0x010000003400780c */ /* 0x000fe20003fa6070 */
[----:B------:R-:W-:Y:S01]  /*29e0*/  FADD.FTZ R52, R159, -R50 ;  /* 0x800000329f347221 */ /* 0x000fe20000010000 */
[C---:B------:R-:W-:Y:S01]  /*29f0*/  FFMA.FTZ R0, R147.reuse, R0, R68 ;  /* 0x0000000093007223 */ /* 0x040fe20000010044 */
[C---:B------:R-:W-:Y:S01]  /*2a00*/  FFMA.FTZ R48, R147.reuse, R48, R69 ;  /* 0x0000003093307223 */ /* 0x040fe20000010045 */
[C---:B------:R-:W-:Y:S01]  /*2a10*/  FFMA.FTZ R50, R147.reuse, R49, R70 ;  /* 0x0000003193327223 */ /* 0x040fe20000010046 */
[----:B------:R-:W-:Y:S01]  /*2a20*/  FFMA.FTZ R51, R147, R52, R71 ;  /* 0x0000003493337223 */ /* 0x000fe20000010047 */
[----:B------:R-:W-:Y:S01]  /*2a30*/  FMUL.FTZ R0, R0, UR6 ;  /* 0x0000000600007c20 */ /* 0x000fe20008410000 */
[----:B------:R-:W-:Y:S01]  /*2a40*/  FMUL.FTZ R49, R48, UR6 ;  /* 0x0000000630317c20 */ /* 0x000fe20008410000 */
[----:B------:R-:W-:Y:S01]  /*2a50*/  FMUL.FTZ R50, R50, UR6 ;  /* 0x0000000632327c20 */ /* 0x000fe20008410000 */
[----:B------:R-:W-:-:S02]  /*2a60*/  FMUL.FTZ R51, R51, UR6 ;  /* 0x0000000633337c20 */ /* 0x000fc40008410000 */
[----:B------:R-:W-:Y:S02]  /*2a70*/  SEL R48, R0, RZ, P2 ;  /* 0x000000ff00307207 */ /* 0x000fe40001000000 */
[----:B------:R-:W-:Y:S02]  /*2a80*/  SEL R49, R49, RZ, P3 ;  /* 0x000000ff31317207 */ /* 0x000fe40001800000 */
[----:B------:R-:W-:Y:S02]  /*2a90*/  SEL R50, R50, RZ, P4 ;  /* 0x000000ff32327207 */ /* 0x000fe40002000000 */
[----:B------:R-:W-:Y:S01]  /*2aa0*/  SEL R51, R51, RZ, P5 ;  /* 0x000000ff33337207 */ /* 0x000fe20002800000 */
[----:B------:R-:W-:Y:S06]  /*2ab0*/  BRA `(.L_x_3976) ;  /* 0x0000000800a47947 */ /* 0x000fec0003800000 */
.L_x_3977:
        /* <DEDUP_REMOVED lines=12> */
[----:B------:R-:W-:Y:S01]  /*2b80*/  FMUL.FTZ R48, R92, UR6 ;  /* 0x000000065c307c20 */ /* 0x000fe20008410000 */
[----:B------:R-:W-:Y:S01]  /*2b90*/  FMUL.FTZ R49, R93, UR6 ;  /* 0x000000065d317c20 */ /* 0x000fe20008410000 */
[----:B------:R-:W-:Y:S01]  /*2ba0*/  FMUL.FTZ R50, R94, UR6 ;  /* 0x000000065e327c20 */ /* 0x000fe20008410000 */
[----:B------:R-:W-:Y:S01]  /*2bb0*/  FMUL.FTZ R51, R95, UR6 ;  /* 0x000000065f337c20 */ /* 0x000fe20008410000 */
[----:B------:R-:W-:-:S02]  /*2bc0*/  LOP3.LUT P2, RZ, R52, 0xff, RZ, 0xc0, !PT ;  /* 0x000000ff34ff7812 */ /* 0x000fc4000784c0ff */
[C---:B------:R-:W-:Y:S02]  /*2bd0*/  LOP3.LUT P3, RZ, R52.reuse, 0xff00, RZ, 0xc0, !PT ;  /* 0x0000ff0034ff7812 */ /* 0x040fe4000786c0ff */
[C---:B------:R-:W-:Y:S02]  /*2be0*/  LOP3.LUT P4, RZ, R52.reuse, 0xff0000, RZ, 0xc0, !PT ;  /* 0x00ff000034ff7812 */ /* 0x040fe4000788c0ff */
[----:B------:R-:W-:Y:S02]  /*2bf0*/  ISETP.GE.U32.AND P5, PT, R52, 0x1000000, PT ;  /* 0x010000003400780c */ /* 0x000fe40003fa6070 */
[----:B------:R-:W-:Y:S02]  /*2c00*/  SEL R48, R48, RZ, P2 ;  /* 0x000000ff30307207 */ /* 0x000fe40001000000 */
[----:B------:R-:W-:Y:S02]  /*2c10*/  SEL R49, R49, RZ, P3 ;  /* 0x000000ff31317207 */ /* 0x000fe40001800000 */
[----:B------:R-:W-:-:S02]  /*2c20*/  SEL R50, R50, RZ, P4 ;  /* 0x000000ff32327207 */ /* 0x000fc40002000000 */
[----:B------:R-:W-:Y:S01]  /*2c30*/  SEL R51, R51, RZ, P5 ;  /* 0x000000ff33337207 */ /* 0x000fe20002800000 */
[----:B------:R-:W-:Y:S06]  /*2c40*/  BRA `(.L_x_3976) ;  /* 0x0000000800407947 */ /* 0x000fec0003800000 */
.L_x_3973:
        /* <DEDUP_REMOVED lines=9> */
[-CC-:B-1----:R-:W-:Y:S01]  /*2ce0*/  FFMA.FTZ R49, R0, R151.reuse, R194.reuse ;  /* 0x0000009700317223 */ /* 0x182fe200000100c2 */
[-C--:B------:R-:W-:Y:S01]  /*2cf0*/  FFMA.FTZ R0, R155, R151.reuse, R194 ;  /* 0x000000979b007223 */ /* 0x080fe200000100c2 */
[----:B-----5:R-:W-:Y:S01]  /*2d00*/  LOP3.LUT P5, RZ, R52, 0xff, RZ, 0xc0, !PT ;  /* 0x000000ff34ff7812 */ /* 0x020fe200078ac0ff */
[----:B------:R-:W-:Y:S01]  /*2d10*/  FADD.FTZ R152, R157, -R152 ;  /* 0x800000989d987221 */ /* 0x000fe20000010000 */
[----:B------:R-:W-:Y:S01]  /*2d20*/  FADD.FTZ R154, R154, -R49 ;  /* 0x800000319a9a7221 */ /* 0x000fe20000010000 */
[----:B------:R-:W-:Y:S01]  /*2d30*/  FFMA.FTZ R49, R156, R151, R194 ;  /* 0x000000979c317223 */ /* 0x000fe200000100c2 */
[----:B------:R-:W-:Y:S01]  /*2d40*/  FADD.FTZ R0, R159, -R0 ;  /* 0x800000009f007221 */ /* 0x000fe20000010000 */
[C---:B------:R-:W-:Y:S01]  /*2d50*/  FMUL.FTZ R152, R147.reuse, R152 ;  /* 0x0000009893987220 */ /* 0x040fe20000410000 */
[C---:B------:R-:W-:Y:S01]  /*2d60*/  FMUL.FTZ R154, R147.reuse, R154 ;  /* 0x0000009a939a7220 */ /* 0x040fe20000410000 */
[----:B------:R-:W-:Y:S01]  /*2d70*/  FADD.FTZ R158, R158, -R49 ;  /* 0x800000319e9e7221 */ /* 0x000fe20000010000 */
[----:B------:R-:W-:Y:S01]  /*2d80*/  LOP3.LUT P3, RZ, R52, 0xff00, RZ, 0xc0, !PT ;  /* 0x0000ff0034ff7812 */ /* 0x000fe2000786c0ff */
[----:B------:R-:W-:Y:S01]  /*2d90*/  FMUL.FTZ R152, R152, UR6 ;  /* 0x0000000698987c20 */ /* 0x000fe20008410000 */
[----:B------:R-:W-:Y:S01]  /*2da0*/  FMUL.FTZ R154, R154, UR6 ;  /* 0x000000069a9a7c20 */ /* 0x000fe20008410000 */
[----:B------:R-:W-:Y:S01]  /*2db0*/  LOP3.LUT P6, RZ, R124, 0xff, RZ, 0xc0, !PT ;  /* 0x000000ff7cff7812 */ /* 0x000fe200078cc0ff */
[C---:B------:R-:W-:Y:S01]  /*2dc0*/  FMUL.FTZ R158, R147.reuse, R158 ;  /* 0x0000009e939e7220 */ /* 0x040fe20000410000 */
[----:B------:R-:W-:Y:S01]  /*2dd0*/  FMUL.FTZ R0, R147, R0 ;  /* 0x0000000093007220 */ /* 0x000fe20000410000 */
[----:B------:R-:W-:-:S02]  /*2de0*/  SEL R49, R152, RZ, P3 ;  /* 0x000000ff98317207 */ /* 0x000fc40001800000 */
[----:B------:R-:W-:Y:S01]  /*2df0*/  SEL R48, R154, RZ, P5 ;  /* 0x000000ff9a307207 */ /* 0x000fe20002800000 */
[----:B------:R-:W-:Y:S01]  /*2e00*/  FMUL.FTZ R158, R158, UR6 ;  /* 0x000000069e9e7c20 */ /* 0x000fe20008410000 */
[----:B------:R-:W-:Y:S01]  /*2e10*/  SEL R96, R154, RZ, P6 ;  /* 0x000000ff9a607207 */ /* 0x000fe20003000000 */
[----:B------:R-:W-:Y:S01]  /*2e20*/  FMUL.FTZ R0, R0, UR6 ;  /* 0x0000000600007c20 */ /* 0x000fe20008410000 */
[C---:B------:R-:W-:Y:S02]  /*2e30*/  LOP3.LUT P4, RZ, R52.reuse, 0xff0000, RZ, 0xc0, !PT ;  /* 0x00ff000034ff7812 */ /* 0x040fe4000788c0ff */
[----:B------:R-:W-:Y:S02]  /*2e40*/  ISETP.GE.U32.AND P2, PT, R52, 0x1000000, PT ;  /* 0x010000003400780c */ /* 0x000fe40003f46070 */
[C---:B------:R-:W-:Y:S02]  /*2e50*/  LOP3.LUT P5, RZ, R124.reuse, 0xff00, RZ, 0xc0, !PT ;  /* 0x0000ff007cff7812 */ /* 0x040fe400078ac0ff */
[----:B------:R-:W-:-:S02]  /*2e60*/  LOP3.LUT P6, RZ, R124, 0xff0000, RZ, 0xc0, !PT ;  /* 0x00ff00007cff7812 */ /* 0x000fc400078cc0ff */
[----:B------:R-:W-:Y:S02]  /*2e70*/  ISETP.GE.U32.AND P3, PT, R124, 0x1000000, PT ;  /* 0x010000007c00780c */ /* 0x000fe40003f66070 */
[----:B------:R-:W-:Y:S02]  /*2e80*/  SEL R97, R152, RZ, P5 ;  /* 0x000000ff98617207 */ /* 0x000fe40002800000 */
[C---:B------:R-:W-:Y:S02]  /*2e90*/  SEL R50, R158.reuse, RZ, P4 ;  /* 0x000000ff9e327207 */ /* 0x040fe40002000000 */
[----:B------:R-:W-:Y:S02]  /*2ea0*/  SEL R98, R158, RZ, P6 ;  /* 0x000000ff9e627207 */ /* 0x000fe40003000000 */
[C---:B------:R-:W-:Y:S02]  /*2eb0*/  SEL R51, R0.reuse, RZ, P2 ;  /* 0x000000ff00337207 */ /* 0x040fe40001000000 */
[----:B------:R-:W-:Y:S01]  /*2ec0*/  SEL R99, R0, RZ, P3 ;  /* 0x000000ff00637207 */ /* 0x000fe20001800000 */
[----:B------:R-:W-:Y:S06]  /*2ed0*/  BRA `(.L_x_3976) ;  /* 0x00000004009c7947 */ /* 0x000fec0003800000 */
.L_x_3979:
[-CC-:B-1----:R-:W-:Y:S01]  /*2ee0*/  FFMA.FTZ R49, R0, R151.reuse, R194.reuse ;  /* 0x0000009700317223 */ /* 0x182fe200000100c2 */
[-CC-:B------:R-:W-:Y:S01]  /*2ef0*/  FFMA.FTZ R152, R152, R151.reuse, R194.reuse ;  /* 0x0000009798987223 */ /* 0x180fe200000100c2 */
        /* <DEDUP_REMOVED lines=9> */
[----:B------:R-:W-:Y:S01]  /*2f90*/  FMUL.FTZ R95, R147, R0 ;  /* 0x00000000935f7220 */ /* 0x000fe20000410000 */
[----:B------:R-:W-:Y:S01]  /*2fa0*/  FMUL.FTZ R96, R92, UR6 ;  /* 0x000000065c607c20 */ /* 0x000fe20008410000 */
[----:B------:R-:W-:Y:S01]  /*2fb0*/  FMUL.FTZ R97, R93, UR6 ;  /* 0x000000065d617c20 */ /* 0x000fe20008410000 */
[----:B------:R-:W-:Y:S01]  /*2fc0*/  FMUL.FTZ R94, R147, R94 ;  /* 0x0000005e935e7220 */ /* 0x000fe20000410000 */
[----:B------:R-:W-:Y:S01]  /*2fd0*/  LOP3.LUT P5, RZ, R52, 0xff00, RZ, 0xc0, !PT ;  /* 0x0000ff0034ff7812 */ /* 0x000fe200078ac0ff */
        /* <DEDUP_REMOVED lines=8> */
[C---:B------:R-:W-:Y:S02]  /*3060*/  LOP3.LUT P2, RZ, R124.reuse, 0xff00, RZ, 0xc0, !PT ;  /* 0x0000ff007cff7812 */ /* 0x040fe4000784c0ff */
[----:B------:R-:W-:-:S02]  /*3070*/  LOP3.LUT P6, RZ, R124, 0xff0000, RZ, 0xc0, !PT ;  /* 0x00ff00007cff7812 */ /* 0x000fc400078cc0ff */
[----:B------:R-:W-:Y:S02]  /*3080*/  ISETP.GE.U32.AND P5, PT, R124, 0x1000000, PT ;  /* 0x010000007c00780c */ /* 0x000fe40003fa6070 */
[C---:B------:R-:W-:Y:S02]  /*3090*/  SEL R50, R98.reuse, RZ, P4 ;  /* 0x000000ff62327207 */ /* 0x040fe40002000000 */
[----:B------:R-:W-:Y:S02]  /*30a0*/  SEL R51, R99, RZ, P3 ;  /* 0x000000ff63337207 */ /* 0x000fe40001800000 */
[----:B------:R-:W-:Y:S02]  /*30b0*/  SEL R97, R97, RZ, P2 ;  /* 0x000000ff61617207 */ /* 0x000fe40001000000 */
[----:B------:R-:W-:Y:S02]  /*30c0*/  SEL R98, R98, RZ, P6 ;  /* 0x000000ff62627207 */ /* 0x000fe40003000000 */
[----:B------:R-:W-:Y:S01]  /*30d0*/  SEL R99, R99, RZ, P5 ;  /* 0x000000ff63637207 */ /* 0x000fe20002800000 */
[----:B------:R-:W-:Y:S06]  /*30e0*/  BRA `(.L_x_3976) ;  /* 0x0000000400187947 */ /* 0x000fec0003800000 */
.L_x_3978:
        /* <DEDUP_REMOVED lines=20> */
[----:B------:R-:W-:Y:S01]  /*3230*/  LOP3.LUT P5, RZ, R52, 0xff00, RZ, 0xc0, !PT ;  /* 0x0000ff0034ff7812 */ /* 0x000fe200078ac0ff */
[----:B------:R-:W-:Y:S01]  /*3240*/  FFMA.FTZ R0, R147, R0, R71 ;  /* 0x0000000093007223 */ /* 0x000fe20000010047 */
[----:B------:R-:W-:Y:S01]  /*3250*/  SEL R48, R49, RZ, P2 ;  /* 0x000000ff31307207 */ /* 0x000fe20001000000 */
[----:B------:R-:W-:Y:S01]  /*3260*/  FMUL.FTZ R51, R51, UR6 ;  /* 0x0000000633337c20 */ /* 0x000fe20008410000 */
[----:B------:R-:W-:Y:S01]  /*3270*/  SEL R96, R49, RZ, P6 ;  /* 0x000000ff31607207 */ /* 0x000fe20003000000 */
[----:B------:R-:W-:Y:S01]  /*3280*/  FMUL.FTZ R0, R0, UR6 ;  /* 0x0000000600007c20 */ /* 0x000fe20008410000 */
[----:B------:R-:W-:-:S02]  /*3290*/  LOP3.LUT P4, RZ, R52, 0xff0000, RZ, 0xc0, !PT ;  /* 0x00ff000034ff7812 */ /* 0x000fc4000788c0ff */
[----:B------:R-:W-:Y:S02]  /*32a0*/  LOP3.LUT P6, RZ, R124, 0xff0000, RZ, 0xc0, !PT ;  /* 0x00ff00007cff7812 */ /* 0x000fe400078cc0ff */
[----:B------:R-:W-:Y:S02]  /*32b0*/  SEL R49, R152, RZ, P5 ;  /* 0x000000ff98317207 */ /* 0x000fe40002800000 */
[----:B------:R-:W-:Y:S02]  /*32c0*/  ISETP.GE.U32.AND P3, PT, R52, 0x1000000, PT ;  /* 0x010000003400780c */ /* 0x000fe40003f66070 */
[C---:B------:R-:W-:Y:S02]  /*32d0*/  LOP3.LUT P2, RZ, R124.reuse, 0xff00, RZ, 0xc0, !PT ;  /* 0x0000ff007cff7812 */ /* 0x040fe4000784c0ff */
[----:B------:R-:W-:Y:S02]  /*32e0*/  ISETP.GE.U32.AND P5, PT, R124, 0x1000000, PT ;  /* 0x010000007c00780c */ /* 0x000fe40003fa6070 */
[----:B------:R-:W-:-:S02]  /*32f0*/  SEL R50, R51, RZ, P4 ;  /* 0x000000ff33327207 */ /* 0x000fc40002000000 */
[----:B------:R-:W-:Y:S02]  /*3300*/  SEL R98, R51, RZ, P6 ;  /* 0x000000ff33627207 */ /* 0x000fe40003000000 */
[----:B------:R-:W-:Y:S02]  /*3310*/  SEL R97, R152, RZ, P2 ;  /* 0x000000ff98617207 */ /* 0x000fe40001000000 */
[C---:B------:R-:W-:Y:S02]  /*3320*/  SEL R51, R0.reuse, RZ, P3 ;  /* 0x000000ff00337207 */ /* 0x040fe40001800000 */
[----:B------:R-:W-:Y:S01]  /*3330*/  SEL R99, R0, RZ, P5 ;  /* 0x000000ff00637207 */ /* 0x000fe20002800000 */
[----:B------:R-:W-:Y:S06]  /*3340*/  BRA `(.L_x_3976) ;  /* 0x0000000000807947 */ /* 0x000fec0003800000 */
.L_x_3980:
        /* <DEDUP_REMOVED lines=13> */
[----:B------:R-:W-:Y:S01]  /*3420*/  FMUL.FTZ R97, R93, UR6 ;  /* 0x000000065d617c20 */ /* 0x000fe20008410000 */
[----:B------:R-:W-:Y:S01]  /*3430*/  FFMA.FTZ R95, R147, R0, R71 ;  /* 0x00000000935f7223 */ /* 0x000fe20000010047 */
        /* <DEDUP_REMOVED lines=16> */
[----:B------:R-:W-:-:S07]  /*3540*/  SEL R99, R99, RZ, P5 ;  /* 0x000000ff63637207 */ /* 0x000fce0002800000 */
.L_x_3976:
        /* <DEDUP_REMOVED lines=12> */
[----:B------:R-:W-:Y:S05]  /*3610*/  @!P0 BRA `(.L_x_3982) ;  /* 0x00000004000c8947 */ /* 0x000fea0003800000 */
[----:B------:R-:W-:Y:S05]  /*3620*/  @!P2 BRA `(.L_x_3983) ;  /* 0x000000000084a947 */ /* 0x000fea0003800000 */
        /* <DEDUP_REMOVED lines=8> */
[C---:B------:R-:W-:Y:S01]  /*36b0*/  FFMA.FTZ R92, R147.reuse, R49, R72 ;  /* 0x00000031935c7223 */ /* 0x040fe20000010048 */
[----:B------:R-:W-:Y:S01]  /*36c0*/  FFMA.FTZ R93, R147, R0, R73 ;  /* 0x00000000935d7223 */ /* 0x000fe20000010049 */
[----:B------:R-:W-:Y:S01]  /*36d0*/  FADD.FTZ R168, R168, -R167 ;  /* 0x800000a7a8a87221 */ /* 0x000fe20000010000 */
[----:B------:R-:W-:Y:S01]  /*36e0*/  LOP3.LUT P6, RZ, R57, 0xff00, RZ, 0xc0, !PT ;  /* 0x0000ff0039ff7812 */ /* 0x000fe200078cc0ff */
[----:B------:R-:W-:Y:S01]  /*36f0*/  FMUL.FTZ R96, R92, UR6 ;  /* 0x000000065c607c20 */ /* 0x000fe20008410000 */
[----:B------:R-:W-:Y:S01]  /*3700*/  FMUL.FTZ R97, R93, UR6 ;  /* 0x000000065d617c20 */ /* 0x000fe20008410000 */
[C---:B------:R-:W-:Y:S01]  /*3710*/  FFMA.FTZ R94, R147.reuse, R165, R74 ;  /* 0x000000a5935e7223 */ /* 0x040fe2000001004a */
[----:B------:R-:W-:Y:S01]  /*3720*/  FFMA.FTZ R95, R147, R168, R75 ;  /* 0x000000a8935f7223 */ /* 0x000fe2000001004b */
[----:B------:R-:W-:-:S02]  /*3730*/  LOP3.LUT P3, RZ, R57, 0xff0000, RZ, 0xc0, !PT ;  /* 0x00ff000039ff7812 */ /* 0x000fc4000786c0ff */
[----:B------:R-:W-:Y:S01]  /*3740*/  SEL R48, R96, RZ, P5 ;  /* 0x000000ff60307207 */ /* 0x000fe20002800000 */
[----:B------:R-:W-:Y:S01]  /*3750*/  FMUL.FTZ R98, R94, UR6 ;  /* 0x000000065e627c20 */ /* 0x000fe20008410000 */
[----:B------:R-:W-:Y:S01]  /*3760*/  LOP3.LUT P5, RZ, R125, 0xff, RZ, 0xc0, !PT ;  /* 0x000000ff7dff7812 */ /* 0x000fe200078ac0ff */
[----:B------:R-:W-:Y:S01]  /*3770*/  FMUL.FTZ R99, R95, UR6 ;  /* 0x000000065f637c20 */ /* 0x000fe20008410000 */
[----:B------:R-:W-:Y:S02]  /*3780*/  SEL R49, R97, RZ, P6 ;  /* 0x000000ff61317207 */ /* 0x000fe40003000000 */
[----:B------:R-:W-:Y:S02]  /*3790*/  SEL R96, R96, RZ, P5 ;  /* 0x000000ff60607207 */ /* 0x000fe40002800000 */
[----:B------:R-:W-:Y:S02]  /*37a0*/  LOP3.LUT P5, RZ, R125, 0xff00, RZ, 0xc0, !PT ;  /* 0x0000ff007dff7812 */ /* 0x000fe400078ac0ff */
[----:B------:R-:W-:-:S02]  /*37b0*/  ISETP.GE.U32.AND P4, PT, R57, 0x1000000, PT ;  /* 0x010000003900780c */ /* 0x000fc40003f86070 */
[----:B------:R-:W-:Y:S02]  /*37c0*/  SEL R97, R97, RZ, P5 ;  /* 0x000000ff61617207 */ /* 0x000fe40002800000 */
[C---:B------:R-:W-:Y:S02]  /*37d0*/  LOP3.LUT P6, RZ, R125.reuse, 0xff0000, RZ, 0xc0, !PT ;  /* 0x00ff00007dff7812 */ /* 0x040fe400078cc0ff */
[----:B------:R-:W-:Y:S02]  /*37e0*/  ISETP.GE.U32.AND P5, PT, R125, 0x1000000, PT ;  /* 0x010000007d00780c */ /* 0x000fe40003fa6070 */
[C---:B------:R-:W-:Y:S02]  /*37f0*/  SEL R50, R98.reuse, RZ, P3 ;  /* 0x000000ff62327207 */ /* 0x040fe40001800000 */
[----:B------:R-:W-:Y:S02]  /*3800*/  SEL R51, R99, RZ, P4 ;  /* 0x000000ff63337207 */ /* 0x000fe40002000000 */
[----:B------:R-:W-:-:S02]  /*3810*/  SEL R98, R98, RZ, P6 ;  /* 0x000000ff62627207 */ /* 0x000fc40003000000 */
[----:B------:R-:W-:Y:S01]  /*3820*/  SEL R99, R99, RZ, P5 ;  /* 0x000000ff63637207 */ /* 0x000fe20002800000 */
[----:B------:R-:W-:Y:S06]  /*3830*/  BRA `(.L_x_3984) ;  /* 0x0000000c00287947 */ /* 0x000fec0003800000 */
.L_x_3983:
        /* <DEDUP_REMOVED lines=21> */
[----:B------:R-:W-:Y:S02]  /*3990*/  ISETP.GE.U32.AND P4, PT, R57, 0x1000000, PT ;  /* 0x010000003900780c */ /* 0x000fe40003f86070 */
[----:B------:R-:W-:Y:S02]  /*39a0*/  SEL R96, R49, RZ, P5 ;  /* 0x000000ff31607207 */ /* 0x000fe40002800000 */
[----:B------:R-:W-:Y:S02]  /*39b0*/  LOP3.LUT P5, RZ, R125, 0xff00, RZ, 0xc0, !PT ;  /* 0x0000ff007dff7812 */ /* 0x000fe400078ac0ff */
[----:B------:R-:W-:-:S02]  /*39c0*/  SEL R49, R0, RZ, P6 ;  /* 0x000000ff00317207 */ /* 0x000fc40003000000 */
        /* <DEDUP_REMOVED lines=8> */
.L_x_3982:
        /* <DEDUP_REMOVED lines=12> */
[----:B------:R-:W-:Y:S01]  /*3b10*/  LOP3.LUT P6, RZ, R57, 0xff00, RZ, 0xc0, !PT ;  /* 0x0000ff0039ff7812 */ /* 0x000fe200078cc0ff */
[----:B------:R-:W-:Y:S01]  /*3b20*/  FMUL.FTZ R96, R92, UR6 ;  /* 0x000000065c607c20 */ /* 0x000fe20008410000 */
[----:B------:R-:W-:Y:S01]  /*3b30*/  FMUL.FTZ R97, R93, UR6 ;  /* 0x000000065d617c20 */ /* 0x000fe20008410000 */
[C---:B------:R-:W-:Y:S01]  /*3b40*/  FMUL.FTZ R94, R147.reuse, R94 ;  /* 0x0000005e935e7220 */ /* 0x040fe20000410000 */
[----:B------:R-:W-:Y:S01]  /*3b50*/  FMUL.FTZ R95, R147, R168 ;  /* 0x000000a8935f7220 */ /* 0x000fe20000410000 */
        /* <DEDUP_REMOVED lines=17> */
.L_x_3985:
        /* <DEDUP_REMOVED lines=19> */
[C---:B------:R-:W-:Y:S01]  /*3da0*/  LOP3.LUT P5, RZ, R125.reuse, 0xff, RZ, 0xc0, !PT ;  /* 0x000000ff7dff7812 */ /* 0x040fe200078ac0ff */
        /* <DEDUP_REMOVED lines=13> */
.L_x_3981:
[----:B------:R-:W-:Y:S05]  /*3e80*/  @!P0 BRA `(.L_x_3986) ;  /* 0x0000000000cc8947 */ /* 0x000fea0003800000 */
        /* <DEDUP_REMOVED lines=26> */
.L_x_3987:
        /* <DEDUP_REMOVED lines=17> */
[----:B------:R-:W-:-:S02]  /*4140*/  LOP3.LUT P4, RZ, R57, 0xff00, RZ, 0xc0, !PT ;  /* 0x0000ff0039ff7812 */ /* 0x000fc4000788c0ff */
[C---:B------:R-:W-:Y:S02]  /*4150*/  LOP3.LUT P5, RZ, R57.reuse, 0xff0000, RZ, 0xc0, !PT ;  /* 0x00ff000039ff7812 */ /* 0x040fe400078ac0ff */
[----:B------:R-:W-:Y:S02]  /*4160*/  ISETP.GE.U32.AND P6, PT, R57, 0x1000000, PT ;  /* 0x010000003900780c */ /* 0x000fe40003fc6070 */
[----:B------:R-:W-:Y:S02]  /*4170*/  SEL R48, R49, RZ, P3 ;  /* 0x000000ff31307207 */ /* 0x000fe40001800000 */
[----:B------:R-:W-:Y:S02]  /*4180*/  SEL R49, R0, RZ, P4 ;  /* 0x000000ff00317207 */ /* 0x000fe40002000000 */
[----:B------:R-:W-:Y:S02]  /*4190*/  SEL R50, R165, RZ, P5 ;  /* 0x000000ffa5327207 */ /* 0x000fe40002800000 */
[----:B------:R-:W-:Y:S01]  /*41a0*/  SEL R51, R168, RZ, P6 ;  /* 0x000000ffa8337207 */ /* 0x000fe20003000000 */
[----:B------:R-:W-:Y:S06]  /*41b0*/  BRA `(.L_x_3984) ;  /* 0x0000000000c87947 */ /* 0x000fec0003800000 */
.L_x_3986:
        /* <DEDUP_REMOVED lines=26> */
.L_x_3988:
        /* <DEDUP_REMOVED lines=23> */
[----:B------:R-:W-:-:S07]  /*44d0*/  SEL R51, R168, RZ, P6 ;  /* 0x000000ffa8337207 */ /* 0x000fce0003000000 */
.L_x_3984:
[----:B------:R-:W0:Y:S08]  /*44e0*/  @P2 LDC.64 R54, c[0x0][0x478] ;  /* 0x00011e00ff362b82 */ /* 0x000e300000000a00 */
[----:B------:R-:W1:Y:S01]  /*44f0*/  @P1 LDC.64 R52, c[0x0][0x470] ;  /* 0x00011c00ff341b82 */ /* 0x000e620000000a00 */
[----:B0-----:R-:W-:-:S05]  /*4500*/  @P2 IMAD.WIDE.U32 R54, R148, 0x10, R54 ;  /* 0x0000001094362825 */ /* 0x001fca00078e0036 */
[----:B------:R0:W-:Y:S01]  /*4510*/  @P2 STG.E.128 desc[UR10][R54.64], R92 ;  /* 0x0000005c36002986 */ /* 0x0001e2000c101d0a */
[----:B-1----:R-:W-:-:S04]  /*4520*/  @P1 IMAD.WIDE.U32 R52, R148, 0x10, R52 ;  /* 0x0000001094341825 */ /* 0x002fc800078e0034 */
[----:B0-----:R-:W-:-:S05]  /*4530*/  IMAD.WIDE.U32 R54, R148, 0x10, R60 ;  /* 0x0000001094367825 */ /* 0x001fca00078e003c */
[----:B------:R0:W-:Y:S04]  /*4540*/  STG.E.128 desc[UR10][R54.64], R48 ;  /* 0x0000003036007986 */ /* 0x0001e8000c101d0a */
[----:B------:R0:W-:Y:S01]  /*4550*/  @P1 STG.E.128 desc[UR10][R52.64], R96 ;  /* 0x0000006034001986 */ /* 0x0001e2000c101d0a */
[----:B------:R-:W-:Y:S05]  /*4560*/  @!P1 BRA `(.L_x_3989) ;  /* 0x00000008001c9947 */ /* 0x000fea0003800000 */
[----:B------:R-:W-:Y:S05]  /*4570*/  @!P0 BRA `(.L_x_3990) ;  /* 0x00000004000c8947 */ /* 0x000fea0003800000 */
[----:B------:R-:W-:Y:S05]  /*4580*/  @!P2 BRA `(.L_x_3991) ;  /* 0x000000000084a947 */ /* 0x000fea0003800000 */
[-CC-:B------:R-:W-:Y:S01]  /*4590*/  FFMA.FTZ R166, R166, R151.reuse, R194.reuse ;  /* 0x00000097a6a67223 */ /* 0x180fe200000100c2 */
[-CC-:B0-----:R-:W-:Y:S01]  /*45a0*/  FFMA.FTZ R49, R64, R151.reuse, R194.reuse ;  /* 0x0000009740317223 */ /* 0x181fe200000100c2 */
        /* <DEDUP_REMOVED lines=31> */
.L_x_3991:
        /* <DEDUP_REMOVED lines=9> */
[C---:B------:R-:W-:Y:S01]  /*4830*/  FFMA.FTZ R170, R147.reuse, R170, R77 ;  /* 0x000000aa93aa7223 */ /* 0x040fe2000001004d */
        /* <DEDUP_REMOVED lines=23> */
.L_x_3990:
        /* <DEDUP_REMOVED lines=34> */
.L_x_3993:
        /* <DEDUP_REMOVED lines=33> */
.L_x_3989:
[----:B------:R-:W-:Y:S05]  /*4de0*/  @!P0 BRA `(.L_x_3994) ;  /* 0x0000000000cc8947 */ /* 0x000fea0003800000 */
[----:B------:R-:W-:Y:S05]  /*4df0*/  @!P2 BRA `(.L_x_3995) ;  /* 0x000000000064a947 */ /* 0x000fea0003800000 */
        /* <DEDUP_REMOVED lines=25> */
.L_x_3995:
        /* <DEDUP_REMOVED lines=25> */
.L_x_3994:
        /* <DEDUP_REMOVED lines=26> */
.L_x_3996:
        /* <DEDUP_REMOVED lines=24> */
.L_x_3992:
        /* <DEDUP_REMOVED lines=44> */
.L_x_3999:
        /* <DEDUP_REMOVED lines=33> */
.L_x_3998:
        /* <DEDUP_REMOVED lines=34> */
.L_x_4001:
        /* <DEDUP_REMOVED lines=33> */
.L_x_3997:
        /* <DEDUP_REMOVED lines=27> */
.L_x_4003:
        /* <DEDUP_REMOVED lines=25> */
.L_x_4002:
        /* <DEDUP_REMOVED lines=26> */
.L_x_4004:
        /* <DEDUP_REMOVED lines=24> */
.L_x_4000:
        /* <DEDUP_REMOVED lines=14> */
[----:B------:R-:W-:Y:S01]  /*6480*/  FFMA.FTZ R50, R105, R151, R194 ;  /* 0x0000009769327223 */ /* 0x000fe200000100c2 */
[----:B------:R-:W-:Y:S01]  /*6490*/  FADD.FTZ R49, R112, -R49 ;  /* 0x8000003170317221 */ /* 0x000fe20000010000 */
[----:B------:R-:W-:Y:S01]  /*64a0*/  FADD.FTZ R0, R113, -R0 ;  /* 0x8000000071007221 */ /* 0x000fe20000010000 */
[----:B------:R-:W-:Y:S01]  /*64b0*/  LOP3.LUT P6, RZ, R111, 0xff00, RZ, 0xc0, !PT ;  /* 0x0000ff006fff7812 */ /* 0x000fe200078cc0ff */
[----:B------:R-:W-:Y:S01]  /*64c0*/  FADD.FTZ R50, R115, -R50 ;  /* 0x8000003273327221 */ /* 0x000fe20000010000 */
[C---:B------:R-:W-:Y:S01]  /*64d0*/  FFMA.FTZ R92, R147.reuse, R49, R84 ;  /* 0x00000031935c7223 */ /* 0x040fe20000010054 */
[----:B------:R-:W-:Y:S01]  /*64e0*/  FFMA.FTZ R49, R104, R151, R194 ;  /* 0x0000009768317223 */ /* 0x000fe200000100c2 */
[C---:B------:R-:W-:Y:S01]  /*64f0*/  FFMA.FTZ R93, R147.reuse, R0, R85 ;  /* 0x00000000935d7223 */ /* 0x040fe20000010055 */
[----:B------:R-:W-:Y:S01]  /*6500*/  FFMA.FTZ R95, R147, R50, R87 ;  /* 0x00000032935f7223 */ /* 0x000fe20000010057 */
[----:B------:R-:W-:Y:S01]  /*6510*/  FMUL.FTZ R96, R92, UR6 ;  /* 0x000000065c607c20 */ /* 0x000fe20008410000 */
[----:B------:R-:W-:Y:S01]  /*6520*/  FADD.FTZ R49, R114, -R49 ;  /* 0x8000003172317221 */ /* 0x000fe20000010000 */
[----:B------:R-:W-:Y:S01]  /*6530*/  FMUL.FTZ R97, R93, UR6 ;  /* 0x000000065d617c20 */ /* 0x000fe20008410000 */
[----:B------:R-:W-:Y:S01]  /*6540*/  FMUL.FTZ R99, R95, UR6 ;  /* 0x000000065f637c20 */ /* 0x000fe20008410000 */
[----:B------:R-:W-:Y:S01]  /*6550*/  LOP3.LUT P3, RZ, R111, 0xff0000, RZ, 0xc0, !PT ;  /* 0x00ff00006fff7812 */ /* 0x000fe2000786c0ff */
[----:B------:R-:W-:Y:S01]  /*6560*/  FFMA.FTZ R94, R147, R49, R86 ;  /* 0x00000031935e7223 */ /* 0x000fe20000010056 */
[----:B------:R-:W-:-:S02]  /*6570*/  SEL R48, R96, RZ, P5 ;  /* 0x000000ff60307207 */ /* 0x000fc40002800000 */
[----:B------:R-:W-:Y:S01]  /*6580*/  LOP3.LUT P5, RZ, R144, 0xff, RZ, 0xc0, !PT ;  /* 0x000000ff90ff7812 */ /* 0x000fe200078ac0ff */
[----:B------:R-:W-:Y:S01]  /*6590*/  FMUL.FTZ R98, R94, UR6 ;  /* 0x000000065e627c20 */ /* 0x000fe20008410000 */
[----:B------:R-:W-:Y:S02]  /*65a0*/  SEL R49, R97, RZ, P6 ;  /* 0x000000ff61317207 */ /* 0x000fe40003000000 */
[----:B------:R-:W-:Y:S02]  /*65b0*/  SEL R96, R96, RZ, P5 ;  /* 0x000000ff60607207 */ /* 0x000fe40002800000 */
[----:B------:R-:W-:Y:S02]  /*65c0*/  LOP3.LUT P5, RZ, R144, 0xff00, RZ, 0xc0, !PT ;  /* 0x0000ff0090ff7812 */ /* 0x000fe400078ac0ff */
[----:B------:R-:W-:Y:S02]  /*65d0*/  ISETP.GE.U32.AND P4, PT, R111, 0x1000000, PT ;  /* 0x010000006f00780c */ /* 0x000fe40003f86070 */
[----:B------:R-:W-:-:S02]  /*65e0*/  SEL R97, R97, RZ, P5 ;  /* 0x000000ff61617207 */ /* 0x000fc40002800000 */
[C---:B------:R-:W-:Y:S02]  /*65f0*/  LOP3.LUT P6, RZ, R144.reuse, 0xff0000, RZ, 0xc0, !PT ;  /* 0x00ff000090ff7812 */ /* 0x040fe400078cc0ff */
[----:B------:R-:W-:Y:S02]  /*6600*/  ISETP.GE.U32.AND P5, PT, R144, 0x1000000, PT ;  /* 0x010000009000780c */ /* 0x000fe40003fa6070 */
[C---:B------:R-:W-:Y:S02]  /*6610*/  SEL R50, R98.reuse, RZ, P3 ;  /* 0x000000ff62327207 */ /* 0x040fe40001800000 */
[C---:B------:R-:W-:Y:S02]  /*6620*/  SEL R51, R99.reuse, RZ, P4 ;  /* 0x000000ff63337207 */ /* 0x040fe40002000000 */
[----:B------:R-:W-:Y:S02]  /*6630*/  SEL R98, R98, RZ, P6 ;  /* 0x000000ff62627207 */ /* 0x000fe40003000000 */
[----:B------:R-:W-:Y:S01]  /*6640*/  SEL R99, R99, RZ, P5 ;  /* 0x000000ff63637207 */ /* 0x000fe20002800000 */
[----:B------:R-:W-:Y:S06]  /*6650*/  BRA `(.L_x_4008) ;  /* 0x0000000c00287947 */ /* 0x000fec0003800000 */
.L_x_4007:
        /* <DEDUP_REMOVED lines=25> */
[----:B------:R-:W-:Y:S02]  /*67f0*/  LOP3.LUT P6, RZ, R144, 0xff0000, RZ, 0xc0, !PT ;  /* 0x00ff000090ff7812 */ /* 0x000fe400078cc0ff */
[----:B------:R-:W-:Y:S02]  /*6800*/  SEL R97, R0, RZ, P5 ;  /* 0x000000ff00617207 */ /* 0x000fe40002800000 */
[----:B------:R-:W-:Y:S02]  /*6810*/  ISETP.GE.U32.AND P5, PT, R144, 0x1000000, PT ;  /* 0x010000009000780c */ /* 0x000fe40003fa6070 */
[C---:B------:R-:W-:Y:S02]  /*6820*/  SEL R50, R51.reuse, RZ, P3 ;  /* 0x000000ff33327207 */ /* 0x040fe40001800000 */
[----:B------:R-:W-:Y:S02]  /*6830*/  SEL R98, R51, RZ, P6 ;  /* 0x000000ff33627207 */ /* 0x000fe40003000000 */
[----:B------:R-:W-:-:S02]  /*6840*/  SEL R51, R99, RZ, P4 ;  /* 0x000000ff63337207 */ /* 0x000fc40002000000 */
[----:B------:R-:W-:Y:S01]  /*6850*/  SEL R99, R99, RZ, P5 ;  /* 0x000000ff63637207 */ /* 0x000fe20002800000 */
[----:B------:R-:W-:Y:S06]  /*6860*/  BRA `(.L_x_4008) ;  /* 0x0000000800a47947 */ /* 0x000fec0003800000 */
.L_x_4006:
        /* <DEDUP_REMOVED lines=34> */
.L_x_4009:
        /* <DEDUP_REMOVED lines=14> */
[----:B------:R-:W-:Y:S01]  /*6b70*/  LOP3.LUT P6, RZ, R111, 0xff00, RZ, 0xc0, !PT ;  /* 0x0000ff006fff7812 */ /* 0x000fe200078cc0ff */
[----:B------:R-:W-:Y:S01]  /*6b80*/  FMUL.FTZ R114, R147, R114 ;  /* 0x0000007293727220 */ /* 0x000fe20000410000 */
[----:B------:R-:W-:Y:S01]  /*6b90*/  FMUL.FTZ R99, R50, UR6 ;  /* 0x0000000632637c20 */ /* 0x000fe20008410000 */
[----:B------:R-:W-:-:S02]  /*6ba0*/  SEL R48, R112, RZ, P5 ;  /* 0x000000ff70307207 */ /* 0x000fc40002800000 */
[----:B------:R-:W-:Y:S01]  /*6bb0*/  LOP3.LUT P5, RZ, R144, 0xff, RZ, 0xc0, !PT ;  /* 0x000000ff90ff7812 */ /* 0x000fe200078ac0ff */
[----:B------:R-:W-:Y:S01]  /*6bc0*/  FMUL.FTZ R114, R114, UR6 ;  /* 0x0000000672727c20 */ /* 0x000fe20008410000 */
[----:B------:R-:W-:Y:S02]  /*6bd0*/  ISETP.GE.U32.AND P4, PT, R111, 0x1000000, PT ;  /* 0x010000006f00780c */ /* 0x000fe40003f86070 */
[----:B------:R-:W-:Y:S02]  /*6be0*/  SEL R96, R112, RZ, P5 ;  /* 0x000000ff70607207 */ /* 0x000fe40002800000 */
[----:B------:R-:W-:Y:S02]  /*6bf0*/  LOP3.LUT P5, RZ, R144, 0xff00, RZ, 0xc0, !PT ;  /* 0x0000ff0090ff7812 */ /* 0x000fe400078ac0ff */
[C---:B------:R-:W-:Y:S02]  /*6c00*/  SEL R49, R0.reuse, RZ, P6 ;  /* 0x000000ff00317207 */ /* 0x040fe40003000000 */
[----:B------:R-:W-:-:S02]  /*6c10*/  SEL R97, R0, RZ, P5 ;  /* 0x000000ff00617207 */ /* 0x000fc40002800000 */
[----:B------:R-:W-:Y:S02]  /*6c20*/  LOP3.LUT P3, RZ, R111, 0xff0000, RZ, 0xc0, !PT ;  /* 0x00ff00006fff7812 */ /* 0x000fe4000786c0ff */
[C---:B------:R-:W-:Y:S02]  /*6c30*/  LOP3.LUT P6, RZ, R144.reuse, 0xff0000, RZ, 0xc0, !PT ;  /* 0x00ff000090ff7812 */ /* 0x040fe400078cc0ff */
[----:B------:R-:W-:Y:S02]  /*6c40*/  ISETP.GE.U32.AND P5, PT, R144, 0x1000000, PT ;  /* 0x010000009000780c */ /* 0x000fe40003fa6070 */
[----:B------:R-:W-:Y:S02]  /*6c50*/  SEL R51, R99, RZ, P4 ;  /* 0x000000ff63337207 */ /* 0x000fe40002000000 */
[C---:B------:R-:W-:Y:S02]  /*6c60*/  SEL R50, R114.reuse, RZ, P3 ;  /* 0x000000ff72327207 */ /* 0x040fe40001800000 */
[----:B------:R-:W-:-:S02]  /*6c70*/  SEL R98, R114, RZ, P6 ;  /* 0x000000ff72627207 */ /* 0x000fc40003000000 */
[----:B------:R-:W-:Y:S01]  /*6c80*/  SEL R99, R99, RZ, P5 ;  /* 0x000000ff63637207 */ /* 0x000fe20002800000 */
[----:B------:R-:W-:Y:S06]  /*6c90*/  BRA `(.L_x_4008) ;  /* 0x0000000400987947 */ /* 0x000fec0003800000 */
.L_x_4005:
        /* <DEDUP_REMOVED lines=27> */
.L_x_4011:
        /* <DEDUP_REMOVED lines=14> */
[C---:B------:R-:W-:Y:S01]  /*6f30*/  LOP3.LUT P3, RZ, R111.reuse, 0xff, RZ, 0xc0, !PT ;  /* 0x000000ff6fff7812 */ /* 0x040fe2000786c0ff */
[----:B------:R-:W-:Y:S01]  /*6f40*/  FMUL.FTZ R0, R0, UR6 ;  /* 0x0000000600007c20 */ /* 0x000fe20008410000 */
[C---:B------:R-:W-:Y:S01]  /*6f50*/  LOP3.LUT P5, RZ, R111.reuse, 0xff0000, RZ, 0xc0, !PT ;  /* 0x00ff00006fff7812 */ /* 0x040fe200078ac0ff */
        /* <DEDUP_REMOVED lines=8> */
.L_x_4010:
        /* <DEDUP_REMOVED lines=26> */
.L_x_4012:
        /* <DEDUP_REMOVED lines=24> */
.L_x_4008:
        /* <DEDUP_REMOVED lines=19> */
[C---:B------:R-:W-:Y:S01]  /*7430*/  FFMA.FTZ R92, R147.reuse, R62, R100 ;  /* 0x0000003e935c7223 */ /* 0x040fe20000010064 */
[C---:B------:R-:W-:Y:S01]  /*7440*/  FFMA.FTZ R93, R147.reuse, R106, R101 ;  /* 0x0000006a935d7223 */ /* 0x040fe20000010065 */
[----:B------:R-:W-:Y:S01]  /*7450*/  LOP3.LUT P0, RZ, R110, 0xff, RZ, 0xc0, !PT ;  /* 0x000000ff6eff7812 */ /* 0x000fe2000780c0ff */
[C---:B------:R-:W-:Y:S01]  /*7460*/  FFMA.FTZ R94, R147.reuse, R49, R102 ;  /* 0x00000031935e7223 */ /* 0x040fe20000010066 */
[----:B------:R-:W-:Y:S01]  /*7470*/  FMUL.FTZ R96, R92, UR6 ;  /* 0x000000065c607c20 */ /* 0x000fe20008410000 */
[----:B------:R-:W-:Y:S01]  /*7480*/  FFMA.FTZ R95, R147, R194, R103 ;  /* 0x000000c2935f7223 */ /* 0x000fe20000010067 */
[----:B------:R-:W-:Y:S01]  /*7490*/  FMUL.FTZ R97, R93, UR6 ;  /* 0x000000065d617c20 */ /* 0x000fe20008410000 */
        /* <DEDUP_REMOVED lines=18> */
.L_x_4015:
        /* <DEDUP_REMOVED lines=11> */
[----:B------:R-:W-:Y:S01]  /*7670*/  LOP3.LUT P0, RZ, R110, 0xff, RZ, 0xc0, !PT ;  /* 0x000000ff6eff7812 */ /* 0x000fe2000780c0ff */
[----:B------:R-:W-:Y:S01]  /*7680*/  FMUL.FTZ R62, R62, UR6 ;  /* 0x000000063e3e7c20 */ /* 0x000fe20008410000 */
[----:B------:R-:W-:Y:S01]  /*7690*/  FMUL.FTZ R106, R106, UR6 ;  /* 0x000000066a6a7c20 */ /* 0x000fe20008410000 */
[C---:B------:R-:W-:Y:S01]  /*76a0*/  LOP3.LUT P5, RZ, R110.reuse, 0xff00, RZ, 0xc0, !PT ;  /* 0x0000ff006eff7812 */ /* 0x040fe200078ac0ff */
[----:B------:R-:W-:Y:S01]  /*76b0*/  FFMA.FTZ R194, R147, R194, R103 ;  /* 0x000000c293c27223 */ /* 0x000fe20000010067 */
[----:B------:R-:W-:Y:S01]  /*76c0*/  LOP3.LUT P6, RZ, R145, 0xff, RZ, 0xc0, !PT ;  /* 0x000000ff91ff7812 */ /* 0x000fe200078cc0ff */
[----:B------:R-:W-:Y:S01]  /*76d0*/  FMUL.FTZ R98, R49, UR6 ;  /* 0x0000000631627c20 */ /* 0x000fe20008410000 */
[----:B------:R-:W-:Y:S01]  /*76e0*/  LOP3.LUT P4, RZ, R110, 0xff0000, RZ, 0xc0, !PT ;  /* 0x00ff00006eff7812 */ /* 0x000fe2000788c0ff */
[----:B------:R-:W-:Y:S01]  /*76f0*/  FMUL.FTZ R194, R194, UR6 ;  /* 0x00000006c2c27c20 */ /* 0x000fe20008410000 */
[----:B------:R-:W-:-:S02]  /*7700*/  SEL R48, R62, RZ, P0 ;  /* 0x000000ff3e307207 */ /* 0x000fc40000000000 */
[----:B------:R-:W-:Y:S02]  /*7710*/  SEL R96, R62, RZ, P6 ;  /* 0x000000ff3e607207 */ /* 0x000fe40003000000 */
[----:B------:R-:W-:Y:S02]  /*7720*/  SEL R49, R106, RZ, P5 ;  /* 0x000000ff6a317207 */ /* 0x000fe40002800000 */
[----:B------:R-:W-:Y:S02]  /*7730*/  ISETP.GE.U32.AND P3, PT, R110, 0x1000000, PT ;  /* 0x010000006e00780c */ /* 0x000fe40003f66070 */
[C---:B------:R-:W-:Y:S02]  /*7740*/  LOP3.LUT P0, RZ, R145.reuse, 0xff00, RZ, 0xc0, !PT ;  /* 0x0000ff0091ff7812 */ /* 0x040fe4000780c0ff */
[C---:B------:R-:W-:Y:S02]  /*7750*/  LOP3.LUT P6, RZ, R145.reuse, 0xff0000, RZ, 0xc0, !PT ;  /* 0x00ff000091ff7812 */ /* 0x040fe400078cc0ff */
[----:B------:R-:W-:-:S02]  /*7760*/  ISETP.GE.U32.AND P5, PT, R145, 0x1000000, PT ;  /* 0x010000009100780c */ /* 0x000fc40003fa6070 */
[----:B------:R-:W-:Y:S02]  /*7770*/  SEL R50, R98, RZ, P4 ;  /* 0x000000ff62327207 */ /* 0x000fe40002000000 */
[----:B------:R-:W-:Y:S02]  /*7780*/  SEL R97, R106, RZ, P0 ;  /* 0x000000ff6a617207 */ /* 0x000fe40000000000 */
[----:B------:R-:W-:Y:S02]  /*7790*/  SEL R98, R98, RZ, P6 ;  /* 0x000000ff62627207 */ /* 0x000fe40003000000 */
[C---:B------:R-:W-:Y:S02]  /*77a0*/  SEL R51, R194.reuse, RZ, P3 ;  /* 0x000000ffc2337207 */ /* 0x040fe40001800000 */
[----:B------:R-:W-:Y:S01]  /*77b0*/  SEL R99, R194, RZ, P5 ;  /* 0x000000ffc2637207 */ /* 0x000fe20002800000 */
[----:B------:R-:W-:Y:S06]  /*77c0*/  BRA `(.L_x_4016) ;  /* 0x0000000800a47947 */ /* 0x000fec0003800000 */
.L_x_4014:
        /* <DEDUP_REMOVED lines=9> */
[C---:B------:R-:W-:Y:S01]  /*7860*/  FMUL.FTZ R92, R147.reuse, R62 ;  /* 0x0000003e935c7220 */ /* 0x040fe20000410000 */
[C---:B------:R-:W-:Y:S01]  /*7870*/  FMUL.FTZ R93, R147.reuse, R106 ;  /* 0x0000006a935d7220 */ /* 0x040fe20000410000 */
[----:B------:R-:W-:Y:S01]  /*7880*/  LOP3.LUT P0, RZ, R110, 0xff, RZ, 0xc0, !PT ;  /* 0x000000ff6eff7812 */ /* 0x000fe2000780c0ff */
[C---:B------:R-:W-:Y:S01]  /*7890*/  FMUL.FTZ R94, R147.reuse, R58 ;  /* 0x0000003a935e7220 */ /* 0x040fe20000410000 */
[----:B------:R-:W-:Y:S01]  /*78a0*/  FMUL.FTZ R96, R92, UR6 ;  /* 0x000000065c607c20 */ /* 0x000fe20008410000 */
[----:B------:R-:W-:Y:S01]  /*78b0*/  FMUL.FTZ R95, R147, R194 ;  /* 0x000000c2935f7220 */ /* 0x000fe20000410000 */
        /* <DEDUP_REMOVED lines=19> */
.L_x_4017:
        /* <DEDUP_REMOVED lines=13> */
[----:B------:R-:W-:Y:S01]  /*7ac0*/  FMUL.FTZ R106, R106, UR6 ;  /* 0x000000066a6a7c20 */ /* 0x000fe20008410000 */
[----:B------:R-:W-:Y:S01]  /*7ad0*/  LOP3.LUT P5, RZ, R110, 0xff00, RZ, 0xc0, !PT ;  /* 0x0000ff006eff7812 */ /* 0x000fe200078ac0ff */
[----:B------:R-:W-:Y:S01]  /*7ae0*/  FMUL.FTZ R194, R147, R194 ;  /* 0x000000c293c27220 */ /* 0x000fe20000410000 */
[----:B------:R-:W-:Y:S01]  /*7af0*/  LOP3.LUT P6, RZ, R145, 0xff, RZ, 0xc0, !PT ;  /* 0x000000ff91ff7812 */ /* 0x000fe200078cc0ff */
[----:B------:R-:W-:Y:S01]  /*7b00*/  FMUL.FTZ R58, R58, UR6 ;  /* 0x000000063a3a7c20 */ /* 0x000fe20008410000 */
[----:B------:R-:W-:Y:S01]  /*7b10*/  SEL R48, R62, RZ, P0 ;  /* 0x000000ff3e307207 */ /* 0x000fe20000000000 */
[----:B------:R-:W-:Y:S01]  /*7b20*/  FMUL.FTZ R194, R194, UR6 ;  /* 0x00000006c2c27c20 */ /* 0x000fe20008410000 */
[----:B------:R-:W-:-:S02]  /*7b30*/  SEL R96, R62, RZ, P6 ;  /* 0x000000ff3e607207 */ /* 0x000fc40003000000 */
[----:B------:R-:W-:Y:S02]  /*7b40*/  SEL R49, R106, RZ, P5 ;  /* 0x000000ff6a317207 */ /* 0x000fe40002800000 */
[C---:B------:R-:W-:Y:S02]  /*7b50*/  LOP3.LUT P4, RZ, R110.reuse, 0xff0000, RZ, 0xc0, !PT ;  /* 0x00ff00006eff7812 */ /* 0x040fe4000788c0ff */
[----:B------:R-:W-:Y:S02]  /*7b60*/  ISETP.GE.U32.AND P3, PT, R110, 0x1000000, PT ;  /* 0x010000006e00780c */ /* 0x000fe40003f66070 */
[C---:B------:R-:W-:Y:S02]  /*7b70*/  LOP3.LUT P0, RZ, R145.reuse, 0xff00, RZ, 0xc0, !PT ;  /* 0x0000ff0091ff7812 */ /* 0x040fe4000780c0ff */
[C---:B------:R-:W-:Y:S02]  /*7b80*/  LOP3.LUT P6, RZ, R145.reuse, 0xff0000, RZ, 0xc0, !PT ;  /* 0x00ff000091ff7812 */ /* 0x040fe400078cc0ff */
[----:B------:R-:W-:-:S02]  /*7b90*/  ISETP.GE.U32.AND P5, PT, R145, 0x1000000, PT ;  /* 0x010000009100780c */ /* 0x000fc40003fa6070 */
[----:B------:R-:W-:Y:S02]  /*7ba0*/  SEL R97, R106, RZ, P0 ;  /* 0x000000ff6a617207 */ /* 0x000fe40000000000 */
[C---:B------:R-:W-:Y:S02]  /*7bb0*/  SEL R50, R58.reuse, RZ, P4 ;  /* 0x000000ff3a327207 */ /* 0x040fe40002000000 */
[----:B------:R-:W-:Y:S02]  /*7bc0*/  SEL R98, R58, RZ, P6 ;  /* 0x000000ff3a627207 */ /* 0x000fe40003000000 */
[C---:B------:R-:W-:Y:S02]  /*7bd0*/  SEL R51, R194.reuse, RZ, P3 ;  /* 0x000000ffc2337207 */ /* 0x040fe40001800000 */
[----:B------:R-:W-:Y:S01]  /*7be0*/  SEL R99, R194, RZ, P5 ;  /* 0x000000ffc2637207 */ /* 0x000fe20002800000 */
[----:B------:R-:W-:Y:S06]  /*7bf0*/  BRA `(.L_x_4016) ;  /* 0x0000000400987947 */ /* 0x000fec0003800000 */
.L_x_4013:
        /* <DEDUP_REMOVED lines=27> */
.L_x_4019:
        /* <DEDUP_REMOVED lines=25> */
.L_x_4018:
        /* <DEDUP_REMOVED lines=26> */
.L_x_4020:
        /* <DEDUP_REMOVED lines=24> */
.L_x_4016:
        /* <DEDUP_REMOVED lines=13> */
.L_x_3971:
        /* <DEDUP_REMOVED lines=93> */
.L_x_3970:
[----:B------:R-:W-:Y:S05]  /*8900*/  BSYNC B0 ;  /* 0x0000000000007941 */ /* 0x000fea0003800000 */
.L_x_3969:
        /* <DEDUP_REMOVED lines=82> */
[----:B------:R-:W5:Y:S04]  /*8e30*/  LDS R10, [R2+0x1400] ;  /* 0x00140000020a7984 */ /* 0x000f680000000800 */
[----:B------:R-:W5:Y:S04]  /*8e40*/  LDS R11, [R2+0x1600] ;  /* 0x00160000020b7984 */ /* 0x000f680000000800 */
[----:B------:R-:W5:Y:S04]  /*8e50*/  LDS R85, [R2] ;  /* 0x0000000002557984 */ /* 0x000f680000000800 */
        /* <DEDUP_REMOVED lines=41> */
[----:B0-----:R-:W-:Y:S02]  /*90f0*/  FADD.FTZ R27, R6, R27 ;  /* 0x0000001b061b7221 */ /* 0x001fe40000010000 */
[----:B------:R-:W0:Y:S01]  /*9100*/  LDC R6, c[0x0][0x388] ;  /* 0x0000e200ff067b82 */ /* 0x000e220000000800 */
[----:B------:R-:W-:Y:S04]  /*9110*/  STS.128 [R88+0x800], R76 ;  /* 0x0008004c58007388 */ /* 0x000fe80000000c00 */
[----:B------:R-:W-:Y:S03]  /*9120*/  STS.128 [R88+0xa00], R36 ;  /* 0x000a002458007388 */ /* 0x000fe60000000c00 */
        /* <DEDUP_REMOVED lines=59> */
[----:B------:R-:W-:-:S05]  /*94e0*/  IMAD R11, R6, UR4, RZ ;  /* 0x00000004060b7c24 */ /* 0x000fca000f8e02ff */
[----:B------:R-:W-:-:S04]  /*94f0*/  IADD3 R10, P0, PT, R11, R0, RZ ;  /* 0x000000000b0a7210 */ /* 0x000fc80007f1e0ff */
[----:B------:R-:W-:Y:S01]  /*9500*/  IADD3.X R11, PT, PT, RZ, RZ, RZ, P0, !PT ;  /* 0x000000ffff0b7210 */ /* 0x000fe200007fe4ff */
[----:B------:R-:W0:Y:S03]  /*9510*/  LDS R54, [R2+0x200] ;  /* 0x0002000002367984 */ /* 0x000e260000000800 */
[C---:B------:R-:W-:Y:S01]  /*9520*/  SHF.L.U64.HI R11, R10.reuse, 0x2, R11 ;  /* 0x000000020a0b7819 */ /* 0x040fe2000001020b */
[----:B------:R-:W1:Y:S01]  /*9530*/  LDS R33, [R2+0xe00] ;  /* 0x000e000002217984 */ /* 0x000e620000000800 */
[----:B------:R-:W-:-:S03]  /*9540*/  SHF.L.U32 R10, R10, 0x2, RZ ;  /* 0x000000020a0a7819 */ /* 0x000fc600000006ff */
[----:B------:R-:W2:Y:S01]  /*9550*/  LDS R4, [R2+0x1a00] ;  /* 0x001a000002047984 */ /* 0x000ea20000000800 */
[----:B------:R-:W-:-:S03]  /*9560*/  IADD3 R6, P1, PT, R10, UR16, RZ ;  /* 0x000000100a067c10 */ /* 0x000fc6000ff3e0ff */
[----:B------:R-:W3:Y:S04]  /*9570*/  LDS R52, [R2] ;  /* 0x0000000002347984 */ /* 0x000ee80000000800 */
        /* <DEDUP_REMOVED lines=20> */
[----:B------:R-:W-:Y:S01]  /*96c0*/  IADD3 R4, P0, PT, R10, UR18, RZ ;  /* 0x000000120a047c10 */ /* 0x000fe2000ff1e0ff */
[----:B------:R-:W-:Y:S02]  /*96d0*/  FADD.FTZ R47, R8, R5 ;  /* 0x00000005082f7221 */ /* 0x000fe40000010000 */
[----:B------:R-:W5:Y:S01]  /*96e0*/  LDS R16, [R2+0xa00] ;  /* 0x000a000002107984 */ /* 0x000f620000000800 */
[C---:B------:R-:W-:Y:S01]  /*96f0*/  IADD3 R8, P2, PT, R10.reuse, UR22, RZ ;  /* 0x000000160a087c10 */ /* 0x040fe2000ff5e0ff */
[----:B------:R-:W-:Y:S02]  /*9700*/  FADD.FTZ R12, RZ, R12 ;  /* 0x0000000cff0c7221 */ /* 0x000fe40000010000 */
[----:B------:R-:W5:Y:S01]  /*9710*/  LDS R53, [R2+0x2a00] ;  /* 0x002a000002357984 */ /* 0x000f620000000800 */
[----:B------:R-:W-:Y:S02]  /*9720*/  IADD3 R10, P3, PT, R10, UR20, RZ ;  /* 0x000000140a0a7c10 */ /* 0x000fe4000ff7e0ff */
[C---:B------:R-:W-:Y:S01]  /*9730*/  IADD3.X R5, PT, PT, R11.reuse, UR19, RZ, P0, !PT ;  /* 0x000000130b057c10 */ /* 0x040fe200087fe4ff */
[----:B------:R-:W5:Y:S01]  /*9740*/  LDS R43, [R2+0x2000] ;  /* 0x00200000022b7984 */ /* 0x000f620000000800 */
[C---:B------:R-:W-:Y:S01]  /*9750*/  IADD3.X R7, PT, PT, R11.reuse, UR17, RZ, P1, !PT ;  /* 0x000000110b077c10 */ /* 0x040fe20008ffe4ff */
[----:B------:R-:W-:Y:S01]  /*9760*/  FADD.FTZ R12, R12, R29 ;  /* 0x0000001d0c0c7221 */ /* 0x000fe20000010000 */
[C---:B------:R-:W-:Y:S01]  /*9770*/  IADD3.X R9, PT, PT, R11.reuse, UR23, RZ, P2, !PT ;  /* 0x000000170b097c10 */ /* 0x040fe200097fe4ff */
[----:B------:R-:W5:Y:S01]  /*9780*/  LDS R35, [R2+0x1600] ;  /* 0x0016000002237984 */ /* 0x000f620000000800 */
[----:B0-----:R-:W-:Y:S01]  /*9790*/  FADD.FTZ R0, RZ, R0 ;  /* 0x00000000ff007221 */ /* 0x001fe20000010000 */
[----:B------:R-:W-:-:S02]  /*97a0*/  IADD3.X R11, PT, PT, R11, UR21, RZ, P3, !PT ;  /* 0x000000150b0b7c10 */ /* 0x000fc40009ffe4ff */
[----:B------:R-:W0:Y:S01]  /*97b0*/  LDS R55, [R2+0x2c00] ;  /* 0x002c000002377984 */ /* 0x000e220000000800 */
[----:B-1----:R-:W-:-:S03]  /*97c0*/  FADD.FTZ R12, R12, R39 ;  /* 0x000000270c0c7221 */ /* 0x002fc60000010000 */
[----:B------:R-:W1:Y:S01]  /*97d0*/  LDS R45, [R2+0x2200] ;  /* 0x00220000022d7984 */ /* 0x000e620000000800 */
[----:B--2---:R-:W-:-:S03]  /*97e0*/  FADD.FTZ R0, R0, R31 ;  /* 0x0000001f00007221 */ /* 0x004fc60000010000 */
[----:B------:R-:W2:Y:S01]  /*97f0*/  LDS R57, [R2+0x2e00] ;  /* 0x002e000002397984 */ /* 0x000ea20000000800 */
[----:B---3--:R-:W-:-:S03]  /*9800*/  FADD.FTZ R14, RZ, R14 ;  /* 0x0000000eff0e7221 */ /* 0x008fc60000010000 */
[----:B------:R-:W-:Y:S01]  /*9810*/  STG.E desc[UR10][R4.64], R21 ;  /* 0x0000001504007986 */ /* 0x000fe2000c10190a */
[----:B----4-:R-:W-:-:S03]  /*9820*/  FADD.FTZ R51, R12, R51 ;  /* 0x000000330c337221 */ /* 0x010fc60000010000 */
[----:B------:R-:W-:Y:S01]  /*9830*/  STG.E desc[UR10][R6.64], R3 ;  /* 0x0000000306007986 */ /* 0x000fe2000c10190a */
[----:B-----5:R-:W-:-:S03]  /*9840*/  FADD.FTZ R0, R0, R41 ;  /* 0x0000002900007221 */ /* 0x020fc60000010000 */
        /* <DEDUP_REMOVED lines=31> */
.L_x_3972:
        /* <DEDUP_REMOVED lines=8> */
.L_x_4023:
[----:B------:R-:W-:Y:S05]  /*9ac0*/  BSYNC B2 ;  /* 0x0000000000027941 */ /* 0x000fea0003800000 */
.L_x_4022:
        /* <DEDUP_REMOVED lines=8> */
.L_x_4024:
[----:B------:R-:W-:Y:S01]  /*9b50*/  HFMA2 R54, -RZ, RZ, 0, 1.1920928955078125e-07 ;  /* 0x00000002ff367431 */ /* 0x000fe200000001ff */
[----:B------:R-:W-:Y:S01]  /*9b60*/  MOV R55, R48 ;  /* 0x0000003000377202 */ /* 0x000fe20000000f00 */
[----:B------:R-:W-:-:S07]  /*9b70*/  FADD.FTZ R49, R49, R151 ;  /* 0x0000009731317221 */ /* 0x000fce0000010000 */
[----:B------:R-:W-:Y:S05]  /*9b80*/  WARPSYNC.COLLECTIVE R51, `(.L_x_4025) ;  /* 0x0000000033087348 */ /* 0x000fea0003c00000 */
[----:B------:R0:W1:Y:S02]  /*9b90*/  SHFL.BFLY P4, R151, R55, R54, R53 ;  /* 0x0c00003637977389 */ /* 0x0000640000080035 */
[----:B01----:R-:W-:Y:S05]  /*9ba0*/  ENDCOLLECTIVE ;  /* 0x000000000000791b */ /* 0x003fea0003800000 */
.L_x_4025:
[----:B------:R-:W-:Y:S01]  /*9bb0*/  MOV R55, R49 ;  /* 0x0000003100377202 */ /* 0x000fe20000000f00 */
[----:B------:R-:W-:-:S07]  /*9bc0*/  FADD.FTZ R48, R48, R151 ;  /* 0x0000009730307221 */ /* 0x000fce0000010000 */
[----:B------:R-:W-:Y:S05]  /*9bd0*/  WARPSYNC.COLLECTIVE R51, `(.L_x_4026) ;  /* 0x0000000033087348 */ /* 0x000fea0003c00000 */
[----:B------:R0:W1:Y:S02]  /*9be0*/  SHFL.BFLY P4, R151, R55, R54, R53 ;  /* 0x0c00003637977389 */ /* 0x0000640000080035 */
[----:B01----:R-:W-:Y:S05]  /*9bf0*/  ENDCOLLECTIVE ;  /* 0x000000000000791b */ /* 0x003fea0003800000 */
.L_x_4026:
[----:B------:R-:W-:Y:S01]  /*9c00*/  HFMA2 R54, -RZ, RZ, 0, 2.384185791015625e-07 ;  /* 0x00000004ff367431 */ /* 0x000fe200000001ff */
[----:B------:R-:W-:Y:S01]  /*9c10*/  MOV R55, R48 ;  /* 0x0000003000377202 */ /* 0x000fe20000000f00 */
[----:B------:R-:W-:-:S07]  /*9c20*/  FADD.FTZ R49, R49, R151 ;  /* 0x0000009731317221 */ /* 0x000fce0000010000 */
[----:B------:R-:W-:Y:S05]  /*9c30*/  WARPSYNC.COLLECTIVE R51, `(.L_x_4027) ;  /* 0x0000000033087348 */ /* 0x000fea0003c00000 */
[----:B------:R0:W1:Y:S02]  /*9c40*/  SHFL.BFLY P4, R151, R55, R54, R53 ;  /* 0x0c00003637977389 */ /* 0x0000640000080035 */
[----:B01----:R-:W-:Y:S05]  /*9c50*/  ENDCOLLECTIVE ;  /* 0x000000000000791b */ /* 0x003fea0003800000 */
.L_x_4027:
[----:B------:R-:W-:Y:S01]  /*9c60*/  MOV R55, R49 ;  /* 0x0000003100377202 */ /* 0x000fe20000000f00 */
[----:B------:R-:W-:-:S07]  /*9c70*/  FADD.FTZ R48, R48, R151 ;  /* 0x0000009730307221 */ /* 0x000fce0000010000 */
[----:B------:R-:W-:Y:S05]  /*9c80*/  WARPSYNC.COLLECTIVE R51, `(.L_x_4028) ;  /* 0x0000000033087348 */ /* 0x000fea0003c00000 */
[----:B------:R0:W1:Y:S02]  /*9c90*/  SHFL.BFLY P4, R151, R55, R54, R53 ;  /* 0x0c00003637977389 */ /* 0x0000640000080035 */
[----:B01----:R-:W-:Y:S05]  /*9ca0*/  ENDCOLLECTIVE ;  /* 0x000000000000791b */ /* 0x003fea0003800000 */
.L_x_4028:
[----:B------:R-:W-:Y:S01]  /*9cb0*/  HFMA2 R54, -RZ, RZ, 0, 4.76837158203125e-07 ;  /* 0x00000008ff367431 */ /* 0x000fe200000001ff */
[----:B------:R-:W-:Y:S01]  /*9cc0*/  MOV R55, R48 ;  /* 0x0000003000377202 */ /* 0x000fe20000000f00 */
[----:B------:R-:W-:-:S07]  /*9cd0*/  FADD.FTZ R49, R49, R151 ;  /* 0x0000009731317221 */ /* 0x000fce0000010000 */
[----:B------:R-:W-:Y:S05]  /*9ce0*/  WARPSYNC.COLLECTIVE R51, `(.L_x_4029) ;  /* 0x0000000033087348 */ /* 0x000fea0003c00000 */
[----:B------:R0:W1:Y:S02]  /*9cf0*/  SHFL.BFLY P4, R151, R55, R54, R53 ;  /* 0x0c00003637977389 */ /* 0x0000640000080035 */
[----:B01----:R-:W-:Y:S05]  /*9d00*/  ENDCOLLECTIVE ;  /* 0x000000000000791b */ /* 0x003fea0003800000 */
.L_x_4029:
[----:B------:R-:W-:Y:S01]  /*9d10*/  MOV R55, R49 ;  /* 0x0000003100377202 */ /* 0x000fe20000000f00 */
[----:B------:R-:W-:-:S07]  /*9d20*/  FADD.FTZ R48, R48, R151 ;  /* 0x0000009730307221 */ /* 0x000fce0000010000 */
[----:B------:R-:W-:Y:S05]  /*9d30*/  WARPSYNC.COLLECTIVE R51, `(.L_x_4030) ;  /* 0x0000000033087348 */ /* 0x000fea0003c00000 */
[----:B------:R0:W1:Y:S02]  /*9d40*/  SHFL.BFLY P4, R151, R55, R54, R53 ;  /* 0x0c00003637977389 */ /* 0x0000640000080035 */
[----:B01----:R-:W-:Y:S05]  /*9d50*/  ENDCOLLECTIVE ;  /* 0x000000000000791b */ /* 0x003fea0003800000 */
.L_x_4030:
[----:B------:R-:W-:Y:S01]  /*9d60*/  HFMA2 R54, -RZ, RZ, 0, 9.5367431640625e-07 ;  /* 0x00000010ff367431 */ /* 0x000fe200000001ff */
[----:B------:R-:W-:Y:S01]  /*9d70*/  MOV R55, R48 ;  /* 0x0000003000377202 */ /* 0x000fe20000000f00 */
[----:B------:R-:W-:-:S07]  /*9d80*/  FADD.FTZ R49, R49, R151 ;  /* 0x0000009731317221 */ /* 0x000fce0000010000 */
[----:B------:R-:W-:Y:S05]  /*9d90*/  WARPSYNC.COLLECTIVE R51, `(.L_x_4031) ;  /* 0x0000000033087348 */ /* 0x000fea0003c00000 */
[----:B------:R0:W1:Y:S02]  /*9da0*/  SHFL.BFLY P4, R151, R55, R54, R53 ;  /* 0x0c00003637977389 */ /* 0x0000640000080035 */
[----:B01----:R-:W-:Y:S05]  /*9db0*/  ENDCOLLECTIVE ;  /* 0x000000000000791b */ /* 0x003fea0003800000 */
.L_x_4031:
[----:B------:R-:W-:Y:S02]  /*9dc0*/  MOV R55, R49 ;  /* 0x0000003100377202 */ /* 0x000fe40000000f00 */
[----:B------:R-:W-:-:S07]  /*9dd0*/  MOV R50, R151 ;  /* 0x0000009700327202 */ /* 0x000fce0000000f00 */
[----:B------:R-:W-:Y:S05]  /*9de0*/  WARPSYNC.COLLECTIVE R51, `(.L_x_4032) ;  /* 0x0000000033087348 */ /* 0x000fea0003c00000 */
[----:B------:R0:W1:Y:S02]  /*9df0*/  SHFL.BFLY P4, R151, R55, R54, R53 ;  /* 0x0c00003637977389 */ /* 0x0000640000080035 */
[----:B01----:R-:W-:Y:S05]  /*9e00*/  ENDCOLLECTIVE ;  /* 0x000000000000791b */ /* 0x003fea0003800000 */
.L_x_4032:
[----:B------:R-:W-:Y:S01]  /*9e10*/  MOV R51, R151 ;  /* 0x0000009700337202 */ /* 0x000fe20000000f00 */
[----:B------:R-:W-:Y:S06]  /*9e20*/  BRA `(.L_x_4033) ;  /* 0xffffff8400ac7947 */ /* 0x000fec000383ffff */
.L_x_4034:
        /* <DEDUP_REMOVED lines=13> */
.L_x_5023:


//--------------------- .text._ZN10layer_norm22ln_bwd_finalize_kernelINS_22Kernel_traits_finalizeILj768E6__halfffffjLb0ELj1024ELj4ENS_18Kernel_traits_baseILj768ES2_ffffjLj1024EEEEELb0ELb0EEEvNS_9BwdParamsE --------------------------
	.section	.text._ZN10layer_norm22ln_bwd_finalize_kernelINS_22Kernel_traits_finalizeILj768E6__halfffffjLb0ELj1024ELj4ENS_18Kernel_traits_baseILj768ES2_ffffjLj1024EEEEELb0ELb0EEEvNS_9BwdParamsE,"ax",@progbits
	.align	128
        .global         _ZN10layer_norm22ln_bwd_finalize_kernelINS_22Kernel_traits_finalizeILj768E6__halfffffjLb0ELj1024ELj4ENS_18Kernel_traits_baseILj768ES2_ffffjLj1024EEEEELb0ELb0EEEvNS_9BwdParamsE
        .type           _ZN10layer_norm22ln_bwd_finalize_kernelINS_22Kernel_traits_finalizeILj768E6__halfffffjLb0ELj1024ELj4ENS_18Kernel_traits_baseILj768ES2_ffffjLj1024EEEEELb0ELb0EEEvNS_9BwdParamsE,@function
        .size           _ZN10layer_norm22ln_bwd_finalize_kernelINS_22Kernel_traits_finalizeILj768E6__halfffffjLb0ELj1024ELj4ENS_18Kernel_traits_baseILj768ES2_ffffjLj1024EEEEELb0ELb0EEEvNS_9BwdParamsE,(.L_x_5024 - _ZN10layer_norm22ln_bwd_finalize_kernelINS_22Kernel_traits_finalizeILj768E6__halfffffjLb0ELj1024ELj4ENS_18Kernel_traits_baseILj768ES2_ffffjLj1024EEEEELb0ELb0EEEvNS_9BwdParamsE)
        .other          _ZN10layer_norm22ln_bwd_finalize_kernelINS_22Kernel_traits_finalizeILj768E6__halfffffjLb0ELj1024ELj4ENS_18Kernel_traits_baseILj768ES2_ffffjLj1024EEEEELb0ELb0EEEvNS_9BwdParamsE,@"STO_CUDA_ENTRY STV_DEFAULT"
_ZN10layer_norm22ln_bwd_finalize_kernelINS_22Kernel_traits_finalizeILj768E6__halfffffjLb0ELj1024ELj4ENS_18Kernel_traits_baseILj768ES2_ffffjLj1024EEEEELb0ELb0EEEvNS_9BwdParamsE:
.text._ZN10layer_norm22ln_bwd_finalize_kernelINS_22Kernel_traits_finalizeILj768E6__halfffffjLb0ELj1024ELj4ENS_18Kernel_traits_baseILj768ES2_ffffjLj1024EEEEELb0ELb0EEEvNS_9BwdParamsE:
        /* <DEDUP_REMOVED lines=78> */
.L_x_4039:
        /* <DEDUP_REMOVED lines=118> */
.L_x_4038:
[----:B------:R-:W-:Y:S05]  /*0c40*/  BSYNC.RECONVERGENT B1 ;  /* 0x0000000000017941 */ /* 0x000fea0003800200 */
.L_x_4037:
        /* <DEDUP_REMOVED lines=68> */
.L_x_4041:
[----:B------:R-:W-:Y:S05]  /*1090*/  BSYNC.RECONVERGENT B1 ;  /* 0x0000000000017941 */ /* 0x000fea0003800200 */
.L_x_4040:
        /* <DEDUP_REMOVED lines=37> */
.L_x_4043:
[----:B------:R-:W-:Y:S05]  /*12f0*/  BSYNC.RECONVERGENT B1 ;  /* 0x0000000000017941 */ /* 0x000fea0003800200 */
.L_x_4042:
[----:B------:R-:W-:Y:S05]  /*1300*/  @!P1 BRA `(.L_x_4036) ;  /* 0x00000000003c9947 */ /* 0x000fea0003800000 */
[----:B------:R-:W0:Y:S01]  /*1310*/  LDC.64 R8, c[0x0][0x440] ;  /* 0x00011000ff087b82 */ /* 0x000e220000000a00 */
[----:B------:R-:W-:Y:S01]  /*1320*/  IMAD R2, R2, R54, R7 ;  /* 0x0000003602027224 */ /* 0x000fe200078e0207 */
[----:B------:R-:W-:-:S04]  /*1330*/  IADD3 R0, PT, PT, -R0, RZ, RZ ;  /* 0x000000ff00007210 */ /* 0x000fc80007ffe1ff */
[----:B------:R-:W-:Y:S02]  /*1340*/  IADD3 R13, PT, PT, R57, R2, RZ ;  /* 0x00000002390d7210 */ /* 0x000fe40007ffe0ff */
[----:B------:R-:W1:Y:S05]  /*1350*/  LDC.64 R10, c[0x0][0x448] ;  /* 0x00011200ff0a7b82 */ /* 0x000e6a0000000a00 */
.L_x_4044:
        /* <DEDUP_REMOVED lines=10> */
.L_x_4036:
[----:B------:R-:W-:Y:S05]  /*1400*/  BSYNC.RECONVERGENT B0 ;  /* 0x0000000000007941 */ /* 0x000fea0003800200 */
.L_x_4035:
        /* <DEDUP_REMOVED lines=62> */
.L_x_4045:
        /* <DEDUP_REMOVED lines=9> */
.L_x_5024:


//--------------------- .text._ZN10layer_norm40ln_parallel_residual_bwd_finalize_kernelINS_22Kernel_traits_finalizeILj768E6__halfffffjLb0ELj1024ELj4ENS_18Kernel_traits_baseILj768ES2_ffffjLj1024EEEEELb0EEEvNS_9BwdParamsE --------------------------
	.section	.text._ZN10layer_norm40ln_parallel_residual_bwd_finalize_kernelINS_22Kernel_traits_finalizeILj768E6__halfffffjLb0ELj1024ELj4ENS_18Kernel_traits_baseILj768ES2_ffffjLj1024EEEEELb0EEEvNS_9BwdParamsE,"ax",@progbits
	.align	128
        .global         _ZN10layer_norm40ln_parallel_residual_bwd_finalize_kernelINS_22Kernel_traits_finalizeILj768E6__halfffffjLb0ELj1024ELj4ENS_18Kernel_traits_baseILj768ES2_ffffjLj1024EEEEELb0EEEvNS_9BwdParamsE
        .type           _ZN10layer_norm40ln_parallel_residual_bwd_finalize_kernelINS_22Kernel_traits_finalizeILj768E6__halfffffjLb0ELj1024ELj4ENS_18Kernel_traits_baseILj768ES2_ffffjLj1024EEEEELb0EEEvNS_9BwdParamsE,@function
        .size           _ZN10layer_norm40ln_parallel_residual_bwd_finalize_kernelINS_22Kernel_traits_finalizeILj768E6__halfffffjLb0ELj1024ELj4ENS_18Kernel_traits_baseILj768ES2_ffffjLj1024EEEEELb0EEEvNS_9BwdParamsE,(.L_x_5025 - _ZN10layer_norm40ln_parallel_residual_bwd_finalize_kernelINS_22Kernel_traits_finalizeILj768E6__halfffffjLb0ELj1024ELj4ENS_18Kernel_traits_baseILj768ES2_ffffjLj1024EEEEELb0EEEvNS_9BwdParamsE)
        .other          _ZN10layer_norm40ln_parallel_residual_bwd_finalize_kernelINS_22Kernel_traits_finalizeILj768E6__halfffffjLb0ELj1024ELj4ENS_18Kernel_traits_baseILj768ES2_ffffjLj1024EEEEELb0EEEvNS_9BwdParamsE,@"STO_CUDA_ENTRY STV_DEFAULT"
_ZN10layer_norm40ln_parallel_residual_bwd_finalize_kernelINS_22Kernel_traits_finalizeILj768E6__halfffffjLb0ELj1024ELj4ENS_18Kernel_traits_baseILj768ES2_ffffjLj1024EEEEELb0EEEvNS_9BwdParamsE:
.text._ZN10layer_norm40ln_parallel_residual_bwd_finalize_kernelINS_22Kernel_traits_finalizeILj768E6__halfffffjLb0ELj1024ELj4ENS_18Kernel_traits_baseILj768ES2_ffffjLj1024EEEEELb0EEEvNS_9BwdParamsE:
        /* <DEDUP_REMOVED lines=58> */
.L_x_4050:
        /* <DEDUP_REMOVED lines=112> */
.L_x_4049:
[----:B------:R-:W-:Y:S05]  /*0aa0*/  BSYNC.RECONVERGENT B1 ;  /* 0x0000000000017941 */ /* 0x000fea0003800200 */
.L_x_4048:
        /* <DEDUP_REMOVED lines=66> */
.L_x_4052:
[----:B------:R-:W-:Y:S05]  /*0ed0*/  BSYNC.RECONVERGENT B1 ;  /* 0x0000000000017941 */ /* 0x000fea0003800200 */
.L_x_4051:
        /* <DEDUP_REMOVED lines=36> */
.L_x_4054:
[----:B------:R-:W-:Y:S05]  /*1120*/  BSYNC.RECONVERGENT B1 ;  /* 0x0000000000017941 */ /* 0x000fea0003800200 */
.L_x_4053:
        /* <DEDUP_REMOVED lines=18> */
.L_x_4047:
[----:B------:R-:W-:Y:S05]  /*1250*/  BSYNC.RECONVERGENT B0 ;  /* 0x0000000000007941 */ /* 0x000fea0003800200 */
.L_x_4046:
        /* <DEDUP_REMOVED lines=96> */
.L_x_4055:
        /* <DEDUP_REMOVED lines=10> */
.L_x_5025:


//--------------------- .text._ZN10layer_norm31ln_parallel_residual_bwd_kernelINS_13Kernel_traitsI6__halfffffjLj768ELj1ELj4ELj1ELj16ENS_18Kernel_traits_baseILj768ES2_ffffjLj128EEEEELb1ELb1ELb0EEEvNS_9BwdParamsE --------------------------
	.section	.text._ZN10layer_norm31ln_parallel_residual_bwd_kernelINS_13Kernel_traitsI6__halfffffjLj768ELj1ELj4ELj1ELj16ENS_18Kernel_traits_baseILj768ES2_ffffjLj128EEEEELb1ELb1ELb0EEEvNS_9BwdParamsE,"ax",@progbits
	.align	128
        .global         _ZN10layer_norm31ln_parallel_residual_bwd_kernelINS_13Kernel_traitsI6__halfffffjLj768ELj1ELj4ELj1ELj16ENS_18Kernel_traits_baseILj768ES2_ffffjLj128EEEEELb1ELb1ELb0EEEvNS_9BwdParamsE
        .type           _ZN10layer_norm31ln_parallel_residual_bwd_kernelINS_13Kernel_traitsI6__halfffffjLj768ELj1ELj4ELj1ELj16ENS_18Kernel_traits_baseILj768ES2_ffffjLj128EEEEELb1ELb1ELb0EEEvNS_9BwdParamsE,@function
        .size           _ZN10layer_norm31ln_parallel_residual_bwd_kernelINS_13Kernel_traitsI6__halfffffjLj768ELj1ELj4ELj1ELj16ENS_18Kernel_traits_baseILj768ES2_ffffjLj128EEEEELb1ELb1ELb0EEEvNS_9BwdParamsE,(.L_x_5026 - _ZN10layer_norm31ln_parallel_residual_bwd_kernelINS_13Kernel_traitsI6__halfffffjLj768ELj1ELj4ELj1ELj16ENS_18Kernel_traits_baseILj768ES2_ffffjLj128EEEEELb1ELb1ELb0EEEvNS_9BwdParamsE)
        .other          _ZN10layer_norm31ln_parallel_residual_bwd_kernelINS_13Kernel_traitsI6__halfffffjLj768ELj1ELj4ELj1ELj16ENS_18Kernel_traits_baseILj768ES2_ffffjLj128EEEEELb1ELb1ELb0EEEvNS_9BwdParamsE,@"STO_CUDA_ENTRY STV_DEFAULT"
_ZN10layer_norm31ln_parallel_residual_bwd_kernelINS_13Kernel_traitsI6__halfffffjLj768ELj1ELj4ELj1ELj16ENS_18Kernel_traits_baseILj768ES2_ffffjLj128EEEEELb1ELb1ELb0EEEvNS_9BwdParamsE:
.text._ZN10layer_norm31ln_parallel_residual_bwd_kernelINS_13Kernel_traitsI6__halfffffjLj768ELj1ELj4ELj1ELj16ENS_18Kernel_traits_baseILj768ES2_ffffjLj128EEEEELb1ELb1ELb0EEEvNS_9BwdParamsE:
        /* <DEDUP_REMOVED lines=17> */
[----:B------:R-:W2:Y:S01]  /*0110*/  S2UR UR4, SR_CTAID.X ;  /* 0x00000000000479c3 */ /* 0x000ea20000002500 */
[----:B------:R-:W-:Y:S01]  /*0120*/  MOV R3, R92 ;  /* 0x0000005c00037202 */ /* 0x000fe20000000f00 */
[----:B------:R-:W0:Y:S01]  /*0130*/  LDCU.64 UR10, c[0x0][0x470] ;  /* 0x00008e00ff0a77ac */ /* 0x000e220008000a00 */
[C---:B------:R-:W-:Y:S02]  /*0140*/  ISETP.GE.U32.AND P0, PT, R2.reuse, 0x20, PT ;  /* 0x000000200200780c */ /* 0x040fe40003f06070 */
[C---:B------:R-:W-:Y:S02]  /*0150*/  ISETP.GE.U32.AND P1, PT, R2.reuse, 0x40, PT ;  /* 0x000000400200780c */ /* 0x040fe40003f26070 */
[C---:B------:R-:W-:Y:S02]  /*0160*/  ISETP.GE.U32.AND P2, PT, R2.reuse, 0x60, PT ;  /* 0x000000600200780c */ /* 0x040fe40003f46070 */
[----:B------:R-:W-:-:S02]  /*0170*/  ISETP.GE.U32.AND P3, PT, R2, 0x80, PT ;  /* 0x000000800200780c */ /* 0x000fc40003f66070 */
[C---:B------:R-:W-:Y:S02]  /*0180*/  ISETP.GE.U32.AND P4, PT, R2.reuse, 0xa0, PT ;  /* 0x000000a00200780c */ /* 0x040fe40003f86070 */
[----:B------:R-:W-:-:S03]  /*0190*/  ISETP.GE.U32.AND P5, PT, R2, 0xc0, PT ;  /* 0x000000c00200780c */ /* 0x000fc60003fa6070 */
[----:B------:R-:W3:Y:S08]  /*01a0*/  @P0 LDC.64 R4, c[0x0][0x3d0] ;  /* 0x0000f400ff040b82 */ /* 0x000ef00000000a00 */
[----:B------:R-:W4:Y:S08]  /*01b0*/  @P1 LDC.64 R6, c[0x0][0x3d0] ;  /* 0x0000f400ff061b82 */ /* 0x000f300000000a00 */
[----:B------:R-:W1:Y:S08]  /*01c0*/  @P2 LDC.64 R10, c[0x0][0x3d0] ;  /* 0x0000f400ff0a2b82 */ /* 0x000e700000000a00 */
[----:B------:R-:W0:Y:S01]  /*01d0*/  @P3 LDC.64 R12, c[0x0][0x3d0] ;  /* 0x0000f400ff0c3b82 */ /* 0x000e220000000a00 */
[C---:B---3--:R-:W-:Y:S01]  /*01e0*/  @P0 IMAD.WIDE.U32 R4, R3.reuse, 0x8, R4 ;  /* 0x0000000803040825 */ /* 0x048fe200078e0004 */
[----:B------:R-:W-:Y:S01]  /*01f0*/  @P0 LOP3.LUT R3, R3, 0x20, RZ, 0xfc, !PT ;  /* 0x0000002003030812 */ /* 0x000fe200078efcff */
[----:B--2---:R-:W-:Y:S01]  /*0200*/  USHF.L.U32 UR4, UR4, 0x2, URZ ;  /* 0x0000000204047899 */ /* 0x004fe200080006ff */
[----:B------:R-:W-:-:S02]  /*0210*/  SHF.R.U32.HI R93, RZ, 0x5, R93 ;  /* 0x00000005ff5d7819 */ /* 0x000fc4000001165d */
[----:B------:R-:W-:Y:S01]  /*0220*/  CS2R R48, SRZ ;  /* 0x0000000000307805 */ /* 0x000fe2000001ff00 */
[----:B------:R-:W5:Y:S01]  /*0230*/  @P0 LDG.E.64 R52, desc[UR8][R4.64] ;  /* 0x0000000804340981 */ /* 0x000f62000c1e1b00 */
[----:B------:R-:W2:Y:S01]  /*0240*/  @P4 LDC.64 R14, c[0x0][0x3d0] ;  /* 0x0000f400ff0e4b82 */ /* 0x000ea20000000a00 */
[C---:B----4-:R-:W-:Y:S01]  /*0250*/  @P1 IMAD.WIDE.U32 R8, R3.reuse, 0x8, R6 ;  /* 0x0000000803081825 */ /* 0x050fe200078e0006 */
[----:B------:R-:W-:-:S06]  /*0260*/  @P1 IADD3 R3, PT, PT, R3, 0x20, RZ ;  /* 0x0000002003031810 */ /* 0x000fcc0007ffe0ff */
[----:B------:R-:W3:Y:S01]  /*0270*/  @P5 LDC.64 R16, c[0x0][0x3d0] ;  /* 0x0000f400ff105b82 */ /* 0x000ee20000000a00 */
[C---:B-1----:R-:W-:Y:S01]  /*0280*/  @P2 IMAD.WIDE.U32 R10, R3.reuse, 0x8, R10 ;  /* 0x00000008030a2825 */ /* 0x042fe200078e000a */
[----:B------:R-:W-:Y:S01]  /*0290*/  @P2 IADD3 R3, PT, PT, R3, 0x20, RZ ;  /* 0x0000002003032810 */ /* 0x000fe20007ffe0ff */
[----:B------:R-:W5:Y:S01]  /*02a0*/  @P1 LDG.E.64 R54, desc[UR8][R8.64] ;  /* 0x0000000808361981 */ /* 0x000f62000c1e1b00 */
[----:B------:R-:W-:Y:S02]  /*02b0*/  LOP3.LUT R93, R93, UR4, RZ, 0xfc, !PT ;  /* 0x000000045d5d7c12 */ /* 0x000fe4000f8efcff */
[----:B------:R-:W-:Y:S02]  /*02c0*/  CS2R R50, SRZ ;  /* 0x0000000000327805 */ /* 0x000fe4000001ff00 */
[----:B------:R-:W-:Y:S01]  /*02d0*/  CS2R R44, SRZ ;  /* 0x00000000002c7805 */ /* 0x000fe2000001ff00 */
[----:B------:R-:W5:Y:S01]  /*02e0*/  @P2 LDG.E.64 R56, desc[UR8][R10.64] ;  /* 0x000000080a382981 */ /* 0x000f62000c1e1b00 */
[C---:B0-----:R-:W-:Y:S01]  /*02f0*/  @P3 IMAD.WIDE.U32 R12, R3.reuse, 0x8, R12 ;  /* 0x00000008030c3825 */ /* 0x041fe200078e000c */
[----:B------:R-:W-:-:S02]  /*0300*/  @P3 IADD3 R3, PT, PT, R3, 0x20, RZ ;  /* 0x0000002003033810 */ /* 0x000fc40007ffe0ff */
[----:B------:R-:W-:Y:S02]  /*0310*/  ISETP.GE.AND P1, PT, R93, UR5, PT ;  /* 0x000000055d007c0c */ /* 0x000fe4000bf26270 */
[----:B------:R-:W-:Y:S01]  /*0320*/  CS2R R46, SRZ ;  /* 0x00000000002e7805 */ /* 0x000fe2000001ff00 */
[----:B------:R0:W5:Y:S01]  /*0330*/  @P3 LDG.E.64 R58, desc[UR8][R12.64] ;  /* 0x000000080c3a3981 */ /* 0x000162000c1e1b00 */
[C---:B--2---:R-:W-:Y:S01]  /*0340*/  @P4 IMAD.WIDE.U32 R14, R3.reuse, 0x8, R14 ;  /* 0x00000008030e4825 */ /* 0x044fe200078e000e */
[----:B------:R-:W-:Y:S02]  /*0350*/  @P4 IADD3 R3, PT, PT, R3, 0x20, RZ ;  /* 0x0000002003034810 */ /* 0x000fe40007ffe0ff */
[----:B------:R-:W-:Y:S02]  /*0360*/  CS2R R40, SRZ ;  /* 0x0000000000287805 */ /* 0x000fe4000001ff00 */
[----:B------:R-:W-:Y:S02]  /*0370*/  CS2R R42, SRZ ;  /* 0x00000000002a7805 */ /* 0x000fe4000001ff00 */
[----:B------:R-:W-:Y:S01]  /*0380*/  CS2R R36, SRZ ;  /* 0x0000000000247805 */ /* 0x000fe2000001ff00 */
[----:B------:R1:W5:Y:S01]  /*0390*/  @P4 LDG.E.64 R60, desc[UR8][R14.64] ;  /* 0x000000080e3c4981 */ /* 0x000362000c1e1b00 */
[----:B---3--:R-:W-:Y:S01]  /*03a0*/  @P5 IMAD.WIDE.U32 R6, R3, 0x8, R16 ;  /* 0x0000000803065825 */ /* 0x008fe200078e0010 */
[----:B------:R-:W-:-:S02]  /*03b0*/  CS2R R38, SRZ ;  /* 0x0000000000267805 */ /* 0x000fc4000001ff00 */
[----:B------:R-:W-:Y:S02]  /*03c0*/  CS2R R32, SRZ ;  /* 0x0000000000207805 */ /* 0x000fe4000001ff00 */
[----:B------:R-:W-:Y:S02]  /*03d0*/  CS2R R34, SRZ ;  /* 0x0000000000227805 */ /* 0x000fe4000001ff00 */
[----:B------:R-:W-:Y:S01]  /*03e0*/  CS2R R28, SRZ ;  /* 0x00000000001c7805 */ /* 0x000fe2000001ff00 */
[----:B------:R2:W5:Y:S01]  /*03f0*/  @P5 LDG.E.64 R62, desc[UR8][R6.64] ;  /* 0x00000008063e5981 */ /* 0x000562000c1e1b00 */
        /* <DEDUP_REMOVED lines=8> */
[----:B-1----:R-:W-:-:S02]  /*0480*/  CS2R R14, SRZ ;  /* 0x00000000000e7805 */ /* 0x002fc4000001ff00 */
[----:B------:R-:W-:Y:S02]  /*0490*/  CS2R R8, SRZ ;  /* 0x0000000000087805 */ /* 0x000fe4000001ff00 */
[----:B------:R-:W-:Y:S02]  /*04a0*/  CS2R R10, SRZ ;  /* 0x00000000000a7805 */ /* 0x000fe4000001ff00 */
[----:B------:R-:W-:Y:S02]  /*04b0*/  CS2R R4, SRZ ;  /* 0x0000000000047805 */ /* 0x000fe4000001ff00 */
[----:B--2---:R-:W-:Y:S01]  /*04c0*/  CS2R R6, SRZ ;  /* 0x0000000000067805 */ /* 0x004fe2000001ff00 */
[----:B------:R-:W-:Y:S06]  /*04d0*/  @P1 BRA `(.L_x_4056) ;  /* 0x0000008000501947 */ /* 0x000fec0003800000 */
[----:B------:R-:W0:Y:S01]  /*04e0*/  LDCU.U8 UR4, c[0x0][0x410] ;  /* 0x00008200ff0477ac */ /* 0x000e220008000000 */
        /* <DEDUP_REMOVED lines=41> */
[----:B------:R-:W-:Y:S02]  /*0780*/  SHF.R.U64 R0, R52, 0x10, R53 ;  /* 0x0000001034007819 */ /* 0x000fe40000001235 */
[----:B------:R-:W-:-:S02]  /*0790*/  MOV R95, R53 ;  /* 0x00000035005f7202 */ /* 0x000fc40000000f00 */
[----:B------:R-:W-:Y:S02]  /*07a0*/  SHF.R.U32.HI R3, RZ, 0x10, R53 ;  /* 0x00000010ff037819 */ /* 0x000fe40000011635 */
[----:B------:R-:W-:Y:S02]  /*07b0*/  PRMT R96, R96, 0x5410, R4 ;  /* 0x0000541060607816 */ /* 0x000fe40000000004 */
[----:B------:R-:W-:Y:S02]  /*07c0*/  PRMT R97, R97, 0x5410, R5 ;  /* 0x0000541061617816 */ /* 0x000fe40000000005 */
[----:B------:R-:W-:Y:S02]  /*07d0*/  CS2R R4, SRZ ;  /* 0x0000000000047805 */ /* 0x000fe4000001ff00 */
[----:B------:R-:W-:Y:S02]  /*07e0*/  PRMT R98, R98, 0x5410, R6 ;  /* 0x0000541062627816 */ /* 0x000fe40000000006 */
[----:B------:R-:W-:-:S02]  /*07f0*/  PRMT R99, R99, 0x5410, R7 ;  /* 0x0000541063637816 */ /* 0x000fc40000000007 */
[----:B------:R-:W-:Y:S02]  /*0800*/  CS2R R6, SRZ ;  /* 0x0000000000067805 */ /* 0x000fe4000001ff00 */
        /* <DEDUP_REMOVED lines=11> */
[----:B------:R-:W-:-:S13]  /*08c0*/  PLOP3.LUT P1, PT, PT, PT, UP0, 0x80, 0x8 ;  /* 0x000000000008781c */ /* 0x000fda0003f2f008 */
.L_x_4130:
        /* <DEDUP_REMOVED lines=10> */
[C---:B------:R-:W-:Y:S01]  /*0970*/  ISETP.GE.U32.AND P6, PT, R2.reuse, 0x40, PT ;  /* 0x000000400200780c */ /* 0x040fe20003fc6070 */
[----:B------:R-:W-:Y:S01]  /*0980*/  IMAD R88, R93, R0, RZ ;  /* 0x000000005d587224 */ /* 0x000fe200078e02ff */
[C---:B------:R-:W-:Y:S02]  /*0990*/  ISETP.GE.U32.AND P2, PT, R2.reuse, 0x60, PT ;  /* 0x000000600200780c */ /* 0x040fe40003f46070 */
[----:B------:R-:W-:-:S02]  /*09a0*/  ISETP.GE.U32.AND P3, PT, R2, 0xa0, PT ;  /* 0x000000a00200780c */ /* 0x000fc40003f66070 */
[----:B------:R-:W-:Y:S02]  /*09b0*/  SHF.R.S32.HI R89, RZ, 0x1f, R88 ;  /* 0x0000001fff597819 */ /* 0x000fe40000011458 */
[----:B------:R-:W-:Y:S02]  /*09c0*/  ISETP.GE.U32.AND P4, PT, R2, 0xc0, PT ;  /* 0x000000c00200780c */ /* 0x000fe40003f86070 */
[----:B------:R-:W-:Y:S02]  /*09d0*/  LEA.HI R89, R89, R88, RZ, 0x2 ;  /* 0x0000005859597211 */ /* 0x000fe400078f10ff */
[----:B------:R-:W-:Y:S02]  /*09e0*/  P2R R165, PR, RZ, 0x20 ;  /* 0x00000020ffa57803 */ /* 0x000fe40000000000 */
[----:B------:R-:W-:-:S04]  /*09f0*/  LEA.HI.SX32 R113, R89, R92, 0x1e ;  /* 0x0000005c59717211 */ /* 0x000fc800078ff2ff */
[----:B------:R-:W-:Y:S02]  /*0a00*/  MOV R169, R113 ;  /* 0x0000007100a97202 */ /* 0x000fe40000000f00 */
[----:B--2---:R-:W-:Y:S01]  /*0a10*/  FSEL R168, R84, RZ, !P1 ;  /* 0x000000ff54a87208 */ /* 0x004fe20004800000 */
[----:B0-----:R-:W-:Y:S06]  /*0a20*/  @!P0 BRA `(.L_x_4058) ;  /* 0x0000000000d08947 */ /* 0x001fec0003800000 */
[----:B------:R-:W0:Y:S01]  /*0a30*/  LDC.64 R88, c[0x0][0x3a8] ;  /* 0x0000ea00ff587b82 */ /* 0x000e220000000a00 */
[----:B------:R-:W-:Y:S02]  /*0a40*/  ISETP.NE.U32.AND P0, PT, RZ, UR10, PT ;  /* 0x0000000aff007c0c */ /* 0x000fe4000bf05070 */
[----:B------:R-:W-:Y:S02]  /*0a50*/  ISETP.NE.U32.AND P1, PT, RZ, UR20, PT ;  /* 0x00000014ff007c0c */ /* 0x000fe4000bf25070 */
[----:B------:R-:W-:Y:S02]  /*0a60*/  ISETP.NE.AND.EX P0, PT, RZ, UR11, PT, P0 ;  /* 0x0000000bff007c0c */ /* 0x000fe4000bf05300 */
[----:B------:R-:W-:Y:S01]  /*0a70*/  ISETP.NE.AND.EX P1, PT, RZ, UR21, PT, P1 ;  /* 0x00000015ff007c0c */ /* 0x000fe2000bf25310 */
[----:B------:R-:W1:Y:S08]  /*0a80*/  LDC.64 R84, c[0x0][0x428] ;  /* 0x00010a00ff547b82 */ /* 0x000e700000000a00 */
[----:B------:R-:W2:Y:S01]  /*0a90*/  LDC.64 R140, c[0x0][0x3b0] ;  /* 0x0000ec00ff8c7b82 */ /* 0x000ea20000000a00 */
[----:B0-----:R-:W-:-:S07]  /*0aa0*/  IMAD.WIDE.U32 R88, R113, 0x10, R88 ;  /* 0x0000001071587825 */ /* 0x001fce00078e0058 */
[----:B------:R-:W0:Y:S01]  /*0ab0*/  @P0 LDC.64 R138, c[0x0][0x3b8] ;  /* 0x0000ee00ff8a0b82 */ /* 0x000e220000000a00 */
[----:B------:R-:W3:Y:S01]  /*0ac0*/  LDG.E.128 R88, desc[UR8][R88.64] ;  /* 0x0000000858587981 */ /* 0x000ee2000c1e1d00 */
[----:B-1----:R-:W-:-:S06]  /*0ad0*/  IMAD.WIDE.U32 R84, R113, 0x10, R84 ;  /* 0x0000001071547825 */ /* 0x002fcc00078e0054 */
[----:B------:R-:W1:Y:S01]  /*0ae0*/  @P1 LDC.64 R116, c[0x0][0x438] ;  /* 0x00010e00ff741b82 */ /* 0x000e620000000a00 */
[----:B------:R-:W4:Y:S01]  /*0af0*/  LDG.E.128 R84, desc[UR8][R84.64] ;  /* 0x0000000854547981 */ /* 0x000f22000c1e1d00 */
[----:B------:R-:W-:Y:S02]  /*0b00*/  HADD2.F32 R167, -RZ, R94.H0_H0 ;  /* 0x2000005effa77230 */ /* 0x000fe40000004100 */
[----:B--2---:R-:W-:-:S05]  /*0b10*/  IMAD.WIDE.U32 R140, R113, 0x4, R140 ;  /* 0x00000004718c7825 */ /* 0x004fca00078e008c */
[----:B------:R-:W5:Y:S01]  /*0b20*/  LDG.E R102, desc[UR8][R140.64] ;  /* 0x000000088c667981 */ /* 0x000f62000c1e1900 */
[----:B0-----:R-:W-:-:S05]  /*0b30*/  @P0 IMAD.WIDE.U32 R138, R113, 0x4, R138 ;  /* 0x00000004718a0825 */ /* 0x001fca00078e008a */
[----:B------:R-:W5:Y:S01]  /*0b40*/  @P0 LDG.E R101, desc[UR8][R138.64] ;  /* 0x000000088a650981 */ /* 0x000f62000c1e1900 */
[----:B-1----:R-:W-:-:S05]  /*0b50*/  @P1 IMAD.WIDE.U32 R116, R113, 0x10, R116 ;  /* 0x0000001071741825 */ /* 0x002fca00078e0074 */
[----:B------:R0:W5:Y:S01]  /*0b60*/  @P1 LDG.E.128 R52, desc[UR8][R116.64] ;  /* 0x0000000874341981 */ /* 0x000162000c1e1d00 */
[----:B------:R-:W-:Y:S01]  /*0b70*/  IADD3 R169, PT, PT, R113, 0x20, RZ ;  /* 0x0000002071a97810 */ /* 0x000fe20007ffe0ff */
[C---:B---3--:R-:W-:Y:S01]  /*0b80*/  FADD.FTZ R88, -R168.reuse, R88 ;  /* 0x00000058a8587221 */ /* 0x048fe20000010100 */
[----:B------:R-:W-:-:S03]  /*0b90*/  FADD.FTZ R142, -R168, R89 ;  /* 0x00000059a88e7221 */ /* 0x000fc60000010100 */
[C---:B-----5:R-:W-:Y:S01]  /*0ba0*/  FMUL.FTZ R3, R115.reuse, R88 ;  /* 0x0000005873037220 */ /* 0x060fe20000410000 */
[----:B------:R-:W-:Y:S02]  /*0bb0*/  HADD2.F32 R88, -RZ, R94.H1_H1 ;  /* 0x3000005eff587230 */ /* 0x000fe40000004100 */
[----:B0-----:R-:W-:Y:S01]  /*0bc0*/  FMUL.FTZ R116, R115, R142 ;  /* 0x0000008e73747220 */ /* 0x001fe20000410000 */
[----:B----4-:R-:W-:Y:S01]  /*0bd0*/  FMUL.FTZ R114, R84, R167 ;  /* 0x000000a754727220 */ /* 0x010fe20000410000 */
[--C-:B------:R-:W-:Y:S02]  /*0be0*/  HADD2.F32 R89, -RZ, R95.reuse.H0_H0 ;  /* 0x2000005fff597230 */ /* 0x100fe40000004100 */
[----:B------:R-:W-:Y:S01]  /*0bf0*/  FADD.FTZ R24, R24, R84 ;  /* 0x0000005418187221 */ /* 0x000fe20000010000 */
[----:B------:R-:W-:Y:S01]  /*0c00*/  FFMA.FTZ R48, R84, R3, R48 ;  /* 0x0000000354307223 */ /* 0x000fe20000010030 */
[----:B------:R-:W-:Y:S01]  /*0c10*/  FMUL.FTZ R117, R85, R88 ;  /* 0x0000005855757220 */ /* 0x000fe20000410000 */
[----:B------:R-:W-:Y:S01]  /*0c20*/  FADD.FTZ R25, R25, R85 ;  /* 0x0000005519197221 */ /* 0x000fe20000010000 */
[----:B------:R-:W-:Y:S01]  /*0c30*/  FFMA.FTZ R49, R85, R116, R49 ;  /* 0x0000007455317223 */ /* 0x000fe20000010031 */
[----:B------:R-:W-:Y:S01]  /*0c40*/  FADD.FTZ R84, RZ, R114 ;  /* 0x00000072ff547221 */ /* 0x000fe20000010000 */
[----:B------:R-:W-:Y:S01]  /*0c50*/  FADD.FTZ R90, -R168, R90 ;  /* 0x0000005aa85a7221 */ /* 0x000fe20000010100 */
[----:B------:R-:W-:Y:S01]  /*0c60*/  FFMA.FTZ R85, R3, R114, RZ ;  /* 0x0000007203557223 */ /* 0x000fe200000100ff */
[----:B------:R-:W-:Y:S01]  /*0c70*/  FMUL.FTZ R140, R86, R89 ;  /* 0x00000059568c7220 */ /* 0x000fe20000410000 */
[----:B------:R-:W-:-:S02]  /*0c80*/  HADD2.F32 R142, -RZ, R95.H1_H1 ;  /* 0x3000005fff8e7230 */ /* 0x000fc40000004100 */
[----:B------:R-:W-:Y:S01]  /*0c90*/  FADD.FTZ R89, R84, R117 ;  /* 0x0000007554597221 */ /* 0x000fe20000010000 */
[----:B------:R-:W-:Y:S01]  /*0ca0*/  FADD.FTZ R144, -R168, R91 ;  /* 0x0000005ba8907221 */ /* 0x000fe20000010100 */
[----:B------:R-:W-:Y:S01]  /*0cb0*/  FMUL.FTZ R141, R115, R90 ;  /* 0x0000005a738d7220 */ /* 0x000fe20000410000 */
        /* <DEDUP_REMOVED lines=11> */
.L_x_4058:
[----:B------:R-:W-:Y:S05]  /*0d70*/  BSYNC.RECONVERGENT B0 ;  /* 0x0000000000007941 */ /* 0x000fea0003800200 */
.L_x_4057:
[----:B------:R-:W-:Y:S04]  /*0d80*/  BSSY.RECONVERGENT B0, `(.L_x_4059) ;  /* 0x0000036000007945 */ /* 0x000fe80003800200 */
[----:B------:R-:W-:Y:S05]  /*0d90*/  @!P6 BRA `(.L_x_4060) ;  /* 0x0000000000d0e947 */ /* 0x000fea0003800000 */
        /* <DEDUP_REMOVED lines=13> */
[----:B--2---:R-:W-:-:S05]  /*0e70*/  IMAD.WIDE.U32 R138, R169, 0x4, R138 ;  /* 0x00000004a98a7825 */ /* 0x004fca00078e008a */
[----:B------:R-:W5:Y:S01]  /*0e80*/  LDG.E R104, desc[UR8][R138.64] ;  /* 0x000000088a687981 */ /* 0x000f62000c1e1900 */
[----:B0-----:R-:W-:-:S05]  /*0e90*/  @P1 IMAD.WIDE.U32 R166, R169, 0x10, R166 ;  /* 0x00000010a9a61825 */ /* 0x001fca00078e00a6 */
[----:B------:R-:W5:Y:S01]  /*0ea0*/  @P1 LDG.E.128 R56, desc[UR8][R166.64] ;  /* 0x00000008a6381981 */ /* 0x000f62000c1e1d00 */
[----:B------:R-:W-:Y:S02]  /*0eb0*/  HADD2.F32 R143, -RZ, R96.H0_H0 ;  /* 0x20000060ff8f7230 */ /* 0x000fe40000004100 */
[----:B-1----:R-:W-:-:S05]  /*0ec0*/  @P0 IMAD.WIDE.U32 R120, R169, 0x4, R120 ;  /* 0x00000004a9780825 */ /* 0x002fca00078e0078 */
[----:B------:R0:W5:Y:S01]  /*0ed0*/  @P0 LDG.E R103, desc[UR8][R120.64] ;  /* 0x0000000878670981 */ /* 0x000162000c1e1900 */
[----:B------:R-:W-:Y:S01]  /*0ee0*/  IADD3 R169, PT, PT, R169, 0x20, RZ ;  /* 0x00000020a9a97810 */ /* 0x000fe20007ffe0ff */
[C---:B---3--:R-:W-:Y:S01]  /*0ef0*/  FADD.FTZ R88, -R168.reuse, R88 ;  /* 0x00000058a8587221 */ /* 0x048fe20000010100 */
[C---:B------:R-:W-:Y:S01]  /*0f00*/  FADD.FTZ R146, -R168.reuse, R89 ;  /* 0x00000059a8927221 */ /* 0x040fe20000010100 */
[----:B------:R-:W-:Y:S02]  /*0f10*/  FADD.FTZ R90, -R168, R90 ;  /* 0x0000005aa85a7221 */ /* 0x000fe40000010100 */
[C---:B-----5:R-:W-:Y:S01]  /*0f20*/  FMUL.FTZ R119, R115.reuse, R88 ;  /* 0x0000005873777220 */ /* 0x060fe20000410000 */
[----:B------:R-:W-:Y:S02]  /*0f30*/  HADD2.F32 R88, -RZ, R96.H1_H1 ;  /* 0x30000060ff587230 */ /* 0x000fe40000004100 */
[----:B0-----:R-:W-:Y:S01]  /*0f40*/  FMUL.FTZ R120, R115, R146 ;  /* 0x0000009273787220 */ /* 0x001fe20000410000 */
[----:B----4-:R-:W-:Y:S01]  /*0f50*/  FMUL.FTZ R118, R84, R143 ;  /* 0x0000008f54767220 */ /* 0x010fe20000410000 */
[----:B------:R-:W-:-:S02]  /*0f60*/  HADD2.F32 R143, -RZ, R97.H0_H0 ;  /* 0x20000061ff8f7230 */ /* 0x000fc40000004100 */
        /* <DEDUP_REMOVED lines=8> */
[----:B------:R-:W-:Y:S02]  /*0ff0*/  HADD2.F32 R146, -RZ, R97.H1_H1 ;  /* 0x30000061ff927230 */ /* 0x000fe40000004100 */
        /* <DEDUP_REMOVED lines=14> */
.L_x_4060:
[----:B------:R-:W-:Y:S05]  /*10e0*/  BSYNC.RECONVERGENT B0 ;  /* 0x0000000000007941 */ /* 0x000fea0003800200 */
.L_x_4059:
        /* <DEDUP_REMOVED lines=54> */
.L_x_4062:
[----:B------:R-:W-:Y:S05]  /*1450*/  BSYNC.RECONVERGENT B0 ;  /* 0x0000000000007941 */ /* 0x000fea0003800200 */
.L_x_4061:
        /* <DEDUP_REMOVED lines=24> */
[----:B------:R-:W-:-:S03]  /*15e0*/  FADD.FTZ R154, -R168, R85 ;  /* 0x00000055a89a7221 */ /* 0x000fc60000010100 */
[----:B-----5:R-:W-:Y:S01]  /*15f0*/  FMUL.FTZ R127, R115, R84 ;  /* 0x00000054737f7220 */ /* 0x020fe20000410000 */
[----:B------:R-:W-:Y:S02]  /*1600*/  HADD2.F32 R84, -RZ, R100.H1_H1 ;  /* 0x30000064ff547230 */ /* 0x000fe40000004100 */
[----:B----4-:R-:W-:Y:S01]  /*1610*/  FMUL.FTZ R126, R88, R151 ;  /* 0x00000097587e7220 */ /* 0x010fe20000410000 */
[----:B------:R-:W-:Y:S01]  /*1620*/  FADD.FTZ R86, -R168, R86 ;  /* 0x00000056a8567221 */ /* 0x000fe20000010100 */
[--C-:B------:R-:W-:Y:S02]  /*1630*/  HADD2.F32 R151, -RZ, R163.reuse.H0_H0 ;  /* 0x200000a3ff977230 */ /* 0x100fe40000004100 */
[----:B0-----:R-:W-:Y:S01]  /*1640*/  FMUL.FTZ R129, R89, R84 ;  /* 0x0000005459817220 */ /* 0x001fe20000410000 */
        /* <DEDUP_REMOVED lines=23> */
.L_x_4064:
[----:B------:R-:W-:Y:S05]  /*17c0*/  BSYNC.RECONVERGENT B0 ;  /* 0x0000000000007941 */ /* 0x000fea0003800200 */
.L_x_4063:
        /* <DEDUP_REMOVED lines=18> */
[----:B------:R-:W5:Y:S01]  /*18f0*/  @P0 LDG.E R109, desc[UR8][R138.64] ;  /* 0x000000088a6d0981 */ /* 0x000f62000c1e1900 */
[----:B------:R-:W-:Y:S02]  /*1900*/  HADD2.F32 R155, -RZ, R172.H0_H0 ;  /* 0x200000acff9b7230 */ /* 0x000fe40000004100 */
[----:B-1----:R-:W-:-:S05]  /*1910*/  @P1 IMAD.WIDE.U32 R132, R169, 0x10, R132 ;  /* 0x00000010a9841825 */ /* 0x002fca00078e0084 */
[----:B------:R0:W5:Y:S01]  /*1920*/  @P1 LDG.E.128 R68, desc[UR8][R132.64] ;  /* 0x0000000884441981 */ /* 0x000162000c1e1d00 */
        /* <DEDUP_REMOVED lines=32> */
.L_x_4066:
[----:B------:R-:W-:Y:S05]  /*1b30*/  BSYNC.RECONVERGENT B0 ;  /* 0x0000000000007941 */ /* 0x000fea0003800200 */
.L_x_4065:
        /* <DEDUP_REMOVED lines=53> */
.L_x_4068:
[----:B------:R-:W-:Y:S05]  /*1e90*/  BSYNC.RECONVERGENT B0 ;  /* 0x0000000000007941 */ /* 0x000fea0003800200 */
.L_x_4067:
        /* <DEDUP_REMOVED lines=23> */
.L_x_4142:
        /* <DEDUP_REMOVED lines=23> */
[----:B------:R-:W-:-:S03]  /*2180*/  FADD.FTZ R86, R117, -R86 ;  /* 0x8000005675567221 */ /* 0x000fc60000010000 */
[C---:B-----5:R-:W-:Y:S01]  /*2190*/  FMUL.FTZ R84, R115.reuse, R84 ;  /* 0x0000005473547220 */ /* 0x060fe20000410000 */
[----:B------:R-:W-:-:S03]  /*21a0*/  FMUL.FTZ R86, R115, R86 ;  /* 0x0000005673567220 */ /* 0x000fc60000410000 */
[----:B------:R-:W-:Y:S01]  /*21b0*/  FMUL.FTZ R84, R84, UR13 ;  /* 0x0000000d54547c20 */ /* 0x000fe20008410000 */
[----:B------:R-:W-:-:S04]  /*21c0*/  FMUL.FTZ R86, R86, UR13 ;  /* 0x0000000d56567c20 */ /* 0x000fc80008410000 */
[----:B------:R-:W-:Y:S02]  /*21d0*/  SEL R84, R84, RZ, P5 ;  /* 0x000000ff54547207 */ /* 0x000fe40002800000 */
[----:B------:R-:W-:-:S04]  /*21e0*/  LOP3.LUT P5, RZ, R102, 0xff00, RZ, 0xc0, !PT ;  /* 0x0000ff0066ff7812 */ /* 0x000fc800078ac0ff */
[----:B------:R-:W-:Y:S01]  /*21f0*/  SEL R85, R86, RZ, P5 ;  /* 0x000000ff56557207 */ /* 0x000fe20002800000 */
[----:B------:R-:W-:Y:S01]  /*2200*/  FADD.FTZ R86, R140, -R87 ;  /* 0x800000578c567221 */ /* 0x000fe20000010000 */
[----:B------:R-:W-:Y:S01]  /*2210*/  FFMA.FTZ R87, R144, R166, R167 ;  /* 0x000000a690577223 */ /* 0x000fe200000100a7 */
[----:B------:R-:W-:Y:S02]  /*2220*/  LOP3.LUT P5, RZ, R102, 0xff0000, RZ, 0xc0, !PT ;  /* 0x00ff000066ff7812 */ /* 0x000fe400078ac0ff */
[----:B------:R-:W-:Y:S01]  /*2230*/  FMUL.FTZ R86, R115, R86 ;  /* 0x0000005673567220 */ /* 0x000fe20000410000 */
[----:B------:R-:W-:-:S03]  /*2240*/  FADD.FTZ R88, R142, -R87 ;  /* 0x800000578e587221 */ /* 0x000fc60000010000 */
[----:B------:R-:W-:Y:S01]  /*2250*/  FMUL.FTZ R86, R86, UR13 ;  /* 0x0000000d56567c20 */ /* 0x000fe20008410000 */
[----:B------:R-:W-:-:S04]  /*2260*/  FMUL.FTZ R88, R115, R88 ;  /* 0x0000005873587220 */ /* 0x000fc80000410000 */
[----:B------:R-:W-:Y:S01]  /*2270*/  SEL R86, R86, RZ, P5 ;  /* 0x000000ff56567207 */ /* 0x000fe20002800000 */
[----:B------:R-:W-:Y:S01]  /*2280*/  FMUL.FTZ R88, R88, UR13 ;  /* 0x0000000d58587c20 */ /* 0x000fe20008410000 */
[----:B------:R-:W-:-:S04]  /*2290*/  ISETP.GE.U32.AND P5, PT, R102, 0x1000000, PT ;  /* 0x010000006600780c */ /* 0x000fc80003fa6070 */
[----:B------:R-:W-:Y:S01]  /*22a0*/  SEL R87, R88, RZ, P5 ;  /* 0x000000ff58577207 */ /* 0x000fe20002800000 */
[----:B------:R-:W-:Y:S08]  /*22b0*/  BRA `(.L_x_4075) ;  /* 0x0000000c00807947 */ /* 0x000ff00003800000 */
.L_x_4074:
[-CC-:B------:R-:W-:Y:S01]  /*22c0*/  FFMA.FTZ R77, R3, R166.reuse, R167.reuse ;  /* 0x000000a6034d7223 */ /* 0x180fe200000100a7 */
[-CC-:B------:R-:W-:Y:S01]  /*22d0*/  FFMA.FTZ R78, R116, R166.reuse, R167.reuse ;  /* 0x000000a6744e7223 */ /* 0x180fe200000100a7 */
[----:B------:R-:W-:Y:S01]  /*22e0*/  FFMA.FTZ R79, R141, R166, R167 ;  /* 0x000000a68d4f7223 */ /* 0x000fe200000100a7 */
[----:B------:R-:W-:Y:S01]  /*22f0*/  LOP3.LUT P5, RZ, R102, 0xff, RZ, 0xc0, !PT ;  /* 0x000000ff66ff7812 */ /* 0x000fe200078ac0ff */
[----:B------:R-:W-:Y:S01]  /*2300*/  FADD.FTZ R76, R114, -R77 ;  /* 0x8000004d724c7221 */ /* 0x000fe20000010000 */
[----:B------:R-:W-:-:S03]  /*2310*/  FADD.FTZ R78, R117, -R78 ;  /* 0x8000004e754e7221 */ /* 0x000fc60000010000 */
[C---:B-----5:R-:W-:Y:S01]  /*2320*/  FMUL.FTZ R76, R115.reuse, R76 ;  /* 0x0000004c734c7220 */ /* 0x060fe20000410000 */
[----:B------:R-:W-:Y:S01]  /*2330*/  FMUL.FTZ R77, R115, R78 ;  /* 0x0000004e734d7220 */ /* 0x000fe20000410000 */
[----:B------:R-:W-:Y:S01]  /*2340*/  FADD.FTZ R78, R140, -R79 ;  /* 0x8000004f8c4e7221 */ /* 0x000fe20000010000 */
[----:B------:R-:W-:Y:S01]  /*2350*/  FFMA.FTZ R79, R144, R166, R167 ;  /* 0x000000a6904f7223 */ /* 0x000fe200000100a7 */
[----:B------:R-:W-:Y:S01]  /*2360*/  FMUL.FTZ R84, R76, UR13 ;  /* 0x0000000d4c547c20 */ /* 0x000fe20008410000 */
[----:B------:R-:W-:Y:S01]  /*2370*/  FMUL.FTZ R85, R77, UR13 ;  /* 0x0000000d4d557c20 */ /* 0x000fe20008410000 */
[C---:B------:R-:W-:Y:S01]  /*2380*/  FMUL.FTZ R78, R115.reuse, R78 ;  /* 0x0000004e734e7220 */ /* 0x040fe20000410000 */
[----:B------:R-:W-:Y:S02]  /*2390*/  FADD.FTZ R88, R142, -R79 ;  /* 0x8000004f8e587221 */ /* 0x000fe40000010000 */
        /* <DEDUP_REMOVED lines=8> */
[----:B------:R-:W-:-:S04]  /*2420*/  ISETP.GE.U32.AND P5, PT, R102, 0x1000000, PT ;  /* 0x010000006600780c */ /* 0x000fc80003fa6070 */
[----:B------:R-:W-:Y:S01]  /*2430*/  SEL R87, R87, RZ, P5 ;  /* 0x000000ff57577207 */ /* 0x000fe20002800000 */
[----:B------:R-:W-:Y:S08]  /*2440*/  BRA `(.L_x_4075) ;  /* 0x0000000c001c7947 */ /* 0x000ff00003800000 */
.L_x_4073:
        /* <DEDUP_REMOVED lines=10> */
[----:B------:R-:W-:-:S03]  /*24f0*/  FADD.FTZ R86, R117, -R86 ;  /* 0x8000005675567221 */ /* 0x000fc60000010000 */
[C---:B-----5:R-:W-:Y:S01]  /*2500*/  FFMA.FTZ R84, R115.reuse, R84, R52 ;  /* 0x0000005473547223 */ /* 0x060fe20000010034 */
[----:B------:R-:W-:Y:S01]  /*2510*/  FFMA.FTZ R85, R115, R86, R53 ;  /* 0x0000005673557223 */ /* 0x000fe20000010035 */
[----:B------:R-:W-:Y:S01]  /*2520*/  FADD.FTZ R86, R140, -R87 ;  /* 0x800000578c567221 */ /* 0x000fe20000010000 */
[----:B------:R-:W-:Y:S01]  /*2530*/  FFMA.FTZ R87, R144, R166, R167 ;  /* 0x000000a690577223 */ /* 0x000fe200000100a7 */
[----:B------:R-:W-:Y:S01]  /*2540*/  FMUL.FTZ R84, R84, UR13 ;  /* 0x0000000d54547c20 */ /* 0x000fe20008410000 */
[----:B------:R-:W-:Y:S01]  /*2550*/  FMUL.FTZ R85, R85, UR13 ;  /* 0x0000000d55557c20 */ /* 0x000fe20008410000 */
[C---:B------:R-:W-:Y:S01]  /*2560*/  FFMA.FTZ R86, R115.reuse, R86, R54 ;  /* 0x0000005673567223 */ /* 0x040fe20000010036 */
[----:B------:R-:W-:Y:S02]  /*2570*/  FADD.FTZ R88, R142, -R87 ;  /* 0x800000578e587221 */ /* 0x000fe40000010000 */
[----:B------:R-:W-:Y:S01]  /*2580*/  SEL R84, R84, RZ, P5 ;  /* 0x000000ff54547207 */ /* 0x000fe20002800000 */
[----:B------:R-:W-:Y:S01]  /*2590*/  FMUL.FTZ R86, R86, UR13 ;  /* 0x0000000d56567c20 */ /* 0x000fe20008410000 */
[----:B------:R-:W-:Y:S01]  /*25a0*/  LOP3.LUT P5, RZ, R102, 0xff00, RZ, 0xc0, !PT ;  /* 0x0000ff0066ff7812 */ /* 0x000fe200078ac0ff */
[----:B------:R-:W-:-:S03]  /*25b0*/  FFMA.FTZ R87, R115, R88, R55 ;  /* 0x0000005873577223 */ /* 0x000fc60000010037 */
[----:B------:R-:W-:Y:S01]  /*25c0*/  SEL R85, R85, RZ, P5 ;  /* 0x000000ff55557207 */ /* 0x000fe20002800000 */
[----:B------:R-:W-:Y:S01]  /*25d0*/  FMUL.FTZ R87, R87, UR13 ;  /* 0x0000000d57577c20 */ /* 0x000fe20008410000 */
[----:B------:R-:W-:-:S04]  /*25e0*/  LOP3.LUT P5, RZ, R102, 0xff0000, RZ, 0xc0, !PT ;  /* 0x00ff000066ff7812 */ /* 0x000fc800078ac0ff */
[----:B------:R-:W-:Y:S02]  /*25f0*/  SEL R86, R86, RZ, P5 ;  /* 0x000000ff56567207 */ /* 0x000fe40002800000 */
[----:B------:R-:W-:-:S04]  /*2600*/  ISETP.GE.U32.AND P5, PT, R102, 0x1000000, PT ;  /* 0x010000006600780c */ /* 0x000fc80003fa6070 */
[----:B------:R-:W-:Y:S01]  /*2610*/  SEL R87, R87, RZ, P5 ;  /* 0x000000ff57577207 */ /* 0x000fe20002800000 */
[----:B------:R-:W-:Y:S08]  /*2620*/  BRA `(.L_x_4075) ;  /* 0x0000000800a47947 */ /* 0x000ff00003800000 */
.L_x_4076:
[-CC-:B------:R-:W-:Y:S01]  /*2630*/  FFMA.FTZ R77, R3, R166.reuse, R167.reuse ;  /* 0x000000a6034d7223 */ /* 0x180fe200000100a7 */
[-CC-:B------:R-:W-:Y:S01]  /*2640*/  FFMA.FTZ R78, R116, R166.reuse, R167.reuse ;  /* 0x000000a6744e7223 */ /* 0x180fe200000100a7 */
[----:B------:R-:W-:Y:S01]  /*2650*/  FFMA.FTZ R79, R141, R166, R167 ;  /* 0x000000a68d4f7223 */ /* 0x000fe200000100a7 */
[----:B------:R-:W-:Y:S01]  /*2660*/  LOP3.LUT P5, RZ, R102, 0xff, RZ, 0xc0, !PT ;  /* 0x000000ff66ff7812 */ /* 0x000fe200078ac0ff */
[----:B------:R-:W-:Y:S01]  /*2670*/  FADD.FTZ R77, R114, -R77 ;  /* 0x8000004d724d7221 */ /* 0x000fe20000010000 */
[----:B------:R-:W-:Y:S01]  /*2680*/  FADD.FTZ R78, R117, -R78 ;  /* 0x8000004e754e7221 */ /* 0x000fe20000010000 */
[----:B------:R-:W-:Y:S02]  /*2690*/  FADD.FTZ R79, R140, -R79 ;  /* 0x8000004f8c4f7221 */ /* 0x000fe40000010000 */
[C---:B-----5:R-:W-:Y:S01]  /*26a0*/  FFMA.FTZ R76, R115.reuse, R77, R52 ;  /* 0x0000004d734c7223 */ /* 0x060fe20000010034 */
[C---:B------:R-:W-:Y:S01]  /*26b0*/  FFMA.FTZ R77, R115.reuse, R78, R53 ;  /* 0x0000004e734d7223 */ /* 0x040fe20000010035 */
[----:B------:R-:W-:Y:S01]  /*26c0*/  FFMA.FTZ R78, R115, R79, R54 ;  /* 0x0000004f734e7223 */ /* 0x000fe20000010036 */
[----:B------:R-:W-:Y:S01]  /*26d0*/  FFMA.FTZ R79, R144, R166, R167 ;  /* 0x000000a6904f7223 */ /* 0x000fe200000100a7 */
[----:B------:R-:W-:Y:S01]  /*26e0*/  FMUL.FTZ R84, R76, UR13 ;  /* 0x0000000d4c547c20 */ /* 0x000fe20008410000 */
[----:B------:R-:W-:Y:S01]  /*26f0*/  FMUL.FTZ R85, R77, UR13 ;  /* 0x0000000d4d557c20 */ /* 0x000fe20008410000 */
[----:B------:R-:W-:Y:S01]  /*2700*/  FMUL.FTZ R86, R78, UR13 ;  /* 0x0000000d4e567c20 */ /* 0x000fe20008410000 */
[----:B------:R-:W-:-:S02]  /*2710*/  FADD.FTZ R88, R142, -R79 ;  /* 0x8000004f8e587221 */ /* 0x000fc40000010000 */
[----:B------:R-:W-:Y:S02]  /*2720*/  SEL R84, R84, RZ, P5 ;  /* 0x000000ff54547207 */ /* 0x000fe40002800000 */
        /* <DEDUP_REMOVED lines=9> */
.L_x_4072:
        /* <DEDUP_REMOVED lines=20> */
[----:B------:R-:W-:Y:S02]  /*2900*/  SEL R80, R80, RZ, P5 ;  /* 0x000000ff50507207 */ /* 0x000fe40002800000 */
[----:B------:R-:W-:-:S04]  /*2910*/  LOP3.LUT P5, RZ, R102, 0xff00, RZ, 0xc0, !PT ;  /* 0x0000ff0066ff7812 */ /* 0x000fc800078ac0ff */
        /* <DEDUP_REMOVED lines=12> */
[----:B------:R-:W-:-:S04]  /*29e0*/  LOP3.LUT P5, RZ, R101, 0xff0000, RZ, 0xc0, !PT ;  /* 0x00ff000065ff7812 */ /* 0x000fc800078ac0ff */
[----:B------:R-:W-:Y:S02]  /*29f0*/  SEL R82, R82, RZ, P5 ;  /* 0x000000ff52527207 */ /* 0x000fe40002800000 */
[----:B------:R-:W-:-:S04]  /*2a00*/  ISETP.GE.U32.AND P5, PT, R102, 0x1000000, PT ;  /* 0x010000006600780c */ /* 0x000fc80003fa6070 */
[----:B------:R-:W-:Y:S02]  /*2a10*/  SEL R87, R88, RZ, P5 ;  /* 0x000000ff58577207 */ /* 0x000fe40002800000 */
[----:B------:R-:W-:-:S04]  /*2a20*/  ISETP.GE.U32.AND P5, PT, R101, 0x1000000, PT ;  /* 0x010000006500780c */ /* 0x000fc80003fa6070 */
[----:B------:R-:W-:Y:S01]  /*2a30*/  SEL R83, R88, RZ, P5 ;  /* 0x000000ff58537207 */ /* 0x000fe20002800000 */
[----:B------:R-:W-:Y:S08]  /*2a40*/  BRA `(.L_x_4075) ;  /* 0x00000004009c7947 */ /* 0x000ff00003800000 */
.L_x_4078:
[-CC-:B------:R-:W-:Y:S01]  /*2a50*/  FFMA.FTZ R77, R3, R166.reuse, R167.reuse ;  /* 0x000000a6034d7223 */ /* 0x180fe200000100a7 */
[-CC-:B------:R-:W-:Y:S01]  /*2a60*/  FFMA.FTZ R78, R116, R166.reuse, R167.reuse ;  /* 0x000000a6744e7223 */ /* 0x180fe200000100a7 */
[----:B------:R-:W-:Y:S01]  /*2a70*/  LOP3.LUT P5, RZ, R102, 0xff, RZ, 0xc0, !PT ;  /* 0x000000ff66ff7812 */ /* 0x000fe200078ac0ff */
[----:B------:R-:W-:Y:S01]  /*2a80*/  FFMA.FTZ R79, R141, R166, R167 ;  /* 0x000000a68d4f7223 */ /* 0x000fe200000100a7 */
        /* <DEDUP_REMOVED lines=8> */
[----:B------:R-:W-:Y:S01]  /*2b10*/  FMUL.FTZ R78, R115, R78 ;  /* 0x0000004e734e7220 */ /* 0x000fe20000410000 */
        /* <DEDUP_REMOVED lines=20> */
.L_x_4077:
        /* <DEDUP_REMOVED lines=10> */
[----:B------:R-:W-:Y:S02]  /*2d00*/  FADD.FTZ R82, R117, -R82 ;  /* 0x8000005275527221 */ /* 0x000fe40000010000 */
[----:B------:R-:W-:Y:S01]  /*2d10*/  FADD.FTZ R83, R140, -R83 ;  /* 0x800000538c537221 */ /* 0x000fe20000010000 */
[C---:B-----5:R-:W-:Y:S01]  /*2d20*/  FFMA.FTZ R81, R115.reuse, R81, R52 ;  /* 0x0000005173517223 */ /* 0x060fe20000010034 */
[C---:B------:R-:W-:Y:S02]  /*2d30*/  FFMA.FTZ R82, R115.reuse, R82, R53 ;  /* 0x0000005273527223 */ /* 0x040fe40000010035 */
        /* <DEDUP_REMOVED lines=16> */
[----:B------:R-:W-:-:S03]  /*2e40*/  ISETP.GE.U32.AND P5, PT, R102, 0x1000000, PT ;  /* 0x010000006600780c */ /* 0x000fc60003fa6070 */
[----:B------:R-:W-:-:S04]  /*2e50*/  FADD.FTZ R88, R142, -R83 ;  /* 0x800000538e587221 */ /* 0x000fc80000010000 */
[----:B------:R-:W-:-:S04]  /*2e60*/  FFMA.FTZ R88, R115, R88, R55 ;  /* 0x0000005873587223 */ /* 0x000fc80000010037 */
[----:B------:R-:W-:-:S05]  /*2e70*/  FMUL.FTZ R88, R88, UR13 ;  /* 0x0000000d58587c20 */ /* 0x000fca0008410000 */
[----:B------:R-:W-:Y:S02]  /*2e80*/  SEL R87, R88, RZ, P5 ;  /* 0x000000ff58577207 */ /* 0x000fe40002800000 */
[----:B------:R-:W-:-:S04]  /*2e90*/  ISETP.GE.U32.AND P5, PT, R101, 0x1000000, PT ;  /* 0x010000006500780c */ /* 0x000fc80003fa6070 */
[----:B------:R-:W-:Y:S01]  /*2ea0*/  SEL R83, R88, RZ, P5 ;  /* 0x000000ff58537207 */ /* 0x000fe20002800000 */
[----:B------:R-:W-:Y:S08]  /*2eb0*/  BRA `(.L_x_4075) ;  /* 0x0000000000807947 */ /* 0x000ff00003800000 */
.L_x_4079:
        /* <DEDUP_REMOVED lines=11> */
[----:B------:R-:W-:Y:S01]  /*2f70*/  FMUL.FTZ R81, R77, UR13 ;  /* 0x0000000d4d517c20 */ /* 0x000fe20008410000 */
[----:B------:R-:W-:Y:S01]  /*2f80*/  FFMA.FTZ R79, R144, R166, R167 ;  /* 0x000000a6904f7223 */ /* 0x000fe200000100a7 */
[----:B------:R-:W-:-:S02]  /*2f90*/  FMUL.FTZ R82, R78, UR13 ;  /* 0x0000000d4e527c20 */ /* 0x000fc40008410000 */
[----:B------:R-:W-:Y:S01]  /*2fa0*/  SEL R84, R80, RZ, P5 ;  /* 0x000000ff50547207 */ /* 0x000fe20002800000 */
[----:B------:R-:W-:Y:S01]  /*2fb0*/  FADD.FTZ R88, R142, -R79 ;  /* 0x8000004f8e587221 */ /* 0x000fe20000010000 */
[----:B------:R-:W-:-:S03]  /*2fc0*/  LOP3.LUT P5, RZ, R101, 0xff, RZ, 0xc0, !PT ;  /* 0x000000ff65ff7812 */ /* 0x000fc600078ac0ff */
[----:B------:R-:W-:Y:S01]  /*2fd0*/  FFMA.FTZ R79, R115, R88, R55 ;  /* 0x00000058734f7223 */ /* 0x000fe20000010037 */
[----:B------:R-:W-:Y:S02]  /*2fe0*/  SEL R80, R80, RZ, P5 ;  /* 0x000000ff50507207 */ /* 0x000fe40002800000 */
[----:B------:R-:W-:Y:S01]  /*2ff0*/  LOP3.LUT P5, RZ, R102, 0xff00, RZ, 0xc0, !PT ;  /* 0x0000ff0066ff7812 */ /* 0x000fe200078ac0ff */
[----:B------:R-:W-:-:S03]  /*3000*/  FMUL.FTZ R83, R79, UR13 ;  /* 0x0000000d4f537c20 */ /* 0x000fc60008410000 */
        /* <DEDUP_REMOVED lines=11> */
.L_x_4075:
        /* <DEDUP_REMOVED lines=14> */
.L_x_4071:
[----:B------:R-:W-:Y:S05]  /*31a0*/  BSYNC.RECONVERGENT B0 ;  /* 0x0000000000007941 */ /* 0x000fea0003800200 */
.L_x_4070:
[----:B------:R-:W-:Y:S04]  /*31b0*/  BSSY.RECONVERGENT B0, `(.L_x_4080) ;  /* 0x000010e000007945 */ /* 0x000fe80003800200 */
[----:B------:R-:W-:Y:S05]  /*31c0*/  @!P6 BRA `(.L_x_4081) ;  /* 0x000000100030e947 */ /* 0x000fea0003800000 */
[----:B------:R-:W-:-:S04]  /*31d0*/  ISETP.NE.U32.AND P5, PT, RZ, UR10, PT ;  /* 0x0000000aff007c0c */ /* 0x000fc8000bfa5070 */
[----:B------:R-:W-:-:S04]  /*31e0*/  ISETP.NE.AND.EX P6, PT, RZ, UR11, PT, P5 ;  /* 0x0000000bff007c0c */ /* 0x000fc8000bfc5350 */
[----:B-1----:R-:W-:-:S09]  /*31f0*/  P2R R89, PR, RZ, 0x40 ;  /* 0x00000040ff597803 */ /* 0x002fd20000000000 */
        /* <DEDUP_REMOVED lines=16> */
[----:B------:R-:W-:Y:S01]  /*3300*/  FFMA.FTZ R77, R115, R78, R57 ;  /* 0x0000004e734d7223 */ /* 0x000fe20000010039 */
        /* <DEDUP_REMOVED lines=8> */
[----:B------:R-:W-:-:S03]  /*3390*/  LOP3.LUT P6, RZ, R103, 0xff, RZ, 0xc0, !PT ;  /* 0x000000ff67ff7812 */ /* 0x000fc600078cc0ff */
[----:B------:R-:W-:Y:S01]  /*33a0*/  FMUL.FTZ R82, R78, UR13 ;  /* 0x0000000d4e527c20 */ /* 0x000fe20008410000 */
        /* <DEDUP_REMOVED lines=14> */
.L_x_4084:
        /* <DEDUP_REMOVED lines=22> */
[----:B------:R-:W-:-:S04]  /*35f0*/  FADD.FTZ R82, R143, -R82 ;  /* 0x800000528f527221 */ /* 0x000fc80000010000 */
[----:B------:R-:W-:-:S04]  /*3600*/  FFMA.FTZ R82, R115, R82, R58 ;  /* 0x0000005273527223 */ /* 0x000fc8000001003a */
        /* <DEDUP_REMOVED lines=9> */
.L_x_4083:
[----:B------:R-:W1:Y:S02]  /*36a0*/  LDC.64 R80, c[0x0][0x478] ;  /* 0x00011e00ff507b82 */ /* 0x000e640000000a00 */
        /* <DEDUP_REMOVED lines=10> */
[C---:B-----5:R-:W-:Y:S01]  /*3750*/  FMUL.FTZ R76, R115.reuse, R76 ;  /* 0x0000004c734c7220 */ /* 0x060fe20000410000 */
[----:B------:R-:W-:Y:S01]  /*3760*/  FMUL.FTZ R77, R115, R78 ;  /* 0x0000004e734d7220 */ /* 0x000fe20000410000 */
[----:B------:R-:W-:Y:S01]  /*3770*/  FFMA.FTZ R78, R145, R166, R167 ;  /* 0x000000a6914e7223 */ /* 0x000fe200000100a7 */
[----:B------:R-:W-:Y:S01]  /*3780*/  FMUL.FTZ R79, R115, R88 ;  /* 0x00000058734f7220 */ /* 0x000fe20000410000 */
[----:B------:R-:W-:Y:S01]  /*3790*/  FMUL.FTZ R80, R76, UR13 ;  /* 0x0000000d4c507c20 */ /* 0x000fe20008410000 */
[----:B------:R-:W-:Y:S01]  /*37a0*/  FMUL.FTZ R81, R77, UR13 ;  /* 0x0000000d4d517c20 */ /* 0x000fe20008410000 */
[----:B------:R-:W-:Y:S01]  /*37b0*/  FADD.FTZ R78, R143, -R78 ;  /* 0x8000004e8f4e7221 */ /* 0x000fe20000010000 */
[----:B------:R-:W-:-:S02]  /*37c0*/  FMUL.FTZ R83, R79, UR13 ;  /* 0x0000000d4f537c20 */ /* 0x000fc40008410000 */
[----:B------:R-:W-:Y:S01]  /*37d0*/  SEL R84, R80, RZ, P6 ;  /* 0x000000ff50547207 */ /* 0x000fe20003000000 */
[----:B------:R-:W-:Y:S01]  /*37e0*/  FMUL.FTZ R78, R115, R78 ;  /* 0x0000004e734e7220 */ /* 0x000fe20000410000 */
        /* <DEDUP_REMOVED lines=16> */
.L_x_4086:
        /* <DEDUP_REMOVED lines=8> */
[C---:B------:R-:W-:Y:S02]  /*3970*/  FMUL.FTZ R82, R115.reuse, R82 ;  /* 0x0000005273527220 */ /* 0x040fe40000410000 */
[----:B------:R-:W-:Y:S01]  /*3980*/  FMUL.FTZ R88, R115, R88 ;  /* 0x0000005873587220 */ /* 0x000fe20000410000 */
        /* <DEDUP_REMOVED lines=23> */
.L_x_4082:
[----:B------:R-:W-:-:S04]  /*3b00*/  UISETP.NE.U32.AND UP0, UPT, UR20, URZ, UPT ;  /* 0x000000ff1400728c */ /* 0x000fc8000bf05070 */
[----:B------:R-:W-:-:S09]  /*3b10*/  UISETP.NE.AND.EX UP0, UPT, UR21, URZ, UPT, UP0 ;  /* 0x000000ff1500728c */ /* 0x000fd2000bf05300 */
[----:B------:R-:W-:Y:S05]  /*3b20*/  BRA.U !UP0, `(.L_x_4087) ;  /* 0x0000000108d87547 */ /* 0x000fea000b800000 */
        /* <DEDUP_REMOVED lines=27> */
[----:B------:R-:W-:Y:S01]  /*3ce0*/  SEL R87, R87, RZ, P6 ;  /* 0x000000ff57577207 */ /* 0x000fe20003000000 */
[----:B------:R-:W-:Y:S08]  /*3cf0*/  BRA `(.L_x_4085) ;  /* 0x0000000400387947 */ /* 0x000ff00003800000 */
.L_x_4088:
        /* <DEDUP_REMOVED lines=22> */
[----:B------:R-:W-:-:S04]  /*3e60*/  ISETP.GE.U32.AND P6, PT, R104, 0x1000000, PT ;  /* 0x010000006800780c */ /* 0x000fc80003fc6070 */
[----:B------:R-:W-:Y:S01]  /*3e70*/  SEL R87, R88, RZ, P6 ;  /* 0x000000ff58577207 */ /* 0x000fe20003000000 */
[----:B------:R-:W-:Y:S08]  /*3e80*/  BRA `(.L_x_4085) ;  /* 0x0000000000d47947 */ /* 0x000ff00003800000 */
.L_x_4087:
        /* <DEDUP_REMOVED lines=29> */
.L_x_4089:
        /* <DEDUP_REMOVED lines=22> */
[----:B------:R-:W-:-:S04]  /*41c0*/  ISETP.GE.U32.AND P6, PT, R104, 0x1000000, PT ;  /* 0x010000006800780c */ /* 0x000fc80003fc6070 */
[----:B------:R-:W-:-:S09]  /*41d0*/  SEL R87, R88, RZ, P6 ;  /* 0x000000ff58577207 */ /* 0x000fd20003000000 */
.L_x_4085:
[----:B------:R-:W-:Y:S01]  /*41e0*/  ISETP.NE.AND P6, PT, R89, RZ, PT ;  /* 0x000000ff5900720c */ /* 0x000fe20003fc5270 */
[----:B0-----:R-:W0:Y:S08]  /*41f0*/  LDC.64 R90, c[0x0][0x468] ;  /* 0x00011a00ff5a7b82 */ /* 0x001e300000000a00 */
[----:B------:R-:W1:Y:S01]  /*4200*/  @P5 LDC.64 R88, c[0x0][0x478] ;  /* 0x00011e00ff585b82 */ /* 0x000e620000000a00 */
[----:B0-----:R-:W-:-:S04]  /*4210*/  IMAD.WIDE.U32 R90, R113, 0x10, R90 ;  /* 0x00000010715a7825 */ /* 0x001fc800078e005a */
[----:B-1----:R-:W-:-:S03]  /*4220*/  @P5 IMAD.WIDE.U32 R138, R113, 0x10, R88 ;  /* 0x00000010718a5825 */ /* 0x002fc600078e0058 */
[----:B------:R-:W0:Y:S02]  /*4230*/  @P6 LDC.64 R88, c[0x0][0x470] ;  /* 0x00011c00ff586b82 */ /* 0x000e240000000a00 */
[----:B------:R2:W-:Y:S04]  /*4240*/  @P5 STG.E.128 desc[UR8][R138.64], R76 ;  /* 0x0000004c8a005986 */ /* 0x0005e8000c101d08 */
[----:B------:R2:W-:Y:S01]  /*4250*/  STG.E.128 desc[UR8][R90.64], R84 ;  /* 0x000000545a007986 */ /* 0x0005e2000c101d08 */
[C---:B0-----:R-:W-:Y:S01]  /*4260*/  @P6 IMAD.WIDE.U32 R88, R113.reuse, 0x10, R88 ;  /* 0x0000001071586825 */ /* 0x041fe200078e0058 */
[----:B------:R-:W-:-:S04]  /*4270*/  IADD3 R113, PT, PT, R113, 0x20, RZ ;  /* 0x0000002071717810 */ /* 0x000fc80007ffe0ff */
[----:B------:R2:W-:Y:S03]  /*4280*/  @P6 STG.E.128 desc[UR8][R88.64], R80 ;  /* 0x0000005058006986 */ /* 0x0005e6000c101d08 */
.L_x_4081:
[----:B------:R-:W-:Y:S05]  /*4290*/  BSYNC.RECONVERGENT B0 ;  /* 0x0000000000007941 */ /* 0x000fea0003800200 */
.L_x_4080:
        /* <DEDUP_REMOVED lines=12> */
[-CC-:B-12---:R-:W-:Y:S01]  /*4360*/  FFMA.FTZ R77, R123, R166.reuse, R167.reuse ;  /* 0x000000a67b4d7223 */ /* 0x186fe200000100a7 */
        /* <DEDUP_REMOVED lines=32> */
.L_x_4094:
        /* <DEDUP_REMOVED lines=33> */
.L_x_4093:
[----:B-12---:R-:W1:Y:S02]  /*4780*/  LDC.64 R80, c[0x0][0x478] ;  /* 0x00011e00ff507b82 */ /* 0x006e640000000a00 */
        /* <DEDUP_REMOVED lines=36> */
.L_x_4096:
        /* <DEDUP_REMOVED lines=33> */
.L_x_4092:
[----:B------:R-:W-:-:S04]  /*4be0*/  UISETP.NE.U32.AND UP0, UPT, UR20, URZ, UPT ;  /* 0x000000ff1400728c */ /* 0x000fc8000bf05070 */
[----:B------:R-:W-:-:S09]  /*4bf0*/  UISETP.NE.AND.EX UP0, UPT, UR21, URZ, UPT, UP0 ;  /* 0x000000ff1500728c */ /* 0x000fd2000bf05300 */
[----:B------:R-:W-:Y:S05]  /*4c00*/  BRA.U !UP0, `(.L_x_4097) ;  /* 0x0000000108d87547 */ /* 0x000fea000b800000 */
        /* <DEDUP_REMOVED lines=29> */
.L_x_4098:
        /* <DEDUP_REMOVED lines=25> */
.L_x_4097:
        /* <DEDUP_REMOVED lines=29> */
.L_x_4099:
        /* <DEDUP_REMOVED lines=24> */
.L_x_4095:
        /* <DEDUP_REMOVED lines=10> */
.L_x_4091:
[----:B------:R-:W-:Y:S05]  /*5360*/  BSYNC.RECONVERGENT B0 ;  /* 0x0000000000007941 */ /* 0x000fea0003800200 */
.L_x_4090:
        /* <DEDUP_REMOVED lines=13> */
[-CC-:B-123--:R-:W-:Y:S01]  /*5440*/  FFMA.FTZ R77, R127, R166.reuse, R167.reuse ;  /* 0x000000a67f4d7223 */ /* 0x18efe200000100a7 */
        /* <DEDUP_REMOVED lines=8> */
[C---:B------:R-:W-:Y:S01]  /*54d0*/  FFMA.FTZ R77, R115.reuse, R78, R65 ;  /* 0x0000004e734d7223 */ /* 0x040fe20000010041 */
        /* <DEDUP_REMOVED lines=23> */
.L_x_4104:
[-CC-:B-123--:R-:W-:Y:S01]  /*5650*/  FFMA.FTZ R81, R127, R166.reuse, R167.reuse ;  /* 0x000000a67f517223 */ /* 0x18efe200000100a7 */
        /* <DEDUP_REMOVED lines=17> */
[----:B------:R-:W-:Y:S01]  /*5770*/  FADD.FTZ R86, R154, -R81 ;  /* 0x800000519a567221 */ /* 0x000fe20000010000 */
        /* <DEDUP_REMOVED lines=14> */
.L_x_4103:
[----:B-123--:R-:W1:Y:S02]  /*5860*/  LDC.64 R80, c[0x0][0x478] ;  /* 0x00011e00ff507b82 */ /* 0x00ee640000000a00 */
        /* <DEDUP_REMOVED lines=36> */
.L_x_4106:
        /* <DEDUP_REMOVED lines=33> */
.L_x_4102:
[----:B------:R-:W-:-:S04]  /*5cc0*/  UISETP.NE.U32.AND UP0, UPT, UR20, URZ, UPT ;  /* 0x000000ff1400728c */ /* 0x000fc8000bf05070 */
[----:B------:R-:W-:-:S09]  /*5cd0*/  UISETP.NE.AND.EX UP0, UPT, UR21, URZ, UPT, UP0 ;  /* 0x000000ff1500728c */ /* 0x000fd2000bf05300 */
[----:B------:R-:W-:Y:S05]  /*5ce0*/  BRA.U !UP0, `(.L_x_4107) ;  /* 0x0000000108d87547 */ /* 0x000fea000b800000 */
[----:B-123--:R-:W1:Y:S02]  /*5cf0*/  LDC.64 R84, c[0x0][0x478] ;  /* 0x00011e00ff547b82 */ /* 0x00ee640000000a00 */
        /* <DEDUP_REMOVED lines=28> */
.L_x_4108:
        /* <DEDUP_REMOVED lines=25> */
.L_x_4107:
        /* <DEDUP_REMOVED lines=12> */
[C---:B-----5:R-:W-:Y:S01]  /*6110*/  FMUL.FTZ R76, R115.reuse, R76 ;  /* 0x0000004c734c7220 */ /* 0x060fe20000410000 */
[C---:B------:R-:W-:Y:S01]  /*6120*/  FMUL.FTZ R77, R115.reuse, R78 ;  /* 0x0000004e734d7220 */ /* 0x040fe20000410000 */
[----:B------:R-:W-:Y:S01]  /*6130*/  FMUL.FTZ R78, R115, R86 ;  /* 0x00000056734e7220 */ /* 0x000fe20000410000 */
[----:B------:R-:W-:Y:S01]  /*6140*/  FADD.FTZ R88, R154, -R79 ;  /* 0x8000004f9a587221 */ /* 0x000fe20000010000 */
[----:B------:R-:W-:Y:S01]  /*6150*/  FMUL.FTZ R84, R76, UR13 ;  /* 0x0000000d4c547c20 */ /* 0x000fe20008410000 */
[----:B------:R-:W-:Y:S01]  /*6160*/  FMUL.FTZ R85, R77, UR13 ;  /* 0x0000000d4d557c20 */ /* 0x000fe20008410000 */
[----:B------:R-:W-:Y:S01]  /*6170*/  FMUL.FTZ R86, R78, UR13 ;  /* 0x0000000d4e567c20 */ /* 0x000fe20008410000 */
[----:B------:R-:W-:-:S02]  /*6180*/  FMUL.FTZ R79, R115, R88 ;  /* 0x00000058734f7220 */ /* 0x000fc40000410000 */
        /* <DEDUP_REMOVED lines=9> */
.L_x_4109:
        /* <DEDUP_REMOVED lines=10> */
[C---:B------:R-:W-:Y:S01]  /*62c0*/  FMUL.FTZ R88, R115.reuse, R88 ;  /* 0x0000005873587220 */ /* 0x040fe20000410000 */
[----:B0-----:R-:W-:Y:S01]  /*62d0*/  FADD.FTZ R90, R154, -R85 ;  /* 0x800000559a5a7221 */ /* 0x001fe20000010000 */
        /* <DEDUP_REMOVED lines=11> */
[----:B------:R-:W-:-:S09]  /*6390*/  SEL R87, R90, RZ, P6 ;  /* 0x000000ff5a577207 */ /* 0x000fd20003000000 */
.L_x_4105:
        /* <DEDUP_REMOVED lines=10> */
.L_x_4101:
[----:B------:R-:W-:Y:S05]  /*6440*/  BSYNC.RECONVERGENT B0 ;  /* 0x0000000000007941 */ /* 0x000fea0003800200 */
.L_x_4100:
        /* <DEDUP_REMOVED lines=12> */
[-CC-:B-1234-:R-:W-:Y:S01]  /*6510*/  FFMA.FTZ R77, R131, R166.reuse, R167.reuse ;  /* 0x000000a6834d7223 */ /* 0x19efe200000100a7 */
        /* <DEDUP_REMOVED lines=17> */
[----:B------:R-:W-:Y:S02]  /*6630*/  LOP3.LUT P6, RZ, R110, 0xff00, RZ, 0xc0, !PT ;  /* 0x0000ff006eff7812 */ /* 0x000fe400078cc0ff */
[----:B------:R-:W-:Y:S01]  /*6640*/  SEL R80, R80, RZ, P5 ;  /* 0x000000ff50507207 */ /* 0x000fe20002800000 */
[----:B------:R-:W-:Y:S01]  /*6650*/  FMUL.FTZ R83, R79, UR13 ;  /* 0x0000000d4f537c20 */ /* 0x000fe20008410000 */
[----:B------:R-:W-:Y:S02]  /*6660*/  LOP3.LUT P5, RZ, R109, 0xff00, RZ, 0xc0, !PT ;  /* 0x0000ff006dff7812 */ /* 0x000fe400078ac0ff */
[----:B------:R-:W-:Y:S02]  /*6670*/  SEL R85, R81, RZ, P6 ;  /* 0x000000ff51557207 */ /* 0x000fe40003000000 */
[----:B------:R-:W-:-:S02]  /*6680*/  LOP3.LUT P6, RZ, R110, 0xff0000, RZ, 0xc0, !PT ;  /* 0x00ff00006eff7812 */ /* 0x000fc400078cc0ff */
[----:B------:R-:W-:Y:S02]  /*6690*/  SEL R81, R81, RZ, P5 ;  /* 0x000000ff51517207 */ /* 0x000fe40002800000 */
[C---:B------:R-:W-:Y:S02]  /*66a0*/  LOP3.LUT P5, RZ, R109.reuse, 0xff0000, RZ, 0xc0, !PT ;  /* 0x00ff00006dff7812 */ /* 0x040fe400078ac0ff */
[----:B------:R-:W-:Y:S02]  /*66b0*/  SEL R86, R82, RZ, P6 ;  /* 0x000000ff52567207 */ /* 0x000fe40003000000 */
[----:B------:R-:W-:Y:S02]  /*66c0*/  ISETP.GE.U32.AND P6, PT, R110, 0x1000000, PT ;  /* 0x010000006e00780c */ /* 0x000fe40003fc6070 */
[----:B------:R-:W-:Y:S02]  /*66d0*/  SEL R82, R82, RZ, P5 ;  /* 0x000000ff52527207 */ /* 0x000fe40002800000 */
[----:B------:R-:W-:-:S02]  /*66e0*/  ISETP.GE.U32.AND P5, PT, R109, 0x1000000, PT ;  /* 0x010000006d00780c */ /* 0x000fc40003fa6070 */
[C---:B------:R-:W-:Y:S02]  /*66f0*/  SEL R87, R83.reuse, RZ, P6 ;  /* 0x000000ff53577207 */ /* 0x040fe40003000000 */
[----:B------:R-:W-:Y:S01]  /*6700*/  SEL R83, R83, RZ, P5 ;  /* 0x000000ff53537207 */ /* 0x000fe20002800000 */
[----:B------:R-:W-:Y:S08]  /*6710*/  BRA `(.L_x_4115) ;  /* 0x0000000c00547947 */ /* 0x000ff00003800000 */
.L_x_4114:
[-CC-:B-1234-:R-:W-:Y:S01]  /*6720*/  FFMA.FTZ R81, R131, R166.reuse, R167.reuse ;  /* 0x000000a683517223 */ /* 0x19efe200000100a7 */
        /* <DEDUP_REMOVED lines=15> */
[C---:B------:R-:W-:Y:S02]  /*6820*/  SEL R84, R81.reuse, RZ, P6 ;  /* 0x000000ff51547207 */ /* 0x040fe40003000000 */
[----:B------:R-:W-:Y:S01]  /*6830*/  SEL R80, R81, RZ, P5 ;  /* 0x000000ff51507207 */ /* 0x000fe20002800000 */
[----:B------:R-:W-:Y:S01]  /*6840*/  FFMA.FTZ R87, R115, R86, R71 ;  /* 0x0000005673577223 */ /* 0x000fe20000010047 */
[----:B------:R-:W-:Y:S02]  /*6850*/  LOP3.LUT P6, RZ, R110, 0xff00, RZ, 0xc0, !PT ;  /* 0x0000ff006eff7812 */ /* 0x000fe400078cc0ff */
[----:B------:R-:W-:Y:S02]  /*6860*/  LOP3.LUT P5, RZ, R109, 0xff00, RZ, 0xc0, !PT ;  /* 0x0000ff006dff7812 */ /* 0x000fe400078ac0ff */
[C---:B------:R-:W-:Y:S02]  /*6870*/  SEL R85, R82.reuse, RZ, P6 ;  /* 0x000000ff52557207 */ /* 0x040fe40003000000 */
[----:B------:R-:W-:-:S02]  /*6880*/  SEL R81, R82, RZ, P5 ;  /* 0x000000ff52517207 */ /* 0x000fc40002800000 */
[C---:B------:R-:W-:Y:S02]  /*6890*/  LOP3.LUT P6, RZ, R110.reuse, 0xff0000, RZ, 0xc0, !PT ;  /* 0x00ff00006eff7812 */ /* 0x040fe400078cc0ff */
[----:B------:R-:W-:Y:S02]  /*68a0*/  LOP3.LUT P5, RZ, R109, 0xff0000, RZ, 0xc0, !PT ;  /* 0x00ff00006dff7812 */ /* 0x000fe400078ac0ff */
        /* <DEDUP_REMOVED lines=8> */
.L_x_4113:
[----:B-1234-:R-:W1:Y:S02]  /*6930*/  LDC.64 R80, c[0x0][0x478] ;  /* 0x00011e00ff507b82 */ /* 0x01ee640000000a00 */
        /* <DEDUP_REMOVED lines=9> */
[----:B------:R-:W-:Y:S01]  /*69d0*/  LOP3.LUT P5, RZ, R109, 0xff, RZ, 0xc0, !PT ;  /* 0x000000ff6dff7812 */ /* 0x000fe200078ac0ff */
[----:B------:R-:W-:Y:S01]  /*69e0*/  FADD.FTZ R82, R155, -R82 ;  /* 0x800000529b527221 */ /* 0x000fe20000010000 */
[C---:B-----5:R-:W-:Y:S01]  /*69f0*/  FMUL.FTZ R76, R115.reuse, R76 ;  /* 0x0000004c734c7220 */ /* 0x060fe20000410000 */
[C---:B------:R-:W-:Y:S01]  /*6a00*/  FMUL.FTZ R77, R115.reuse, R78 ;  /* 0x0000004e734d7220 */ /* 0x040fe20000410000 */
        /* <DEDUP_REMOVED lines=23> */
.L_x_4116:
        /* <DEDUP_REMOVED lines=16> */
[C---:B------:R-:W-:Y:S01]  /*6c80*/  SEL R84, R80.reuse, RZ, P6 ;  /* 0x000000ff50547207 */ /* 0x040fe20003000000 */
[----:B------:R-:W-:Y:S01]  /*6c90*/  FMUL.FTZ R88, R115, R88 ;  /* 0x0000005873587220 */ /* 0x000fe20000410000 */
[----:B------:R-:W-:Y:S02]  /*6ca0*/  SEL R80, R80, RZ, P5 ;  /* 0x000000ff50507207 */ /* 0x000fe40002800000 */
[----:B------:R-:W-:Y:S01]  /*6cb0*/  LOP3.LUT P6, RZ, R110, 0xff00, RZ, 0xc0, !PT ;  /* 0x0000ff006eff7812 */ /* 0x000fe200078cc0ff */
[----:B------:R-:W-:Y:S01]  /*6cc0*/  FMUL.FTZ R88, R88, UR13 ;  /* 0x0000000d58587c20 */ /* 0x000fe20008410000 */
[----:B------:R-:W-:Y:S02]  /*6cd0*/  LOP3.LUT P5, RZ, R109, 0xff00, RZ, 0xc0, !PT ;  /* 0x0000ff006dff7812 */ /* 0x000fe400078ac0ff */
[C---:B------:R-:W-:Y:S02]  /*6ce0*/  SEL R85, R82.reuse, RZ, P6 ;  /* 0x000000ff52557207 */ /* 0x040fe40003000000 */
[----:B------:R-:W-:-:S02]  /*6cf0*/  SEL R81, R82, RZ, P5 ;  /* 0x000000ff52517207 */ /* 0x000fc40002800000 */
[C---:B------:R-:W-:Y:S02]  /*6d00*/  LOP3.LUT P6, RZ, R110.reuse, 0xff0000, RZ, 0xc0, !PT ;  /* 0x00ff00006eff7812 */ /* 0x040fe400078cc0ff */
[----:B------:R-:W-:Y:S02]  /*6d10*/  LOP3.LUT P5, RZ, R109, 0xff0000, RZ, 0xc0, !PT ;  /* 0x00ff00006dff7812 */ /* 0x000fe400078ac0ff */
[C---:B------:R-:W-:Y:S02]  /*6d20*/  SEL R86, R83.reuse, RZ, P6 ;  /* 0x000000ff53567207 */ /* 0x040fe40003000000 */
[----:B------:R-:W-:Y:S02]  /*6d30*/  SEL R82, R83, RZ, P5 ;  /* 0x000000ff53527207 */ /* 0x000fe40002800000 */
[----:B------:R-:W-:Y:S02]  /*6d40*/  ISETP.GE.U32.AND P6, PT, R110, 0x1000000, PT ;  /* 0x010000006e00780c */ /* 0x000fe40003fc6070 */
[----:B------:R-:W-:-:S02]  /*6d50*/  ISETP.GE.U32.AND P5, PT, R109, 0x1000000, PT ;  /* 0x010000006d00780c */ /* 0x000fc40003fa6070 */
[C---:B------:R-:W-:Y:S02]  /*6d60*/  SEL R87, R88.reuse, RZ, P6 ;  /* 0x000000ff58577207 */ /* 0x040fe40003000000 */
[----:B------:R-:W-:Y:S01]  /*6d70*/  SEL R83, R88, RZ, P5 ;  /* 0x000000ff58537207 */ /* 0x000fe20002800000 */
[----:B------:R-:W-:Y:S08]  /*6d80*/  BRA `(.L_x_4115) ;  /* 0x0000000400b87947 */ /* 0x000ff00003800000 */
.L_x_4112:
[----:B------:R-:W-:-:S04]  /*6d90*/  UISETP.NE.U32.AND UP0, UPT, UR20, URZ, UPT ;  /* 0x000000ff1400728c */ /* 0x000fc8000bf05070 */
[----:B------:R-:W-:-:S09]  /*6da0*/  UISETP.NE.AND.EX UP0, UPT, UR21, URZ, UPT, UP0 ;  /* 0x000000ff1500728c */ /* 0x000fd2000bf05300 */
[----:B------:R-:W-:Y:S05]  /*6db0*/  BRA.U !UP0, `(.L_x_4117) ;  /* 0x0000000108d87547 */ /* 0x000fea000b800000 */
        /* <DEDUP_REMOVED lines=29> */
.L_x_4118:
        /* <DEDUP_REMOVED lines=18> */
[----:B------:R-:W-:Y:S01]  /*70b0*/  LOP3.LUT P6, RZ, R110, 0xff0000, RZ, 0xc0, !PT ;  /* 0x00ff00006eff7812 */ /* 0x000fe200078cc0ff */
[----:B------:R-:W-:Y:S01]  /*70c0*/  FMUL.FTZ R88, R88, UR13 ;  /* 0x0000000d58587c20 */ /* 0x000fe20008410000 */
[----:B------:R-:W-:Y:S02]  /*70d0*/  SEL R85, R86, RZ, P5 ;  /* 0x000000ff56557207 */ /* 0x000fe40002800000 */
[----:B------:R-:W-:Y:S02]  /*70e0*/  ISETP.GE.U32.AND P5, PT, R110, 0x1000000, PT ;  /* 0x010000006e00780c */ /* 0x000fe40003fa6070 */
[----:B------:R-:W-:Y:S02]  /*70f0*/  SEL R86, R87, RZ, P6 ;  /* 0x000000ff57567207 */ /* 0x000fe40003000000 */
[----:B------:R-:W-:Y:S01]  /*7100*/  SEL R87, R88, RZ, P5 ;  /* 0x000000ff58577207 */ /* 0x000fe20002800000 */
[----:B------:R-:W-:Y:S08]  /*7110*/  BRA `(.L_x_4115) ;  /* 0x0000000000d47947 */ /* 0x000ff00003800000 */
.L_x_4117:
        /* <DEDUP_REMOVED lines=17> */
[----:B------:R-:W-:Y:S01]  /*7230*/  FMUL.FTZ R85, R77, UR13 ;  /* 0x0000000d4d557c20 */ /* 0x000fe20008410000 */
[----:B------:R-:W-:Y:S01]  /*7240*/  LOP3.LUT P5, RZ, R110, 0xff00, RZ, 0xc0, !PT ;  /* 0x0000ff006eff7812 */ /* 0x000fe200078ac0ff */
[----:B------:R-:W-:Y:S01]  /*7250*/  FMUL.FTZ R79, R115, R88 ;  /* 0x00000058734f7220 */ /* 0x000fe20000410000 */
        /* <DEDUP_REMOVED lines=9> */
.L_x_4119:
        /* <DEDUP_REMOVED lines=10> */
[----:B0-----:R-:W-:Y:S01]  /*7390*/  FADD.FTZ R90, R158, -R85 ;  /* 0x800000559e5a7221 */ /* 0x001fe20000010000 */
        /* <DEDUP_REMOVED lines=13> */
.L_x_4115:
        /* <DEDUP_REMOVED lines=10> */
.L_x_4111:
[----:B------:R-:W-:Y:S05]  /*7510*/  BSYNC.RECONVERGENT B0 ;  /* 0x0000000000007941 */ /* 0x000fea0003800200 */
.L_x_4110:
        /* <DEDUP_REMOVED lines=25> */
[----:B------:R-:W-:Y:S01]  /*76b0*/  FFMA.FTZ R78, R115, R81, R74 ;  /* 0x00000051734e7223 */ /* 0x000fe2000001004a */
        /* <DEDUP_REMOVED lines=19> */
.L_x_4124:
        /* <DEDUP_REMOVED lines=8> */
[----:B-----5:R-:W-:Y:S01]  /*7870*/  FFMA.FTZ R81, R115, R81, R72 ;  /* 0x0000005173517223 */ /* 0x020fe20000010048 */
[----:B------:R-:W-:Y:S01]  /*7880*/  LOP3.LUT P5, RZ, R111, 0xff, RZ, 0xc0, !PT ;  /* 0x000000ff6fff7812 */ /* 0x000fe200078ac0ff */
[C---:B------:R-:W-:Y:S01]  /*7890*/  FFMA.FTZ R80, R115.reuse, R80, R73 ;  /* 0x0000005073507223 */ /* 0x040fe20000010049 */
[----:B------:R-:W-:Y:S01]  /*78a0*/  FFMA.FTZ R83, R115, R83, R74 ;  /* 0x0000005373537223 */ /* 0x000fe2000001004a */
[----:B------:R-:W-:Y:S01]  /*78b0*/  FMUL.FTZ R81, R81, UR13 ;  /* 0x0000000d51517c20 */ /* 0x000fe20008410000 */
[----:B------:R-:W-:Y:S01]  /*78c0*/  LOP3.LUT P4, RZ, R112, 0xff, RZ, 0xc0, !PT ;  /* 0x000000ff70ff7812 */ /* 0x000fe2000788c0ff */
[----:B------:R-:W-:Y:S01]  /*78d0*/  FFMA.FTZ R87, R115, R82, R75 ;  /* 0x0000005273577223 */ /* 0x000fe2000001004b */
[----:B------:R-:W-:Y:S01]  /*78e0*/  FMUL.FTZ R82, R80, UR13 ;  /* 0x0000000d50527c20 */ /* 0x000fe20008410000 */
[----:B------:R-:W-:Y:S01]  /*78f0*/  LOP3.LUT P6, RZ, R111, 0xff00, RZ, 0xc0, !PT ;  /* 0x0000ff006fff7812 */ /* 0x000fe200078cc0ff */
[----:B------:R-:W-:Y:S01]  /*7900*/  FMUL.FTZ R83, R83, UR13 ;  /* 0x0000000d53537c20 */ /* 0x000fe20008410000 */
[----:B------:R-:W-:Y:S01]  /*7910*/  SEL R84, R81, RZ, P5 ;  /* 0x000000ff51547207 */ /* 0x000fe20002800000 */
[----:B------:R-:W-:Y:S01]  /*7920*/  FMUL.FTZ R88, R87, UR13 ;  /* 0x0000000d57587c20 */ /* 0x000fe20008410000 */
[----:B------:R-:W-:-:S02]  /*7930*/  SEL R80, R81, RZ, P4 ;  /* 0x000000ff51507207 */ /* 0x000fc40002000000 */
[----:B------:R-:W-:Y:S02]  /*7940*/  LOP3.LUT P5, RZ, R112, 0xff00, RZ, 0xc0, !PT ;  /* 0x0000ff0070ff7812 */ /* 0x000fe400078ac0ff */
[----:B------:R-:W-:Y:S02]  /*7950*/  LOP3.LUT P4, RZ, R111, 0xff0000, RZ, 0xc0, !PT ;  /* 0x00ff00006fff7812 */ /* 0x000fe4000788c0ff */
[----:B------:R-:W-:Y:S02]  /*7960*/  SEL R85, R82, RZ, P6 ;  /* 0x000000ff52557207 */ /* 0x000fe40003000000 */
[----:B------:R-:W-:Y:S02]  /*7970*/  LOP3.LUT P6, RZ, R112, 0xff0000, RZ, 0xc0, !PT ;  /* 0x00ff000070ff7812 */ /* 0x000fe400078cc0ff */
[----:B------:R-:W-:Y:S02]  /*7980*/  SEL R81, R82, RZ, P5 ;  /* 0x000000ff52517207 */ /* 0x000fe40002800000 */
[----:B------:R-:W-:-:S02]  /*7990*/  SEL R86, R83, RZ, P4 ;  /* 0x000000ff53567207 */ /* 0x000fc40002000000 */
[----:B------:R-:W-:Y:S02]  /*79a0*/  ISETP.GE.U32.AND P5, PT, R111, 0x1000000, PT ;  /* 0x010000006f00780c */ /* 0x000fe40003fa6070 */
[----:B------:R-:W-:Y:S02]  /*79b0*/  ISETP.GE.U32.AND P4, PT, R112, 0x1000000, PT ;  /* 0x010000007000780c */ /* 0x000fe40003f86070 */
[----:B------:R-:W-:Y:S02]  /*79c0*/  SEL R82, R83, RZ, P6 ;  /* 0x000000ff53527207 */ /* 0x000fe40003000000 */
[C---:B------:R-:W-:Y:S02]  /*79d0*/  SEL R87, R88.reuse, RZ, P5 ;  /* 0x000000ff58577207 */ /* 0x040fe40002800000 */
[----:B------:R-:W-:Y:S01]  /*79e0*/  SEL R83, R88, RZ, P4 ;  /* 0x000000ff58537207 */ /* 0x000fe20002000000 */
[----:B------:R-:W-:Y:S06]  /*79f0*/  BRA `(.L_x_4125) ;  /* 0x0000000800d07947 */ /* 0x000fec0003800000 */
.L_x_4123:
        /* <DEDUP_REMOVED lines=14> */
[----:B------:R-:W-:Y:S01]  /*7ae0*/  FMUL.FTZ R77, R115, R78 ;  /* 0x0000004e734d7220 */ /* 0x000fe20000410000 */
        /* <DEDUP_REMOVED lines=22> */
.L_x_4126:
        /* <DEDUP_REMOVED lines=13> */
[----:B------:R-:W-:Y:S01]  /*7d20*/  LOP3.LUT P4, RZ, R112, 0xff, RZ, 0xc0, !PT ;  /* 0x000000ff70ff7812 */ /* 0x000fe2000788c0ff */
[----:B------:R-:W-:Y:S01]  /*7d30*/  FMUL.FTZ R83, R115, R84 ;  /* 0x0000005473537220 */ /* 0x000fe20000410000 */
[----:B------:R-:W-:Y:S01]  /*7d40*/  FMUL.FTZ R82, R82, UR13 ;  /* 0x0000000d52527c20 */ /* 0x000fe20008410000 */
[----:B------:R-:W-:Y:S01]  /*7d50*/  FMUL.FTZ R166, R166, UR13 ;  /* 0x0000000da6a67c20 */ /* 0x000fe20008410000 */
[----:B------:R-:W-:Y:S01]  /*7d60*/  SEL R84, R80, RZ, P5 ;  /* 0x000000ff50547207 */ /* 0x000fe20002800000 */
[----:B------:R-:W-:Y:S01]  /*7d70*/  FMUL.FTZ R83, R83, UR13 ;  /* 0x0000000d53537c20 */ /* 0x000fe20008410000 */
[----:B------:R-:W-:-:S02]  /*7d80*/  LOP3.LUT P5, RZ, R112, 0xff00, RZ, 0xc0, !PT ;  /* 0x0000ff0070ff7812 */ /* 0x000fc400078ac0ff */
[----:B------:R-:W-:Y:S02]  /*7d90*/  SEL R80, R80, RZ, P4 ;  /* 0x000000ff50507207 */ /* 0x000fe40002000000 */
[C---:B------:R-:W-:Y:S02]  /*7da0*/  LOP3.LUT P6, RZ, R111.reuse, 0xff00, RZ, 0xc0, !PT ;  /* 0x0000ff006fff7812 */ /* 0x040fe400078cc0ff */
[C---:B------:R-:W-:Y:S02]  /*7db0*/  LOP3.LUT P4, RZ, R111.reuse, 0xff0000, RZ, 0xc0, !PT ;  /* 0x00ff00006fff7812 */ /* 0x040fe4000788c0ff */
[C---:B------:R-:W-:Y:S02]  /*7dc0*/  SEL R81, R82.reuse, RZ, P5 ;  /* 0x000000ff52517207 */ /* 0x040fe40002800000 */
[----:B------:R-:W-:Y:S02]  /*7dd0*/  SEL R85, R82, RZ, P6 ;  /* 0x000000ff52557207 */ /* 0x000fe40003000000 */
[----:B------:R-:W-:-:S02]  /*7de0*/  ISETP.GE.U32.AND P5, PT, R111, 0x1000000, PT ;  /* 0x010000006f00780c */ /* 0x000fc40003fa6070 */
[----:B------:R-:W-:Y:S02]  /*7df0*/  SEL R86, R166, RZ, P4 ;  /* 0x000000ffa6567207 */ /* 0x000fe40002000000 */
[C---:B------:R-:W-:Y:S02]  /*7e00*/  LOP3.LUT P6, RZ, R112.reuse, 0xff0000, RZ, 0xc0, !PT ;  /* 0x00ff000070ff7812 */ /* 0x040fe400078cc0ff */
[----:B------:R-:W-:Y:S02]  /*7e10*/  ISETP.GE.U32.AND P4, PT, R112, 0x1000000, PT ;  /* 0x010000007000780c */ /* 0x000fe40003f86070 */
[C---:B------:R-:W-:Y:S02]  /*7e20*/  SEL R87, R83.reuse, RZ, P5 ;  /* 0x000000ff53577207 */ /* 0x040fe40002800000 */
[----:B------:R-:W-:Y:S02]  /*7e30*/  SEL R82, R166, RZ, P6 ;  /* 0x000000ffa6527207 */ /* 0x000fe40003000000 */
[----:B------:R-:W-:Y:S01]  /*7e40*/  SEL R83, R83, RZ, P4 ;  /* 0x000000ff53537207 */ /* 0x000fe20002000000 */
[----:B------:R-:W-:Y:S06]  /*7e50*/  BRA `(.L_x_4125) ;  /* 0x0000000400b87947 */ /* 0x000fec0003800000 */
.L_x_4122:
        /* <DEDUP_REMOVED lines=32> */
.L_x_4128:
        /* <DEDUP_REMOVED lines=9> */
[----:B------:R-:W-:Y:S01]  /*80f0*/  ISETP.GE.U32.AND P6, PT, R111, 0x1000000, PT ;  /* 0x010000006f00780c */ /* 0x000fe20003fc6070 */
[C---:B------:R-:W-:Y:S01]  /*8100*/  FFMA.FTZ R85, R115.reuse, R85, R72 ;  /* 0x0000005573557223 */ /* 0x040fe20000010048 */
[C---:B------:R-:W-:Y:S01]  /*8110*/  FFMA.FTZ R84, R115.reuse, R84, R73 ;  /* 0x0000005473547223 */ /* 0x040fe20000010049 */
[----:B------:R-:W-:Y:S01]  /*8120*/  FMUL.FTZ R86, R86, UR13 ;  /* 0x0000000d56567c20 */ /* 0x000fe20008410000 */
[----:B------:R-:W-:Y:S01]  /*8130*/  FFMA.FTZ R115, R115, R87, R74 ;  /* 0x0000005773737223 */ /* 0x000fe2000001004a */
[----:B------:R-:W-:Y:S01]  /*8140*/  FMUL.FTZ R85, R85, UR13 ;  /* 0x0000000d55557c20 */ /* 0x000fe20008410000 */
[----:B------:R-:W-:-:S02]  /*8150*/  LOP3.LUT P4, RZ, R111, 0xff, RZ, 0xc0, !PT ;  /* 0x000000ff6fff7812 */ /* 0x000fc4000788c0ff */
[----:B------:R-:W-:Y:S01]  /*8160*/  SEL R87, R86, RZ, P6 ;  /* 0x000000ff56577207 */ /* 0x000fe20003000000 */
[----:B------:R-:W-:Y:S01]  /*8170*/  FMUL.FTZ R86, R84, UR13 ;  /* 0x0000000d54567c20 */ /* 0x000fe20008410000 */
[----:B------:R-:W-:Y:S01]  /*8180*/  LOP3.LUT P5, RZ, R111, 0xff00, RZ, 0xc0, !PT ;  /* 0x0000ff006fff7812 */ /* 0x000fe200078ac0ff */
[----:B------:R-:W-:Y:S01]  /*8190*/  FMUL.FTZ R115, R115, UR13 ;  /* 0x0000000d73737c20 */ /* 0x000fe20008410000 */
[----:B------:R-:W-:Y:S02]  /*81a0*/  LOP3.LUT P6, RZ, R111, 0xff0000, RZ, 0xc0, !PT ;  /* 0x00ff00006fff7812 */ /* 0x000fe400078cc0ff */
[----:B------:R-:W-:Y:S02]  /*81b0*/  SEL R84, R85, RZ, P4 ;  /* 0x000000ff55547207 */ /* 0x000fe40002000000 */
[----:B------:R-:W-:Y:S02]  /*81c0*/  SEL R85, R86, RZ, P5 ;  /* 0x000000ff56557207 */ /* 0x000fe40002800000 */
[----:B------:R-:W-:Y:S01]  /*81d0*/  SEL R86, R115, RZ, P6 ;  /* 0x000000ff73567207 */ /* 0x000fe20003000000 */
[----:B------:R-:W-:Y:S06]  /*81e0*/  BRA `(.L_x_4125) ;  /* 0x0000000000d47947 */ /* 0x000fec0003800000 */
.L_x_4127:
        /* <DEDUP_REMOVED lines=29> */
.L_x_4129:
        /* <DEDUP_REMOVED lines=9> */
[----:B------:R-:W-:Y:S01]  /*8450*/  ISETP.GE.U32.AND P6, PT, R111, 0x1000000, PT ;  /* 0x010000006f00780c */ /* 0x000fe20003fc6070 */
[C---:B------:R-:W-:Y:S01]  /*8460*/  FMUL.FTZ R86, R115.reuse, R86 ;  /* 0x0000005673567220 */ /* 0x040fe20000410000 */
[C---:B------:R-:W-:Y:S01]  /*8470*/  FMUL.FTZ R84, R115.reuse, R84 ;  /* 0x0000005473547220 */ /* 0x040fe20000410000 */
[----:B------:R-:W-:Y:S01]  /*8480*/  FMUL.FTZ R88, R88, UR13 ;  /* 0x0000000d58587c20 */ /* 0x000fe20008410000 */
[----:B------:R-:W-:Y:S01]  /*8490*/  FMUL.FTZ R166, R115, R166 ;  /* 0x000000a673a67220 */ /* 0x000fe20000410000 */
[----:B------:R-:W-:Y:S01]  /*84a0*/  FMUL.FTZ R86, R86, UR13 ;  /* 0x0000000d56567c20 */ /* 0x000fe20008410000 */
[C---:B------:R-:W-:Y:S01]  /*84b0*/  LOP3.LUT P5, RZ, R111.reuse, 0xff00, RZ, 0xc0, !PT ;  /* 0x0000ff006fff7812 */ /* 0x040fe200078ac0ff */
[----:B------:R-:W-:Y:S01]  /*84c0*/  FMUL.FTZ R84, R84, UR13 ;  /* 0x0000000d54547c20 */ /* 0x000fe20008410000 */
[----:B------:R-:W-:Y:S01]  /*84d0*/  SEL R87, R88, RZ, P6 ;  /* 0x000000ff58577207 */ /* 0x000fe20003000000 */
[----:B------:R-:W-:Y:S01]  /*84e0*/  FMUL.FTZ R166, R166, UR13 ;  /* 0x0000000da6a67c20 */ /* 0x000fe20008410000 */
[----:B------:R-:W-:-:S02]  /*84f0*/  LOP3.LUT P4, RZ, R111, 0xff, RZ, 0xc0, !PT ;  /* 0x000000ff6fff7812 */ /* 0x000fc4000788c0ff */
[----:B------:R-:W-:Y:S02]  /*8500*/  LOP3.LUT P6, RZ, R111, 0xff0000, RZ, 0xc0, !PT ;  /* 0x00ff00006fff7812 */ /* 0x000fe400078cc0ff */
[----:B------:R-:W-:Y:S02]  /*8510*/  SEL R85, R86, RZ, P5 ;  /* 0x000000ff56557207 */ /* 0x000fe40002800000 */
[----:B------:R-:W-:Y:S02]  /*8520*/  SEL R84, R84, RZ, P4 ;  /* 0x000000ff54547207 */ /* 0x000fe40002000000 */
[----:B------:R-:W-:-:S07]  /*8530*/  SEL R86, R166, RZ, P6 ;  /* 0x000000ffa6567207 */ /* 0x000fce0003000000 */
.L_x_4125:
        /* <DEDUP_REMOVED lines=9> */
.L_x_4121:
[----:B------:R-:W-:Y:S05]  /*85d0*/  BSYNC.RECONVERGENT B0 ;  /* 0x0000000000007941 */ /* 0x000fea0003800200 */
.L_x_4120:
[----:B-1234-:R-:W1:Y:S02]  /*85e0*/  LDC.64 R84, c[0x0][0x380] ;  /* 0x0000e000ff547b82 */ /* 0x01ee640000000a00 */
[----:B-1----:R-:W-:-:S04]  /*85f0*/  LEA R93, R84, R93, 0x2 ;  /* 0x0000005d545d7211 */ /* 0x002fc800078e10ff */
[----:B------:R-:W-:-:S13]  /*8600*/  ISETP.GE.AND P2, PT, R93, R85, PT ;  /* 0x000000555d00720c */ /* 0x000fda0003f46270 */
[----:B------:R-:W-:Y:S05]  /*8610*/  @!P2 BRA `(.L_x_4130) ;  /* 0xffffff8000aca947 */ /* 0x000fea000383ffff */
.L_x_4056:
        /* <DEDUP_REMOVED lines=15> */
[----:B------:R1:W-:Y:S01]  /*8710*/  STS.128 [R2], R24 ;  /* 0x0000001802007388 */ /* 0x0003e20000000c00 */
[----:B------:R-:W-:-:S02]  /*8720*/  IADD3 R56, P0, PT, R55, R56, RZ ;  /* 0x0000003837387210 */ /* 0x000fc40007f1e0ff */
[C---:B------:R-:W-:Y:S01]  /*8730*/  ISETP.GE.U32.AND P5, PT, R53.reuse, 0x80, PT ;  /* 0x000000803500780c */ /* 0x040fe20003fa6070 */
[----:B------:R-:W-:Y:S01]  /*8740*/  STS.128 [R2+0x200], R20 ;  /* 0x0002001402007388 */ /* 0x000fe20000000c00 */
[----:B------:R-:W-:Y:S02]  /*8750*/  IADD3.X R55, PT, PT, RZ, RZ, RZ, P0, !PT ;  /* 0x000000ffff377210 */ /* 0x000fe400007fe4ff */
[C---:B------:R-:W-:Y:S01]  /*8760*/  ISETP.GE.U32.AND P4, PT, R53.reuse, 0x100, PT ;  /* 0x000001003500780c */ /* 0x040fe20003f86070 */
[----:B------:R-:W-:Y:S01]  /*8770*/  STS.128 [R2+0x400], R16 ;  /* 0x0004001002007388 */ /* 0x000fe20000000c00 */
[----:B------:R-:W-:Y:S02]  /*8780*/  SHF.L.U64.HI R55, R56, 0x2, R55 ;  /* 0x0000000238377819 */ /* 0x000fe40000010237 */
[C---:B------:R-:W-:Y:S01]  /*8790*/  ISETP.GE.U32.AND P3, PT, R53.reuse, 0x180, PT ;  /* 0x000001803500780c */ /* 0x040fe20003f66070 */
[----:B------:R-:W-:Y:S01]  /*87a0*/  STS.128 [R2+0x600], R12 ;  /* 0x0006000c02007388 */ /* 0x000fe20000000c00 */
[----:B------:R-:W-:-:S02]  /*87b0*/  ISETP.GE.U32.AND P2, PT, R53, 0x200, PT ;  /* 0x000002003500780c */ /* 0x000fc40003f46070 */
[C---:B------:R-:W-:Y:S01]  /*87c0*/  ISETP.GE.U32.AND P1, PT, R53.reuse, 0x280, PT ;  /* 0x000002803500780c */ /* 0x040fe20003f26070 */
[----:B------:R-:W-:Y:S01]  /*87d0*/  STS.128 [R2+0x800], R8 ;  /* 0x0008000802007388 */ /* 0x000fe20000000c00 */
[----:B-1----:R-:W-:Y:S02]  /*87e0*/  SHF.L.U32 R27, R56, 0x2, RZ ;  /* 0x00000002381b7819 */ /* 0x002fe400000006ff */
[----:B------:R-:W-:Y:S01]  /*87f0*/  ISETP.GE.U32.AND P0, PT, R53, 0x300, PT ;  /* 0x000003003500780c */ /* 0x000fe20003f06070 */
[----:B------:R-:W-:Y:S01]  /*8800*/  STS.128 [R2+0xa00], R4 ;  /* 0x000a000402007388 */ /* 0x000fe20000000c00 */
        /* <DEDUP_REMOVED lines=57> */
[----:B0-----:R-:W-:-:S04]  /*8ba0*/  IADD3 R38, P6, PT, R27, UR18, RZ ;  /* 0x000000121b267c10 */ /* 0x001fc8000ffde0ff */
[----:B------:R-:W-:Y:S02]  /*8bb0*/  IADD3.X R43, PT, PT, R55, UR19, RZ, P6, !PT ;  /* 0x00000013372b7c10 */ /* 0x000fe4000b7fe4ff */
[----:B------:R-:W-:Y:S02]  /*8bc0*/  IADD3 R36, P6, PT, R27, UR16, RZ ;  /* 0x000000101b247c10 */ /* 0x000fe4000ffde0ff */
[----:B------:R-:W-:Y:S02]  /*8bd0*/  @P5 MOV R3, R43 ;  /* 0x0000002b00035202 */ /* 0x000fe40000000f00 */
        /* <DEDUP_REMOVED lines=20> */
[----:B----4-:R-:W-:Y:S01]  /*8d20*/  FADD.FTZ R29, R2, R29 ;  /* 0x0000001d021d7221 */ /* 0x010fe20000010000 */
[----:B------:R-:W-:Y:S02]  /*8d30*/  @P5 MOV R2, R38 ;  /* 0x0000002600025202 */ /* 0x000fe40000000f00 */
[----:B------:R-:W4:Y:S01]  /*8d40*/  LDS R23, [R0+0x1e00] ;  /* 0x001e000000177984 */ /* 0x000f220000000800 */
[----:B------:R-:W-:Y:S01]  /*8d50*/  FADD.FTZ R21, R21, R30 ;  /* 0x0000001e15157221 */ /* 0x000fe20000010000 */
[----:B------:R-:W-:Y:S02]  /*8d60*/  @P5 IADD3 R38, P6, PT, R38, 0x200, RZ ;  /* 0x0000020026265810 */ /* 0x000fe40007fde0ff */
[----:B------:R-:W4:Y:S01]  /*8d70*/  LDS R5, [R0+0x1400] ;  /* 0x0014000000057984 */ /* 0x000f220000000800 */
[----:B------:R-:W-:Y:S01]  /*8d80*/  FADD.FTZ R31, R21, R32 ;  /* 0x00000020151f7221 */ /* 0x000fe20000010000 */
[----:B------:R-:W-:-:S02]  /*8d90*/  @P5 IADD3.X R43, PT, PT, RZ, R43, RZ, P6, !PT ;  /* 0x0000002bff2b5210 */ /* 0x000fc400037fe4ff */
[----:B------:R-:W4:Y:S01]  /*8da0*/  LDS R37, [R0+0x2a00] ;  /* 0x002a000000257984 */ /* 0x000f220000000800 */
[----:B------:R-:W-:-:S03]  /*8db0*/  FADD.FTZ R33, R29, R34 ;  /* 0x000000221d217221 */ /* 0x000fc60000010000 */
[----:B------:R-:W4:Y:S01]  /*8dc0*/  LDS R29, [R0+0x2000] ;  /* 0x00200000001d7984 */ /* 0x000f220000000800 */
[----:B------:R-:W-:-:S03]  /*8dd0*/  FADD.FTZ R12, RZ, R12 ;  /* 0x0000000cff0c7221 */ /* 0x000fc60000010000 */
        /* <DEDUP_REMOVED lines=13> */
[----:B------:R2:W1:Y:S01]  /*8eb0*/  LDS R25, [R0+0x2e00] ;  /* 0x002e000000197984 */ /* 0x0004620000000800 */
[----:B---3--:R-:W-:Y:S02]  /*8ec0*/  FADD.FTZ R4, RZ, R4 ;  /* 0x00000004ff047221 */ /* 0x008fe40000010000 */
[----:B------:R-:W-:Y:S01]  /*8ed0*/  @P5 IADD3.X R41, PT, PT, RZ, R41, RZ, P6, !PT ;  /* 0x00000029ff295210 */ /* 0x000fe200037fe4ff */
[----:B------:R3:W-:Y:S01]  /*8ee0*/  @P5 STG.E desc[UR8][R2.64], R7 ;  /* 0x0000000702005986 */ /* 0x0007e2000c101908 */
[----:B----4-:R-:W-:Y:S01]  /*8ef0*/  FADD.FTZ R6, R6, R23 ;  /* 0x0000001706067221 */ /* 0x010fe20000010000 */
[----:B--2---:R-:W-:-:S03]  /*8f00*/  FADD.FTZ R0, R4, R5 ;  /* 0x0000000504007221 */ /* 0x004fc60000010000 */
        /* <DEDUP_REMOVED lines=8> */
[----:B------:R-:W-:Y:S01]  /*8f90*/  FADD.FTZ R39, R0, R39 ;  /* 0x0000002700277221 */ /* 0x000fe20000010000 */
[----:B0-----:R-:W-:Y:S01]  /*8fa0*/  FADD.FTZ R8, R8, R21 ;  /* 0x0000001508087221 */ /* 0x001fe20000010000 */
[----:B--2---:R-:W-:-:S03]  /*8fb0*/  @P4 MOV R2, R36 ;  /* 0x0000002400024202 */ /* 0x004fc60000000f00 */
[----:B-1----:R-:W-:Y:S01]  /*8fc0*/  FADD.FTZ R8, R8, R27 ;  /* 0x0000001b08087221 */ /* 0x002fe20000010000 */
[-C--:B------:R-:W-:Y:S02]  /*8fd0*/  @P4 MOV R3, R41.reuse ;  /* 0x0000002900034202 */ /* 0x080fe40000000f00 */
[----:B------:R-:W-:Y:S01]  /*8fe0*/  @P4 IADD3 R36, P6, PT, R36, 0x200, RZ ;  /* 0x0000020024244810 */ /* 0x000fe20007fde0ff */
[----:B------:R-:W-:Y:S02]  /*8ff0*/  FADD.FTZ R25, R8, R25 ;  /* 0x0000001908197221 */ /* 0x000fe40000010000 */
[----:B------:R0:W-:Y:S01]  /*9000*/  @P4 STG.E desc[UR8][R2.64], R13 ;  /* 0x0000000d02004986 */ /* 0x0001e2000c101908 */
[----:B------:R-:W-:Y:S02]  /*9010*/  @P4 IADD3.X R41, PT, PT, RZ, R41, RZ, P6, !PT ;  /* 0x00000029ff294210 */ /* 0x000fe400037fe4ff */
[----:B0-----:R-:W-:Y:S02]  /*9020*/  @P3 MOV R2, R38 ;  /* 0x0000002600023202 */ /* 0x001fe40000000f00 */
        /* <DEDUP_REMOVED lines=37> */
.L_x_4069:
        /* <DEDUP_REMOVED lines=8> */
.L_x_4132:
[----:B------:R-:W-:Y:S05]  /*9300*/  BSYNC B0 ;  /* 0x0000000000007941 */ /* 0x000fea0003800000 */
.L_x_4131:
        /* <DEDUP_REMOVED lines=8> */
.L_x_4133:
[----:B------:R-:W-:Y:S01]  /*9390*/  FADD.FTZ R84, R84, R171 ;  /* 0x000000ab54547221 */ /* 0x000fe20000010000 */
[----:B------:R-:W-:-:S04]  /*93a0*/  HFMA2 R166, -RZ, RZ, 0, 1.1920928955078125e-07 ;  /* 0x00000002ffa67431 */ /* 0x000fc800000001ff */
[----:B------:R-:W-:Y:S02]  /*93b0*/  MOV R167, R84 ;  /* 0x0000005400a77202 */ /* 0x000fe40000000f00 */
[----:B------:R-:W-:-:S07]  /*93c0*/  MOV R85, R139 ;  /* 0x0000008b00557202 */ /* 0x000fce0000000f00 */
[----:B------:R-:W-:Y:S05]  /*93d0*/  WARPSYNC.COLLECTIVE R138, `(.L_x_4134) ;  /* 0x000000008a087348 */ /* 0x000fea0003c00000 */
[----:B------:R0:W1:Y:S02]  /*93e0*/  SHFL.BFLY P5, R139, R167, R166, R169 ;  /* 0x0c0000a6a78b7389 */ /* 0x00006400000a00a9 */
[----:B01----:R-:W-:Y:S05]  /*93f0*/  ENDCOLLECTIVE ;  /* 0x000000000000791b */ /* 0x003fea0003800000 */
.L_x_4134:
[----:B------:R-:W-:-:S05]  /*9400*/  FADD.FTZ R85, R85, R170 ;  /* 0x000000aa55557221 */ /* 0x000fca0000010000 */
[----:B------:R-:W-:Y:S02]  /*9410*/  MOV R167, R85 ;  /* 0x0000005500a77202 */ /* 0x000fe40000000f00 */
[----:B------:R-:W-:-:S07]  /*9420*/  MOV R87, R139 ;  /* 0x0000008b00577202 */ /* 0x000fce0000000f00 */
[----:B------:R-:W-:Y:S05]  /*9430*/  WARPSYNC.COLLECTIVE R138, `(.L_x_4135) ;  /* 0x000000008a087348 */ /* 0x000fea0003c00000 */
[----:B------:R0:W1:Y:S02]  /*9440*/  SHFL.BFLY P5, R139, R167, R166, R169 ;  /* 0x0c0000a6a78b7389 */ /* 0x00006400000a00a9 */
[----:B01----:R-:W-:Y:S05]  /*9450*/  ENDCOLLECTIVE ;  /* 0x000000000000791b */ /* 0x003fea0003800000 */
.L_x_4135:
[----:B------:R-:W-:Y:S01]  /*9460*/  FADD.FTZ R87, R84, R87 ;  /* 0x0000005754577221 */ /* 0x000fe20000010000 */
[----:B------:R-:W-:-:S04]  /*9470*/  HFMA2 R166, -RZ, RZ, 0, 2.384185791015625e-07 ;  /* 0x00000004ffa67431 */ /* 0x000fc800000001ff */
[----:B------:R-:W-:Y:S02]  /*9480*/  MOV R167, R87 ;  /* 0x0000005700a77202 */ /* 0x000fe40000000f00 */
[----:B------:R-:W-:-:S07]  /*9490*/  MOV R86, R139 ;  /* 0x0000008b00567202 */ /* 0x000fce0000000f00 */
[----:B------:R-:W-:Y:S05]  /*94a0*/  WARPSYNC.COLLECTIVE R138, `(.L_x_4136) ;  /* 0x000000008a087348 */ /* 0x000fea0003c00000 */
[----:B------:R0:W1:Y:S02]  /*94b0*/  SHFL.BFLY P5, R139, R167, R166, R169 ;  /* 0x0c0000a6a78b7389 */ /* 0x00006400000a00a9 */
[----:B01----:R-:W-:Y:S05]  /*94c0*/  ENDCOLLECTIVE ;  /* 0x000000000000791b */ /* 0x003fea0003800000 */
.L_x_4136:
[----:B------:R-:W-:-:S05]  /*94d0*/  FADD.FTZ R86, R85, R86 ;  /* 0x0000005655567221 */ /* 0x000fca0000010000 */
[----:B------:R-:W-:Y:S02]  /*94e0*/  MOV R167, R86 ;  /* 0x0000005600a77202 */ /* 0x000fe40000000f00 */
[----:B------:R-:W-:-:S07]  /*94f0*/  MOV R88, R139 ;  /* 0x0000008b00587202 */ /* 0x000fce0000000f00 */
[----:B------:R-:W-:Y:S05]  /*9500*/  WARPSYNC.COLLECTIVE R138, `(.L_x_4137) ;  /* 0x000000008a087348 */ /* 0x000fea0003c00000 */
[----:B------:R0:W1:Y:S02]  /*9510*/  SHFL.BFLY P5, R139, R167, R166, R169 ;  /* 0x0c0000a6a78b7389 */ /* 0x00006400000a00a9 */
[----:B01----:R-:W-:Y:S05]  /*9520*/  ENDCOLLECTIVE ;  /* 0x000000000000791b */ /* 0x003fea0003800000 */
.L_x_4137:
[----:B------:R-:W-:Y:S01]  /*9530*/  FADD.FTZ R88, R87, R88 ;  /* 0x0000005857587221 */ /* 0x000fe20000010000 */
[----:B------:R-:W-:-:S04]  /*9540*/  HFMA2 R166, -RZ, RZ, 0, 4.76837158203125e-07 ;  /* 0x00000008ffa67431 */ /* 0x000fc800000001ff */
[----:B------:R-:W-:Y:S02]  /*9550*/  MOV R167, R88 ;  /* 0x0000005800a77202 */ /* 0x000fe40000000f00 */
[----:B------:R-:W-:-:S07]  /*9560*/  MOV R89, R139 ;  /* 0x0000008b00597202 */ /* 0x000fce0000000f00 */
[----:B------:R-:W-:Y:S05]  /*9570*/  WARPSYNC.COLLECTIVE R138, `(.L_x_4138) ;  /* 0x000000008a087348 */ /* 0x000fea0003c00000 */
[----:B------:R0:W1:Y:S02]  /*9580*/  SHFL.BFLY P5, R139, R167, R166, R169 ;  /* 0x0c0000a6a78b7389 */ /* 0x00006400000a00a9 */
[----:B01----:R-:W-:Y:S05]  /*9590*/  ENDCOLLECTIVE ;  /* 0x000000000000791b */ /* 0x003fea0003800000 */
.L_x_4138:
[----:B------:R-:W-:-:S05]  /*95a0*/  FADD.FTZ R89, R86, R89 ;  /* 0x0000005956597221 */ /* 0x000fca0000010000 */
[----:B------:R-:W-:Y:S02]  /*95b0*/  MOV R167, R89 ;  /* 0x0000005900a77202 */ /* 0x000fe40000000f00 */
[----:B------:R-:W-:-:S07]  /*95c0*/  MOV R91, R139 ;  /* 0x0000008b005b7202 */ /* 0x000fce0000000f00 */
[----:B------:R-:W-:Y:S05]  /*95d0*/  WARPSYNC.COLLECTIVE R138, `(.L_x_4139) ;  /* 0x000000008a087348 */ /* 0x000fea0003c00000 */
[----:B------:R0:W1:Y:S02]  /*95e0*/  SHFL.BFLY P5, R139, R167, R166, R169 ;  /* 0x0c0000a6a78b7389 */ /* 0x00006400000a00a9 */
[----:B01----:R-:W-:Y:S05]  /*95f0*/  ENDCOLLECTIVE ;  /* 0x000000000000791b */ /* 0x003fea0003800000 */
.L_x_4139:
[----:B------:R-:W-:Y:S01]  /*9600*/  FADD.FTZ R91, R88, R91 ;  /* 0x0000005b585b7221 */ /* 0x000fe20000010000 */
[----:B------:R-:W-:-:S04]  /*9610*/  HFMA2 R166, -RZ, RZ, 0, 9.5367431640625e-07 ;  /* 0x00000010ffa67431 */ /* 0x000fc800000001ff */
[----:B------:R-:W-:Y:S02]  /*9620*/  MOV R167, R91 ;  /* 0x0000005b00a77202 */ /* 0x000fe40000000f00 */
[----:B------:R-:W-:-:S07]  /*9630*/  MOV R90, R139 ;  /* 0x0000008b005a7202 */ /* 0x000fce0000000f00 */
[----:B------:R-:W-:Y:S05]  /*9640*/  WARPSYNC.COLLECTIVE R138, `(.L_x_4140) ;  /* 0x000000008a087348 */ /* 0x000fea0003c00000 */
[----:B------:R0:W1:Y:S02]  /*9650*/  SHFL.BFLY P5, R139, R167, R166, R169 ;  /* 0x0c0000a6a78b7389 */ /* 0x00006400000a00a9 */
[----:B01----:R-:W-:Y:S05]  /*9660*/  ENDCOLLECTIVE ;  /* 0x000000000000791b */ /* 0x003fea0003800000 */
.L_x_4140:
[----:B------:R-:W-:-:S05]  /*9670*/  FADD.FTZ R90, R89, R90 ;  /* 0x0000005a595a7221 */ /* 0x000fca0000010000 */
[----:B------:R-:W-:Y:S02]  /*9680*/  MOV R167, R90 ;  /* 0x0000005a00a77202 */ /* 0x000fe40000000f00 */
[----:B------:R-:W-:-:S07]  /*9690*/  MOV R84, R139 ;  /* 0x0000008b00547202 */ /* 0x000fce0000000f00 */
[----:B------:R-:W-:Y:S05]  /*96a0*/  WARPSYNC.COLLECTIVE R138, `(.L_x_4141) ;  /* 0x000000008a087348 */ /* 0x000fea0003c00000 */
[----:B------:R0:W1:Y:S02]  /*96b0*/  SHFL.BFLY P5, R139, R167, R166, R169 ;  /* 0x0c0000a6a78b7389 */ /* 0x00006400000a00a9 */
[----:B01----:R-:W-:Y:S05]  /*96c0*/  ENDCOLLECTIVE ;  /* 0x000000000000791b */ /* 0x003fea0003800000 */
.L_x_4141:
[----:B------:R-:W-:Y:S01]  /*96d0*/  MOV R85, R139 ;  /* 0x0000008b00557202 */ /* 0x000fe20000000f00 */
[----:B------:R-:W-:Y:S06]  /*96e0*/  BRA `(.L_x_4142) ;  /* 0xffffff8800487947 */ /* 0x000fec000383ffff */
.L_x_4143:
        /* <DEDUP_REMOVED lines=9> */
.L_x_5026:


//--------------------- .text._ZN10layer_norm22ln_bwd_finalize_kernelINS_22Kernel_traits_finalizeILj768E6__halfffffjLb0ELj1024ELj4ENS_18Kernel_traits_baseILj768ES2_ffffjLj1024EEEEELb0ELb1EEEvNS_9BwdParamsE --------------------------
	.section	.text._ZN10layer_norm22ln_bwd_finalize_kernelINS_22Kernel_traits_finalizeILj768E6__halfffffjLb0ELj1024ELj4ENS_18Kernel_traits_baseILj768ES2_ffffjLj1024EEEEELb0ELb1EEEvNS_9BwdParamsE,"ax",@progbits
	.align	128
        .global         _ZN10layer_norm22ln_bwd_finalize_kernelINS_22Kernel_traits_finalizeILj768E6__halfffffjLb0ELj1024ELj4ENS_18Kernel_traits_baseILj768ES2_ffffjLj1024EEEEELb0ELb1EEEvNS_9BwdParamsE
        .type           _ZN10layer_norm22ln_bwd_finalize_kernelINS_22Kernel_traits_finalizeILj768E6__halfffffjLb0ELj1024ELj4ENS_18Kernel_traits_baseILj768ES2_ffffjLj1024EEEEELb0ELb1EEEvNS_9BwdParamsE,@function
        .size           _ZN10layer_norm22ln_bwd_finalize_kernelINS_22Kernel_traits_finalizeILj768E6__halfffffjLb0ELj1024ELj4ENS_18Kernel_traits_baseILj768ES2_ffffjLj1024EEEEELb0ELb1EEEvNS_9BwdParamsE,(.L_x_5027 - _ZN10layer_norm22ln_bwd_finalize_kernelINS_22Kernel_traits_finalizeILj768E6__halfffffjLb0ELj1024ELj4ENS_18Kernel_traits_baseILj768ES2_ffffjLj1024EEEEELb0ELb1EEEvNS_9BwdParamsE)
        .other          _ZN10layer_norm22ln_bwd_finalize_kernelINS_22Kernel_traits_finalizeILj768E6__halfffffjLb0ELj1024ELj4ENS_18Kernel_traits_baseILj768ES2_ffffjLj1024EEEEELb0ELb1EEEvNS_9BwdParamsE,@"STO_CUDA_ENTRY STV_DEFAULT"
_ZN10layer_norm22ln_bwd_finalize_kernelINS_22Kernel_traits_finalizeILj768E6__halfffffjLb0ELj1024ELj4ENS_18Kernel_traits_baseILj768ES2_ffffjLj1024EEEEELb0ELb1EEEvNS_9BwdParamsE:
.text._ZN10layer_norm22ln_bwd_finalize_kernelINS_22Kernel_traits_finalizeILj768E6__halfffffjLb0ELj1024ELj4ENS_18Kernel_traits_baseILj768ES2_ffffjLj1024EEEEELb0ELb1EEEvNS_9BwdParamsE:
        /* <DEDUP_REMOVED lines=77> */
.L_x_4148:
        /* <DEDUP_REMOVED lines=118> */
.L_x_4147:
[----:B------:R-:W-:Y:S05]  /*0c30*/  BSYNC.RECONVERGENT B1 ;  /* 0x0000000000017941 */ /* 0x000fea0003800200 */
.L_x_4146:
        /* <DEDUP_REMOVED lines=69> */
.L_x_4150:
[----:B------:R-:W-:Y:S05]  /*1090*/  BSYNC.RECONVERGENT B1 ;  /* 0x0000000000017941 */ /* 0x000fea0003800200 */
.L_x_4149:
        /* <DEDUP_REMOVED lines=38> */
.L_x_4152:
[----:B------:R-:W-:Y:S05]  /*1300*/  BSYNC.RECONVERGENT B1 ;  /* 0x0000000000017941 */ /* 0x000fea0003800200 */
.L_x_4151:
[----:B------:R-:W-:Y:S05]  /*1310*/  @!P1 BRA `(.L_x_4145) ;  /* 0x0000000000409947 */ /* 0x000fea0003800000 */
[----:B------:R-:W0:Y:S01]  /*1320*/  LDC R12, c[0x0][0x388] ;  /* 0x0000e200ff0c7b82 */ /* 0x000e220000000800 */
[----:B------:R-:W-:-:S07]  /*1330*/  IADD3 R0, PT, PT, -R0, RZ, RZ ;  /* 0x000000ff00007210 */ /* 0x000fce0007ffe1ff */
[----:B------:R-:W1:Y:S08]  /*1340*/  LDC.64 R8, c[0x0][0x440] ;  /* 0x00011000ff087b82 */ /* 0x000e700000000a00 */
[----:B------:R-:W2:Y:S01]  /*1350*/  LDC.64 R10, c[0x0][0x448] ;  /* 0x00011200ff0a7b82 */ /* 0x000ea20000000a00 */
[----:B0-----:R-:W-:-:S05]  /*1360*/  IMAD R2, R2, R12, R5 ;  /* 0x0000000c02027224 */ /* 0x001fca00078e0205 */
[----:B------:R-:W-:-:S07]  /*1370*/  IADD3 R13, PT, PT, R57, R2, RZ ;  /* 0x00000002390d7210 */ /* 0x000fce0007ffe0ff */
.L_x_4153:
        /* <DEDUP_REMOVED lines=10> */
.L_x_4145:
[----:B------:R-:W-:Y:S05]  /*1420*/  BSYNC.RECONVERGENT B0 ;  /* 0x0000000000007941 */ /* 0x000fea0003800200 */
.L_x_4144:
        /* <DEDUP_REMOVED lines=59> */
.L_x_4154:
        /* <DEDUP_REMOVED lines=10> */
.L_x_5027:


//--------------------- .text._ZN10layer_norm40ln_parallel_residual_bwd_finalize_kernelINS_22Kernel_traits_finalizeILj768E6__halfffffjLb0ELj1024ELj4ENS_18Kernel_traits_baseILj768ES2_ffffjLj1024EEEEELb1EEEvNS_9BwdParamsE --------------------------
	.section	.text._ZN10layer_norm40ln_parallel_residual_bwd_finalize_kernelINS_22Kernel_traits_finalizeILj768E6__halfffffjLb0ELj1024ELj4ENS_18Kernel_traits_baseILj768ES2_ffffjLj1024EEEEELb1EEEvNS_9BwdParamsE,"ax",@progbits
	.align	128
        .global         _ZN10layer_norm40ln_parallel_residual_bwd_finalize_kernelINS_22Kernel_traits_finalizeILj768E6__halfffffjLb0ELj1024ELj4ENS_18Kernel_traits_baseILj768ES2_ffffjLj1024EEEEELb1EEEvNS_9BwdParamsE
        .type           _ZN10layer_norm40ln_parallel_residual_bwd_finalize_kernelINS_22Kernel_traits_finalizeILj768E6__halfffffjLb0ELj1024ELj4ENS_18Kernel_traits_baseILj768ES2_ffffjLj1024EEEEELb1EEEvNS_9BwdParamsE,@function
        .size           _ZN10layer_norm40ln_parallel_residual_bwd_finalize_kernelINS_22Kernel_traits_finalizeILj768E6__halfffffjLb0ELj1024ELj4ENS_18Kernel_traits_baseILj768ES2_ffffjLj1024EEEEELb1EEEvNS_9BwdParamsE,(.L_x_5028 - _ZN10layer_norm40ln_parallel_residual_bwd_finalize_kernelINS_22Kernel_traits_finalizeILj768E6__halfffffjLb0ELj1024ELj4ENS_18Kernel_traits_baseILj768ES2_ffffjLj1024EEEEELb1EEEvNS_9BwdParamsE)
        .other          _ZN10layer_norm40ln_parallel_residual_bwd_finalize_kernelINS_22Kernel_traits_finalizeILj768E6__halfffffjLb0ELj1024ELj4ENS_18Kernel_traits_baseILj768ES2_ffffjLj1024EEEEELb1EEEvNS_9BwdParamsE,@"STO_CUDA_ENTRY STV_DEFAULT"
_ZN10layer_norm40ln_parallel_residual_bwd_finalize_kernelINS_22Kernel_traits_finalizeILj768E6__halfffffjLb0ELj1024ELj4ENS_18Kernel_traits_baseILj768ES2_ffffjLj1024EEEEELb1EEEvNS_9BwdParamsE:
.text._ZN10layer_norm40ln_parallel_residual_bwd_finalize_kernelINS_22Kernel_traits_finalizeILj768E6__halfffffjLb0ELj1024ELj4ENS_18Kernel_traits_baseILj768ES2_ffffjLj1024EEEEELb1EEEvNS_9BwdParamsE:
        /* <DEDUP_REMOVED lines=57> */
.L_x_4159:
        /* <DEDUP_REMOVED lines=112> */
.L_x_4158:
[----:B------:R-:W-:Y:S05]  /*0a90*/  BSYNC.RECONVERGENT B1 ;  /* 0x0000000000017941 */ /* 0x000fea0003800200 */
.L_x_4157:
        /* <DEDUP_REMOVED lines=67> */
.L_x_4161:
[----:B------:R-:W-:Y:S05]  /*0ed0*/  BSYNC.RECONVERGENT B1 ;  /* 0x0000000000017941 */ /* 0x000fea0003800200 */
.L_x_4160:
        /* <DEDUP_REMOVED lines=37> */
.L_x_4163:
[----:B------:R-:W-:Y:S05]  /*1130*/  BSYNC.RECONVERGENT B1 ;  /* 0x0000000000017941 */ /* 0x000fea0003800200 */
.L_x_4162:
        /* <DEDUP_REMOVED lines=19> */
.L_x_4156:
[----:B------:R-:W-:Y:S05]  /*1270*/  BSYNC.RECONVERGENT B0 ;  /* 0x0000000000007941 */ /* 0x000fea0003800200 */
.L_x_4155:
        /* <DEDUP_REMOVED lines=93> */
.L_x_4164:
        /* <DEDUP_REMOVED lines=11> */
.L_x_5028:


//--------------------- .text._ZN10layer_norm31ln_parallel_residual_bwd_kernelINS_13Kernel_traitsI6__halfffffjLj768ELj1ELj4ELj1ELj16ENS_18Kernel_traits_baseILj768ES2_ffffjLj128EEEEELb1ELb1ELb1EEEvNS_9BwdParamsE --------------------------
	.section	.text._ZN10layer_norm31ln_parallel_residual_bwd_kernelINS_13Kernel_traitsI6__halfffffjLj768ELj1ELj4ELj1ELj16ENS_18Kernel_traits_baseILj768ES2_ffffjLj128EEEEELb1ELb1ELb1EEEvNS_9BwdParamsE,"ax",@progbits
	.align	128
        .global         _ZN10layer_norm31ln_parallel_residual_bwd_kernelINS_13Kernel_traitsI6__halfffffjLj768ELj1ELj4ELj1ELj16ENS_18Kernel_traits_baseILj768ES2_ffffjLj128EEEEELb1ELb1ELb1EEEvNS_9BwdParamsE
        .type           _ZN10layer_norm31ln_parallel_residual_bwd_kernelINS_13Kernel_traitsI6__halfffffjLj768ELj1ELj4ELj1ELj16ENS_18Kernel_traits_baseILj768ES2_ffffjLj128EEEEELb1ELb1ELb1EEEvNS_9BwdParamsE,@function
        .size           _ZN10layer_norm31ln_parallel_residual_bwd_kernelINS_13Kernel_traitsI6__halfffffjLj768ELj1ELj4ELj1ELj16ENS_18Kernel_traits_baseILj768ES2_ffffjLj128EEEEELb1ELb1ELb1EEEvNS_9BwdParamsE,(.L_x_5029 - _ZN10layer_norm31ln_parallel_residual_bwd_kernelINS_13Kernel_traitsI6__halfffffjLj768ELj1ELj4ELj1ELj16ENS_18Kernel_traits_baseILj768ES2_ffffjLj128EEEEELb1ELb1ELb1EEEvNS_9BwdParamsE)
        .other          _ZN10layer_norm31ln_parallel_residual_bwd_kernelINS_13Kernel_traitsI6__halfffffjLj768ELj1ELj4ELj1ELj16ENS_18Kernel_traits_baseILj768ES2_ffffjLj128EEEEELb1ELb1ELb1EEEvNS_9BwdParamsE,@"STO_CUDA_ENTRY STV_DEFAULT"
_ZN10layer_norm31ln_parallel_residual_bwd_kernelINS_13Kernel_traitsI6__halfffffjLj768ELj1ELj4ELj1ELj16ENS_18Kernel_traits_baseILj768ES2_ffffjLj128EEEEELb1ELb1ELb1EEEvNS_9BwdParamsE:
.text._ZN10layer_norm31ln_parallel_residual_bwd_kernelINS_13Kernel_traitsI6__halfffffjLj768ELj1ELj4ELj1ELj16ENS_18Kernel_traits_baseILj768ES2_ffffjLj128EEEEELb1ELb1ELb1EEEvNS_9BwdParamsE:
        /* <DEDUP_REMOVED lines=49> */
[----:B------:R0:W5:Y:S01]  /*0310*/  LDG.E.64 R36, desc[UR10][R12.64] ;  /* 0x0000000a0c247981 */ /* 0x000162000c1e1b00 */
[----:B------:R-:W-:Y:S01]  /*0320*/  HFMA2 R6, -RZ, RZ, 0, 0 ;  /* 0x00000000ff067431 */ /* 0x000fe200000001ff */
[----:B------:R-:W-:Y:S01]  /*0330*/  BSSY B1, `(.L_x_4167) ;  /* 0x0000745000017945 */ /* 0x000fe20003800000 */
[----:B------:R-:W-:Y:S01]  /*0340*/  HFMA2 R10, -RZ, RZ, 0, 0 ;  /* 0x00000000ff0a7431 */ /* 0x000fe200000001ff */
[----:B------:R-:W-:Y:S01]  /*0350*/  CS2R R192, SRZ ;  /* 0x0000000000c07805 */ /* 0x000fe2000001ff00 */
[----:B------:R-:W-:Y:S01]  /*0360*/  HFMA2 R4, -RZ, RZ, 0, 0 ;  /* 0x00000000ff047431 */ /* 0x000fe200000001ff */
[----:B------:R-:W-:Y:S01]  /*0370*/  CS2R R190, SRZ ;  /* 0x0000000000be7805 */ /* 0x000fe2000001ff00 */
[----:B------:R-:W-:Y:S01]  /*0380*/  HFMA2 R31, -RZ, RZ, 0, 0 ;  /* 0x00000000ff1f7431 */ /* 0x000fe200000001ff */
[----:B------:R-:W-:-:S02]  /*0390*/  CS2R R182, SRZ ;  /* 0x0000000000b67805 */ /* 0x000fc4000001ff00 */
[----:B------:R-:W-:Y:S01]  /*03a0*/  CS2R R150, SRZ ;  /* 0x0000000000967805 */ /* 0x000fe2000001ff00 */
[----:B0-----:R-:W-:Y:S01]  /*03b0*/  HFMA2 R12, -RZ, RZ, 0, 0 ;  /* 0x00000000ff0c7431 */ /* 0x001fe200000001ff */
        /* <DEDUP_REMOVED lines=9> */
[----:B------:R-:W-:Y:S02]  /*0450*/  CS2R R130, SRZ ;  /* 0x0000000000827805 */ /* 0x000fe4000001ff00 */
[----:B------:R-:W-:-:S02]  /*0460*/  CS2R R128, SRZ ;  /* 0x0000000000807805 */ /* 0x000fc4000001ff00 */
[----:B------:R-:W-:Y:S02]  /*0470*/  CS2R R126, SRZ ;  /* 0x00000000007e7805 */ /* 0x000fe4000001ff00 */
[----:B------:R-:W-:Y:S02]  /*0480*/  CS2R R188, SRZ ;  /* 0x0000000000bc7805 */ /* 0x000fe4000001ff00 */
[----:B------:R-:W-:Y:S02]  /*0490*/  MOV R27, RZ ;  /* 0x000000ff001b7202 */ /* 0x000fe40000000f00 */
[----:B------:R-:W-:Y:S02]  /*04a0*/  CS2R R142, SRZ ;  /* 0x00000000008e7805 */ /* 0x000fe4000001ff00 */
[----:B------:R-:W-:Y:S02]  /*04b0*/  MOV R8, RZ ;  /* 0x000000ff00087202 */ /* 0x000fe40000000f00 */
[----:B------:R-:W-:-:S02]  /*04c0*/  CS2R R138, SRZ ;  /* 0x00000000008a7805 */ /* 0x000fc4000001ff00 */
[----:B------:R-:W-:Y:S01]  /*04d0*/  MOV R14, RZ ;  /* 0x000000ff000e7202 */ /* 0x000fe20000000f00 */
[----:B--2---:R-:W-:Y:S01]  /*04e0*/  HADD2.F32 R3, -RZ, R16.H0_H0 ;  /* 0x20000010ff037230 */ /* 0x004fe20000004100 */
[--C-:B------:R-:W-:Y:S01]  /*04f0*/  SHF.R.U64 R16, R16, 0x10, R17.reuse ;  /* 0x0000001010107819 */ /* 0x100fe20000001211 */
[----:B------:R-:W-:Y:S01]  /*0500*/  HADD2.F32 R5, -RZ, R17.H0_H0 ;  /* 0x20000011ff057230 */ /* 0x000fe20000004100 */
[----:B------:R-:W-:Y:S01]  /*0510*/  SHF.R.U32.HI R18, RZ, 0x10, R17 ;  /* 0x00000010ff127819 */ /* 0x000fe20000011611 */
[----:B---3--:R-:W-:Y:S01]  /*0520*/  HADD2.F32 R7, -RZ, R20.H0_H0 ;  /* 0x20000014ff077230 */ /* 0x008fe20000004100 */
        /* <DEDUP_REMOVED lines=19> */
[----:B------:R-:W-:Y:S01]  /*0660*/  HFMA2 R37, -RZ, RZ, 0, 0 ;  /* 0x00000000ff257431 */ /* 0x000fe200000001ff */
[----:B------:R-:W-:Y:S01]  /*0670*/  MOV R33, RZ ;  /* 0x000000ff00217202 */ /* 0x000fe20000000f00 */
[----:B------:R-:W-:Y:S01]  /*0680*/  HADD2.F32 R16, -RZ, R16.H0_H0 ;  /* 0x20000010ff107230 */ /* 0x000fe20000004100 */
[----:B------:R-:W-:Y:S01]  /*0690*/  MOV R29, RZ ;  /* 0x000000ff001d7202 */ /* 0x000fe20000000f00 */
        /* <DEDUP_REMOVED lines=10> */
[----:B------:R-:W-:-:S07]  /*0740*/  HADD2.F32 R38, -RZ, R38.H0_H0 ;  /* 0x20000026ff267230 */ /* 0x000fce0000004100 */
.L_x_4217:
        /* <DEDUP_REMOVED lines=13> */
[----:B------:R-:W-:Y:S01]  /*0820*/  ISETP.NE.U32.AND P0, PT, RZ, UR14, PT ;  /* 0x0000000eff007c0c */ /* 0x000fe2000bf05070 */
[----:B------:R-:W0:Y:S02]  /*0830*/  LDC.64 R156, c[0x0][0x3b0] ;  /* 0x0000ec00ff9c7b82 */ /* 0x000e240000000a00 */
[----:B------:R-:W-:Y:S01]  /*0840*/  IMAD.WIDE.U32 R84, R203, 0x10, R116 ;  /* 0x00000010cb547825 */ /* 0x000fe200078e0074 */
[----:B------:R-:W-:Y:S01]  /*0850*/  IADD3 R199, PT, PT, R205, 0x60, RZ ;  /* 0x00000060cdc77810 */ /* 0x000fe20007ffe0ff */
[----:B------:R-:W4:Y:S02]  /*0860*/  LDG.E.128 R76, desc[UR10][R76.64] ;  /* 0x0000000a4c4c7981 */ /* 0x000f24000c1e1d00 */
[----:B--2---:R-:W-:-:S02]  /*0870*/  IMAD.WIDE R96, R2, 0x4, R96 ;  /* 0x0000000402607825 */ /* 0x004fc400078e0260 */
[----:B------:R-:W2:Y:S01]  /*0880*/  LDG.E.128 R84, desc[UR10][R84.64] ;  /* 0x0000000a54547981 */ /* 0x000ea2000c1e1d00 */
[----:B------:R-:W1:Y:S01]  /*0890*/  LDC.64 R154, c[0x0][0x438] ;  /* 0x00010e00ff9a7b82 */ /* 0x000e620000000a00 */
[----:B------:R-:W-:Y:S02]  /*08a0*/  IMAD.WIDE.U32 R92, R201, 0x10, R116 ;  /* 0x00000010c95c7825 */ /* 0x000fe400078e0074 */
[----:B------:R-:W2:Y:S02]  /*08b0*/  LDG.E R195, desc[UR10][R96.64] ;  /* 0x0000000a60c37981 */ /* 0x000ea4000c1e1900 */
[----:B---3--:R-:W-:Y:S02]  /*08c0*/  IMAD.WIDE.U32 R80, R205, 0x10, R120 ;  /* 0x00000010cd507825 */ /* 0x008fe400078e0078 */
[----:B------:R-:W3:Y:S02]  /*08d0*/  LDG.E.128 R92, desc[UR10][R92.64] ;  /* 0x0000000a5c5c7981 */ /* 0x000ee4000c1e1d00 */
[----:B------:R-:W-:-:S02]  /*08e0*/  IMAD.WIDE.U32 R100, R199, 0x10, R116 ;  /* 0x00000010c7647825 */ /* 0x000fc400078e0074 */
[----:B------:R-:W3:Y:S02]  /*08f0*/  LDG.E.128 R80, desc[UR10][R80.64] ;  /* 0x0000000a50507981 */ /* 0x000ee4000c1e1d00 */
[--C-:B------:R-:W-:Y:S02]  /*0900*/  IMAD.WIDE.U32 R90, R203, 0x10, R120.reuse ;  /* 0x00000010cb5a7825 */ /* 0x100fe400078e0078 */
[----:B------:R-:W3:Y:S04]  /*0910*/  LDG.E.128 R100, desc[UR10][R100.64] ;  /* 0x0000000a64647981 */ /* 0x000ee8000c1e1d00 */
[----:B------:R-:W3:Y:S01]  /*0920*/  LDG.E.128 R88, desc[UR10][R90.64] ;  /* 0x0000000a5a587981 */ /* 0x000ee2000c1e1d00 */
[----:B------:R-:W-:Y:S01]  /*0930*/  IMAD.WIDE.U32 R98, R201, 0x10, R120 ;  /* 0x00000010c9627825 */ /* 0x000fe200078e0078 */
[----:B------:R-:W-:-:S05]  /*0940*/  IADD3 R197, PT, PT, R205, 0x80, RZ ;  /* 0x00000080cdc57810 */ /* 0x000fca0007ffe0ff */
[----:B------:R-:W3:Y:S01]  /*0950*/  LDG.E.128 R96, desc[UR10][R98.64] ;  /* 0x0000000a62607981 */ /* 0x000ee2000c1e1d00 */
[----:B------:R-:W-:-:S04]  /*0960*/  IMAD.WIDE.U32 R108, R197, 0x10, R116 ;  /* 0x00000010c56c7825 */ /* 0x000fc800078e0074 */
[----:B------:R-:W-:Y:S02]  /*0970*/  IMAD.WIDE.U32 R104, R199, 0x10, R120 ;  /* 0x00000010c7687825 */ /* 0x000fe400078e0078 */
[----:B------:R-:W3:Y:S01]  /*0980*/  LDG.E.128 R108, desc[UR10][R108.64] ;  /* 0x0000000a6c6c7981 */ /* 0x000ee2000c1e1d00 */
[----:B------:R-:W-:-:S03]  /*0990*/  ISETP.NE.AND.EX P0, PT, RZ, UR15, PT, P0 ;  /* 0x0000000fff007c0c */ /* 0x000fc6000bf05300 */
[----:B------:R-:W3:Y:S01]  /*09a0*/  LDG.E.128 R104, desc[UR10][R104.64] ;  /* 0x0000000a68687981 */ /* 0x000ee2000c1e1d00 */
[----:B------:R-:W-:Y:S01]  /*09b0*/  IMAD.WIDE.U32 R112, R197, 0x10, R120 ;  /* 0x00000010c5707825 */ /* 0x000fe200078e0078 */
[----:B------:R-:W-:-:S05]  /*09c0*/  IADD3 R39, PT, PT, R205, 0xa0, RZ ;  /* 0x000000a0cd277810 */ /* 0x000fca0007ffe0ff */
[----:B------:R-:W3:Y:S03]  /*09d0*/  LDG.E.128 R112, desc[UR10][R112.64] ;  /* 0x0000000a70707981 */ /* 0x000ee6000c1e1d00 */
[----:B------:R-:W0:Y:S01]  /*09e0*/  @P0 LDC.64 R176, c[0x0][0x3b8] ;  /* 0x0000ee00ffb00b82 */ /* 0x000e220000000a00 */
[----:B------:R-:W-:-:S07]  /*09f0*/  IMAD.WIDE.U32 R116, R39, 0x10, R116 ;  /* 0x0000001027747825 */ /* 0x000fce00078e0074 */
[----:B------:R-:W1:Y:S08]  /*0a00*/  @P0 LDC.64 R180, c[0x0][0x3b8] ;  /* 0x0000ee00ffb40b82 */ /* 0x000e700000000a00 */
[----:B------:R-:W1:Y:S01]  /*0a10*/  @P0 LDC.64 R184, c[0x0][0x3b8] ;  /* 0x0000ee00ffb80b82 */ /* 0x000e620000000a00 */
[----:B------:R-:W-:Y:S01]  /*0a20*/  IMAD.WIDE.U32 R120, R39, 0x10, R120 ;  /* 0x0000001027787825 */ /* 0x000fe200078e0078 */
[----:B------:R-:W3:Y:S05]  /*0a30*/  LDG.E.128 R116, desc[UR10][R116.64] ;  /* 0x0000000a74747981 */ /* 0x000eea000c1e1d00 */
[----:B------:R-:W3:Y:S01]  /*0a40*/  LDG.E.128 R120, desc[UR10][R120.64] ;  /* 0x0000000a78787981 */ /* 0x000ee2000c1e1d00 */
[----:B------:R-:W1:Y:S01]  /*0a50*/  @P0 LDC.64 R174, c[0x0][0x3b8] ;  /* 0x0000ee00ffae0b82 */ /* 0x000e620000000a00 */
[----:B0-----:R-:W-:-:S04]  /*0a60*/  @P0 IMAD.WIDE.U32 R176, R205, 0x4, R176 ;  /* 0x00000004cdb00825 */ /* 0x001fc800078e00b0 */
[--C-:B------:R-:W-:Y:S01]  /*0a70*/  IMAD.WIDE.U32 R178, R203, 0x4, R156.reuse ;  /* 0x00000004cbb27825 */ /* 0x100fe200078e009c */
[----:B------:R0:W5:Y:S03]  /*0a80*/  @P0 LDG.E R40, desc[UR10][R176.64] ;  /* 0x0000000ab0280981 */ /* 0x000166000c1e1900 */
[----:B------:R-:W-:Y:S01]  /*0a90*/  IMAD.WIDE.U32 R186, R199, 0x4, R156 ;  /* 0x00000004c7ba7825 */ /* 0x000fe200078e009c */
[----:B-1----:R-:W-:Y:S01]  /*0aa0*/  ISETP.NE.U32.AND P1, PT, R154, RZ, PT ;  /* 0x000000ff9a00720c */ /* 0x002fe20003f25070 */
[----:B------:R-:W5:Y:S01]  /*0ab0*/  LDG.E R178, desc[UR10][R178.64] ;  /* 0x0000000ab2b27981 */ /* 0x000f62000c1e1900 */
[----:B------:R-:W1:Y:S01]  /*0ac0*/  @P0 LDC.64 R158, c[0x0][0x3b8] ;  /* 0x0000ee00ff9e0b82 */ /* 0x000e620000000a00 */
[----:B------:R-:W-:Y:S02]  /*0ad0*/  @P0 IMAD.WIDE.U32 R180, R203, 0x4, R180 ;  /* 0x00000004cbb40825 */ /* 0x000fe400078e00b4 */
[----:B------:R-:W5:Y:S02]  /*0ae0*/  LDG.E R186, desc[UR10][R186.64] ;  /* 0x0000000ababa7981 */ /* 0x000f64000c1e1900 */
[----:B------:R-:W-:-:S02]  /*0af0*/  @P0 IMAD.WIDE.U32 R184, R201, 0x4, R184 ;  /* 0x00000004c9b80825 */ /* 0x000fc400078e00b8 */
[----:B------:R0:W5:Y:S01]  /*0b00*/  @P0 LDG.E R41, desc[UR10][R180.64] ;  /* 0x0000000ab4290981 */ /* 0x000162000c1e1900 */
[----:B------:R-:W1:Y:S01]  /*0b10*/  @P0 LDC.64 R172, c[0x0][0x3b8] ;  /* 0x0000ee00ffac0b82 */ /* 0x000e620000000a00 */
[----:B0-----:R-:W-:Y:S02]  /*0b20*/  IMAD.WIDE.U32 R176, R205, 0x4, R156 ;  /* 0x00000004cdb07825 */ /* 0x001fe400078e009c */
[----:B------:R0:W5:Y:S02]  /*0b30*/  @P0 LDG.E R42, desc[UR10][R184.64] ;  /* 0x0000000ab82a0981 */ /* 0x000164000c1e1900 */
[----:B------:R-:W-:Y:S02]  /*0b40*/  @P0 IMAD.WIDE.U32 R174, R197, 0x4, R174 ;  /* 0x00000004c5ae0825 */ /* 0x000fe400078e00ae */
[----:B------:R-:W5:Y:S02]  /*0b50*/  LDG.E R176, desc[UR10][R176.64] ;  /* 0x0000000ab0b07981 */ /* 0x000f64000c1e1900 */
[----:B------:R-:W-:-:S02]  /*0b60*/  IMAD.WIDE.U32 R180, R201, 0x4, R156 ;  /* 0x00000004c9b47825 */ /* 0x000fc400078e009c */
[----:B------:R-:W5:Y:S02]  /*0b70*/  @P0 LDG.E R124, desc[UR10][R174.64] ;  /* 0x0000000aae7c0981 */ /* 0x000f64000c1e1900 */
[----:B0-----:R-:W-:Y:S02]  /*0b80*/  IMAD.WIDE.U32 R184, R197, 0x4, R156 ;  /* 0x00000004c5b87825 */ /* 0x001fe400078e009c */
[----:B------:R-:W5:Y:S04]  /*0b90*/  LDG.E R180, desc[UR10][R180.64] ;  /* 0x0000000ab4b47981 */ /* 0x000f68000c1e1900 */
[----:B------:R-:W5:Y:S01]  /*0ba0*/  LDG.E R184, desc[UR10][R184.64] ;  /* 0x0000000ab8b87981 */ /* 0x000f62000c1e1900 */
[----:B------:R-:W-:-:S13]  /*0bb0*/  ISETP.NE.AND.EX P1, PT, R155, RZ, PT, P1 ;  /* 0x000000ff9b00720c */ /* 0x000fda0003f25310 */
[----:B------:R-:W0:Y:S08]  /*0bc0*/  @P1 LDC.64 R160, c[0x0][0x438] ;  /* 0x00010e00ffa01b82 */ /* 0x000e300000000a00 */
[----:B------:R-:W0:Y:S08]  /*0bd0*/  @P1 LDC.64 R168, c[0x0][0x438] ;  /* 0x00010e00ffa81b82 */ /* 0x000e300000000a00 */
[----:B------:R-:W0:Y:S01]  /*0be0*/  @P1 LDC.64 R164, c[0x0][0x438] ;  /* 0x00010e00ffa41b82 */ /* 0x000e220000000a00 */
[----:B------:R-:W-:-:S07]  /*0bf0*/  ISETP.NE.AND P3, PT, RZ, UR7, PT ;  /* 0x00000007ff007c0c */ /* 0x000fce000bf65270 */
[----:B------:R-:W0:Y:S01]  /*0c00*/  @P1 LDC.64 R170, c[0x0][0x438] ;  /* 0x00010e00ffaa1b82 */ /* 0x000e220000000a00 */
[----:B-1----:R-:W-:-:S04]  /*0c10*/  @P0 IMAD.WIDE.U32 R158, R39, 0x4, R158 ;  /* 0x00000004279e0825 */ /* 0x002fc800078e009e */
[----:B------:R-:W-:Y:S01]  /*0c20*/  IMAD.WIDE.U32 R156, R39, 0x4, R156 ;  /* 0x00000004279c7825 */ /* 0x000fe200078e009c */
[----:B------:R1:W5:Y:S02]  /*0c30*/  @P0 LDG.E R125, desc[UR10][R158.64] ;  /* 0x0000000a9e7d0981 */ /* 0x000364000c1e1900 */
[----:B------:R-:W1:Y:S01]  /*0c40*/  @P1 LDC.64 R162, c[0x0][0x438] ;  /* 0x00010e00ffa21b82 */ /* 0x000e620000000a00 */
[----:B0-----:R-:W-:Y:S02]  /*0c50*/  @P1 IMAD.WIDE.U32 R160, R205, 0x10, R160 ;  /* 0x00000010cda01825 */ /* 0x001fe400078e00a0 */
[----:B------:R-:W5:Y:S02]  /*0c60*/  LDG.E R156, desc[UR10][R156.64] ;  /* 0x0000000a9c9c7981 */ /* 0x000f64000c1e1900 */
[----:B------:R-:W-:Y:S02]  /*0c70*/  @P1 IMAD.WIDE.U32 R168, R197, 0x10, R168 ;  /* 0x00000010c5a81825 */ /* 0x000fe400078e00a8 */
[----:B------:R0:W5:Y:S01]  /*0c80*/  @P1 LDG.E.128 R44, desc[UR10][R160.64] ;  /* 0x0000000aa02c1981 */ /* 0x000162000c1e1d00 */
[----:B------:R-:W0:Y:S01]  /*0c90*/  @P1 LDC.64 R166, c[0x0][0x438] ;  /* 0x00010e00ffa61b82 */ /* 0x000e220000000a00 */
[----:B------:R-:W-:-:S02]  /*0ca0*/  @P1 IMAD.WIDE.U32 R164, R201, 0x10, R164 ;  /* 0x00000010c9a41825 */ /* 0x000fc400078e00a4 */
[----:B------:R2:W5:Y:S02]  /*0cb0*/  @P1 LDG.E.128 R60, desc[UR10][R168.64] ;  /* 0x0000000aa83c1981 */ /* 0x000564000c1e1d00 */
[----:B------:R-:W-:Y:S02]  /*0cc0*/  @P0 IMAD.WIDE.U32 R172, R199, 0x4, R172 ;  /* 0x00000004c7ac0825 */ /* 0x000fe400078e00ac */
[----:B------:R3:W5:Y:S02]  /*0cd0*/  @P1 LDG.E.128 R52, desc[UR10][R164.64] ;  /* 0x0000000aa4341981 */ /* 0x000764000c1e1d00 */
[----:B------:R-:W-:Y:S02]  /*0ce0*/  @P1 IMAD.WIDE.U32 R170, R39, 0x10, R170 ;  /* 0x0000001027aa1825 */ /* 0x000fe400078e00aa */
[----:B------:R3:W5:Y:S04]  /*0cf0*/  @P0 LDG.E R43, desc[UR10][R172.64] ;  /* 0x0000000aac2b0981 */ /* 0x000768000c1e1900 */
[----:B------:R3:W5:Y:S01]  /*0d00*/  @P1 LDG.E.128 R64, desc[UR10][R170.64] ;  /* 0x0000000aaa401981 */ /* 0x000762000c1e1d00 */
[----:B-1----:R-:W-:-:S05]  /*0d10*/  @P1 IMAD.WIDE.U32 R162, R203, 0x10, R162 ;  /* 0x00000010cba21825 */ /* 0x002fca00078e00a2 */
[----:B------:R1:W5:Y:S01]  /*0d20*/  @P1 LDG.E.128 R48, desc[UR10][R162.64] ;  /* 0x0000000aa2301981 */ /* 0x000362000c1e1d00 */
[----:B0-----:R-:W-:-:S05]  /*0d30*/  @P1 IMAD.WIDE.U32 R166, R199, 0x10, R166 ;  /* 0x00000010c7a61825 */ /* 0x001fca00078e00a6 */
[----:B------:R0:W5:Y:S01]  /*0d40*/  @P1 LDG.E.128 R56, desc[UR10][R166.64] ;  /* 0x0000000aa6381981 */ /* 0x000162000c1e1d00 */
[----:B----4-:R-:W-:-:S05]  /*0d50*/  FSEL R194, R194, RZ, !P3 ;  /* 0x000000ffc2c27208 */ /* 0x010fca0005800000 */
[C---:B------:R-:W-:Y:S01]  /*0d60*/  FADD.FTZ R76, -R194.reuse, R76 ;  /* 0x0000004cc24c7221 */ /* 0x040fe20000010100 */
[C---:B------:R-:W-:Y:S01]  /*0d70*/  FADD.FTZ R158, -R194.reuse, R77 ;  /* 0x0000004dc29e7221 */ /* 0x040fe20000010100 */
[C---:B--2---:R-:W-:Y:S01]  /*0d80*/  FADD.FTZ R84, -R194.reuse, R84 ;  /* 0x00000054c2547221 */ /* 0x044fe20000010100 */
[C---:B------:R-:W-:Y:S01]  /*0d90*/  FADD.FTZ R78, -R194.reuse, R78 ;  /* 0x0000004ec24e7221 */ /* 0x040fe20000010100 */
[C---:B------:R-:W-:Y:S01]  /*0da0*/  FADD.FTZ R160, -R194.reuse, R79 ;  /* 0x0000004fc2a07221 */ /* 0x040fe20000010100 */
[C---:B------:R-:W-:Y:S01]  /*0db0*/  FMUL.FTZ R76, R195.reuse, R76 ;  /* 0x0000004cc34c7220 */ /* 0x040fe20000410000 */
[C---:B------:R-:W-:Y:S01]  /*0dc0*/  FMUL.FTZ R77, R195.reuse, R158 ;  /* 0x0000009ec34d7220 */ /* 0x040fe20000410000 */
[C---:B------:R-:W-:Y:S01]  /*0dd0*/  FMUL.FTZ R157, R195.reuse, R84 ;  /* 0x00000054c39d7220 */ /* 0x040fe20000410000 */
[C---:B------:R-:W-:Y:S01]  /*0de0*/  FADD.FTZ R168, -R194.reuse, R87 ;  /* 0x00000057c2a87221 */ /* 0x040fe20000010100 */
[----:B---3--:R-:W-:Y:S01]  /*0df0*/  FADD.FTZ R84, -R194, R95 ;  /* 0x0000005fc2547221 */ /* 0x008fe20000010100 */
[----:B------:R-:W-:Y:S01]  /*0e00*/  FMUL.FTZ R78, R195, R78 ;  /* 0x0000004ec34e7220 */ /* 0x000fe20000410000 */
[C---:B------:R-:W-:Y:S01]  /*0e10*/  FADD.FTZ R37, R80.reuse, R37 ;  /* 0x0000002550257221 */ /* 0x040fe20000010000 */
[----:B------:R-:W-:Y:S01]  /*0e20*/  FFMA.FTZ R127, R80, R76, R127 ;  /* 0x0000004c507f7223 */ /* 0x000fe2000001007f */
[----:B------:R-:W-:Y:S01]  /*0e30*/  FMUL.FTZ R79, R23, R80 ;  /* 0x00000050174f7220 */ /* 0x000fe20000410000 */
[C---:B------:R-:W-:Y:S01]  /*0e40*/  FADD.FTZ R126, R81.reuse, R126 ;  /* 0x0000007e517e7221 */ /* 0x040fe20000010000 */
[----:B------:R-:W-:Y:S01]  /*0e50*/  FFMA.FTZ R128, R81, R77, R128 ;  /* 0x0000004d51807223 */ /* 0x000fe20000010080 */
[----:B------:R-:W-:Y:S01]  /*0e60*/  FMUL.FTZ R80, R36, R81 ;  /* 0x0000005124507220 */ /* 0x000fe20000410000 */
[C---:B------:R-:W-:Y:S01]  /*0e70*/  FMUL.FTZ R81, R195.reuse, R160 ;  /* 0x000000a0c3517220 */ /* 0x040fe20000410000 */
[C---:B------:R-:W-:Y:S01]  /*0e80*/  FMUL.FTZ R168, R195.reuse, R168 ;  /* 0x000000a8c3a87220 */ /* 0x040fe20000410000 */
[----:B------:R-:W-:Y:S01]  /*0e90*/  FMUL.FTZ R165, R195, R84 ;  /* 0x00000054c3a57220 */ /* 0x000fe20000410000 */
[----:B------:R-:W-:Y:S01]  /*0ea0*/  FADD.FTZ R84, -R194, R101 ;  /* 0x00000065c2547221 */ /* 0x000fe20000010100 */
[C---:B------:R-:W-:Y:S01]  /*0eb0*/  FADD.FTZ R129, R82.reuse, R129 ;  /* 0x0000008152817221 */ /* 0x040fe20000010000 */
[----:B------:R-:W-:Y:S01]  /*0ec0*/  FFMA.FTZ R131, R82, R78, R131 ;  /* 0x0000004e52837223 */ /* 0x000fe20000010083 */
[----:B------:R-:W-:Y:S01]  /*0ed0*/  FMUL.FTZ R173, R25, R82 ;  /* 0x0000005219ad7220 */ /* 0x000fe20000410000 */
[C---:B------:R-:W-:Y:S01]  /*0ee0*/  FADD.FTZ R130, R83.reuse, R130 ;  /* 0x0000008253827221 */ /* 0x040fe20000010000 */
[----:B------:R-:W-:Y:S01]  /*0ef0*/  FFMA.FTZ R14, R83, R81, R14 ;  /* 0x00000051530e7223 */ /* 0x000fe2000001000e */
[----:B------:R-:W-:Y:S01]  /*0f00*/  FMUL.FTZ R82, R38, R83 ;  /* 0x0000005326527220 */ /* 0x000fe20000410000 */
[----:B------:R-:W-:Y:S01]  /*0f10*/  FADD.FTZ R86, -R194, R86 ;  /* 0x00000056c2567221 */ /* 0x000fe20000010100 */
[C---:B------:R-:W-:Y:S01]  /*0f20*/  FADD.FTZ R10, R91.reuse, R10 ;  /* 0x0000000a5b0a7221 */ /* 0x040fe20000010000 */
[----:B------:R-:W-:Y:S01]  /*0f30*/  FFMA.FTZ R12, R91, R168, R12 ;  /* 0x000000a85b0c7223 */ /* 0x000fe2000001000c */
[----:B------:R-:W-:Y:S01]  /*0f40*/  FMUL.FTZ R171, R34, R91 ;  /* 0x0000005b22ab7220 */ /* 0x000fe20000410000 */
[C---:B------:R-:W-:Y:S01]  /*0f50*/  FMUL.FTZ R91, R195.reuse, R84 ;  /* 0x00000054c35b7220 */ /* 0x040fe20000410000 */
[----:B------:R-:W-:Y:S01]  /*0f60*/  FADD.FTZ R83, RZ, R79 ;  /* 0x0000004fff537221 */ /* 0x000fe20000010000 */
[----:B------:R-:W-:Y:S01]  /*0f70*/  FFMA.FTZ R84, R76, R79, RZ ;  /* 0x0000004f4c547223 */ /* 0x000fe200000100ff */
[----:B------:R-:W-:-:S02]  /*0f80*/  FMUL.FTZ R164, R195, R86 ;  /* 0x00000056c3a47220 */ /* 0x000fc40000410000 */
[----:B------:R-:W-:Y:S01]  /*0f90*/  FADD.FTZ R86, R80, R83 ;  /* 0x0000005350567221 */ /* 0x000fe20000010000 */
[----:B------:R-:W-:Y:S01]  /*0fa0*/  FFMA.FTZ R83, R77, R80, R84 ;  /* 0x000000504d537223 */ /* 0x000fe20000010054 */
[----:B------:R-:W-:Y:S02]  /*0fb0*/  FADD.FTZ R160, -R194, R85 ;  /* 0x00000055c2a07221 */ /* 0x000fe40000010100 */
[----:B------:R-:W-:Y:S01]  /*0fc0*/  FADD.FTZ R85, R173, R86 ;  /* 0x00000056ad557221 */ /* 0x000fe20000010000 */
[----:B------:R-:W-:Y:S01]  /*0fd0*/  FFMA.FTZ R84, R78, R173, R83 ;  /* 0x000000ad4e547223 */ /* 0x000fe20000010053 */
[----:B-1----:R-:W-:Y:S02]  /*0fe0*/  FMUL.FTZ R162, R19, R88 ;  /* 0x0000005813a27220 */ /* 0x002fe40000410000 */
[----:B------:R-:W-:Y:S01]  /*0ff0*/  FADD.FTZ R85, R82, R85 ;  /* 0x0000005552557221 */ /* 0x000fe20000010000 */
[----:B------:R-:W-:Y:S01]  /*1000*/  FFMA.FTZ R84, R81, R82, R84 ;  /* 0x0000005251547223 */ /* 0x000fe20000010054 */
[C---:B------:R-:W-:Y:S01]  /*1010*/  FADD.FTZ R135, R90.reuse, R135 ;  /* 0x000000875a877221 */ /* 0x040fe20000010000 */
[----:B------:R-:W-:Y:S01]  /*1020*/  FFMA.FTZ R137, R90, R164, R137 ;  /* 0x000000a45a897223 */ /* 0x000fe20000010089 */
[----:B------:R-:W-:Y:S01]  /*1030*/  FMUL.FTZ R169, R21, R90 ;  /* 0x0000005a15a97220 */ /* 0x000fe20000410000 */
[----:B------:R-:W-:Y:S01]  /*1040*/  FADD.FTZ R90, -R194, R100 ;  /* 0x00000064c25a7221 */ /* 0x000fe20000010100 */
[----:B0-----:R-:W-:Y:S01]  /*1050*/  FMUL.FTZ R167, R32, R89 ;  /* 0x0000005920a77220 */ /* 0x001fe20000410000 */
[----:B------:R-:W-:Y:S01]  /*1060*/  FADD.FTZ R100, R162, R85 ;  /* 0x00000055a2647221 */ /* 0x000fe20000010000 */
[----:B------:R-:W-:Y:S01]  /*1070*/  FMUL.FTZ R160, R195, R160 ;  /* 0x000000a0c3a07220 */ /* 0x000fe20000410000 */
[----:B------:R-:W-:-:S02]  /*1080*/  FFMA.FTZ R83, R157, R162, R84 ;  /* 0x000000a29d537223 */ /* 0x000fc40000010054 */
[----:B------:R-:W-:Y:S02]  /*1090*/  FADD.FTZ R100, R167, R100 ;  /* 0x00000064a7647221 */ /* 0x000fe40000010000 */
[----:B------:R-:W-:Y:S01]  /*10a0*/  FFMA.FTZ R83, R160, R167, R83 ;  /* 0x000000a7a0537223 */ /* 0x000fe20000010053 */
[----:B------:R-:W-:Y:S01]  /*10b0*/  FADD.FTZ R92, -R194, R92 ;  /* 0x0000005cc25c7221 */ /* 0x000fe20000010100 */
[----:B------:R-:W-:Y:S02]  /*10c0*/  FADD.FTZ R100, R169, R100 ;  /* 0x00000064a9647221 */ /* 0x000fe40000010000 */
[----:B------:R-:W-:Y:S01]  /*10d0*/  FFMA.FTZ R83, R164, R169, R83 ;  /* 0x000000a9a4537223 */ /* 0x000fe20000010053 */
[----:B------:R-:W-:Y:S01]  /*10e0*/  FMUL.FTZ R159, R15, R96 ;  /* 0x000000600f9f7220 */ /* 0x000fe20000410000 */
[----:B------:R-:W-:Y:S01]  /*10f0*/  FADD.FTZ R84, R171, R100 ;  /* 0x00000064ab547221 */ /* 0x000fe20000010000 */
[----:B------:R-:W-:Y:S01]  /*1100*/  FADD.FTZ R158, -R194, R93 ;  /* 0x0000005dc29e7221 */ /* 0x000fe20000010100 */
[----:B------:R-:W-:Y:S01]  /*1110*/  FMUL.FTZ R92, R195, R92 ;  /* 0x0000005cc35c7220 */ /* 0x000fe20000410000 */
[----:B------:R-:W-:Y:S01]  /*1120*/  FFMA.FTZ R83, R168, R171, R83 ;  /* 0x000000aba8537223 */ /* 0x000fe20000010053 */
[----:B------:R-:W-:Y:S01]  /*1130*/  FMUL.FTZ R163, R28, R97 ;  /* 0x000000611ca37220 */ /* 0x000fe20000410000 */
[----:B------:R-:W-:Y:S01]  /*1140*/  FADD.FTZ R84, R159, R84 ;  /* 0x000000549f547221 */ /* 0x000fe20000010000 */
[----:B------:R-:W-:Y:S01]  /*1150*/  FADD.FTZ R94, -R194, R94 ;  /* 0x0000005ec25e7221 */ /* 0x000fe20000010100 */
[----:B------:R-:W-:Y:S01]  /*1160*/  FMUL.FTZ R158, R195, R158 ;  /* 0x0000009ec39e7220 */ /* 0x000fe20000410000 */
[----:B------:R-:W-:Y:S01]  /*1170*/  FFMA.FTZ R83, R92, R159, R83 ;  /* 0x0000009f5c537223 */ /* 0x000fe20000010053 */
[----:B------:R-:W-:Y:S01]  /*1180*/  FADD.FTZ R85, R163, R84 ;  /* 0x00000054a3557221 */ /* 0x000fe20000010000 */
[----:B------:R-:W-:Y:S01]  /*1190*/  FMUL.FTZ R161, R195, R94 ;  /* 0x0000005ec3a17220 */ /* 0x000fe20000410000 */
[----:B------:R-:W-:Y:S01]  /*11a0*/  FMUL.FTZ R166, R17, R98 ;  /* 0x0000006211a67220 */ /* 0x000fe20000410000 */
[----:B------:R-:W-:Y:S01]  /*11b0*/  FFMA.FTZ R84, R158, R163, R83 ;  /* 0x000000a39e547223 */ /* 0x000fe20000010053 */
[----:B------:R-:W-:Y:S01]  /*11c0*/  FADD.FTZ R86, -R194, R109 ;  /* 0x0000006dc2567221 */ /* 0x000fe20000010100 */
[----:B------:R-:W-:Y:S01]  /*11d0*/  FMUL.FTZ R170, R30, R99 ;  /* 0x000000631eaa7220 */ /* 0x000fe20000410000 */
[----:B------:R-:W-:Y:S01]  /*11e0*/  FADD.FTZ R85, R166, R85 ;  /* 0x00000055a6557221 */ /* 0x000fe20000010000 */
[----:B------:R-:W-:Y:S01]  /*11f0*/  FFMA.FTZ R84, R161, R166, R84 ;  /* 0x000000a6a1547223 */ /* 0x000fe20000010054 */
[C---:B------:R-:W-:Y:S01]  /*1200*/  FMUL.FTZ R95, R195.reuse, R86 ;  /* 0x00000056c35f7220 */ /* 0x040fe20000410000 */
[----:B------:R-:W-:Y:S01]  /*1210*/  FMUL.FTZ R90, R195, R90 ;  /* 0x0000005ac35a7220 */ /* 0x000fe20000410000 */
[----:B------:R-:W-:Y:S01]  /*1220*/  FMUL.FTZ R93, R11, R104 ;  /* 0x000000680b5d7220 */ /* 0x000fe20000410000 */
[----:B------:R-:W-:Y:S01]  /*1230*/  FADD.FTZ R86, R170, R85 ;  /* 0x00000055aa567221 */ /* 0x000fe20000010000 */
[----:B------:R-:W-:Y:S01]  /*1240*/  FFMA.FTZ R83, R165, R170, R84 ;  /* 0x000000aaa5537223 */ /* 0x000fe20000010054 */
[C---:B------:R-:W-:Y:S01]  /*1250*/  FADD.FTZ R141, R98.reuse, R141 ;  /* 0x0000008d628d7221 */ /* 0x040fe20000010000 */
[----:B------:R-:W-:Y:S01]  /*1260*/  FFMA.FTZ R143, R98, R161, R143 ;  /* 0x000000a1628f7223 */ /* 0x000fe2000001008f */
[C---:B------:R-:W-:Y:S01]  /*1270*/  FADD.FTZ R33, R96.reuse, R33 ;  /* 0x0000002160217221 */ /* 0x040fe20000010000 */
[----:B------:R-:W-:Y:S01]  /*1280*/  FFMA.FTZ R139, R96, R92, R139 ;  /* 0x0000005c608b7223 */ /* 0x000fe2000001008b */
[C---:B------:R-:W-:Y:S01]  /*1290*/  FADD.FTZ R98, -R194.reuse, R103 ;  /* 0x00000067c2627221 */ /* 0x040fe20000010100 */
[----:B------:R-:W-:Y:S01]  /*12a0*/  FADD.FTZ R94, -R194, R102 ;  /* 0x00000066c25e7221 */ /* 0x000fe20000010100 */
[----:B------:R-:W-:Y:S01]  /*12b0*/  FMUL.FTZ R96, R24, R105 ;  /* 0x0000006918607220 */ /* 0x000fe20000410000 */
[----:B------:R-:W-:Y:S01]  /*12c0*/  FADD.FTZ R85, R93, R86 ;  /* 0x000000565d557221 */ /* 0x000fe20000010000 */
[----:B------:R-:W-:Y:S01]  /*12d0*/  FFMA.FTZ R84, R90, R93, R83 ;  /* 0x0000005d5a547223 */ /* 0x000fe20000010053 */
[C---:B------:R-:W-:Y:S01]  /*12e0*/  FADD.FTZ R136, R97.reuse, R136 ;  /* 0x0000008861887221 */ /* 0x040fe20000010000 */
[----:B------:R-:W-:Y:S01]  /*12f0*/  FFMA.FTZ R138, R97, R158, R138 ;  /* 0x0000009e618a7223 */ /* 0x000fe2000001008a */
[C---:B------:R-:W-:Y:S01]  /*1300*/  FMUL.FTZ R98, R195.reuse, R98 ;  /* 0x00000062c3627220 */ /* 0x040fe20000410000 */
[----:B------:R-:W-:Y:S01]  /*1310*/  FADD.FTZ R108, -R194, R108 ;  /* 0x0000006cc26c7221 */ /* 0x000fe20000010100 */
        /* <DEDUP_REMOVED lines=8> */
[----:B------:R-:W-:Y:S01]  /*13a0*/  FMUL.FTZ R89, R195, R108 ;  /* 0x0000006cc3597220 */ /* 0x000fe20000410000 */
[----:B------:R-:W-:Y:S01]  /*13b0*/  FMUL.FTZ R107, R26, R107 ;  /* 0x0000006b1a6b7220 */ /* 0x000fe20000410000 */
[----:B------:R-:W-:Y:S01]  /*13c0*/  FADD.FTZ R86, R97, R86 ;  /* 0x0000005661567221 */ /* 0x000fe20000010000 */
[----:B------:R-:W-:Y:S01]  /*13d0*/  FFMA.FTZ R83, R94, R97, R83 ;  /* 0x000000615e537223 */ /* 0x000fe20000010053 */
[----:B------:R-:W-:Y:S01]  /*13e0*/  FADD.FTZ R110, -R194, R110 ;  /* 0x0000006ec26e7221 */ /* 0x000fe20000010100 */
[C---:B------:R-:W-:Y:S01]  /*13f0*/  FADD.FTZ R151, R112.reuse, R151 ;  /* 0x0000009770977221 */ /* 0x040fe20000010000 */
[----:B------:R-:W-:Y:S01]  /*1400*/  FFMA.FTZ R29, R112, R89, R29 ;  /* 0x00000059701d7223 */ /* 0x000fe2000001001d */
[----:B------:R-:W-:Y:S01]  /*1410*/  FMUL.FTZ R112, R7, R112 ;  /* 0x0000007007707220 */ /* 0x000fe20000410000 */
[----:B------:R-:W-:Y:S01]  /*1420*/  FADD.FTZ R85, R107, R86 ;  /* 0x000000566b557221 */ /* 0x000fe20000010000 */
[----:B------:R-:W-:Y:S01]  /*1430*/  FFMA.FTZ R84, R98, R107, R83 ;  /* 0x0000006b62547223 */ /* 0x000fe20000010053 */
[C---:B------:R-:W-:Y:S01]  /*1440*/  FADD.FTZ R6, R99.reuse, R6 ;  /* 0x0000000663067221 */ /* 0x040fe20000010000 */
[----:B------:R-:W-:Y:S01]  /*1450*/  FFMA.FTZ R8, R99, R165, R8 ;  /* 0x000000a563087223 */ /* 0x000fe20000010008 */
[----:B------:R-:W-:Y:S01]  /*1460*/  FMUL.FTZ R99, R195, R110 ;  /* 0x0000006ec3637220 */ /* 0x000fe20000410000 */
[----:B------:R-:W-:Y:S01]  /*1470*/  FMUL.FTZ R100, R20, R113 ;  /* 0x0000007114647220 */ /* 0x000fe20000410000 */
[----:B------:R-:W-:Y:S01]  /*1480*/  FADD.FTZ R85, R112, R85 ;  /* 0x0000005570557221 */ /* 0x000fe20000010000 */
[----:B------:R-:W-:Y:S01]  /*1490*/  FFMA.FTZ R84, R89, R112, R84 ;  /* 0x0000007059547223 */ /* 0x000fe20000010054 */
[C---:B------:R-:W-:Y:S01]  /*14a0*/  FADD.FTZ R35, R88.reuse, R35 ;  /* 0x0000002358237221 */ /* 0x040fe20000010000 */
        /* <DEDUP_REMOVED lines=10> */
[----:B------:R-:W-:Y:S01]  /*1550*/  FADD.FTZ R102, -R194, R117 ;  /* 0x00000075c2667221 */ /* 0x000fe20000010100 */
[----:B------:R-:W-:Y:S01]  /*1560*/  FMUL.FTZ R104, R22, R115 ;  /* 0x0000007316687220 */ /* 0x000fe20000410000 */
[----:B------:R-:W-:Y:S01]  /*1570*/  FADD.FTZ R88, -R194, R116 ;  /* 0x00000074c2587221 */ /* 0x000fe20000010100 */
[----:B------:R-:W-:Y:S01]  /*1580*/  FADD.FTZ R85, R114, R85 ;  /* 0x0000005572557221 */ /* 0x000fe20000010000 */
[----:B------:R-:W-:Y:S01]  /*1590*/  FFMA.FTZ R84, R99, R114, R84 ;  /* 0x0000007263547223 */ /* 0x000fe20000010054 */
[----:B------:R-:W-:Y:S01]  /*15a0*/  FADD.FTZ R118, -R194, R118 ;  /* 0x00000076c2767221 */ /* 0x000fe20000010100 */
        /* <DEDUP_REMOVED lines=17> */
[----:B------:R-:W-:Y:S01]  /*16c0*/  FADD.FTZ R106, -R194, R119 ;  /* 0x00000077c26a7221 */ /* 0x000fe20000010100 */
[----:B------:R-:W-:Y:S01]  /*16d0*/  FMUL.FTZ R122, R5, R122 ;  /* 0x0000007a057a7220 */ /* 0x000fe20000410000 */
[----:B------:R-:W-:Y:S01]  /*16e0*/  FADD.FTZ R85, R86, R121 ;  /* 0x0000007956557221 */ /* 0x000fe20000010000 */
[----:B------:R-:W-:Y:S01]  /*16f0*/  FFMA.FTZ R84, R102, R121, R83 ;  /* 0x0000007966547223 */ /* 0x000fe20000010053 */
[----:B------:R-:W-:Y:S01]  /*1700*/  UMOV UR4, 0xffffffff ;  /* 0xffffffff00047882 */ /* 0x000fe20000000000 */
[----:B------:R-:W-:Y:S01]  /*1710*/  ISETP.NE.U32.AND P2, PT, RZ, UR14, PT ;  /* 0x0000000eff007c0c */ /* 0x000fe2000bf45070 */
        /* <DEDUP_REMOVED lines=8> */
[----:B------:R-:W-:Y:S01]  /*17a0*/  ISETP.NE.AND.EX P2, PT, RZ, UR15, PT, P2 ;  /* 0x0000000fff007c0c */ /* 0x000fe2000bf45320 */
[C---:B------:R-:W-:Y:S01]  /*17b0*/  FADD.FTZ R183, R120.reuse, R183 ;  /* 0x000000b778b77221 */ /* 0x040fe20000010000 */
[----:B------:R-:W-:Y:S01]  /*17c0*/  FFMA.FTZ R189, R120, R88, R189 ;  /* 0x0000005878bd7223 */ /* 0x000fe200000100bd */
[C---:B------:R-:W-:Y:S01]  /*17d0*/  FADD.FTZ R192, R123.reuse, R192 ;  /* 0x000000c07bc07221 */ /* 0x040fe20000010000 */
[----:B------:R-:W-:Y:S01]  /*17e0*/  FFMA.FTZ R190, R123, R106, R190 ;  /* 0x0000006a7bbe7223 */ /* 0x000fe200000100be */
[----:B------:R-:W-:Y:S01]  /*17f0*/  FADD.FTZ R86, R86, R109 ;  /* 0x0000006d56567221 */ /* 0x000fe20000010000 */
[----:B------:R-:W-:Y:S01]  /*1800*/  FFMA.FTZ R83, R106, R109, R83 ;  /* 0x0000006d6a537223 */ /* 0x000fe20000010053 */
        /* <DEDUP_REMOVED lines=19> */
.L_x_4229:
        /* <DEDUP_REMOVED lines=30> */
[----:B-----5:R-:W-:-:S02]  /*1b20*/  LOP3.LUT P2, RZ, R176, 0xff, RZ, 0xc0, !PT ;  /* 0x000000ffb0ff7812 */ /* 0x020fc4000784c0ff */
        /* <DEDUP_REMOVED lines=8> */
.L_x_4171:
        /* <DEDUP_REMOVED lines=25> */
.L_x_4170:
        /* <DEDUP_REMOVED lines=30> */
.L_x_4173:
        /* <DEDUP_REMOVED lines=25> */
.L_x_4169:
        /* <DEDUP_REMOVED lines=18> */
[----:B-----5:R-:W-:Y:S01]  /*21d0*/  LOP3.LUT P5, RZ, R176, 0xff, RZ, 0xc0, !PT ;  /* 0x000000ffb0ff7812 */ /* 0x020fe200078ac0ff */
        /* <DEDUP_REMOVED lines=9> */
[----:B------:R-:W-:-:S02]  /*2270*/  LOP3.LUT P4, RZ, R176, 0xff0000, RZ, 0xc0, !PT ;  /* 0x00ff0000b0ff7812 */ /* 0x000fc4000788c0ff */
        /* <DEDUP_REMOVED lines=12> */
.L_x_4175:
        /* <DEDUP_REMOVED lines=33> */
.L_x_4174:
        /* <DEDUP_REMOVED lines=16> */
[C---:B------:R-:W-:Y:S01]  /*2650*/  FFMA.FTZ R173, R195.reuse, R173, R46 ;  /* 0x000000adc3ad7223 */ /* 0x040fe2000001002e */
[----:B------:R-:W-:Y:S01]  /*2660*/  FMUL.FTZ R72, R76, UR6 ;  /* 0x000000064c487c20 */ /* 0x000fe20008410000 */
[----:B------:R-:W-:Y:S01]  /*2670*/  FMUL.FTZ R80, R80, UR6 ;  /* 0x0000000650507c20 */ /* 0x000fe20008410000 */
[----:B------:R-:W-:Y:S01]  /*2680*/  LOP3.LUT P5, RZ, R176, 0xff00, RZ, 0xc0, !PT ;  /* 0x0000ff00b0ff7812 */ /* 0x000fe200078ac0ff */
[----:B------:R-:W-:Y:S01]  /*2690*/  FFMA.FTZ R82, R195, R82, R47 ;  /* 0x00000052c3527223 */ /* 0x000fe2000001002f */
        /* <DEDUP_REMOVED lines=17> */
.L_x_4176:
        /* <DEDUP_REMOVED lines=32> */
.L_x_4172:
[----:B------:R-:W-:Y:S01]  /*29b0*/  ISETP.NE.U32.AND P2, PT, RZ, UR4, PT ;  /* 0x00000004ff007c0c */ /* 0x000fe2000bf45070 */
[----:B------:R-:W1:Y:S03]  /*29c0*/  LDC.64 R80, c[0x0][0x468] ;  /* 0x00011a00ff507b82 */ /* 0x000e660000000a00 */
[----:B------:R-:W-:-:S05]  /*29d0*/  ISETP.NE.AND.EX P2, PT, RZ, UR5, PT, P2 ;  /* 0x00000005ff007c0c */ /* 0x000fca000bf45320 */
[----:B0-----:R-:W0:Y:S08]  /*29e0*/  @P0 LDC.64 R82, c[0x0][0x470] ;  /* 0x00011c00ff520b82 */ /* 0x001e300000000a00 */
[----:B------:R-:W2:Y:S01]  /*29f0*/  @P2 LDC.64 R84, c[0x0][0x478] ;  /* 0x00011e00ff542b82 */ /* 0x000ea20000000a00 */
[----:B-1----:R-:W-:-:S04]  /*2a00*/  IMAD.WIDE.U32 R86, R205, 0x10, R80 ;  /* 0x00000010cd567825 */ /* 0x002fc800078e0050 */
[----:B0-----:R-:W-:-:S04]  /*2a10*/  @P0 IMAD.WIDE.U32 R82, R205, 0x10, R82 ;  /* 0x00000010cd520825 */ /* 0x001fc800078e0052 */
        /* <DEDUP_REMOVED lines=15> */
[C---:B0-----:R-:W-:Y:S01]  /*2b10*/  FFMA.FTZ R68, R195.reuse, R157, R48 ;  /* 0x0000009dc3447223 */ /* 0x041fe20000010030 */
        /* <DEDUP_REMOVED lines=24> */
.L_x_4179:
        /* <DEDUP_REMOVED lines=17> */
[----:B0-----:R-:W-:Y:S01]  /*2db0*/  SEL R76, R157, RZ, P5 ;  /* 0x000000ff9d4c7207 */ /* 0x001fe20002800000 */
        /* <DEDUP_REMOVED lines=15> */
.L_x_4178:
[----:B------:R-:W-:Y:S05]  /*2eb0*/  @!P2 BRA `(.L_x_4181) ;  /* 0x000000000084a947 */ /* 0x000fea0003800000 */
[-CC-:B------:R-:W-:Y:S01]  /*2ec0*/  FFMA.FTZ R157, R157, R111.reuse, R108.reuse ;  /* 0x0000006f9d9d7223 */ /* 0x180fe2000001006c */
[-CC-:B------:R-:W-:Y:S01]  /*2ed0*/  FFMA.FTZ R160, R160, R111.reuse, R108.reuse ;  /* 0x0000006fa0a07223 */ /* 0x180fe2000001006c */
[----:B------:R-:W-:Y:S01]  /*2ee0*/  LOP3.LUT P5, RZ, R178, 0xff, RZ, 0xc0, !PT ;  /* 0x000000ffb2ff7812 */ /* 0x000fe200078ac0ff */
[-C--:B------:R-:W-:Y:S01]  /*2ef0*/  FFMA.FTZ R164, R164, R111.reuse, R108 ;  /* 0x0000006fa4a47223 */ /* 0x080fe2000001006c */
[----:B0-----:R-:W-:Y:S01]  /*2f00*/  FADD.FTZ R68, R162, -R157 ;  /* 0x8000009da2447221 */ /* 0x001fe20000010000 */
        /* <DEDUP_REMOVED lines=28> */
.L_x_4181:
        /* <DEDUP_REMOVED lines=17> */
[----:B0-----:R-:W-:Y:S01]  /*31e0*/  SEL R76, R162, RZ, P5 ;  /* 0x000000ffa24c7207 */ /* 0x001fe20002800000 */
        /* <DEDUP_REMOVED lines=15> */
.L_x_4177:
        /* <DEDUP_REMOVED lines=10> */
[C---:B0-----:R-:W-:Y:S01]  /*3380*/  FFMA.FTZ R68, R195.reuse, R157, R48 ;  /* 0x0000009dc3447223 */ /* 0x041fe20000010030 */
        /* <DEDUP_REMOVED lines=16> */
.L_x_4183:
        /* <DEDUP_REMOVED lines=20> */
[----:B0-----:R-:W-:Y:S02]  /*35d0*/  SEL R76, R157, RZ, P3 ;  /* 0x000000ff9d4c7207 */ /* 0x001fe40001800000 */
[----:B------:R-:W-:Y:S02]  /*35e0*/  SEL R77, R160, RZ, P4 ;  /* 0x000000ffa04d7207 */ /* 0x000fe40002000000 */
[----:B------:R-:W-:-:S02]  /*35f0*/  SEL R78, R169, RZ, P5 ;  /* 0x000000ffa94e7207 */ /* 0x000fc40002800000 */
[----:B------:R-:W-:Y:S01]  /*3600*/  SEL R79, R168, RZ, P6 ;  /* 0x000000ffa84f7207 */ /* 0x000fe20003000000 */
[----:B------:R-:W-:Y:S06]  /*3610*/  BRA `(.L_x_4180) ;  /* 0x0000000000c87947 */ /* 0x000fec0003800000 */
.L_x_4182:
        /* <DEDUP_REMOVED lines=26> */
.L_x_4184:
        /* <DEDUP_REMOVED lines=23> */
[----:B------:R-:W-:-:S07]  /*3930*/  SEL R79, R168, RZ, P6 ;  /* 0x000000ffa84f7207 */ /* 0x000fce0003000000 */
.L_x_4180:
        /* <DEDUP_REMOVED lines=44> */
.L_x_4187:
        /* <DEDUP_REMOVED lines=33> */
.L_x_4186:
        /* <DEDUP_REMOVED lines=8> */
[----:B0-----:R-:W-:Y:S01]  /*3e90*/  FADD.FTZ R70, R166, -R161 ;  /* 0x800000a1a6467221 */ /* 0x001fe20000010000 */
        /* <DEDUP_REMOVED lines=25> */
.L_x_4189:
        /* <DEDUP_REMOVED lines=33> */
.L_x_4185:
        /* <DEDUP_REMOVED lines=27> */
.L_x_4191:
        /* <DEDUP_REMOVED lines=25> */
.L_x_4190:
        /* <DEDUP_REMOVED lines=26> */
.L_x_4192:
        /* <DEDUP_REMOVED lines=24> */
.L_x_4188:
        /* <DEDUP_REMOVED lines=44> */
.L_x_4195:
        /* <DEDUP_REMOVED lines=33> */
.L_x_4194:
        /* <DEDUP_REMOVED lines=9> */
[C---:B0-----:R-:W-:Y:S01]  /*4e00*/  FMUL.FTZ R68, R195.reuse, R90 ;  /* 0x0000005ac3447220 */ /* 0x041fe20000410000 */
        /* <DEDUP_REMOVED lines=24> */
.L_x_4197:
        /* <DEDUP_REMOVED lines=33> */
.L_x_4193:
        /* <DEDUP_REMOVED lines=27> */
.L_x_4199:
        /* <DEDUP_REMOVED lines=25> */
.L_x_4198:
        /* <DEDUP_REMOVED lines=26> */
.L_x_4200:
        /* <DEDUP_REMOVED lines=24> */
.L_x_4196:
        /* <DEDUP_REMOVED lines=14> */
[-CC-:B------:R-:W-:Y:S01]  /*58e0*/  FFMA.FTZ R99, R99, R111.reuse, R108.reuse ;  /* 0x0000006f63637223 */ /* 0x180fe2000001006c */
        /* <DEDUP_REMOVED lines=29> */
.L_x_4203:
        /* <DEDUP_REMOVED lines=33> */
.L_x_4202:
[----:B------:R-:W-:Y:S05]  /*5cd0*/  @!P2 BRA `(.L_x_4205) ;  /* 0x000000000084a947 */ /* 0x000fea0003800000 */
[-CC-:B------:R-:W-:Y:S01]  /*5ce0*/  FFMA.FTZ R89, R89, R111.reuse, R108.reuse ;  /* 0x0000006f59597223 */ /* 0x180fe2000001006c */
[-CC-:B------:R-:W-:Y:S01]  /*5cf0*/  FFMA.FTZ R95, R95, R111.reuse, R108.reuse ;  /* 0x0000006f5f5f7223 */ /* 0x180fe2000001006c */
[----:B------:R-:W-:Y:S01]  /*5d00*/  LOP3.LUT P5, RZ, R184, 0xff, RZ, 0xc0, !PT ;  /* 0x000000ffb8ff7812 */ /* 0x000fe200078ac0ff */
[-CC-:B------:R-:W-:Y:S01]  /*5d10*/  FFMA.FTZ R99, R99, R111.reuse, R108.reuse ;  /* 0x0000006f63637223 */ /* 0x180fe2000001006c */
        /* <DEDUP_REMOVED lines=29> */
.L_x_4205:
        /* <DEDUP_REMOVED lines=33> */
.L_x_4201:
        /* <DEDUP_REMOVED lines=27> */
.L_x_4207:
        /* <DEDUP_REMOVED lines=25> */
.L_x_4206:
        /* <DEDUP_REMOVED lines=26> */
.L_x_4208:
        /* <DEDUP_REMOVED lines=24> */
.L_x_4204:
        /* <DEDUP_REMOVED lines=44> */
.L_x_4211:
        /* <DEDUP_REMOVED lines=18> */
[----:B0-----:R-:W-:Y:S01]  /*6b40*/  SEL R76, R88, RZ, P1 ;  /* 0x000000ff584c7207 */ /* 0x001fe20000800000 */
        /* <DEDUP_REMOVED lines=14> */
.L_x_4210:
        /* <DEDUP_REMOVED lines=34> */
.L_x_4213:
        /* <DEDUP_REMOVED lines=33> */
.L_x_4209:
        /* <DEDUP_REMOVED lines=27> */
.L_x_4215:
        /* <DEDUP_REMOVED lines=25> */
.L_x_4214:
        /* <DEDUP_REMOVED lines=26> */
.L_x_4216:
        /* <DEDUP_REMOVED lines=24> */
.L_x_4212:
        /* <DEDUP_REMOVED lines=13> */
.L_x_4167:
        /* <DEDUP_REMOVED lines=48> */
.L_x_4166:
[----:B------:R-:W-:Y:S05]  /*7a90*/  BSYNC B0 ;  /* 0x0000000000007941 */ /* 0x000fea0003800000 */
.L_x_4165:
        /* <DEDUP_REMOVED lines=94> */
[----:B---3--:R-:W-:Y:S01]  /*8080*/  FADD.FTZ R16, R31, R16 ;  /* 0x000000101f107221 */ /* 0x008fe20000010000 */
[----:B------:R-:W-:Y:S02]  /*8090*/  IADD3.X R31, PT, PT, RZ, RZ, RZ, P0, !PT ;  /* 0x000000ffff1f7210 */ /* 0x000fe400007fe4ff */
[----:B------:R-:W3:Y:S01]  /*80a0*/  LDS R18, [R3+0x2400] ;  /* 0x0024000003127984 */ /* 0x000ee20000000800 */
[----:B0-----:R-:W-:-:S03]  /*80b0*/  FADD.FTZ R12, RZ, R12 ;  /* 0x0000000cff0c7221 */ /* 0x001fc60000010000 */
[----:B------:R-:W0:Y:S01]  /*80c0*/  LDS R13, [R3+0x1400] ;  /* 0x00140000030d7984 */ /* 0x000e220000000800 */
        /* <DEDUP_REMOVED lines=17> */
[----:B-1----:R-:W-:-:S03]  /*81e0*/  FADD.FTZ R7, RZ, R7 ;  /* 0x00000007ff077221 */ /* 0x002fc60000010000 */
[----:B------:R-:W1:Y:S01]  /*81f0*/  LDS R33, [R3+0x2c00] ;  /* 0x002c000003217984 */ /* 0x000e620000000800 */
[----:B--2---:R-:W-:Y:S01]  /*8200*/  FADD.FTZ R10, R5, R10 ;  /* 0x0000000a050a7221 */ /* 0x004fe20000010000 */
[----:B------:R-:W-:Y:S02]  /*8210*/  IADD3.X R5, PT, PT, R12, UR17, RZ, P1, !PT ;  /* 0x000000110c057c10 */ /* 0x000fe40008ffe4ff */
[----:B------:R2:W1:Y:S01]  /*8220*/  LDS R20, [R3+0x2e00] ;  /* 0x002e000003147984 */ /* 0x0004620000000800 */
[----:B---3--:R-:W-:Y:S01]  /*8230*/  FADD.FTZ R15, R15, R18 ;  /* 0x000000120f0f7221 */ /* 0x008fe20000010000 */
        /* <DEDUP_REMOVED lines=24> */
.L_x_4168:
        /* <DEDUP_REMOVED lines=8> */
.L_x_4219:
[----:B------:R-:W-:Y:S05]  /*8440*/  BSYNC B2 ;  /* 0x0000000000027941 */ /* 0x000fea0003800000 */
.L_x_4218:
        /* <DEDUP_REMOVED lines=8> */
.L_x_4220:
[----:B------:R-:W-:Y:S01]  /*84d0*/  FADD.FTZ R85, R86, R85 ;  /* 0x0000005556557221 */ /* 0x000fe20000010000 */
[----:B------:R-:W-:-:S04]  /*84e0*/  HFMA2 R117, -RZ, RZ, 0, 1.1920928955078125e-07 ;  /* 0x00000002ff757431 */ /* 0x000fc800000001ff */
[----:B------:R-:W-:Y:S02]  /*84f0*/  MOV R116, R85 ;  /* 0x0000005500747202 */ /* 0x000fe40000000f00 */
[----:B------:R-:W-:-:S07]  /*8500*/  MOV R84, R115 ;  /* 0x0000007300547202 */ /* 0x000fce0000000f00 */
[----:B------:R-:W-:Y:S05]  /*8510*/  WARPSYNC.COLLECTIVE R113, `(.L_x_4221) ;  /* 0x0000000071087348 */ /* 0x000fea0003c00000 */
[----:B------:R0:W1:Y:S02]  /*8520*/  SHFL.BFLY P4, R115, R116, R117, R118 ;  /* 0x0c00007574737389 */ /* 0x0000640000080076 */
[----:B01----:R-:W-:Y:S05]  /*8530*/  ENDCOLLECTIVE ;  /* 0x000000000000791b */ /* 0x003fea0003800000 */
.L_x_4221:
[----:B------:R-:W-:-:S05]  /*8540*/  FADD.FTZ R84, R83, R84 ;  /* 0x0000005453547221 */ /* 0x000fca0000010000 */
[----:B------:R-:W-:Y:S02]  /*8550*/  MOV R116, R84 ;  /* 0x0000005400747202 */ /* 0x000fe40000000f00 */
[----:B------:R-:W-:-:S07]  /*8560*/  MOV R108, R115 ;  /* 0x00000073006c7202 */ /* 0x000fce0000000f00 */
[----:B------:R-:W-:Y:S05]  /*8570*/  WARPSYNC.COLLECTIVE R113, `(.L_x_4222) ;  /* 0x0000000071087348 */ /* 0x000fea0003c00000 */
[----:B------:R0:W1:Y:S02]  /*8580*/  SHFL.BFLY P4, R115, R116, R117, R118 ;  /* 0x0c00007574737389 */ /* 0x0000640000080076 */
[----:B01----:R-:W-:Y:S05]  /*8590*/  ENDCOLLECTIVE ;  /* 0x000000000000791b */ /* 0x003fea0003800000 */
.L_x_4222:
[----:B------:R-:W-:Y:S01]  /*85a0*/  FADD.FTZ R108, R85, R108 ;  /* 0x0000006c556c7221 */ /* 0x000fe20000010000 */
[----:B------:R-:W-:-:S04]  /*85b0*/  HFMA2 R117, -RZ, RZ, 0, 2.384185791015625e-07 ;  /* 0x00000004ff757431 */ /* 0x000fc800000001ff */
[----:B------:R-:W-:Y:S02]  /*85c0*/  MOV R116, R108 ;  /* 0x0000006c00747202 */ /* 0x000fe40000000f00 */
[----:B------:R-:W-:-:S07]  /*85d0*/  MOV R87, R115 ;  /* 0x0000007300577202 */ /* 0x000fce0000000f00 */
[----:B------:R-:W-:Y:S05]  /*85e0*/  WARPSYNC.COLLECTIVE R113, `(.L_x_4223) ;  /* 0x0000000071087348 */ /* 0x000fea0003c00000 */
[----:B------:R0:W1:Y:S02]  /*85f0*/  SHFL.BFLY P4, R115, R116, R117, R118 ;  /* 0x0c00007574737389 */ /* 0x0000640000080076 */
[----:B01----:R-:W-:Y:S05]  /*8600*/  ENDCOLLECTIVE ;  /* 0x000000000000791b */ /* 0x003fea0003800000 */
.L_x_4223:
[----:B------:R-:W-:-:S05]  /*8610*/  FADD.FTZ R87, R84, R87 ;  /* 0x0000005754577221 */ /* 0x000fca0000010000 */
[----:B------:R-:W-:Y:S02]  /*8620*/  MOV R116, R87 ;  /* 0x0000005700747202 */ /* 0x000fe40000000f00 */
[----:B------:R-:W-:-:S07]  /*8630*/  MOV R111, R115 ;  /* 0x00000073006f7202 */ /* 0x000fce0000000f00 */
[----:B------:R-:W-:Y:S05]  /*8640*/  WARPSYNC.COLLECTIVE R113, `(.L_x_4224) ;  /* 0x0000000071087348 */ /* 0x000fea0003c00000 */
[----:B------:R0:W1:Y:S02]  /*8650*/  SHFL.BFLY P4, R115, R116, R117, R118 ;  /* 0x0c00007574737389 */ /* 0x0000640000080076 */
[----:B01----:R-:W-:Y:S05]  /*8660*/  ENDCOLLECTIVE ;  /* 0x000000000000791b */ /* 0x003fea0003800000 */
.L_x_4224:
[----:B------:R-:W-:Y:S01]  /*8670*/  FADD.FTZ R111, R108, R111 ;  /* 0x0000006f6c6f7221 */ /* 0x000fe20000010000 */
[----:B------:R-:W-:-:S04]  /*8680*/  HFMA2 R117, -RZ, RZ, 0, 4.76837158203125e-07 ;  /* 0x00000008ff757431 */ /* 0x000fc800000001ff */
[----:B------:R-:W-:Y:S02]  /*8690*/  MOV R116, R111 ;  /* 0x0000006f00747202 */ /* 0x000fe40000000f00 */
[----:B------:R-:W-:-:S07]  /*86a0*/  MOV R110, R115 ;  /* 0x00000073006e7202 */ /* 0x000fce0000000f00 */
[----:B------:R-:W-:Y:S05]  /*86b0*/  WARPSYNC.COLLECTIVE R113, `(.L_x_4225) ;  /* 0x0000000071087348 */ /* 0x000fea0003c00000 */
[----:B------:R0:W1:Y:S02]  /*86c0*/  SHFL.BFLY P4, R115, R116, R117, R118 ;  /* 0x0c00007574737389 */ /* 0x0000640000080076 */
[----:B01----:R-:W-:Y:S05]  /*86d0*/  ENDCOLLECTIVE ;  /* 0x000000000000791b */ /* 0x003fea0003800000 */
.L_x_4225:
[----:B------:R-:W-:-:S05]  /*86e0*/  FADD.FTZ R110, R87, R110 ;  /* 0x0000006e576e7221 */ /* 0x000fca0000010000 */
[----:B------:R-:W-:Y:S02]  /*86f0*/  MOV R116, R110 ;  /* 0x0000006e00747202 */ /* 0x000fe40000000f00 */
[----:B------:R-:W-:-:S07]  /*8700*/  MOV R86, R115 ;  /* 0x0000007300567202 */ /* 0x000fce0000000f00 */
[----:B------:R-:W-:Y:S05]  /*8710*/  WARPSYNC.COLLECTIVE R113, `(.L_x_4226) ;  /* 0x0000000071087348 */ /* 0x000fea0003c00000 */
[----:B------:R0:W1:Y:S02]  /*8720*/  SHFL.BFLY P4, R115, R116, R117, R118 ;  /* 0x0c00007574737389 */ /* 0x0000640000080076 */
[----:B01----:R-:W-:Y:S05]  /*8730*/  ENDCOLLECTIVE ;  /* 0x000000000000791b */ /* 0x003fea0003800000 */
.L_x_4226:
[----:B------:R-:W-:Y:S01]  /*8740*/  FADD.FTZ R86, R111, R86 ;  /* 0x000000566f567221 */ /* 0x000fe20000010000 */
[----:B------:R-:W-:-:S04]  /*8750*/  HFMA2 R117, -RZ, RZ, 0, 9.5367431640625e-07 ;  /* 0x00000010ff757431 */ /* 0x000fc800000001ff */
[----:B------:R-:W-:Y:S02]  /*8760*/  MOV R116, R86 ;  /* 0x0000005600747202 */ /* 0x000fe40000000f00 */
[----:B------:R-:W-:-:S07]  /*8770*/  MOV R83, R115 ;  /* 0x0000007300537202 */ /* 0x000fce0000000f00 */
[----:B------:R-:W-:Y:S05]  /*8780*/  WARPSYNC.COLLECTIVE R113, `(.L_x_4227) ;  /* 0x0000000071087348 */ /* 0x000fea0003c00000 */
[----:B------:R0:W1:Y:S02]  /*8790*/  SHFL.BFLY P4, R115, R116, R117, R118 ;  /* 0x0c00007574737389 */ /* 0x0000640000080076 */
[----:B01----:R-:W-:Y:S05]  /*87a0*/  ENDCOLLECTIVE ;  /* 0x000000000000791b */ /* 0x003fea0003800000 */
.L_x_4227:
[----:B------:R-:W-:-:S05]  /*87b0*/  FADD.FTZ R83, R110, R83 ;  /* 0x000000536e537221 */ /* 0x000fca0000010000 */
[----:B------:R-:W-:Y:S02]  /*87c0*/  MOV R116, R83 ;  /* 0x0000005300747202 */ /* 0x000fe40000000f00 */
[----:B------:R-:W-:-:S07]  /*87d0*/  MOV R85, R115 ;  /* 0x0000007300557202 */ /* 0x000fce0000000f00 */
[----:B------:R-:W-:Y:S05]  /*87e0*/  WARPSYNC.COLLECTIVE R113, `(.L_x_4228) ;  /* 0x0000000071087348 */ /* 0x000fea0003c00000 */
[----:B------:R0:W1:Y:S02]  /*87f0*/  SHFL.BFLY P4, R115, R116, R117, R118 ;  /* 0x0c00007574737389 */ /* 0x0000640000080076 */
[----:B01----:R-:W-:Y:S05]  /*8800*/  ENDCOLLECTIVE ;  /* 0x000000000000791b */ /* 0x003fea0003800000 */
.L_x_4228:
[----:B------:R-:W-:Y:S01]  /*8810*/  MOV R84, R115 ;  /* 0x0000007300547202 */ /* 0x000fe20000000f00 */
[----:B------:R-:W-:Y:S06]  /*8820*/  BRA `(.L_x_4229) ;  /* 0xffffff9000447947 */ /* 0x000fec000383ffff */
.L_x_4230:
        /* <DEDUP_REMOVED lines=13> */
.L_x_5029:


//--------------------- .text._ZN10layer_norm31ln_parallel_residual_bwd_kernelINS_13Kernel_traitsIfffffjLj768ELj1ELj4ELj1ELj16ENS_18Kernel_traits_baseILj768EfffffjLj128EEEEELb0ELb0ELb0EEEvNS_9BwdParamsE --------------------------
	.section	.text._ZN10layer_norm31ln_parallel_residual_bwd_kernelINS_13Kernel_traitsIfffffjLj768ELj1ELj4ELj1ELj16ENS_18Kernel_traits_baseILj768EfffffjLj128EEEEELb0ELb0ELb0EEEvNS_9BwdParamsE,"ax",@progbits
	.align	128
        .global         _ZN10layer_norm31ln_parallel_residual_bwd_kernelINS_13Kernel_traitsIfffffjLj768ELj1ELj4ELj1ELj16ENS_18Kernel_traits_baseILj768EfffffjLj128EEEEELb0ELb0ELb0EEEvNS_9BwdParamsE
        .type           _ZN10layer_norm31ln_parallel_residual_bwd_kernelINS_13Kernel_traitsIfffffjLj768ELj1ELj4ELj1ELj16ENS_18Kernel_traits_baseILj768EfffffjLj128EEEEELb0ELb0ELb0EEEvNS_9BwdParamsE,@function
        .size           _ZN10layer_norm31ln_parallel_residual_bwd_kernelINS_13Kernel_traitsIfffffjLj768ELj1ELj4ELj1ELj16ENS_18Kernel_traits_baseILj768EfffffjLj128EEEEELb0ELb0ELb0EEEvNS_9BwdParamsE,(.L_x_5030 - _ZN10layer_norm31ln_parallel_residual_bwd_kernelINS_13Kernel_traitsIfffffjLj768ELj1ELj4ELj1ELj16ENS_18Kernel_traits_baseILj768EfffffjLj128EEEEELb0ELb0ELb0EEEvNS_9BwdParamsE)
        .other          _ZN10layer_norm31ln_parallel_residual_bwd_kernelINS_13Kernel_traitsIfffffjLj768ELj1ELj4ELj1ELj16ENS_18Kernel_traits_baseILj768EfffffjLj128EEEEELb0ELb0ELb0EEEvNS_9BwdParamsE,@"STO_CUDA_ENTRY STV_DEFAULT"
_ZN10layer_norm31ln_parallel_residual_bwd_kernelINS_13Kernel_traitsIfffffjLj768ELj1ELj4ELj1ELj16ENS_18Kernel_traits_baseILj768EfffffjLj128EEEEELb0ELb0ELb0EEEvNS_9BwdParamsE:
.text._ZN10layer_norm31ln_parallel_residual_bwd_kernelINS_13Kernel_traitsIfffffjLj768ELj1ELj4ELj1ELj16ENS_18Kernel_traits_baseILj768EfffffjLj128EEEEELb0ELb0ELb0EEEvNS_9BwdParamsE:
        /* <DEDUP_REMOVED lines=35> */
[----:B------:R-:W5:Y:S04]  /*0230*/  @P0 LDG.E.128 R20, desc[UR10][R6.64] ;  /* 0x0000000a06140981 */ /* 0x000f68000c1e1d00 */
[C---:B----4-:R-:W-:Y:S01]  /*0240*/  @P1 IMAD.WIDE.U32 R14, R3.reuse, 0x10, R10 ;  /* 0x00000010030e1825 */ /* 0x050fe200078e000a */
[----:B------:R-:W3:Y:S01]  /*0250*/  LDC.64 R74, c[0x0][0x3d0] ;  /* 0x0000f400ff4a7b82 */ /* 0x000ee20000000a00 */
[----:B------:R-:W5:Y:S02]  /*0260*/  @P0 LDG.E.128 R24, desc[UR10][R8.64] ;  /* 0x0000000a08180981 */ /* 0x000f64000c1e1d00 */
[C---:B-1----:R-:W-:Y:S01]  /*0270*/  @P1 IMAD.WIDE.U32 R16, R3.reuse, 0x10, R12 ;  /* 0x0000001003101825 */ /* 0x042fe200078e000c */
[----:B------:R-:W-:Y:S01]  /*0280*/  @P1 IADD3 R3, PT, PT, R3, 0x20, RZ ;  /* 0x0000002003031810 */ /* 0x000fe20007ffe0ff */
[----:B------:R-:W5:Y:S03]  /*0290*/  @P1 LDG.E.128 R28, desc[UR10][R14.64] ;  /* 0x0000000a0e1c1981 */ /* 0x000f66000c1e1d00 */
[----:B------:R-:W1:Y:S01]  /*02a0*/  LDC.64 R76, c[0x0][0x3d8] ;  /* 0x0000f600ff4c7b82 */ /* 0x000e620000000a00 */
[----:B0-----:R-:W-:-:S07]  /*02b0*/  @P2 IMAD.WIDE.U32 R18, R3, 0x10, R18 ;  /* 0x0000001003122825 */ /* 0x001fce00078e0012 */
[----:B------:R-:W0:Y:S01]  /*02c0*/  S2UR UR4, SR_CTAID.X ;  /* 0x00000000000479c3 */ /* 0x000e220000002500 */
[C---:B------:R-:W-:Y:S01]  /*02d0*/  @P2 IMAD.WIDE.U32 R68, R3.reuse, 0x10, R68 ;  /* 0x0000001003442825 */ /* 0x040fe200078e0044 */
[----:B------:R-:W-:Y:S01]  /*02e0*/  @P2 IADD3 R3, PT, PT, R3, 0x20, RZ ;  /* 0x0000002003032810 */ /* 0x000fe20007ffe0ff */
[----:B------:R-:W5:Y:S04]  /*02f0*/  @P2 LDG.E.128 R36, desc[UR10][R18.64] ;  /* 0x0000000a12242981 */ /* 0x000f68000c1e1d00 */
[C---:B------:R-:W-:Y:S01]  /*0300*/  @P3 IMAD.WIDE.U32 R70, R3.reuse, 0x10, R70 ;  /* 0x0000001003463825 */ /* 0x040fe200078e0046 */
[----:B------:R-:W4:Y:S01]  /*0310*/  LDC.64 R10, c[0x0][0x3d0] ;  /* 0x0000f400ff0a7b82 */ /* 0x000f220000000a00 */
[----:B------:R-:W-:Y:S01]  /*0320*/  SHF.R.U32.HI R5, RZ, 0x5, R152 ;  /* 0x00000005ff057819 */ /* 0x000fe20000011698 */
[----:B------:R-:W5:Y:S01]  /*0330*/  @P1 LDG.E.128 R32, desc[UR10][R16.64] ;  /* 0x0000000a10201981 */ /* 0x000f62000c1e1d00 */
[C---:B--2---:R-:W-:Y:S01]  /*0340*/  @P3 IMAD.WIDE.U32 R72, R3.reuse, 0x10, R72 ;  /* 0x0000001003483825 */ /* 0x044fe200078e0048 */
[----:B------:R-:W-:-:S04]  /*0350*/  @P3 IADD3 R3, PT, PT, R3, 0x20, RZ ;  /* 0x0000002003033810 */ /* 0x000fc80007ffe0ff */
[----:B------:R-:W2:Y:S01]  /*0360*/  LDC.64 R12, c[0x0][0x3d8] ;  /* 0x0000f600ff0c7b82 */ /* 0x000ea20000000a00 */
[C---:B---3--:R-:W-:Y:S01]  /*0370*/  @P4 IMAD.WIDE.U32 R74, R3.reuse, 0x10, R74 ;  /* 0x00000010034a4825 */ /* 0x048fe200078e004a */
[----:B------:R3:W5:Y:S03]  /*0380*/  @P2 LDG.E.128 R40, desc[UR10][R68.64] ;  /* 0x0000000a44282981 */ /* 0x000766000c1e1d00 */
[C---:B-1----:R-:W-:Y:S01]  /*0390*/  @P4 IMAD.WIDE.U32 R76, R3.reuse, 0x10, R76 ;  /* 0x00000010034c4825 */ /* 0x042fe200078e004c */
[----:B------:R-:W-:Y:S01]  /*03a0*/  @P4 IADD3 R3, PT, PT, R3, 0x20, RZ ;  /* 0x0000002003034810 */ /* 0x000fe20007ffe0ff */
[----:B------:R1:W5:Y:S01]  /*03b0*/  @P3 LDG.E.128 R44, desc[UR10][R70.64] ;  /* 0x0000000a462c3981 */ /* 0x000362000c1e1d00 */
[----:B0-----:R-:W-:Y:S01]  /*03c0*/  USHF.L.U32 UR4, UR4, 0x2, URZ ;  /* 0x0000000204047899 */ /* 0x001fe200080006ff */
[----:B------:R-:W-:Y:S02]  /*03d0*/  CS2R R96, SRZ ;  /* 0x0000000000607805 */ /* 0x000fe4000001ff00 */
[----:B------:R-:W-:Y:S01]  /*03e0*/  CS2R R98, SRZ ;  /* 0x0000000000627805 */ /* 0x000fe2000001ff00 */
[----:B------:R-:W5:Y:S01]  /*03f0*/  @P3 LDG.E.128 R48, desc[UR10][R72.64] ;  /* 0x0000000a48303981 */ /* 0x000f62000c1e1d00 */
[----:B---3--:R-:W-:-:S02]  /*0400*/  CS2R R68, SRZ ;  /* 0x0000000000447805 */ /* 0x008fc4000001ff00 */
[----:B------:R-:W-:Y:S02]  /*0410*/  CS2R R78, SRZ ;  /* 0x00000000004e7805 */ /* 0x000fe4000001ff00 */
[----:B------:R-:W-:Y:S01]  /*0420*/  CS2R R80, SRZ ;  /* 0x0000000000507805 */ /* 0x000fe2000001ff00 */
[----:B------:R-:W5:Y:S01]  /*0430*/  @P4 LDG.E.128 R52, desc[UR10][R74.64] ;  /* 0x0000000a4a344981 */ /* 0x000f62000c1e1d00 */
[C---:B----4-:R-:W-:Y:S01]  /*0440*/  @P5 IMAD.WIDE.U32 R10, R3.reuse, 0x10, R10 ;  /* 0x00000010030a5825 */ /* 0x050fe200078e000a */
[----:B------:R-:W-:Y:S02]  /*0450*/  CS2R R82, SRZ ;  /* 0x0000000000527805 */ /* 0x000fe4000001ff00 */
[----:B------:R-:W-:Y:S01]  /*0460*/  CS2R R84, SRZ ;  /* 0x0000000000547805 */ /* 0x000fe2000001ff00 */
[----:B------:R0:W5:Y:S04]  /*0470*/  @P4 LDG.E.128 R56, desc[UR10][R76.64] ;  /* 0x0000000a4c384981 */ /* 0x000168000c1e1d00 */
[----:B------:R3:W5:Y:S01]  /*0480*/  @P5 LDG.E.128 R60, desc[UR10][R10.64] ;  /* 0x0000000a0a3c5981 */ /* 0x000762000c1e1d00 */
[----:B--2---:R-:W-:-:S05]  /*0490*/  @P5 IMAD.WIDE.U32 R12, R3, 0x10, R12 ;  /* 0x00000010030c5825 */ /* 0x004fca00078e000c */
[----:B------:R3:W5:Y:S01]  /*04a0*/  @P5 LDG.E.128 R64, desc[UR10][R12.64] ;  /* 0x0000000a0c405981 */ /* 0x000762000c1e1d00 */
[----:B------:R-:W-:-:S04]  /*04b0*/  LOP3.LUT R5, R5, UR4, RZ, 0xfc, !PT ;  /* 0x0000000405057c12 */ /* 0x000fc8000f8efcff */
[----:B------:R-:W-:Y:S02]  /*04c0*/  ISETP.GE.AND P1, PT, R5, UR5, PT ;  /* 0x0000000505007c0c */ /* 0x000fe4000bf26270 */
[----:B-1----:R-:W-:Y:S02]  /*04d0*/  CS2R R70, SRZ ;  /* 0x0000000000467805 */ /* 0x002fe4000001ff00 */
[----:B0-----:R-:W-:Y:S02]  /*04e0*/  CS2R R76, SRZ ;  /* 0x00000000004c7805 */ /* 0x001fe4000001ff00 */
        /* <DEDUP_REMOVED lines=91> */
.L_x_4305:
[----:B0-----:R-:W0:Y:S02]  /*0aa0*/  LDC.64 R6, c[0x0][0x3c0] ;  /* 0x0000f000ff067b82 */ /* 0x001e240000000a00 */
[----:B01-34-:R-:W-:-:S06]  /*0ab0*/  IMAD.WIDE R194, R5, 0x4, R6 ;  /* 0x0000000405c27825 */ /* 0x01bfcc00078e0206 */
        /* <DEDUP_REMOVED lines=35> */
[----:B------:R0:W5:Y:S02]  /*0cf0*/  @P0 LDG.E.128 R164, desc[UR10][R246.64] ;  /* 0x0000000af6a40981 */ /* 0x000164000c1e1d00 */
[----:B0-----:R-:W-:Y:S01]  /*0d00*/  IADD3 R246, PT, PT, R6, 0x20, RZ ;  /* 0x0000002006f67810 */ /* 0x001fe20007ffe0ff */
[C---:B---3--:R-:W-:Y:S01]  /*0d10*/  FADD.FTZ R204, -R245.reuse, R192 ;  /* 0x000000c0f5cc7221 */ /* 0x048fe20000010100 */
[----:B------:R-:W-:-:S03]  /*0d20*/  FADD.FTZ R214, -R245, R193 ;  /* 0x000000c1f5d67221 */ /* 0x000fc60000010100 */
[----:B-----5:R-:W-:Y:S01]  /*0d30*/  FMUL.FTZ R3, R7, R204 ;  /* 0x000000cc07037220 */ /* 0x020fe20000410000 */
[----:B----4-:R-:W-:Y:S01]  /*0d40*/  FMUL.FTZ R215, R24, R196 ;  /* 0x000000c418d77220 */ /* 0x010fe20000410000 */
[----:B------:R-:W-:Y:S01]  /*0d50*/  FMUL.FTZ R192, R25, R197 ;  /* 0x000000c519c07220 */ /* 0x000fe20000410000 */
[----:B------:R-:W-:Y:S01]  /*0d60*/  FMUL.FTZ R193, R26, R198 ;  /* 0x000000c61ac17220 */ /* 0x000fe20000410000 */
[----:B------:R-:W-:Y:S01]  /*0d70*/  FADD.FTZ R194, -R245, R194 ;  /* 0x000000c2f5c27221 */ /* 0x000fe20000010100 */
[----:B--2---:R-:W-:Y:S01]  /*0d80*/  FFMA.FTZ R204, R20, R200, R215 ;  /* 0x000000c814cc7223 */ /* 0x004fe200000100d7 */
[----:B------:R-:W-:Y:S01]  /*0d90*/  FFMA.FTZ R215, R21, R201, R192 ;  /* 0x000000c915d77223 */ /* 0x000fe200000100c0 */
[----:B------:R-:W-:Y:S01]  /*0da0*/  FFMA.FTZ R228, R22, R202, R193 ;  /* 0x000000ca16e47223 */ /* 0x000fe200000100c1 */
[----:B------:R-:W-:Y:S01]  /*0db0*/  FMUL.FTZ R214, R7, R214 ;  /* 0x000000d607d67220 */ /* 0x000fe20000410000 */
[----:B------:R-:W-:Y:S01]  /*0dc0*/  FADD.FTZ R192, RZ, R204 ;  /* 0x000000ccffc07221 */ /* 0x000fe20000010000 */
[----:B------:R-:W-:Y:S01]  /*0dd0*/  FFMA.FTZ R193, R3, R204, RZ ;  /* 0x000000cc03c17223 */ /* 0x000fe200000100ff */
[----:B------:R-:W-:Y:S01]  /*0de0*/  FMUL.FTZ R227, R7, R194 ;  /* 0x000000c207e37220 */ /* 0x000fe20000410000 */
[----:B------:R-:W-:Y:S01]  /*0df0*/  FADD.FTZ R242, -R245, R195 ;  /* 0x000000c3f5f27221 */ /* 0x000fe20000010100 */
[----:B------:R-:W-:Y:S01]  /*0e00*/  FADD.FTZ R195, R192, R215 ;  /* 0x000000d7c0c37221 */ /* 0x000fe20000010000 */
[----:B------:R-:W-:Y:S01]  /*0e10*/  FMUL.FTZ R194, R27, R199 ;  /* 0x000000c71bc27220 */ /* 0x000fe20000410000 */
[----:B------:R-:W-:Y:S01]  /*0e20*/  FFMA.FTZ R192, R214, R215, R193 ;  /* 0x000000d7d6c07223 */ /* 0x000fe200000100c1 */
        /* <DEDUP_REMOVED lines=22> */
.L_x_4233:
[----:B------:R-:W-:Y:S05]  /*0f90*/  BSYNC.RECONVERGENT B0 ;  /* 0x0000000000007941 */ /* 0x000fea0003800200 */
.L_x_4232:
[----:B------:R-:W-:Y:S04]  /*0fa0*/  BSSY.RECONVERGENT B0, `(.L_x_4234) ;  /* 0x0000039000007945 */ /* 0x000fe80003800200 */
[----:B------:R-:W-:Y:S05]  /*0fb0*/  @!P5 BRA `(.L_x_4235) ;  /* 0x0000000000dcd947 */ /* 0x000fea0003800000 */
[----:B------:R-:W0:Y:S08]  /*0fc0*/  LDC.64 R192, c[0x0][0x3a8] ;  /* 0x0000ea00ffc07b82 */ /* 0x000e300000000a00 */
[----:B------:R-:W1:Y:S08]  /*0fd0*/  LDC.64 R196, c[0x0][0x430] ;  /* 0x00010c00ffc47b82 */ /* 0x000e700000000a00 */
[----:B------:R-:W2:Y:S01]  /*0fe0*/  LDC.64 R200, c[0x0][0x428] ;  /* 0x00010a00ffc87b82 */ /* 0x000ea20000000a00 */
[----:B------:R-:W-:-:S04]  /*0ff0*/  ISETP.NE.U32.AND P0, PT, RZ, UR12, PT ;  /* 0x0000000cff007c0c */ /* 0x000fc8000bf05070 */
[----:B------:R-:W-:Y:S01]  /*1000*/  ISETP.NE.AND.EX P0, PT, RZ, UR13, PT, P0 ;  /* 0x0000000dff007c0c */ /* 0x000fe2000bf05300 */
[----:B0-----:R-:W-:-:S06]  /*1010*/  IMAD.WIDE.U32 R192, R246, 0x10, R192 ;  /* 0x00000010f6c07825 */ /* 0x001fcc00078e00c0 */
[----:B------:R-:W3:Y:S01]  /*1020*/  LDG.E.128 R192, desc[UR10][R192.64] ;  /* 0x0000000ac0c07981 */ /* 0x000ee2000c1e1d00 */
[----:B-1----:R-:W-:-:S05]  /*1030*/  IMAD.WIDE.U32 R196, R246, 0x10, R196 ;  /* 0x00000010f6c47825 */ /* 0x002fca00078e00c4 */
[----:B------:R-:W0:Y:S01]  /*1040*/  @P0 LDC.64 R8, c[0x0][0x438] ;  /* 0x00010e00ff080b82 */ /* 0x000e220000000a00 */
[----:B------:R-:W4:Y:S01]  /*1050*/  LDG.E.128 R196, desc[UR10][R196.64] ;  /* 0x0000000ac4c47981 */ /* 0x000f22000c1e1d00 */
[----:B--2---:R-:W-:-:S06]  /*1060*/  IMAD.WIDE.U32 R200, R246, 0x10, R200 ;  /* 0x00000010f6c87825 */ /* 0x004fcc00078e00c8 */
[----:B------:R-:W2:Y:S01]  /*1070*/  LDG.E.128 R200, desc[UR10][R200.64] ;  /* 0x0000000ac8c87981 */ /* 0x000ea2000c1e1d00 */
[----:B0-----:R-:W-:-:S05]  /*1080*/  @P0 IMAD.WIDE.U32 R250, R246, 0x10, R8 ;  /* 0x00000010f6fa0825 */ /* 0x001fca00078e0008 */
[----:B------:R0:W5:Y:S01]  /*1090*/  @P0 LDG.E.128 R16, desc[UR10][R250.64] ;  /* 0x0000000afa100981 */ /* 0x000162000c1e1d00 */
[----:B------:R-:W-:Y:S01]  /*10a0*/  IADD3 R246, PT, PT, R246, 0x20, RZ ;  /* 0x00000020f6f67810 */ /* 0x000fe20007ffe0ff */
[C---:B---3--:R-:W-:Y:S01]  /*10b0*/  FADD.FTZ R8, -R245.reuse, R192 ;  /* 0x000000c0f5087221 */ /* 0x048fe20000010100 */
[----:B------:R-:W-:-:S03]  /*10c0*/  FADD.FTZ R212, -R245, R193 ;  /* 0x000000c1f5d47221 */ /* 0x000fc60000010100 */
[----:B-----5:R-:W-:Y:S01]  /*10d0*/  FMUL.FTZ R9, R7, R8 ;  /* 0x0000000807097220 */ /* 0x020fe20000410000 */
[----:B----4-:R-:W-:Y:S01]  /*10e0*/  FMUL.FTZ R213, R32, R196 ;  /* 0x000000c420d57220 */ /* 0x010fe20000410000 */
[----:B------:R-:W-:Y:S01]  /*10f0*/  FMUL.FTZ R192, R33, R197 ;  /* 0x000000c521c07220 */ /* 0x000fe20000410000 */
[----:B------:R-:W-:Y:S02]  /*1100*/  FMUL.FTZ R193, R34, R198 ;  /* 0x000000c622c17220 */ /* 0x000fe40000410000 */
[----:B--2---:R-:W-:Y:S01]  /*1110*/  FFMA.FTZ R8, R28, R200, R213 ;  /* 0x000000c81c087223 */ /* 0x004fe200000100d5 */
[----:B------:R-:W-:Y:S01]  /*1120*/  FFMA.FTZ R213, R29, R201, R192 ;  /* 0x000000c91dd57223 */ /* 0x000fe200000100c0 */
[----:B------:R-:W-:Y:S01]  /*1130*/  FMUL.FTZ R192, R35, R199 ;  /* 0x000000c723c07220 */ /* 0x000fe20000410000 */
[----:B------:R-:W-:Y:S01]  /*1140*/  FFMA.FTZ R226, R30, R202, R193 ;  /* 0x000000ca1ee27223 */ /* 0x000fe200000100c1 */
[----:B------:R-:W-:Y:S02]  /*1150*/  FMUL.FTZ R212, R7, R212 ;  /* 0x000000d407d47220 */ /* 0x000fe40000410000 */
[----:B------:R-:W-:Y:S01]  /*1160*/  FFMA.FTZ R239, R31, R203, R192 ;  /* 0x000000cb1fef7223 */ /* 0x000fe200000100c0 */
[----:B------:R-:W-:Y:S01]  /*1170*/  FADD.FTZ R192, R247, R8 ;  /* 0x00000008f7c07221 */ /* 0x000fe20000010000 */
[----:B------:R-:W-:Y:S01]  /*1180*/  FADD.FTZ R194, -R245, R194 ;  /* 0x000000c2f5c27221 */ /* 0x000fe20000010100 */
[----:B------:R-:W-:Y:S01]  /*1190*/  FFMA.FTZ R193, R9, R8, R248 ;  /* 0x0000000809c17223 */ /* 0x000fe200000100f8 */
[----:B------:R-:W-:Y:S01]  /*11a0*/  FADD.FTZ R240, -R245, R195 ;  /* 0x000000c3f5f07221 */ /* 0x000fe20000010100 */
[----:B------:R-:W-:Y:S01]  /*11b0*/  FADD.FTZ R195, R192, R213 ;  /* 0x000000d5c0c37221 */ /* 0x000fe20000010000 */
[C---:B------:R-:W-:Y:S01]  /*11c0*/  FMUL.FTZ R225, R7.reuse, R194 ;  /* 0x000000c207e17220 */ /* 0x040fe20000410000 */
[----:B------:R-:W-:Y:S01]  /*11d0*/  FFMA.FTZ R192, R212, R213, R193 ;  /* 0x000000d5d4c07223 */ /* 0x000fe200000100c1 */
[----:B------:R-:W-:Y:S01]  /*11e0*/  FMUL.FTZ R240, R7, R240 ;  /* 0x000000f007f07220 */ /* 0x000fe20000410000 */
[----:B------:R-:W-:-:S02]  /*11f0*/  FADD.FTZ R194, R195, R226 ;  /* 0x000000e2c3c27221 */ /* 0x000fc40000010000 */
        /* <DEDUP_REMOVED lines=19> */
.L_x_4235:
[----:B------:R-:W-:Y:S05]  /*1330*/  BSYNC.RECONVERGENT B0 ;  /* 0x0000000000007941 */ /* 0x000fea0003800200 */
.L_x_4234:
        /* <DEDUP_REMOVED lines=28> */
[----:B0-----:R-:W-:Y:S01]  /*1500*/  FFMA.FTZ R237, R39, R203, R192 ;  /* 0x000000cb27ed7223 */ /* 0x001fe200000100c0 */
        /* <DEDUP_REMOVED lines=28> */
.L_x_4237:
[----:B------:R-:W-:Y:S05]  /*16d0*/  BSYNC.RECONVERGENT B0 ;  /* 0x0000000000007941 */ /* 0x000fea0003800200 */
.L_x_4236:
        /* <DEDUP_REMOVED lines=57> */
.L_x_4239:
[----:B------:R-:W-:Y:S05]  /*1a70*/  BSYNC.RECONVERGENT B0 ;  /* 0x0000000000007941 */ /* 0x000fea0003800200 */
.L_x_4238:
        /* <DEDUP_REMOVED lines=57> */
.L_x_4241:
[----:B------:R-:W-:Y:S05]  /*1e10*/  BSYNC.RECONVERGENT B0 ;  /* 0x0000000000007941 */ /* 0x000fea0003800200 */
.L_x_4240:
[----:B------:R-:W-:Y:S04]  /*1e20*/  BSSY.RECONVERGENT B0, `(.L_x_4242) ;  /* 0x0000038000007945 */ /* 0x000fe80003800200 */
[----:B------:R-:W-:Y:S05]  /*1e30*/  @!P3 BRA `(.L_x_4243) ;  /* 0x0000000000d8b947 */ /* 0x000fea0003800000 */
[----:B------:R-:W0:Y:S01]  /*1e40*/  LDC.64 R192, c[0x0][0x3a8] ;  /* 0x0000ea00ffc07b82 */ /* 0x000e220000000a00 */
[----:B------:R-:W-:-:S07]  /*1e50*/  ISETP.NE.U32.AND P0, PT, RZ, UR12, PT ;  /* 0x0000000cff007c0c */ /* 0x000fce000bf05070 */
        /* <DEDUP_REMOVED lines=8> */
[----:B------:R-:W-:-:S13]  /*1ee0*/  ISETP.NE.AND.EX P0, PT, RZ, UR13, PT, P0 ;  /* 0x0000000dff007c0c */ /* 0x000fda000bf05300 */
[----:B------:R-:W0:Y:S02]  /*1ef0*/  @P0 LDC.64 R230, c[0x0][0x438] ;  /* 0x00010e00ffe60b82 */ /* 0x000e240000000a00 */
[----:B0-----:R-:W-:-:S05]  /*1f00*/  @P0 IMAD.WIDE.U32 R230, R246, 0x10, R230 ;  /* 0x00000010f6e60825 */ /* 0x001fca00078e00e6 */
[----:B------:R0:W5:Y:S01]  /*1f10*/  @P0 LDG.E.128 R180, desc[UR10][R230.64] ;  /* 0x0000000ae6b40981 */ /* 0x000162000c1e1d00 */
[C---:B---3--:R-:W-:Y:S01]  /*1f20*/  FADD.FTZ R216, -R245.reuse, R192 ;  /* 0x000000c0f5d87221 */ /* 0x048fe20000010100 */
[----:B------:R-:W-:-:S03]  /*1f30*/  FADD.FTZ R218, -R245, R193 ;  /* 0x000000c1f5da7221 */ /* 0x000fc60000010100 */
[----:B-----5:R-:W-:Y:S01]  /*1f40*/  FMUL.FTZ R205, R7, R216 ;  /* 0x000000d807cd7220 */ /* 0x020fe20000410000 */
[----:B----4-:R-:W-:Y:S01]  /*1f50*/  FMUL.FTZ R193, R64, R196 ;  /* 0x000000c440c17220 */ /* 0x010fe20000410000 */
[----:B------:R-:W-:Y:S01]  /*1f60*/  FMUL.FTZ R192, R65, R197 ;  /* 0x000000c541c07220 */ /* 0x000fe20000410000 */
[----:B------:R-:W-:Y:S02]  /*1f70*/  FADD.FTZ R194, -R245, R194 ;  /* 0x000000c2f5c27221 */ /* 0x000fe40000010100 */
[----:B--2---:R-:W-:Y:S01]  /*1f80*/  FFMA.FTZ R216, R60, R200, R193 ;  /* 0x000000c83cd87223 */ /* 0x004fe200000100c1 */
[----:B------:R-:W-:Y:S01]  /*1f90*/  FMUL.FTZ R193, R66, R198 ;  /* 0x000000c642c17220 */ /* 0x000fe20000410000 */
[----:B------:R-:W-:Y:S01]  /*1fa0*/  FFMA.FTZ R223, R61, R201, R192 ;  /* 0x000000c93ddf7223 */ /* 0x000fe200000100c0 */
[----:B------:R-:W-:Y:S01]  /*1fb0*/  FMUL.FTZ R218, R7, R218 ;  /* 0x000000da07da7220 */ /* 0x000fe20000410000 */
[----:B------:R-:W-:Y:S01]  /*1fc0*/  FADD.FTZ R192, R247, R216 ;  /* 0x000000d8f7c07221 */ /* 0x000fe20000010000 */
[----:B0-----:R-:W-:Y:S01]  /*1fd0*/  FFMA.FTZ R230, R62, R202, R193 ;  /* 0x000000ca3ee67223 */ /* 0x001fe200000100c1 */
[----:B------:R-:W-:Y:S01]  /*1fe0*/  FFMA.FTZ R193, R205, R216, R248 ;  /* 0x000000d8cdc17223 */ /* 0x000fe200000100f8 */
[----:B------:R-:W-:Y:S01]  /*1ff0*/  FADD.FTZ R238, -R245, R195 ;  /* 0x000000c3f5ee7221 */ /* 0x000fe20000010100 */
[----:B------:R-:W-:Y:S01]  /*2000*/  FMUL.FTZ R229, R7, R194 ;  /* 0x000000c207e57220 */ /* 0x000fe20000410000 */
        /* <DEDUP_REMOVED lines=25> */
.L_x_4243:
[----:B------:R-:W-:Y:S05]  /*21a0*/  BSYNC.RECONVERGENT B0 ;  /* 0x0000000000007941 */ /* 0x000fea0003800200 */
.L_x_4242:
        /* <DEDUP_REMOVED lines=23> */
.L_x_4327:
        /* <DEDUP_REMOVED lines=20> */
[-CC-:B------:R-:W-:Y:S02]  /*2460*/  FFMA.FTZ R200, R242, R197.reuse, R196.reuse ;  /* 0x000000c5f2c87223 */ /* 0x180fe400000100c4 */
[----:B------:R-:W-:Y:S01]  /*2470*/  FADD.FTZ R192, R204, -R193 ;  /* 0x800000c1ccc07221 */ /* 0x000fe20000010000 */
[----:B------:R-:W-:Y:S01]  /*2480*/  FFMA.FTZ R193, R227, R197, R196 ;  /* 0x000000c5e3c17223 */ /* 0x000fe200000100c4 */
[----:B------:R-:W-:Y:S01]  /*2490*/  FADD.FTZ R194, R215, -R194 ;  /* 0x800000c2d7c27221 */ /* 0x000fe20000010000 */
[----:B------:R-:W-:Y:S01]  /*24a0*/  FADD.FTZ R200, R241, -R200 ;  /* 0x800000c8f1c87221 */ /* 0x000fe20000010000 */
[C---:B-----5:R-:W-:Y:S01]  /*24b0*/  FMUL.FTZ R192, R7.reuse, R192 ;  /* 0x000000c007c07220 */ /* 0x060fe20000410000 */
[----:B0-----:R-:W-:Y:S01]  /*24c0*/  FADD.FTZ R198, R228, -R193 ;  /* 0x800000c1e4c67221 */ /* 0x001fe20000010000 */
[C---:B------:R-:W-:Y:S01]  /*24d0*/  FMUL.FTZ R193, R7.reuse, R194 ;  /* 0x000000c207c17220 */ /* 0x040fe20000410000 */
[----:B------:R-:W-:-:S02]  /*24e0*/  FMUL.FTZ R195, R7, R200 ;  /* 0x000000c807c37220 */ /* 0x000fc40000410000 */
[----:B------:R-:W-:Y:S01]  /*24f0*/  FMUL.FTZ R194, R7, R198 ;  /* 0x000000c607c27220 */ /* 0x000fe20000410000 */
[----:B------:R-:W-:Y:S06]  /*2500*/  BRA `(.L_x_4250) ;  /* 0x0000000800207947 */ /* 0x000fec0003800000 */
.L_x_4249:
        /* <DEDUP_REMOVED lines=17> */
.L_x_4248:
        /* <DEDUP_REMOVED lines=20> */
.L_x_4251:
        /* <DEDUP_REMOVED lines=21> */
.L_x_4247:
        /* <DEDUP_REMOVED lines=21> */
.L_x_4253:
        /* <DEDUP_REMOVED lines=17> */
.L_x_4252:
        /* <DEDUP_REMOVED lines=20> */
.L_x_4254:
        /* <DEDUP_REMOVED lines=20> */
.L_x_4250:
[----:B------:R-:W-:Y:S01]  /*2d90*/  ISETP.NE.U32.AND P4, PT, RZ, UR4, PT ;  /* 0x00000004ff007c0c */ /* 0x000fe2000bf85070 */
[----:B------:R-:W1:Y:S03]  /*2da0*/  LDC.64 R200, c[0x0][0x468] ;  /* 0x00011a00ffc87b82 */ /* 0x000e660000000a00 */
[----:B------:R-:W-:-:S13]  /*2db0*/  ISETP.NE.AND.EX P4, PT, RZ, UR5, PT, P4 ;  /* 0x00000005ff007c0c */ /* 0x000fda000bf85340 */
[----:B0-----:R-:W0:Y:S01]  /*2dc0*/  @P4 LDC.64 R198, c[0x0][0x478] ;  /* 0x00011e00ffc64b82 */ /* 0x001e220000000a00 */
[----:B-1----:R-:W-:-:S04]  /*2dd0*/  IMAD.WIDE.U32 R200, R6, 0x10, R200 ;  /* 0x0000001006c87825 */ /* 0x002fc800078e00c8 */
[----:B0-----:R-:W-:-:S05]  /*2de0*/  @P4 IMAD.WIDE.U32 R202, R6, 0x10, R198 ;  /* 0x0000001006ca4825 */ /* 0x001fca00078e00c6 */
        /* <DEDUP_REMOVED lines=8> */
.L_x_4246:
[----:B------:R-:W-:Y:S05]  /*2e70*/  BSYNC.RECONVERGENT B0 ;  /* 0x0000000000007941 */ /* 0x000fea0003800200 */
.L_x_4245:
        /* <DEDUP_REMOVED lines=34> */
.L_x_4259:
        /* <DEDUP_REMOVED lines=17> */
.L_x_4258:
        /* <DEDUP_REMOVED lines=21> */
.L_x_4261:
        /* <DEDUP_REMOVED lines=13> */
.L_x_4257:
        /* <DEDUP_REMOVED lines=29> */
.L_x_4263:
        /* <DEDUP_REMOVED lines=17> */
.L_x_4262:
        /* <DEDUP_REMOVED lines=21> */
.L_x_4264:
        /* <DEDUP_REMOVED lines=11> */
[----:B------:R-:W-:-:S07]  /*38b0*/  FMUL.FTZ R194, R7, R198 ;  /* 0x000000c607c27220 */ /* 0x000fce0000410000 */
.L_x_4260:
        /* <DEDUP_REMOVED lines=10> */
.L_x_4256:
[----:B------:R-:W-:Y:S05]  /*3960*/  BSYNC.RECONVERGENT B0 ;  /* 0x0000000000007941 */ /* 0x000fea0003800200 */
.L_x_4255:
        /* <DEDUP_REMOVED lines=35> */
.L_x_4269:
        /* <DEDUP_REMOVED lines=17> */
.L_x_4268:
        /* <DEDUP_REMOVED lines=21> */
.L_x_4271:
        /* <DEDUP_REMOVED lines=13> */
.L_x_4267:
        /* <DEDUP_REMOVED lines=29> */
.L_x_4273:
        /* <DEDUP_REMOVED lines=17> */
.L_x_4272:
        /* <DEDUP_REMOVED lines=21> */
.L_x_4274:
        /* <DEDUP_REMOVED lines=12> */
.L_x_4270:
        /* <DEDUP_REMOVED lines=10> */
.L_x_4266:
[----:B------:R-:W-:Y:S05]  /*4460*/  BSYNC.RECONVERGENT B0 ;  /* 0x0000000000007941 */ /* 0x000fea0003800200 */
.L_x_4265:
        /* <DEDUP_REMOVED lines=14> */
[-CC-:B-1-34-:R-:W-:Y:S01]  /*4550*/  FFMA.FTZ R185, R13, R197.reuse, R196.reuse ;  /* 0x000000c50db97223 */ /* 0x19afe200000100c4 */
        /* <DEDUP_REMOVED lines=20> */
.L_x_4279:
        /* <DEDUP_REMOVED lines=17> */
.L_x_4278:
[----:B-1-34-:R-:W1:Y:S02]  /*47b0*/  LDC.64 R192, c[0x0][0x470] ;  /* 0x00011c00ffc07b82 */ /* 0x01ae640000000a00 */
        /* <DEDUP_REMOVED lines=20> */
.L_x_4281:
        /* <DEDUP_REMOVED lines=13> */
.L_x_4277:
[----:B-1-34-:R-:W1:Y:S02]  /*49d0*/  LDC.64 R192, c[0x0][0x478] ;  /* 0x00011e00ffc07b82 */ /* 0x01ae640000000a00 */
        /* <DEDUP_REMOVED lines=28> */
.L_x_4283:
        /* <DEDUP_REMOVED lines=17> */
.L_x_4282:
        /* <DEDUP_REMOVED lines=21> */
.L_x_4284:
        /* <DEDUP_REMOVED lines=12> */
.L_x_4280:
        /* <DEDUP_REMOVED lines=10> */
.L_x_4276:
[----:B------:R-:W-:Y:S05]  /*4f60*/  BSYNC.RECONVERGENT B0 ;  /* 0x0000000000007941 */ /* 0x000fea0003800200 */
.L_x_4275:
        /* <DEDUP_REMOVED lines=34> */
.L_x_4289:
        /* <DEDUP_REMOVED lines=17> */
.L_x_4288:
        /* <DEDUP_REMOVED lines=21> */
.L_x_4291:
        /* <DEDUP_REMOVED lines=13> */
.L_x_4287:
        /* <DEDUP_REMOVED lines=29> */
.L_x_4293:
        /* <DEDUP_REMOVED lines=17> */
.L_x_4292:
        /* <DEDUP_REMOVED lines=21> */
.L_x_4294:
        /* <DEDUP_REMOVED lines=12> */
.L_x_4290:
        /* <DEDUP_REMOVED lines=10> */
.L_x_4286:
[----:B------:R-:W-:Y:S05]  /*5a50*/  BSYNC.RECONVERGENT B0 ;  /* 0x0000000000007941 */ /* 0x000fea0003800200 */
.L_x_4285:
        /* <DEDUP_REMOVED lines=34> */
.L_x_4299:
        /* <DEDUP_REMOVED lines=17> */
.L_x_4298:
        /* <DEDUP_REMOVED lines=21> */
.L_x_4301:
        /* <DEDUP_REMOVED lines=13> */
.L_x_4297:
        /* <DEDUP_REMOVED lines=29> */
.L_x_4303:
        /* <DEDUP_REMOVED lines=17> */
.L_x_4302:
        /* <DEDUP_REMOVED lines=21> */
.L_x_4304:
        /* <DEDUP_REMOVED lines=12> */
.L_x_4300:
        /* <DEDUP_REMOVED lines=9> */
.L_x_4296:
[----:B------:R-:W-:Y:S05]  /*6530*/  BSYNC.RECONVERGENT B0 ;  /* 0x0000000000007941 */ /* 0x000fea0003800200 */
.L_x_4295:
[----:B-----5:R-:W2:Y:S02]  /*6540*/  LDC.64 R6, c[0x0][0x380] ;  /* 0x0000e000ff067b82 */ /* 0x020ea40000000a00 */
[----:B--2---:R-:W-:-:S04]  /*6550*/  LEA R5, R6, R5, 0x2 ;  /* 0x0000000506057211 */ /* 0x004fc800078e10ff */
[----:B------:R-:W-:-:S13]  /*6560*/  ISETP.GE.AND P2, PT, R5, R7, PT ;  /* 0x000000070500720c */ /* 0x000fda0003f46270 */
[----:B------:R-:W-:Y:S05]  /*6570*/  @!P2 BRA `(.L_x_4305) ;  /* 0xffffffa40048a947 */ /* 0x000fea000383ffff */
.L_x_4231:
[----:B------:R-:W2:Y:S01]  /*6580*/  S2R R8, SR_TID.X ;  /* 0x0000000000087919 */ /* 0x000ea20000002100 */
[----:B------:R-:W-:Y:S01]  /*6590*/  MOV R3, 0x400 ;  /* 0x0000040000037802 */ /* 0x000fe20000000f00 */
[----:B------:R-:W-:Y:S05]  /*65a0*/  WARPSYNC.ALL ;  /* 0x0000000000007948 */ /* 0x000fea0003800000 */
[----:B------:R-:W0:Y:S01]  /*65b0*/  S2R R4, SR_CgaCtaId ;  /* 0x0000000000047919 */ /* 0x000e220000008800 */
[----:B------:R-:W1:Y:S01]  /*65c0*/  S2UR UR4, SR_CTAID.X ;  /* 0x00000000000479c3 */ /* 0x000e620000002500 */
[----:B------:R-:W3:Y:S01]  /*65d0*/  LDCU.128 UR16, c[0x0][0x440] ;  /* 0x00008800ff1077ac */ /* 0x000ee20008000c00 */
[----:B------:R-:W-:Y:S01]  /*65e0*/  BSSY.RECONVERGENT B0, `(.L_x_4306) ;  /* 0x000010d000007945 */ /* 0x000fe20003800200 */
[----:B------:R-:W4:Y:S01]  /*65f0*/  LDCU.128 UR20, c[0x0][0x450] ;  /* 0x00008a00ff1477ac */ /* 0x000f220008000c00 */
[----:B--2---:R-:W-:Y:S01]  /*6600*/  SHF.R.U32.HI R2, RZ, 0x5, R8 ;  /* 0x00000005ff027819 */ /* 0x004fe20000011608 */
[----:B-1----:R-:W-:Y:S01]  /*6610*/  IMAD R9, R0, UR4, RZ ;  /* 0x0000000400097c24 */ /* 0x002fe2000f8e02ff */
[----:B------:R-:W-:-:S05]  /*6620*/  LOP3.LUT R5, R8, 0x1f, RZ, 0xc0, !PT ;  /* 0x0000001f08057812 */ /* 0x000fca00078ec0ff */
[----:B------:R-:W-:Y:S01]  /*6630*/  IMAD R2, R2, 0xc0, R5 ;  /* 0x000000c002027824 */ /* 0x000fe200078e0205 */
[----:B0-----:R-:W-:Y:S02]  /*6640*/  LEA R3, R4, R3, 0x18 ;  /* 0x0000000304037211 */ /* 0x001fe400078ec0ff */
        /* <DEDUP_REMOVED lines=28> */
[----:B-----5:R-:W4:Y:S04]  /*6810*/  LDS R20, [R0+0x1400] ;  /* 0x0014000000147984 */ /* 0x020f280000000800 */
        /* <DEDUP_REMOVED lines=40> */
[----:B------:R0:W-:Y:S01]  /*6aa0*/  STS.128 [R7+0x600], R80 ;  /* 0x0006005007007388 */ /* 0x0001e20000000c00 */
[----:B-1----:R-:W-:-:S03]  /*6ab0*/  FADD.FTZ R31, R14, R31 ;  /* 0x0000001f0e1f7221 */ /* 0x002fc60000010000 */
        /* <DEDUP_REMOVED lines=191> */
.L_x_4307:
[----:B------:R-:W-:Y:S05]  /*76b0*/  BSYNC.RECONVERGENT B0 ;  /* 0x0000000000007941 */ /* 0x000fea0003800200 */
.L_x_4306:
        /* <DEDUP_REMOVED lines=23> */
.L_x_4309:
[----:B------:R-:W-:Y:S05]  /*7830*/  BSYNC.RECONVERGENT B0 ;  /* 0x0000000000007941 */ /* 0x000fea0003800200 */
.L_x_4308:
        /* <DEDUP_REMOVED lines=23> */
.L_x_4311:
[----:B------:R-:W-:Y:S05]  /*79b0*/  BSYNC.RECONVERGENT B0 ;  /* 0x0000000000007941 */ /* 0x000fea0003800200 */
.L_x_4310:
        /* <DEDUP_REMOVED lines=23> */
.L_x_4313:
[----:B------:R-:W-:Y:S05]  /*7b30*/  BSYNC.RECONVERGENT B0 ;  /* 0x0000000000007941 */ /* 0x000fea0003800200 */
.L_x_4312:
        /* <DEDUP_REMOVED lines=23> */
.L_x_4315:
[----:B------:R-:W-:Y:S05]  /*7cb0*/  BSYNC.RECONVERGENT B0 ;  /* 0x0000000000007941 */ /* 0x000fea0003800200 */
.L_x_4314:
        /* <DEDUP_REMOVED lines=8> */
.L_x_4244:
[----:B------:R-:W-:Y:S01]  /*7d40*/  HFMA2 R202, -RZ, RZ, 0, 5.9604644775390625e-08 ;  /* 0x00000001ffca7431 */ /* 0x000fe200000001ff */
[----:B------:R-:W-:Y:S01]  /*7d50*/  BSSY B0, `(.L_x_4316) ;  /* 0x0000006000007945 */ /* 0x000fe20003800000 */
[----:B------:R-:W-:Y:S02]  /*7d60*/  MOV R203, 0x1f ;  /* 0x0000001f00cb7802 */ /* 0x000fe40000000f00 */
[----:B------:R-:W-:-:S07]  /*7d70*/  MOV R200, 0xffffffff ;  /* 0xffffffff00c87802 */ /* 0x000fce0000000f00 */
[----:B-----5:R-:W-:Y:S05]  /*7d80*/  WARPSYNC.COLLECTIVE R200, `(.L_x_4317) ;  /* 0x00000000c8087348 */ /* 0x020fea0003c00000 */
[----:B------:R0:W1:Y:S02]  /*7d90*/  SHFL.BFLY P4, R201, R247, R202, R203 ;  /* 0x0c0000caf7c97389 */ /* 0x00006400000800cb */
[----:B01---5:R-:W-:Y:S05]  /*7da0*/  ENDCOLLECTIVE ;  /* 0x000000000000791b */ /* 0x023fea0003800000 */
.L_x_4317:
[----:B------:R-:W-:Y:S05]  /*7db0*/  BSYNC B0 ;  /* 0x0000000000007941 */ /* 0x000fea0003800000 */
.L_x_4316:
        /* <DEDUP_REMOVED lines=9> */
.L_x_4318:
[----:B------:R-:W-:Y:S01]  /*7e50*/  HFMA2 R202, -RZ, RZ, 0, 1.1920928955078125e-07 ;  /* 0x00000002ffca7431 */ /* 0x000fe200000001ff */
[----:B------:R-:W-:Y:S02]  /*7e60*/  MOV R247, R192 ;  /* 0x000000c000f77202 */ /* 0x000fe40000000f00 */
[----:B------:R-:W-:-:S07]  /*7e70*/  MOV R193, R201 ;  /* 0x000000c900c17202 */ /* 0x000fce0000000f00 */
[----:B------:R-:W-:Y:S05]  /*7e80*/  WARPSYNC.COLLECTIVE R200, `(.L_x_4319) ;  /* 0x00000000c8087348 */ /* 0x000fea0003c00000 */
[----:B------:R0:W1:Y:S02]  /*7e90*/  SHFL.BFLY P4, R201, R247, R202, R203 ;  /* 0x0c0000caf7c97389 */ /* 0x00006400000800cb */
[----:B01----:R-:W-:Y:S05]  /*7ea0*/  ENDCOLLECTIVE ;  /* 0x000000000000791b */ /* 0x003fea0003800000 */
.L_x_4319:
[----:B------:R-:W-:-:S05]  /*7eb0*/  FADD.FTZ R193, R193, R248 ;  /* 0x000000f8c1c17221 */ /* 0x000fca0000010000 */
[----:B------:R-:W-:Y:S02]  /*7ec0*/  MOV R247, R193 ;  /* 0x000000c100f77202 */ /* 0x000fe40000000f00 */
[----:B------:R-:W-:-:S07]  /*7ed0*/  MOV R195, R201 ;  /* 0x000000c900c37202 */ /* 0x000fce0000000f00 */
[----:B------:R-:W-:Y:S05]  /*7ee0*/  WARPSYNC.COLLECTIVE R200, `(.L_x_4320) ;  /* 0x00000000c8087348 */ /* 0x000fea0003c00000 */
[----:B------:R0:W1:Y:S02]  /*7ef0*/  SHFL.BFLY P4, R201, R247, R202, R203 ;  /* 0x0c0000caf7c97389 */ /* 0x00006400000800cb */
[----:B01----:R-:W-:Y:S05]  /*7f00*/  ENDCOLLECTIVE ;  /* 0x000000000000791b */ /* 0x003fea0003800000 */
.L_x_4320:
[----:B------:R-:W-:Y:S01]  /*7f10*/  FADD.FTZ R195, R192, R195 ;  /* 0x000000c3c0c37221 */ /* 0x000fe20000010000 */
[----:B------:R-:W-:-:S04]  /*7f20*/  HFMA2 R202, -RZ, RZ, 0, 2.384185791015625e-07 ;  /* 0x00000004ffca7431 */ /* 0x000fc800000001ff */
[----:B------:R-:W-:Y:S02]  /*7f30*/  MOV R247, R195 ;  /* 0x000000c300f77202 */ /* 0x000fe40000000f00 */
[----:B------:R-:W-:-:S07]  /*7f40*/  MOV R194, R201 ;  /* 0x000000c900c27202 */ /* 0x000fce0000000f00 */
[----:B------:R-:W-:Y:S05]  /*7f50*/  WARPSYNC.COLLECTIVE R200, `(.L_x_4321) ;  /* 0x00000000c8087348 */ /* 0x000fea0003c00000 */
[----:B------:R0:W1:Y:S02]  /*7f60*/  SHFL.BFLY P4, R201, R247, R202, R203 ;  /* 0x0c0000caf7c97389 */ /* 0x00006400000800cb */
[----:B01----:R-:W-:Y:S05]  /*7f70*/  ENDCOLLECTIVE ;  /* 0x000000000000791b */ /* 0x003fea0003800000 */
.L_x_4321:
[----:B------:R-:W-:-:S05]  /*7f80*/  FADD.FTZ R194, R193, R194 ;  /* 0x000000c2c1c27221 */ /* 0x000fca0000010000 */
[----:B------:R-:W-:Y:S02]  /*7f90*/  MOV R247, R194 ;  /* 0x000000c200f77202 */ /* 0x000fe40000000f00 */
[----:B------:R-:W-:-:S07]  /*7fa0*/  MOV R196, R201 ;  /* 0x000000c900c47202 */ /* 0x000fce0000000f00 */
[----:B------:R-:W-:Y:S05]  /*7fb0*/  WARPSYNC.COLLECTIVE R200, `(.L_x_4322) ;  /* 0x00000000c8087348 */ /* 0x000fea0003c00000 */
[----:B------:R0:W1:Y:S02]  /*7fc0*/  SHFL.BFLY P4, R201, R247, R202, R203 ;  /* 0x0c0000caf7c97389 */ /* 0x00006400000800cb */
[----:B01----:R-:W-:Y:S05]  /*7fd0*/  ENDCOLLECTIVE ;  /* 0x000000000000791b */ /* 0x003fea0003800000 */
.L_x_4322:
[----:B------:R-:W-:Y:S01]  /*7fe0*/  FADD.FTZ R196, R195, R196 ;  /* 0x000000c4c3c47221 */ /* 0x000fe20000010000 */
[----:B------:R-:W-:-:S04]  /*7ff0*/  HFMA2 R202, -RZ, RZ, 0, 4.76837158203125e-07 ;  /* 0x00000008ffca7431 */ /* 0x000fc800000001ff */
[----:B------:R-:W-:Y:S02]  /*8000*/  MOV R247, R196 ;  /* 0x000000c400f77202 */ /* 0x000fe40000000f00 */
[----:B------:R-:W-:-:S07]  /*8010*/  MOV R197, R201 ;  /* 0x000000c900c57202 */ /* 0x000fce0000000f00 */
[----:B------:R-:W-:Y:S05]  /*8020*/  WARPSYNC.COLLECTIVE R200, `(.L_x_4323) ;  /* 0x00000000c8087348 */ /* 0x000fea0003c00000 */
[----:B------:R0:W1:Y:S02]  /*8030*/  SHFL.BFLY P4, R201, R247, R202, R203 ;  /* 0x0c0000caf7c97389 */ /* 0x00006400000800cb */
[----:B01----:R-:W-:Y:S05]  /*8040*/  ENDCOLLECTIVE ;  /* 0x000000000000791b */ /* 0x003fea0003800000 */
.L_x_4323:
[----:B------:R-:W-:-:S05]  /*8050*/  FADD.FTZ R197, R194, R197 ;  /* 0x000000c5c2c57221 */ /* 0x000fca0000010000 */
[----:B------:R-:W-:Y:S02]  /*8060*/  MOV R247, R197 ;  /* 0x000000c500f77202 */ /* 0x000fe40000000f00 */
[----:B------:R-:W-:-:S07]  /*8070*/  MOV R199, R201 ;  /* 0x000000c900c77202 */ /* 0x000fce0000000f00 */
[----:B------:R-:W-:Y:S05]  /*8080*/  WARPSYNC.COLLECTIVE R200, `(.L_x_4324) ;  /* 0x00000000c8087348 */ /* 0x000fea0003c00000 */
[----:B------:R0:W1:Y:S02]  /*8090*/  SHFL.BFLY P4, R201, R247, R202, R203 ;  /* 0x0c0000caf7c97389 */ /* 0x00006400000800cb */
[----:B01----:R-:W-:Y:S05]  /*80a0*/  ENDCOLLECTIVE ;  /* 0x000000000000791b */ /* 0x003fea0003800000 */
.L_x_4324:
[----:B------:R-:W-:Y:S01]  /*80b0*/  FADD.FTZ R199, R196, R199 ;  /* 0x000000c7c4c77221 */ /* 0x000fe20000010000 */
[----:B------:R-:W-:-:S04]  /*80c0*/  HFMA2 R202, -RZ, RZ, 0, 9.5367431640625e-07 ;  /* 0x00000010ffca7431 */ /* 0x000fc800000001ff */
[----:B------:R-:W-:Y:S02]  /*80d0*/  MOV R247, R199 ;  /* 0x000000c700f77202 */ /* 0x000fe40000000f00 */
[----:B------:R-:W-:-:S07]  /*80e0*/  MOV R198, R201 ;  /* 0x000000c900c67202 */ /* 0x000fce0000000f00 */
[----:B------:R-:W-:Y:S05]  /*80f0*/  WARPSYNC.COLLECTIVE R200, `(.L_x_4325) ;  /* 0x00000000c8087348 */ /* 0x000fea0003c00000 */
[----:B------:R0:W1:Y:S02]  /*8100*/  SHFL.BFLY P4, R201, R247, R202, R203 ;  /* 0x0c0000caf7c97389 */ /* 0x00006400000800cb */
[----:B01----:R-:W-:Y:S05]  /*8110*/  ENDCOLLECTIVE ;  /* 0x000000000000791b */ /* 0x003fea0003800000 */
.L_x_4325:
[----:B------:R-:W-:-:S05]  /*8120*/  FADD.FTZ R198, R197, R198 ;  /* 0x000000c6c5c67221 */ /* 0x000fca0000010000 */
[----:B------:R-:W-:Y:S02]  /*8130*/  MOV R247, R198 ;  /* 0x000000c600f77202 */ /* 0x000fe40000000f00 */
[----:B------:R-:W-:-:S07]  /*8140*/  MOV R192, R201 ;  /* 0x000000c900c07202 */ /* 0x000fce0000000f00 */
[----:B------:R-:W-:Y:S05]  /*8150*/  WARPSYNC.COLLECTIVE R200, `(.L_x_4326) ;  /* 0x00000000c8087348 */ /* 0x000fea0003c00000 */
[----:B------:R0:W1:Y:S02]  /*8160*/  SHFL.BFLY P4, R201, R247, R202, R203 ;  /* 0x0c0000caf7c97389 */ /* 0x00006400000800cb */
[----:B01----:R-:W-:Y:S05]  /*8170*/  ENDCOLLECTIVE ;  /* 0x000000000000791b */ /* 0x003fea0003800000 */
.L_x_4326:
[----:B------:R-:W-:Y:S01]  /*8180*/  MOV R193, R201 ;  /* 0x000000c900c17202 */ /* 0x000fe20000000f00 */
[----:B------:R-:W-:Y:S06]  /*8190*/  BRA `(.L_x_4327) ;  /* 0xffffffa000607947 */ /* 0x000fec000383ffff */
.L_x_4328:
        /* <DEDUP_REMOVED lines=14> */
.L_x_5030:


//--------------------- .text._ZN10layer_norm31ln_parallel_residual_bwd_kernelINS_13Kernel_traitsIfffffjLj768ELj1ELj4ELj1ELj16ENS_18Kernel_traits_baseILj768EfffffjLj128EEEEELb0ELb0ELb1EEEvNS_9BwdParamsE --------------------------
	.section	.text._ZN10layer_norm31ln_parallel_residual_bwd_kernelINS_13Kernel_traitsIfffffjLj768ELj1ELj4ELj1ELj16ENS_18Kernel_traits_baseILj768EfffffjLj128EEEEELb0ELb0ELb1EEEvNS_9BwdParamsE,"ax",@progbits
	.align	128
        .global         _ZN10layer_norm31ln_parallel_residual_bwd_kernelINS_13Kernel_traitsIfffffjLj768ELj1ELj4ELj1ELj16ENS_18Kernel_traits_baseILj768EfffffjLj128EEEEELb0ELb0ELb1EEEvNS_9BwdParamsE
        .type           _ZN10layer_norm31ln_parallel_residual_bwd_kernelINS_13Kernel_traitsIfffffjLj768ELj1ELj4ELj1ELj16ENS_18Kernel_traits_baseILj768EfffffjLj128EEEEELb0ELb0ELb1EEEvNS_9BwdParamsE,@function
        .size           _ZN10layer_norm31ln_parallel_residual_bwd_kernelINS_13Kernel_traitsIfffffjLj768ELj1ELj4ELj1ELj16ENS_18Kernel_traits_baseILj768EfffffjLj128EEEEELb0ELb0ELb1EEEvNS_9BwdParamsE,(.L_x_5031 - _ZN10layer_norm31ln_parallel_residual_bwd_kernelINS_13Kernel_traitsIfffffjLj768ELj1ELj4ELj1ELj16ENS_18Kernel_traits_baseILj768EfffffjLj128EEEEELb0ELb0ELb1EEEvNS_9BwdParamsE)
        .other          _ZN10layer_norm31ln_parallel_residual_bwd_kernelINS_13Kernel_traitsIfffffjLj768ELj1ELj4ELj1ELj16ENS_18Kernel_traits_baseILj768EfffffjLj128EEEEELb0ELb0ELb1EEEvNS_9BwdParamsE,@"STO_CUDA_ENTRY STV_DEFAULT"
_ZN10layer_norm31ln_parallel_residual_bwd_kernelINS_13Kernel_traitsIfffffjLj768ELj1ELj4ELj1ELj16ENS_18Kernel_traits_baseILj768EfffffjLj128EEEEELb0ELb0ELb1EEEvNS_9BwdParamsE:
.text._ZN10layer_norm31ln_parallel_residual_bwd_kernelINS_13Kernel_traitsIfffffjLj768ELj1ELj4ELj1ELj16ENS_18Kernel_traits_baseILj768EfffffjLj128EEEEELb0ELb0ELb1EEEvNS_9BwdParamsE:
        /* <DEDUP_REMOVED lines=64> */
[----:B------:R-:W0:Y:S01]  /*0400*/  LDCU.64 UR4, c[0x0][0x438] ;  /* 0x00008700ff0477ac */ /* 0x000e220008000a00 */
[----:B------:R-:W1:Y:S01]  /*0410*/  LDC.64 R2, c[0x0][0x3d0] ;  /* 0x0000f400ff027b82 */ /* 0x000e620000000a00 */
[----:B------:R-:W-:-:S07]  /*0420*/  LOP3.LUT R218, R218, 0x1f, RZ, 0xc0, !PT ;  /* 0x0000001fdada7812 */ /* 0x000fce00078ec0ff */
[----:B------:R-:W2:Y:S01]  /*0430*/  LDC.64 R6, c[0x0][0x3d8] ;  /* 0x0000f600ff067b82 */ /* 0x000ea20000000a00 */
[----:B0-----:R-:W-:Y:S01]  /*0440*/  UISETP.NE.U32.AND UP0, UPT, UR4, URZ, UPT ;  /* 0x000000ff0400728c */ /* 0x001fe2000bf05070 */
[----:B------:R-:W0:Y:S03]  /*0450*/  LDCU.U8 UR4, c[0x0][0x410] ;  /* 0x00008200ff0477ac */ /* 0x000e260008000000 */
[----:B------:R-:W-:Y:S01]  /*0460*/  UISETP.NE.AND.EX UP0, UPT, UR5, URZ, UPT, UP0 ;  /* 0x000000ff0500728c */ /* 0x000fe2000bf05300 */
[----:B-1----:R-:W-:-:S04]  /*0470*/  IMAD.WIDE.U32 R2, R218, 0x10, R2 ;  /* 0x00000010da027825 */ /* 0x002fc800078e0002 */
[----:B------:R-:W-:Y:S01]  /*0480*/  HFMA2 R0, -RZ, RZ, 0, 0 ;  /* 0x00000000ff007431 */ /* 0x000fe200000001ff */
[----:B------:R-:W-:Y:S01]  /*0490*/  BSSY B1, `(.L_x_4331) ;  /* 0x0000537000017945 */ /* 0x000fe20003800000 */
[----:B------:R-:W-:Y:S02]  /*04a0*/  CS2R R4, SRZ ;  /* 0x0000000000047805 */ /* 0x000fe4000001ff00 */
[----:B------:R-:W-:Y:S01]  /*04b0*/  CS2R R8, SRZ ;  /* 0x0000000000087805 */ /* 0x000fe2000001ff00 */
[----:B------:R-:W5:Y:S01]  /*04c0*/  LDG.E.128 R80, desc[UR10][R2.64] ;  /* 0x0000000a02507981 */ /* 0x000f62000c1e1d00 */
[----:B--2---:R-:W-:-:S03]  /*04d0*/  IMAD.WIDE.U32 R6, R218, 0x10, R6 ;  /* 0x00000010da067825 */ /* 0x004fc600078e0006 */
[----:B------:R-:W5:Y:S01]  /*04e0*/  LDG.E.128 R76, desc[UR10][R2.64+0x200] ;  /* 0x0002000a024c7981 */ /* 0x000f62000c1e1d00 */
[----:B0-----:R-:W-:-:S03]  /*04f0*/  UISETP.NE.AND UP1, UPT, UR4, URZ, UPT ;  /* 0x000000ff0400728c */ /* 0x001fc6000bf25270 */
        /* <DEDUP_REMOVED lines=55> */
[----:B------:R-:W-:Y:S02]  /*0870*/  PLOP3.LUT P3, PT, PT, PT, UP1, 0x80, 0x8 ;  /* 0x000000000008781c */ /* 0x000fe40003f6f018 */
[----:B------:R-:W-:Y:S02]  /*0880*/  PLOP3.LUT P2, PT, PT, PT, UP0, 0x80, 0x8 ;  /* 0x000000000008781c */ /* 0x000fe40003f4f008 */
[----:B------:R-:W-:-:S11]  /*0890*/  MOV R217, RZ ;  /* 0x000000ff00d97202 */ /* 0x000fd60000000f00 */
.L_x_4381:
        /* <DEDUP_REMOVED lines=17> */
[C-C-:B---3--:R-:W-:Y:S02]  /*09b0*/  IMAD.WIDE.U32 R128, R222.reuse, 0x10, R152.reuse ;  /* 0x00000010de807825 */ /* 0x148fe400078e0098 */
[----:B------:R1:W3:Y:S02]  /*09c0*/  LDG.E R219, desc[UR10][R116.64] ;  /* 0x0000000a74db7981 */ /* 0x0002e4000c1e1900 */
[----:B------:R-:W-:Y:S02]  /*09d0*/  IMAD.WIDE.U32 R140, R221, 0x10, R152 ;  /* 0x00000010dd8c7825 */ /* 0x000fe400078e0098 */
[----:B------:R-:W3:Y:S02]  /*09e0*/  LDG.E.128 R128, desc[UR10][R128.64] ;  /* 0x0000000a80807981 */ /* 0x000ee4000c1e1d00 */
[----:B0-----:R-:W-:-:S02]  /*09f0*/  IMAD.WIDE.U32 R124, R222, 0x10, R154 ;  /* 0x00000010de7c7825 */ /* 0x001fc400078e009a */
[----:B------:R-:W3:Y:S02]  /*0a00*/  LDG.E.128 R140, desc[UR10][R140.64] ;  /* 0x0000000a8c8c7981 */ /* 0x000ee4000c1e1d00 */
[----:B------:R-:W-:Y:S02]  /*0a10*/  IMAD.WIDE.U32 R136, R221, 0x10, R154 ;  /* 0x00000010dd887825 */ /* 0x000fe400078e009a */
[----:B------:R-:W3:Y:S04]  /*0a20*/  LDG.E.128 R124, desc[UR10][R124.64] ;  /* 0x0000000a7c7c7981 */ /* 0x000ee8000c1e1d00 */
[----:B------:R-:W3:Y:S01]  /*0a30*/  LDG.E.128 R136, desc[UR10][R136.64] ;  /* 0x0000000a88887981 */ /* 0x000ee2000c1e1d00 */
[----:B------:R-:W-:-:S05]  /*0a40*/  IADD3 R220, PT, PT, R222, 0x40, RZ ;  /* 0x00000040dedc7810 */ /* 0x000fca0007ffe0ff */
[----:B------:R-:W-:-:S04]  /*0a50*/  IMAD.WIDE.U32 R144, R220, 0x10, R250 ;  /* 0x00000010dc907825 */ /* 0x000fc800078e00fa */
[C---:B-1----:R-:W-:Y:S02]  /*0a60*/  IMAD.WIDE.U32 R116, R220.reuse, 0x10, R152 ;  /* 0x00000010dc747825 */ /* 0x042fe400078e0098 */
        /* <DEDUP_REMOVED lines=14> */
[----:B------:R-:W-:Y:S01]  /*0b50*/  FMUL.FTZ R228, R219, R234 ;  /* 0x000000eadbe47220 */ /* 0x000fe20000410000 */
[----:B-----5:R-:W-:Y:S01]  /*0b60*/  FMUL.FTZ R120, R59, R131 ;  /* 0x000000833b787220 */ /* 0x020fe20000410000 */
[C---:B------:R-:W-:Y:S01]  /*0b70*/  FADD.FTZ R234, -R224.reuse, R133 ;  /* 0x00000085e0ea7221 */ /* 0x040fe20000010100 */
[----:B------:R-:W-:Y:S02]  /*0b80*/  FMUL.FTZ R236, R219, R132 ;  /* 0x00000084dbec7220 */ /* 0x000fe40000410000 */
[----:B------:R-:W0:Y:S01]  /*0b90*/  @P2 LDC.64 R132, c[0x0][0x438] ;  /* 0x00010e00ff842b82 */ /* 0x000e220000000a00 */
[----:B------:R-:W-:Y:S01]  /*0ba0*/  FFMA.FTZ R235, R83, R127, R120 ;  /* 0x0000007f53eb7223 */ /* 0x000fe20000010078 */
[----:B------:R-:W-:Y:S01]  /*0bb0*/  FMUL.FTZ R120, R53, R141 ;  /* 0x0000008d35787220 */ /* 0x000fe20000410000 */
[----:B------:R-:W-:-:S03]  /*0bc0*/  FADD.FTZ R122, -R224, R122 ;  /* 0x0000007ae07a7221 */ /* 0x000fc60000010100 */
[----:B------:R-:W-:Y:S01]  /*0bd0*/  FFMA.FTZ R239, R77, R137, R120 ;  /* 0x000000894def7223 */ /* 0x000fe20000010078 */
[----:B------:R-:W-:-:S04]  /*0be0*/  IMAD.WIDE.U32 R120, R223, 0x10, R250 ;  /* 0x00000010df787825 */ /* 0x000fc800078e00fa */
[----:B------:R-:W-:Y:S01]  /*0bf0*/  FMUL.FTZ R229, R56, R128 ;  /* 0x0000008038e57220 */ /* 0x000fe20000410000 */
[----:B------:R-:W-:Y:S01]  /*0c00*/  FMUL.FTZ R232, R57, R129 ;  /* 0x0000008139e87220 */ /* 0x000fe20000410000 */
[----:B------:R-:W-:Y:S01]  /*0c10*/  FMUL.FTZ R230, R219, R122 ;  /* 0x0000007adbe67220 */ /* 0x000fe20000410000 */
[C---:B------:R-:W-:Y:S01]  /*0c20*/  FADD.FTZ R215, R124.reuse, R215 ;  /* 0x000000d77cd77221 */ /* 0x040fe20000010000 */
[----:B------:R-:W-:Y:S01]  /*0c30*/  FFMA.FTZ R217, R124, R226, R217 ;  /* 0x000000e27cd97223 */ /* 0x000fe200000100d9 */
[----:B------:R-:W2:Y:S01]  /*0c40*/  LDG.E.128 R120, desc[UR10][R120.64] ;  /* 0x0000000a78787981 */ /* 0x000ea2000c1e1d00 */
[----:B------:R-:W-:Y:S01]  /*0c50*/  FFMA.FTZ R229, R80, R124, R229 ;  /* 0x0000007c50e57223 */ /* 0x000fe200000100e5 */
[C---:B------:R-:W-:Y:S01]  /*0c60*/  FADD.FTZ R212, R125.reuse, R212 ;  /* 0x000000d47dd47221 */ /* 0x040fe20000010000 */
[----:B------:R-:W-:Y:S01]  /*0c70*/  FFMA.FTZ R214, R125, R225, R214 ;  /* 0x000000e17dd67223 */ /* 0x000fe200000100d6 */
[----:B------:R-:W-:Y:S01]  /*0c80*/  FFMA.FTZ R232, R81, R125, R232 ;  /* 0x0000007d51e87223 */ /* 0x000fe200000100e8 */
[----:B------:R-:W-:-:S04]  /*0c90*/  IMAD.WIDE.U32 R124, R223, 0x10, R152 ;  /* 0x00000010df7c7825 */ /* 0x000fc800078e0098 */
[----:B------:R-:W-:Y:S01]  /*0ca0*/  FMUL.FTZ R233, R58, R130 ;  /* 0x000000823ae97220 */ /* 0x000fe20000410000 */
[C---:B------:R-:W-:Y:S01]  /*0cb0*/  FADD.FTZ R211, R128.reuse, R211 ;  /* 0x000000d380d37221 */ /* 0x040fe20000010000 */
[----:B------:R-:W-:Y:S01]  /*0cc0*/  FFMA.FTZ R213, R128, R226, R213 ;  /* 0x000000e280d57223 */ /* 0x000fe200000100d5 */
[C---:B------:R-:W-:Y:S01]  /*0cd0*/  FADD.FTZ R208, R129.reuse, R208 ;  /* 0x000000d081d07221 */ /* 0x040fe20000010000 */
[----:B------:R-:W-:Y:S01]  /*0ce0*/  FFMA.FTZ R210, R129, R225, R210 ;  /* 0x000000e181d27223 */ /* 0x000fe200000100d2 */
[C---:B------:R-:W-:Y:S01]  /*0cf0*/  FADD.FTZ R207, R126.reuse, R207 ;  /* 0x000000cf7ecf7221 */ /* 0x040fe20000010000 */
[----:B------:R-:W-:Y:S01]  /*0d00*/  FFMA.FTZ R209, R126, R230, R209 ;  /* 0x000000e67ed17223 */ /* 0x000fe200000100d1 */
[----:B------:R-:W-:Y:S01]  /*0d10*/  FFMA.FTZ R233, R82, R126, R233 ;  /* 0x0000007e52e97223 */ /* 0x000fe200000100e9 */
[C---:B------:R-:W-:Y:S01]  /*0d20*/  FADD.FTZ R204, R127.reuse, R204 ;  /* 0x000000cc7fcc7221 */ /* 0x040fe20000010000 */
[----:B------:R-:W-:Y:S01]  /*0d30*/  FFMA.FTZ R206, R127, R228, R206 ;  /* 0x000000e47fce7223 */ /* 0x000fe200000100ce */
[----:B------:R-:W-:Y:S01]  /*0d40*/  IMAD.WIDE.U32 R128, R223, 0x10, R154 ;  /* 0x00000010df807825 */ /* 0x000fe200078e009a */
[----:B------:R-:W3:Y:S03]  /*0d50*/  LDG.E.128 R124, desc[UR10][R124.64] ;  /* 0x0000000a7c7c7981 */ /* 0x000ee6000c1e1d00 */
[----:B------:R-:W-:Y:S01]  /*0d60*/  FADD.FTZ R134, -R224, R134 ;  /* 0x00000086e0867221 */ /* 0x000fe20000010100 */
[C---:B------:R-:W-:Y:S01]  /*0d70*/  FADD.FTZ R203, R130.reuse, R203 ;  /* 0x000000cb82cb7221 */ /* 0x040fe20000010000 */
[----:B------:R-:W-:Y:S01]  /*0d80*/  FFMA.FTZ R205, R130, R230, R205 ;  /* 0x000000e682cd7223 */ /* 0x000fe200000100cd */
[C---:B------:R-:W-:Y:S01]  /*0d90*/  FADD.FTZ R200, R131.reuse, R200 ;  /* 0x000000c883c87221 */ /* 0x040fe20000010000 */
[----:B------:R-:W-:Y:S01]  /*0da0*/  FFMA.FTZ R202, R131, R228, R202 ;  /* 0x000000e483ca7223 */ /* 0x000fe200000100ca */
[----:B------:R-:W-:Y:S01]  /*0db0*/  FADD.FTZ R144, -R224, R144 ;  /* 0x00000090e0907221 */ /* 0x000fe20000010100 */
[----:B------:R-:W-:Y:S01]  /*0dc0*/  FMUL.FTZ R238, R219, R134 ;  /* 0x00000086dbee7220 */ /* 0x000fe20000410000 */
[----:B------:R-:W4:Y:S01]  /*0dd0*/  LDG.E.128 R128, desc[UR10][R128.64] ;  /* 0x0000000a80807981 */ /* 0x000f22000c1e1d00 */
[----:B0-----:R-:W-:-:S04]  /*0de0*/  @P2 IMAD.WIDE.U32 R246, R222, 0x10, R132 ;  /* 0x00000010def62825 */ /* 0x001fc800078e0084 */
[----:B------:R-:W-:Y:S01]  /*0df0*/  FMUL.FTZ R134, R55, R143 ;  /* 0x0000008f37867220 */ /* 0x000fe20000410000 */
[----:B------:R-:W-:Y:S01]  /*0e00*/  FMUL.FTZ R240, R219, R144 ;  /* 0x00000090dbf07220 */ /* 0x000fe20000410000 */
[----:B------:R-:W-:-:S04]  /*0e10*/  IMAD.WIDE.U32 R132, R227, 0x10, R250 ;  /* 0x00000010e3847825 */ /* 0x000fc800078e00fa */
[----:B------:R-:W-:Y:S01]  /*0e20*/  FMUL.FTZ R237, R52, R140 ;  /* 0x0000008c34ed7220 */ /* 0x000fe20000410000 */
[----:B------:R-:W-:Y:S01]  /*0e30*/  FMUL.FTZ R234, R219, R234 ;  /* 0x000000eadbea7220 */ /* 0x000fe20000410000 */
[----:B------:R-:W-:Y:S01]  /*0e40*/  FADD.FTZ R242, -R224, R135 ;  /* 0x00000087e0f27221 */ /* 0x000fe20000010100 */
[----:B------:R-:W-:Y:S01]  /*0e50*/  FFMA.FTZ R245, R79, R139, R134 ;  /* 0x0000008b4ff57223 */ /* 0x000fe20000010086 */
[----:B------:R-:W-:Y:S01]  /*0e60*/  FMUL.FTZ R243, R48, R116 ;  /* 0x0000007430f37220 */ /* 0x000fe20000410000 */
[----:B------:R-:W-:Y:S01]  /*0e70*/  FADD.FTZ R244, -R224, R145 ;  /* 0x00000091e0f47221 */ /* 0x000fe20000010100 */
[C---:B------:R-:W-:Y:S01]  /*0e80*/  FADD.FTZ R179, R116.reuse, R179 ;  /* 0x000000b374b37221 */ /* 0x040fe20000010000 */
[----:B------:R-:W-:Y:S01]  /*0e90*/  FFMA.FTZ R181, R116, R240, R181 ;  /* 0x000000f074b57223 */ /* 0x000fe200000100b5 */
[----:B------:R-:W4:Y:S01]  /*0ea0*/  LDG.E.128 R132, desc[UR10][R132.64] ;  /* 0x0000000a84847981 */ /* 0x000f22000c1e1d00 */
[----:B------:R-:W-:Y:S01]  /*0eb0*/  FMUL.FTZ R116, R49, R117 ;  /* 0x0000007531747220 */ /* 0x000fe20000410000 */
[C---:B------:R-:W-:Y:S01]  /*0ec0*/  FADD.FTZ R199, R136.reuse, R199 ;  /* 0x000000c788c77221 */ /* 0x040fe20000010000 */
[----:B------:R-:W-:Y:S01]  /*0ed0*/  FFMA.FTZ R201, R136, R236, R201 ;  /* 0x000000ec88c97223 */ /* 0x000fe200000100c9 */
[----:B------:R-:W-:Y:S01]  /*0ee0*/  FFMA.FTZ R237, R76, R136, R237 ;  /* 0x000000884ced7223 */ /* 0x000fe200000100ed */
[C---:B------:R-:W-:Y:S01]  /*0ef0*/  FADD.FTZ R196, R137.reuse, R196 ;  /* 0x000000c489c47221 */ /* 0x040fe20000010000 */
[----:B------:R-:W-:Y:S01]  /*0f00*/  FFMA.FTZ R198, R137, R234, R198 ;  /* 0x000000ea89c67223 */ /* 0x000fe200000100c6 */
[----:B------:R-:W-:-:S04]  /*0f10*/  IMAD.WIDE.U32 R136, R227, 0x10, R152 ;  /* 0x00000010e3887825 */ /* 0x000fc800078e0098 */
[----:B------:R-:W-:Y:S01]  /*0f20*/  FMUL.FTZ R241, R54, R142 ;  /* 0x0000008e36f17220 */ /* 0x000fe20000410000 */
[C---:B------:R-:W-:Y:S01]  /*0f30*/  FMUL.FTZ R242, R219.reuse, R242 ;  /* 0x000000f2dbf27220 */ /* 0x040fe20000410000 */
[----:B------:R0:W5:Y:S01]  /*0f40*/  @P2 LDG.E.128 R84, desc[UR10][R246.64] ;  /* 0x0000000af6542981 */ /* 0x000162000c1e1d00 */
[----:B------:R-:W-:Y:S01]  /*0f50*/  FMUL.FTZ R244, R219, R244 ;  /* 0x000000f4dbf47220 */ /* 0x000fe20000410000 */
[----:B------:R-:W-:Y:S01]  /*0f60*/  FADD.FTZ R146, -R224, R146 ;  /* 0x00000092e0927221 */ /* 0x000fe20000010100 */
[----:B------:R-:W-:-:S04]  /*0f70*/  IMAD.WIDE.U32 R144, R231, 0x10, R250 ;  /* 0x00000010e7907825 */ /* 0x000fc800078e00fa */
[C---:B------:R-:W-:Y:S01]  /*0f80*/  FADD.FTZ R195, R140.reuse, R195 ;  /* 0x000000c38cc37221 */ /* 0x040fe20000010000 */
[----:B------:R-:W-:Y:S01]  /*0f90*/  FFMA.FTZ R197, R140, R236, R197 ;  /* 0x000000ec8cc57223 */ /* 0x000fe200000100c5 */
[C---:B------:R-:W-:Y:S01]  /*0fa0*/  FADD.FTZ R192, R141.reuse, R192 ;  /* 0x000000c08dc07221 */ /* 0x040fe20000010000 */
[----:B------:R-:W-:Y:S01]  /*0fb0*/  FFMA.FTZ R194, R141, R234, R194 ;  /* 0x000000ea8dc27223 */ /* 0x000fe200000100c2 */
[----:B------:R-:W-:-:S04]  /*0fc0*/  IMAD.WIDE.U32 R140, R227, 0x10, R154 ;  /* 0x00000010e38c7825 */ /* 0x000fc800078e009a */
[----:B0-----:R-:W-:Y:S01]  /*0fd0*/  FFMA.FTZ R247, R73, R149, R116 ;  /* 0x0000009549f77223 */ /* 0x001fe20000010074 */
[----:B------:R-:W-:Y:S01]  /*0fe0*/  FADD.FTZ R116, -R224, R147 ;  /* 0x00000093e0747221 */ /* 0x000fe20000010100 */
[C---:B------:R-:W-:Y:S01]  /*0ff0*/  FADD.FTZ R191, R138.reuse, R191 ;  /* 0x000000bf8abf7221 */ /* 0x040fe20000010000 */
[----:B------:R-:W-:Y:S01]  /*1000*/  FFMA.FTZ R193, R138, R238, R193 ;  /* 0x000000ee8ac17223 */ /* 0x000fe200000100c1 */
        /* <DEDUP_REMOVED lines=8> */
[----:B------:R-:W4:Y:S01]  /*1090*/  LDG.E.128 R136, desc[UR10][R136.64] ;  /* 0x0000000a88887981 */ /* 0x000f22000c1e1d00 */
[----:B------:R-:W-:Y:S01]  /*10a0*/  FMUL.FTZ R246, R219, R146 ;  /* 0x00000092dbf67220 */ /* 0x000fe20000410000 */
[----:B------:R-:W-:-:S04]  /*10b0*/  IMAD.WIDE.U32 R148, R231, 0x10, R152 ;  /* 0x00000010e7947825 */ /* 0x000fc800078e0098 */
[----:B------:R-:W-:Y:S01]  /*10c0*/  FMUL.FTZ R249, R50, R118 ;  /* 0x0000007632f97220 */ /* 0x000fe20000410000 */
[----:B------:R-:W-:Y:S01]  /*10d0*/  FMUL.FTZ R250, R219, R116 ;  /* 0x00000074dbfa7220 */ /* 0x000fe20000410000 */
[----:B------:R-:W-:Y:S01]  /*10e0*/  FMUL.FTZ R252, R51, R119 ;  /* 0x0000007733fc7220 */ /* 0x000fe20000410000 */
[----:B------:R-:W4:Y:S01]  /*10f0*/  LDG.E.128 R144, desc[UR10][R144.64] ;  /* 0x0000000a90907981 */ /* 0x000f22000c1e1d00 */
[C---:B------:R-:W-:Y:S01]  /*1100*/  FADD.FTZ R187, R142.reuse, R187 ;  /* 0x000000bb8ebb7221 */ /* 0x040fe20000010000 */
[----:B------:R-:W-:Y:S01]  /*1110*/  FFMA.FTZ R189, R142, R238, R189 ;  /* 0x000000ee8ebd7223 */ /* 0x000fe200000100bd */
[C---:B------:R-:W-:Y:S01]  /*1120*/  FADD.FTZ R184, R143.reuse, R184 ;  /* 0x000000b88fb87221 */ /* 0x040fe20000010000 */
[----:B------:R-:W-:Y:S01]  /*1130*/  FFMA.FTZ R186, R143, R242, R186 ;  /* 0x000000f28fba7223 */ /* 0x000fe200000100ba */
[----:B------:R-:W-:Y:S01]  /*1140*/  IMAD.WIDE.U32 R154, R231, 0x10, R154 ;  /* 0x00000010e79a7825 */ /* 0x000fe200078e009a */
[----:B------:R-:W4:Y:S03]  /*1150*/  LDG.E.128 R140, desc[UR10][R140.64] ;  /* 0x0000000a8c8c7981 */ /* 0x000f26000c1e1d00 */
[C---:B------:R-:W-:Y:S01]  /*1160*/  FADD.FTZ R175, R150.reuse, R175 ;  /* 0x000000af96af7221 */ /* 0x040fe20000010000 */
[----:B------:R-:W-:Y:S01]  /*1170*/  FFMA.FTZ R177, R150, R246, R177 ;  /* 0x000000f696b17223 */ /* 0x000fe200000100b1 */
[----:B------:R-:W-:Y:S01]  /*1180*/  FFMA.FTZ R249, R74, R150, R249 ;  /* 0x000000964af97223 */ /* 0x000fe200000100f9 */
[C---:B------:R-:W-:Y:S01]  /*1190*/  FADD.FTZ R172, R151.reuse, R172 ;  /* 0x000000ac97ac7221 */ /* 0x040fe20000010000 */
[----:B------:R-:W-:Y:S01]  /*11a0*/  FFMA.FTZ R174, R151, R250, R174 ;  /* 0x000000fa97ae7223 */ /* 0x000fe200000100ae */
[----:B------:R-:W-:Y:S01]  /*11b0*/  FFMA.FTZ R252, R75, R151, R252 ;  /* 0x000000974bfc7223 */ /* 0x000fe200000100fc */
        /* <DEDUP_REMOVED lines=21> */
[C---:B--2---:R-:W-:Y:S01]  /*1310*/  FADD.FTZ R120, -R224.reuse, R120 ;  /* 0x00000078e0787221 */ /* 0x044fe20000010100 */
[----:B------:R-:W-:-:S03]  /*1320*/  FADD.FTZ R118, -R224, R121 ;  /* 0x00000079e0767221 */ /* 0x000fc60000010100 */
[C---:B------:R-:W-:Y:S01]  /*1330*/  FMUL.FTZ R248, R219.reuse, R120 ;  /* 0x00000078dbf87220 */ /* 0x040fe20000410000 */
[----:B------:R-:W-:Y:S01]  /*1340*/  FADD.FTZ R122, -R224, R122 ;  /* 0x0000007ae07a7221 */ /* 0x000fe20000010100 */
[----:B---3--:R-:W-:Y:S01]  /*1350*/  FMUL.FTZ R251, R44, R124 ;  /* 0x0000007c2cfb7220 */ /* 0x008fe20000410000 */
[C---:B------:R-:W-:Y:S01]  /*1360*/  FADD.FTZ R13, R124.reuse, R13 ;  /* 0x0000000d7c0d7221 */ /* 0x040fe20000010000 */
[----:B------:R-:W-:Y:S01]  /*1370*/  FFMA.FTZ R25, R124, R248, R25 ;  /* 0x000000f87c197223 */ /* 0x000fe20000010019 */
[----:B------:R-:W-:Y:S01]  /*1380*/  FMUL.FTZ R124, R219, R118 ;  /* 0x00000076db7c7220 */ /* 0x000fe20000410000 */
[----:B0-----:R-:W-:Y:S01]  /*1390*/  FMUL.FTZ R116, R45, R125 ;  /* 0x0000007d2d747220 */ /* 0x001fe20000410000 */
[----:B------:R-:W-:Y:S01]  /*13a0*/  FMUL.FTZ R122, R219, R122 ;  /* 0x0000007adb7a7220 */ /* 0x000fe20000410000 */
[C---:B----4-:R-:W-:Y:S01]  /*13b0*/  FADD.FTZ R158, R129.reuse, R158 ;  /* 0x0000009e819e7221 */ /* 0x050fe20000010000 */
[-C--:B------:R-:W-:Y:S01]  /*13c0*/  FFMA.FTZ R170, R129, R124.reuse, R170 ;  /* 0x0000007c81aa7223 */ /* 0x080fe200000100aa */
[----:B------:R-:W-:Y:S01]  /*13d0*/  FFMA.FTZ R129, R69, R129, R116 ;  /* 0x0000008145817223 */ /* 0x000fe20000010074 */
[----:B------:R-:W-:Y:S01]  /*13e0*/  FADD.FTZ R116, -R224, R123 ;  /* 0x0000007be0747221 */ /* 0x000fe20000010100 */
[C---:B------:R-:W-:Y:S01]  /*13f0*/  FADD.FTZ R10, R125.reuse, R10 ;  /* 0x0000000a7d0a7221 */ /* 0x040fe20000010000 */
[----:B------:R-:W-:Y:S01]  /*1400*/  FFMA.FTZ R24, R125, R124, R24 ;  /* 0x0000007c7d187223 */ /* 0x000fe20000010018 */
[----:B------:R-:W-:Y:S01]  /*1410*/  FMUL.FTZ R125, R46, R126 ;  /* 0x0000007e2e7d7220 */ /* 0x000fe20000410000 */
[C---:B------:R-:W-:Y:S01]  /*1420*/  FADD.FTZ R11, R126.reuse, R11 ;  /* 0x0000000b7e0b7221 */ /* 0x040fe20000010000 */
[----:B------:R-:W-:Y:S01]  /*1430*/  FFMA.FTZ R23, R126, R122, R23 ;  /* 0x0000007a7e177223 */ /* 0x000fe20000010017 */
[----:B------:R-:W-:Y:S01]  /*1440*/  FMUL.FTZ R126, R219, R116 ;  /* 0x00000074db7e7220 */ /* 0x000fe20000410000 */
[----:B------:R-:W-:Y:S01]  /*1450*/  FMUL.FTZ R116, R47, R127 ;  /* 0x0000007f2f747220 */ /* 0x000fe20000410000 */
[C---:B------:R-:W-:Y:S01]  /*1460*/  FADD.FTZ R156, R131.reuse, R156 ;  /* 0x0000009c839c7221 */ /* 0x040fe20000010000 */
[----:B------:R-:W-:Y:S01]  /*1470*/  FADD.FTZ R132, -R224, R132 ;  /* 0x00000084e0847221 */ /* 0x000fe20000010100 */
[----:B------:R-:W-:Y:S01]  /*1480*/  FFMA.FTZ R168, R131, R126, R168 ;  /* 0x0000007e83a87223 */ /* 0x000fe200000100a8 */
[----:B------:R-:W-:Y:S01]  /*1490*/  FFMA.FTZ R131, R71, R131, R116 ;  /* 0x0000008347837223 */ /* 0x000fe20000010074 */
[C---:B------:R-:W-:Y:S01]  /*14a0*/  FADD.FTZ R35, R130.reuse, R35 ;  /* 0x0000002382237221 */ /* 0x040fe20000010000 */
[----:B------:R-:W-:Y:S01]  /*14b0*/  FMUL.FTZ R123, R219, R132 ;  /* 0x00000084db7b7220 */ /* 0x000fe20000410000 */
[----:B------:R-:W-:Y:S01]  /*14c0*/  FFMA.FTZ R167, R130, R122, R167 ;  /* 0x0000007a82a77223 */ /* 0x000fe200000100a7 */
[----:B------:R-:W-:Y:S01]  /*14d0*/  FFMA.FTZ R125, R70, R130, R125 ;  /* 0x00000082467d7223 */ /* 0x000fe2000001007d */
[C---:B------:R-:W-:Y:S01]  /*14e0*/  FADD.FTZ R116, -R224.reuse, R133 ;  /* 0x00000085e0747221 */ /* 0x040fe20000010100 */
[C---:B------:R-:W-:Y:S01]  /*14f0*/  FADD.FTZ R132, -R224.reuse, R135 ;  /* 0x00000087e0847221 */ /* 0x040fe20000010100 */
[----:B------:R-:W-:Y:S01]  /*1500*/  FADD.FTZ R130, -R224, R134 ;  /* 0x00000086e0827221 */ /* 0x000fe20000010100 */
[C---:B------:R-:W-:Y:S01]  /*1510*/  FADD.FTZ R8, R127.reuse, R8 ;  /* 0x000000087f087221 */ /* 0x040fe20000010000 */
[----:B------:R-:W-:Y:S01]  /*1520*/  FFMA.FTZ R22, R127, R126, R22 ;  /* 0x0000007e7f167223 */ /* 0x000fe20000010016 */
[C---:B------:R-:W-:Y:S01]  /*1530*/  FMUL.FTZ R127, R219.reuse, R116 ;  /* 0x00000074db7f7220 */ /* 0x040fe20000410000 */
[C---:B------:R-:W-:Y:S01]  /*1540*/  FMUL.FTZ R132, R219.reuse, R132 ;  /* 0x00000084db847220 */ /* 0x040fe20000410000 */
[----:B------:R-:W-:Y:S01]  /*1550*/  FMUL.FTZ R130, R219, R130 ;  /* 0x00000082db827220 */ /* 0x000fe20000410000 */
[C---:B------:R-:W-:Y:S01]  /*1560*/  FADD.FTZ R157, R128.reuse, R157 ;  /* 0x0000009d809d7221 */ /* 0x040fe20000010000 */
[----:B------:R-:W-:Y:S01]  /*1570*/  FFMA.FTZ R169, R128, R248, R169 ;  /* 0x000000f880a97223 */ /* 0x000fe200000100a9 */
[----:B------:R-:W-:Y:S01]  /*1580*/  FFMA.FTZ R251, R68, R128, R251 ;  /* 0x0000008044fb7223 */ /* 0x000fe200000100fb */
[----:B------:R-:W-:Y:S01]  /*1590*/  FADD.FTZ R9, R136, R9 ;  /* 0x0000000988097221 */ /* 0x000fe20000010000 */
[----:B------:R-:W-:Y:S01]  /*15a0*/  FMUL.FTZ R117, R40, R136 ;  /* 0x0000008828757220 */ /* 0x000fe20000410000 */
[----:B------:R-:W-:Y:S01]  /*15b0*/  FFMA.FTZ R21, R136, R123, R21 ;  /* 0x0000007b88157223 */ /* 0x000fe20000010015 */
[----:B------:R-:W-:Y:S01]  /*15c0*/  FMUL.FTZ R116, R43, R139 ;  /* 0x0000008b2b747220 */ /* 0x000fe20000410000 */
[----:B------:R-:W-:Y:S01]  /*15d0*/  FADD.FTZ R7, R138, R7 ;  /* 0x000000078a077221 */ /* 0x000fe20000010000 */
[----:B------:R-:W-:Y:S01]  /*15e0*/  FADD.FTZ R6, R137, R6 ;  /* 0x0000000689067221 */ /* 0x000fe20000010000 */
[----:B------:R-:W-:Y:S01]  /*15f0*/  FADD.FTZ R136, -R224, R145 ;  /* 0x00000091e0887221 */ /* 0x000fe20000010100 */
[----:B------:R-:W-:Y:S01]  /*1600*/  FMUL.FTZ R133, R42, R138 ;  /* 0x0000008a2a857220 */ /* 0x000fe20000410000 */
[----:B------:R-:W-:Y:S01]  /*1610*/  FFMA.FTZ R19, R138, R130, R19 ;  /* 0x000000828a137223 */ /* 0x000fe20000010013 */
[C---:B------:R-:W-:Y:S01]  /*1620*/  FADD.FTZ R138, -R224.reuse, R147 ;  /* 0x00000093e08a7221 */ /* 0x040fe20000010100 */
[----:B------:R-:W-:Y:S01]  /*1630*/  FMUL.FTZ R136, R219, R136 ;  /* 0x00000088db887220 */ /* 0x000fe20000410000 */
[----:B------:R-:W-:Y:S01]  /*1640*/  FADD.FTZ R146, -R224, R146 ;  /* 0x00000092e0927221 */ /* 0x000fe20000010100 */
[C---:B------:R-:W-:Y:S01]  /*1650*/  FADD.FTZ R32, R143.reuse, R32 ;  /* 0x000000208f207221 */ /* 0x040fe20000010000 */
[----:B------:R-:W-:Y:S01]  /*1660*/  FFMA.FTZ R164, R143, R132, R164 ;  /* 0x000000848fa47223 */ /* 0x000fe200000100a4 */
[----:B------:R-:W-:Y:S01]  /*1670*/  FFMA.FTZ R143, R67, R143, R116 ;  /* 0x0000008f438f7223 */ /* 0x000fe20000010074 */
[----:B------:R-:W-:Y:S01]  /*1680*/  FMUL.FTZ R138, R219, R138 ;  /* 0x0000008adb8a7220 */ /* 0x000fe20000410000 */
[----:B------:R-:W-:Y:S01]  /*1690*/  FADD.FTZ R33, R140, R33 ;  /* 0x000000218c217221 */ /* 0x000fe20000010000 */
[C---:B------:R-:W-:Y:S01]  /*16a0*/  FADD.FTZ R12, R119.reuse, R12 ;  /* 0x0000000c770c7221 */ /* 0x040fe20000010000 */
[----:B------:R-:W-:Y:S01]  /*16b0*/  FFMA.FTZ R26, R119, R250, R26 ;  /* 0x000000fa771a7223 */ /* 0x000fe2000001001a */
[C---:B------:R-:W-:Y:S01]  /*16c0*/  FADD.FTZ R30, R153.reuse, R30 ;  /* 0x0000001e991e7221 */ /* 0x040fe20000010000 */
[----:B------:R-:W-:Y:S01]  /*16d0*/  FFMA.FTZ R162, R153, R136, R162 ;  /* 0x0000008899a27223 */ /* 0x000fe200000100a2 */
[----:B------:R-:W-:Y:S01]  /*16e0*/  FADD.FTZ R28, R155, R28 ;  /* 0x0000001c9b1c7221 */ /* 0x000fe20000010000 */
[----:B------:R-:W-:Y:S01]  /*16f0*/  FADD.FTZ R27, R154, R27 ;  /* 0x0000001b9a1b7221 */ /* 0x000fe20000010000 */
[----:B------:R-:W-:Y:S01]  /*1700*/  FMUL.FTZ R116, R37, R149 ;  /* 0x0000009525747220 */ /* 0x000fe20000410000 */
[----:B------:R-:W-:Y:S01]  /*1710*/  FFMA.FTZ R165, R140, R123, R165 ;  /* 0x0000007b8ca57223 */ /* 0x000fe200000100a5 */
[----:B------:R-:W0:Y:S02]  /*1720*/  LDC.64 R120, c[0x0][0x438] ;  /* 0x00010e00ff787b82 */ /* 0x000e240000000a00 */
[----:B------:R-:W-:Y:S01]  /*1730*/  FFMA.FTZ R153, R61, R153, R116 ;  /* 0x000000993d997223 */ /* 0x000fe20000010074 */
[----:B------:R-:W-:Y:S01]  /*1740*/  FMUL.FTZ R116, R39, R151 ;  /* 0x0000009727747220 */ /* 0x000fe20000410000 */
[----:B------:R-:W-:Y:S01]  /*1750*/  FMUL.FTZ R128, R41, R137 ;  /* 0x0000008929807220 */ /* 0x000fe20000410000 */
[----:B------:R-:W-:Y:S01]  /*1760*/  FFMA.FTZ R20, R137, R127, R20 ;  /* 0x0000007f89147223 */ /* 0x000fe20000010014 */
[----:B------:R-:W-:Y:S01]  /*1770*/  FFMA.FTZ R140, R64, R140, R117 ;  /* 0x0000008c408c7223 */ /* 0x000fe20000010075 */
[----:B------:R-:W-:Y:S01]  /*1780*/  FMUL.FTZ R137, R219, R146 ;  /* 0x00000092db897220 */ /* 0x000fe20000410000 */
[----:B------:R-:W-:Y:S01]  /*1790*/  FFMA.FTZ R160, R155, R138, R160 ;  /* 0x0000008a9ba07223 */ /* 0x000fe200000100a0 */
[----:B------:R-:W-:Y:S01]  /*17a0*/  FMUL.FTZ R117, R38, R150 ;  /* 0x0000009626757220 */ /* 0x000fe20000410000 */
[----:B------:R-:W-:Y:S01]  /*17b0*/  FFMA.FTZ R155, R63, R155, R116 ;  /* 0x0000009b3f9b7223 */ /* 0x000fe20000010074 */
[----:B------:R-:W-:Y:S01]  /*17c0*/  FFMA.FTZ R116, R226, R229, RZ ;  /* 0x000000e5e2747223 */ /* 0x000fe200000100ff */
[----:B------:R-:W-:Y:S01]  /*17d0*/  FADD.FTZ R119, RZ, R229 ;  /* 0x000000e5ff777221 */ /* 0x000fe20000010000 */
        /* <DEDUP_REMOVED lines=32> */
[----:B------:R-:W-:Y:S02]  /*19e0*/  FFMA.FTZ R128, R65, R141, R128 ;  /* 0x0000008d41807223 */ /* 0x000fe40000010080 */
[----:B------:R-:W-:Y:S01]  /*19f0*/  FFMA.FTZ R116, R123, R140, R118 ;  /* 0x0000008c7b747223 */ /* 0x000fe20000010076 */
[----:B------:R-:W-:Y:S01]  /*1a00*/  FADD.FTZ R119, R140, R117 ;  /* 0x000000758c777221 */ /* 0x000fe20000010000 */
[----:B------:R-:W-:Y:S02]  /*1a10*/  FFMA.FTZ R133, R66, R142, R133 ;  /* 0x0000008e42857223 */ /* 0x000fe40000010085 */
[----:B------:R-:W-:Y:S01]  /*1a20*/  FFMA.FTZ R117, R127, R128, R116 ;  /* 0x000000807f757223 */ /* 0x000fe20000010074 */
[----:B------:R-:W-:Y:S01]  /*1a30*/  FADD.FTZ R116, R128, R119 ;  /* 0x0000007780747221 */ /* 0x000fe20000010000 */
[----:B------:R-:W-:Y:S01]  /*1a40*/  FADD.FTZ R134, -R224, R144 ;  /* 0x00000090e0867221 */ /* 0x000fe20000010100 */
[----:B------:R-:W-:Y:S01]  /*1a50*/  FMUL.FTZ R135, R36, R148 ;  /* 0x0000009424877220 */ /* 0x000fe20000410000 */
[----:B------:R-:W-:Y:S01]  /*1a60*/  FFMA.FTZ R117, R130, R133, R117 ;  /* 0x0000008582757223 */ /* 0x000fe20000010075 */
[----:B------:R-:W-:Y:S01]  /*1a70*/  FADD.FTZ R116, R133, R116 ;  /* 0x0000007485747221 */ /* 0x000fe20000010000 */
[----:B------:R-:W-:Y:S01]  /*1a80*/  FMUL.FTZ R134, R219, R134 ;  /* 0x00000086db867220 */ /* 0x000fe20000410000 */
[----:B------:R-:W-:Y:S01]  /*1a90*/  FFMA.FTZ R135, R60, R152, R135 ;  /* 0x000000983c877223 */ /* 0x000fe20000010087 */
        /* <DEDUP_REMOVED lines=50> */
.L_x_4393:
        /* <DEDUP_REMOVED lines=27> */
.L_x_4335:
        /* <DEDUP_REMOVED lines=17> */
.L_x_4334:
        /* <DEDUP_REMOVED lines=20> */
.L_x_4337:
        /* <DEDUP_REMOVED lines=21> */
.L_x_4333:
        /* <DEDUP_REMOVED lines=21> */
.L_x_4339:
        /* <DEDUP_REMOVED lines=17> */
.L_x_4338:
        /* <DEDUP_REMOVED lines=20> */
.L_x_4340:
        /* <DEDUP_REMOVED lines=20> */
.L_x_4336:
        /* <DEDUP_REMOVED lines=39> */
.L_x_4343:
        /* <DEDUP_REMOVED lines=17> */
.L_x_4342:
        /* <DEDUP_REMOVED lines=18> */
.L_x_4345:
        /* <DEDUP_REMOVED lines=13> */
.L_x_4341:
        /* <DEDUP_REMOVED lines=23> */
.L_x_4347:
        /* <DEDUP_REMOVED lines=17> */
.L_x_4346:
        /* <DEDUP_REMOVED lines=18> */
.L_x_4348:
        /* <DEDUP_REMOVED lines=12> */
.L_x_4344:
        /* <DEDUP_REMOVED lines=32> */
.L_x_4351:
        /* <DEDUP_REMOVED lines=17> */
.L_x_4350:
        /* <DEDUP_REMOVED lines=18> */
.L_x_4353:
        /* <DEDUP_REMOVED lines=13> */
.L_x_4349:
        /* <DEDUP_REMOVED lines=23> */
.L_x_4355:
        /* <DEDUP_REMOVED lines=17> */
.L_x_4354:
        /* <DEDUP_REMOVED lines=18> */
.L_x_4356:
        /* <DEDUP_REMOVED lines=12> */
.L_x_4352:
        /* <DEDUP_REMOVED lines=32> */
.L_x_4359:
        /* <DEDUP_REMOVED lines=17> */
.L_x_4358:
        /* <DEDUP_REMOVED lines=18> */
.L_x_4361:
        /* <DEDUP_REMOVED lines=13> */
.L_x_4357:
        /* <DEDUP_REMOVED lines=23> */
.L_x_4363:
        /* <DEDUP_REMOVED lines=17> */
.L_x_4362:
        /* <DEDUP_REMOVED lines=18> */
.L_x_4364:
        /* <DEDUP_REMOVED lines=12> */
.L_x_4360:
        /* <DEDUP_REMOVED lines=32> */
.L_x_4367:
        /* <DEDUP_REMOVED lines=17> */
.L_x_4366:
        /* <DEDUP_REMOVED lines=18> */
.L_x_4369:
        /* <DEDUP_REMOVED lines=13> */
.L_x_4365:
        /* <DEDUP_REMOVED lines=23> */
.L_x_4371:
        /* <DEDUP_REMOVED lines=17> */
.L_x_4370:
        /* <DEDUP_REMOVED lines=18> */
.L_x_4372:
        /* <DEDUP_REMOVED lines=12> */
.L_x_4368:
        /* <DEDUP_REMOVED lines=32> */
.L_x_4375:
        /* <DEDUP_REMOVED lines=17> */
.L_x_4374:
        /* <DEDUP_REMOVED lines=18> */
.L_x_4377:
        /* <DEDUP_REMOVED lines=13> */
.L_x_4373:
        /* <DEDUP_REMOVED lines=23> */
.L_x_4379:
        /* <DEDUP_REMOVED lines=17> */
.L_x_4378:
        /* <DEDUP_REMOVED lines=18> */
.L_x_4380:
        /* <DEDUP_REMOVED lines=12> */
.L_x_4376:
        /* <DEDUP_REMOVED lines=13> */
.L_x_4331:
[----:B------:R-:W-:Y:S02]  /*5810*/  MOV R109, R34 ;  /* 0x00000022006d7202 */ /* 0x000fe40000000f00 */
        /* <DEDUP_REMOVED lines=95> */
.L_x_4330:
[----:B------:R-:W-:Y:S05]  /*5e10*/  BSYNC B0 ;  /* 0x0000000000007941 */ /* 0x000fea0003800000 */
.L_x_4329:
        /* <DEDUP_REMOVED lines=83> */
[----:B------:R-:W5:Y:S04]  /*6350*/  LDS R51, [R2] ;  /* 0x0000000002337984 */ /* 0x000f680000000800 */
        /* <DEDUP_REMOVED lines=14> */
[----:B------:R-:W-:-:S03]  /*6440*/  FADD.FTZ R11, R11, R26 ;  /* 0x0000001a0b0b7221 */ /* 0x000fc60000010000 */
        /* <DEDUP_REMOVED lines=32> */
[----:B--2---:R-:W-:-:S05]  /*6650*/  FADD.FTZ R21, R9, R26 ;  /* 0x0000001a09157221 */ /* 0x004fca0000010000 */
        /* <DEDUP_REMOVED lines=143> */
.L_x_4332:
        /* <DEDUP_REMOVED lines=8> */
.L_x_4383:
[----:B------:R-:W-:Y:S05]  /*6fd0*/  BSYNC B2 ;  /* 0x0000000000027941 */ /* 0x000fea0003800000 */
.L_x_4382:
        /* <DEDUP_REMOVED lines=8> */
.L_x_4384:
[----:B------:R-:W-:Y:S01]  /*7060*/  FADD.FTZ R117, R116, R117 ;  /* 0x0000007574757221 */ /* 0x000fe20000010000 */
[----:B------:R-:W-:-:S04]  /*7070*/  HFMA2 R147, -RZ, RZ, 0, 1.1920928955078125e-07 ;  /* 0x00000002ff937431 */ /* 0x000fc800000001ff */
[----:B------:R-:W-:Y:S02]  /*7080*/  MOV R148, R117 ;  /* 0x0000007500947202 */ /* 0x000fe40000000f00 */
[----:B------:R-:W-:-:S07]  /*7090*/  MOV R118, R146 ;  /* 0x0000009200767202 */ /* 0x000fce0000000f00 */
[----:B------:R-:W-:Y:S05]  /*70a0*/  WARPSYNC.COLLECTIVE R145, `(.L_x_4385) ;  /* 0x0000000091087348 */ /* 0x000fea0003c00000 */
[----:B------:R0:W1:Y:S02]  /*70b0*/  SHFL.BFLY P1, R146, R148, R147, R150 ;  /* 0x0c00009394927389 */ /* 0x0000640000020096 */
[----:B01----:R-:W-:Y:S05]  /*70c0*/  ENDCOLLECTIVE ;  /* 0x000000000000791b */ /* 0x003fea0003800000 */
.L_x_4385:
[----:B------:R-:W-:-:S05]  /*70d0*/  FADD.FTZ R118, R119, R118 ;  /* 0x0000007677767221 */ /* 0x000fca0000010000 */
[----:B------:R-:W-:Y:S02]  /*70e0*/  MOV R148, R118 ;  /* 0x0000007600947202 */ /* 0x000fe40000000f00 */
[----:B------:R-:W-:-:S07]  /*70f0*/  MOV R142, R146 ;  /* 0x00000092008e7202 */ /* 0x000fce0000000f00 */
[----:B------:R-:W-:Y:S05]  /*7100*/  WARPSYNC.COLLECTIVE R145, `(.L_x_4386) ;  /* 0x0000000091087348 */ /* 0x000fea0003c00000 */
[----:B------:R0:W1:Y:S02]  /*7110*/  SHFL.BFLY P1, R146, R148, R147, R150 ;  /* 0x0c00009394927389 */ /* 0x0000640000020096 */
[----:B01----:R-:W-:Y:S05]  /*7120*/  ENDCOLLECTIVE ;  /* 0x000000000000791b */ /* 0x003fea0003800000 */
.L_x_4386:
[----:B------:R-:W-:Y:S01]  /*7130*/  FADD.FTZ R142, R117, R142 ;  /* 0x0000008e758e7221 */ /* 0x000fe20000010000 */
[----:B------:R-:W-:-:S04]  /*7140*/  HFMA2 R147, -RZ, RZ, 0, 2.384185791015625e-07 ;  /* 0x00000004ff937431 */ /* 0x000fc800000001ff */
[----:B------:R-:W-:Y:S02]  /*7150*/  MOV R148, R142 ;  /* 0x0000008e00947202 */ /* 0x000fe40000000f00 */
[----:B------:R-:W-:-:S07]  /*7160*/  MOV R139, R146 ;  /* 0x00000092008b7202 */ /* 0x000fce0000000f00 */
[----:B------:R-:W-:Y:S05]  /*7170*/  WARPSYNC.COLLECTIVE R145, `(.L_x_4387) ;  /* 0x0000000091087348 */ /* 0x000fea0003c00000 */
[----:B------:R0:W1:Y:S02]  /*7180*/  SHFL.BFLY P1, R146, R148, R147, R150 ;  /* 0x0c00009394927389 */ /* 0x0000640000020096 */
[----:B01----:R-:W-:Y:S05]  /*7190*/  ENDCOLLECTIVE ;  /* 0x000000000000791b */ /* 0x003fea0003800000 */
.L_x_4387:
[----:B------:R-:W-:-:S05]  /*71a0*/  FADD.FTZ R139, R118, R139 ;  /* 0x0000008b768b7221 */ /* 0x000fca0000010000 */
[----:B------:R-:W-:Y:S02]  /*71b0*/  MOV R148, R139 ;  /* 0x0000008b00947202 */ /* 0x000fe40000000f00 */
[----:B------:R-:W-:-:S07]  /*71c0*/  MOV R141, R146 ;  /* 0x00000092008d7202 */ /* 0x000fce0000000f00 */
[----:B------:R-:W-:Y:S05]  /*71d0*/  WARPSYNC.COLLECTIVE R145, `(.L_x_4388) ;  /* 0x0000000091087348 */ /* 0x000fea0003c00000 */
[----:B------:R0:W1:Y:S02]  /*71e0*/  SHFL.BFLY P1, R146, R148, R147, R150 ;  /* 0x0c00009394927389 */ /* 0x0000640000020096 */
[----:B01----:R-:W-:Y:S05]  /*71f0*/  ENDCOLLECTIVE ;  /* 0x000000000000791b */ /* 0x003fea0003800000 */
.L_x_4388:
[----:B------:R-:W-:Y:S01]  /*7200*/  FADD.FTZ R141, R142, R141 ;  /* 0x0000008d8e8d7221 */ /* 0x000fe20000010000 */
[----:B------:R-:W-:-:S04]  /*7210*/  HFMA2 R147, -RZ, RZ, 0, 4.76837158203125e-07 ;  /* 0x00000008ff937431 */ /* 0x000fc800000001ff */
[----:B------:R-:W-:Y:S02]  /*7220*/  MOV R148, R141 ;  /* 0x0000008d00947202 */ /* 0x000fe40000000f00 */
[----:B------:R-:W-:-:S07]  /*7230*/  MOV R144, R146 ;  /* 0x0000009200907202 */ /* 0x000fce0000000f00 */
[----:B------:R-:W-:Y:S05]  /*7240*/  WARPSYNC.COLLECTIVE R145, `(.L_x_4389) ;  /* 0x0000000091087348 */ /* 0x000fea0003c00000 */
[----:B------:R0:W1:Y:S02]  /*7250*/  SHFL.BFLY P1, R146, R148, R147, R150 ;  /* 0x0c00009394927389 */ /* 0x0000640000020096 */
[----:B01----:R-:W-:Y:S05]  /*7260*/  ENDCOLLECTIVE ;  /* 0x000000000000791b */ /* 0x003fea0003800000 */
.L_x_4389:
[----:B------:R-:W-:-:S05]  /*7270*/  FADD.FTZ R144, R139, R144 ;  /* 0x000000908b907221 */ /* 0x000fca0000010000 */
[----:B------:R-:W-:Y:S02]  /*7280*/  MOV R148, R144 ;  /* 0x0000009000947202 */ /* 0x000fe40000000f00 */
[----:B------:R-:W-:-:S07]  /*7290*/  MOV R116, R146 ;  /* 0x0000009200747202 */ /* 0x000fce0000000f00 */
[----:B------:R-:W-:Y:S05]  /*72a0*/  WARPSYNC.COLLECTIVE R145, `(.L_x_4390) ;  /* 0x0000000091087348 */ /* 0x000fea0003c00000 */
[----:B------:R0:W1:Y:S02]  /*72b0*/  SHFL.BFLY P1, R146, R148, R147, R150 ;  /* 0x0c00009394927389 */ /* 0x0000640000020096 */
[----:B01----:R-:W-:Y:S05]  /*72c0*/  ENDCOLLECTIVE ;  /* 0x000000000000791b */ /* 0x003fea0003800000 */
.L_x_4390:
[----:B------:R-:W-:Y:S01]  /*72d0*/  FADD.FTZ R116, R141, R116 ;  /* 0x000000748d747221 */ /* 0x000fe20000010000 */
[----:B------:R-:W-:-:S04]  /*72e0*/  HFMA2 R147, -RZ, RZ, 0, 9.5367431640625e-07 ;  /* 0x00000010ff937431 */ /* 0x000fc800000001ff */
[----:B------:R-:W-:Y:S02]  /*72f0*/  MOV R148, R116 ;  /* 0x0000007400947202 */ /* 0x000fe40000000f00 */
[----:B------:R-:W-:-:S07]  /*7300*/  MOV R119, R146 ;  /* 0x0000009200777202 */ /* 0x000fce0000000f00 */
[----:B------:R-:W-:Y:S05]  /*7310*/  WARPSYNC.COLLECTIVE R145, `(.L_x_4391) ;  /* 0x0000000091087348 */ /* 0x000fea0003c00000 */
[----:B------:R0:W1:Y:S02]  /*7320*/  SHFL.BFLY P1, R146, R148, R147, R150 ;  /* 0x0c00009394927389 */ /* 0x0000640000020096 */
[----:B01----:R-:W-:Y:S05]  /*7330*/  ENDCOLLECTIVE ;  /* 0x000000000000791b */ /* 0x003fea0003800000 */
.L_x_4391:
[----:B------:R-:W-:-:S05]  /*7340*/  FADD.FTZ R117, R144, R119 ;  /* 0x0000007790757221 */ /* 0x000fca0000010000 */
[----:B------:R-:W-:Y:S02]  /*7350*/  MOV R148, R117 ;  /* 0x0000007500947202 */ /* 0x000fe40000000f00 */
[----:B------:R-:W-:-:S07]  /*7360*/  MOV R119, R146 ;  /* 0x0000009200777202 */ /* 0x000fce0000000f00 */
[----:B------:R-:W-:Y:S05]  /*7370*/  WARPSYNC.COLLECTIVE R145, `(.L_x_4392) ;  /* 0x0000000091087348 */ /* 0x000fea0003c00000 */
[----:B------:R0:W1:Y:S02]  /*7380*/  SHFL.BFLY P1, R146, R148, R147, R150 ;  /* 0x0c00009394927389 */ /* 0x0000640000020096 */
[----:B01----:R-:W-:Y:S05]  /*7390*/  ENDCOLLECTIVE ;  /* 0x000000000000791b */ /* 0x003fea0003800000 */
.L_x_4392:
[----:B------:R-:W-:Y:S01]  /*73a0*/  MOV R118, R146 ;  /* 0x0000009200767202 */ /* 0x000fe20000000f00 */
[----:B------:R-:W-:Y:S06]  /*73b0*/  BRA `(.L_x_4393) ;  /* 0xffffffa800807947 */ /* 0x000fec000383ffff */
.L_x_4394:
        /* <DEDUP_REMOVED lines=12> */
.L_x_5031:


//--------------------- .text._ZN10layer_norm31ln_parallel_residual_bwd_kernelINS_13Kernel_traitsIfffffjLj768ELj1ELj4ELj1ELj16ENS_18Kernel_traits_baseILj768EfffffjLj128EEEEELb0ELb1ELb0EEEvNS_9BwdParamsE --------------------------
	.section	.text._ZN10layer_norm31ln_parallel_residual_bwd_kernelINS_13Kernel_traitsIfffffjLj768ELj1ELj4ELj1ELj16ENS_18Kernel_traits_baseILj768EfffffjLj128EEEEELb0ELb1ELb0EEEvNS_9BwdParamsE,"ax",@progbits
	.align	128
        .global         _ZN10layer_norm31ln_parallel_residual_bwd_kernelINS_13Kernel_traitsIfffffjLj768ELj1ELj4ELj1ELj16ENS_18Kernel_traits_baseILj768EfffffjLj128EEEEELb0ELb1ELb0EEEvNS_9BwdParamsE
        .type           _ZN10layer_norm31ln_parallel_residual_bwd_kernelINS_13Kernel_traitsIfffffjLj768ELj1ELj4ELj1ELj16ENS_18Kernel_traits_baseILj768EfffffjLj128EEEEELb0ELb1ELb0EEEvNS_9BwdParamsE,@function
        .size           _ZN10layer_norm31ln_parallel_residual_bwd_kernelINS_13Kernel_traitsIfffffjLj768ELj1ELj4ELj1ELj16ENS_18Kernel_traits_baseILj768EfffffjLj128EEEEELb0ELb1ELb0EEEvNS_9BwdParamsE,(.L_x_5032 - _ZN10layer_norm31ln_parallel_residual_bwd_kernelINS_13Kernel_traitsIfffffjLj768ELj1ELj4ELj1ELj16ENS_18Kernel_traits_baseILj768EfffffjLj128EEEEELb0ELb1ELb0EEEvNS_9BwdParamsE)
        .other          _ZN10layer_norm31ln_parallel_residual_bwd_kernelINS_13Kernel_traitsIfffffjLj768ELj1ELj4ELj1ELj16ENS_18Kernel_traits_baseILj768EfffffjLj128EEEEELb0ELb1ELb0EEEvNS_9BwdParamsE,@"STO_CUDA_ENTRY STV_DEFAULT"
_ZN10layer_norm31ln_parallel_residual_bwd_kernelINS_13Kernel_traitsIfffffjLj768ELj1ELj4ELj1ELj16ENS_18Kernel_traits_baseILj768EfffffjLj128EEEEELb0ELb1ELb0EEEvNS_9BwdParamsE:
.text._ZN10layer_norm31ln_parallel_residual_bwd_kernelINS_13Kernel_traitsIfffffjLj768ELj1ELj4ELj1ELj16ENS_18Kernel_traits_baseILj768EfffffjLj128EEEEELb0ELb1ELb0EEEvNS_9BwdParamsE:
        /* <DEDUP_REMOVED lines=33> */
[----:B------:R3:W5:Y:S04]  /*0210*/  @P0 LDG.E.128 R44, desc[UR10][R6.64] ;  /* 0x0000000a062c0981 */ /* 0x000768000c1e1d00 */
[----:B------:R3:W5:Y:S01]  /*0220*/  @P1 LDG.E.128 R48, desc[UR10][R10.64] ;  /* 0x0000000a0a301981 */ /* 0x000762000c1e1d00 */
[----:B------:R-:W0:Y:S01]  /*0230*/  @P4 LDC.64 R16, c[0x0][0x3d0] ;  /* 0x0000f400ff104b82 */ /* 0x000e220000000a00 */
[C---:B----4-:R-:W-:Y:S01]  /*0240*/  @P2 IMAD.WIDE.U32 R12, R3.reuse, 0x10, R12 ;  /* 0x00000010030c2825 */ /* 0x050fe200078e000c */
[----:B------:R-:W-:-:S04]  /*0250*/  @P2 IADD3 R3, PT, PT, R3, 0x20, RZ ;  /* 0x0000002003032810 */ /* 0x000fc80007ffe0ff */
[----:B------:R3:W5:Y:S02]  /*0260*/  @P2 LDG.E.128 R52, desc[UR10][R12.64] ;  /* 0x0000000a0c342981 */ /* 0x000764000c1e1d00 */
[----:B------:R-:W4:Y:S01]  /*0270*/  @P5 LDC.64 R18, c[0x0][0x3d0] ;  /* 0x0000f400ff125b82 */ /* 0x000f220000000a00 */
[C---:B-1----:R-:W-:Y:S01]  /*0280*/  @P3 IMAD.WIDE.U32 R14, R3.reuse, 0x10, R14 ;  /* 0x00000010030e3825 */ /* 0x042fe200078e000e */
[----:B------:R-:W-:-:S04]  /*0290*/  @P3 IADD3 R3, PT, PT, R3, 0x20, RZ ;  /* 0x0000002003033810 */ /* 0x000fc80007ffe0ff */
[----:B------:R3:W5:Y:S01]  /*02a0*/  @P3 LDG.E.128 R56, desc[UR10][R14.64] ;  /* 0x0000000a0e383981 */ /* 0x000762000c1e1d00 */
[C---:B0-----:R-:W-:Y:S01]  /*02b0*/  @P4 IMAD.WIDE.U32 R16, R3.reuse, 0x10, R16 ;  /* 0x0000001003104825 */ /* 0x041fe200078e0010 */
[----:B------:R-:W-:-:S04]  /*02c0*/  @P4 IADD3 R3, PT, PT, R3, 0x20, RZ ;  /* 0x0000002003034810 */ /* 0x000fc80007ffe0ff */
[----:B------:R3:W5:Y:S01]  /*02d0*/  @P4 LDG.E.128 R60, desc[UR10][R16.64] ;  /* 0x0000000a103c4981 */ /* 0x000762000c1e1d00 */
[----:B----4-:R-:W-:-:S05]  /*02e0*/  @P5 IMAD.WIDE.U32 R8, R3, 0x10, R18 ;  /* 0x0000001003085825 */ /* 0x010fca00078e0012 */
[----:B------:R3:W5:Y:S01]  /*02f0*/  @P5 LDG.E.128 R64, desc[UR10][R8.64] ;  /* 0x0000000a08405981 */ /* 0x000762000c1e1d00 */
[----:B--2---:R-:W-:Y:S01]  /*0300*/  USHF.L.U32 UR4, UR4, 0x2, URZ ;  /* 0x0000000204047899 */ /* 0x004fe200080006ff */
[----:B------:R-:W-:-:S05]  /*0310*/  SHF.R.U32.HI R5, RZ, 0x5, R20 ;  /* 0x00000005ff057819 */ /* 0x000fca0000011614 */
        /* <DEDUP_REMOVED lines=26> */
[----:B---3--:R-:W-:Y:S06]  /*04c0*/  @P0 BRA `(.L_x_4395) ;  /* 0x00000064005c0947 */ /* 0x008fec0003800000 */
[----:B------:R-:W0:Y:S01]  /*04d0*/  LDCU.64 UR4, c[0x0][0x438] ;  /* 0x00008700ff0477ac */ /* 0x000e220008000a00 */
        /* <DEDUP_REMOVED lines=17> */
[----:B0-----:R-:W-:Y:S01]  /*05f0*/  UISETP.NE.U32.AND UP0, UPT, UR4, URZ, UPT ;  /* 0x000000ff0400728c */ /* 0x001fe2000bf05070 */
[----:B------:R-:W-:Y:S01]  /*0600*/  CS2R R102, SRZ ;  /* 0x0000000000667805 */ /* 0x000fe2000001ff00 */
[----:B------:R-:W0:Y:S01]  /*0610*/  LDCU.U8 UR4, c[0x0][0x410] ;  /* 0x00008200ff0477ac */ /* 0x000e220008000000 */
[----:B------:R-:W-:-:S02]  /*0620*/  CS2R R104, SRZ ;  /* 0x0000000000687805 */ /* 0x000fc4000001ff00 */
[----:B------:R-:W-:Y:S02]  /*0630*/  CS2R R106, SRZ ;  /* 0x00000000006a7805 */ /* 0x000fe4000001ff00 */
[----:B------:R-:W-:Y:S01]  /*0640*/  CS2R R108, SRZ ;  /* 0x00000000006c7805 */ /* 0x000fe2000001ff00 */
[----:B------:R-:W-:Y:S01]  /*0650*/  UISETP.NE.AND.EX UP0, UPT, UR5, URZ, UPT, UP0 ;  /* 0x000000ff0500728c */ /* 0x000fe2000bf05300 */
[----:B------:R-:W-:Y:S02]  /*0660*/  CS2R R110, SRZ ;  /* 0x00000000006e7805 */ /* 0x000fe4000001ff00 */
[----:B------:R-:W-:Y:S02]  /*0670*/  CS2R R112, SRZ ;  /* 0x0000000000707805 */ /* 0x000fe4000001ff00 */
[----:B------:R-:W-:Y:S02]  /*0680*/  CS2R R114, SRZ ;  /* 0x0000000000727805 */ /* 0x000fe4000001ff00 */
[----:B------:R-:W-:-:S04]  /*0690*/  PLOP3.LUT P0, PT, PT, PT, UP0, 0x80, 0x8 ;  /* 0x000000000008781c */ /* 0x000fc80003f0f008 */
[----:B------:R-:W-:Y:S01]  /*06a0*/  P2R R6, PR, RZ, 0x1 ;  /* 0x00000001ff067803 */ /* 0x000fe20000000000 */
[----:B0-----:R-:W-:-:S06]  /*06b0*/  UISETP.NE.AND UP1, UPT, UR4, URZ, UPT ;  /* 0x000000ff0400728c */ /* 0x001fcc000bf25270 */
[----:B------:R-:W-:-:S04]  /*06c0*/  PLOP3.LUT P1, PT, PT, PT, UP1, 0x80, 0x8 ;  /* 0x000000000008781c */ /* 0x000fc80003f2f018 */
[----:B------:R-:W-:-:S09]  /*06d0*/  P2R R163, PR, RZ, 0x2 ;  /* 0x00000002ffa37803 */ /* 0x000fd20000000000 */
.L_x_4480:
        /* <DEDUP_REMOVED lines=29> */
[----:B0-----:R-:W-:-:S06]  /*08b0*/  IMAD.WIDE.U32 R144, R8, 0x10, R144 ;  /* 0x0000001008907825 */ /* 0x001fcc00078e0090 */
[----:B------:R-:W2:Y:S01]  /*08c0*/  LDG.E.128 R144, desc[UR10][R144.64] ;  /* 0x0000000a90907981 */ /* 0x000ea2000c1e1d00 */
[----:B-1----:R-:W-:-:S06]  /*08d0*/  IMAD.WIDE.U32 R150, R8, 0x10, R150 ;  /* 0x0000001008967825 */ /* 0x002fcc00078e0096 */
[----:B------:R-:W3:Y:S01]  /*08e0*/  LDG.E.128 R148, desc[UR10][R150.64] ;  /* 0x0000000a96947981 */ /* 0x000ee2000c1e1d00 */
[----:B------:R-:W-:Y:S01]  /*08f0*/  IADD3 R165, PT, PT, R8, 0x20, RZ ;  /* 0x0000002008a57810 */ /* 0x000fe20007ffe0ff */
[C---:B--2---:R-:W-:Y:S01]  /*0900*/  FADD.FTZ R34, -R163.reuse, R144 ;  /* 0x00000090a3227221 */ /* 0x044fe20000010100 */
[C---:B------:R-:W-:Y:S01]  /*0910*/  FADD.FTZ R152, -R163.reuse, R145 ;  /* 0x00000091a3987221 */ /* 0x040fe20000010100 */
[C---:B------:R-:W-:Y:S01]  /*0920*/  FADD.FTZ R146, -R163.reuse, R146 ;  /* 0x00000092a3927221 */ /* 0x040fe20000010100 */
[----:B------:R-:W-:Y:S01]  /*0930*/  FADD.FTZ R174, -R163, R147 ;  /* 0x00000093a3ae7221 */ /* 0x000fe20000010100 */
[C---:B-----5:R-:W-:Y:S01]  /*0940*/  FMUL.FTZ R3, R7.reuse, R34 ;  /* 0x0000002207037220 */ /* 0x060fe20000410000 */
[C---:B------:R-:W-:Y:S02]  /*0950*/  FMUL.FTZ R34, R7.reuse, R152 ;  /* 0x0000009807227220 */ /* 0x040fe40000410000 */
[----:B------:R-:W-:Y:S01]  /*0960*/  FMUL.FTZ R174, R7, R174 ;  /* 0x000000ae07ae7220 */ /* 0x000fe20000410000 */
[----:B---3--:R-:W-:Y:S01]  /*0970*/  FADD.FTZ R120, R120, R148 ;  /* 0x0000009478787221 */ /* 0x008fe20000010000 */
[----:B------:R-:W-:Y:S01]  /*0980*/  FFMA.FTZ R116, R148, R3, R116 ;  /* 0x0000000394747223 */ /* 0x000fe20000010074 */
[----:B------:R-:W-:Y:S01]  /*0990*/  FMUL.FTZ R148, R44, R148 ;  /* 0x000000942c947220 */ /* 0x000fe20000410000 */
[----:B------:R-:W-:Y:S01]  /*09a0*/  FMUL.FTZ R157, R45, R149 ;  /* 0x000000952d9d7220 */ /* 0x000fe20000410000 */
[----:B------:R-:W-:Y:S01]  /*09b0*/  FADD.FTZ R121, R121, R149 ;  /* 0x0000009579797221 */ /* 0x000fe20000010000 */
[----:B------:R-:W-:Y:S01]  /*09c0*/  FFMA.FTZ R117, R149, R34, R117 ;  /* 0x0000002295757223 */ /* 0x000fe20000010075 */
        /* <DEDUP_REMOVED lines=14> */
[----:B------:R-:W-:-:S07]  /*0ab0*/  FFMA.FTZ R178, R174, R150, R39 ;  /* 0x00000096aeb27223 */ /* 0x000fce0000010027 */
.L_x_4399:
[----:B------:R-:W-:Y:S05]  /*0ac0*/  BSYNC.RECONVERGENT B1 ;  /* 0x0000000000017941 */ /* 0x000fea0003800200 */
.L_x_4398:
        /* <DEDUP_REMOVED lines=14> */
[C---:B------:R-:W-:Y:S01]  /*0bb0*/  FMUL.FTZ R14, R7.reuse, R22 ;  /* 0x00000016070e7220 */ /* 0x040fe20000410000 */
[----:B------:R-:W-:Y:S01]  /*0bc0*/  FMUL.FTZ R35, R7, R146 ;  /* 0x0000009207237220 */ /* 0x000fe20000410000 */
[----:B---3--:R-:W-:Y:S01]  /*0bd0*/  FMUL.FTZ R22, R48, R36 ;  /* 0x0000002430167220 */ /* 0x008fe20000410000 */
[----:B------:R-:W-:Y:S01]  /*0be0*/  FADD.FTZ R97, R97, R37 ;  /* 0x0000002561617221 */ /* 0x000fe20000010000 */
[----:B------:R-:W-:Y:S01]  /*0bf0*/  FFMA.FTZ R73, R37, R14, R73 ;  /* 0x0000000e25497223 */ /* 0x000fe20000010049 */
        /* <DEDUP_REMOVED lines=18> */
.L_x_4401:
[----:B------:R-:W-:Y:S05]  /*0d20*/  BSYNC.RECONVERGENT B1 ;  /* 0x0000000000017941 */ /* 0x000fea0003800200 */
.L_x_4400:
        /* <DEDUP_REMOVED lines=26> */
[----:B------:R-:W-:Y:S01]  /*0ed0*/  FMUL.FTZ R170, R54, R146 ;  /* 0x0000009236aa7220 */ /* 0x000fe20000410000 */
        /* <DEDUP_REMOVED lines=10> */
.L_x_4403:
[----:B------:R-:W-:Y:S05]  /*0f80*/  BSYNC.RECONVERGENT B1 ;  /* 0x0000000000017941 */ /* 0x000fea0003800200 */
.L_x_4402:
        /* <DEDUP_REMOVED lines=37> */
.L_x_4405:
[----:B------:R-:W-:Y:S05]  /*11e0*/  BSYNC.RECONVERGENT B1 ;  /* 0x0000000000017941 */ /* 0x000fea0003800200 */
.L_x_4404:
        /* <DEDUP_REMOVED lines=17> */
[----:B------:R-:W-:Y:S01]  /*1300*/  FMUL.FTZ R25, R61, R145 ;  /* 0x000000913d197220 */ /* 0x000fe20000410000 */
        /* <DEDUP_REMOVED lines=19> */
.L_x_4407:
[----:B------:R-:W-:Y:S05]  /*1440*/  BSYNC.RECONVERGENT B1 ;  /* 0x0000000000017941 */ /* 0x000fea0003800200 */
.L_x_4406:
[----:B------:R-:W-:Y:S05]  /*1450*/  @!P0 BRA `(.L_x_4408) ;  /* 0x00000010007c8947 */ /* 0x000fea0003800000 */
[----:B------:R-:W0:Y:S08]  /*1460*/  LDC.64 R152, c[0x0][0x3a8] ;  /* 0x0000ea00ff987b82 */ /* 0x000e300000000a00 */
[----:B------:R-:W1:Y:S01]  /*1470*/  LDC.64 R144, c[0x0][0x428] ;  /* 0x00010a00ff907b82 */ /* 0x000e620000000a00 */
[----:B0-----:R-:W-:-:S06]  /*1480*/  IMAD.WIDE.U32 R152, R165, 0x10, R152 ;  /* 0x00000010a5987825 */ /* 0x001fcc00078e0098 */
[----:B------:R-:W2:Y:S01]  /*1490*/  LDG.E.128 R152, desc[UR10][R152.64] ;  /* 0x0000000a98987981 */ /* 0x000ea2000c1e1d00 */
[----:B-1----:R-:W-:-:S06]  /*14a0*/  IMAD.WIDE.U32 R144, R165, 0x10, R144 ;  /* 0x00000010a5907825 */ /* 0x002fcc00078e0090 */
[----:B------:R-:W3:Y:S01]  /*14b0*/  LDG.E.128 R144, desc[UR10][R144.64] ;  /* 0x0000000a90907981 */ /* 0x000ee2000c1e1d00 */
        /* <DEDUP_REMOVED lines=28> */
[----:B------:R-:W-:Y:S06]  /*1680*/  BRA `(.L_x_4408) ;  /* 0x0000000c00f07947 */ /* 0x000fec0003800000 */
.L_x_4397:
        /* <DEDUP_REMOVED lines=49> */
.L_x_4410:
[----:B------:R-:W-:Y:S05]  /*19a0*/  BSYNC.RECONVERGENT B1 ;  /* 0x0000000000017941 */ /* 0x000fea0003800200 */
.L_x_4409:
        /* <DEDUP_REMOVED lines=11> */
[----:B------:R-:W-:Y:S01]  /*1a60*/  IADD3 R165, PT, PT, R165, 0x20, RZ ;  /* 0x00000020a5a57810 */ /* 0x000fe20007ffe0ff */
[C---:B---3--:R-:W-:Y:S01]  /*1a70*/  FADD.FTZ R14, -R163.reuse, R144 ;  /* 0x00000090a30e7221 */ /* 0x048fe20000010100 */
[C---:B------:R-:W-:Y:S01]  /*1a80*/  FADD.FTZ R22, -R163.reuse, R145 ;  /* 0x00000091a3167221 */ /* 0x040fe20000010100 */
[C---:B------:R-:W-:Y:S01]  /*1a90*/  FADD.FTZ R146, -R163.reuse, R146 ;  /* 0x00000092a3927221 */ /* 0x040fe20000010100 */
[----:B------:R-:W-:Y:S01]  /*1aa0*/  FADD.FTZ R152, -R163, R147 ;  /* 0x00000093a3987221 */ /* 0x000fe20000010100 */
[C---:B-----5:R-:W-:Y:S01]  /*1ab0*/  FMUL.FTZ R11, R7.reuse, R14 ;  /* 0x0000000e070b7220 */ /* 0x060fe20000410000 */
[C---:B------:R-:W-:Y:S01]  /*1ac0*/  FMUL.FTZ R14, R7.reuse, R22 ;  /* 0x00000016070e7220 */ /* 0x040fe20000410000 */
[----:B------:R-:W-:Y:S01]  /*1ad0*/  FMUL.FTZ R35, R7, R146 ;  /* 0x0000009207237220 */ /* 0x000fe20000410000 */
[----:B----4-:R-:W-:Y:S01]  /*1ae0*/  FMUL.FTZ R22, R48, R36 ;  /* 0x0000002430167220 */ /* 0x010fe20000410000 */
        /* <DEDUP_REMOVED lines=20> */
.L_x_4412:
[----:B------:R-:W-:Y:S05]  /*1c30*/  BSYNC.RECONVERGENT B1 ;  /* 0x0000000000017941 */ /* 0x000fea0003800200 */
.L_x_4411:
        /* <DEDUP_REMOVED lines=40> */
.L_x_4414:
[----:B------:R-:W-:Y:S05]  /*1ec0*/  BSYNC.RECONVERGENT B1 ;  /* 0x0000000000017941 */ /* 0x000fea0003800200 */
.L_x_4413:
[----:B------:R-:W-:Y:S04]  /*1ed0*/  BSSY.RECONVERGENT B1, `(.L_x_4415) ;  /* 0x0000028000017945 */ /* 0x000fe80003800200 */
[----:B------:R-:W-:Y:S05]  /*1ee0*/  @!P2 BRA `(.L_x_4416) ;  /* 0x000000000098a947 */ /* 0x000fea0003800000 */
[----:B------:R-:W0:Y:S08]  /*1ef0*/  LDC.64 R132, c[0x0][0x3a8] ;  /* 0x0000ea00ff847b82 */ /* 0x000e300000000a00 */
[----:B------:R-:W1:Y:S01]  /*1f00*/  LDC.64 R26, c[0x0][0x428] ;  /* 0x00010a00ff1a7b82 */ /* 0x000e620000000a00 */
[----:B0-----:R-:W-:-:S07]  /*1f10*/  IMAD.WIDE.U32 R152, R165, 0x10, R132 ;  /* 0x00000010a5987825 */ /* 0x001fce00078e0084 */
[----:B------:R-:W0:Y:S01]  /*1f20*/  LDC.64 R132, c[0x0][0x438] ;  /* 0x00010e00ff847b82 */ /* 0x000e220000000a00 */
[----:B------:R-:W2:Y:S01]  /*1f30*/  LDG.E.128 R152, desc[UR10][R152.64] ;  /* 0x0000000a98987981 */ /* 0x000ea2000c1e1d00 */
[----:B-1----:R-:W-:-:S05]  /*1f40*/  IMAD.WIDE.U32 R26, R165, 0x10, R26 ;  /* 0x00000010a51a7825 */ /* 0x002fca00078e001a */
[----:B------:R1:W3:Y:S01]  /*1f50*/  LDG.E.128 R144, desc[UR10][R26.64] ;  /* 0x0000000a1a907981 */ /* 0x0002e2000c1e1d00 */
        /* <DEDUP_REMOVED lines=9> */
[----:B-1----:R-:W-:Y:S01]  /*1ff0*/  FMUL.FTZ R27, R7, R154 ;  /* 0x0000009a071b7220 */ /* 0x002fe20000410000 */
        /* <DEDUP_REMOVED lines=21> */
.L_x_4416:
[----:B------:R-:W-:Y:S05]  /*2150*/  BSYNC.RECONVERGENT B1 ;  /* 0x0000000000017941 */ /* 0x000fea0003800200 */
.L_x_4415:
        /* <DEDUP_REMOVED lines=40> */
.L_x_4418:
[----:B------:R-:W-:Y:S05]  /*23e0*/  BSYNC.RECONVERGENT B1 ;  /* 0x0000000000017941 */ /* 0x000fea0003800200 */
.L_x_4417:
        /* <DEDUP_REMOVED lines=38> */
.L_x_4408:
[----:B------:R-:W-:Y:S05]  /*2650*/  BSYNC.RECONVERGENT B0 ;  /* 0x0000000000007941 */ /* 0x000fea0003800200 */
.L_x_4396:
        /* <DEDUP_REMOVED lines=23> */
.L_x_4492:
[----:B-1----:R-:W-:Y:S01]  /*27d0*/  FADD.FTZ R144, R151, R144 ;  /* 0x0000009097907221 */ /* 0x002fe20000010000 */
[----:B------:R-:W-:Y:S01]  /*27e0*/  ISETP.NE.AND P6, PT, R163, RZ, PT ;  /* 0x000000ffa300720c */ /* 0x000fe20003fc5270 */
[----:B--2---:R-:W-:Y:S01]  /*27f0*/  FADD.FTZ R39, R154, R39 ;  /* 0x000000279a277221 */ /* 0x004fe20000010000 */
[----:B------:R-:W-:Y:S01]  /*2800*/  BSSY.RECONVERGENT B0, `(.L_x_4420) ;  /* 0x00000b5000007945 */ /* 0x000fe20003800200 */
[----:B------:R-:W-:Y:S02]  /*2810*/  FMUL.FTZ R144, R144, UR12 ;  /* 0x0000000c90907c20 */ /* 0x000fe40008410000 */
[----:B------:R-:W-:-:S03]  /*2820*/  FMUL.FTZ R39, R39, UR12 ;  /* 0x0000000c27277c20 */ /* 0x000fc60008410000 */
        /* <DEDUP_REMOVED lines=27> */
[----:B------:R-:W-:Y:S06]  /*29e0*/  BRA `(.L_x_4425) ;  /* 0x0000000800207947 */ /* 0x000fec0003800000 */
.L_x_4424:
        /* <DEDUP_REMOVED lines=17> */
.L_x_4423:
        /* <DEDUP_REMOVED lines=20> */
.L_x_4426:
        /* <DEDUP_REMOVED lines=21> */
.L_x_4422:
        /* <DEDUP_REMOVED lines=21> */
.L_x_4428:
        /* <DEDUP_REMOVED lines=17> */
.L_x_4427:
        /* <DEDUP_REMOVED lines=20> */
.L_x_4429:
        /* <DEDUP_REMOVED lines=20> */
.L_x_4425:
        /* <DEDUP_REMOVED lines=14> */
.L_x_4421:
[----:B------:R-:W-:Y:S05]  /*3350*/  BSYNC.RECONVERGENT B0 ;  /* 0x0000000000007941 */ /* 0x000fea0003800200 */
.L_x_4420:
        /* <DEDUP_REMOVED lines=34> */
.L_x_4434:
        /* <DEDUP_REMOVED lines=17> */
.L_x_4433:
        /* <DEDUP_REMOVED lines=21> */
.L_x_4436:
        /* <DEDUP_REMOVED lines=13> */
.L_x_4432:
        /* <DEDUP_REMOVED lines=29> */
.L_x_4438:
        /* <DEDUP_REMOVED lines=17> */
.L_x_4437:
        /* <DEDUP_REMOVED lines=21> */
.L_x_4439:
        /* <DEDUP_REMOVED lines=12> */
.L_x_4435:
        /* <DEDUP_REMOVED lines=10> */
.L_x_4431:
[----:B------:R-:W-:Y:S05]  /*3e40*/  BSYNC.RECONVERGENT B0 ;  /* 0x0000000000007941 */ /* 0x000fea0003800200 */
.L_x_4430:
        /* <DEDUP_REMOVED lines=34> */
.L_x_4444:
        /* <DEDUP_REMOVED lines=17> */
.L_x_4443:
        /* <DEDUP_REMOVED lines=21> */
.L_x_4446:
        /* <DEDUP_REMOVED lines=13> */
.L_x_4442:
        /* <DEDUP_REMOVED lines=29> */
.L_x_4448:
        /* <DEDUP_REMOVED lines=17> */
.L_x_4447:
        /* <DEDUP_REMOVED lines=21> */
.L_x_4449:
        /* <DEDUP_REMOVED lines=8> */
[C---:B-----5:R-:W-:Y:S01]  /*4850*/  FMUL.FTZ R145, R7.reuse, R146 ;  /* 0x0000009207917220 */ /* 0x060fe20000410000 */
[C---:B------:R-:W-:Y:S01]  /*4860*/  FMUL.FTZ R144, R7.reuse, R144 ;  /* 0x0000009007907220 */ /* 0x040fe20000410000 */
[C---:B------:R-:W-:Y:S01]  /*4870*/  FMUL.FTZ R146, R7.reuse, R154 ;  /* 0x0000009a07927220 */ /* 0x040fe20000410000 */
[----:B------:R-:W-:-:S07]  /*4880*/  FMUL.FTZ R147, R7, R178 ;  /* 0x000000b207937220 */ /* 0x000fce0000410000 */
.L_x_4445:
        /* <DEDUP_REMOVED lines=10> */
.L_x_4441:
[----:B------:R-:W-:Y:S05]  /*4930*/  BSYNC.RECONVERGENT B0 ;  /* 0x0000000000007941 */ /* 0x000fea0003800200 */
.L_x_4440:
        /* <DEDUP_REMOVED lines=34> */
.L_x_4454:
        /* <DEDUP_REMOVED lines=17> */
.L_x_4453:
        /* <DEDUP_REMOVED lines=21> */
.L_x_4456:
        /* <DEDUP_REMOVED lines=13> */
.L_x_4452:
        /* <DEDUP_REMOVED lines=29> */
.L_x_4458:
        /* <DEDUP_REMOVED lines=17> */
.L_x_4457:
        /* <DEDUP_REMOVED lines=21> */
.L_x_4459:
        /* <DEDUP_REMOVED lines=12> */
.L_x_4455:
        /* <DEDUP_REMOVED lines=10> */
.L_x_4451:
[----:B------:R-:W-:Y:S05]  /*5420*/  BSYNC.RECONVERGENT B0 ;  /* 0x0000000000007941 */ /* 0x000fea0003800200 */
.L_x_4450:
        /* <DEDUP_REMOVED lines=34> */
.L_x_4464:
        /* <DEDUP_REMOVED lines=17> */
.L_x_4463:
        /* <DEDUP_REMOVED lines=21> */
.L_x_4466:
        /* <DEDUP_REMOVED lines=13> */
.L_x_4462:
[----:B01-34-:R-:W0:Y:S02]  /*5980*/  LDC.64 R144, c[0x0][0x478] ;  /* 0x00011e00ff907b82 */ /* 0x01be240000000a00 */
        /* <DEDUP_REMOVED lines=28> */
.L_x_4468:
        /* <DEDUP_REMOVED lines=17> */
.L_x_4467:
        /* <DEDUP_REMOVED lines=21> */
.L_x_4469:
        /* <DEDUP_REMOVED lines=12> */
.L_x_4465:
        /* <DEDUP_REMOVED lines=10> */
.L_x_4461:
[----:B------:R-:W-:Y:S05]  /*5f10*/  BSYNC.RECONVERGENT B0 ;  /* 0x0000000000007941 */ /* 0x000fea0003800200 */
.L_x_4460:
        /* <DEDUP_REMOVED lines=34> */
.L_x_4474:
        /* <DEDUP_REMOVED lines=17> */
.L_x_4473:
        /* <DEDUP_REMOVED lines=21> */
.L_x_4476:
        /* <DEDUP_REMOVED lines=13> */
.L_x_4472:
        /* <DEDUP_REMOVED lines=29> */
.L_x_4478:
        /* <DEDUP_REMOVED lines=17> */
.L_x_4477:
        /* <DEDUP_REMOVED lines=21> */
.L_x_4479:
        /* <DEDUP_REMOVED lines=12> */
.L_x_4475:
        /* <DEDUP_REMOVED lines=9> */
.L_x_4471:
[----:B------:R-:W-:Y:S05]  /*69f0*/  BSYNC.RECONVERGENT B0 ;  /* 0x0000000000007941 */ /* 0x000fea0003800200 */
.L_x_4470:
[----:B01-34-:R-:W0:Y:S02]  /*6a00*/  LDC.64 R144, c[0x0][0x380] ;  /* 0x0000e000ff907b82 */ /* 0x01be240000000a00 */
[----:B0-----:R-:W-:-:S04]  /*6a10*/  LEA R5, R144, R5, 0x2 ;  /* 0x0000000590057211 */ /* 0x001fc800078e10ff */
[----:B------:R-:W-:-:S13]  /*6a20*/  ISETP.GE.AND P0, PT, R5, R145, PT ;  /* 0x000000910500720c */ /* 0x000fda0003f06270 */
[----:B------:R-:W-:Y:S05]  /*6a30*/  @!P0 BRA `(.L_x_4480) ;  /* 0xffffff9c00288947 */ /* 0x000fea000383ffff */
.L_x_4395:
[----:B------:R-:W0:Y:S01]  /*6a40*/  S2R R36, SR_TID.X ;  /* 0x0000000000247919 */ /* 0x000e220000002100 */
[----:B------:R-:W-:Y:S01]  /*6a50*/  MOV R3, 0x400 ;  /* 0x0000040000037802 */ /* 0x000fe20000000f00 */
[----:B------:R-:W-:Y:S05]  /*6a60*/  WARPSYNC.ALL ;  /* 0x0000000000007948 */ /* 0x000fea0003800000 */
[----:B------:R-:W1:Y:S01]  /*6a70*/  S2R R4, SR_CgaCtaId ;  /* 0x0000000000047919 */ /* 0x000e620000008800 */
[----:B------:R-:W2:Y:S01]  /*6a80*/  S2UR UR4, SR_CTAID.X ;  /* 0x00000000000479c3 */ /* 0x000ea20000002500 */
[----:B------:R-:W3:Y:S01]  /*6a90*/  LDCU.128 UR16, c[0x0][0x440] ;  /* 0x00008800ff1077ac */ /* 0x000ee20008000c00 */
[----:B0-----:R-:W-:Y:S01]  /*6aa0*/  SHF.R.U32.HI R2, RZ, 0x5, R36 ;  /* 0x00000005ff027819 */ /* 0x001fe20000011624 */
[----:B--2--5:R-:W-:Y:S01]  /*6ab0*/  IMAD R7, R0, UR4, RZ ;  /* 0x0000000400077c24 */ /* 0x024fe2000f8e02ff */
[----:B------:R-:W-:-:S05]  /*6ac0*/  LOP3.LUT R5, R36, 0x1f, RZ, 0xc0, !PT ;  /* 0x0000001f24057812 */ /* 0x000fca00078ec0ff */
[----:B------:R-:W-:Y:S01]  /*6ad0*/  IMAD R2, R2, 0xc0, R5 ;  /* 0x000000c002027824 */ /* 0x000fe200078e0205 */
[----:B-1----:R-:W-:Y:S02]  /*6ae0*/  LEA R3, R4, R3, 0x18 ;  /* 0x0000000304037211 */ /* 0x002fe400078ec0ff */
        /* <DEDUP_REMOVED lines=105> */
[----:B------:R-:W-:Y:S01]  /*7180*/  FADD.FTZ R31, R2, R31 ;  /* 0x0000001f021f7221 */ /* 0x000fe20000010000 */
[----:B------:R-:W-:Y:S02]  /*7190*/  @P5 MOV R2, R38 ;  /* 0x0000002600025202 */ /* 0x000fe40000000f00 */
[----:B------:R-:W4:Y:S01]  /*71a0*/  LDS R17, [R0+0x1400] ;  /* 0x0014000000117984 */ /* 0x000f220000000800 */
[----:B------:R-:W-:Y:S01]  /*71b0*/  @P5 IADD3 R38, P6, PT, R38, 0x200, RZ ;  /* 0x0000020026265810 */ /* 0x000fe20007fde0ff */
[----:B------:R-:W-:Y:S02]  /*71c0*/  FADD.FTZ R10, RZ, R10 ;  /* 0x0000000aff0a7221 */ /* 0x000fe40000010000 */
[----:B------:R-:W4:Y:S01]  /*71d0*/  LDS R27, [R0+0x2000] ;  /* 0x00200000001b7984 */ /* 0x000f220000000800 */
[----:B------:R-:W-:Y:S01]  /*71e0*/  @P5 IADD3.X R43, PT, PT, RZ, R43, RZ, P6, !PT ;  /* 0x0000002bff2b5210 */ /* 0x000fe200037fe4ff */
[----:B------:R-:W-:-:S02]  /*71f0*/  FADD.FTZ R10, R10, R13 ;  /* 0x0000000d0a0a7221 */ /* 0x000fc40000010000 */
        /* <DEDUP_REMOVED lines=74> */
.L_x_4419:
        /* <DEDUP_REMOVED lines=8> */
.L_x_4482:
[----:B------:R-:W-:Y:S05]  /*7720*/  BSYNC B0 ;  /* 0x0000000000007941 */ /* 0x000fea0003800000 */
.L_x_4481:
        /* <DEDUP_REMOVED lines=8> */
.L_x_4483:
[----:B------:R-:W-:Y:S01]  /*77b0*/  FADD.FTZ R144, R144, R151 ;  /* 0x0000009790907221 */ /* 0x000fe20000010000 */
[----:B------:R-:W-:-:S04]  /*77c0*/  HFMA2 R165, -RZ, RZ, 0, 1.1920928955078125e-07 ;  /* 0x00000002ffa57431 */ /* 0x000fc800000001ff */
[----:B------:R-:W-:Y:S02]  /*77d0*/  MOV R180, R144 ;  /* 0x0000009000b47202 */ /* 0x000fe40000000f00 */
[----:B------:R-:W-:-:S07]  /*77e0*/  MOV R39, R155 ;  /* 0x0000009b00277202 */ /* 0x000fce0000000f00 */
[----:B------:R-:W-:Y:S05]  /*77f0*/  WARPSYNC.COLLECTIVE R153, `(.L_x_4484) ;  /* 0x0000000099087348 */ /* 0x000fea0003c00000 */
[----:B------:R0:W1:Y:S02]  /*7800*/  SHFL.BFLY P6, R155, R180, R165, R182 ;  /* 0x0c0000a5b49b7389 */ /* 0x00006400000c00b6 */
[----:B01----:R-:W-:Y:S05]  /*7810*/  ENDCOLLECTIVE ;  /* 0x000000000000791b */ /* 0x003fea0003800000 */
.L_x_4484:
[----:B------:R-:W-:-:S05]  /*7820*/  FADD.FTZ R39, R39, R178 ;  /* 0x000000b227277221 */ /* 0x000fca0000010000 */
[----:B------:R-:W-:Y:S02]  /*7830*/  MOV R180, R39 ;  /* 0x0000002700b47202 */ /* 0x000fe40000000f00 */
[----:B------:R-:W-:-:S07]  /*7840*/  MOV R145, R155 ;  /* 0x0000009b00917202 */ /* 0x000fce0000000f00 */
[----:B------:R-:W-:Y:S05]  /*7850*/  WARPSYNC.COLLECTIVE R153, `(.L_x_4485) ;  /* 0x0000000099087348 */ /* 0x000fea0003c00000 */
[----:B------:R0:W1:Y:S02]  /*7860*/  SHFL.BFLY P6, R155, R180, R165, R182 ;  /* 0x0c0000a5b49b7389 */ /* 0x00006400000c00b6 */
[----:B01----:R-:W-:Y:S05]  /*7870*/  ENDCOLLECTIVE ;  /* 0x000000000000791b */ /* 0x003fea0003800000 */
.L_x_4485:
[----:B------:R-:W-:Y:S01]  /*7880*/  FADD.FTZ R145, R144, R145 ;  /* 0x0000009190917221 */ /* 0x000fe20000010000 */
[----:B------:R-:W-:-:S04]  /*7890*/  HFMA2 R165, -RZ, RZ, 0, 2.384185791015625e-07 ;  /* 0x00000004ffa57431 */ /* 0x000fc800000001ff */
[----:B------:R-:W-:Y:S02]  /*78a0*/  MOV R180, R145 ;  /* 0x0000009100b47202 */ /* 0x000fe40000000f00 */
[----:B------:R-:W-:-:S07]  /*78b0*/  MOV R146, R155 ;  /* 0x0000009b00927202 */ /* 0x000fce0000000f00 */
[----:B------:R-:W-:Y:S05]  /*78c0*/  WARPSYNC.COLLECTIVE R153, `(.L_x_4486) ;  /* 0x0000000099087348 */ /* 0x000fea0003c00000 */
[----:B------:R0:W1:Y:S02]  /*78d0*/  SHFL.BFLY P6, R155, R180, R165, R182 ;  /* 0x0c0000a5b49b7389 */ /* 0x00006400000c00b6 */
[----:B01----:R-:W-:Y:S05]  /*78e0*/  ENDCOLLECTIVE ;  /* 0x000000000000791b */ /* 0x003fea0003800000 */
.L_x_4486:
[----:B------:R-:W-:-:S05]  /*78f0*/  FADD.FTZ R146, R39, R146 ;  /* 0x0000009227927221 */ /* 0x000fca0000010000 */
[----:B------:R-:W-:Y:S02]  /*7900*/  MOV R180, R146 ;  /* 0x0000009200b47202 */ /* 0x000fe40000000f00 */
[----:B------:R-:W-:-:S07]  /*7910*/  MOV R152, R155 ;  /* 0x0000009b00987202 */ /* 0x000fce0000000f00 */
[----:B------:R-:W-:Y:S05]  /*7920*/  WARPSYNC.COLLECTIVE R153, `(.L_x_4487) ;  /* 0x0000000099087348 */ /* 0x000fea0003c00000 */
[----:B------:R0:W1:Y:S02]  /*7930*/  SHFL.BFLY P6, R155, R180, R165, R182 ;  /* 0x0c0000a5b49b7389 */ /* 0x00006400000c00b6 */
[----:B01----:R-:W-:Y:S05]  /*7940*/  ENDCOLLECTIVE ;  /* 0x000000000000791b */ /* 0x003fea0003800000 */
.L_x_4487:
[----:B------:R-:W-:Y:S01]  /*7950*/  FADD.FTZ R152, R145, R152 ;  /* 0x0000009891987221 */ /* 0x000fe20000010000 */
[----:B------:R-:W-:-:S04]  /*7960*/  HFMA2 R165, -RZ, RZ, 0, 4.76837158203125e-07 ;  /* 0x00000008ffa57431 */ /* 0x000fc800000001ff */
[----:B------:R-:W-:Y:S02]  /*7970*/  MOV R180, R152 ;  /* 0x0000009800b47202 */ /* 0x000fe40000000f00 */
[----:B------:R-:W-:-:S07]  /*7980*/  MOV R147, R155 ;  /* 0x0000009b00937202 */ /* 0x000fce0000000f00 */
[----:B------:R-:W-:Y:S05]  /*7990*/  WARPSYNC.COLLECTIVE R153, `(.L_x_4488) ;  /* 0x0000000099087348 */ /* 0x000fea0003c00000 */
[----:B------:R0:W1:Y:S02]  /*79a0*/  SHFL.BFLY P6, R155, R180, R165, R182 ;  /* 0x0c0000a5b49b7389 */ /* 0x00006400000c00b6 */
[----:B01----:R-:W-:Y:S05]  /*79b0*/  ENDCOLLECTIVE ;  /* 0x000000000000791b */ /* 0x003fea0003800000 */
.L_x_4488:
[----:B------:R-:W-:-:S05]  /*79c0*/  FADD.FTZ R147, R146, R147 ;  /* 0x0000009392937221 */ /* 0x000fca0000010000 */
[----:B------:R-:W-:Y:S02]  /*79d0*/  MOV R180, R147 ;  /* 0x0000009300b47202 */ /* 0x000fe40000000f00 */
[----:B------:R-:W-:-:S07]  /*79e0*/  MOV R151, R155 ;  /* 0x0000009b00977202 */ /* 0x000fce0000000f00 */
[----:B------:R-:W-:Y:S05]  /*79f0*/  WARPSYNC.COLLECTIVE R153, `(.L_x_4489) ;  /* 0x0000000099087348 */ /* 0x000fea0003c00000 */
[----:B------:R0:W1:Y:S02]  /*7a00*/  SHFL.BFLY P6, R155, R180, R165, R182 ;  /* 0x0c0000a5b49b7389 */ /* 0x00006400000c00b6 */
[----:B01----:R-:W-:Y:S05]  /*7a10*/  ENDCOLLECTIVE ;  /* 0x000000000000791b */ /* 0x003fea0003800000 */
.L_x_4489:
[----:B------:R-:W-:Y:S01]  /*7a20*/  FADD.FTZ R151, R152, R151 ;  /* 0x0000009798977221 */ /* 0x000fe20000010000 */
[----:B------:R-:W-:-:S04]  /*7a30*/  HFMA2 R165, -RZ, RZ, 0, 9.5367431640625e-07 ;  /* 0x00000010ffa57431 */ /* 0x000fc800000001ff */
[----:B------:R-:W-:Y:S02]  /*7a40*/  MOV R180, R151 ;  /* 0x0000009700b47202 */ /* 0x000fe40000000f00 */
[----:B------:R-:W-:-:S07]  /*7a50*/  MOV R154, R155 ;  /* 0x0000009b009a7202 */ /* 0x000fce0000000f00 */
[----:B------:R-:W-:Y:S05]  /*7a60*/  WARPSYNC.COLLECTIVE R153, `(.L_x_4490) ;  /* 0x0000000099087348 */ /* 0x000fea0003c00000 */
[----:B------:R0:W1:Y:S02]  /*7a70*/  SHFL.BFLY P6, R155, R180, R165, R182 ;  /* 0x0c0000a5b49b7389 */ /* 0x00006400000c00b6 */
[----:B01----:R-:W-:Y:S05]  /*7a80*/  ENDCOLLECTIVE ;  /* 0x000000000000791b */ /* 0x003fea0003800000 */
.L_x_4490:
[----:B------:R-:W-:-:S05]  /*7a90*/  FADD.FTZ R154, R147, R154 ;  /* 0x0000009a939a7221 */ /* 0x000fca0000010000 */
[----:B------:R-:W-:Y:S02]  /*7aa0*/  MOV R180, R154 ;  /* 0x0000009a00b47202 */ /* 0x000fe40000000f00 */
[----:B------:R-:W-:-:S07]  /*7ab0*/  MOV R144, R155 ;  /* 0x0000009b00907202 */ /* 0x000fce0000000f00 */
[----:B------:R-:W-:Y:S05]  /*7ac0*/  WARPSYNC.COLLECTIVE R153, `(.L_x_4491) ;  /* 0x0000000099087348 */ /* 0x000fea0003c00000 */
[----:B------:R0:W1:Y:S02]  /*7ad0*/  SHFL.BFLY P6, R155, R180, R165, R182 ;  /* 0x0c0000a5b49b7389 */ /* 0x00006400000c00b6 */
[----:B01----:R-:W-:Y:S05]  /*7ae0*/  ENDCOLLECTIVE ;  /* 0x000000000000791b */ /* 0x003fea0003800000 */
.L_x_4491:
[----:B------:R-:W-:Y:S01]  /*7af0*/  MOV R39, R155 ;  /* 0x0000009b00277202 */ /* 0x000fe20000000f00 */
[----:B------:R-:W-:Y:S06]  /*7b00*/  BRA `(.L_x_4492) ;  /* 0xffffffac00307947 */ /* 0x000fec000383ffff */
.L_x_4493:
        /* <DEDUP_REMOVED lines=15> */
.L_x_5032:


//--------------------- .text._ZN10layer_norm31ln_parallel_residual_bwd_kernelINS_13Kernel_traitsIfffffjLj768ELj1ELj4ELj1ELj16ENS_18Kernel_traits_baseILj768EfffffjLj128EEEEELb0ELb1ELb1EEEvNS_9BwdParamsE --------------------------
	.section	.text._ZN10layer_norm31ln_parallel_residual_bwd_kernelINS_13Kernel_traitsIfffffjLj768ELj1ELj4ELj1ELj16ENS_18Kernel_traits_baseILj768EfffffjLj128EEEEELb0ELb1ELb1EEEvNS_9BwdParamsE,"ax",@progbits
	.align	128
        .global         _ZN10layer_norm31ln_parallel_residual_bwd_kernelINS_13Kernel_traitsIfffffjLj768ELj1ELj4ELj1ELj16ENS_18Kernel_traits_baseILj768EfffffjLj128EEEEELb0ELb1ELb1EEEvNS_9BwdParamsE
        .type           _ZN10layer_norm31ln_parallel_residual_bwd_kernelINS_13Kernel_traitsIfffffjLj768ELj1ELj4ELj1ELj16ENS_18Kernel_traits_baseILj768EfffffjLj128EEEEELb0ELb1ELb1EEEvNS_9BwdParamsE,@function
        .size           _ZN10layer_norm31ln_parallel_residual_bwd_kernelINS_13Kernel_traitsIfffffjLj768ELj1ELj4ELj1ELj16ENS_18Kernel_traits_baseILj768EfffffjLj128EEEEELb0ELb1ELb1EEEvNS_9BwdParamsE,(.L_x_5033 - _ZN10layer_norm31ln_parallel_residual_bwd_kernelINS_13Kernel_traitsIfffffjLj768ELj1ELj4ELj1ELj16ENS_18Kernel_traits_baseILj768EfffffjLj128EEEEELb0ELb1ELb1EEEvNS_9BwdParamsE)
        .other          _ZN10layer_norm31ln_parallel_residual_bwd_kernelINS_13Kernel_traitsIfffffjLj768ELj1ELj4ELj1ELj16ENS_18Kernel_traits_baseILj768EfffffjLj128EEEEELb0ELb1ELb1EEEvNS_9BwdParamsE,@"STO_CUDA_ENTRY STV_DEFAULT"
_ZN10layer_norm31ln_parallel_residual_bwd_kernelINS_13Kernel_traitsIfffffjLj768ELj1ELj4ELj1ELj16ENS_18Kernel_traits_baseILj768EfffffjLj128EEEEELb0ELb1ELb1EEEvNS_9BwdParamsE:
.text._ZN10layer_norm31ln_parallel_residual_bwd_kernelINS_13Kernel_traitsIfffffjLj768ELj1ELj4ELj1ELj16ENS_18Kernel_traits_baseILj768EfffffjLj128EEEEELb0ELb1ELb1EEEvNS_9BwdParamsE:
        /* <DEDUP_REMOVED lines=75> */
.L_x_4548:
[----:B------:R-:W0:Y:S08]  /*04b0*/  LDC.64 R2, c[0x0][0x3c0] ;  /* 0x0000f000ff027b82 */ /* 0x000e300000000a00 */
[----:B------:R-:W1:Y:S08]  /*04c0*/  LDC.64 R60, c[0x0][0x3c8] ;  /* 0x0000f200ff3c7b82 */ /* 0x000e700000000a00 */
[----:B------:R-:W2:Y:S01]  /*04d0*/  LDC.64 R108, c[0x0][0x438] ;  /* 0x00010e00ff6c7b82 */ /* 0x000ea20000000a00 */
[----:B0-----:R-:W-:-:S06]  /*04e0*/  IMAD.WIDE R2, R158, 0x4, R2 ;  /* 0x000000049e027825 */ /* 0x001fcc00078e0202 */
        /* <DEDUP_REMOVED lines=188> */
.L_x_4497:
[----:B------:R-:W0:Y:S01]  /*10b0*/  LDC.64 R30, c[0x0][0x3a8] ;  /* 0x0000ea00ff1e7b82 */ /* 0x000e220000000a00 */
[C---:B------:R-:W-:Y:S02]  /*10c0*/  IADD3 R169, PT, PT, R171.reuse, 0x20, RZ ;  /* 0x00000020aba97810 */ /* 0x040fe40007ffe0ff */
[----:B------:R-:W-:-:S05]  /*10d0*/  IADD3 R167, PT, PT, R171, 0x40, RZ ;  /* 0x00000040aba77810 */ /* 0x000fca0007ffe0ff */
[----:B------:R-:W1:Y:S01]  /*10e0*/  LDC.64 R28, c[0x0][0x428] ;  /* 0x00010a00ff1c7b82 */ /* 0x000e620000000a00 */
[C---:B------:R-:W-:Y:S02]  /*10f0*/  IADD3 R165, PT, PT, R171.reuse, 0x60, RZ ;  /* 0x00000060aba57810 */ /* 0x040fe40007ffe0ff */
[C---:B------:R-:W-:Y:S02]  /*1100*/  IADD3 R163, PT, PT, R171.reuse, 0x80, RZ ;  /* 0x00000080aba37810 */ /* 0x040fe40007ffe0ff */
[----:B------:R-:W-:-:S03]  /*1110*/  IADD3 R111, PT, PT, R171, 0xa0, RZ ;  /* 0x000000a0ab6f7810 */ /* 0x000fc60007ffe0ff */
[----:B------:R-:W2:Y:S01]  /*1120*/  LDC.64 R48, c[0x0][0x438] ;  /* 0x00010e00ff307b82 */ /* 0x000ea20000000a00 */
[----:B0-----:R-:W-:-:S04]  /*1130*/  IMAD.WIDE.U32 R84, R171, 0x10, R30 ;  /* 0x00000010ab547825 */ /* 0x001fc800078e001e */
[--C-:B------:R-:W-:Y:S02]  /*1140*/  IMAD.WIDE.U32 R88, R169, 0x10, R30.reuse ;  /* 0x00000010a9587825 */ /* 0x100fe400078e001e */
[----:B------:R-:W3:Y:S02]  /*1150*/  LDG.E.128 R84, desc[UR10][R84.64] ;  /* 0x0000000a54547981 */ /* 0x000ee4000c1e1d00 */
[--C-:B------:R-:W-:Y:S02]  /*1160*/  IMAD.WIDE.U32 R92, R167, 0x10, R30.reuse ;  /* 0x00000010a75c7825 */ /* 0x100fe400078e001e */
[----:B------:R-:W4:Y:S02]  /*1170*/  LDG.E.128 R88, desc[UR10][R88.64] ;  /* 0x0000000a58587981 */ /* 0x000f24000c1e1d00 */
        /* <DEDUP_REMOVED lines=19> */
[----:B--2---:R-:W-:-:S04]  /*12b0*/  IMAD.WIDE.U32 R28, R171, 0x10, R48 ;  /* 0x00000010ab1c7825 */ /* 0x004fc800078e0030 */
        /* <DEDUP_REMOVED lines=155> */
.L_x_4498:
        /* <DEDUP_REMOVED lines=68> */
.L_x_4560:
        /* <DEDUP_REMOVED lines=27> */
.L_x_4502:
        /* <DEDUP_REMOVED lines=17> */
.L_x_4501:
        /* <DEDUP_REMOVED lines=20> */
.L_x_4504:
        /* <DEDUP_REMOVED lines=21> */
.L_x_4500:
        /* <DEDUP_REMOVED lines=21> */
.L_x_4506:
        /* <DEDUP_REMOVED lines=17> */
.L_x_4505:
        /* <DEDUP_REMOVED lines=20> */
.L_x_4507:
        /* <DEDUP_REMOVED lines=20> */
.L_x_4503:
        /* <DEDUP_REMOVED lines=19> */
[C-C-:B0-----:R-:W-:Y:S01]  /*2c10*/  FFMA.FTZ R53, R70.reuse, R178, R71.reuse ;  /* 0x000000b246357223 */ /* 0x141fe20000010047 */
        /* <DEDUP_REMOVED lines=19> */
.L_x_4510:
        /* <DEDUP_REMOVED lines=17> */
.L_x_4509:
        /* <DEDUP_REMOVED lines=18> */
.L_x_4512:
        /* <DEDUP_REMOVED lines=13> */
.L_x_4508:
        /* <DEDUP_REMOVED lines=23> */
.L_x_4514:
        /* <DEDUP_REMOVED lines=17> */
.L_x_4513:
        /* <DEDUP_REMOVED lines=18> */
.L_x_4515:
        /* <DEDUP_REMOVED lines=12> */
.L_x_4511:
        /* <DEDUP_REMOVED lines=32> */
.L_x_4518:
        /* <DEDUP_REMOVED lines=17> */
.L_x_4517:
        /* <DEDUP_REMOVED lines=18> */
.L_x_4520:
        /* <DEDUP_REMOVED lines=13> */
.L_x_4516:
        /* <DEDUP_REMOVED lines=23> */
.L_x_4522:
        /* <DEDUP_REMOVED lines=17> */
.L_x_4521:
        /* <DEDUP_REMOVED lines=18> */
.L_x_4523:
        /* <DEDUP_REMOVED lines=12> */
.L_x_4519:
        /* <DEDUP_REMOVED lines=32> */
.L_x_4526:
        /* <DEDUP_REMOVED lines=17> */
.L_x_4525:
        /* <DEDUP_REMOVED lines=18> */
.L_x_4528:
        /* <DEDUP_REMOVED lines=13> */
.L_x_4524:
        /* <DEDUP_REMOVED lines=23> */
.L_x_4530:
        /* <DEDUP_REMOVED lines=17> */
.L_x_4529:
        /* <DEDUP_REMOVED lines=18> */
.L_x_4531:
        /* <DEDUP_REMOVED lines=12> */
.L_x_4527:
        /* <DEDUP_REMOVED lines=32> */
.L_x_4534:
        /* <DEDUP_REMOVED lines=17> */
.L_x_4533:
        /* <DEDUP_REMOVED lines=18> */
.L_x_4536:
        /* <DEDUP_REMOVED lines=13> */
.L_x_4532:
        /* <DEDUP_REMOVED lines=23> */
.L_x_4538:
        /* <DEDUP_REMOVED lines=17> */
.L_x_4537:
        /* <DEDUP_REMOVED lines=18> */
.L_x_4539:
        /* <DEDUP_REMOVED lines=12> */
.L_x_4535:
        /* <DEDUP_REMOVED lines=32> */
.L_x_4542:
        /* <DEDUP_REMOVED lines=17> */
.L_x_4541:
        /* <DEDUP_REMOVED lines=18> */
.L_x_4544:
        /* <DEDUP_REMOVED lines=13> */
.L_x_4540:
        /* <DEDUP_REMOVED lines=23> */
.L_x_4546:
        /* <DEDUP_REMOVED lines=17> */
.L_x_4545:
        /* <DEDUP_REMOVED lines=18> */
.L_x_4547:
        /* <DEDUP_REMOVED lines=12> */
.L_x_4543:
        /* <DEDUP_REMOVED lines=13> */
.L_x_4496:
        /* <DEDUP_REMOVED lines=48> */
.L_x_4495:
[----:B------:R-:W-:Y:S05]  /*5e00*/  BSYNC B0 ;  /* 0x0000000000007941 */ /* 0x000fea0003800000 */
.L_x_4494:
        /* <DEDUP_REMOVED lines=146> */
.L_x_4499:
        /* <DEDUP_REMOVED lines=8> */
.L_x_4550:
[----:B------:R-:W-:Y:S05]  /*67b0*/  BSYNC B2 ;  /* 0x0000000000027941 */ /* 0x000fea0003800000 */
.L_x_4549:
        /* <DEDUP_REMOVED lines=8> */
.L_x_4551:
[----:B------:R-:W-:Y:S01]  /*6840*/  FADD.FTZ R61, R61, R188 ;  /* 0x000000bc3d3d7221 */ /* 0x000fe20000010000 */
[----:B------:R-:W-:-:S04]  /*6850*/  HFMA2 R70, -RZ, RZ, 0, 1.1920928955078125e-07 ;  /* 0x00000002ff467431 */ /* 0x000fc800000001ff */
[----:B------:R-:W-:Y:S02]  /*6860*/  MOV R71, R61 ;  /* 0x0000003d00477202 */ /* 0x000fe40000000f00 */
[----:B------:R-:W-:-:S07]  /*6870*/  MOV R60, R69 ;  /* 0x00000045003c7202 */ /* 0x000fce0000000f00 */
[----:B------:R-:W-:Y:S05]  /*6880*/  WARPSYNC.COLLECTIVE R68, `(.L_x_4552) ;  /* 0x0000000044087348 */ /* 0x000fea0003c00000 */
[----:B------:R0:W1:Y:S02]  /*6890*/  SHFL.BFLY P2, R69, R71, R70, R73 ;  /* 0x0c00004647457389 */ /* 0x0000640000040049 */
[----:B01----:R-:W-:Y:S05]  /*68a0*/  ENDCOLLECTIVE ;  /* 0x000000000000791b */ /* 0x003fea0003800000 */
.L_x_4552:
[----:B------:R-:W-:-:S05]  /*68b0*/  FADD.FTZ R60, R60, R189 ;  /* 0x000000bd3c3c7221 */ /* 0x000fca0000010000 */
[----:B------:R-:W-:Y:S02]  /*68c0*/  MOV R71, R60 ;  /* 0x0000003c00477202 */ /* 0x000fe40000000f00 */
[----:B------:R-:W-:-:S07]  /*68d0*/  MOV R62, R69 ;  /* 0x00000045003e7202 */ /* 0x000fce0000000f00 */
[----:B------:R-:W-:Y:S05]  /*68e0*/  WARPSYNC.COLLECTIVE R68, `(.L_x_4553) ;  /* 0x0000000044087348 */ /* 0x000fea0003c00000 */
[----:B------:R0:W1:Y:S02]  /*68f0*/  SHFL.BFLY P2, R69, R71, R70, R73 ;  /* 0x0c00004647457389 */ /* 0x0000640000040049 */
[----:B01----:R-:W-:Y:S05]  /*6900*/  ENDCOLLECTIVE ;  /* 0x000000000000791b */ /* 0x003fea0003800000 */
.L_x_4553:
[----:B------:R-:W-:Y:S01]  /*6910*/  FADD.FTZ R62, R61, R62 ;  /* 0x0000003e3d3e7221 */ /* 0x000fe20000010000 */
[----:B------:R-:W-:-:S04]  /*6920*/  HFMA2 R70, -RZ, RZ, 0, 2.384185791015625e-07 ;  /* 0x00000004ff467431 */ /* 0x000fc800000001ff */
[----:B------:R-:W-:Y:S02]  /*6930*/  MOV R71, R62 ;  /* 0x0000003e00477202 */ /* 0x000fe40000000f00 */
[----:B------:R-:W-:-:S07]  /*6940*/  MOV R63, R69 ;  /* 0x00000045003f7202 */ /* 0x000fce0000000f00 */
[----:B------:R-:W-:Y:S05]  /*6950*/  WARPSYNC.COLLECTIVE R68, `(.L_x_4554) ;  /* 0x0000000044087348 */ /* 0x000fea0003c00000 */
[----:B------:R0:W1:Y:S02]  /*6960*/  SHFL.BFLY P2, R69, R71, R70, R73 ;  /* 0x0c00004647457389 */ /* 0x0000640000040049 */
[----:B01----:R-:W-:Y:S05]  /*6970*/  ENDCOLLECTIVE ;  /* 0x000000000000791b */ /* 0x003fea0003800000 */
.L_x_4554:
[----:B------:R-:W-:-:S05]  /*6980*/  FADD.FTZ R63, R60, R63 ;  /* 0x0000003f3c3f7221 */ /* 0x000fca0000010000 */
[----:B------:R-:W-:Y:S02]  /*6990*/  MOV R71, R63 ;  /* 0x0000003f00477202 */ /* 0x000fe40000000f00 */
[----:B------:R-:W-:-:S07]  /*69a0*/  MOV R65, R69 ;  /* 0x0000004500417202 */ /* 0x000fce0000000f00 */
[----:B------:R-:W-:Y:S05]  /*69b0*/  WARPSYNC.COLLECTIVE R68, `(.L_x_4555) ;  /* 0x0000000044087348 */ /* 0x000fea0003c00000 */
[----:B------:R0:W1:Y:S02]  /*69c0*/  SHFL.BFLY P2, R69, R71, R70, R73 ;  /* 0x0c00004647457389 */ /* 0x0000640000040049 */
[----:B01----:R-:W-:Y:S05]  /*69d0*/  ENDCOLLECTIVE ;  /* 0x000000000000791b */ /* 0x003fea0003800000 */
.L_x_4555:
[----:B------:R-:W-:Y:S01]  /*69e0*/  FADD.FTZ R65, R62, R65 ;  /* 0x000000413e417221 */ /* 0x000fe20000010000 */
[----:B------:R-:W-:-:S04]  /*69f0*/  HFMA2 R70, -RZ, RZ, 0, 4.76837158203125e-07 ;  /* 0x00000008ff467431 */ /* 0x000fc800000001ff */
[----:B------:R-:W-:Y:S02]  /*6a00*/  MOV R71, R65 ;  /* 0x0000004100477202 */ /* 0x000fe40000000f00 */
[----:B------:R-:W-:-:S07]  /*6a10*/  MOV R64, R69 ;  /* 0x0000004500407202 */ /* 0x000fce0000000f00 */
[----:B------:R-:W-:Y:S05]  /*6a20*/  WARPSYNC.COLLECTIVE R68, `(.L_x_4556) ;  /* 0x0000000044087348 */ /* 0x000fea0003c00000 */
[----:B------:R0:W1:Y:S02]  /*6a30*/  SHFL.BFLY P2, R69, R71, R70, R73 ;  /* 0x0c00004647457389 */ /* 0x0000640000040049 */
[----:B01----:R-:W-:Y:S05]  /*6a40*/  ENDCOLLECTIVE ;  /* 0x000000000000791b */ /* 0x003fea0003800000 */
.L_x_4556:
[----:B------:R-:W-:-:S05]  /*6a50*/  FADD.FTZ R64, R63, R64 ;  /* 0x000000403f407221 */ /* 0x000fca0000010000 */
[----:B------:R-:W-:Y:S02]  /*6a60*/  MOV R71, R64 ;  /* 0x0000004000477202 */ /* 0x000fe40000000f00 */
[----:B------:R-:W-:-:S07]  /*6a70*/  MOV R66, R69 ;  /* 0x0000004500427202 */ /* 0x000fce0000000f00 */
[----:B------:R-:W-:Y:S05]  /*6a80*/  WARPSYNC.COLLECTIVE R68, `(.L_x_4557) ;  /* 0x0000000044087348 */ /* 0x000fea0003c00000 */
[----:B------:R0:W1:Y:S02]  /*6a90*/  SHFL.BFLY P2, R69, R71, R70, R73 ;  /* 0x0c00004647457389 */ /* 0x0000640000040049 */
[----:B01----:R-:W-:Y:S05]  /*6aa0*/  ENDCOLLECTIVE ;  /* 0x000000000000791b */ /* 0x003fea0003800000 */
.L_x_4557:
[----:B------:R-:W-:Y:S01]  /*6ab0*/  FADD.FTZ R66, R65, R66 ;  /* 0x0000004241427221 */ /* 0x000fe20000010000 */
[----:B------:R-:W-:-:S04]  /*6ac0*/  HFMA2 R70, -RZ, RZ, 0, 9.5367431640625e-07 ;  /* 0x00000010ff467431 */ /* 0x000fc800000001ff */
[----:B------:R-:W-:Y:S02]  /*6ad0*/  MOV R71, R66 ;  /* 0x0000004200477202 */ /* 0x000fe40000000f00 */
[----:B------:R-:W-:-:S07]  /*6ae0*/  MOV R67, R69 ;  /* 0x0000004500437202 */ /* 0x000fce0000000f00 */
[----:B------:R-:W-:Y:S05]  /*6af0*/  WARPSYNC.COLLECTIVE R68, `(.L_x_4558) ;  /* 0x0000000044087348 */ /* 0x000fea0003c00000 */
[----:B------:R0:W1:Y:S02]  /*6b00*/  SHFL.BFLY P2, R69, R71, R70, R73 ;  /* 0x0c00004647457389 */ /* 0x0000640000040049 */
[----:B01----:R-:W-:Y:S05]  /*6b10*/  ENDCOLLECTIVE ;  /* 0x000000000000791b */ /* 0x003fea0003800000 */
.L_x_4558:
[----:B------:R-:W-:-:S05]  /*6b20*/  FADD.FTZ R67, R64, R67 ;  /* 0x0000004340437221 */ /* 0x000fca0000010000 */
[----:B------:R-:W-:Y:S02]  /*6b30*/  MOV R71, R67 ;  /* 0x0000004300477202 */ /* 0x000fe40000000f00 */
[----:B------:R-:W-:-:S07]  /*6b40*/  MOV R61, R69 ;  /* 0x00000045003d7202 */ /* 0x000fce0000000f00 */
[----:B------:R-:W-:Y:S05]  /*6b50*/  WARPSYNC.COLLECTIVE R68, `(.L_x_4559) ;  /* 0x0000000044087348 */ /* 0x000fea0003c00000 */
[----:B------:R0:W1:Y:S02]  /*6b60*/  SHFL.BFLY P2, R69, R71, R70, R73 ;  /* 0x0c00004647457389 */ /* 0x0000640000040049 */
[----:B01----:R-:W-:Y:S05]  /*6b70*/  ENDCOLLECTIVE ;  /* 0x000000000000791b */ /* 0x003fea0003800000 */
.L_x_4559:
[----:B------:R-:W-:Y:S01]  /*6b80*/  MOV R60, R69 ;  /* 0x00000045003c7202 */ /* 0x000fe20000000f00 */
[----:B------:R-:W-:Y:S06]  /*6b90*/  BRA `(.L_x_4560) ;  /* 0xffffffb400447947 */ /* 0x000fec000383ffff */
.L_x_4561:
        /* <DEDUP_REMOVED lines=14> */
.L_x_5033:


//--------------------- .text._ZN10layer_norm31ln_parallel_residual_bwd_kernelINS_13Kernel_traitsIfffffjLj768ELj1ELj4ELj1ELj16ENS_18Kernel_traits_baseILj768EfffffjLj128EEEEELb1ELb0ELb0EEEvNS_9BwdParamsE --------------------------
	.section	.text._ZN10layer_norm31ln_parallel_residual_bwd_kernelINS_13Kernel_traitsIfffffjLj768ELj1ELj4ELj1ELj16ENS_18Kernel_traits_baseILj768EfffffjLj128EEEEELb1ELb0ELb0EEEvNS_9BwdParamsE,"ax",@progbits
	.align	128
        .global         _ZN10layer_norm31ln_parallel_residual_bwd_kernelINS_13Kernel_traitsIfffffjLj768ELj1ELj4ELj1ELj16ENS_18Kernel_traits_baseILj768EfffffjLj128EEEEELb1ELb0ELb0EEEvNS_9BwdParamsE
        .type           _ZN10layer_norm31ln_parallel_residual_bwd_kernelINS_13Kernel_traitsIfffffjLj768ELj1ELj4ELj1ELj16ENS_18Kernel_traits_baseILj768EfffffjLj128EEEEELb1ELb0ELb0EEEvNS_9BwdParamsE,@function
        .size           _ZN10layer_norm31ln_parallel_residual_bwd_kernelINS_13Kernel_traitsIfffffjLj768ELj1ELj4ELj1ELj16ENS_18Kernel_traits_baseILj768EfffffjLj128EEEEELb1ELb0ELb0EEEvNS_9BwdParamsE,(.L_x_5034 - _ZN10layer_norm31ln_parallel_residual_bwd_kernelINS_13Kernel_traitsIfffffjLj768ELj1ELj4ELj1ELj16ENS_18Kernel_traits_baseILj768EfffffjLj128EEEEELb1ELb0ELb0EEEvNS_9BwdParamsE)
        .other          _ZN10layer_norm31ln_parallel_residual_bwd_kernelINS_13Kernel_traitsIfffffjLj768ELj1ELj4ELj1ELj16ENS_18Kernel_traits_baseILj768EfffffjLj128EEEEELb1ELb0ELb0EEEvNS_9BwdParamsE,@"STO_CUDA_ENTRY STV_DEFAULT"
_ZN10layer_norm31ln_parallel_residual_bwd_kernelINS_13Kernel_traitsIfffffjLj768ELj1ELj4ELj1ELj16ENS_18Kernel_traits_baseILj768EfffffjLj128EEEEELb1ELb0ELb0EEEvNS_9BwdParamsE:
.text._ZN10layer_norm31ln_parallel_residual_bwd_kernelINS_13Kernel_traitsIfffffjLj768ELj1ELj4ELj1ELj16ENS_18Kernel_traits_baseILj768EfffffjLj128EEEEELb1ELb0ELb0EEEvNS_9BwdParamsE:
[----:B------:R-:W0:Y:S02]  /*0000*/  LDC R1, c[0x0][0x37c] ;  /* 0x0000df00ff017b82 */ /* 0x000e240000000800 */
[----:B0-----:R-:W-:Y:S01]  /*0010*/  IADD3 R1, PT, PT, R1, -0x20, RZ ;  /* 0xffffffe001017810 */ /* 0x001fe20007ffe0ff */
[----:B------:R-:W0:Y:S01]  /*0020*/  S2R R208, SR_TID.X ;  /* 0x0000000000d07919 */ /* 0x000e220000002100 */
[----:B------:R-:W1:Y:S04]  /*0030*/  LDCU UR4, c[0x0][0x388] ;  /* 0x00007100ff0477ac */ /* 0x000e680008000800 */
[----:B------:R-:W2:Y:S01]  /*0040*/  LDC.64 R2, c[0x0][0x3d0] ;  /* 0x0000f400ff027b82 */ /* 0x000ea20000000a00 */
[----:B------:R3:W4:Y:S07]  /*0050*/  LDL.64 R32, [R1+0x10] ;  /* 0x0000100001207983 */ /* 0x00072e0000100a00 */
[----:B------:R-:W3:Y:S01]  /*0060*/  LDC.64 R4, c[0x0][0x3d8] ;  /* 0x0000f600ff047b82 */ /* 0x000ee20000000a00 */
[----:B------:R0:W4:Y:S07]  /*0070*/  LDL.64 R34, [R1+0x18] ;  /* 0x0000180001227983 */ /* 0x00012e0000100a00 */
[----:B------:R-:W3:Y:S01]  /*0080*/  LDC.64 R8, c[0x0][0x3d8] ;  /* 0x0000f600ff087b82 */ /* 0x000ee20000000a00 */
[----:B------:R0:W4:Y:S01]  /*0090*/  LDL.64 R28, [R1] ;  /* 0x00000000011c7983 */ /* 0x0001220000100a00 */
[----:B------:R-:W3:Y:S03]  /*00a0*/  LDCU.64 UR8, c[0x0][0x358] ;  /* 0x00006b00ff0877ac */ /* 0x000ee60008000a00 */
[----:B------:R0:W4:Y:S01]  /*00b0*/  LDL.64 R30, [R1+0x8] ;  /* 0x00000800011e7983 */ /* 0x0001220000100a00 */
[----:B-1----:R-:W-:Y:S01]  /*00c0*/  MOV R210, UR4 ;  /* 0x0000000400d27c02 */ /* 0x002fe20008000f00 */
[----:B------:R-:W1:Y:S01]  /*00d0*/  LDCU UR5, c[0x0][0x384] ;  /* 0x00007080ff0577ac */ /* 0x000e620008000800 */
[----:B------:R-:W1:Y:S02]  /*00e0*/  LDC.64 R14, c[0x0][0x3d0] ;  /* 0x0000f400ff0e7b82 */ /* 0x000e640000000a00 */
[----:B------:R-:W-:Y:S01]  /*00f0*/  SHF.R.S32.HI R7, RZ, 0x1f, R210 ;  /* 0x0000001fff077819 */ /* 0x000fe200000114d2 */
[----:B------:R-:W1:Y:S03]  /*0100*/  LDCU UR13, c[0x0][0x408] ;  /* 0x00008100ff0d77ac */ /* 0x000e660008000800 */
[----:B------:R-:W-:Y:S01]  /*0110*/  LEA.HI R7, R7, R210, RZ, 0x2 ;  /* 0x000000d207077211 */ /* 0x000fe200078f10ff */
[----:B------:R-:W1:Y:S01]  /*0120*/  LDCU UR15, c[0x0][0x388] ;  /* 0x00007100ff0f77ac */ /* 0x000e620008000800 */
[C---:B0-----:R-:W-:Y:S01]  /*0130*/  LOP3.LUT R0, R208.reuse, 0x1f, RZ, 0xc, !PT ;  /* 0x0000001fd0007812 */ /* 0x041fe200078e0cff */
[----:B------:R-:W0:Y:S01]  /*0140*/  LDC.64 R16, c[0x0][0x3d8] ;  /* 0x0000f600ff107b82 */ /* 0x000e220000000a00 */
[----:B------:R-:W-:Y:S01]  /*0150*/  LOP3.LUT R27, R208, 0x1f, RZ, 0xc0, !PT ;  /* 0x0000001fd01b7812 */ /* 0x000fe200078ec0ff */
[----:B------:R-:W0:Y:S01]  /*0160*/  LDCU.U8 UR14, c[0x0][0x410] ;  /* 0x00008200ff0e77ac */ /* 0x000e220008000000 */
[----:B------:R-:W-:Y:S01]  /*0170*/  LEA.HI.SX32 R203, R7, R0, 0x1e ;  /* 0x0000000007cb7211 */ /* 0x000fe200078ff2ff */
[----:B------:R-:W0:Y:S03]  /*0180*/  LDCU UR12, c[0x0][0x400] ;  /* 0x00008000ff0c77ac */ /* 0x000e260008000800 */
[C---:B------:R-:W-:Y:S01]  /*0190*/  ISETP.GE.U32.AND P1, PT, R203.reuse, 0x20, PT ;  /* 0x00000020cb00780c */ /* 0x040fe20003f26070 */
[----:B------:R-:W1:Y:S01]  /*01a0*/  LDC.64 R6, c[0x0][0x3d0] ;  /* 0x0000f400ff067b82 */ /* 0x000e620000000a00 */
[C---:B------:R-:W-:Y:S01]  /*01b0*/  ISETP.GE.U32.AND P0, PT, R203.reuse, 0x40, PT ;  /* 0x00000040cb00780c */ /* 0x040fe20003f06070 */
[----:B------:R-:W0:Y:S01]  /*01c0*/  LDCU.64 UR6, c[0x0][0x478] ;  /* 0x00008f00ff0677ac */ /* 0x000e220008000a00 */
[----:B------:R-:W-:-:S02]  /*01d0*/  ISETP.GE.U32.AND P2, PT, R203, 0x60, PT ;  /* 0x00000060cb00780c */ /* 0x000fc40003f46070 */
[C---:B------:R-:W-:Y:S01]  /*01e0*/  ISETP.GE.U32.AND P3, PT, R203.reuse, 0x80, PT ;  /* 0x00000080cb00780c */ /* 0x040fe20003f66070 */
[----:B------:R-:W0:Y:S01]  /*01f0*/  LDCU.64 UR24, c[0x0][0x438] ;  /* 0x00008700ff1877ac */ /* 0x000e220008000a00 */
[C---:B------:R-:W-:Y:S01]  /*0200*/  ISETP.GE.U32.AND P4, PT, R203.reuse, 0xa0, PT ;  /* 0x000000a0cb00780c */ /* 0x040fe20003f86070 */
[----:B------:R-:W0:Y:S01]  /*0210*/  LDC.64 R18, c[0x0][0x3d0] ;  /* 0x0000f400ff127b82 */ /* 0x000e220000000a00 */
[----:B------:R-:W-:Y:S01]  /*0220*/  ISETP.GE.U32.AND P5, PT, R203, 0xc0, PT ;  /* 0x000000c0cb00780c */ /* 0x000fe20003fa6070 */
[----:B------:R-:W0:Y:S02]  /*0230*/  LDCU.64 UR10, c[0x0][0x470] ;  /* 0x00008e00ff0a77ac */ /* 0x000e240008000a00 */
[----:B--2---:R-:W-:-:S04]  /*0240*/  @P1 IMAD.WIDE.U32 R2, R27, 0x10, R2 ;  /* 0x000000101b021825 */ /* 0x004fc800078e0002 */
[----:B------:R-:W2:Y:S01]  /*0250*/  LDC.64 R20, c[0x0][0x3d8] ;  /* 0x0000f600ff147b82 */ /* 0x000ea20000000a00 */
[C---:B---3--:R-:W-:Y:S01]  /*0260*/  @P1 IMAD.WIDE.U32 R4, R27.reuse, 0x10, R4 ;  /* 0x000000101b041825 */ /* 0x048fe200078e0004 */
[----:B------:R-:W-:-:S05]  /*0270*/  @P1 LOP3.LUT R27, R27, 0x20, RZ, 0xfc, !PT ;  /* 0x000000201b1b1812 */ /* 0x000fca00078efcff */
[C---:B------:R-:W-:Y:S01]  /*0280*/  @P0 IMAD.WIDE.U32 R12, R27.reuse, 0x10, R8 ;  /* 0x000000101b0c0825 */ /* 0x040fe200078e0008 */
[----:B------:R-:W3:Y:S03]  /*0290*/  LDC.64 R22, c[0x0][0x3d0] ;  /* 0x0000f400ff167b82 */ /* 0x000ee60000000a00 */
[C---:B-1----:R-:W-:Y:S01]  /*02a0*/  @P0 IMAD.WIDE.U32 R10, R27.reuse, 0x10, R6 ;  /* 0x000000101b0a0825 */ /* 0x042fe200078e0006 */
[----:B------:R-:W-:Y:S01]  /*02b0*/  @P0 IADD3 R27, PT, PT, R27, 0x20, RZ ;  /* 0x000000201b1b0810 */ /* 0x000fe20007ffe0ff */
[----:B------:R1:W5:Y:S03]  /*02c0*/  @P0 LDG.E.128 R244, desc[UR8][R12.64] ;  /* 0x000000080cf40981 */ /* 0x000366000c1e1d00 */
[----:B------:R-:W1:Y:S01]  /*02d0*/  LDC.64 R24, c[0x0][0x3d8] ;  /* 0x0000f600ff187b82 */ /* 0x000e620000000a00 */
[----:B------:R-:W-:-:S07]  /*02e0*/  @P2 IMAD.WIDE.U32 R14, R27, 0x10, R14 ;  /* 0x000000101b0e2825 */ /* 0x000fce00078e000e */
[----:B------:R-:W4:Y:S01]  /*02f0*/  S2UR UR4, SR_CTAID.X ;  /* 0x00000000000479c3 */ /* 0x000f220000002500 */
[C---:B0-----:R-:W-:Y:S01]  /*0300*/  @P2 IMAD.WIDE.U32 R16, R27.reuse, 0x10, R16 ;  /* 0x000000101b102825 */ /* 0x041fe200078e0010 */
[----:B------:R-:W-:Y:S01]  /*0310*/  @P2 IADD3 R27, PT, PT, R27, 0x20, RZ ;  /* 0x000000201b1b2810 */ /* 0x000fe20007ffe0ff */
[----:B------:R0:W5:Y:S04]  /*0320*/  @P2 LDG.E.128 R240, desc[UR8][R14.64] ;  /* 0x000000080ef02981 */ /* 0x000168000c1e1d00 */
[C---:B------:R-:W-:Y:S01]  /*0330*/  @P3 IMAD.WIDE.U32 R18, R27.reuse, 0x10, R18 ;  /* 0x000000101b123825 */ /* 0x040fe200078e0012 */
[----:B------:R-:W0:Y:S01]  /*0340*/  LDC.64 R6, c[0x0][0x3d0] ;  /* 0x0000f400ff067b82 */ /* 0x000e220000000a00 */
[----:B------:R0:W5:Y:S02]  /*0350*/  @P2 LDG.E.128 R236, desc[UR8][R16.64] ;  /* 0x0000000810ec2981 */ /* 0x000164000c1e1d00 */
[C---:B--2---:R-:W-:Y:S01]  /*0360*/  @P3 IMAD.WIDE.U32 R20, R27.reuse, 0x10, R20 ;  /* 0x000000101b143825 */ /* 0x044fe200078e0014 */
[----:B------:R-:W-:Y:S01]  /*0370*/  @P3 IADD3 R27, PT, PT, R27, 0x20, RZ ;  /* 0x000000201b1b3810 */ /* 0x000fe20007ffe0ff */
[----:B------:R2:W5:Y:S03]  /*0380*/  @P3 LDG.E.128 R232, desc[UR8][R18.64] ;  /* 0x0000000812e83981 */ /* 0x000566000c1e1d00 */
[----:B------:R-:W2:Y:S01]  /*0390*/  LDC.64 R8, c[0x0][0x3d8] ;  /* 0x0000f600ff087b82 */ /* 0x000ea20000000a00 */
[C---:B---3--:R-:W-:Y:S01]  /*03a0*/  @P4 IMAD.WIDE.U32 R22, R27.reuse, 0x10, R22 ;  /* 0x000000101b164825 */ /* 0x048fe200078e0016 */
[----:B------:R3:W5:Y:S03]  /*03b0*/  @P3 LDG.E.128 R228, desc[UR8][R20.64] ;  /* 0x0000000814e43981 */ /* 0x000766000c1e1d00 */
[C---:B-1----:R-:W-:Y:S01]  /*03c0*/  @P4 IMAD.WIDE.U32 R24, R27.reuse, 0x10, R24 ;  /* 0x000000101b184825 */ /* 0x042fe200078e0018 */
[----:B------:R-:W-:Y:S01]  /*03d0*/  @P4 IADD3 R27, PT, PT, R27, 0x20, RZ ;  /* 0x000000201b1b4810 */ /* 0x000fe20007ffe0ff */
[----:B------:R3:W5:Y:S04]  /*03e0*/  @P4 LDG.E.128 R224, desc[UR8][R22.64] ;  /* 0x0000000816e04981 */ /* 0x000768000c1e1d00 */
[----:B------:R3:W5:Y:S01]  /*03f0*/  @P4 LDG.E.128 R220, desc[UR8][R24.64] ;  /* 0x0000000818dc4981 */ /* 0x000762000c1e1d00 */
[----:B------:R-:W-:-:S03]  /*0400*/  SHF.R.U32.HI R208, RZ, 0x5, R208 ;  /* 0x00000005ffd07819 */ /* 0x000fc600000116d0 */
[----:B------:R3:W5:Y:S01]  /*0410*/  @P0 LDG.E.128 R248, desc[UR8][R10.64] ;  /* 0x000000080af80981 */ /* 0x000762000c1e1d00 */
[----:B0-----:R-:W-:-:S05]  /*0420*/  @P5 IMAD.WIDE.U32 R6, R27, 0x10, R6 ;  /* 0x000000101b065825 */ /* 0x001fca00078e0006 */
[----:B------:R3:W5:Y:S01]  /*0430*/  @P5 LDG.E.128 R216, desc[UR8][R6.64] ;  /* 0x0000000806d85981 */ /* 0x000762000c1e1d00 */
[----:B--2---:R-:W-:-:S05]  /*0440*/  @P5 IMAD.WIDE.U32 R8, R27, 0x10, R8 ;  /* 0x000000101b085825 */ /* 0x004fca00078e0008 */
[----:B------:R3:W5:Y:S04]  /*0450*/  @P5 LDG.E.128 R212, desc[UR8][R8.64] ;  /* 0x0000000808d45981 */ /* 0x000768000c1e1d00 */
[----:B----4-:R-:W2:Y:S04]  /*0460*/  @P1 LDG.E.128 R32, desc[UR8][R2.64] ;  /* 0x0000000802201981 */ /* 0x010ea8000c1e1d00 */
[----:B------:R-:W4:Y:S01]  /*0470*/  @P1 LDG.E.128 R28, desc[UR8][R4.64] ;  /* 0x00000008041c1981 */ /* 0x000f22000c1e1d00 */
[----:B------:R-:W-:-:S06]  /*0480*/  USHF.L.U32 UR4, UR4, 0x2, URZ ;  /* 0x0000000204047899 */ /* 0x000fcc00080006ff */
        /* <DEDUP_REMOVED lines=50> */
[----:B--2---:R3:W-:Y:S04]  /*07b0*/  @P1 STL.64 [R1+0x10], R32 ;  /* 0x0000102001001387 */ /* 0x0047e80000100a00 */
[----:B------:R3:W-:Y:S04]  /*07c0*/  @P1 STL.64 [R1+0x18], R34 ;  /* 0x0000182201001387 */ /* 0x0007e80000100a00 */
[----:B----4-:R3:W-:Y:S04]  /*07d0*/  @P1 STL.64 [R1], R28 ;  /* 0x0000001c01001387 */ /* 0x0107e80000100a00 */
[----:B------:R3:W-:Y:S01]  /*07e0*/  @P1 STL.64 [R1+0x8], R30 ;  /* 0x0000081e01001387 */ /* 0x0007e20000100a00 */
[----:B------:R-:W-:Y:S05]  /*07f0*/  @P0 BRA `(.L_x_4562) ;  /* 0x0000008400440947 */ /* 0x000fea0003800000 */
        /* <DEDUP_REMOVED lines=51> */
.L_x_4636:
[----:B0-----:R-:W0:Y:S02]  /*0b30*/  LDC.64 R140, c[0x0][0x3c0] ;  /* 0x0000f000ff8c7b82 */ /* 0x001e240000000a00 */
[----:B0-----:R-:W-:-:S05]  /*0b40*/  IMAD.WIDE R140, R208, 0x4, R140 ;  /* 0x00000004d08c7825 */ /* 0x001fca00078e028c */
[----:B------:R0:W2:Y:S02]  /*0b50*/  LDG.E R179, desc[UR8][R140.64] ;  /* 0x000000088cb37981 */ /* 0x0000a4000c1e1900 */
[----:B0-----:R-:W0:Y:S02]  /*0b60*/  LDC.64 R140, c[0x0][0x3c8] ;  /* 0x0000f200ff8c7b82 */ /* 0x001e240000000a00 */
[----:B0-----:R-:W-:-:S05]  /*0b70*/  IMAD.WIDE R140, R208, 0x4, R140 ;  /* 0x00000004d08c7825 */ /* 0x001fca00078e028c */
[----:B---3-5:R0:W5:Y:S01]  /*0b80*/  LDG.E R20, desc[UR8][R140.64] ;  /* 0x000000088c147981 */ /* 0x028162000c1e1900 */
[----:B------:R-:W-:Y:S01]  /*0b90*/  MOV R210, UR15 ;  /* 0x0000000f00d27c02 */ /* 0x000fe20008000f00 */
[----:B------:R-:W-:Y:S01]  /*0ba0*/  BSSY.RECONVERGENT B0, `(.L_x_4563) ;  /* 0x0000058000007945 */ /* 0x000fe20003800200 */
[C---:B------:R-:W-:Y:S01]  /*0bb0*/  ISETP.GE.U32.AND P0, PT, R203.reuse, 0x60, PT ;  /* 0x00000060cb00780c */ /* 0x040fe20003f06070 */
[----:B------:R-:W1:Y:S01]  /*0bc0*/  S2R R142, SR_TID.X ;  /* 0x00000000008e7919 */ /* 0x000e620000002100 */
[C---:B------:R-:W-:Y:S01]  /*0bd0*/  ISETP.GE.U32.AND P3, PT, R203.reuse, 0x40, PT ;  /* 0x00000040cb00780c */ /* 0x040fe20003f66070 */
[----:B------:R-:W-:Y:S01]  /*0be0*/  IMAD R6, R208, R210, RZ ;  /* 0x000000d2d0067224 */ /* 0x000fe200078e02ff */
[C---:B------:R-:W-:Y:S02]  /*0bf0*/  ISETP.GE.U32.AND P4, PT, R203.reuse, 0x80, PT ;  /* 0x00000080cb00780c */ /* 0x040fe40003f86070 */
[----:B------:R-:W-:Y:S02]  /*0c00*/  CS2R R200, SRZ ;  /* 0x0000000000c87805 */ /* 0x000fe4000001ff00 */
[----:B------:R-:W-:-:S02]  /*0c10*/  ISETP.GE.U32.AND P5, PT, R203, 0xa0, PT ;  /* 0x000000a0cb00780c */ /* 0x000fc40003fa6070 */
[----:B------:R-:W-:Y:S02]  /*0c20*/  SHF.R.S32.HI R143, RZ, 0x1f, R6 ;  /* 0x0000001fff8f7819 */ /* 0x000fe40000011406 */
[----:B------:R-:W-:Y:S02]  /*0c30*/  P2R R209, PR, RZ, 0x1 ;  /* 0x00000001ffd17803 */ /* 0x000fe40000000000 */
[----:B------:R-:W-:Y:S02]  /*0c40*/  LEA.HI R6, R143, R6, RZ, 0x2 ;  /* 0x000000068f067211 */ /* 0x000fe400078f10ff */
[----:B------:R-:W-:Y:S02]  /*0c50*/  ISETP.GE.U32.AND P6, PT, R203, 0xc0, PT ;  /* 0x000000c0cb00780c */ /* 0x000fe40003fc6070 */
[----:B-1----:R-:W-:-:S04]  /*0c60*/  LOP3.LUT R143, R142, 0x1f, RZ, 0xc0, !PT ;  /* 0x0000001f8e8f7812 */ /* 0x002fc800078ec0ff */
[----:B------:R-:W-:-:S04]  /*0c70*/  LEA.HI.SX32 R6, R6, R143, 0x1e ;  /* 0x0000008f06067211 */ /* 0x000fc800078ff2ff */
[----:B------:R-:W-:Y:S02]  /*0c80*/  MOV R202, R6 ;  /* 0x0000000600ca7202 */ /* 0x000fe40000000f00 */
[----:B--2---:R-:W-:Y:S01]  /*0c90*/  FSEL R179, R179, RZ, !P2 ;  /* 0x000000ffb3b37208 */ /* 0x004fe20005000000 */
[----:B0-----:R-:W-:Y:S06]  /*0ca0*/  @!P1 BRA `(.L_x_4564) ;  /* 0x00000004001c9947 */ /* 0x001fec0003800000 */
[----:B------:R-:W-:Y:S01]  /*0cb0*/  ISETP.NE.U32.AND P0, PT, RZ, UR10, PT ;  /* 0x0000000aff007c0c */ /* 0x000fe2000bf05070 */
[----:B------:R-:W0:Y:S01]  /*0cc0*/  LDC.64 R18, c[0x0][0x428] ;  /* 0x00010a00ff127b82 */ /* 0x000e220000000a00 */
[----:B------:R-:W2:Y:S02]  /*0cd0*/  LDL R34, [R1+0x4] ;  /* 0x0000040001227983 */ /* 0x000ea40000100800 */
[----:B------:R-:W-:Y:S02]  /*0ce0*/  ISETP.NE.AND.EX P0, PT, RZ, UR11, PT, P0 ;  /* 0x0000000bff007c0c */ /* 0x000fe4000bf05300 */
[----:B------:R-:W3:Y:S03]  /*0cf0*/  LDL R167, [R1+0x8] ;  /* 0x0000080001a77983 */ /* 0x000ee60000100800 */
[----:B------:R-:W1:Y:S01]  /*0d00*/  LDC.64 R140, c[0x0][0x3a8] ;  /* 0x0000ea00ff8c7b82 */ /* 0x000e620000000a00 */
[----:B------:R-:W4:Y:S04]  /*0d10*/  LDL R252, [R1+0xc] ;  /* 0x00000c0001fc7983 */ /* 0x000f280000100800 */
[----:B------:R-:W4:Y:S03]  /*0d20*/  LDL R202, [R1+0x10] ;  /* 0x0000100001ca7983 */ /* 0x000f260000100800 */
[----:B------:R-:W1:Y:S01]  /*0d30*/  @P0 LDC.64 R200, c[0x0][0x3b8] ;  /* 0x0000ee00ffc80b82 */ /* 0x000e620000000a00 */
[----:B------:R-:W-:Y:S01]  /*0d40*/  ISETP.NE.U32.AND P1, PT, RZ, UR24, PT ;  /* 0x00000018ff007c0c */ /* 0x000fe2000bf25070 */
[----:B------:R-:W4:Y:S03]  /*0d50*/  LDL R164, [R1+0x14] ;  /* 0x0000140001a47983 */ /* 0x000f260000100800 */
[----:B------:R-:W-:Y:S01]  /*0d60*/  ISETP.NE.AND.EX P1, PT, RZ, UR25, PT, P1 ;  /* 0x00000019ff007c0c */ /* 0x000fe2000bf25310 */
[----:B------:R-:W4:Y:S01]  /*0d70*/  LDL R173, [R1+0x18] ;  /* 0x0000180001ad7983 */ /* 0x000f220000100800 */
[C---:B0-----:R-:W-:Y:S01]  /*0d80*/  IMAD.WIDE.U32 R18, R6.reuse, 0x10, R18 ;  /* 0x0000001006127825 */ /* 0x041fe200078e0012 */
[----:B------:R-:W0:Y:S02]  /*0d90*/  LDC.64 R144, c[0x0][0x430] ;  /* 0x00010c00ff907b82 */ /* 0x000e240000000a00 */
[----:B------:R-:W4:Y:S04]  /*0da0*/  LDL R211, [R1+0x1c] ;  /* 0x00001c0001d37983 */ /* 0x000f280000100800 */
[----:B------:R1:W2:Y:S02]  /*0db0*/  LDG.E.128 R148, desc[UR8][R18.64] ;  /* 0x0000000812947981 */ /* 0x0002a4000c1e1d00 */
[----:B-1----:R-:W-:-:S02]  /*0dc0*/  @P0 IMAD.WIDE.U32 R18, R6, 0x4, R200 ;  /* 0x0000000406120825 */ /* 0x002fc400078e00c8 */
[----:B------:R-:W1:Y:S03]  /*0dd0*/  LDC.64 R200, c[0x0][0x3b0] ;  /* 0x0000ec00ffc87b82 */ /* 0x000e660000000a00 */
[----:B------:R0:W5:Y:S05]  /*0de0*/  @P0 LDG.E R5, desc[UR8][R18.64] ;  /* 0x0000000812050981 */ /* 0x00016a000c1e1900 */
[----:B0-----:R-:W0:Y:S01]  /*0df0*/  @P1 LDC.64 R18, c[0x0][0x438] ;  /* 0x00010e00ff121b82 */ /* 0x001e220000000a00 */
[----:B------:R-:W-:-:S04]  /*0e00*/  IMAD.WIDE.U32 R140, R6, 0x10, R140 ;  /* 0x00000010068c7825 */ /* 0x000fc800078e008c */
[C---:B------:R-:W-:Y:S02]  /*0e10*/  IMAD.WIDE.U32 R144, R6.reuse, 0x10, R144 ;  /* 0x0000001006907825 */ /* 0x040fe400078e0090 */
[----:B------:R-:W3:Y:S04]  /*0e20*/  LDG.E.128 R140, desc[UR8][R140.64] ;  /* 0x000000088c8c7981 */ /* 0x000ee8000c1e1d00 */
[----:B------:R-:W4:Y:S01]  /*0e30*/  LDG.E.128 R144, desc[UR8][R144.64] ;  /* 0x0000000890907981 */ /* 0x000f22000c1e1d00 */
[----:B0-----:R-:W-:-:S05]  /*0e40*/  @P1 IMAD.WIDE.U32 R18, R6, 0x10, R18 ;  /* 0x0000001006121825 */ /* 0x001fca00078e0012 */
[----:B------:R1:W5:Y:S02]  /*0e50*/  @P1 LDG.E.128 R108, desc[UR8][R18.64] ;  /* 0x00000008126c1981 */ /* 0x000364000c1e1d00 */
[----:B-1----:R-:W-:Y:S02]  /*0e60*/  IMAD.WIDE.U32 R18, R6, 0x4, R200 ;  /* 0x0000000406127825 */ /* 0x002fe400078e00c8 */
[----:B------:R-:W4:Y:S04]  /*0e70*/  LDL R201, [R1] ;  /* 0x0000000001c97983 */ /* 0x000f280000100800 */
[----:B------:R0:W5:Y:S01]  /*0e80*/  LDG.E R4, desc[UR8][R18.64] ;  /* 0x0000000812047981 */ /* 0x000162000c1e1900 */
[----:B--2---:R-:W-:Y:S01]  /*0e90*/  FADD.FTZ R40, R40, R148 ;  /* 0x0000009428287221 */ /* 0x004fe20000010000 */
[----:B------:R-:W-:Y:S01]  /*0ea0*/  FADD.FTZ R41, R41, R149 ;  /* 0x0000009529297221 */ /* 0x000fe20000010000 */
[----:B------:R-:W-:Y:S01]  /*0eb0*/  FADD.FTZ R42, R42, R150 ;  /* 0x000000962a2a7221 */ /* 0x000fe20000010000 */
[----:B------:R-:W-:Y:S01]  /*0ec0*/  FADD.FTZ R43, R43, R151 ;  /* 0x000000972b2b7221 */ /* 0x000fe20000010000 */
[C---:B---3--:R-:W-:Y:S01]  /*0ed0*/  FADD.FTZ R157, -R179.reuse, R140 ;  /* 0x0000008cb39d7221 */ /* 0x048fe20000010100 */
[----:B------:R-:W-:-:S03]  /*0ee0*/  FADD.FTZ R141, -R179, R141 ;  /* 0x0000008db38d7221 */ /* 0x000fc60000010100 */
[C---:B-----5:R-:W-:Y:S01]  /*0ef0*/  FMUL.FTZ R0, R20.reuse, R157 ;  /* 0x0000009d14007220 */ /* 0x060fe20000410000 */
[----:B0-----:R-:W-:Y:S01]  /*0f00*/  FMUL.FTZ R19, R20, R141 ;  /* 0x0000008d14137220 */ /* 0x001fe20000410000 */
[----:B----4-:R-:W-:Y:S01]  /*0f10*/  FMUL.FTZ R34, R34, R145 ;  /* 0x0000009122227220 */ /* 0x010fe20000410000 */
[----:B------:R-:W-:Y:S01]  /*0f20*/  FMUL.FTZ R141, R167, R146 ;  /* 0x00000092a78d7220 */ /* 0x000fe20000410000 */
[----:B------:R-:W-:Y:S02]  /*0f30*/  FMUL.FTZ R140, R252, R147 ;  /* 0x00000093fc8c7220 */ /* 0x000fe40000410000 */
[----:B------:R-:W-:Y:S01]  /*0f40*/  FFMA.FTZ R34, R164, R149, R34 ;  /* 0x00000095a4227223 */ /* 0x000fe20000010022 */
[----:B------:R-:W-:Y:S01]  /*0f50*/  FFMA.FTZ R164, R173, R150, R141 ;  /* 0x00000096ada47223 */ /* 0x000fe2000001008d */
[----:B------:R-:W-:Y:S01]  /*0f60*/  FFMA.FTZ R173, R211, R151, R140 ;  /* 0x00000097d3ad7223 */ /* 0x000fe2000001008c */
[----:B------:R-:W-:-:S04]  /*0f70*/  FADD.FTZ R143, -R179, R143 ;  /* 0x0000008fb38f7221 */ /* 0x000fc80000010100 */
[----:B------:R-:W-:Y:S01]  /*0f80*/  FMUL.FTZ R167, R20, R143 ;  /* 0x0000008f14a77220 */ /* 0x000fe20000410000 */
[----:B------:R-:W-:-:S04]  /*0f90*/  FMUL.FTZ R157, R201, R144 ;  /* 0x00000090c99d7220 */ /* 0x000fc80000410000 */
[----:B------:R-:W-:Y:S01]  /*0fa0*/  FFMA.FTZ R18, R202, R148, R157 ;  /* 0x00000094ca127223 */ /* 0x000fe2000001009d */
[----:B------:R-:W-:-:S03]  /*0fb0*/  FADD.FTZ R157, -R179, R142 ;  /* 0x0000008eb39d7221 */ /* 0x000fc60000010100 */
[----:B------:R-:W-:Y:S01]  /*0fc0*/  FADD.FTZ R141, RZ, R18 ;  /* 0x00000012ff8d7221 */ /* 0x000fe20000010000 */
[----:B------:R-:W-:Y:S01]  /*0fd0*/  FFMA.FTZ R140, R0, R18, RZ ;  /* 0x00000012008c7223 */ /* 0x000fe200000100ff */
[----:B------:R-:W-:Y:S02]  /*0fe0*/  FMUL.FTZ R157, R20, R157 ;  /* 0x0000009d149d7220 */ /* 0x000fe40000410000 */
[----:B------:R-:W-:Y:S01]  /*0ff0*/  FADD.FTZ R141, R141, R34 ;  /* 0x000000228d8d7221 */ /* 0x000fe20000010000 */
[----:B------:R-:W-:-:S03]  /*1000*/  FFMA.FTZ R140, R19, R34, R140 ;  /* 0x00000022138c7223 */ /* 0x000fc6000001008c */
[----:B------:R-:W-:Y:S01]  /*1010*/  FADD.FTZ R200, R141, R164 ;  /* 0x000000a48dc87221 */ /* 0x000fe20000010000 */
[----:B------:R-:W-:Y:S01]  /*1020*/  FFMA.FTZ R140, R157, R164, R140 ;  /* 0x000000a49d8c7223 */ /* 0x000fe2000001008c */
[-C--:B------:R-:W-:Y:S01]  /*1030*/  FFMA.FTZ R204, R148, R0.reuse, R204 ;  /* 0x0000000094cc7223 */ /* 0x080fe200000100cc */
        /* <DEDUP_REMOVED lines=11> */
[----:B------:R-:W-:Y:S01]  /*10f0*/  FADD.FTZ R200, R200, R173 ;  /* 0x000000adc8c87221 */ /* 0x000fe20000010000 */
[----:B------:R-:W-:Y:S01]  /*1100*/  FFMA.FTZ R201, R167, R173, R140 ;  /* 0x000000ada7c97223 */ /* 0x000fe2000001008c */
[----:B------:R-:W-:-:S07]  /*1110*/  IADD3 R202, PT, PT, R6, 0x20, RZ ;  /* 0x0000002006ca7810 */ /* 0x000fce0007ffe0ff */
.L_x_4564:
[----:B------:R-:W-:Y:S05]  /*1120*/  BSYNC.RECONVERGENT B0 ;  /* 0x0000000000007941 */ /* 0x000fea0003800200 */
.L_x_4563:
        /* <DEDUP_REMOVED lines=12> */
[----:B------:R-:W-:Y:S02]  /*11f0*/  ISETP.NE.AND.EX P0, PT, RZ, UR25, PT, P0 ;  /* 0x00000019ff007c0c */ /* 0x000fe4000bf05300 */
[----:B------:R-:W-:-:S04]  /*1200*/  ISETP.NE.U32.AND P1, PT, RZ, UR10, PT ;  /* 0x0000000aff007c0c */ /* 0x000fc8000bf25070 */
[----:B------:R-:W-:Y:S01]  /*1210*/  ISETP.NE.AND.EX P1, PT, RZ, UR11, PT, P1 ;  /* 0x0000000bff007c0c */ /* 0x000fe2000bf25310 */
[C---:B---3--:R-:W-:Y:S01]  /*1220*/  FADD.FTZ R17, -R179.reuse, R140 ;  /* 0x0000008cb3117221 */ /* 0x048fe20000010100 */
[----:B------:R-:W-:-:S05]  /*1230*/  FADD.FTZ R21, -R179, R141 ;  /* 0x0000008db3157221 */ /* 0x000fca0000010100 */
[----:B------:R-:W0:Y:S02]  /*1240*/  @P0 LDC.64 R140, c[0x0][0x438] ;  /* 0x00010e00ff8c0b82 */ /* 0x000e240000000a00 */
[----:B0-----:R-:W-:-:S05]  /*1250*/  @P0 IMAD.WIDE.U32 R140, R202, 0x10, R140 ;  /* 0x00000010ca8c0825 */ /* 0x001fca00078e008c */
[----:B------:R0:W5:Y:S02]  /*1260*/  @P0 LDG.E.128 R112, desc[UR8][R140.64] ;  /* 0x000000088c700981 */ /* 0x000164000c1e1d00 */
[----:B0-----:R-:W0:Y:S02]  /*1270*/  @P1 LDC.64 R140, c[0x0][0x3b8] ;  /* 0x0000ee00ff8c1b82 */ /* 0x001e240000000a00 */
[----:B0-----:R-:W-:-:S05]  /*1280*/  @P1 IMAD.WIDE.U32 R140, R202, 0x4, R140 ;  /* 0x00000004ca8c1825 */ /* 0x001fca00078e008c */
[----:B------:R0:W5:Y:S02]  /*1290*/  @P1 LDG.E R3, desc[UR8][R140.64] ;  /* 0x000000088c031981 */ /* 0x000164000c1e1900 */
[----:B0-----:R-:W0:Y:S01]  /*12a0*/  LDC.64 R140, c[0x0][0x3b0] ;  /* 0x0000ec00ff8c7b82 */ /* 0x001e220000000a00 */
[----:B-----5:R-:W-:Y:S01]  /*12b0*/  FMUL.FTZ R12, R20, R17 ;  /* 0x00000011140c7220 */ /* 0x020fe20000410000 */
[----:B----4-:R-:W-:Y:S01]  /*12c0*/  FMUL.FTZ R17, R244, R144 ;  /* 0x00000090f4117220 */ /* 0x010fe20000410000 */
[----:B------:R-:W-:Y:S01]  /*12d0*/  FMUL.FTZ R21, R20, R21 ;  /* 0x0000001514157220 */ /* 0x000fe20000410000 */
[----:B------:R-:W-:Y:S02]  /*12e0*/  FMUL.FTZ R22, R245, R145 ;  /* 0x00000091f5167220 */ /* 0x000fe40000410000 */
[----:B--2---:R-:W-:Y:S01]  /*12f0*/  FFMA.FTZ R17, R248, R148, R17 ;  /* 0x00000094f8117223 */ /* 0x004fe20000010011 */
[----:B------:R-:W-:Y:S01]  /*1300*/  FADD.FTZ R37, R37, R149 ;  /* 0x0000009525257221 */ /* 0x000fe20000010000 */
[----:B------:R-:W-:Y:S01]  /*1310*/  FFMA.FTZ R22, R249, R149, R22 ;  /* 0x00000095f9167223 */ /* 0x000fe20000010016 */
[----:B------:R-:W-:Y:S01]  /*1320*/  FFMA.FTZ R197, R149, R21, R197 ;  /* 0x0000001595c57223 */ /* 0x000fe200000100c5 */
[C---:B------:R-:W-:Y:S01]  /*1330*/  FADD.FTZ R149, -R179.reuse, R142 ;  /* 0x0000008eb3957221 */ /* 0x040fe20000010100 */
[----:B------:R-:W-:Y:S01]  /*1340*/  FMUL.FTZ R163, R246, R146 ;  /* 0x00000092f6a37220 */ /* 0x000fe20000410000 */
[----:B------:R-:W-:Y:S01]  /*1350*/  FADD.FTZ R143, -R179, R143 ;  /* 0x0000008fb38f7221 */ /* 0x000fe20000010100 */
[----:B------:R-:W-:Y:S01]  /*1360*/  FMUL.FTZ R174, R247, R147 ;  /* 0x00000093f7ae7220 */ /* 0x000fe20000410000 */
[----:B0-----:R-:W-:-:S05]  /*1370*/  IMAD.WIDE.U32 R140, R202, 0x4, R140 ;  /* 0x00000004ca8c7825 */ /* 0x001fca00078e008c */
[----:B------:R0:W5:Y:S01]  /*1380*/  LDG.E R30, desc[UR8][R140.64] ;  /* 0x000000088c1e7981 */ /* 0x000162000c1e1900 */
[----:B------:R-:W-:Y:S01]  /*1390*/  FMUL.FTZ R156, R20, R149 ;  /* 0x00000095149c7220 */ /* 0x000fe20000410000 */
[----:B------:R-:W-:Y:S01]  /*13a0*/  FFMA.FTZ R163, R250, R150, R163 ;  /* 0x00000096faa37223 */ /* 0x000fe200000100a3 */
[----:B0-----:R-:W-:Y:S01]  /*13b0*/  FADD.FTZ R141, R200, R17 ;  /* 0x00000011c88d7221 */ /* 0x001fe20000010000 */
[----:B------:R-:W-:-:S03]  /*13c0*/  FFMA.FTZ R140, R12, R17, R201 ;  /* 0x000000110c8c7223 */ /* 0x000fc600000100c9 */
        /* <DEDUP_REMOVED lines=22> */
[----:B------:R-:W-:-:S07]  /*1530*/  FFMA.FTZ R201, R168, R174, R141 ;  /* 0x000000aea8c97223 */ /* 0x000fce000001008d */
.L_x_4566:
[----:B------:R-:W-:Y:S05]  /*1540*/  BSYNC.RECONVERGENT B0 ;  /* 0x0000000000007941 */ /* 0x000fea0003800200 */
.L_x_4565:
[----:B------:R-:W-:Y:S01]  /*1550*/  ISETP.NE.AND P0, PT, R209, RZ, PT ;  /* 0x000000ffd100720c */ /* 0x000fe20003f05270 */
[----:B------:R-:W-:-:S12]  /*1560*/  BSSY.RECONVERGENT B0, `(.L_x_4567) ;  /* 0x0000041000007945 */ /* 0x000fd80003800200 */
        /* <DEDUP_REMOVED lines=14> */
[----:B---3--:R-:W-:-:S04]  /*1650*/  FMUL.FTZ R23, R236, R144 ;  /* 0x00000090ec177220 */ /* 0x008fc80000410000 */
[----:B----4-:R-:W-:Y:S01]  /*1660*/  FFMA.FTZ R16, R240, R148, R23 ;  /* 0x00000094f0107223 */ /* 0x010fe20000010017 */
[C---:B--2---:R-:W-:Y:S01]  /*1670*/  FADD.FTZ R11, -R179.reuse, R140 ;  /* 0x0000008cb30b7221 */ /* 0x044fe20000010100 */
[----:B------:R-:W-:Y:S02]  /*1680*/  FADD.FTZ R23, -R179, R141 ;  /* 0x0000008db3177221 */ /* 0x000fe40000010100 */
[----:B------:R-:W0:Y:S02]  /*1690*/  @P0 LDC.64 R140, c[0x0][0x438] ;  /* 0x00010e00ff8c0b82 */ /* 0x000e240000000a00 */
[----:B0-----:R-:W-:-:S05]  /*16a0*/  @P0 IMAD.WIDE.U32 R140, R202, 0x10, R140 ;  /* 0x00000010ca8c0825 */ /* 0x001fca00078e008c */
[----:B------:R0:W5:Y:S02]  /*16b0*/  @P0 LDG.E.128 R120, desc[UR8][R140.64] ;  /* 0x000000088c780981 */ /* 0x000164000c1e1d00 */
[----:B0-----:R-:W0:Y:S02]  /*16c0*/  @P1 LDC.64 R140, c[0x0][0x3b8] ;  /* 0x0000ee00ff8c1b82 */ /* 0x001e240000000a00 */
[----:B0-----:R-:W-:-:S05]  /*16d0*/  @P1 IMAD.WIDE.U32 R140, R202, 0x4, R140 ;  /* 0x00000004ca8c1825 */ /* 0x001fca00078e008c */
[----:B------:R0:W5:Y:S02]  /*16e0*/  @P1 LDG.E R2, desc[UR8][R140.64] ;  /* 0x000000088c021981 */ /* 0x000164000c1e1900 */
[----:B0-----:R-:W0:Y:S01]  /*16f0*/  LDC.64 R140, c[0x0][0x3b0] ;  /* 0x0000ec00ff8c7b82 */ /* 0x001e220000000a00 */
[C---:B-----5:R-:W-:Y:S01]  /*1700*/  FMUL.FTZ R23, R20.reuse, R23 ;  /* 0x0000001714177220 */ /* 0x060fe20000410000 */
[----:B------:R-:W-:Y:S01]  /*1710*/  FMUL.FTZ R11, R20, R11 ;  /* 0x0000000b140b7220 */ /* 0x000fe20000410000 */
[----:B------:R-:W-:Y:S01]  /*1720*/  FMUL.FTZ R24, R237, R145 ;  /* 0x00000091ed187220 */ /* 0x000fe20000410000 */
[----:B------:R-:W-:Y:S01]  /*1730*/  FADD.FTZ R93, R93, R145 ;  /* 0x000000915d5d7221 */ /* 0x000fe20000010000 */
[----:B------:R-:W-:Y:S01]  /*1740*/  FFMA.FTZ R69, R145, R23, R69 ;  /* 0x0000001791457223 */ /* 0x000fe20000010045 */
[----:B------:R-:W-:Y:S01]  /*1750*/  FADD.FTZ R155, -R179, R142 ;  /* 0x0000008eb39b7221 */ /* 0x000fe20000010100 */
[----:B------:R-:W-:Y:S01]  /*1760*/  FFMA.FTZ R24, R241, R149, R24 ;  /* 0x00000095f1187223 */ /* 0x000fe20000010018 */
[----:B------:R-:W-:Y:S01]  /*1770*/  FMUL.FTZ R145, R238, R146 ;  /* 0x00000092ee917220 */ /* 0x000fe20000410000 */
[----:B------:R-:W-:Y:S01]  /*1780*/  FADD.FTZ R143, -R179, R143 ;  /* 0x0000008fb38f7221 */ /* 0x000fe20000010100 */
[----:B0-----:R-:W-:-:S05]  /*1790*/  IMAD.WIDE.U32 R140, R202, 0x4, R140 ;  /* 0x00000004ca8c7825 */ /* 0x001fca00078e008c */
[----:B------:R0:W5:Y:S01]  /*17a0*/  LDG.E R35, desc[UR8][R140.64] ;  /* 0x000000088c237981 */ /* 0x000162000c1e1900 */
[----:B------:R-:W-:Y:S01]  /*17b0*/  FMUL.FTZ R155, R20, R155 ;  /* 0x0000009b149b7220 */ /* 0x000fe20000410000 */
[----:B0-----:R-:W-:Y:S01]  /*17c0*/  FMUL.FTZ R140, R239, R147 ;  /* 0x00000093ef8c7220 */ /* 0x001fe20000410000 */
[----:B------:R-:W-:-:S03]  /*17d0*/  FADD.FTZ R141, R200, R16 ;  /* 0x00000010c88d7221 */ /* 0x000fc60000010000 */
[----:B------:R-:W-:Y:S01]  /*17e0*/  FFMA.FTZ R175, R243, R151, R140 ;  /* 0x00000097f3af7223 */ /* 0x000fe2000001008c */
[----:B------:R-:W-:Y:S01]  /*17f0*/  FFMA.FTZ R140, R11, R16, R201 ;  /* 0x000000100b8c7223 */ /* 0x000fe200000100c9 */
[----:B------:R-:W-:Y:S01]  /*1800*/  FFMA.FTZ R162, R242, R150, R145 ;  /* 0x00000096f2a27223 */ /* 0x000fe20000010091 */
[----:B------:R-:W-:Y:S02]  /*1810*/  FADD.FTZ R141, R141, R24 ;  /* 0x000000188d8d7221 */ /* 0x000fe40000010000 */
[----:B------:R-:W-:Y:S01]  /*1820*/  FFMA.FTZ R140, R23, R24, R140 ;  /* 0x00000018178c7223 */ /* 0x000fe2000001008c */
[----:B------:R-:W-:Y:S01]  /*1830*/  FMUL.FTZ R169, R20, R143 ;  /* 0x0000008f14a97220 */ /* 0x000fe20000410000 */
[----:B------:R-:W-:Y:S02]  /*1840*/  FADD.FTZ R200, R141, R162 ;  /* 0x000000a28dc87221 */ /* 0x000fe40000010000 */
        /* <DEDUP_REMOVED lines=18> */
.L_x_4568:
[----:B------:R-:W-:Y:S05]  /*1970*/  BSYNC.RECONVERGENT B0 ;  /* 0x0000000000007941 */ /* 0x000fea0003800200 */
.L_x_4567:
        /* <DEDUP_REMOVED lines=65> */
.L_x_4570:
[----:B------:R-:W-:Y:S05]  /*1d90*/  BSYNC.RECONVERGENT B0 ;  /* 0x0000000000007941 */ /* 0x000fea0003800200 */
.L_x_4569:
        /* <DEDUP_REMOVED lines=31> */
[----:B------:R-:W-:Y:S01]  /*1f90*/  FFMA.FTZ R28, R225, R149, R28 ;  /* 0x00000095e11c7223 */ /* 0x000fe2000001001c */
[----:B------:R-:W-:Y:S01]  /*1fa0*/  FADD.FTZ R101, R101, R145 ;  /* 0x0000009165657221 */ /* 0x000fe20000010000 */
[----:B------:R-:W-:Y:S01]  /*1fb0*/  FFMA.FTZ R77, R145, R27, R77 ;  /* 0x0000001b914d7223 */ /* 0x000fe2000001004d */
[C---:B------:R-:W-:Y:S01]  /*1fc0*/  FADD.FTZ R143, -R179.reuse, R143 ;  /* 0x0000008fb38f7221 */ /* 0x040fe20000010100 */
[----:B------:R-:W-:Y:S01]  /*1fd0*/  FADD.FTZ R149, -R179, R142 ;  /* 0x0000008eb3957221 */ /* 0x000fe20000010100 */
[----:B------:R-:W-:Y:S01]  /*1fe0*/  FMUL.FTZ R145, R222, R146 ;  /* 0x00000092de917220 */ /* 0x000fe20000410000 */
[----:B0-----:R-:W-:-:S05]  /*1ff0*/  IMAD.WIDE.U32 R140, R202, 0x4, R140 ;  /* 0x00000004ca8c7825 */ /* 0x001fca00078e008c */
[----:B------:R0:W5:Y:S01]  /*2000*/  LDG.E R153, desc[UR8][R140.64] ;  /* 0x000000088c997981 */ /* 0x000162000c1e1900 */
[----:B------:R-:W-:Y:S01]  /*2010*/  FMUL.FTZ R171, R20, R143 ;  /* 0x0000008f14ab7220 */ /* 0x000fe20000410000 */
[----:B0-----:R-:W-:Y:S01]  /*2020*/  FMUL.FTZ R140, R223, R147 ;  /* 0x00000093df8c7220 */ /* 0x001fe20000410000 */
[----:B------:R-:W-:-:S03]  /*2030*/  FADD.FTZ R141, R200, R14 ;  /* 0x0000000ec88d7221 */ /* 0x000fc60000010000 */
[----:B------:R-:W-:Y:S01]  /*2040*/  FFMA.FTZ R177, R227, R151, R140 ;  /* 0x00000097e3b17223 */ /* 0x000fe2000001008c */
        /* <DEDUP_REMOVED lines=22> */
.L_x_4572:
[----:B------:R-:W-:Y:S05]  /*21b0*/  BSYNC.RECONVERGENT B0 ;  /* 0x0000000000007941 */ /* 0x000fea0003800200 */
.L_x_4571:
[----:B------:R-:W-:Y:S04]  /*21c0*/  BSSY.RECONVERGENT B0, `(.L_x_4573) ;  /* 0x0000040000007945 */ /* 0x000fe80003800200 */
[----:B------:R-:W-:Y:S05]  /*21d0*/  @!P6 BRA `(.L_x_4574) ;  /* 0x0000000000f8e947 */ /* 0x000fea0003800000 */
[----:B------:R-:W0:Y:S08]  /*21e0*/  LDC.64 R140, c[0x0][0x3a8] ;  /* 0x0000ea00ff8c7b82 */ /* 0x000e300000000a00 */
[----:B------:R-:W1:Y:S08]  /*21f0*/  LDC.64 R32, c[0x0][0x430] ;  /* 0x00010c00ff207b82 */ /* 0x000e700000000a00 */
[----:B------:R-:W2:Y:S01]  /*2200*/  LDC.64 R144, c[0x0][0x428] ;  /* 0x00010a00ff907b82 */ /* 0x000ea20000000a00 */
[----:B0-----:R-:W-:-:S05]  /*2210*/  IMAD.WIDE.U32 R140, R202, 0x10, R140 ;  /* 0x00000010ca8c7825 */ /* 0x001fca00078e008c */
[----:B------:R-:W3:Y:S01]  /*2220*/  LDG.E.128 R148, desc[UR8][R140.64] ;  /* 0x000000088c947981 */ /* 0x000ee2000c1e1d00 */
[----:B-1----:R-:W-:-:S05]  /*2230*/  IMAD.WIDE.U32 R32, R202, 0x10, R32 ;  /* 0x00000010ca207825 */ /* 0x002fca00078e0020 */
[----:B------:R0:W4:Y:S01]  /*2240*/  LDG.E.128 R140, desc[UR8][R32.64] ;  /* 0x00000008208c7981 */ /* 0x000122000c1e1d00 */
[----:B--2---:R-:W-:-:S06]  /*2250*/  IMAD.WIDE.U32 R144, R202, 0x10, R144 ;  /* 0x00000010ca907825 */ /* 0x004fcc00078e0090 */
[----:B------:R-:W2:Y:S01]  /*2260*/  LDG.E.128 R144, desc[UR8][R144.64] ;  /* 0x0000000890907981 */ /* 0x000ea2000c1e1d00 */
[----:B------:R-:W-:-:S04]  /*2270*/  ISETP.NE.U32.AND P0, PT, RZ, UR24, PT ;  /* 0x00000018ff007c0c */ /* 0x000fc8000bf05070 */
[----:B------:R-:W-:-:S13]  /*2280*/  ISETP.NE.AND.EX P0, PT, RZ, UR25, PT, P0 ;  /* 0x00000019ff007c0c */ /* 0x000fda000bf05300 */
[----:B0-----:R-:W0:Y:S02]  /*2290*/  @P0 LDC.64 R32, c[0x0][0x438] ;  /* 0x00010e00ff200b82 */ /* 0x001e240000000a00 */
[----:B0-----:R-:W-:-:S05]  /*22a0*/  @P0 IMAD.WIDE.U32 R32, R202, 0x10, R32 ;  /* 0x00000010ca200825 */ /* 0x001fca00078e0020 */
[----:B------:R0:W5:Y:S02]  /*22b0*/  @P0 LDG.E.128 R132, desc[UR8][R32.64] ;  /* 0x0000000820840981 */ /* 0x000164000c1e1d00 */
[----:B0-----:R-:W0:Y:S01]  /*22c0*/  LDC.64 R32, c[0x0][0x3b0] ;  /* 0x0000ec00ff207b82 */ /* 0x001e220000000a00 */
[----:B------:R-:W-:-:S04]  /*22d0*/  ISETP.NE.U32.AND P0, PT, RZ, UR10, PT ;  /* 0x0000000aff007c0c */ /* 0x000fc8000bf05070 */
[----:B------:R-:W-:Y:S01]  /*22e0*/  ISETP.NE.AND.EX P0, PT, RZ, UR11, PT, P0 ;  /* 0x0000000bff007c0c */ /* 0x000fe2000bf05300 */
[----:B0-----:R-:W-:-:S06]  /*22f0*/  IMAD.WIDE.U32 R32, R202, 0x4, R32 ;  /* 0x00000004ca207825 */ /* 0x001fcc00078e0020 */
[----:B------:R0:W5:Y:S01]  /*2300*/  LDG.E R32, desc[UR8][R32.64] ;  /* 0x0000000820207981 */ /* 0x000162000c1e1900 */
[C---:B---3--:R-:W-:Y:S01]  /*2310*/  FADD.FTZ R29, -R179.reuse, R148 ;  /* 0x00000094b31d7221 */ /* 0x048fe20000010100 */
[----:B------:R-:W-:-:S03]  /*2320*/  FADD.FTZ R149, -R179, R149 ;  /* 0x00000095b3957221 */ /* 0x000fc60000010100 */
[C---:B-----5:R-:W-:Y:S01]  /*2330*/  FMUL.FTZ R29, R20.reuse, R29 ;  /* 0x0000001d141d7220 */ /* 0x060fe20000410000 */
[----:B0-----:R-:W-:Y:S01]  /*2340*/  FMUL.FTZ R33, R20, R149 ;  /* 0x0000009514217220 */ /* 0x001fe20000410000 */
[----:B----4-:R-:W-:Y:S01]  /*2350*/  FMUL.FTZ R31, R212, R140 ;  /* 0x0000008cd41f7220 */ /* 0x010fe20000410000 */
[----:B------:R-:W-:Y:S01]  /*2360*/  FADD.FTZ R104, R104, R140 ;  /* 0x0000008c68687221 */ /* 0x000fe20000010000 */
[----:B------:R-:W-:Y:S01]  /*2370*/  FFMA.FTZ R80, R140, R29, R80 ;  /* 0x0000001d8c507223 */ /* 0x000fe20000010050 */
[----:B------:R-:W-:Y:S01]  /*2380*/  FMUL.FTZ R140, R213, R141 ;  /* 0x0000008dd58c7220 */ /* 0x000fe20000410000 */
[----:B--2---:R-:W-:Y:S01]  /*2390*/  FADD.FTZ R56, R56, R144 ;  /* 0x0000009038387221 */ /* 0x004fe20000010000 */
[----:B------:R-:W-:Y:S01]  /*23a0*/  FFMA.FTZ R180, R144, R29, R180 ;  /* 0x0000001d90b47223 */ /* 0x000fe200000100b4 */
[----:B------:R-:W-:Y:S01]  /*23b0*/  FFMA.FTZ R31, R216, R144, R31 ;  /* 0x00000090d81f7223 */ /* 0x000fe2000001001f */
[----:B------:R-:W-:Y:S01]  /*23c0*/  FADD.FTZ R57, R57, R145 ;  /* 0x0000009139397221 */ /* 0x000fe20000010000 */
[----:B------:R-:W-:Y:S01]  /*23d0*/  FFMA.FTZ R181, R145, R33, R181 ;  /* 0x0000002191b57223 */ /* 0x000fe200000100b5 */
[----:B------:R-:W-:-:S02]  /*23e0*/  FFMA.FTZ R159, R217, R145, R140 ;  /* 0x00000091d99f7223 */ /* 0x000fc4000001008c */
[----:B------:R-:W0:Y:S02]  /*23f0*/  @P0 LDC.64 R144, c[0x0][0x3b8] ;  /* 0x0000ee00ff900b82 */ /* 0x000e240000000a00 */
[----:B0-----:R-:W-:-:S05]  /*2400*/  @P0 IMAD.WIDE.U32 R144, R202, 0x4, R144 ;  /* 0x00000004ca900825 */ /* 0x001fca00078e0090 */
[----:B------:R0:W5:Y:S01]  /*2410*/  @P0 LDG.E R9, desc[UR8][R144.64] ;  /* 0x0000000890090981 */ /* 0x000162000c1e1900 */
[----:B------:R-:W-:Y:S01]  /*2420*/  FADD.FTZ R105, R105, R141 ;  /* 0x0000008d69697221 */ /* 0x000fe20000010000 */
[----:B------:R-:W-:Y:S01]  /*2430*/  FFMA.FTZ R81, R141, R33, R81 ;  /* 0x000000218d517223 */ /* 0x000fe20000010051 */
[----:B------:R-:W-:Y:S01]  /*2440*/  FMUL.FTZ R141, R214, R142 ;  /* 0x0000008ed68d7220 */ /* 0x000fe20000410000 */
[----:B------:R-:W-:Y:S01]  /*2450*/  FADD.FTZ R150, -R179, R150 ;  /* 0x00000096b3967221 */ /* 0x000fe20000010100 */
[----:B------:R-:W-:Y:S01]  /*2460*/  FADD.FTZ R200, R200, R31 ;  /* 0x0000001fc8c87221 */ /* 0x000fe20000010000 */
[----:B------:R-:W-:Y:S01]  /*2470*/  FFMA.FTZ R140, R29, R31, R201 ;  /* 0x0000001f1d8c7223 */ /* 0x000fe200000100c9 */
        /* <DEDUP_REMOVED lines=20> */
.L_x_4574:
[----:B------:R-:W-:Y:S05]  /*25c0*/  BSYNC.RECONVERGENT B0 ;  /* 0x0000000000007941 */ /* 0x000fea0003800200 */
.L_x_4573:
        /* <DEDUP_REMOVED lines=23> */
.L_x_4658:
        /* <DEDUP_REMOVED lines=19> */
[----:B------:R-:W-:Y:S01]  /*2870*/  LOP3.LUT P0, RZ, R4, 0xff, RZ, 0xc0, !PT ;  /* 0x000000ff04ff7812 */ /* 0x000fe2000780c0ff */
[-CC-:B------:R-:W-:Y:S01]  /*2880*/  FFMA.FTZ R143, R157, R146.reuse, R147.reuse ;  /* 0x000000929d8f7223 */ /* 0x180fe20000010093 */
[----:B------:R-:W-:Y:S01]  /*2890*/  FFMA.FTZ R144, R167, R146, R147 ;  /* 0x00000092a7907223 */ /* 0x000fe20000010093 */
[----:B------:R-:W-:Y:S02]  /*28a0*/  FADD.FTZ R141, R18, -R141 ;  /* 0x8000008d128d7221 */ /* 0x000fe40000010000 */
[----:B------:R-:W-:Y:S02]  /*28b0*/  FADD.FTZ R143, R164, -R143 ;  /* 0x8000008fa48f7221 */ /* 0x000fe40000010000 */
[C---:B-----5:R-:W-:Y:S02]  /*28c0*/  FMUL.FTZ R141, R20.reuse, R141 ;  /* 0x0000008d148d7220 */ /* 0x060fe40000410000 */
[----:B------:R-:W-:-:S02]  /*28d0*/  FMUL.FTZ R143, R20, R143 ;  /* 0x0000008f148f7220 */ /* 0x000fc40000410000 */
[----:B------:R-:W-:Y:S02]  /*28e0*/  FMUL.FTZ R141, R141, UR13 ;  /* 0x0000000d8d8d7c20 */ /* 0x000fe40008410000 */
[----:B------:R-:W-:-:S03]  /*28f0*/  FMUL.FTZ R143, R143, UR13 ;  /* 0x0000000d8f8f7c20 */ /* 0x000fc60008410000 */
        /* <DEDUP_REMOVED lines=8> */
[----:B------:R-:W-:Y:S01]  /*2980*/  SEL R142, R143, RZ, P0 ;  /* 0x000000ff8f8e7207 */ /* 0x000fe20000000000 */
[----:B------:R-:W-:Y:S01]  /*2990*/  FADD.FTZ R143, R173, -R144 ;  /* 0x80000090ad8f7221 */ /* 0x000fe20000010000 */
[----:B------:R-:W-:-:S03]  /*29a0*/  ISETP.GE.U32.AND P0, PT, R4, 0x1000000, PT ;  /* 0x010000000400780c */ /* 0x000fc60003f06070 */
[----:B------:R-:W-:-:S04]  /*29b0*/  FMUL.FTZ R143, R20, R143 ;  /* 0x0000008f148f7220 */ /* 0x000fc80000410000 */
[----:B------:R-:W-:-:S05]  /*29c0*/  FMUL.FTZ R143, R143, UR13 ;  /* 0x0000000d8f8f7c20 */ /* 0x000fca0008410000 */
[----:B------:R-:W-:Y:S01]  /*29d0*/  SEL R143, R143, RZ, P0 ;  /* 0x000000ff8f8f7207 */ /* 0x000fe20000000000 */
[----:B------:R-:W-:Y:S06]  /*29e0*/  BRA `(.L_x_4581) ;  /* 0x0000000c00807947 */ /* 0x000fec0003800000 */
.L_x_4580:
[-CC-:B------:R-:W-:Y:S01]  /*29f0*/  FFMA.FTZ R137, R0, R146.reuse, R147.reuse ;  /* 0x0000009200897223 */ /* 0x180fe20000010093 */
[-CC-:B------:R-:W-:Y:S01]  /*2a00*/  FFMA.FTZ R139, R157, R146.reuse, R147.reuse ;  /* 0x000000929d8b7223 */ /* 0x180fe20000010093 */
[----:B------:R-:W-:Y:S01]  /*2a10*/  LOP3.LUT P0, RZ, R4, 0xff, RZ, 0xc0, !PT ;  /* 0x000000ff04ff7812 */ /* 0x000fe2000780c0ff */
[----:B------:R-:W-:Y:S01]  /*2a20*/  FFMA.FTZ R144, R167, R146, R147 ;  /* 0x00000092a7907223 */ /* 0x000fe20000010093 */
[----:B------:R-:W-:Y:S01]  /*2a30*/  FADD.FTZ R137, R18, -R137 ;  /* 0x8000008912897221 */ /* 0x000fe20000010000 */
[----:B------:R-:W-:-:S03]  /*2a40*/  FADD.FTZ R139, R164, -R139 ;  /* 0x8000008ba48b7221 */ /* 0x000fc60000010000 */
[C---:B-----5:R-:W-:Y:S01]  /*2a50*/  FMUL.FTZ R136, R20.reuse, R137 ;  /* 0x0000008914887220 */ /* 0x060fe20000410000 */
[----:B------:R-:W-:Y:S01]  /*2a60*/  FFMA.FTZ R137, R19, R146, R147 ;  /* 0x0000009213897223 */ /* 0x000fe20000010093 */
[----:B------:R-:W-:Y:S01]  /*2a70*/  FMUL.FTZ R138, R20, R139 ;  /* 0x0000008b148a7220 */ /* 0x000fe20000410000 */
[----:B------:R-:W-:Y:S01]  /*2a80*/  FADD.FTZ R139, R173, -R144 ;  /* 0x80000090ad8b7221 */ /* 0x000fe20000010000 */
[----:B------:R-:W-:Y:S01]  /*2a90*/  FMUL.FTZ R140, R136, UR13 ;  /* 0x0000000d888c7c20 */ /* 0x000fe20008410000 */
[----:B------:R-:W-:Y:S01]  /*2aa0*/  FADD.FTZ R137, R34, -R137 ;  /* 0x8000008922897221 */ /* 0x000fe20000010000 */
[----:B------:R-:W-:Y:S01]  /*2ab0*/  FMUL.FTZ R142, R138, UR13 ;  /* 0x0000000d8a8e7c20 */ /* 0x000fe20008410000 */
[C---:B------:R-:W-:Y:S02]  /*2ac0*/  FMUL.FTZ R139, R20.reuse, R139 ;  /* 0x0000008b148b7220 */ /* 0x040fe40000410000 */
[----:B------:R-:W-:Y:S01]  /*2ad0*/  FMUL.FTZ R137, R20, R137 ;  /* 0x0000008914897220 */ /* 0x000fe20000410000 */
[----:B------:R-:W-:Y:S01]  /*2ae0*/  SEL R140, R140, RZ, P0 ;  /* 0x000000ff8c8c7207 */ /* 0x000fe20000000000 */
[----:B------:R-:W-:Y:S01]  /*2af0*/  FMUL.FTZ R143, R139, UR13 ;  /* 0x0000000d8b8f7c20 */ /* 0x000fe20008410000 */
[----:B------:R-:W-:Y:S01]  /*2b00*/  LOP3.LUT P0, RZ, R4, 0xff00, RZ, 0xc0, !PT ;  /* 0x0000ff0004ff7812 */ /* 0x000fe2000780c0ff */
[----:B------:R-:W-:-:S05]  /*2b10*/  FMUL.FTZ R141, R137, UR13 ;  /* 0x0000000d898d7c20 */ /* 0x000fca0008410000 */
[----:B------:R-:W-:Y:S02]  /*2b20*/  SEL R141, R141, RZ, P0 ;  /* 0x000000ff8d8d7207 */ /* 0x000fe40000000000 */
[----:B------:R-:W-:-:S04]  /*2b30*/  LOP3.LUT P0, RZ, R4, 0xff0000, RZ, 0xc0, !PT ;  /* 0x00ff000004ff7812 */ /* 0x000fc8000780c0ff */
[----:B------:R-:W-:Y:S02]  /*2b40*/  SEL R142, R142, RZ, P0 ;  /* 0x000000ff8e8e7207 */ /* 0x000fe40000000000 */
[----:B------:R-:W-:-:S04]  /*2b50*/  ISETP.GE.U32.AND P0, PT, R4, 0x1000000, PT ;  /* 0x010000000400780c */ /* 0x000fc80003f06070 */
[----:B------:R-:W-:Y:S01]  /*2b60*/  SEL R143, R143, RZ, P0 ;  /* 0x000000ff8f8f7207 */ /* 0x000fe20000000000 */
[----:B------:R-:W-:Y:S08]  /*2b70*/  BRA `(.L_x_4581) ;  /* 0x0000000c001c7947 */ /* 0x000ff00003800000 */
.L_x_4579:
        /* <DEDUP_REMOVED lines=11> */
[C---:B-----5:R-:W-:Y:S01]  /*2c30*/  FFMA.FTZ R140, R20.reuse, R141, R108 ;  /* 0x0000008d148c7223 */ /* 0x060fe2000001006c */
[----:B------:R-:W-:Y:S01]  /*2c40*/  FFMA.FTZ R141, R19, R146, R147 ;  /* 0x00000092138d7223 */ /* 0x000fe20000010093 */
[----:B------:R-:W-:Y:S01]  /*2c50*/  FFMA.FTZ R142, R20, R143, R110 ;  /* 0x0000008f148e7223 */ /* 0x000fe2000001006e */
[----:B------:R-:W-:Y:S01]  /*2c60*/  FADD.FTZ R143, R173, -R144 ;  /* 0x80000090ad8f7221 */ /* 0x000fe20000010000 */
[----:B------:R-:W-:Y:S01]  /*2c70*/  FMUL.FTZ R140, R140, UR13 ;  /* 0x0000000d8c8c7c20 */ /* 0x000fe20008410000 */
[----:B------:R-:W-:Y:S01]  /*2c80*/  FADD.FTZ R141, R34, -R141 ;  /* 0x8000008d228d7221 */ /* 0x000fe20000010000 */
[----:B------:R-:W-:Y:S01]  /*2c90*/  FMUL.FTZ R142, R142, UR13 ;  /* 0x0000000d8e8e7c20 */ /* 0x000fe20008410000 */
[C---:B------:R-:W-:Y:S02]  /*2ca0*/  FFMA.FTZ R143, R20.reuse, R143, R111 ;  /* 0x0000008f148f7223 */ /* 0x040fe4000001006f */
[----:B------:R-:W-:Y:S01]  /*2cb0*/  FFMA.FTZ R141, R20, R141, R109 ;  /* 0x0000008d148d7223 */ /* 0x000fe2000001006d */
        /* <DEDUP_REMOVED lines=10> */
.L_x_4582:
[-CC-:B------:R-:W-:Y:S01]  /*2d60*/  FFMA.FTZ R137, R0, R146.reuse, R147.reuse ;  /* 0x0000009200897223 */ /* 0x180fe20000010093 */
[-CC-:B------:R-:W-:Y:S01]  /*2d70*/  FFMA.FTZ R139, R157, R146.reuse, R147.reuse ;  /* 0x000000929d8b7223 */ /* 0x180fe20000010093 */
[----:B------:R-:W-:Y:S01]  /*2d80*/  LOP3.LUT P0, RZ, R4, 0xff, RZ, 0xc0, !PT ;  /* 0x000000ff04ff7812 */ /* 0x000fe2000780c0ff */
[-C--:B------:R-:W-:Y:S01]  /*2d90*/  FFMA.FTZ R144, R167, R146.reuse, R147 ;  /* 0x00000092a7907223 */ /* 0x080fe20000010093 */
[----:B------:R-:W-:Y:S01]  /*2da0*/  FADD.FTZ R137, R18, -R137 ;  /* 0x8000008912897221 */ /* 0x000fe20000010000 */
[----:B------:R-:W-:Y:S02]  /*2db0*/  FADD.FTZ R139, R164, -R139 ;  /* 0x8000008ba48b7221 */ /* 0x000fe40000010000 */
[----:B------:R-:W-:Y:S01]  /*2dc0*/  FADD.FTZ R144, R173, -R144 ;  /* 0x80000090ad907221 */ /* 0x000fe20000010000 */
[C---:B-----5:R-:W-:Y:S01]  /*2dd0*/  FFMA.FTZ R136, R20.reuse, R137, R108 ;  /* 0x0000008914887223 */ /* 0x060fe2000001006c */
[----:B------:R-:W-:Y:S01]  /*2de0*/  FFMA.FTZ R137, R19, R146, R147 ;  /* 0x0000009213897223 */ /* 0x000fe20000010093 */
[C---:B------:R-:W-:Y:S01]  /*2df0*/  FFMA.FTZ R138, R20.reuse, R139, R110 ;  /* 0x0000008b148a7223 */ /* 0x040fe2000001006e */
[----:B------:R-:W-:Y:S01]  /*2e00*/  FFMA.FTZ R139, R20, R144, R111 ;  /* 0x00000090148b7223 */ /* 0x000fe2000001006f */
[----:B------:R-:W-:Y:S01]  /*2e10*/  FMUL.FTZ R140, R136, UR13 ;  /* 0x0000000d888c7c20 */ /* 0x000fe20008410000 */
[----:B------:R-:W-:Y:S01]  /*2e20*/  FADD.FTZ R137, R34, -R137 ;  /* 0x8000008922897221 */ /* 0x000fe20000010000 */
[----:B------:R-:W-:Y:S01]  /*2e30*/  FMUL.FTZ R142, R138, UR13 ;  /* 0x0000000d8a8e7c20 */ /* 0x000fe20008410000 */
[----:B------:R-:W-:-:S02]  /*2e40*/  FMUL.FTZ R143, R139, UR13 ;  /* 0x0000000d8b8f7c20 */ /* 0x000fc40008410000 */
[----:B------:R-:W-:Y:S01]  /*2e50*/  FFMA.FTZ R137, R20, R137, R109 ;  /* 0x0000008914897223 */ /* 0x000fe2000001006d */
[----:B------:R-:W-:Y:S02]  /*2e60*/  SEL R140, R140, RZ, P0 ;  /* 0x000000ff8c8c7207 */ /* 0x000fe40000000000 */
        /* <DEDUP_REMOVED lines=8> */
.L_x_4578:
        /* <DEDUP_REMOVED lines=34> */
[----:B------:R-:W-:-:S03]  /*3110*/  ISETP.GE.U32.AND P0, PT, R4, 0x1000000, PT ;  /* 0x010000000400780c */ /* 0x000fc60003f06070 */
[----:B------:R-:W-:-:S04]  /*3120*/  FMUL.FTZ R119, R20, R119 ;  /* 0x0000007714777220 */ /* 0x000fc80000410000 */
[----:B------:R-:W-:-:S05]  /*3130*/  FMUL.FTZ R119, R119, UR13 ;  /* 0x0000000d77777c20 */ /* 0x000fca0008410000 */
[----:B------:R-:W-:Y:S02]  /*3140*/  SEL R143, R119, RZ, P0 ;  /* 0x000000ff778f7207 */ /* 0x000fe40000000000 */
[----:B------:R-:W-:-:S04]  /*3150*/  ISETP.GE.U32.AND P0, PT, R5, 0x1000000, PT ;  /* 0x010000000500780c */ /* 0x000fc80003f06070 */
[----:B------:R-:W-:Y:S01]  /*3160*/  SEL R119, R119, RZ, P0 ;  /* 0x000000ff77777207 */ /* 0x000fe20000000000 */
[----:B------:R-:W-:Y:S08]  /*3170*/  BRA `(.L_x_4581) ;  /* 0x00000004009c7947 */ /* 0x000ff00003800000 */
.L_x_4584:
[-CC-:B------:R-:W-:Y:S01]  /*3180*/  FFMA.FTZ R117, R0, R146.reuse, R147.reuse ;  /* 0x0000009200757223 */ /* 0x180fe20000010093 */
[----:B------:R-:W-:Y:S01]  /*3190*/  LOP3.LUT P0, RZ, R4, 0xff, RZ, 0xc0, !PT ;  /* 0x000000ff04ff7812 */ /* 0x000fe2000780c0ff */
[-CC-:B------:R-:W-:Y:S01]  /*31a0*/  FFMA.FTZ R119, R157, R146.reuse, R147.reuse ;  /* 0x000000929d777223 */ /* 0x180fe20000010093 */
[-C--:B------:R-:W-:Y:S01]  /*31b0*/  FFMA.FTZ R144, R167, R146.reuse, R147 ;  /* 0x00000092a7907223 */ /* 0x080fe20000010093 */
[----:B------:R-:W-:Y:S02]  /*31c0*/  FADD.FTZ R117, R18, -R117 ;  /* 0x8000007512757221 */ /* 0x000fe40000010000 */
[----:B------:R-:W-:Y:S01]  /*31d0*/  FADD.FTZ R119, R164, -R119 ;  /* 0x80000077a4777221 */ /* 0x000fe20000010000 */
[----:B------:R-:W-:Y:S01]  /*31e0*/  FADD.FTZ R139, R173, -R144 ;  /* 0x80000090ad8b7221 */ /* 0x000fe20000010000 */
[C---:B-----5:R-:W-:Y:S01]  /*31f0*/  FMUL.FTZ R136, R20.reuse, R117 ;  /* 0x0000007514887220 */ /* 0x060fe20000410000 */
[----:B------:R-:W-:Y:S01]  /*3200*/  FFMA.FTZ R117, R19, R146, R147 ;  /* 0x0000009213757223 */ /* 0x000fe20000010093 */
[C---:B------:R-:W-:Y:S01]  /*3210*/  FMUL.FTZ R138, R20.reuse, R119 ;  /* 0x00000077148a7220 */ /* 0x040fe20000410000 */
[----:B------:R-:W-:Y:S01]  /*3220*/  FMUL.FTZ R139, R20, R139 ;  /* 0x0000008b148b7220 */ /* 0x000fe20000410000 */
[----:B------:R-:W-:Y:S01]  /*3230*/  FMUL.FTZ R116, R136, UR13 ;  /* 0x0000000d88747c20 */ /* 0x000fe20008410000 */
[----:B------:R-:W-:Y:S01]  /*3240*/  FADD.FTZ R117, R34, -R117 ;  /* 0x8000007522757221 */ /* 0x000fe20000010000 */
[----:B------:R-:W-:Y:S01]  /*3250*/  FMUL.FTZ R118, R138, UR13 ;  /* 0x0000000d8a767c20 */ /* 0x000fe20008410000 */
        /* <DEDUP_REMOVED lines=19> */
.L_x_4583:
        /* <DEDUP_REMOVED lines=10> */
[----:B------:R-:W-:Y:S01]  /*3430*/  FADD.FTZ R119, R164, -R119 ;  /* 0x80000077a4777221 */ /* 0x000fe20000010000 */
[----:B------:R-:W-:Y:S01]  /*3440*/  FADD.FTZ R144, R173, -R144 ;  /* 0x80000090ad907221 */ /* 0x000fe20000010000 */
[C---:B-----5:R-:W-:Y:S02]  /*3450*/  FFMA.FTZ R117, R20.reuse, R117, R108 ;  /* 0x0000007514757223 */ /* 0x060fe4000001006c */
[C---:B------:R-:W-:Y:S01]  /*3460*/  FFMA.FTZ R119, R20.reuse, R119, R110 ;  /* 0x0000007714777223 */ /* 0x040fe2000001006e */
[----:B------:R-:W-:Y:S01]  /*3470*/  FFMA.FTZ R144, R20, R144, R111 ;  /* 0x0000009014907223 */ /* 0x000fe2000001006f */
[----:B------:R-:W-:-:S02]  /*3480*/  FMUL.FTZ R117, R117, UR13 ;  /* 0x0000000d75757c20 */ /* 0x000fc40008410000 */
[----:B------:R-:W-:Y:S01]  /*3490*/  FMUL.FTZ R119, R119, UR13 ;  /* 0x0000000d77777c20 */ /* 0x000fe20008410000 */
        /* <DEDUP_REMOVED lines=21> */
.L_x_4585:
[-CC-:B------:R-:W-:Y:S01]  /*35f0*/  FFMA.FTZ R117, R0, R146.reuse, R147.reuse ;  /* 0x0000009200757223 */ /* 0x180fe20000010093 */
[----:B------:R-:W-:Y:S01]  /*3600*/  LOP3.LUT P0, RZ, R4, 0xff, RZ, 0xc0, !PT ;  /* 0x000000ff04ff7812 */ /* 0x000fe2000780c0ff */
[-CC-:B------:R-:W-:Y:S01]  /*3610*/  FFMA.FTZ R119, R157, R146.reuse, R147.reuse ;  /* 0x000000929d777223 */ /* 0x180fe20000010093 */
[-C--:B------:R-:W-:Y:S01]  /*3620*/  FFMA.FTZ R144, R167, R146.reuse, R147 ;  /* 0x00000092a7907223 */ /* 0x080fe20000010093 */
[----:B------:R-:W-:Y:S02]  /*3630*/  FADD.FTZ R117, R18, -R117 ;  /* 0x8000007512757221 */ /* 0x000fe40000010000 */
[----:B------:R-:W-:Y:S01]  /*3640*/  FADD.FTZ R119, R164, -R119 ;  /* 0x80000077a4777221 */ /* 0x000fe20000010000 */
        /* <DEDUP_REMOVED lines=26> */
.L_x_4581:
[----:B------:R-:W-:Y:S01]  /*37f0*/  ISETP.NE.U32.AND P0, PT, RZ, UR4, PT ;  /* 0x00000004ff007c0c */ /* 0x000fe2000bf05070 */
[----:B0-----:R-:W0:Y:S03]  /*3800*/  LDC.64 R148, c[0x0][0x468] ;  /* 0x00011a00ff947b82 */ /* 0x001e260000000a00 */
[----:B------:R-:W-:-:S13]  /*3810*/  ISETP.NE.AND.EX P0, PT, RZ, UR5, PT, P0 ;  /* 0x00000005ff007c0c */ /* 0x000fda000bf05300 */
[----:B------:R-:W1:Y:S02]  /*3820*/  @P0 LDC.64 R144, c[0x0][0x478] ;  /* 0x00011e00ff900b82 */ /* 0x000e640000000a00 */
[----:B-1----:R-:W-:-:S05]  /*3830*/  @P0 IMAD.WIDE.U32 R144, R6, 0x10, R144 ;  /* 0x0000001006900825 */ /* 0x002fca00078e0090 */
[----:B------:R0:W-:Y:S01]  /*3840*/  @P0 STG.E.128 desc[UR8][R144.64], R136 ;  /* 0x0000008890000986 */ /* 0x0001e2000c101d08 */
[----:B------:R-:W-:-:S04]  /*3850*/  ISETP.NE.U32.AND P0, PT, RZ, UR10, PT ;  /* 0x0000000aff007c0c */ /* 0x000fc8000bf05070 */
[----:B------:R-:W-:Y:S01]  /*3860*/  ISETP.NE.AND.EX P0, PT, RZ, UR11, PT, P0 ;  /* 0x0000000bff007c0c */ /* 0x000fe2000bf05300 */
[----:B0-----:R-:W-:-:S05]  /*3870*/  IMAD.WIDE.U32 R144, R6, 0x10, R148 ;  /* 0x0000001006907825 */ /* 0x001fca00078e0094 */
[----:B------:R0:W-:Y:S07]  /*3880*/  STG.E.128 desc[UR8][R144.64], R140 ;  /* 0x0000008c90007986 */ /* 0x0001ee000c101d08 */
[----:B0-----:R-:W0:Y:S02]  /*3890*/  @P0 LDC.64 R140, c[0x0][0x470] ;  /* 0x00011c00ff8c0b82 */ /* 0x001e240000000a00 */
[C---:B0-----:R-:W-:Y:S01]  /*38a0*/  @P0 IMAD.WIDE.U32 R140, R6.reuse, 0x10, R140 ;  /* 0x00000010068c0825 */ /* 0x041fe200078e008c */
[----:B------:R-:W-:-:S04]  /*38b0*/  IADD3 R6, PT, PT, R6, 0x20, RZ ;  /* 0x0000002006067810 */ /* 0x000fc80007ffe0ff */
[----:B------:R1:W-:Y:S03]  /*38c0*/  @P0 STG.E.128 desc[UR8][R140.64], R116 ;  /* 0x000000748c000986 */ /* 0x0003e6000c101d08 */
.L_x_4577:
[----:B------:R-:W-:Y:S05]  /*38d0*/  BSYNC.RECONVERGENT B0 ;  /* 0x0000000000007941 */ /* 0x000fea0003800200 */
.L_x_4576:
        /* <DEDUP_REMOVED lines=11> */
[-CC-:B-1----:R-:W-:Y:S01]  /*3990*/  FFMA.FTZ R116, R12, R146.reuse, R147.reuse ;  /* 0x000000920c747223 */ /* 0x182fe20000010093 */
[----:B-----5:R-:W-:Y:S01]  /*39a0*/  LOP3.LUT P3, RZ, R30, 0xff, RZ, 0xc0, !PT ;  /* 0x000000ff1eff7812 */ /* 0x020fe2000786c0ff */
[-CC-:B------:R-:W-:Y:S02]  /*39b0*/  FFMA.FTZ R118, R156, R146.reuse, R147.reuse ;  /* 0x000000929c767223 */ /* 0x180fe40000010093 */
[----:B------:R-:W-:Y:S02]  /*39c0*/  FADD.FTZ R117, R17, -R116 ;  /* 0x8000007411757221 */ /* 0x000fe40000010000 */
[----:B------:R-:W-:Y:S02]  /*39d0*/  FADD.FTZ R119, R163, -R118 ;  /* 0x80000076a3777221 */ /* 0x000fe40000010000 */
[C---:B------:R-:W-:Y:S01]  /*39e0*/  FFMA.FTZ R136, R20.reuse, R117, R112 ;  /* 0x0000007514887223 */ /* 0x040fe20000010070 */
[-CC-:B------:R-:W-:Y:S01]  /*39f0*/  FFMA.FTZ R117, R21, R146.reuse, R147.reuse ;  /* 0x0000009215757223 */ /* 0x180fe20000010093 */
[----:B------:R-:W-:Y:S01]  /*3a00*/  FFMA.FTZ R138, R20, R119, R114 ;  /* 0x00000077148a7223 */ /* 0x000fe20000010072 */
[----:B------:R-:W-:Y:S01]  /*3a10*/  FFMA.FTZ R119, R168, R146, R147 ;  /* 0x00000092a8777223 */ /* 0x000fe20000010093 */
[----:B------:R-:W-:Y:S01]  /*3a20*/  FMUL.FTZ R116, R136, UR13 ;  /* 0x0000000d88747c20 */ /* 0x000fe20008410000 */
[----:B------:R-:W-:Y:S01]  /*3a30*/  FADD.FTZ R117, R22, -R117 ;  /* 0x8000007516757221 */ /* 0x000fe20000010000 */
[----:B------:R-:W-:Y:S01]  /*3a40*/  FMUL.FTZ R118, R138, UR13 ;  /* 0x0000000d8a767c20 */ /* 0x000fe20008410000 */
[----:B------:R-:W-:-:S02]  /*3a50*/  FADD.FTZ R119, R174, -R119 ;  /* 0x80000077ae777221 */ /* 0x000fc40000010000 */
[----:B------:R-:W-:Y:S01]  /*3a60*/  SEL R140, R116, RZ, P3 ;  /* 0x000000ff748c7207 */ /* 0x000fe20001800000 */
[C---:B------:R-:W-:Y:S01]  /*3a70*/  FFMA.FTZ R137, R20.reuse, R117, R113 ;  /* 0x0000007514897223 */ /* 0x040fe20000010071 */
[----:B------:R-:W-:Y:S01]  /*3a80*/  LOP3.LUT P3, RZ, R3, 0xff, RZ, 0xc0, !PT ;  /* 0x000000ff03ff7812 */ /* 0x000fe2000786c0ff */
[----:B------:R-:W-:Y:S02]  /*3a90*/  FFMA.FTZ R139, R20, R119, R115 ;  /* 0x00000077148b7223 */ /* 0x000fe40000010073 */
        /* <DEDUP_REMOVED lines=16> */
.L_x_4590:
[-CC-:B-1----:R-:W-:Y:S01]  /*3ba0*/  FFMA.FTZ R116, R12, R146.reuse, R147.reuse ;  /* 0x000000920c747223 */ /* 0x182fe20000010093 */
[----:B-----5:R-:W-:Y:S01]  /*3bb0*/  LOP3.LUT P3, RZ, R30, 0xff, RZ, 0xc0, !PT ;  /* 0x000000ff1eff7812 */ /* 0x020fe2000786c0ff */
[----:B------:R-:W-:Y:S02]  /*3bc0*/  FFMA.FTZ R118, R156, R146, R147 ;  /* 0x000000929c767223 */ /* 0x000fe40000010093 */
[----:B------:R-:W-:Y:S02]  /*3bd0*/  FADD.FTZ R117, R17, -R116 ;  /* 0x8000007411757221 */ /* 0x000fe40000010000 */
[----:B------:R-:W-:Y:S02]  /*3be0*/  FADD.FTZ R119, R163, -R118 ;  /* 0x80000076a3777221 */ /* 0x000fe40000010000 */
[C---:B------:R-:W-:Y:S02]  /*3bf0*/  FFMA.FTZ R117, R20.reuse, R117, R112 ;  /* 0x0000007514757223 */ /* 0x040fe40000010070 */
[----:B------:R-:W-:-:S02]  /*3c00*/  FFMA.FTZ R119, R20, R119, R114 ;  /* 0x0000007714777223 */ /* 0x000fc40000010072 */
        /* <DEDUP_REMOVED lines=26> */
.L_x_4589:
        /* <DEDUP_REMOVED lines=8> */
[C---:B------:R-:W-:Y:S01]  /*3e30*/  FMUL.FTZ R136, R20.reuse, R117 ;  /* 0x0000007514887220 */ /* 0x040fe20000410000 */
[-CC-:B------:R-:W-:Y:S01]  /*3e40*/  FFMA.FTZ R117, R21, R146.reuse, R147.reuse ;  /* 0x0000009215757223 */ /* 0x180fe20000010093 */
[----:B------:R-:W-:Y:S01]  /*3e50*/  FMUL.FTZ R138, R20, R119 ;  /* 0x00000077148a7220 */ /* 0x000fe20000410000 */
[----:B------:R-:W-:Y:S01]  /*3e60*/  FFMA.FTZ R119, R168, R146, R147 ;  /* 0x00000092a8777223 */ /* 0x000fe20000010093 */
[----:B------:R-:W-:Y:S01]  /*3e70*/  FMUL.FTZ R116, R136, UR13 ;  /* 0x0000000d88747c20 */ /* 0x000fe20008410000 */
[----:B------:R-:W-:Y:S01]  /*3e80*/  FADD.FTZ R117, R22, -R117 ;  /* 0x8000007516757221 */ /* 0x000fe20000010000 */
[----:B------:R-:W-:Y:S01]  /*3e90*/  FMUL.FTZ R118, R138, UR13 ;  /* 0x0000000d8a767c20 */ /* 0x000fe20008410000 */
[----:B------:R-:W-:-:S02]  /*3ea0*/  FADD.FTZ R119, R174, -R119 ;  /* 0x80000077ae777221 */ /* 0x000fc40000010000 */
[----:B------:R-:W-:Y:S01]  /*3eb0*/  SEL R140, R116, RZ, P3 ;  /* 0x000000ff748c7207 */ /* 0x000fe20001800000 */
[C---:B------:R-:W-:Y:S01]  /*3ec0*/  FMUL.FTZ R137, R20.reuse, R117 ;  /* 0x0000007514897220 */ /* 0x040fe20000410000 */
[----:B------:R-:W-:Y:S01]  /*3ed0*/  LOP3.LUT P3, RZ, R3, 0xff, RZ, 0xc0, !PT ;  /* 0x000000ff03ff7812 */ /* 0x000fe2000786c0ff */
[----:B------:R-:W-:Y:S02]  /*3ee0*/  FMUL.FTZ R139, R20, R119 ;  /* 0x00000077148b7220 */ /* 0x000fe40000410000 */
        /* <DEDUP_REMOVED lines=16> */
.L_x_4592:
[-CC-:B-1----:R-:W-:Y:S01]  /*3ff0*/  FFMA.FTZ R116, R12, R146.reuse, R147.reuse ;  /* 0x000000920c747223 */ /* 0x182fe20000010093 */
[----:B-----5:R-:W-:Y:S01]  /*4000*/  LOP3.LUT P3, RZ, R30, 0xff, RZ, 0xc0, !PT ;  /* 0x000000ff1eff7812 */ /* 0x020fe2000786c0ff */
[----:B------:R-:W-:Y:S02]  /*4010*/  FFMA.FTZ R118, R156, R146, R147 ;  /* 0x000000929c767223 */ /* 0x000fe40000010093 */
[----:B------:R-:W-:Y:S02]  /*4020*/  FADD.FTZ R117, R17, -R116 ;  /* 0x8000007411757221 */ /* 0x000fe40000010000 */
[----:B------:R-:W-:Y:S02]  /*4030*/  FADD.FTZ R119, R163, -R118 ;  /* 0x80000076a3777221 */ /* 0x000fe40000010000 */
[C---:B------:R-:W-:Y:S02]  /*4040*/  FMUL.FTZ R117, R20.reuse, R117 ;  /* 0x0000007514757220 */ /* 0x040fe40000410000 */
        /* <DEDUP_REMOVED lines=21> */
[----:B------:R-:W-:-:S04]  /*41a0*/  FMUL.FTZ R119, R20, R119 ;  /* 0x0000007714777220 */ /* 0x000fc80000410000 */
[----:B------:R-:W-:-:S05]  /*41b0*/  FMUL.FTZ R119, R119, UR13 ;  /* 0x0000000d77777c20 */ /* 0x000fca0008410000 */
[----:B------:R-:W-:Y:S02]  /*41c0*/  SEL R143, R119, RZ, P3 ;  /* 0x000000ff778f7207 */ /* 0x000fe40001800000 */
[----:B------:R-:W-:-:S04]  /*41d0*/  ISETP.GE.U32.AND P3, PT, R3, 0x1000000, PT ;  /* 0x010000000300780c */ /* 0x000fc80003f66070 */
[----:B------:R-:W-:Y:S01]  /*41e0*/  SEL R119, R119, RZ, P3 ;  /* 0x000000ff77777207 */ /* 0x000fe20001800000 */
[----:B------:R-:W-:Y:S08]  /*41f0*/  BRA `(.L_x_4591) ;  /* 0x0000000400b07947 */ /* 0x000ff00003800000 */
.L_x_4588:
[----:B------:R-:W-:-:S04]  /*4200*/  UISETP.NE.U32.AND UP0, UPT, UR24, URZ, UPT ;  /* 0x000000ff1800728c */ /* 0x000fc8000bf05070 */
[----:B------:R-:W-:-:S09]  /*4210*/  UISETP.NE.AND.EX UP0, UPT, UR25, URZ, UPT, UP0 ;  /* 0x000000ff1900728c */ /* 0x000fd2000bf05300 */
[----:B------:R-:W-:Y:S05]  /*4220*/  BRA.U !UP0, `(.L_x_4593) ;  /* 0x0000000108d47547 */ /* 0x000fea000b800000 */
[----:B------:R-:W-:-:S04]  /*4230*/  UISETP.NE.U32.AND UP0, UPT, UR6, URZ, UPT ;  /* 0x000000ff0600728c */ /* 0x000fc8000bf05070 */
[----:B------:R-:W-:-:S09]  /*4240*/  UISETP.NE.AND.EX UP0, UPT, UR7, URZ, UPT, UP0 ;  /* 0x000000ff0700728c */ /* 0x000fd2000bf05300 */
[----:B------:R-:W-:Y:S05]  /*4250*/  BRA.U !UP0, `(.L_x_4594) ;  /* 0x0000000108647547 */ /* 0x000fea000b800000 */
[-CC-:B------:R-:W-:Y:S01]  /*4260*/  FFMA.FTZ R136, R12, R146.reuse, R147.reuse ;  /* 0x000000920c887223 */ /* 0x180fe20000010093 */
[----:B------:R-:W-:Y:S01]  /*4270*/  FFMA.FTZ R138, R156, R146, R147 ;  /* 0x000000929c8a7223 */ /* 0x000fe20000010093 */
[----:B-----5:R-:W-:Y:S02]  /*4280*/  LOP3.LUT P3, RZ, R30, 0xff, RZ, 0xc0, !PT ;  /* 0x000000ff1eff7812 */ /* 0x020fe4000786c0ff */
[----:B------:R-:W-:Y:S01]  /*4290*/  FADD.FTZ R137, R17, -R136 ;  /* 0x8000008811897221 */ /* 0x000fe20000010000 */
[----:B------:R-:W-:-:S03]  /*42a0*/  FADD.FTZ R139, R163, -R138 ;  /* 0x8000008aa38b7221 */ /* 0x000fc60000010000 */
[C---:B------:R-:W-:Y:S01]  /*42b0*/  FFMA.FTZ R136, R20.reuse, R137, R112 ;  /* 0x0000008914887223 */ /* 0x040fe20000010070 */
[-CC-:B------:R-:W-:Y:S01]  /*42c0*/  FFMA.FTZ R137, R21, R146.reuse, R147.reuse ;  /* 0x0000009215897223 */ /* 0x180fe20000010093 */
[----:B------:R-:W-:Y:S01]  /*42d0*/  FFMA.FTZ R138, R20, R139, R114 ;  /* 0x0000008b148a7223 */ /* 0x000fe20000010072 */
[----:B------:R-:W-:Y:S01]  /*42e0*/  FFMA.FTZ R139, R168, R146, R147 ;  /* 0x00000092a88b7223 */ /* 0x000fe20000010093 */
[----:B-1----:R-:W-:Y:S01]  /*42f0*/  FMUL.FTZ R140, R136, UR13 ;  /* 0x0000000d888c7c20 */ /* 0x002fe20008410000 */
[----:B------:R-:W-:Y:S01]  /*4300*/  FADD.FTZ R137, R22, -R137 ;  /* 0x8000008916897221 */ /* 0x000fe20000010000 */
[----:B------:R-:W-:Y:S01]  /*4310*/  FMUL.FTZ R142, R138, UR13 ;  /* 0x0000000d8a8e7c20 */ /* 0x000fe20008410000 */
[----:B------:R-:W-:Y:S02]  /*4320*/  FADD.FTZ R139, R174, -R139 ;  /* 0x8000008bae8b7221 */ /* 0x000fe40000010000 */
[----:B------:R-:W-:Y:S01]  /*4330*/  FFMA.FTZ R137, R20, R137, R113 ;  /* 0x0000008914897223 */ /* 0x000fe20000010071 */
[----:B------:R-:W-:Y:S01]  /*4340*/  SEL R140, R140, RZ, P3 ;  /* 0x000000ff8c8c7207 */ /* 0x000fe20001800000 */
[----:B------:R-:W-:Y:S01]  /*4350*/  FFMA.FTZ R139, R20, R139, R115 ;  /* 0x0000008b148b7223 */ /* 0x000fe20000010073 */
[----:B------:R-:W-:Y:S01]  /*4360*/  LOP3.LUT P3, RZ, R30, 0xff00, RZ, 0xc0, !PT ;  /* 0x0000ff001eff7812 */ /* 0x000fe2000786c0ff */
[----:B------:R-:W-:-:S02]  /*4370*/  FMUL.FTZ R141, R137, UR13 ;  /* 0x0000000d898d7c20 */ /* 0x000fc40008410000 */
[----:B------:R-:W-:-:S03]  /*4380*/  FMUL.FTZ R143, R139, UR13 ;  /* 0x0000000d8b8f7c20 */ /* 0x000fc60008410000 */
[----:B------:R-:W-:Y:S02]  /*4390*/  SEL R141, R141, RZ, P3 ;  /* 0x000000ff8d8d7207 */ /* 0x000fe40001800000 */
[----:B------:R-:W-:-:S04]  /*43a0*/  LOP3.LUT P3, RZ, R30, 0xff0000, RZ, 0xc0, !PT ;  /* 0x00ff00001eff7812 */ /* 0x000fc8000786c0ff */
[----:B------:R-:W-:Y:S02]  /*43b0*/  SEL R142, R142, RZ, P3 ;  /* 0x000000ff8e8e7207 */ /* 0x000fe40001800000 */
[----:B------:R-:W-:-:S04]  /*43c0*/  ISETP.GE.U32.AND P3, PT, R30, 0x1000000, PT ;  /* 0x010000001e00780c */ /* 0x000fc80003f66070 */
[----:B------:R-:W-:Y:S01]  /*43d0*/  SEL R143, R143, RZ, P3 ;  /* 0x000000ff8f8f7207 */ /* 0x000fe20001800000 */
[----:B------:R-:W-:Y:S08]  /*43e0*/  BRA `(.L_x_4591) ;  /* 0x0000000400347947 */ /* 0x000ff00003800000 */
.L_x_4594:
        /* <DEDUP_REMOVED lines=23> */
[----:B------:R-:W-:Y:S01]  /*4560*/  SEL R143, R143, RZ, P3 ;  /* 0x000000ff8f8f7207 */ /* 0x000fe20001800000 */
[----:B------:R-:W-:Y:S06]  /*4570*/  BRA `(.L_x_4591) ;  /* 0x0000000000d07947 */ /* 0x000fec0003800000 */
.L_x_4593:
        /* <DEDUP_REMOVED lines=8> */
[C---:B------:R-:W-:Y:S01]  /*4600*/  FMUL.FTZ R136, R20.reuse, R137 ;  /* 0x0000008914887220 */ /* 0x040fe20000410000 */
[-CC-:B------:R-:W-:Y:S01]  /*4610*/  FFMA.FTZ R137, R21, R146.reuse, R147.reuse ;  /* 0x0000009215897223 */ /* 0x180fe20000010093 */
[----:B------:R-:W-:Y:S01]  /*4620*/  FMUL.FTZ R138, R20, R139 ;  /* 0x0000008b148a7220 */ /* 0x000fe20000410000 */
[----:B------:R-:W-:Y:S01]  /*4630*/  FFMA.FTZ R139, R168, R146, R147 ;  /* 0x00000092a88b7223 */ /* 0x000fe20000010093 */
[----:B-1----:R-:W-:Y:S01]  /*4640*/  FMUL.FTZ R140, R136, UR13 ;  /* 0x0000000d888c7c20 */ /* 0x002fe20008410000 */
[----:B------:R-:W-:Y:S01]  /*4650*/  FADD.FTZ R137, R22, -R137 ;  /* 0x8000008916897221 */ /* 0x000fe20000010000 */
[----:B------:R-:W-:Y:S01]  /*4660*/  FMUL.FTZ R142, R138, UR13 ;  /* 0x0000000d8a8e7c20 */ /* 0x000fe20008410000 */
[----:B------:R-:W-:Y:S02]  /*4670*/  FADD.FTZ R139, R174, -R139 ;  /* 0x8000008bae8b7221 */ /* 0x000fe40000010000 */
[----:B------:R-:W-:Y:S01]  /*4680*/  FMUL.FTZ R137, R20, R137 ;  /* 0x0000008914897220 */ /* 0x000fe20000410000 */
[----:B------:R-:W-:Y:S01]  /*4690*/  SEL R140, R140, RZ, P3 ;  /* 0x000000ff8c8c7207 */ /* 0x000fe20001800000 */
[----:B------:R-:W-:Y:S01]  /*46a0*/  FMUL.FTZ R139, R20, R139 ;  /* 0x0000008b148b7220 */ /* 0x000fe20000410000 */
        /* <DEDUP_REMOVED lines=9> */
.L_x_4595:
        /* <DEDUP_REMOVED lines=23> */
[----:B------:R-:W-:-:S07]  /*48b0*/  SEL R143, R143, RZ, P3 ;  /* 0x000000ff8f8f7207 */ /* 0x000fce0001800000 */
.L_x_4591:
[----:B------:R-:W1:Y:S01]  /*48c0*/  @UP0 LDCU.64 UR4, c[0x0][0x478] ;  /* 0x00008f00ff0407ac */ /* 0x000e620008000a00 */
[----:B------:R-:W-:Y:S01]  /*48d0*/  PLOP3.LUT P3, PT, PT, PT, UP0, 0x80, 0x8 ;  /* 0x000000000008781c */ /* 0x000fe20003f6f008 */
[----:B------:R-:W-:-:S12]  /*48e0*/  HFMA2 R145, -RZ, RZ, 0, 9.5367431640625e-07 ;  /* 0x00000010ff917431 */ /* 0x000fd800000001ff */
[----:B-1----:R-:W-:Y:S01]  /*48f0*/  @P3 IMAD.WIDE.U32 R144, R6, R145, UR4 ;  /* 0x0000000406903e25 */ /* 0x002fe2000f8e0091 */
[----:B------:R-:W-:-:S13]  /*4900*/  PLOP3.LUT P3, PT, PT, PT, UP0, 0x80, 0x8 ;  /* 0x000000000008781c */ /* 0x000fda0003f6f008 */
        /* <DEDUP_REMOVED lines=8> */
.L_x_4587:
[----:B------:R-:W-:Y:S05]  /*4990*/  BSYNC.RECONVERGENT B0 ;  /* 0x0000000000007941 */ /* 0x000fea0003800200 */
.L_x_4586:
        /* <DEDUP_REMOVED lines=12> */
[-CC-:B-12---:R-:W-:Y:S01]  /*4a60*/  FFMA.FTZ R117, R11, R146.reuse, R147.reuse ;  /* 0x000000920b757223 */ /* 0x186fe20000010093 */
[----:B-----5:R-:W-:Y:S01]  /*4a70*/  LOP3.LUT P3, RZ, R35, 0xff, RZ, 0xc0, !PT ;  /* 0x000000ff23ff7812 */ /* 0x020fe2000786c0ff */
[-CC-:B------:R-:W-:Y:S01]  /*4a80*/  FFMA.FTZ R119, R155, R146.reuse, R147.reuse ;  /* 0x000000929b777223 */ /* 0x180fe20000010093 */
[-C--:B------:R-:W-:Y:S01]  /*4a90*/  FFMA.FTZ R142, R169, R146.reuse, R147 ;  /* 0x00000092a98e7223 */ /* 0x080fe20000010093 */
[----:B------:R-:W-:Y:S02]  /*4aa0*/  FADD.FTZ R117, R16, -R117 ;  /* 0x8000007510757221 */ /* 0x000fe40000010000 */
[----:B------:R-:W-:Y:S01]  /*4ab0*/  FADD.FTZ R119, R162, -R119 ;  /* 0x80000077a2777221 */ /* 0x000fe20000010000 */
        /* <DEDUP_REMOVED lines=27> */
.L_x_4600:
[-CC-:B-12---:R-:W-:Y:S01]  /*4c70*/  FFMA.FTZ R117, R11, R146.reuse, R147.reuse ;  /* 0x000000920b757223 */ /* 0x186fe20000010093 */
[-CC-:B------:R-:W-:Y:S01]  /*4c80*/  FFMA.FTZ R119, R23, R146.reuse, R147.reuse ;  /* 0x0000009217777223 */ /* 0x180fe20000010093 */
[----:B-----5:R-:W-:Y:S01]  /*4c90*/  LOP3.LUT P3, RZ, R35, 0xff, RZ, 0xc0, !PT ;  /* 0x000000ff23ff7812 */ /* 0x020fe2000786c0ff */
[-C--:B------:R-:W-:Y:S01]  /*4ca0*/  FFMA.FTZ R141, R155, R146.reuse, R147 ;  /* 0x000000929b8d7223 */ /* 0x080fe20000010093 */
[----:B------:R-:W-:Y:S01]  /*4cb0*/  FADD.FTZ R117, R16, -R117 ;  /* 0x8000007510757221 */ /* 0x000fe20000010000 */
[----:B------:R-:W-:Y:S01]  /*4cc0*/  FADD.FTZ R119, R24, -R119 ;  /* 0x8000007718777221 */ /* 0x000fe20000010000 */
[----:B------:R-:W-:Y:S01]  /*4cd0*/  FFMA.FTZ R118, R169, R146, R147 ;  /* 0x00000092a9767223 */ /* 0x000fe20000010093 */
[----:B------:R-:W-:Y:S01]  /*4ce0*/  FADD.FTZ R141, R162, -R141 ;  /* 0x8000008da28d7221 */ /* 0x000fe20000010000 */
[C---:B------:R-:W-:Y:S01]  /*4cf0*/  FFMA.FTZ R117, R20.reuse, R117, R120 ;  /* 0x0000007514757223 */ /* 0x040fe20000010078 */
[----:B------:R-:W-:Y:S01]  /*4d00*/  FFMA.FTZ R119, R20, R119, R121 ;  /* 0x0000007714777223 */ /* 0x000fe20000010079 */
[----:B------:R-:W-:-:S02]  /*4d10*/  FADD.FTZ R142, R175, -R118 ;  /* 0x80000076af8e7221 */ /* 0x000fc40000010000 */
[----:B------:R-:W-:Y:S01]  /*4d20*/  FMUL.FTZ R117, R117, UR13 ;  /* 0x0000000d75757c20 */ /* 0x000fe20008410000 */
[----:B------:R-:W-:-:S04]  /*4d30*/  FMUL.FTZ R119, R119, UR13 ;  /* 0x0000000d77777c20 */ /* 0x000fc80008410000 */
        /* <DEDUP_REMOVED lines=20> */
.L_x_4599:
        /* <DEDUP_REMOVED lines=10> */
[C---:B------:R-:W-:Y:S01]  /*4f20*/  FMUL.FTZ R136, R20.reuse, R117 ;  /* 0x0000007514887220 */ /* 0x040fe20000410000 */
        /* <DEDUP_REMOVED lines=25> */
.L_x_4602:
        /* <DEDUP_REMOVED lines=8> */
[C---:B------:R-:W-:Y:S01]  /*5140*/  FMUL.FTZ R117, R20.reuse, R117 ;  /* 0x0000007514757220 */ /* 0x040fe20000410000 */
[----:B------:R-:W-:Y:S01]  /*5150*/  FMUL.FTZ R119, R20, R119 ;  /* 0x0000007714777220 */ /* 0x000fe20000410000 */
[----:B------:R-:W-:-:S02]  /*5160*/  FADD.FTZ R143, R175, -R118 ;  /* 0x80000076af8f7221 */ /* 0x000fc40000010000 */
[----:B------:R-:W-:Y:S01]  /*5170*/  FMUL.FTZ R117, R117, UR13 ;  /* 0x0000000d75757c20 */ /* 0x000fe20008410000 */
[----:B------:R-:W-:Y:S01]  /*5180*/  FMUL.FTZ R119, R119, UR13 ;  /* 0x0000000d77777c20 */ /* 0x000fe20008410000 */
[----:B------:R-:W-:-:S03]  /*5190*/  FMUL.FTZ R143, R20, R143 ;  /* 0x0000008f148f7220 */ /* 0x000fc60000410000 */
[----:B------:R-:W-:Y:S02]  /*51a0*/  SEL R140, R117, RZ, P3 ;  /* 0x000000ff758c7207 */ /* 0x000fe40001800000 */
[----:B------:R-:W-:-:S04]  /*51b0*/  LOP3.LUT P3, RZ, R2, 0xff, RZ, 0xc0, !PT ;  /* 0x000000ff02ff7812 */ /* 0x000fc8000786c0ff */
[----:B------:R-:W-:Y:S01]  /*51c0*/  SEL R116, R117, RZ, P3 ;  /* 0x000000ff75747207 */ /* 0x000fe20001800000 */
[----:B------:R-:W-:Y:S01]  /*51d0*/  FMUL.FTZ R117, R20, R141 ;  /* 0x0000008d14757220 */ /* 0x000fe20000410000 */
[----:B------:R-:W-:-:S03]  /*51e0*/  LOP3.LUT P3, RZ, R35, 0xff00, RZ, 0xc0, !PT ;  /* 0x0000ff0023ff7812 */ /* 0x000fc6000786c0ff */
[----:B------:R-:W-:Y:S01]  /*51f0*/  FMUL.FTZ R118, R117, UR13 ;  /* 0x0000000d75767c20 */ /* 0x000fe20008410000 */
[----:B------:R-:W-:Y:S02]  /*5200*/  SEL R141, R119, RZ, P3 ;  /* 0x000000ff778d7207 */ /* 0x000fe40001800000 */
[----:B------:R-:W-:-:S04]  /*5210*/  LOP3.LUT P3, RZ, R2, 0xff00, RZ, 0xc0, !PT ;  /* 0x0000ff0002ff7812 */ /* 0x000fc8000786c0ff */
[----:B------:R-:W-:Y:S01]  /*5220*/  SEL R117, R119, RZ, P3 ;  /* 0x000000ff77757207 */ /* 0x000fe20001800000 */
[----:B------:R-:W-:Y:S01]  /*5230*/  FMUL.FTZ R119, R143, UR13 ;  /* 0x0000000d8f777c20 */ /* 0x000fe20008410000 */
        /* <DEDUP_REMOVED lines=9> */
.L_x_4598:
[----:B------:R-:W-:-:S04]  /*52d0*/  UISETP.NE.U32.AND UP0, UPT, UR24, URZ, UPT ;  /* 0x000000ff1800728c */ /* 0x000fc8000bf05070 */
[----:B------:R-:W-:-:S09]  /*52e0*/  UISETP.NE.AND.EX UP0, UPT, UR25, URZ, UPT, UP0 ;  /* 0x000000ff1900728c */ /* 0x000fd2000bf05300 */
[----:B------:R-:W-:Y:S05]  /*52f0*/  BRA.U !UP0, `(.L_x_4603) ;  /* 0x0000000108d47547 */ /* 0x000fea000b800000 */
[----:B------:R-:W-:-:S04]  /*5300*/  UISETP.NE.U32.AND UP0, UPT, UR6, URZ, UPT ;  /* 0x000000ff0600728c */ /* 0x000fc8000bf05070 */
[----:B------:R-:W-:-:S09]  /*5310*/  UISETP.NE.AND.EX UP0, UPT, UR7, URZ, UPT, UP0 ;  /* 0x000000ff0700728c */ /* 0x000fd2000bf05300 */
[----:B------:R-:W-:Y:S05]  /*5320*/  BRA.U !UP0, `(.L_x_4604) ;  /* 0x0000000108647547 */ /* 0x000fea000b800000 */
[-CC-:B------:R-:W-:Y:S01]  /*5330*/  FFMA.FTZ R137, R11, R146.reuse, R147.reuse ;  /* 0x000000920b897223 */ /* 0x180fe20000010093 */
[-CC-:B------:R-:W-:Y:S01]  /*5340*/  FFMA.FTZ R139, R23, R146.reuse, R147.reuse ;  /* 0x00000092178b7223 */ /* 0x180fe20000010093 */
[-C--:B-12---:R-:W-:Y:S01]  /*5350*/  FFMA.FTZ R141, R155, R146.reuse, R147 ;  /* 0x000000929b8d7223 */ /* 0x086fe20000010093 */
[----:B-----5:R-:W-:Y:S01]  /*5360*/  LOP3.LUT P3, RZ, R35, 0xff, RZ, 0xc0, !PT ;  /* 0x000000ff23ff7812 */ /* 0x020fe2000786c0ff */
[----:B------:R-:W-:Y:S01]  /*5370*/  FADD.FTZ R137, R16, -R137 ;  /* 0x8000008910897221 */ /* 0x000fe20000010000 */
[----:B------:R-:W-:Y:S01]  /*5380*/  FADD.FTZ R139, R24, -R139 ;  /* 0x8000008b188b7221 */ /* 0x000fe20000010000 */
[----:B------:R-:W-:Y:S02]  /*5390*/  FFMA.FTZ R142, R169, R146, R147 ;  /* 0x00000092a98e7223 */ /* 0x000fe40000010093 */
[C---:B------:R-:W-:Y:S01]  /*53a0*/  FFMA.FTZ R136, R20.reuse, R137, R120 ;  /* 0x0000008914887223 */ /* 0x040fe20000010078 */
[----:B------:R-:W-:Y:S01]  /*53b0*/  FFMA.FTZ R137, R20, R139, R121 ;  /* 0x0000008b14897223 */ /* 0x000fe20000010079 */
[----:B------:R-:W-:-:S02]  /*53c0*/  FADD.FTZ R139, R162, -R141 ;  /* 0x8000008da28b7221 */ /* 0x000fc40000010000 */
[----:B------:R-:W-:Y:S01]  /*53d0*/  FMUL.FTZ R140, R136, UR13 ;  /* 0x0000000d888c7c20 */ /* 0x000fe20008410000 */
[----:B------:R-:W-:Y:S01]  /*53e0*/  FMUL.FTZ R141, R137, UR13 ;  /* 0x0000000d898d7c20 */ /* 0x000fe20008410000 */
[----:B------:R-:W-:Y:S01]  /*53f0*/  FFMA.FTZ R138, R20, R139, R122 ;  /* 0x0000008b148a7223 */ /* 0x000fe2000001007a */
        /* <DEDUP_REMOVED lines=12> */
.L_x_4604:
        /* <DEDUP_REMOVED lines=25> */
.L_x_4603:
        /* <DEDUP_REMOVED lines=10> */
[C---:B------:R-:W-:Y:S01]  /*56f0*/  FMUL.FTZ R136, R20.reuse, R137 ;  /* 0x0000008914887220 */ /* 0x040fe20000410000 */
[----:B------:R-:W-:Y:S01]  /*5700*/  FMUL.FTZ R137, R20, R139 ;  /* 0x0000008b14897220 */ /* 0x000fe20000410000 */
[----:B------:R-:W-:-:S02]  /*5710*/  FADD.FTZ R139, R162, -R141 ;  /* 0x8000008da28b7221 */ /* 0x000fc40000010000 */
        /* <DEDUP_REMOVED lines=15> */
.L_x_4605:
[-CC-:B-12---:R-:W-:Y:S01]  /*5810*/  FFMA.FTZ R141, R11, R146.reuse, R147.reuse ;  /* 0x000000920b8d7223 */ /* 0x186fe20000010093 */
[-CC-:B------:R-:W-:Y:S01]  /*5820*/  FFMA.FTZ R143, R23, R146.reuse, R147.reuse ;  /* 0x00000092178f7223 */ /* 0x180fe20000010093 */
[-C--:B------:R-:W-:Y:S01]  /*5830*/  FFMA.FTZ R145, R155, R146.reuse, R147 ;  /* 0x000000929b917223 */ /* 0x080fe20000010093 */
[----:B-----5:R-:W-:Y:S01]  /*5840*/  LOP3.LUT P3, RZ, R35, 0xff, RZ, 0xc0, !PT ;  /* 0x000000ff23ff7812 */ /* 0x020fe2000786c0ff */
[----:B------:R-:W-:Y:S01]  /*5850*/  FADD.FTZ R141, R16, -R141 ;  /* 0x8000008d108d7221 */ /* 0x000fe20000010000 */
[----:B------:R-:W-:Y:S01]  /*5860*/  FADD.FTZ R143, R24, -R143 ;  /* 0x8000008f188f7221 */ /* 0x000fe20000010000 */
[----:B------:R-:W-:Y:S01]  /*5870*/  FADD.FTZ R145, R162, -R145 ;  /* 0x80000091a2917221 */ /* 0x000fe20000010000 */
[----:B------:R-:W-:Y:S01]  /*5880*/  FFMA.FTZ R142, R169, R146, R147 ;  /* 0x00000092a98e7223 */ /* 0x000fe20000010093 */
[C---:B------:R-:W-:Y:S01]  /*5890*/  FMUL.FTZ R141, R20.reuse, R141 ;  /* 0x0000008d148d7220 */ /* 0x040fe20000410000 */
[C---:B------:R-:W-:Y:S01]  /*58a0*/  FMUL.FTZ R143, R20.reuse, R143 ;  /* 0x0000008f148f7220 */ /* 0x040fe20000410000 */
[C---:B------:R-:W-:Y:S01]  /*58b0*/  FMUL.FTZ R145, R20.reuse, R145 ;  /* 0x0000009114917220 */ /* 0x040fe20000410000 */
        /* <DEDUP_REMOVED lines=13> */
.L_x_4601:
[----:B------:R-:W1:Y:S01]  /*5990*/  @UP0 LDCU.64 UR4, c[0x0][0x478] ;  /* 0x00008f00ff0407ac */ /* 0x000e620008000a00 */
[----:B------:R-:W-:Y:S02]  /*59a0*/  PLOP3.LUT P3, PT, PT, PT, UP0, 0x80, 0x8 ;  /* 0x000000000008781c */ /* 0x000fe40003f6f008 */
[----:B------:R-:W-:-:S11]  /*59b0*/  MOV R145, 0x10 ;  /* 0x0000001000917802 */ /* 0x000fd60000000f00 */
        /* <DEDUP_REMOVED lines=10> */
.L_x_4597:
[----:B------:R-:W-:Y:S05]  /*5a60*/  BSYNC.RECONVERGENT B0 ;  /* 0x0000000000007941 */ /* 0x000fea0003800200 */
.L_x_4596:
        /* <DEDUP_REMOVED lines=45> */
.L_x_4610:
[-CC-:B-123--:R-:W-:Y:S01]  /*5d40*/  FFMA.FTZ R116, R10, R146.reuse, R147.reuse ;  /* 0x000000920a747223 */ /* 0x18efe20000010093 */
        /* <DEDUP_REMOVED lines=10> */
[----:B------:R-:W-:Y:S01]  /*5df0*/  FFMA.FTZ R143, R20, R143, R127 ;  /* 0x0000008f148f7223 */ /* 0x000fe2000001007f */
        /* <DEDUP_REMOVED lines=21> */
.L_x_4609:
[----:B-123--:R-:W1:Y:S02]  /*5f50*/  LDC.64 R116, c[0x0][0x478] ;  /* 0x00011e00ff747b82 */ /* 0x00ee640000000a00 */
[----:B-1----:R-:W-:-:S04]  /*5f60*/  ISETP.NE.U32.AND P3, PT, R116, RZ, PT ;  /* 0x000000ff7400720c */ /* 0x002fc80003f65070 */
[----:B------:R-:W-:-:S13]  /*5f70*/  ISETP.NE.AND.EX P3, PT, R117, RZ, PT, P3 ;  /* 0x000000ff7500720c */ /* 0x000fda0003f65330 */
[----:B------:R-:W-:Y:S05]  /*5f80*/  @!P3 BRA `(.L_x_4612) ;  /* 0x000000000084b947 */ /* 0x000fea0003800000 */
[-CC-:B------:R-:W-:Y:S01]  /*5f90*/  FFMA.FTZ R116, R10, R146.reuse, R147.reuse ;  /* 0x000000920a747223 */ /* 0x180fe20000010093 */
        /* <DEDUP_REMOVED lines=32> */
.L_x_4612:
[-CC-:B------:R-:W-:Y:S01]  /*61a0*/  FFMA.FTZ R116, R10, R146.reuse, R147.reuse ;  /* 0x000000920a747223 */ /* 0x180fe20000010093 */
        /* <DEDUP_REMOVED lines=12> */
[----:B------:R-:W-:-:S04]  /*6270*/  FMUL.FTZ R119, R119, UR13 ;  /* 0x0000000d77777c20 */ /* 0x000fc80008410000 */
        /* <DEDUP_REMOVED lines=19> */
.L_x_4608:
        /* <DEDUP_REMOVED lines=9> */
[----:B------:R-:W-:Y:S01]  /*6440*/  FFMA.FTZ R138, R154, R146, R147 ;  /* 0x000000929a8a7223 */ /* 0x000fe20000010093 */
[----:B-----5:R-:W-:Y:S01]  /*6450*/  LOP3.LUT P4, RZ, R152, 0xff, RZ, 0xc0, !PT ;  /* 0x000000ff98ff7812 */ /* 0x020fe2000788c0ff */
[----:B------:R-:W-:Y:S01]  /*6460*/  FADD.FTZ R137, R15, -R136 ;  /* 0x800000880f897221 */ /* 0x000fe20000010000 */
[----:B------:R-:W-:-:S03]  /*6470*/  FADD.FTZ R139, R26, -R139 ;  /* 0x8000008b1a8b7221 */ /* 0x000fc60000010000 */
[C---:B------:R-:W-:Y:S01]  /*6480*/  FFMA.FTZ R136, R20.reuse, R137, R124 ;  /* 0x0000008914887223 */ /* 0x040fe2000001007c */
[----:B------:R-:W-:Y:S01]  /*6490*/  FFMA.FTZ R137, R20, R139, R125 ;  /* 0x0000008b14897223 */ /* 0x000fe2000001007d */
[----:B------:R-:W-:Y:S02]  /*64a0*/  FADD.FTZ R139, R161, -R138 ;  /* 0x8000008aa18b7221 */ /* 0x000fe40000010000 */
[----:B------:R-:W-:Y:S01]  /*64b0*/  FMUL.FTZ R140, R136, UR13 ;  /* 0x0000000d888c7c20 */ /* 0x000fe20008410000 */
[----:B------:R-:W-:Y:S01]  /*64c0*/  FMUL.FTZ R141, R137, UR13 ;  /* 0x0000000d898d7c20 */ /* 0x000fe20008410000 */
[----:B------:R-:W-:Y:S01]  /*64d0*/  FFMA.FTZ R138, R20, R139, R126 ;  /* 0x0000008b148a7223 */ /* 0x000fe2000001007e */
[----:B------:R-:W-:Y:S02]  /*64e0*/  FFMA.FTZ R139, R170, R146, R147 ;  /* 0x00000092aa8b7223 */ /* 0x000fe40000010093 */
[----:B------:R-:W-:Y:S01]  /*64f0*/  SEL R140, R140, RZ, P4 ;  /* 0x000000ff8c8c7207 */ /* 0x000fe20002000000 */
[----:B------:R-:W-:Y:S01]  /*6500*/  FMUL.FTZ R142, R138, UR13 ;  /* 0x0000000d8a8e7c20 */ /* 0x000fe20008410000 */
[----:B------:R-:W-:Y:S01]  /*6510*/  LOP3.LUT P4, RZ, R152, 0xff00, RZ, 0xc0, !PT ;  /* 0x0000ff0098ff7812 */ /* 0x000fe2000788c0ff */
[----:B------:R-:W-:-:S03]  /*6520*/  FADD.FTZ R139, R176, -R139 ;  /* 0x8000008bb08b7221 */ /* 0x000fc60000010000 */
[----:B------:R-:W-:Y:S01]  /*6530*/  SEL R141, R141, RZ, P4 ;  /* 0x000000ff8d8d7207 */ /* 0x000fe20002000000 */
[----:B------:R-:W-:Y:S01]  /*6540*/  FFMA.FTZ R139, R20, R139, R127 ;  /* 0x0000008b148b7223 */ /* 0x000fe2000001007f */
[----:B------:R-:W-:-:S03]  /*6550*/  LOP3.LUT P4, RZ, R152, 0xff0000, RZ, 0xc0, !PT ;  /* 0x00ff000098ff7812 */ /* 0x000fc6000788c0ff */
[----:B------:R-:W-:Y:S01]  /*6560*/  FMUL.FTZ R143, R139, UR13 ;  /* 0x0000000d8b8f7c20 */ /* 0x000fe20008410000 */
[----:B------:R-:W-:Y:S02]  /*6570*/  SEL R142, R142, RZ, P4 ;  /* 0x000000ff8e8e7207 */ /* 0x000fe40002000000 */
[----:B------:R-:W-:-:S04]  /*6580*/  ISETP.GE.U32.AND P4, PT, R152, 0x1000000, PT ;  /* 0x010000009800780c */ /* 0x000fc80003f86070 */
[----:B------:R-:W-:Y:S01]  /*6590*/  SEL R143, R143, RZ, P4 ;  /* 0x000000ff8f8f7207 */ /* 0x000fe20002000000 */
[----:B------:R-:W-:Y:S08]  /*65a0*/  BRA `(.L_x_4611) ;  /* 0x0000000400387947 */ /* 0x000ff00003800000 */
.L_x_4614:
[-CC-:B------:R-:W-:Y:S01]  /*65b0*/  FFMA.FTZ R140, R10, R146.reuse, R147.reuse ;  /* 0x000000920a8c7223 */ /* 0x180fe20000010093 */
[-CC-:B------:R-:W-:Y:S01]  /*65c0*/  FFMA.FTZ R143, R25, R146.reuse, R147.reuse ;  /* 0x00000092198f7223 */ /* 0x180fe20000010093 */
[----:B------:R-:W-:Y:S01]  /*65d0*/  FFMA.FTZ R142, R154, R146, R147 ;  /* 0x000000929a8e7223 */ /* 0x000fe20000010093 */
[----:B-----5:R-:W-:Y:S01]  /*65e0*/  LOP3.LUT P4, RZ, R152, 0xff, RZ, 0xc0, !PT ;  /* 0x000000ff98ff7812 */ /* 0x020fe2000788c0ff */
[----:B------:R-:W-:Y:S01]  /*65f0*/  FADD.FTZ R141, R15, -R140 ;  /* 0x8000008c0f8d7221 */ /* 0x000fe20000010000 */
[----:B------:R-:W-:Y:S01]  /*6600*/  FADD.FTZ R140, R26, -R143 ;  /* 0x8000008f1a8c7221 */ /* 0x000fe20000010000 */
[----:B------:R-:W-:Y:S02]  /*6610*/  FADD.FTZ R143, R161, -R142 ;  /* 0x8000008ea18f7221 */ /* 0x000fe40000010000 */
[C---:B------:R-:W-:Y:S01]  /*6620*/  FFMA.FTZ R141, R20.reuse, R141, R124 ;  /* 0x0000008d148d7223 */ /* 0x040fe2000001007c */
[C---:B------:R-:W-:Y:S01]  /*6630*/  FFMA.FTZ R140, R20.reuse, R140, R125 ;  /* 0x0000008c148c7223 */ /* 0x040fe2000001007d */
[----:B------:R-:W-:-:S02]  /*6640*/  FFMA.FTZ R143, R20, R143, R126 ;  /* 0x0000008f148f7223 */ /* 0x000fc4000001007e */
[----:B------:R-:W-:Y:S01]  /*6650*/  FMUL.FTZ R141, R141, UR13 ;  /* 0x0000000d8d8d7c20 */ /* 0x000fe20008410000 */
[----:B------:R-:W-:Y:S01]  /*6660*/  FMUL.FTZ R142, R140, UR13 ;  /* 0x0000000d8c8e7c20 */ /* 0x000fe20008410000 */
[----:B------:R-:W-:-:S03]  /*6670*/  FMUL.FTZ R143, R143, UR13 ;  /* 0x0000000d8f8f7c20 */ /* 0x000fc60008410000 */
[----:B------:R-:W-:Y:S01]  /*6680*/  SEL R140, R141, RZ, P4 ;  /* 0x000000ff8d8c7207 */ /* 0x000fe20002000000 */
[----:B------:R-:W-:Y:S01]  /*6690*/  FFMA.FTZ R141, R170, R146, R147 ;  /* 0x00000092aa8d7223 */ /* 0x000fe20000010093 */
[----:B------:R-:W-:-:S03]  /*66a0*/  LOP3.LUT P4, RZ, R152, 0xff00, RZ, 0xc0, !PT ;  /* 0x0000ff0098ff7812 */ /* 0x000fc6000788c0ff */
[----:B------:R-:W-:Y:S01]  /*66b0*/  FADD.FTZ R144, R176, -R141 ;  /* 0x8000008db0907221 */ /* 0x000fe20000010000 */
[----:B------:R-:W-:Y:S02]  /*66c0*/  SEL R141, R142, RZ, P4 ;  /* 0x000000ff8e8d7207 */ /* 0x000fe40002000000 */
[----:B------:R-:W-:Y:S01]  /*66d0*/  LOP3.LUT P4, RZ, R152, 0xff0000, RZ, 0xc0, !PT ;  /* 0x00ff000098ff7812 */ /* 0x000fe2000788c0ff */
[----:B------:R-:W-:-:S03]  /*66e0*/  FFMA.FTZ R144, R20, R144, R127 ;  /* 0x0000009014907223 */ /* 0x000fc6000001007f */
[----:B------:R-:W-:Y:S01]  /*66f0*/  SEL R142, R143, RZ, P4 ;  /* 0x000000ff8f8e7207 */ /* 0x000fe20002000000 */
[----:B------:R-:W-:Y:S01]  /*6700*/  FMUL.FTZ R144, R144, UR13 ;  /* 0x0000000d90907c20 */ /* 0x000fe20008410000 */
[----:B------:R-:W-:-:S04]  /*6710*/  ISETP.GE.U32.AND P4, PT, R152, 0x1000000, PT ;  /* 0x010000009800780c */ /* 0x000fc80003f86070 */
[----:B------:R-:W-:Y:S01]  /*6720*/  SEL R143, R144, RZ, P4 ;  /* 0x000000ff908f7207 */ /* 0x000fe20002000000 */
[----:B------:R-:W-:Y:S08]  /*6730*/  BRA `(.L_x_4611) ;  /* 0x0000000000d47947 */ /* 0x000ff00003800000 */
.L_x_4613:
        /* <DEDUP_REMOVED lines=10> */
[C---:B------:R-:W-:Y:S01]  /*67e0*/  FMUL.FTZ R136, R20.reuse, R137 ;  /* 0x0000008914887220 */ /* 0x040fe20000410000 */
[----:B------:R-:W-:Y:S01]  /*67f0*/  FMUL.FTZ R137, R20, R139 ;  /* 0x0000008b14897220 */ /* 0x000fe20000410000 */
[----:B------:R-:W-:Y:S02]  /*6800*/  FADD.FTZ R139, R161, -R138 ;  /* 0x8000008aa18b7221 */ /* 0x000fe40000010000 */
[----:B------:R-:W-:Y:S01]  /*6810*/  FMUL.FTZ R140, R136, UR13 ;  /* 0x0000000d888c7c20 */ /* 0x000fe20008410000 */
[----:B------:R-:W-:Y:S01]  /*6820*/  FMUL.FTZ R141, R137, UR13 ;  /* 0x0000000d898d7c20 */ /* 0x000fe20008410000 */
[----:B------:R-:W-:Y:S01]  /*6830*/  FMUL.FTZ R138, R20, R139 ;  /* 0x0000008b148a7220 */ /* 0x000fe20000410000 */
[----:B------:R-:W-:Y:S02]  /*6840*/  FFMA.FTZ R139, R170, R146, R147 ;  /* 0x00000092aa8b7223 */ /* 0x000fe40000010093 */
[----:B------:R-:W-:Y:S01]  /*6850*/  SEL R140, R140, RZ, P4 ;  /* 0x000000ff8c8c7207 */ /* 0x000fe20002000000 */
[----:B------:R-:W-:Y:S01]  /*6860*/  FMUL.FTZ R142, R138, UR13 ;  /* 0x0000000d8a8e7c20 */ /* 0x000fe20008410000 */
[----:B------:R-:W-:Y:S01]  /*6870*/  LOP3.LUT P4, RZ, R152, 0xff00, RZ, 0xc0, !PT ;  /* 0x0000ff0098ff7812 */ /* 0x000fe2000788c0ff */
[----:B------:R-:W-:-:S03]  /*6880*/  FADD.FTZ R139, R176, -R139 ;  /* 0x8000008bb08b7221 */ /* 0x000fc60000010000 */
[----:B------:R-:W-:Y:S01]  /*6890*/  SEL R141, R141, RZ, P4 ;  /* 0x000000ff8d8d7207 */ /* 0x000fe20002000000 */
[----:B------:R-:W-:Y:S01]  /*68a0*/  FMUL.FTZ R139, R20, R139 ;  /* 0x0000008b148b7220 */ /* 0x000fe20000410000 */
[----:B------:R-:W-:-:S03]  /*68b0*/  LOP3.LUT P4, RZ, R152, 0xff0000, RZ, 0xc0, !PT ;  /* 0x00ff000098ff7812 */ /* 0x000fc6000788c0ff */
[----:B------:R-:W-:Y:S01]  /*68c0*/  FMUL.FTZ R143, R139, UR13 ;  /* 0x0000000d8b8f7c20 */ /* 0x000fe20008410000 */
[----:B------:R-:W-:Y:S02]  /*68d0*/  SEL R142, R142, RZ, P4 ;  /* 0x000000ff8e8e7207 */ /* 0x000fe40002000000 */
[----:B------:R-:W-:-:S04]  /*68e0*/  ISETP.GE.U32.AND P4, PT, R152, 0x1000000, PT ;  /* 0x010000009800780c */ /* 0x000fc80003f86070 */
[----:B------:R-:W-:Y:S01]  /*68f0*/  SEL R143, R143, RZ, P4 ;  /* 0x000000ff8f8f7207 */ /* 0x000fe20002000000 */
[----:B------:R-:W-:Y:S08]  /*6900*/  BRA `(.L_x_4611) ;  /* 0x0000000000607947 */ /* 0x000ff00003800000 */
.L_x_4615:
[-CC-:B------:R-:W-:Y:S01]  /*6910*/  FFMA.FTZ R140, R10, R146.reuse, R147.reuse ;  /* 0x000000920a8c7223 */ /* 0x180fe20000010093 */
[-C--:B------:R-:W-:Y:S01]  /*6920*/  FFMA.FTZ R143, R25, R146.reuse, R147 ;  /* 0x00000092198f7223 */ /* 0x080fe20000010093 */
[----:B-----5:R-:W-:Y:S02]  /*6930*/  LOP3.LUT P4, RZ, R152, 0xff, RZ, 0xc0, !PT ;  /* 0x000000ff98ff7812 */ /* 0x020fe4000788c0ff */
        /* <DEDUP_REMOVED lines=8> */
[----:B------:R-:W-:-:S03]  /*69c0*/  FMUL.FTZ R145, R20, R145 ;  /* 0x0000009114917220 */ /* 0x000fc60000410000 */
[----:B------:R-:W-:Y:S01]  /*69d0*/  SEL R140, R141, RZ, P4 ;  /* 0x000000ff8d8c7207 */ /* 0x000fe20002000000 */
[----:B------:R-:W-:Y:S01]  /*69e0*/  FFMA.FTZ R141, R170, R146, R147 ;  /* 0x00000092aa8d7223 */ /* 0x000fe20000010093 */
[----:B------:R-:W-:Y:S01]  /*69f0*/  LOP3.LUT P4, RZ, R152, 0xff00, RZ, 0xc0, !PT ;  /* 0x0000ff0098ff7812 */ /* 0x000fe2000788c0ff */
[----:B------:R-:W-:Y:S02]  /*6a00*/  FMUL.FTZ R145, R145, UR13 ;  /* 0x0000000d91917c20 */ /* 0x000fe40008410000 */
[----:B------:R-:W-:Y:S01]  /*6a10*/  FADD.FTZ R149, R176, -R141 ;  /* 0x8000008db0957221 */ /* 0x000fe20000010000 */
[----:B------:R-:W-:Y:S02]  /*6a20*/  SEL R141, R143, RZ, P4 ;  /* 0x000000ff8f8d7207 */ /* 0x000fe40002000000 */
[----:B------:R-:W-:Y:S01]  /*6a30*/  LOP3.LUT P4, RZ, R152, 0xff0000, RZ, 0xc0, !PT ;  /* 0x00ff000098ff7812 */ /* 0x000fe2000788c0ff */
[----:B------:R-:W-:-:S03]  /*6a40*/  FMUL.FTZ R149, R20, R149 ;  /* 0x0000009514957220 */ /* 0x000fc60000410000 */
[----:B------:R-:W-:Y:S01]  /*6a50*/  SEL R142, R145, RZ, P4 ;  /* 0x000000ff918e7207 */ /* 0x000fe20002000000 */
[----:B------:R-:W-:Y:S01]  /*6a60*/  FMUL.FTZ R149, R149, UR13 ;  /* 0x0000000d95957c20 */ /* 0x000fe20008410000 */
[----:B------:R-:W-:-:S04]  /*6a70*/  ISETP.GE.U32.AND P4, PT, R152, 0x1000000, PT ;  /* 0x010000009800780c */ /* 0x000fc80003f86070 */
[----:B------:R-:W-:-:S09]  /*6a80*/  SEL R143, R149, RZ, P4 ;  /* 0x000000ff958f7207 */ /* 0x000fd20002000000 */
.L_x_4611:
[----:B------:R-:W1:Y:S02]  /*6a90*/  @P3 LDC.64 R144, c[0x0][0x478] ;  /* 0x00011e00ff903b82 */ /* 0x000e640000000a00 */
[----:B-1----:R-:W-:-:S05]  /*6aa0*/  @P3 IMAD.WIDE.U32 R144, R6, 0x10, R144 ;  /* 0x0000001006903825 */ /* 0x002fca00078e0090 */
        /* <DEDUP_REMOVED lines=8> */
.L_x_4607:
[----:B------:R-:W-:Y:S05]  /*6b30*/  BSYNC.RECONVERGENT B0 ;  /* 0x0000000000007941 */ /* 0x000fea0003800200 */
.L_x_4606:
        /* <DEDUP_REMOVED lines=14> */
[----:B-----5:R-:W-:Y:S01]  /*6c20*/  LOP3.LUT P5, RZ, R153, 0xff, RZ, 0xc0, !PT ;  /* 0x000000ff99ff7812 */ /* 0x020fe200078ac0ff */
[-C--:B------:R-:W-:Y:S01]  /*6c30*/  FFMA.FTZ R118, R171, R146.reuse, R147 ;  /* 0x00000092ab767223 */ /* 0x080fe20000010093 */
[----:B------:R-:W-:Y:S01]  /*6c40*/  FADD.FTZ R117, R14, -R117 ;  /* 0x800000750e757221 */ /* 0x000fe20000010000 */
[----:B------:R-:W-:Y:S01]  /*6c50*/  LOP3.LUT P4, RZ, R8, 0xff, RZ, 0xc0, !PT ;  /* 0x000000ff08ff7812 */ /* 0x000fe2000788c0ff */
        /* <DEDUP_REMOVED lines=11> */
[C---:B------:R-:W-:Y:S02]  /*6d10*/  SEL R140, R116.reuse, RZ, P5 ;  /* 0x000000ff748c7207 */ /* 0x040fe40002800000 */
[----:B------:R-:W-:Y:S01]  /*6d20*/  LOP3.LUT P5, RZ, R153, 0xff00, RZ, 0xc0, !PT ;  /* 0x0000ff0099ff7812 */ /* 0x000fe200078ac0ff */
[----:B------:R-:W-:Y:S01]  /*6d30*/  FMUL.FTZ R117, R137, UR13 ;  /* 0x0000000d89757c20 */ /* 0x000fe20008410000 */
[----:B------:R-:W-:Y:S02]  /*6d40*/  SEL R116, R116, RZ, P4 ;  /* 0x000000ff74747207 */ /* 0x000fe40002000000 */
[----:B------:R-:W-:Y:S02]  /*6d50*/  LOP3.LUT P4, RZ, R8, 0xff00, RZ, 0xc0, !PT ;  /* 0x0000ff0008ff7812 */ /* 0x000fe4000788c0ff */
        /* <DEDUP_REMOVED lines=11> */
.L_x_4620:
[-CC-:B-1234-:R-:W-:Y:S01]  /*6e10*/  FFMA.FTZ R117, R13, R146.reuse, R147.reuse ;  /* 0x000000920d757223 */ /* 0x19efe20000010093 */
[-CC-:B------:R-:W-:Y:S01]  /*6e20*/  FFMA.FTZ R119, R27, R146.reuse, R147.reuse ;  /* 0x000000921b777223 */ /* 0x180fe20000010093 */
[-C--:B------:R-:W-:Y:S01]  /*6e30*/  FFMA.FTZ R141, R158, R146.reuse, R147 ;  /* 0x000000929e8d7223 */ /* 0x080fe20000010093 */
[----:B-----5:R-:W-:Y:S01]  /*6e40*/  LOP3.LUT P5, RZ, R153, 0xff, RZ, 0xc0, !PT ;  /* 0x000000ff99ff7812 */ /* 0x020fe200078ac0ff */
[----:B------:R-:W-:Y:S01]  /*6e50*/  FADD.FTZ R117, R14, -R117 ;  /* 0x800000750e757221 */ /* 0x000fe20000010000 */
[----:B------:R-:W-:Y:S01]  /*6e60*/  FADD.FTZ R119, R28, -R119 ;  /* 0x800000771c777221 */ /* 0x000fe20000010000 */
[----:B------:R-:W-:Y:S01]  /*6e70*/  LOP3.LUT P4, RZ, R8, 0xff, RZ, 0xc0, !PT ;  /* 0x000000ff08ff7812 */ /* 0x000fe2000788c0ff */
[----:B------:R-:W-:Y:S01]  /*6e80*/  FADD.FTZ R141, R160, -R141 ;  /* 0x8000008da08d7221 */ /* 0x000fe20000010000 */
[C---:B------:R-:W-:Y:S01]  /*6e90*/  FFMA.FTZ R117, R20.reuse, R117, R128 ;  /* 0x0000007514757223 */ /* 0x040fe20000010080 */
[C---:B------:R-:W-:Y:S01]  /*6ea0*/  FFMA.FTZ R119, R20.reuse, R119, R129 ;  /* 0x0000007714777223 */ /* 0x040fe20000010081 */
[----:B------:R-:W-:Y:S01]  /*6eb0*/  FFMA.FTZ R118, R171, R146, R147 ;  /* 0x00000092ab767223 */ /* 0x000fe20000010093 */
[----:B------:R-:W-:Y:S01]  /*6ec0*/  FFMA.FTZ R141, R20, R141, R130 ;  /* 0x0000008d148d7223 */ /* 0x000fe20000010082 */
[----:B------:R-:W-:Y:S01]  /*6ed0*/  FMUL.FTZ R117, R117, UR13 ;  /* 0x0000000d75757c20 */ /* 0x000fe20008410000 */
[----:B------:R-:W-:Y:S01]  /*6ee0*/  FMUL.FTZ R119, R119, UR13 ;  /* 0x0000000d77777c20 */ /* 0x000fe20008410000 */
[----:B------:R-:W-:Y:S01]  /*6ef0*/  FADD.FTZ R142, R177, -R118 ;  /* 0x80000076b18e7221 */ /* 0x000fe20000010000 */
[----:B------:R-:W-:-:S02]  /*6f00*/  FMUL.FTZ R118, R141, UR13 ;  /* 0x0000000d8d767c20 */ /* 0x000fc40008410000 */
[C---:B------:R-:W-:Y:S02]  /*6f10*/  SEL R140, R117.reuse, RZ, P5 ;  /* 0x000000ff758c7207 */ /* 0x040fe40002800000 */
[----:B------:R-:W-:Y:S02]  /*6f20*/  SEL R116, R117, RZ, P4 ;  /* 0x000000ff75747207 */ /* 0x000fe40002000000 */
[----:B------:R-:W-:Y:S02]  /*6f30*/  LOP3.LUT P5, RZ, R153, 0xff00, RZ, 0xc0, !PT ;  /* 0x0000ff0099ff7812 */ /* 0x000fe400078ac0ff */
[----:B------:R-:W-:Y:S02]  /*6f40*/  LOP3.LUT P4, RZ, R8, 0xff00, RZ, 0xc0, !PT ;  /* 0x0000ff0008ff7812 */ /* 0x000fe4000788c0ff */
[C---:B------:R-:W-:Y:S02]  /*6f50*/  SEL R141, R119.reuse, RZ, P5 ;  /* 0x000000ff778d7207 */ /* 0x040fe40002800000 */
[----:B------:R-:W-:Y:S01]  /*6f60*/  SEL R117, R119, RZ, P4 ;  /* 0x000000ff77757207 */ /* 0x000fe20002000000 */
[----:B------:R-:W-:Y:S01]  /*6f70*/  FFMA.FTZ R119, R20, R142, R131 ;  /* 0x0000008e14777223 */ /* 0x000fe20000010083 */
[----:B------:R-:W-:-:S02]  /*6f80*/  LOP3.LUT P5, RZ, R153, 0xff0000, RZ, 0xc0, !PT ;  /* 0x00ff000099ff7812 */ /* 0x000fc400078ac0ff */
[----:B------:R-:W-:Y:S01]  /*6f90*/  LOP3.LUT P4, RZ, R8, 0xff0000, RZ, 0xc0, !PT ;  /* 0x00ff000008ff7812 */ /* 0x000fe2000788c0ff */
[----:B------:R-:W-:Y:S01]  /*6fa0*/  FMUL.FTZ R119, R119, UR13 ;  /* 0x0000000d77777c20 */ /* 0x000fe20008410000 */
[C---:B------:R-:W-:Y:S02]  /*6fb0*/  SEL R142, R118.reuse, RZ, P5 ;  /* 0x000000ff768e7207 */ /* 0x040fe40002800000 */
[----:B------:R-:W-:Y:S02]  /*6fc0*/  ISETP.GE.U32.AND P5, PT, R153, 0x1000000, PT ;  /* 0x010000009900780c */ /* 0x000fe40003fa6070 */
[----:B------:R-:W-:Y:S02]  /*6fd0*/  SEL R118, R118, RZ, P4 ;  /* 0x000000ff76767207 */ /* 0x000fe40002000000 */
[----:B------:R-:W-:Y:S02]  /*6fe0*/  ISETP.GE.U32.AND P4, PT, R8, 0x1000000, PT ;  /* 0x010000000800780c */ /* 0x000fe40003f86070 */
[----:B------:R-:W-:-:S02]  /*6ff0*/  SEL R143, R119, RZ, P5 ;  /* 0x000000ff778f7207 */ /* 0x000fc40002800000 */
[----:B------:R-:W-:Y:S01]  /*7000*/  SEL R119, R119, RZ, P4 ;  /* 0x000000ff77777207 */ /* 0x000fe20002000000 */
[----:B------:R-:W-:Y:S08]  /*7010*/  BRA `(.L_x_4621) ;  /* 0x0000000800d07947 */ /* 0x000ff00003800000 */
.L_x_4619:
[----:B-1234-:R-:W1:Y:S02]  /*7020*/  LDC.64 R116, c[0x0][0x478] ;  /* 0x00011e00ff747b82 */ /* 0x01ee640000000a00 */
[----:B-1----:R-:W-:-:S04]  /*7030*/  ISETP.NE.U32.AND P3, PT, R116, RZ, PT ;  /* 0x000000ff7400720c */ /* 0x002fc80003f65070 */
[----:B------:R-:W-:-:S13]  /*7040*/  ISETP.NE.AND.EX P3, PT, R117, RZ, PT, P3 ;  /* 0x000000ff7500720c */ /* 0x000fda0003f65330 */
[----:B------:R-:W-:Y:S05]  /*7050*/  @!P3 BRA `(.L_x_4622) ;  /* 0x000000000084b947 */ /* 0x000fea0003800000 */
[-CC-:B------:R-:W-:Y:S01]  /*7060*/  FFMA.FTZ R117, R13, R146.reuse, R147.reuse ;  /* 0x000000920d757223 */ /* 0x180fe20000010093 */
[-CC-:B------:R-:W-:Y:S01]  /*7070*/  FFMA.FTZ R119, R158, R146.reuse, R147.reuse ;  /* 0x000000929e777223 */ /* 0x180fe20000010093 */
[----:B-----5:R-:W-:Y:S01]  /*7080*/  LOP3.LUT P5, RZ, R153, 0xff, RZ, 0xc0, !PT ;  /* 0x000000ff99ff7812 */ /* 0x020fe200078ac0ff */
[-C--:B------:R-:W-:Y:S01]  /*7090*/  FFMA.FTZ R118, R171, R146.reuse, R147 ;  /* 0x00000092ab767223 */ /* 0x080fe20000010093 */
[----:B------:R-:W-:Y:S01]  /*70a0*/  FADD.FTZ R117, R14, -R117 ;  /* 0x800000750e757221 */ /* 0x000fe20000010000 */
[----:B------:R-:W-:Y:S01]  /*70b0*/  LOP3.LUT P4, RZ, R8, 0xff, RZ, 0xc0, !PT ;  /* 0x000000ff08ff7812 */ /* 0x000fe2000788c0ff */
        /* <DEDUP_REMOVED lines=10> */
[----:B------:R-:W-:Y:S01]  /*7160*/  FMUL.FTZ R137, R20, R117 ;  /* 0x0000007514897220 */ /* 0x000fe20000410000 */
        /* <DEDUP_REMOVED lines=16> */
.L_x_4622:
[-CC-:B------:R-:W-:Y:S01]  /*7270*/  FFMA.FTZ R117, R13, R146.reuse, R147.reuse ;  /* 0x000000920d757223 */ /* 0x180fe20000010093 */
[-CC-:B------:R-:W-:Y:S01]  /*7280*/  FFMA.FTZ R119, R27, R146.reuse, R147.reuse ;  /* 0x000000921b777223 */ /* 0x180fe20000010093 */
[-C--:B------:R-:W-:Y:S01]  /*7290*/  FFMA.FTZ R141, R158, R146.reuse, R147 ;  /* 0x000000929e8d7223 */ /* 0x080fe20000010093 */
[----:B-----5:R-:W-:Y:S01]  /*72a0*/  LOP3.LUT P5, RZ, R153, 0xff, RZ, 0xc0, !PT ;  /* 0x000000ff99ff7812 */ /* 0x020fe200078ac0ff */
[----:B------:R-:W-:Y:S01]  /*72b0*/  FADD.FTZ R117, R14, -R117 ;  /* 0x800000750e757221 */ /* 0x000fe20000010000 */
[----:B------:R-:W-:Y:S01]  /*72c0*/  FADD.FTZ R119, R28, -R119 ;  /* 0x800000771c777221 */ /* 0x000fe20000010000 */
[----:B------:R-:W-:Y:S01]  /*72d0*/  FADD.FTZ R141, R160, -R141 ;  /* 0x8000008da08d7221 */ /* 0x000fe20000010000 */
[----:B------:R-:W-:Y:S01]  /*72e0*/  LOP3.LUT P4, RZ, R8, 0xff, RZ, 0xc0, !PT ;  /* 0x000000ff08ff7812 */ /* 0x000fe2000788c0ff */
[C---:B------:R-:W-:Y:S01]  /*72f0*/  FMUL.FTZ R117, R20.reuse, R117 ;  /* 0x0000007514757220 */ /* 0x040fe20000410000 */
        /* <DEDUP_REMOVED lines=10> */
[----:B------:R-:W-:Y:S02]  /*73a0*/  SEL R116, R117, RZ, P4 ;  /* 0x000000ff75747207 */ /* 0x000fe40002000000 */
[----:B------:R-:W-:Y:S02]  /*73b0*/  LOP3.LUT P4, RZ, R8, 0xff00, RZ, 0xc0, !PT ;  /* 0x0000ff0008ff7812 */ /* 0x000fe4000788c0ff */
[----:B------:R-:W-:Y:S02]  /*73c0*/  SEL R141, R119, RZ, P5 ;  /* 0x000000ff778d7207 */ /* 0x000fe40002800000 */
[----:B------:R-:W-:-:S02]  /*73d0*/  LOP3.LUT P5, RZ, R153, 0xff0000, RZ, 0xc0, !PT ;  /* 0x00ff000099ff7812 */ /* 0x000fc400078ac0ff */
[----:B------:R-:W-:Y:S01]  /*73e0*/  SEL R117, R119, RZ, P4 ;  /* 0x000000ff77757207 */ /* 0x000fe20002000000 */
[----:B------:R-:W-:Y:S01]  /*73f0*/  FMUL.FTZ R119, R143, UR13 ;  /* 0x0000000d8f777c20 */ /* 0x000fe20008410000 */
        /* <DEDUP_REMOVED lines=8> */
.L_x_4618:
        /* <DEDUP_REMOVED lines=22> */
[----:B------:R-:W-:-:S02]  /*75e0*/  FFMA.FTZ R139, R20, R142, R131 ;  /* 0x0000008e148b7223 */ /* 0x000fc40000010083 */
        /* <DEDUP_REMOVED lines=9> */
.L_x_4624:
        /* <DEDUP_REMOVED lines=18> */
[C---:B------:R-:W-:Y:S01]  /*77a0*/  LOP3.LUT P5, RZ, R153.reuse, 0xff0000, RZ, 0xc0, !PT ;  /* 0x00ff000099ff7812 */ /* 0x040fe200078ac0ff */
[----:B------:R-:W-:Y:S01]  /*77b0*/  FMUL.FTZ R144, R144, UR13 ;  /* 0x0000000d90907c20 */ /* 0x000fe20008410000 */
[----:B------:R-:W-:Y:S02]  /*77c0*/  SEL R141, R142, RZ, P4 ;  /* 0x000000ff8e8d7207 */ /* 0x000fe40002000000 */
[----:B------:R-:W-:Y:S02]  /*77d0*/  ISETP.GE.U32.AND P4, PT, R153, 0x1000000, PT ;  /* 0x010000009900780c */ /* 0x000fe40003f86070 */
[----:B------:R-:W-:Y:S02]  /*77e0*/  SEL R142, R143, RZ, P5 ;  /* 0x000000ff8f8e7207 */ /* 0x000fe40002800000 */
[----:B------:R-:W-:Y:S01]  /*77f0*/  SEL R143, R144, RZ, P4 ;  /* 0x000000ff908f7207 */ /* 0x000fe20002000000 */
[----:B------:R-:W-:Y:S08]  /*7800*/  BRA `(.L_x_4621) ;  /* 0x0000000000d47947 */ /* 0x000ff00003800000 */
.L_x_4623:
        /* <DEDUP_REMOVED lines=29> */
.L_x_4625:
        /* <DEDUP_REMOVED lines=11> */
[C---:B------:R-:W-:Y:S01]  /*7a90*/  FMUL.FTZ R145, R20.reuse, R145 ;  /* 0x0000009114917220 */ /* 0x040fe20000410000 */
        /* <DEDUP_REMOVED lines=11> */
[----:B------:R-:W-:-:S09]  /*7b50*/  SEL R143, R149, RZ, P4 ;  /* 0x000000ff958f7207 */ /* 0x000fd20002000000 */
.L_x_4621:
        /* <DEDUP_REMOVED lines=10> */
.L_x_4617:
[----:B------:R-:W-:Y:S05]  /*7c00*/  BSYNC.RECONVERGENT B0 ;  /* 0x0000000000007941 */ /* 0x000fea0003800200 */
.L_x_4616:
        /* <DEDUP_REMOVED lines=20> */
[----:B------:R-:W-:Y:S01]  /*7d50*/  LOP3.LUT P5, RZ, R32, 0xff, RZ, 0xc0, !PT ;  /* 0x000000ff20ff7812 */ /* 0x000fe200078ac0ff */
        /* <DEDUP_REMOVED lines=13> */
[C---:B------:R-:W-:Y:S02]  /*7e30*/  LOP3.LUT P4, RZ, R32.reuse, 0xff0000, RZ, 0xc0, !PT ;  /* 0x00ff000020ff7812 */ /* 0x040fe4000788c0ff */
[C---:B------:R-:W-:Y:S02]  /*7e40*/  SEL R141, R117.reuse, RZ, P6 ;  /* 0x000000ff758d7207 */ /* 0x040fe40003000000 */
[----:B------:R-:W-:Y:S02]  /*7e50*/  SEL R117, R117, RZ, P5 ;  /* 0x000000ff75757207 */ /* 0x000fe40002800000 */
[----:B------:R-:W-:-:S02]  /*7e60*/  ISETP.GE.U32.AND P5, PT, R32, 0x1000000, PT ;  /* 0x010000002000780c */ /* 0x000fc40003fa6070 */
[C---:B------:R-:W-:Y:S02]  /*7e70*/  SEL R142, R118.reuse, RZ, P4 ;  /* 0x000000ff768e7207 */ /* 0x040fe40002000000 */
[C---:B------:R-:W-:Y:S02]  /*7e80*/  LOP3.LUT P6, RZ, R9.reuse, 0xff0000, RZ, 0xc0, !PT ;  /* 0x00ff000009ff7812 */ /* 0x040fe400078cc0ff */
[----:B------:R-:W-:Y:S02]  /*7e90*/  ISETP.GE.U32.AND P4, PT, R9, 0x1000000, PT ;  /* 0x010000000900780c */ /* 0x000fe40003f86070 */
[C---:B------:R-:W-:Y:S02]  /*7ea0*/  SEL R143, R119.reuse, RZ, P5 ;  /* 0x000000ff778f7207 */ /* 0x040fe40002800000 */
[----:B------:R-:W-:Y:S02]  /*7eb0*/  SEL R118, R118, RZ, P6 ;  /* 0x000000ff76767207 */ /* 0x000fe40003000000 */
[----:B------:R-:W-:Y:S01]  /*7ec0*/  SEL R119, R119, RZ, P4 ;  /* 0x000000ff77777207 */ /* 0x000fe20002000000 */
[----:B------:R-:W-:Y:S06]  /*7ed0*/  BRA `(.L_x_4631) ;  /* 0x0000000c00547947 */ /* 0x000fec0003800000 */
.L_x_4630:
        /* <DEDUP_REMOVED lines=11> */
[C---:B------:R-:W-:Y:S01]  /*7f90*/  FFMA.FTZ R147, R20.reuse, R147, R134 ;  /* 0x0000009314937223 */ /* 0x040fe20000010086 */
        /* <DEDUP_REMOVED lines=21> */
.L_x_4629:
        /* <DEDUP_REMOVED lines=13> */
[C---:B-----5:R-:W-:Y:S01]  /*81c0*/  FMUL.FTZ R136, R20.reuse, R117 ;  /* 0x0000007514887220 */ /* 0x060fe20000410000 */
[C---:B------:R-:W-:Y:S01]  /*81d0*/  FMUL.FTZ R137, R20.reuse, R137 ;  /* 0x0000008914897220 */ /* 0x040fe20000410000 */
[----:B------:R-:W-:Y:S01]  /*81e0*/  FMUL.FTZ R138, R20, R147 ;  /* 0x00000093148a7220 */ /* 0x000fe20000410000 */
[----:B------:R-:W-:Y:S01]  /*81f0*/  LOP3.LUT P4, RZ, R9, 0xff, RZ, 0xc0, !PT ;  /* 0x000000ff09ff7812 */ /* 0x000fe2000788c0ff */
        /* <DEDUP_REMOVED lines=20> */
.L_x_4632:
        /* <DEDUP_REMOVED lines=11> */
[----:B------:R-:W-:Y:S01]  /*83f0*/  FMUL.FTZ R147, R20, R147 ;  /* 0x0000009314937220 */ /* 0x000fe20000410000 */
[----:B------:R-:W-:Y:S01]  /*8400*/  FMUL.FTZ R117, R117, UR13 ;  /* 0x0000000d75757c20 */ /* 0x000fe20008410000 */
[----:B------:R-:W-:Y:S01]  /*8410*/  LOP3.LUT P4, RZ, R9, 0xff, RZ, 0xc0, !PT ;  /* 0x000000ff09ff7812 */ /* 0x000fe2000788c0ff */
[----:B------:R-:W-:Y:S01]  /*8420*/  FMUL.FTZ R119, R119, UR13 ;  /* 0x0000000d77777c20 */ /* 0x000fe20008410000 */
[----:B------:R-:W-:Y:S01]  /*8430*/  LOP3.LUT P6, RZ, R32, 0xff00, RZ, 0xc0, !PT ;  /* 0x0000ff0020ff7812 */ /* 0x000fe200078cc0ff */
[----:B------:R-:W-:Y:S01]  /*8440*/  FMUL.FTZ R118, R20, R141 ;  /* 0x0000008d14767220 */ /* 0x000fe20000410000 */
[----:B------:R-:W-:Y:S01]  /*8450*/  SEL R140, R117, RZ, P5 ;  /* 0x000000ff758c7207 */ /* 0x000fe20002800000 */
[----:B------:R-:W-:Y:S01]  /*8460*/  FMUL.FTZ R147, R147, UR13 ;  /* 0x0000000d93937c20 */ /* 0x000fe20008410000 */
[----:B------:R-:W-:-:S02]  /*8470*/  LOP3.LUT P5, RZ, R9, 0xff00, RZ, 0xc0, !PT ;  /* 0x0000ff0009ff7812 */ /* 0x000fc400078ac0ff */
[----:B------:R-:W-:Y:S02]  /*8480*/  SEL R116, R117, RZ, P4 ;  /* 0x000000ff75747207 */ /* 0x000fe40002000000 */
[----:B------:R-:W-:Y:S02]  /*8490*/  LOP3.LUT P4, RZ, R32, 0xff0000, RZ, 0xc0, !PT ;  /* 0x00ff000020ff7812 */ /* 0x000fe4000788c0ff */
[C---:B------:R-:W-:Y:S02]  /*84a0*/  SEL R141, R119.reuse, RZ, P6 ;  /* 0x000000ff778d7207 */ /* 0x040fe40003000000 */
[----:B------:R-:W-:Y:S01]  /*84b0*/  SEL R117, R119, RZ, P5 ;  /* 0x000000ff77757207 */ /* 0x000fe20002800000 */
[----:B------:R-:W-:Y:S01]  /*84c0*/  FMUL.FTZ R119, R118, UR13 ;  /* 0x0000000d76777c20 */ /* 0x000fe20008410000 */
        /* <DEDUP_REMOVED lines=8> */
.L_x_4628:
        /* <DEDUP_REMOVED lines=19> */
[----:B------:R-:W-:Y:S01]  /*8680*/  LOP3.LUT P6, RZ, R32, 0xff, RZ, 0xc0, !PT ;  /* 0x000000ff20ff7812 */ /* 0x000fe200078cc0ff */
[----:B------:R-:W-:Y:S01]  /*8690*/  FMUL.FTZ R140, R136, UR13 ;  /* 0x0000000d888c7c20 */ /* 0x000fe20008410000 */
[----:B------:R-:W-:Y:S01]  /*86a0*/  FMUL.FTZ R141, R137, UR13 ;  /* 0x0000000d898d7c20 */ /* 0x000fe20008410000 */
[----:B------:R-:W-:Y:S01]  /*86b0*/  FMUL.FTZ R142, R138, UR13 ;  /* 0x0000000d8a8e7c20 */ /* 0x000fe20008410000 */
[----:B------:R-:W-:Y:S01]  /*86c0*/  FMUL.FTZ R143, R139, UR13 ;  /* 0x0000000d8b8f7c20 */ /* 0x000fe20008410000 */
[----:B------:R-:W-:-:S02]  /*86d0*/  LOP3.LUT P5, RZ, R32, 0xff00, RZ, 0xc0, !PT ;  /* 0x0000ff0020ff7812 */ /* 0x000fc400078ac0ff */
[----:B------:R-:W-:Y:S02]  /*86e0*/  SEL R140, R140, RZ, P6 ;  /* 0x000000ff8c8c7207 */ /* 0x000fe40003000000 */
[C---:B------:R-:W-:Y:S02]  /*86f0*/  LOP3.LUT P4, RZ, R32.reuse, 0xff0000, RZ, 0xc0, !PT ;  /* 0x00ff000020ff7812 */ /* 0x040fe4000788c0ff */
[----:B------:R-:W-:Y:S02]  /*8700*/  ISETP.GE.U32.AND P6, PT, R32, 0x1000000, PT ;  /* 0x010000002000780c */ /* 0x000fe40003fc6070 */
[----:B------:R-:W-:Y:S02]  /*8710*/  SEL R141, R141, RZ, P5 ;  /* 0x000000ff8d8d7207 */ /* 0x000fe40002800000 */
[----:B------:R-:W-:Y:S02]  /*8720*/  SEL R142, R142, RZ, P4 ;  /* 0x000000ff8e8e7207 */ /* 0x000fe40002000000 */
[----:B------:R-:W-:Y:S01]  /*8730*/  SEL R143, R143, RZ, P6 ;  /* 0x000000ff8f8f7207 */ /* 0x000fe20003000000 */
[----:B------:R-:W-:Y:S06]  /*8740*/  BRA `(.L_x_4631) ;  /* 0x0000000400387947 */ /* 0x000fec0003800000 */
.L_x_4634:
        /* <DEDUP_REMOVED lines=13> */
[C---:B------:R-:W-:Y:S01]  /*8820*/  ISETP.GE.U32.AND P6, PT, R32.reuse, 0x1000000, PT ;  /* 0x010000002000780c */ /* 0x040fe20003fc6070 */
[----:B------:R-:W-:Y:S01]  /*8830*/  FMUL.FTZ R141, R141, UR13 ;  /* 0x0000000d8d8d7c20 */ /* 0x000fe20008410000 */
[----:B------:R-:W-:Y:S01]  /*8840*/  LOP3.LUT P4, RZ, R32, 0xff, RZ, 0xc0, !PT ;  /* 0x000000ff20ff7812 */ /* 0x000fe2000788c0ff */
[----:B------:R-:W-:Y:S01]  /*8850*/  FMUL.FTZ R142, R142, UR13 ;  /* 0x0000000d8e8e7c20 */ /* 0x000fe20008410000 */
[----:B------:R-:W-:Y:S01]  /*8860*/  LOP3.LUT P5, RZ, R32, 0xff00, RZ, 0xc0, !PT ;  /* 0x0000ff0020ff7812 */ /* 0x000fe200078ac0ff */
[----:B------:R-:W-:Y:S01]  /*8870*/  FMUL.FTZ R147, R147, UR13 ;  /* 0x0000000d93937c20 */ /* 0x000fe20008410000 */
[----:B------:R-:W-:-:S02]  /*8880*/  SEL R143, R143, RZ, P6 ;  /* 0x000000ff8f8f7207 */ /* 0x000fc40003000000 */
[----:B------:R-:W-:Y:S02]  /*8890*/  LOP3.LUT P6, RZ, R32, 0xff0000, RZ, 0xc0, !PT ;  /* 0x00ff000020ff7812 */ /* 0x000fe400078cc0ff */
[----:B------:R-:W-:Y:S02]  /*88a0*/  SEL R140, R141, RZ, P4 ;  /* 0x000000ff8d8c7207 */ /* 0x000fe40002000000 */
[----:B------:R-:W-:Y:S02]  /*88b0*/  SEL R141, R142, RZ, P5 ;  /* 0x000000ff8e8d7207 */ /* 0x000fe40002800000 */
[----:B------:R-:W-:Y:S01]  /*88c0*/  SEL R142, R147, RZ, P6 ;  /* 0x000000ff938e7207 */ /* 0x000fe20003000000 */
[----:B------:R-:W-:Y:S06]  /*88d0*/  BRA `(.L_x_4631) ;  /* 0x0000000000d47947 */ /* 0x000fec0003800000 */
.L_x_4633:
        /* <DEDUP_REMOVED lines=29> */
.L_x_4635:
        /* <DEDUP_REMOVED lines=13> */
[C---:B------:R-:W-:Y:S01]  /*8b80*/  ISETP.GE.U32.AND P6, PT, R32.reuse, 0x1000000, PT ;  /* 0x010000002000780c */ /* 0x040fe20003fc6070 */
        /* <DEDUP_REMOVED lines=10> */
.L_x_4631:
[----:B------:R-:W1:Y:S08]  /*8c30*/  @P3 LDC.64 R144, c[0x0][0x478] ;  /* 0x00011e00ff903b82 */ /* 0x000e700000000a00 */
[----:B------:R-:W2:Y:S01]  /*8c40*/  @P0 LDC.64 R146, c[0x0][0x470] ;  /* 0x00011c00ff920b82 */ /* 0x000ea20000000a00 */
[----:B-1----:R-:W-:-:S05]  /*8c50*/  @P3 IMAD.WIDE.U32 R144, R6, 0x10, R144 ;  /* 0x0000001006903825 */ /* 0x002fca00078e0090 */
[----:B------:R1:W-:Y:S02]  /*8c60*/  @P3 STG.E.128 desc[UR8][R144.64], R136 ;  /* 0x0000008890003986 */ /* 0x0003e4000c101d08 */
[----:B-1----:R-:W1:Y:S02]  /*8c70*/  LDC.64 R144, c[0x0][0x468] ;  /* 0x00011a00ff907b82 */ /* 0x002e640000000a00 */
[----:B-1----:R-:W-:-:S05]  /*8c80*/  IMAD.WIDE.U32 R144, R6, 0x10, R144 ;  /* 0x0000001006907825 */ /* 0x002fca00078e0090 */
[----:B------:R2:W-:Y:S02]  /*8c90*/  STG.E.128 desc[UR8][R144.64], R140 ;  /* 0x0000008c90007986 */ /* 0x0005e4000c101d08 */
[----:B--2---:R-:W-:-:S05]  /*8ca0*/  @P0 IMAD.WIDE.U32 R140, R6, 0x10, R146 ;  /* 0x00000010068c0825 */ /* 0x004fca00078e0092 */
[----:B------:R1:W-:Y:S02]  /*8cb0*/  @P0 STG.E.128 desc[UR8][R140.64], R116 ;  /* 0x000000748c000986 */ /* 0x0003e4000c101d08 */
.L_x_4627:
[----:B------:R-:W-:Y:S05]  /*8cc0*/  BSYNC.RECONVERGENT B0 ;  /* 0x0000000000007941 */ /* 0x000fea0003800200 */
.L_x_4626:
[----:B-1234-:R-:W1:Y:S02]  /*8cd0*/  LDC.64 R140, c[0x0][0x380] ;  /* 0x0000e000ff8c7b82 */ /* 0x01ee640000000a00 */
[----:B-1----:R-:W-:-:S04]  /*8ce0*/  LEA R208, R140, R208, 0x2 ;  /* 0x000000d08cd07211 */ /* 0x002fc800078e10ff */
[----:B------:R-:W-:-:S13]  /*8cf0*/  ISETP.GE.AND P0, PT, R208, R141, PT ;  /* 0x0000008dd000720c */ /* 0x000fda0003f06270 */
[----:B------:R-:W-:Y:S05]  /*8d00*/  @!P0 BRA `(.L_x_4636) ;  /* 0xffffff7c00888947 */ /* 0x000fea000383ffff */
.L_x_4562:
[----:B---3--:R-:W1:Y:S01]  /*8d10*/  S2R R8, SR_TID.X ;  /* 0x0000000000087919 */ /* 0x008e620000002100 */
        /* <DEDUP_REMOVED lines=8> */
[----:B---3-5:R-:W-:Y:S01]  /*8da0*/  IMAD R9, R210, UR4, RZ ;  /* 0x00000004d2097c24 */ /* 0x028fe2000f8e02ff */
[----:B------:R-:W-:-:S05]  /*8db0*/  LOP3.LUT R5, R8, 0x1f, RZ, 0xc0, !PT ;  /* 0x0000001f08057812 */ /* 0x000fca00078ec0ff */
[----:B------:R-:W-:Y:S01]  /*8dc0*/  IMAD R0, R0, 0xc0, R5 ;  /* 0x000000c000007824 */ /* 0x000fe200078e0205 */
[----:B--2---:R-:W-:Y:S02]  /*8dd0*/  LEA R3, R3, R2, 0x18 ;  /* 0x0000000203037211 */ /* 0x004fe400078ec0ff */
[----:B------:R-:W-:Y:S02]  /*8de0*/  LOP3.LUT R5, R8, 0x7f, RZ, 0x3c, !PT ;  /* 0x0000007f08057812 */ /* 0x000fe400078e3cff */
[-C--:B------:R-:W-:Y:S02]  /*8df0*/  LEA R7, R0, R3.reuse, 0x4 ;  /* 0x0000000300077211 */ /* 0x080fe400078e20ff */
[----:B------:R-:W-:Y:S02]  /*8e00*/  LEA R0, R8, R3, 0x2 ;  /* 0x0000000308007211 */ /* 0x000fe400078e10ff */
[----:B------:R-:W-:Y:S01]  /*8e10*/  IADD3 R8, P6, PT, R9, R8, RZ ;  /* 0x0000000809087210 */ /* 0x000fe20007fde0ff */
[----:B------:R-:W-:Y:S01]  /*8e20*/  STS.128 [R7], R40 ;  /* 0x0000002807007388 */ /* 0x000fe20000000c00 */
[----:B------:R-:W-:-:S02]  /*8e30*/  IADD3 R5, PT, PT, R5, R210, RZ ;  /* 0x000000d205057210 */ /* 0x000fc40007ffe0ff */
[----:B------:R-:W-:Y:S01]  /*8e40*/  IADD3.X R3, PT, PT, RZ, RZ, RZ, P6, !PT ;  /* 0x000000ffff037210 */ /* 0x000fe200037fe4ff */
[----:B------:R-:W-:Y:S01]  /*8e50*/  STS.128 [R7+0x200], R36 ;  /* 0x0002002407007388 */ /* 0x000fe20000000c00 */
[C---:B------:R-:W-:Y:S02]  /*8e60*/  ISETP.GE.U32.AND P5, PT, R5.reuse, 0x80, PT ;  /* 0x000000800500780c */ /* 0x040fe40003fa6070 */
[C---:B------:R-:W-:Y:S01]  /*8e70*/  SHF.L.U64.HI R108, R8.reuse, 0x2, R3 ;  /* 0x00000002086c7819 */ /* 0x040fe20000010203 */
[----:B------:R-:W-:Y:S01]  /*8e80*/  STS.128 [R7+0x400], R44 ;  /* 0x0004002c07007388 */ /* 0x000fe20000000c00 */
[----:B------:R-:W-:Y:S02]  /*8e90*/  SHF.L.U32 R8, R8, 0x2, RZ ;  /* 0x0000000208087819 */ /* 0x000fe400000006ff */
[----:B------:R-:W-:Y:S01]  /*8ea0*/  ISETP.GE.U32.AND P0, PT, R5, 0x100, PT ;  /* 0x000001000500780c */ /* 0x000fe20003f06070 */
[----:B------:R-:W-:Y:S01]  /*8eb0*/  STS.128 [R7+0x600], R48 ;  /* 0x0006003007007388 */ /* 0x000fe20000000c00 */
[----:B----4-:R-:W-:-:S02]  /*8ec0*/  IADD3 R2, P6, PT, R8, UR18, RZ ;  /* 0x0000001208027c10 */ /* 0x010fc4000ffde0ff */
[C---:B------:R-:W-:Y:S01]  /*8ed0*/  ISETP.GE.U32.AND P1, PT, R5.reuse, 0x180, PT ;  /* 0x000001800500780c */ /* 0x040fe20003f26070 */
[----:B------:R-:W-:Y:S01]  /*8ee0*/  STS.128 [R7+0x800], R52 ;  /* 0x0008003407007388 */ /* 0x000fe20000000c00 */
[----:B------:R-:W-:Y:S02]  /*8ef0*/  IADD3.X R3, PT, PT, R108, UR19, RZ, P6, !PT ;  /* 0x000000136c037c10 */ /* 0x000fe4000b7fe4ff */
[----:B------:R-:W-:Y:S01]  /*8f00*/  IADD3 R4, P6, PT, R8, UR16, RZ ;  /* 0x0000001008047c10 */ /* 0x000fe2000ffde0ff */
[----:B------:R-:W-:Y:S01]  /*8f10*/  STS.128 [R7+0xa00], R56 ;  /* 0x000a003807007388 */ /* 0x000fe20000000c00 */
[----:B------:R-:W-:Y:S01]  /*8f20*/  BAR.SYNC.DEFER_BLOCKING 0x0 ;  /* 0x0000000000007b1d */ /* 0x000fe20000010000 */
[C---:B------:R-:W-:Y:S02]  /*8f30*/  ISETP.GE.U32.AND P2, PT, R5.reuse, 0x200, PT ;  /* 0x000002000500780c */ /* 0x040fe40003f46070 */
[C---:B------:R-:W-:Y:S02]  /*8f40*/  ISETP.GE.U32.AND P3, PT, R5.reuse, 0x280, PT ;  /* 0x000002800500780c */ /* 0x040fe40003f66070 */
[----:B------:R-:W-:-:S02]  /*8f50*/  ISETP.GE.U32.AND P4, PT, R5, 0x300, PT ;  /* 0x000003000500780c */ /* 0x000fc40003f86070 */
[----:B------:R-:W-:Y:S02]  /*8f60*/  IADD3.X R5, PT, PT, R108, UR17, RZ, P6, !PT ;  /* 0x000000116c057c10 */ /* 0x000fe4000b7fe4ff */
[----:B0-----:R-:W-:Y:S01]  /*8f70*/  IADD3 R6, P6, PT, R8, UR22, RZ ;  /* 0x0000001608067c10 */ /* 0x001fe2000ffde0ff */
        /* <DEDUP_REMOVED lines=111> */
[----:B0-----:R-:W-:Y:S02]  /*9670*/  IADD3.X R105, PT, PT, R108, UR23, RZ, P6, !PT ;  /* 0x000000176c697c10 */ /* 0x001fe4000b7fe4ff */
[----:B------:R-:W-:-:S03]  /*9680*/  IADD3 R8, P6, PT, R8, UR20, RZ ;  /* 0x0000001408087c10 */ /* 0x000fc6000ffde0ff */
        /* <DEDUP_REMOVED lines=123> */
.L_x_4638:
[----:B------:R-:W-:Y:S05]  /*9e40*/  BSYNC.RECONVERGENT B0 ;  /* 0x0000000000007941 */ /* 0x000fea0003800200 */
.L_x_4637:
        /* <DEDUP_REMOVED lines=23> */
.L_x_4640:
[----:B------:R-:W-:Y:S05]  /*9fc0*/  BSYNC.RECONVERGENT B0 ;  /* 0x0000000000007941 */ /* 0x000fea0003800200 */
.L_x_4639:
        /* <DEDUP_REMOVED lines=23> */
.L_x_4642:
[----:B------:R-:W-:Y:S05]  /*a140*/  BSYNC.RECONVERGENT B0 ;  /* 0x0000000000007941 */ /* 0x000fea0003800200 */
.L_x_4641:
        /* <DEDUP_REMOVED lines=23> */
.L_x_4644:
[----:B------:R-:W-:Y:S05]  /*a2c0*/  BSYNC.RECONVERGENT B0 ;  /* 0x0000000000007941 */ /* 0x000fea0003800200 */
.L_x_4643:
        /* <DEDUP_REMOVED lines=23> */
.L_x_4646:
[----:B------:R-:W-:Y:S05]  /*a440*/  BSYNC.RECONVERGENT B0 ;  /* 0x0000000000007941 */ /* 0x000fea0003800200 */
.L_x_4645:
        /* <DEDUP_REMOVED lines=8> */
.L_x_4575:
        /* <DEDUP_REMOVED lines=8> */
.L_x_4648:
[----:B------:R-:W-:Y:S05]  /*a550*/  BSYNC B0 ;  /* 0x0000000000007941 */ /* 0x000fea0003800000 */
.L_x_4647:
        /* <DEDUP_REMOVED lines=8> */
.L_x_4649:
[----:B------:R-:W-:Y:S01]  /*a5e0*/  HFMA2 R142, -RZ, RZ, 0, 1.1920928955078125e-07 ;  /* 0x00000002ff8e7431 */ /* 0x000fe200000001ff */
[----:B------:R-:W-:Y:S02]  /*a5f0*/  MOV R145, R143 ;  /* 0x0000008f00917202 */ /* 0x000fe40000000f00 */
[----:B------:R-:W-:-:S07]  /*a600*/  MOV R144, R147 ;  /* 0x0000009300907202 */ /* 0x000fce0000000f00 */
[----:B------:R-:W-:Y:S05]  /*a610*/  WARPSYNC.COLLECTIVE R140, `(.L_x_4650) ;  /* 0x000000008c087348 */ /* 0x000fea0003c00000 */
[----:B------:R0:W1:Y:S02]  /*a620*/  SHFL.BFLY P0, R147, R145, R142, R141 ;  /* 0x0c00008e91937389 */ /* 0x000064000000008d */
[----:B01----:R-:W-:Y:S05]  /*a630*/  ENDCOLLECTIVE ;  /* 0x000000000000791b */ /* 0x003fea0003800000 */
.L_x_4650:
[----:B------:R-:W-:-:S05]  /*a640*/  FADD.FTZ R149, R144, R201 ;  /* 0x000000c990957221 */ /* 0x000fca0000010000 */
[----:B------:R-:W-:Y:S01]  /*a650*/  MOV R145, R149 ;  /* 0x0000009500917202 */ /* 0x000fe20000000f00 */
[----:B------:R-:W-:-:S07]  /*a660*/  FADD.FTZ R144, R143, R147 ;  /* 0x000000938f907221 */ /* 0x000fce0000010000 */
[----:B------:R-:W-:Y:S05]  /*a670*/  WARPSYNC.COLLECTIVE R140, `(.L_x_4651) ;  /* 0x000000008c087348 */ /* 0x000fea0003c00000 */
[----:B------:R0:W1:Y:S02]  /*a680*/  SHFL.BFLY P0, R147, R145, R142, R141 ;  /* 0x0c00008e91937389 */ /* 0x000064000000008d */
[----:B01----:R-:W-:Y:S05]  /*a690*/  ENDCOLLECTIVE ;  /* 0x000000000000791b */ /* 0x003fea0003800000 */
.L_x_4651:
[----:B------:R-:W-:Y:S01]  /*a6a0*/  HFMA2 R142, -RZ, RZ, 0, 2.384185791015625e-07 ;  /* 0x00000004ff8e7431 */ /* 0x000fe200000001ff */
[----:B------:R-:W-:Y:S02]  /*a6b0*/  MOV R145, R144 ;  /* 0x0000009000917202 */ /* 0x000fe40000000f00 */
[----:B------:R-:W-:-:S07]  /*a6c0*/  MOV R146, R147 ;  /* 0x0000009300927202 */ /* 0x000fce0000000f00 */
[----:B------:R-:W-:Y:S05]  /*a6d0*/  WARPSYNC.COLLECTIVE R140, `(.L_x_4652) ;  /* 0x000000008c087348 */ /* 0x000fea0003c00000 */
[----:B------:R0:W1:Y:S02]  /*a6e0*/  SHFL.BFLY P0, R147, R145, R142, R141 ;  /* 0x0c00008e91937389 */ /* 0x000064000000008d */
[----:B01----:R-:W-:Y:S05]  /*a6f0*/  ENDCOLLECTIVE ;  /* 0x000000000000791b */ /* 0x003fea0003800000 */
.L_x_4652:
[----:B------:R-:W-:-:S05]  /*a700*/  FADD.FTZ R150, R149, R146 ;  /* 0x0000009295967221 */ /* 0x000fca0000010000 */
[----:B------:R-:W-:Y:S01]  /*a710*/  MOV R145, R150 ;  /* 0x0000009600917202 */ /* 0x000fe20000000f00 */
[----:B------:R-:W-:-:S07]  /*a720*/  FADD.FTZ R146, R144, R147 ;  /* 0x0000009390927221 */ /* 0x000fce0000010000 */
[----:B------:R-:W-:Y:S05]  /*a730*/  WARPSYNC.COLLECTIVE R140, `(.L_x_4653) ;  /* 0x000000008c087348 */ /* 0x000fea0003c00000 */
[----:B------:R0:W1:Y:S02]  /*a740*/  SHFL.BFLY P0, R147, R145, R142, R141 ;  /* 0x0c00008e91937389 */ /* 0x000064000000008d */
[----:B01----:R-:W-:Y:S05]  /*a750*/  ENDCOLLECTIVE ;  /* 0x000000000000791b */ /* 0x003fea0003800000 */
.L_x_4653:
[----:B------:R-:W-:Y:S01]  /*a760*/  HFMA2 R142, -RZ, RZ, 0, 4.76837158203125e-07 ;  /* 0x00000008ff8e7431 */ /* 0x000fe200000001ff */
[----:B------:R-:W-:Y:S02]  /*a770*/  MOV R145, R146 ;  /* 0x0000009200917202 */ /* 0x000fe40000000f00 */
[----:B------:R-:W-:-:S07]  /*a780*/  MOV R151, R147 ;  /* 0x0000009300977202 */ /* 0x000fce0000000f00 */
[----:B------:R-:W-:Y:S05]  /*a790*/  WARPSYNC.COLLECTIVE R140, `(.L_x_4654) ;  /* 0x000000008c087348 */ /* 0x000fea0003c00000 */
[----:B------:R0:W1:Y:S02]  /*a7a0*/  SHFL.BFLY P0, R147, R145, R142, R141 ;  /* 0x0c00008e91937389 */ /* 0x000064000000008d */
[----:B01----:R-:W-:Y:S05]  /*a7b0*/  ENDCOLLECTIVE ;  /* 0x000000000000791b */ /* 0x003fea0003800000 */
.L_x_4654:
[----:B------:R-:W-:-:S05]  /*a7c0*/  FADD.FTZ R151, R150, R151 ;  /* 0x0000009796977221 */ /* 0x000fca0000010000 */
[----:B------:R-:W-:Y:S01]  /*a7d0*/  MOV R145, R151 ;  /* 0x0000009700917202 */ /* 0x000fe20000000f00 */
[----:B------:R-:W-:-:S07]  /*a7e0*/  FADD.FTZ R148, R146, R147 ;  /* 0x0000009392947221 */ /* 0x000fce0000010000 */
[----:B------:R-:W-:Y:S05]  /*a7f0*/  WARPSYNC.COLLECTIVE R140, `(.L_x_4655) ;  /* 0x000000008c087348 */ /* 0x000fea0003c00000 */
[----:B------:R0:W1:Y:S02]  /*a800*/  SHFL.BFLY P0, R147, R145, R142, R141 ;  /* 0x0c00008e91937389 */ /* 0x000064000000008d */
[----:B01----:R-:W-:Y:S05]  /*a810*/  ENDCOLLECTIVE ;  /* 0x000000000000791b */ /* 0x003fea0003800000 */
.L_x_4655:
[----:B------:R-:W-:Y:S01]  /*a820*/  HFMA2 R142, -RZ, RZ, 0, 9.5367431640625e-07 ;  /* 0x00000010ff8e7431 */ /* 0x000fe200000001ff */
[----:B------:R-:W-:Y:S02]  /*a830*/  MOV R145, R148 ;  /* 0x0000009400917202 */ /* 0x000fe40000000f00 */
[----:B------:R-:W-:-:S07]  /*a840*/  MOV R200, R147 ;  /* 0x0000009300c87202 */ /* 0x000fce0000000f00 */
[----:B------:R-:W-:Y:S05]  /*a850*/  WARPSYNC.COLLECTIVE R140, `(.L_x_4656) ;  /* 0x000000008c087348 */ /* 0x000fea0003c00000 */
[----:B------:R0:W1:Y:S02]  /*a860*/  SHFL.BFLY P0, R147, R145, R142, R141 ;  /* 0x0c00008e91937389 */ /* 0x000064000000008d */
[----:B01----:R-:W-:Y:S05]  /*a870*/  ENDCOLLECTIVE ;  /* 0x000000000000791b */ /* 0x003fea0003800000 */
.L_x_4656:
[----:B------:R-:W-:-:S05]  /*a880*/  FADD.FTZ R200, R151, R200 ;  /* 0x000000c897c87221 */ /* 0x000fca0000010000 */
[----:B------:R-:W-:Y:S02]  /*a890*/  MOV R145, R200 ;  /* 0x000000c800917202 */ /* 0x000fe40000000f00 */
[----:B------:R-:W-:-:S07]  /*a8a0*/  MOV R143, R147 ;  /* 0x00000093008f7202 */ /* 0x000fce0000000f00 */
[----:B------:R-:W-:Y:S05]  /*a8b0*/  WARPSYNC.COLLECTIVE R140, `(.L_x_4657) ;  /* 0x000000008c087348 */ /* 0x000fea0003c00000 */
[----:B------:R0:W1:Y:S02]  /*a8c0*/  SHFL.BFLY P0, R147, R145, R142, R141 ;  /* 0x0c00008e91937389 */ /* 0x000064000000008d */
[----:B01----:R-:W-:Y:S05]  /*a8d0*/  ENDCOLLECTIVE ;  /* 0x000000000000791b */ /* 0x003fea0003800000 */
.L_x_4657:
[----:B------:R-:W-:Y:S05]  /*a8e0*/  BRA `(.L_x_4658) ;  /* 0xffffff7c00947947 */ /* 0x000fea000383ffff */
.L_x_4659:
        /* <DEDUP_REMOVED lines=9> */
.L_x_5034:


//--------------------- .text._ZN10layer_norm31ln_parallel_residual_bwd_kernelINS_13Kernel_traitsIfffffjLj768ELj1ELj4ELj1ELj16ENS_18Kernel_traits_baseILj768EfffffjLj128EEEEELb1ELb0ELb1EEEvNS_9BwdParamsE --------------------------
	.section	.text._ZN10layer_norm31ln_parallel_residual_bwd_kernelINS_13Kernel_traitsIfffffjLj768ELj1ELj4ELj1ELj16ENS_18Kernel_traits_baseILj768EfffffjLj128EEEEELb1ELb0ELb1EEEvNS_9BwdParamsE,"ax",@progbits
	.align	128
        .global         _ZN10layer_norm31ln_parallel_residual_bwd_kernelINS_13Kernel_traitsIfffffjLj768ELj1ELj4ELj1ELj16ENS_18Kernel_traits_baseILj768EfffffjLj128EEEEELb1ELb0ELb1EEEvNS_9BwdParamsE
        .type           _ZN10layer_norm31ln_parallel_residual_bwd_kernelINS_13Kernel_traitsIfffffjLj768ELj1ELj4ELj1ELj16ENS_18Kernel_traits_baseILj768EfffffjLj128EEEEELb1ELb0ELb1EEEvNS_9BwdParamsE,@function
        .size           _ZN10layer_norm31ln_parallel_residual_bwd_kernelINS_13Kernel_traitsIfffffjLj768ELj1ELj4ELj1ELj16ENS_18Kernel_traits_baseILj768EfffffjLj128EEEEELb1ELb0ELb1EEEvNS_9BwdParamsE,(.L_x_5035 - _ZN10layer_norm31ln_parallel_residual_bwd_kernelINS_13Kernel_traitsIfffffjLj768ELj1ELj4ELj1ELj16ENS_18Kernel_traits_baseILj768EfffffjLj128EEEEELb1ELb0ELb1EEEvNS_9BwdParamsE)
        .other          _ZN10layer_norm31ln_parallel_residual_bwd_kernelINS_13Kernel_traitsIfffffjLj768ELj1ELj4ELj1ELj16ENS_18Kernel_traits_baseILj768EfffffjLj128EEEEELb1ELb0ELb1EEEvNS_9BwdParamsE,@"STO_CUDA_ENTRY STV_DEFAULT"
_ZN10layer_norm31ln_parallel_residual_bwd_kernelINS_13Kernel_traitsIfffffjLj768ELj1ELj4ELj1ELj16ENS_18Kernel_traits_baseILj768EfffffjLj128EEEEELb1ELb0ELb1EEEvNS_9BwdParamsE:
.text._ZN10layer_norm31ln_parallel_residual_bwd_kernelINS_13Kernel_traitsIfffffjLj768ELj1ELj4ELj1ELj16ENS_18Kernel_traits_baseILj768EfffffjLj128EEEEELb1ELb0ELb1EEEvNS_9BwdParamsE:
        /* <DEDUP_REMOVED lines=66> */
[----:B------:R-:W0:Y:S01]  /*0420*/  LDCU.64 UR4, c[0x0][0x438] ;  /* 0x00008700ff0477ac */ /* 0x000e220008000a00 */
[----:B------:R-:W1:Y:S08]  /*0430*/  LDC.64 R4, c[0x0][0x3d0] ;  /* 0x0000f400ff047b82 */ /* 0x000e700000000a00 */
[----:B------:R-:W2:Y:S01]  /*0440*/  LDC.64 R6, c[0x0][0x3d8] ;  /* 0x0000f600ff067b82 */ /* 0x000ea20000000a00 */
[----:B------:R3:W-:Y:S01]  /*0450*/  STL [R1+0x8], RZ ;  /* 0x000008ff01007387 */ /* 0x0007e20000100800 */
[----:B------:R-:W-:-:S03]  /*0460*/  LOP3.LUT R0, R3, 0x1f, RZ, 0xc0, !PT ;  /* 0x0000001f03007812 */ /* 0x000fc600078ec0ff */
[----:B------:R3:W-:Y:S01]  /*0470*/  STL [R1+0x4], RZ ;  /* 0x000004ff01007387 */ /* 0x0007e20000100800 */
[----:B0-----:R-:W-:Y:S01]  /*0480*/  UISETP.NE.U32.AND UP0, UPT, UR4, URZ, UPT ;  /* 0x000000ff0400728c */ /* 0x001fe2000bf05070 */
[----:B------:R-:W0:Y:S02]  /*0490*/  LDCU.U8 UR4, c[0x0][0x410] ;  /* 0x00008200ff0477ac */ /* 0x000e240008000000 */
[----:B------:R3:W-:Y:S01]  /*04a0*/  STL [R1], RZ ;  /* 0x000000ff01007387 */ /* 0x0007e20000100800 */
[----:B------:R-:W-:Y:S01]  /*04b0*/  UISETP.NE.AND.EX UP0, UPT, UR5, URZ, UPT, UP0 ;  /* 0x000000ff0500728c */ /* 0x000fe2000bf05300 */
[----:B-1----:R-:W-:-:S04]  /*04c0*/  IMAD.WIDE.U32 R4, R0, 0x10, R4 ;  /* 0x0000001000047825 */ /* 0x002fc800078e0004 */
[----:B------:R-:W-:Y:S01]  /*04d0*/  HFMA2 R162, -RZ, RZ, 0, 0 ;  /* 0x00000000ffa27431 */ /* 0x000fe200000001ff */
[----:B------:R-:W-:Y:S01]  /*04e0*/  BSSY B1, `(.L_x_4662) ;  /* 0x00007aa000017945 */ /* 0x000fe20003800000 */
[----:B------:R-:W-:Y:S02]  /*04f0*/  HFMA2 R223, -RZ, RZ, 0, 0 ;  /* 0x00000000ffdf7431 */ /* 0x000fe400000001ff */
[----:B------:R-:W-:Y:S01]  /*0500*/  HFMA2 R197, -RZ, RZ, 0, 0 ;  /* 0x00000000ffc57431 */ /* 0x000fe200000001ff */
[----:B------:R-:W5:Y:S01]  /*0510*/  LDG.E.128 R48, desc[UR10][R4.64] ;  /* 0x0000000a04307981 */ /* 0x000f62000c1e1d00 */
[----:B--2---:R-:W-:-:S04]  /*0520*/  IMAD.WIDE.U32 R6, R0, 0x10, R6 ;  /* 0x0000001000067825 */ /* 0x004fc800078e0006 */
[----:B------:R-:W-:Y:S01]  /*0530*/  HFMA2 R3, -RZ, RZ, 0, 0 ;  /* 0x00000000ff037431 */ /* 0x000fe200000001ff */
[----:B------:R-:W5:Y:S01]  /*0540*/  LDG.E.128 R52, desc[UR10][R4.64+0x200] ;  /* 0x0002000a04347981 */ /* 0x000f62000c1e1d00 */
[----:B0-----:R-:W-:-:S03]  /*0550*/  UISETP.NE.AND UP1, UPT, UR4, URZ, UPT ;  /* 0x000000ff0400728c */ /* 0x001fc6000bf25270 */
[----:B------:R-:W5:Y:S01]  /*0560*/  LDG.E.128 R56, desc[UR10][R4.64+0x400] ;  /* 0x0004000a04387981 */ /* 0x000f62000c1e1d00 */
[----:B------:R-:W-:Y:S02]  /*0570*/  CS2R R160, SRZ ;  /* 0x0000000000a07805 */ /* 0x000fe4000001ff00 */
[----:B------:R-:W-:Y:S02]  /*0580*/  CS2R R156, SRZ ;  /* 0x00000000009c7805 */ /* 0x000fe4000001ff00 */
[----:B------:R-:W-:Y:S01]  /*0590*/  CS2R R32, SRZ ;  /* 0x0000000000207805 */ /* 0x000fe2000001ff00 */
[----:B------:R-:W5:Y:S01]  /*05a0*/  LDG.E.128 R60, desc[UR10][R4.64+0x600] ;  /* 0x0006000a043c7981 */ /* 0x000f62000c1e1d00 */
[----:B------:R-:W-:Y:S02]  /*05b0*/  MOV R252, RZ ;  /* 0x000000ff00fc7202 */ /* 0x000fe40000000f00 */
        /* <DEDUP_REMOVED lines=32> */
[----:B------:R-:W-:Y:S02]  /*07c0*/  MOV R209, RZ ;  /* 0x000000ff00d17202 */ /* 0x000fe40000000f00 */
[----:B------:R-:W-:Y:S02]  /*07d0*/  CS2R R206, SRZ ;  /* 0x0000000000ce7805 */ /* 0x000fe4000001ff00 */
[----:B------:R-:W-:-:S02]  /*07e0*/  CS2R R204, SRZ ;  /* 0x0000000000cc7805 */ /* 0x000fc4000001ff00 */
[----:B------:R-:W-:Y:S02]  /*07f0*/  CS2R R202, SRZ ;  /* 0x0000000000ca7805 */ /* 0x000fe4000001ff00 */
[----:B------:R-:W-:Y:S02]  /*0800*/  CS2R R200, SRZ ;  /* 0x0000000000c87805 */ /* 0x000fe4000001ff00 */
[----:B------:R-:W-:Y:S02]  /*0810*/  CS2R R198, SRZ ;  /* 0x0000000000c67805 */ /* 0x000fe4000001ff00 */
[----:B------:R-:W-:Y:S02]  /*0820*/  CS2R R10, SRZ ;  /* 0x00000000000a7805 */ /* 0x000fe4000001ff00 */
[----:B------:R-:W-:Y:S02]  /*0830*/  CS2R R12, SRZ ;  /* 0x00000000000c7805 */ /* 0x000fe4000001ff00 */
[----:B------:R-:W-:-:S02]  /*0840*/  MOV R35, RZ ;  /* 0x000000ff00237202 */ /* 0x000fc40000000f00 */
[----:B------:R-:W-:Y:S02]  /*0850*/  CS2R R14, SRZ ;  /* 0x00000000000e7805 */ /* 0x000fe4000001ff00 */
[----:B0-----:R-:W-:Y:S02]  /*0860*/  CS2R R4, SRZ ;  /* 0x0000000000047805 */ /* 0x001fe4000001ff00 */
[----:B-1----:R-:W-:Y:S02]  /*0870*/  CS2R R6, SRZ ;  /* 0x0000000000067805 */ /* 0x002fe4000001ff00 */
[----:B------:R-:W-:Y:S02]  /*0880*/  CS2R R8, SRZ ;  /* 0x0000000000087805 */ /* 0x000fe4000001ff00 */
[----:B------:R-:W-:Y:S02]  /*0890*/  CS2R R16, SRZ ;  /* 0x0000000000107805 */ /* 0x000fe4000001ff00 */
[----:B------:R-:W-:-:S02]  /*08a0*/  CS2R R18, SRZ ;  /* 0x0000000000127805 */ /* 0x000fc4000001ff00 */
[----:B------:R-:W-:Y:S02]  /*08b0*/  PLOP3.LUT P3, PT, PT, PT, UP1, 0x80, 0x8 ;  /* 0x000000000008781c */ /* 0x000fe40003f6f018 */
[----:B------:R-:W-:Y:S02]  /*08c0*/  CS2R R20, SRZ ;  /* 0x0000000000147805 */ /* 0x000fe4000001ff00 */
[----:B------:R-:W-:Y:S02]  /*08d0*/  PLOP3.LUT P0, PT, PT, PT, UP0, 0x80, 0x8 ;  /* 0x000000000008781c */ /* 0x000fe40003f0f008 */
[----:B------:R-:W-:Y:S02]  /*08e0*/  CS2R R22, SRZ ;  /* 0x0000000000167805 */ /* 0x000fe4000001ff00 */
[----:B---3--:R-:W-:-:S09]  /*08f0*/  CS2R R24, SRZ ;  /* 0x0000000000187805 */ /* 0x008fd2000001ff00 */
.L_x_4712:
        /* <DEDUP_REMOVED lines=8> */
[----:B-1----:R-:W-:-:S05]  /*0980*/  IMAD.WIDE R36, R2, 0x4, R36 ;  /* 0x0000000402247825 */ /* 0x002fca00078e0224 */
[----:B------:R4:W4:Y:S01]  /*0990*/  LDG.E R169, desc[UR10][R36.64] ;  /* 0x0000000a24a97981 */ /* 0x000922000c1e1900 */
[----:B0-----:R-:W-:Y:S01]  /*09a0*/  LOP3.LUT R40, R40, 0x1f, RZ, 0xc0, !PT ;  /* 0x0000001f28287812 */ /* 0x001fe200078ec0ff */
[----:B------:R-:W0:Y:S03]  /*09b0*/  LDC.64 R188, c[0x0][0x428] ;  /* 0x00010a00ffbc7b82 */ /* 0x000e260000000a00 */
[----:B------:R-:W-:-:S05]  /*09c0*/  LEA.HI.SX32 R167, R41, R40, 0x1e ;  /* 0x0000002829a77211 */ /* 0x000fca00078ff2ff */
[----:B--2---:R-:W-:-:S04]  /*09d0*/  IMAD.WIDE.U32 R124, R167, 0x10, R192 ;  /* 0x00000010a77c7825 */ /* 0x004fc800078e00c0 */
[C---:B---3--:R-:W-:Y:S02]  /*09e0*/  IMAD.WIDE.U32 R100, R167.reuse, 0x10, R190 ;  /* 0x00000010a7647825 */ /* 0x048fe400078e00be */
[----:B------:R-:W2:Y:S02]  /*09f0*/  LDG.E.128 R124, desc[UR10][R124.64] ;  /* 0x0000000a7c7c7981 */ /* 0x000ea4000c1e1d00 */
[----:B----4-:R-:W-:Y:S01]  /*0a00*/  IMAD.WIDE R36, R2, 0x4, R38 ;  /* 0x0000000402247825 */ /* 0x010fe200078e0226 */
[C---:B------:R-:W-:Y:S01]  /*0a10*/  IADD3 R166, PT, PT, R167.reuse, 0x20, RZ ;  /* 0x00000020a7a67810 */ /* 0x040fe20007ffe0ff */
[----:B------:R-:W3:Y:S04]  /*0a20*/  LDG.E.128 R100, desc[UR10][R100.64] ;  /* 0x0000000a64647981 */ /* 0x000ee8000c1e1d00 */
[----:B------:R1:W4:Y:S01]  /*0a30*/  LDG.E R165, desc[UR10][R36.64] ;  /* 0x0000000a24a57981 */ /* 0x000322000c1e1900 */
[----:B0-----:R-:W-:-:S04]  /*0a40*/  IMAD.WIDE.U32 R96, R167, 0x10, R188 ;  /* 0x00000010a7607825 */ /* 0x001fc800078e00bc */
[C---:B------:R-:W-:Y:S02]  /*0a50*/  IMAD.WIDE.U32 R140, R166.reuse, 0x10, R192 ;  /* 0x00000010a68c7825 */ /* 0x040fe400078e00c0 */
[----:B------:R-:W4:Y:S02]  /*0a60*/  LDG.E.128 R96, desc[UR10][R96.64] ;  /* 0x0000000a60607981 */ /* 0x000f24000c1e1d00 */
[C---:B------:R-:W-:Y:S01]  /*0a70*/  IMAD.WIDE.U32 R144, R166.reuse, 0x10, R190 ;  /* 0x00000010a6907825 */ /* 0x040fe200078e00be */
[----:B------:R-:W-:Y:S01]  /*0a80*/  IADD3 R164, PT, PT, R167, 0x40, RZ ;  /* 0x00000040a7a47810 */ /* 0x000fe20007ffe0ff */
[----:B------:R-:W4:Y:S02]  /*0a90*/  LDG.E.128 R140, desc[UR10][R140.64] ;  /* 0x0000000a8c8c7981 */ /* 0x000f24000c1e1d00 */
[----:B------:R-:W-:Y:S02]  /*0aa0*/  IMAD.WIDE.U32 R148, R166, 0x10, R188 ;  /* 0x00000010a6947825 */ /* 0x000fe400078e00bc */
[----:B------:R-:W4:Y:S02]  /*0ab0*/  LDG.E.128 R144, desc[UR10][R144.64] ;  /* 0x0000000a90907981 */ /* 0x000f24000c1e1d00 */
[----:B------:R-:W-:-:S02]  /*0ac0*/  IMAD.WIDE.U32 R104, R164, 0x10, R190 ;  /* 0x00000010a4687825 */ /* 0x000fc400078e00be */
[----:B------:R-:W4:Y:S02]  /*0ad0*/  LDG.E.128 R148, desc[UR10][R148.64] ;  /* 0x0000000a94947981 */ /* 0x000f24000c1e1d00 */
[C---:B-1----:R-:W-:Y:S02]  /*0ae0*/  IMAD.WIDE.U32 R36, R164.reuse, 0x10, R188 ;  /* 0x00000010a4247825 */ /* 0x042fe400078e00bc */
[----:B------:R-:W4:Y:S04]  /*0af0*/  LDG.E.128 R104, desc[UR10][R104.64] ;  /* 0x0000000a68687981 */ /* 0x000f28000c1e1d00 */
[----:B------:R-:W4:Y:S01]  /*0b00*/  LDG.E.128 R36, desc[UR10][R36.64] ;  /* 0x0000000a24247981 */ /* 0x000f22000c1e1d00 */
[----:B------:R-:W-:-:S06]  /*0b10*/  IMAD.WIDE.U32 R40, R164, 0x10, R192 ;  /* 0x00000010a4287825 */ /* 0x000fcc00078e00c0 */
[----:B------:R-:W4:Y:S01]  /*0b20*/  LDG.E.128 R40, desc[UR10][R40.64] ;  /* 0x0000000a28287981 */ /* 0x000f22000c1e1d00 */
[----:B------:R-:W-:Y:S02]  /*0b30*/  IADD3 R172, PT, PT, R167, 0x80, RZ ;  /* 0x00000080a7ac7810 */ /* 0x000fe40007ffe0ff */
[----:B------:R-:W-:-:S05]  /*0b40*/  FSEL R169, R169, RZ, !P3 ;  /* 0x000000ffa9a97208 */ /* 0x000fca0005800000 */
[C---:B--2---:R-:W-:Y:S01]  /*0b50*/  FADD.FTZ R0, -R169.reuse, R124 ;  /* 0x0000007ca9007221 */ /* 0x044fe20000010100 */
[C---:B------:R-:W-:Y:S01]  /*0b60*/  FADD.FTZ R170, -R169.reuse, R125 ;  /* 0x0000007da9aa7221 */ /* 0x040fe20000010100 */
[C---:B------:R-:W-:Y:S01]  /*0b70*/  FADD.FTZ R168, -R169.reuse, R127 ;  /* 0x0000007fa9a87221 */ /* 0x040fe20000010100 */
[----:B------:R-:W-:Y:S01]  /*0b80*/  FADD.FTZ R126, -R169, R126 ;  /* 0x0000007ea97e7221 */ /* 0x000fe20000010100 */
[----:B---3-5:R-:W-:Y:S01]  /*0b90*/  FMUL.FTZ R171, R72, R100 ;  /* 0x0000006448ab7220 */ /* 0x028fe20000410000 */
[----:B------:R-:W-:Y:S01]  /*0ba0*/  FMUL.FTZ R124, R73, R101 ;  /* 0x00000065497c7220 */ /* 0x000fe20000410000 */
[C---:B----4-:R-:W-:Y:S01]  /*0bb0*/  FMUL.FTZ R0, R165.reuse, R0 ;  /* 0x00000000a5007220 */ /* 0x050fe20000410000 */
[C---:B------:R-:W-:Y:S01]  /*0bc0*/  FMUL.FTZ R170, R165.reuse, R170 ;  /* 0x000000aaa5aa7220 */ /* 0x040fe20000410000 */
[C---:B------:R-:W-:Y:S01]  /*0bd0*/  FMUL.FTZ R175, R165.reuse, R168 ;  /* 0x000000a8a5af7220 */ /* 0x040fe20000410000 */
[----:B------:R-:W-:Y:S01]  /*0be0*/  FMUL.FTZ R174, R165, R126 ;  /* 0x0000007ea5ae7220 */ /* 0x000fe20000410000 */
[----:B------:R-:W-:Y:S01]  /*0bf0*/  IADD3 R168, PT, PT, R167, 0x60, RZ ;  /* 0x00000060a7a87810 */ /* 0x000fe20007ffe0ff */
[C---:B------:R-:W-:Y:S01]  /*0c00*/  FADD.FTZ R13, R96.reuse, R13 ;  /* 0x0000000d600d7221 */ /* 0x040fe20000010000 */
[----:B------:R-:W-:Y:S01]  /*0c10*/  FFMA.FTZ R25, R96, R0, R25 ;  /* 0x0000000060197223 */ /* 0x000fe20000010019 */
[----:B------:R-:W-:Y:S01]  /*0c20*/  FFMA.FTZ R171, R48, R96, R171 ;  /* 0x0000006030ab7223 */ /* 0x000fe200000100ab */
[C---:B------:R-:W-:Y:S01]  /*0c30*/  FADD.FTZ R12, R97.reuse, R12 ;  /* 0x0000000c610c7221 */ /* 0x040fe20000010000 */
[----:B------:R-:W-:Y:S01]  /*0c40*/  FFMA.FTZ R24, R97, R170, R24 ;  /* 0x000000aa61187223 */ /* 0x000fe20000010018 */
[----:B------:R-:W-:Y:S01]  /*0c50*/  FFMA.FTZ R173, R49, R97, R124 ;  /* 0x0000006131ad7223 */ /* 0x000fe2000001007c */
[----:B------:R-:W-:Y:S01]  /*0c60*/  FMUL.FTZ R97, R74, R102 ;  /* 0x000000664a617220 */ /* 0x000fe20000410000 */
[----:B------:R-:W-:Y:S01]  /*0c70*/  FMUL.FTZ R96, R75, R103 ;  /* 0x000000674b607220 */ /* 0x000fe20000410000 */
[C---:B------:R-:W-:Y:S01]  /*0c80*/  FADD.FTZ R11, R98.reuse, R11 ;  /* 0x0000000b620b7221 */ /* 0x040fe20000010000 */
[----:B------:R-:W-:Y:S01]  /*0c90*/  FFMA.FTZ R23, R98, R174, R23 ;  /* 0x000000ae62177223 */ /* 0x000fe20000010017 */
[----:B------:R-:W-:Y:S01]  /*0ca0*/  FFMA.FTZ R176, R50, R98, R97 ;  /* 0x0000006232b07223 */ /* 0x000fe20000010061 */
[----:B------:R-:W-:Y:S01]  /*0cb0*/  FFMA.FTZ R177, R51, R99, R96 ;  /* 0x0000006333b17223 */ /* 0x000fe20000010060 */
[----:B------:R-:W-:Y:S01]  /*0cc0*/  FADD.FTZ R140, -R169, R140 ;  /* 0x0000008ca98c7221 */ /* 0x000fe20000010100 */
[----:B------:R-:W-:Y:S01]  /*0cd0*/  FMUL.FTZ R98, R77, R145 ;  /* 0x000000914d627220 */ /* 0x000fe20000410000 */
[----:B------:R-:W-:-:S04]  /*0ce0*/  IMAD.WIDE.U32 R96, R168, 0x10, R192 ;  /* 0x00000010a8607825 */ /* 0x000fc800078e00c0 */
[----:B------:R-:W-:Y:S01]  /*0cf0*/  FADD.FTZ R197, R99, R197 ;  /* 0x000000c563c57221 */ /* 0x000fe20000010000 */
[----:B------:R-:W-:Y:S01]  /*0d00*/  FMUL.FTZ R178, R165, R140 ;  /* 0x0000008ca5b27220 */ /* 0x000fe20000410000 */
[----:B------:R-:W-:Y:S01]  /*0d10*/  FFMA.FTZ R22, R99, R175, R22 ;  /* 0x000000af63167223 */ /* 0x000fe20000010016 */
[----:B------:R-:W-:Y:S01]  /*0d20*/  FFMA.FTZ R181, R53, R149, R98 ;  /* 0x0000009535b57223 */ /* 0x000fe20000010062 */
[----:B------:R-:W-:Y:S01]  /*0d30*/  FADD.FTZ R140, -R169, R143 ;  /* 0x0000008fa98c7221 */ /* 0x000fe20000010100 */
[----:B------:R-:W2:Y:S01]  /*0d40*/  LDG.E.128 R96, desc[UR10][R96.64] ;  /* 0x0000000a60607981 */ /* 0x000ea2000c1e1d00 */
[----:B------:R-:W-:-:S04]  /*0d50*/  IMAD.WIDE.U32 R124, R168, 0x10, R190 ;  /* 0x00000010a87c7825 */ /* 0x000fc800078e00be */
[----:B------:R-:W-:Y:S01]  /*0d60*/  FADD.FTZ R180, -R169, R141 ;  /* 0x0000008da9b47221 */ /* 0x000fe20000010100 */
[----:B------:R-:W-:Y:S01]  /*0d70*/  FMUL.FTZ R185, R165, R140 ;  /* 0x0000008ca5b97220 */ /* 0x000fe20000410000 */
[C---:B------:R-:W-:Y:S01]  /*0d80*/  FADD.FTZ R230, R100.reuse, R230 ;  /* 0x000000e664e67221 */ /* 0x040fe20000010000 */
[----:B------:R-:W-:Y:S01]  /*0d90*/  FFMA.FTZ R215, R100, R0, R215 ;  /* 0x0000000064d77223 */ /* 0x000fe200000100d7 */
[C---:B------:R-:W-:Y:S01]  /*0da0*/  FADD.FTZ R231, R101.reuse, R231 ;  /* 0x000000e765e77221 */ /* 0x040fe20000010000 */
[----:B------:R-:W-:Y:S01]  /*0db0*/  FFMA.FTZ R216, R101, R170, R216 ;  /* 0x000000aa65d87223 */ /* 0x000fe200000100d8 */
[----:B------:R-:W-:Y:S01]  /*0dc0*/  FMUL.FTZ R140, R79, R147 ;  /* 0x000000934f8c7220 */ /* 0x000fe20000410000 */
[----:B------:R-:W-:Y:S01]  /*0dd0*/  FMUL.FTZ R141, R80, R104 ;  /* 0x00000068508d7220 */ /* 0x000fe20000410000 */
[----:B------:R-:W-:Y:S01]  /*0de0*/  IMAD.WIDE.U32 R100, R168, 0x10, R188 ;  /* 0x00000010a8647825 */ /* 0x000fe200078e00bc */
[----:B------:R-:W3:Y:S03]  /*0df0*/  LDG.E.128 R124, desc[UR10][R124.64] ;  /* 0x0000000a7c7c7981 */ /* 0x000ee6000c1e1d00 */
[----:B------:R-:W-:Y:S01]  /*0e00*/  FFMA.FTZ R187, R55, R151, R140 ;  /* 0x0000009737bb7223 */ /* 0x000fe2000001008c */
[----:B------:R-:W-:Y:S01]  /*0e10*/  FFMA.FTZ R186, R56, R36, R141 ;  /* 0x0000002438ba7223 */ /* 0x000fe2000001008d */
[----:B------:R-:W-:Y:S01]  /*0e20*/  FADD.FTZ R142, -R169, R142 ;  /* 0x0000008ea98e7221 */ /* 0x000fe20000010100 */
[----:B------:R-:W-:-:S04]  /*0e30*/  IMAD.WIDE.U32 R140, R172, 0x10, R192 ;  /* 0x00000010ac8c7825 */ /* 0x000fc800078e00c0 */
[C---:B------:R-:W-:Y:S01]  /*0e40*/  FADD.FTZ R232, R102.reuse, R232 ;  /* 0x000000e866e87221 */ /* 0x040fe20000010000 */
[----:B------:R-:W-:Y:S01]  /*0e50*/  FFMA.FTZ R217, R102, R174, R217 ;  /* 0x000000ae66d97223 */ /* 0x000fe200000100d9 */
[C---:B------:R-:W-:Y:S01]  /*0e60*/  FADD.FTZ R233, R103.reuse, R233 ;  /* 0x000000e967e97221 */ /* 0x040fe20000010000 */
[----:B------:R-:W-:Y:S02]  /*0e70*/  FFMA.FTZ R218, R103, R175, R218 ;  /* 0x000000af67da7223 */ /* 0x000fe400000100da */
[----:B------:R-:W4:Y:S01]  /*0e80*/  LDG.E.128 R100, desc[UR10][R100.64] ;  /* 0x0000000a64647981 */ /* 0x000f22000c1e1d00 */
[C---:B------:R-:W-:Y:S01]  /*0e90*/  FMUL.FTZ R180, R165.reuse, R180 ;  /* 0x000000b4a5b47220 */ /* 0x040fe20000410000 */
[----:B------:R-:W-:Y:S01]  /*0ea0*/  FMUL.FTZ R182, R165, R142 ;  /* 0x0000008ea5b67220 */ /* 0x000fe20000410000 */
[----:B------:R-:W-:Y:S01]  /*0eb0*/  FMUL.FTZ R179, R76, R144 ;  /* 0x000000904cb37220 */ /* 0x000fe20000410000 */
[----:B------:R-:W4:Y:S01]  /*0ec0*/  LDG.E.128 R140, desc[UR10][R140.64] ;  /* 0x0000000a8c8c7981 */ /* 0x000f22000c1e1d00 */
[C---:B------:R-:W-:Y:S01]  /*0ed0*/  FADD.FTZ R234, R144.reuse, R234 ;  /* 0x000000ea90ea7221 */ /* 0x040fe20000010000 */
[----:B------:R-:W-:Y:S01]  /*0ee0*/  FFMA.FTZ R219, R144, R178, R219 ;  /* 0x000000b290db7223 */ /* 0x000fe200000100db */
[C---:B------:R-:W-:Y:S01]  /*0ef0*/  FADD.FTZ R235, R145.reuse, R235 ;  /* 0x000000eb91eb7221 */ /* 0x040fe20000010000 */
[----:B------:R-:W-:Y:S01]  /*0f00*/  FFMA.FTZ R220, R145, R180, R220 ;  /* 0x000000b491dc7223 */ /* 0x000fe200000100dc */
[----:B------:R-:W-:-:S04]  /*0f10*/  IMAD.WIDE.U32 R144, R172, 0x10, R190 ;  /* 0x00000010ac907825 */ /* 0x000fc800078e00be */
[C---:B------:R-:W-:Y:S01]  /*0f20*/  FADD.FTZ R198, R148.reuse, R198 ;  /* 0x000000c694c67221 */ /* 0x040fe20000010000 */
[----:B------:R-:W-:Y:S01]  /*0f30*/  FFMA.FTZ R21, R148, R178, R21 ;  /* 0x000000b294157223 */ /* 0x000fe20000010015 */
[----:B------:R-:W-:Y:S01]  /*0f40*/  FFMA.FTZ R179, R52, R148, R179 ;  /* 0x0000009434b37223 */ /* 0x000fe200000100b3 */
[C---:B------:R-:W-:Y:S01]  /*0f50*/  FADD.FTZ R199, R149.reuse, R199 ;  /* 0x000000c795c77221 */ /* 0x040fe20000010000 */
[----:B------:R-:W-:Y:S01]  /*0f60*/  FFMA.FTZ R20, R149, R180, R20 ;  /* 0x000000b495147223 */ /* 0x000fe20000010014 */
[----:B------:R-:W-:-:S04]  /*0f70*/  IMAD.WIDE.U32 R148, R172, 0x10, R188 ;  /* 0x00000010ac947825 */ /* 0x000fc800078e00bc */
[----:B------:R-:W-:Y:S01]  /*0f80*/  FMUL.FTZ R183, R78, R146 ;  /* 0x000000924eb77220 */ /* 0x000fe20000410000 */
[C---:B------:R-:W-:Y:S01]  /*0f90*/  FADD.FTZ R236, R146.reuse, R236 ;  /* 0x000000ec92ec7221 */ /* 0x040fe20000010000 */
[-C--:B------:R-:W-:Y:S01]  /*0fa0*/  FFMA.FTZ R221, R146, R182.reuse, R221 ;  /* 0x000000b692dd7223 */ /* 0x080fe200000100dd */
[C---:B------:R-:W-:Y:S01]  /*0fb0*/  FADD.FTZ R237, R147.reuse, R237 ;  /* 0x000000ed93ed7221 */ /* 0x040fe20000010000 */
[-C--:B------:R-:W-:Y:S02]  /*0fc0*/  FFMA.FTZ R223, R147, R185.reuse, R223 ;  /* 0x000000b993df7223 */ /* 0x080fe400000100df */
[----:B------:R-:W4:Y:S01]  /*0fd0*/  LDG.E.128 R144, desc[UR10][R144.64] ;  /* 0x0000000a90907981 */ /* 0x000f22000c1e1d00 */
[C---:B------:R-:W-:Y:S01]  /*0fe0*/  FADD.FTZ R200, R150.reuse, R200 ;  /* 0x000000c896c87221 */ /* 0x040fe20000010000 */
[----:B------:R-:W-:Y:S01]  /*0ff0*/  FFMA.FTZ R19, R150, R182, R19 ;  /* 0x000000b696137223 */ /* 0x000fe20000010013 */
[----:B------:R-:W-:Y:S01]  /*1000*/  FFMA.FTZ R183, R54, R150, R183 ;  /* 0x0000009636b77223 */ /* 0x000fe200000100b7 */
[C---:B------:R-:W-:Y:S01]  /*1010*/  FADD.FTZ R201, R151.reuse, R201 ;  /* 0x000000c997c97221 */ /* 0x040fe20000010000 */
[----:B------:R-:W-:-:S02]  /*1020*/  FFMA.FTZ R18, R151, R185, R18 ;  /* 0x000000b997127223 */ /* 0x000fc40000010012 */
[----:B------:R-:W4:Y:S01]  /*1030*/  LDG.E.128 R148, desc[UR10][R148.64] ;  /* 0x0000000a94947981 */ /* 0x000f22000c1e1d00 */
[----:B------:R-:W-:-:S04]  /*1040*/  FADD.FTZ R40, -R169, R40 ;  /* 0x00000028a9287221 */ /* 0x000fc80000010100 */
[----:B------:R-:W-:Y:S01]  /*1050*/  FMUL.FTZ R184, R165, R40 ;  /* 0x00000028a5b87220 */ /* 0x000fe20000410000 */
[----:B------:R-:W-:-:S03]  /*1060*/  FADD.FTZ R202, R36, R202 ;  /* 0x000000ca24ca7221 */ /* 0x000fc60000010000 */
[-C--:B------:R-:W-:Y:S01]  /*1070*/  FFMA.FTZ R17, R36, R184.reuse, R17 ;  /* 0x000000b824117223 */ /* 0x080fe20000010011 */
[----:B------:R-:W-:Y:S01]  /*1080*/  FADD.FTZ R36, -R169, R41 ;  /* 0x00000029a9247221 */ /* 0x000fe20000010100 */
[C---:B------:R-:W-:Y:S01]  /*1090*/  FADD.FTZ R244, R104.reuse, R244 ;  /* 0x000000f468f47221 */ /* 0x040fe20000010000 */
[----:B------:R-:W-:Y:S01]  /*10a0*/  FFMA.FTZ R224, R104, R184, R224 ;  /* 0x000000b868e07223 */ /* 0x000fe200000100e0 */
[----:B------:R-:W-:Y:S01]  /*10b0*/  FMUL.FTZ R188, R81, R105 ;  /* 0x0000006951bc7220 */ /* 0x000fe20000410000 */
[----:B------:R-:W-:Y:S01]  /*10c0*/  FMUL.FTZ R104, R165, R36 ;  /* 0x00000024a5687220 */ /* 0x000fe20000410000 */
[----:B------:R-:W-:Y:S01]  /*10d0*/  FADD.FTZ R203, R37, R203 ;  /* 0x000000cb25cb7221 */ /* 0x000fe20000010000 */
[----:B------:R-:W-:Y:S01]  /*10e0*/  FADD.FTZ R42, -R169, R42 ;  /* 0x0000002aa92a7221 */ /* 0x000fe20000010100 */
[----:B------:R-:W-:Y:S01]  /*10f0*/  FFMA.FTZ R188, R57, R37, R188 ;  /* 0x0000002539bc7223 */ /* 0x000fe200000100bc */
[-C--:B------:R-:W-:Y:S01]  /*1100*/  FFMA.FTZ R16, R37, R104.reuse, R16 ;  /* 0x0000006825107223 */ /* 0x080fe20000010010 */
[C---:B------:R-:W-:Y:S01]  /*1110*/  FADD.FTZ R245, R105.reuse, R245 ;  /* 0x000000f569f57221 */ /* 0x040fe20000010000 */
[----:B------:R-:W0:Y:S01]  /*1120*/  @P0 LDC.64 R36, c[0x0][0x438] ;  /* 0x00010e00ff240b82 */ /* 0x000e220000000a00 */
[----:B------:R-:W-:Y:S01]  /*1130*/  FFMA.FTZ R225, R105, R104, R225 ;  /* 0x0000006869e17223 */ /* 0x000fe200000100e1 */
[----:B------:R-:W-:Y:S01]  /*1140*/  FMUL.FTZ R105, R165, R42 ;  /* 0x0000002aa5697220 */ /* 0x000fe20000410000 */
[----:B------:R-:W-:Y:S01]  /*1150*/  FADD.FTZ R190, -R169, R43 ;  /* 0x0000002ba9be7221 */ /* 0x000fe20000010100 */
[----:B------:R-:W-:Y:S01]  /*1160*/  FMUL.FTZ R189, R82, R106 ;  /* 0x0000006a52bd7220 */ /* 0x000fe20000410000 */
[C---:B------:R-:W-:Y:S01]  /*1170*/  FADD.FTZ R246, R106.reuse, R246 ;  /* 0x000000f66af67221 */ /* 0x040fe20000010000 */
[-C--:B------:R-:W-:Y:S01]  /*1180*/  FFMA.FTZ R226, R106, R105.reuse, R226 ;  /* 0x000000696ae27223 */ /* 0x080fe200000100e2 */
[----:B------:R-:W-:Y:S01]  /*1190*/  FMUL.FTZ R190, R165, R190 ;  /* 0x000000bea5be7220 */ /* 0x000fe20000410000 */
[----:B------:R-:W1:Y:S01]  /*11a0*/  LDC.64 R40, c[0x0][0x3a8] ;  /* 0x0000ea00ff287b82 */ /* 0x000e620000000a00 */
[C---:B------:R-:W-:Y:S01]  /*11b0*/  FADD.FTZ R204, R38.reuse, R204 ;  /* 0x000000cc26cc7221 */ /* 0x040fe20000010000 */
[----:B------:R-:W-:Y:S01]  /*11c0*/  FFMA.FTZ R15, R38, R105, R15 ;  /* 0x00000069260f7223 */ /* 0x000fe2000001000f */
[----:B------:R-:W-:Y:S01]  /*11d0*/  FFMA.FTZ R189, R58, R38, R189 ;  /* 0x000000263abd7223 */ /* 0x000fe200000100bd */
[----:B------:R-:W-:Y:S01]  /*11e0*/  FMUL.FTZ R38, R83, R107 ;  /* 0x0000006b53267220 */ /* 0x000fe20000410000 */
[C---:B------:R-:W-:Y:S01]  /*11f0*/  FADD.FTZ R247, R107.reuse, R247 ;  /* 0x000000f76bf77221 */ /* 0x040fe20000010000 */
[----:B------:R-:W-:-:S02]  /*1200*/  FFMA.FTZ R227, R107, R190, R227 ;  /* 0x000000be6be37223 */ /* 0x000fc400000100e3 */
[----:B------:R-:W1:Y:S01]  /*1210*/  LDC.64 R42, c[0x0][0x428] ;  /* 0x00010a00ff2a7b82 */ /* 0x000e620000000a00 */
[----:B0-----:R-:W-:-:S05]  /*1220*/  @P0 IMAD.WIDE.U32 R36, R167, 0x10, R36 ;  /* 0x00000010a7240825 */ /* 0x001fca00078e0024 */
[----:B------:R0:W5:Y:S01]  /*1230*/  @P0 LDG.E.128 R44, desc[UR10][R36.64] ;  /* 0x0000000a242c0981 */ /* 0x000162000c1e1d00 */
[C---:B------:R-:W-:Y:S01]  /*1240*/  FADD.FTZ R205, R39.reuse, R205 ;  /* 0x000000cd27cd7221 */ /* 0x040fe20000010000 */
[----:B------:R-:W-:Y:S01]  /*1250*/  FFMA.FTZ R10, R39, R190, R10 ;  /* 0x000000be270a7223 */ /* 0x000fe2000001000a */
[----:B------:R-:W-:Y:S01]  /*1260*/  FFMA.FTZ R191, R59, R39, R38 ;  /* 0x000000273bbf7223 */ /* 0x000fe20000010026 */
[----:B------:R-:W-:-:S04]  /*1270*/  ISETP.NE.U32.AND P1, PT, RZ, UR12, PT ;  /* 0x0000000cff007c0c */ /* 0x000fc8000bf25070 */
[----:B------:R-:W-:Y:S01]  /*1280*/  ISETP.NE.AND.EX P1, PT, RZ, UR13, PT, P1 ;  /* 0x0000000dff007c0c */ /* 0x000fe2000bf25310 */
[C---:B--2---:R-:W-:Y:S01]  /*1290*/  FADD.FTZ R96, -R169.reuse, R96 ;  /* 0x00000060a9607221 */ /* 0x044fe20000010100 */
[C---:B------:R-:W-:Y:S01]  /*12a0*/  FADD.FTZ R98, -R169.reuse, R98 ;  /* 0x00000062a9627221 */ /* 0x040fe20000010100 */
[----:B0-----:R-:W-:Y:S02]  /*12b0*/  FADD.FTZ R36, -R169, R97 ;  /* 0x00000061a9247221 */ /* 0x001fe40000010100 */
[C---:B------:R-:W-:Y:S01]  /*12c0*/  FMUL.FTZ R106, R165.reuse, R96 ;  /* 0x00000060a56a7220 */ /* 0x040fe20000410000 */
[C---:B------:R-:W-:Y:S01]  /*12d0*/  FMUL.FTZ R193, R165.reuse, R98 ;  /* 0x00000062a5c17220 */ /* 0x040fe20000410000 */
[----:B---3--:R-:W-:Y:S01]  /*12e0*/  FMUL.FTZ R37, R86, R126 ;  /* 0x0000007e56257220 */ /* 0x008fe20000410000 */
[----:B------:R-:W-:Y:S01]  /*12f0*/  FMUL.FTZ R107, R84, R124 ;  /* 0x0000007c546b7220 */ /* 0x000fe20000410000 */
[C---:B------:R-:W-:Y:S01]  /*1300*/  FADD.FTZ R248, R124.reuse, R248 ;  /* 0x000000f87cf87221 */ /* 0x040fe20000010000 */
[----:B------:R-:W-:Y:S01]  /*1310*/  FFMA.FTZ R228, R124, R106, R228 ;  /* 0x0000006a7ce47223 */ /* 0x000fe200000100e4 */
[----:B------:R-:W-:Y:S01]  /*1320*/  FMUL.FTZ R124, R165, R36 ;  /* 0x00000024a57c7220 */ /* 0x000fe20000410000 */
[----:B------:R-:W-:Y:S01]  /*1330*/  FADD.FTZ R36, -R169, R99 ;  /* 0x00000063a9247221 */ /* 0x000fe20000010100 */
[C---:B----4-:R-:W-:Y:S01]  /*1340*/  FADD.FTZ R209, R102.reuse, R209 ;  /* 0x000000d166d17221 */ /* 0x050fe20000010000 */
[----:B------:R-:W-:Y:S01]  /*1350*/  FFMA.FTZ R7, R102, R193, R7 ;  /* 0x000000c166077223 */ /* 0x000fe20000010007 */
[----:B------:R-:W-:-:S02]  /*1360*/  FFMA.FTZ R194, R62, R102, R37 ;  /* 0x000000663ec27223 */ /* 0x000fc40000010025 */
[----:B------:R-:W2:Y:S01]  /*1370*/  LDL.LU R102, [R1] ;  /* 0x0000000001667983 */ /* 0x000ea20000300800 */
[----:B------:R-:W-:Y:S01]  /*1380*/  FMUL.FTZ R195, R165, R36 ;  /* 0x00000024a5c37220 */ /* 0x000fe20000410000 */
[C---:B------:R-:W-:Y:S02]  /*1390*/  FADD.FTZ R36, -R169.reuse, R141 ;  /* 0x0000008da9247221 */ /* 0x040fe40000010100 */
[----:B------:R-:W3:Y:S01]  /*13a0*/  LDL.LU R141, [R1+0x4] ;  /* 0x00000400018d7983 */ /* 0x000ee20000300800 */
[C---:B------:R-:W-:Y:S01]  /*13b0*/  FADD.FTZ R250, R126.reuse, R250 ;  /* 0x000000fa7efa7221 */ /* 0x040fe20000010000 */
[----:B------:R-:W-:Y:S01]  /*13c0*/  FFMA.FTZ R238, R126, R193, R238 ;  /* 0x000000c17eee7223 */ /* 0x000fe200000100ee */
[----:B------:R-:W-:Y:S01]  /*13d0*/  FADD.FTZ R126, -R169, R140 ;  /* 0x0000008ca97e7221 */ /* 0x000fe20000010100 */
[----:B------:R-:W-:Y:S01]  /*13e0*/  FMUL.FTZ R196, R87, R127 ;  /* 0x0000007f57c47220 */ /* 0x000fe20000410000 */
[C---:B------:R-:W-:Y:S01]  /*13f0*/  FADD.FTZ R251, R127.reuse, R251 ;  /* 0x000000fb7ffb7221 */ /* 0x040fe20000010000 */
[----:B------:R-:W-:Y:S01]  /*1400*/  FFMA.FTZ R239, R127, R195, R239 ;  /* 0x000000c37fef7223 */ /* 0x000fe200000100ef */
[----:B------:R-:W-:Y:S01]  /*1410*/  FMUL.FTZ R192, R85, R125 ;  /* 0x0000007d55c07220 */ /* 0x000fe20000410000 */
[C---:B------:R-:W-:Y:S01]  /*1420*/  FADD.FTZ R249, R125.reuse, R249 ;  /* 0x000000f97df97221 */ /* 0x040fe20000010000 */
[----:B------:R-:W-:Y:S01]  /*1430*/  FFMA.FTZ R229, R125, R124, R229 ;  /* 0x0000007c7de57223 */ /* 0x000fe200000100e5 */
[C---:B------:R-:W-:Y:S01]  /*1440*/  FMUL.FTZ R126, R165.reuse, R126 ;  /* 0x0000007ea57e7220 */ /* 0x040fe20000410000 */
[----:B------:R-:W-:Y:S01]  /*1450*/  FMUL.FTZ R127, R165, R36 ;  /* 0x00000024a57f7220 */ /* 0x000fe20000410000 */
        /* <DEDUP_REMOVED lines=8> */
[----:B------:R-:W-:Y:S01]  /*14e0*/  FFMA.FTZ R149, R65, R149, R36 ;  /* 0x0000009541957223 */ /* 0x000fe20000010024 */
[----:B-1----:R-:W-:-:S02]  /*14f0*/  IMAD.WIDE.U32 R36, R125, 0x10, R40 ;  /* 0x000000107d247825 */ /* 0x002fc400078e0028 */
[----:B------:R-:W0:Y:S02]  /*1500*/  LDC.64 R40, c[0x0][0x430] ;  /* 0x00010c00ff287b82 */ /* 0x000e240000000a00 */
[C---:B------:R-:W-:Y:S02]  /*1510*/  IMAD.WIDE.U32 R96, R125.reuse, 0x10, R42 ;  /* 0x000000107d607825 */ /* 0x040fe400078e002a */
[----:B------:R-:W4:Y:S04]  /*1520*/  LDG.E.128 R36, desc[UR10][R36.64] ;  /* 0x0000000a24247981 */ /* 0x000f28000c1e1d00 */
[----:B------:R-:W4:Y:S01]  /*1530*/  LDG.E.128 R96, desc[UR10][R96.64] ;  /* 0x0000000a60607981 */ /* 0x000f22000c1e1d00 */
[----:B0-----:R-:W-:-:S06]  /*1540*/  IMAD.WIDE.U32 R40, R125, 0x10, R40 ;  /* 0x000000107d287825 */ /* 0x001fcc00078e0028 */
[----:B------:R-:W4:Y:S01]  /*1550*/  LDG.E.128 R40, desc[UR10][R40.64] ;  /* 0x0000000a28287981 */ /* 0x000f22000c1e1d00 */
[C---:B------:R-:W-:Y:S01]  /*1560*/  FADD.FTZ R206, R100.reuse, R206 ;  /* 0x000000ce64ce7221 */ /* 0x040fe20000010000 */
[----:B------:R-:W-:Y:S01]  /*1570*/  FFMA.FTZ R9, R100, R106, R9 ;  /* 0x0000006a64097223 */ /* 0x000fe20000010009 */
[----:B------:R-:W-:Y:S01]  /*1580*/  FFMA.FTZ R107, R60, R100, R107 ;  /* 0x000000643c6b7223 */ /* 0x000fe2000001006b */
[C---:B------:R-:W-:Y:S01]  /*1590*/  FADD.FTZ R207, R101.reuse, R207 ;  /* 0x000000cf65cf7221 */ /* 0x040fe20000010000 */
[----:B------:R-:W-:Y:S01]  /*15a0*/  FFMA.FTZ R8, R101, R124, R8 ;  /* 0x0000007c65087223 */ /* 0x000fe20000010008 */
[----:B------:R-:W-:Y:S02]  /*15b0*/  FFMA.FTZ R192, R61, R101, R192 ;  /* 0x000000653dc07223 */ /* 0x000fe400000100c0 */
[----:B------:R-:W0:Y:S02]  /*15c0*/  @P1 LDC.64 R100, c[0x0][0x3b8] ;  /* 0x0000ee00ff641b82 */ /* 0x000e240000000a00 */
[----:B0-----:R-:W-:-:S05]  /*15d0*/  @P1 IMAD.WIDE.U32 R100, R167, 0x4, R100 ;  /* 0x00000004a7641825 */ /* 0x001fca00078e0064 */
[----:B------:R0:W5:Y:S02]  /*15e0*/  @P1 LDG.E R26, desc[UR10][R100.64] ;  /* 0x0000000a641a1981 */ /* 0x000164000c1e1900 */
[----:B0-----:R-:W0:Y:S02]  /*15f0*/  @P0 LDC.64 R100, c[0x0][0x438] ;  /* 0x00010e00ff640b82 */ /* 0x001e240000000a00 */
[----:B0-----:R-:W-:-:S05]  /*1600*/  @P0 IMAD.WIDE.U32 R100, R166, 0x10, R100 ;  /* 0x00000010a6640825 */ /* 0x001fca00078e0064 */
[----:B------:R0:W5:Y:S02]  /*1610*/  @P0 LDG.E.128 R108, desc[UR10][R100.64] ;  /* 0x0000000a646c0981 */ /* 0x000164000c1e1d00 */
[----:B0-----:R-:W0:Y:S01]  /*1620*/  @P1 LDC.64 R100, c[0x0][0x3b8] ;  /* 0x0000ee00ff641b82 */ /* 0x001e220000000a00 */
[C---:B------:R-:W-:Y:S01]  /*1630*/  FADD.FTZ R252, R144.reuse, R252 ;  /* 0x000000fc90fc7221 */ /* 0x040fe20000010000 */
[----:B------:R-:W-:Y:S02]  /*1640*/  FFMA.FTZ R240, R144, R126, R240 ;  /* 0x0000007e90f07223 */ /* 0x000fe400000100f0 */
[----:B------:R-:W4:Y:S01]  /*1650*/  LDL.LU R144, [R1+0x8] ;  /* 0x0000080001907983 */ /* 0x000f220000300800 */
        /* <DEDUP_REMOVED lines=14> */
[----:B0-----:R-:W0:Y:S01]  /*1740*/  LDC.64 R100, c[0x0][0x438] ;  /* 0x00010e00ff647b82 */ /* 0x001e220000000a00 */
[----:B--2---:R-:W-:Y:S01]  /*1750*/  FADD.FTZ R102, R145, R102 ;  /* 0x0000006691667221 */ /* 0x004fe20000010000 */
[----:B---3--:R-:W-:Y:S01]  /*1760*/  FADD.FTZ R141, R146, R141 ;  /* 0x0000008d928d7221 */ /* 0x008fe20000010000 */
[----:B------:R-:W-:-:S03]  /*1770*/  FADD.FTZ R140, -R169, R142 ;  /* 0x0000008ea98c7221 */ /* 0x000fc60000010100 */
[----:B------:R1:W-:Y:S01]  /*1780*/  STL [R1], R102 ;  /* 0x0000006601007387 */ /* 0x0003e20000100800 */
[C---:B------:R-:W-:Y:S01]  /*1790*/  FADD.FTZ R210, R103.reuse, R210 ;  /* 0x000000d267d27221 */ /* 0x040fe20000010000 */
[----:B------:R-:W-:Y:S01]  /*17a0*/  FFMA.FTZ R6, R103, R195, R6 ;  /* 0x000000c367067223 */ /* 0x000fe20000010006 */
[----:B------:R-:W-:Y:S01]  /*17b0*/  FFMA.FTZ R196, R63, R103, R196 ;  /* 0x000000673fc47223 */ /* 0x000fe200000100c4 */
[----:B------:R2:W-:Y:S01]  /*17c0*/  STL [R1+0x4], R141 ;  /* 0x0000048d01007387 */ /* 0x0005e20000100800 */
[----:B------:R-:W-:Y:S01]  /*17d0*/  FMUL.FTZ R140, R165, R140 ;  /* 0x0000008ca58c7220 */ /* 0x000fe20000410000 */
[----:B-1----:R-:W-:Y:S01]  /*17e0*/  FADD.FTZ R102, -R169, R143 ;  /* 0x0000008fa9667221 */ /* 0x002fe20000010100 */
[----:B0-----:R-:W-:-:S04]  /*17f0*/  ISETP.NE.U32.AND P0, PT, R100, RZ, PT ;  /* 0x000000ff6400720c */ /* 0x001fc80003f05070 */
[----:B------:R-:W-:Y:S01]  /*1800*/  ISETP.NE.AND.EX P0, PT, R101, RZ, PT, P0 ;  /* 0x000000ff6500720c */ /* 0x000fe20003f05300 */
[----:B--2---:R-:W-:Y:S01]  /*1810*/  FMUL.FTZ R141, R165, R102 ;  /* 0x00000066a58d7220 */ /* 0x004fe20000410000 */
[----:B------:R-:W-:Y:S01]  /*1820*/  FMUL.FTZ R103, R90, R146 ;  /* 0x000000925a677220 */ /* 0x000fe20000410000 */
[----:B------:R-:W-:Y:S01]  /*1830*/  FMUL.FTZ R102, R91, R147 ;  /* 0x000000935b667220 */ /* 0x000fe20000410000 */
[C---:B------:R-:W-:Y:S01]  /*1840*/  FADD.FTZ R213, R150.reuse, R213 ;  /* 0x000000d596d57221 */ /* 0x040fe20000010000 */
[----:B------:R-:W-:Y:S01]  /*1850*/  FFMA.FTZ R14, R150, R140, R14 ;  /* 0x0000008c960e7223 */ /* 0x000fe2000001000e */
[C---:B------:R-:W-:Y:S01]  /*1860*/  FADD.FTZ R214, R151.reuse, R214 ;  /* 0x000000d697d67221 */ /* 0x040fe20000010000 */
[----:B------:R-:W-:Y:S01]  /*1870*/  FFMA.FTZ R3, R151, R141, R3 ;  /* 0x0000008d97037223 */ /* 0x000fe20000010003 */
[----:B------:R-:W-:Y:S01]  /*1880*/  FFMA.FTZ R150, R66, R150, R103 ;  /* 0x0000009642967223 */ /* 0x000fe20000010067 */
[----:B------:R-:W-:-:S04]  /*1890*/  FFMA.FTZ R151, R67, R151, R102 ;  /* 0x0000009743977223 */ /* 0x000fc80000010066 */
[----:B------:R-:W0:Y:S01]  /*18a0*/  @P0 LDC.64 R102, c[0x0][0x438] ;  /* 0x00010e00ff660b82 */ /* 0x000e220000000a00 */
[C---:B----4-:R-:W-:Y:S01]  /*18b0*/  FADD.FTZ R36, -R169.reuse, R36 ;  /* 0x00000024a9247221 */ /* 0x050fe20000010100 */
[----:B------:R-:W-:Y:S01]  /*18c0*/  FADD.FTZ R142, -R169, R38 ;  /* 0x00000026a98e7221 */ /* 0x000fe20000010100 */
[----:B0-----:R-:W-:-:S05]  /*18d0*/  @P0 IMAD.WIDE.U32 R102, R172, 0x10, R102 ;  /* 0x00000010ac660825 */ /* 0x001fca00078e0066 */
[----:B------:R0:W5:Y:S02]  /*18e0*/  @P0 LDG.E.128 R120, desc[UR10][R102.64] ;  /* 0x0000000a66780981 */ /* 0x000164000c1e1d00 */
[----:B0-----:R-:W-:Y:S01]  /*18f0*/  FADD.FTZ R103, -R169, R37 ;  /* 0x00000025a9677221 */ /* 0x001fe20000010100 */
[----:B------:R-:W-:Y:S01]  /*1900*/  FMUL.FTZ R102, R165, R36 ;  /* 0x00000024a5667220 */ /* 0x000fe20000410000 */
[----:B------:R-:W-:Y:S01]  /*1910*/  FMUL.FTZ R37, R92, R40 ;  /* 0x000000285c257220 */ /* 0x000fe20000410000 */
[C---:B------:R-:W-:Y:S02]  /*1920*/  FADD.FTZ R36, R96.reuse, R31 ;  /* 0x0000001f60247221 */ /* 0x040fe40000010000 */
[----:B------:R-:W-:Y:S01]  /*1930*/  FFMA.FTZ R38, R96, R102, R30 ;  /* 0x0000006660267223 */ /* 0x000fe2000001001e */
[----:B------:R-:W-:Y:S01]  /*1940*/  FFMA.FTZ R96, R68, R96, R37 ;  /* 0x0000006044607223 */ /* 0x000fe20000010025 */
[C---:B------:R-:W-:Y:S01]  /*1950*/  FADD.FTZ R37, R40.reuse, R32 ;  /* 0x0000002028257221 */ /* 0x040fe20000010000 */
[----:B------:R-:W-:-:S02]  /*1960*/  FFMA.FTZ R40, R40, R102, R33 ;  /* 0x0000006628287223 */ /* 0x000fc40000010021 */
[----:B------:R-:W0:Y:S01]  /*1970*/  LDC.64 R32, c[0x0][0x3b0] ;  /* 0x0000ec00ff207b82 */ /* 0x000e220000000a00 */
[----:B------:R-:W-:Y:S01]  /*1980*/  FMUL.FTZ R103, R165, R103 ;  /* 0x00000067a5677220 */ /* 0x000fe20000410000 */
[----:B------:R-:W-:Y:S01]  /*1990*/  FADD.FTZ R39, -R169, R39 ;  /* 0x00000027a9277221 */ /* 0x000fe20000010100 */
[----:B------:R-:W-:Y:S01]  /*19a0*/  FMUL.FTZ R30, R93, R41 ;  /* 0x000000295d1e7220 */ /* 0x000fe20000410000 */
[C---:B------:R-:W-:Y:S01]  /*19b0*/  FADD.FTZ R152, R97.reuse, R152 ;  /* 0x0000009861987221 */ /* 0x040fe20000010000 */
[----:B------:R-:W-:Y:S01]  /*19c0*/  FFMA.FTZ R35, R97, R103, R35 ;  /* 0x0000006761237223 */ /* 0x000fe20000010023 */
[----:B------:R-:W-:Y:S01]  /*19d0*/  FMUL.FTZ R142, R165, R142 ;  /* 0x0000008ea58e7220 */ /* 0x000fe20000410000 */
[----:B------:R-:W-:Y:S01]  /*19e0*/  FFMA.FTZ R97, R69, R97, R30 ;  /* 0x0000006145617223 */ /* 0x000fe2000001001e */
[----:B------:R-:W-:Y:S01]  /*19f0*/  FMUL.FTZ R143, R165, R39 ;  /* 0x00000027a58f7220 */ /* 0x000fe20000410000 */
        /* <DEDUP_REMOVED lines=8> */
[----:B0-----:R-:W-:-:S05]  /*1a80*/  IMAD.WIDE.U32 R30, R167, 0x4, R32 ;  /* 0x00000004a71e7825 */ /* 0x001fca00078e0020 */
[----:B------:R0:W5:Y:S02]  /*1a90*/  LDG.E R39, desc[UR10][R30.64] ;  /* 0x0000000a1e277981 */ /* 0x000164000c1e1900 */
[----:B0-----:R-:W-:-:S05]  /*1aa0*/  IMAD.WIDE.U32 R30, R166, 0x4, R32 ;  /* 0x00000004a61e7825 */ /* 0x001fca00078e0020 */
[----:B------:R0:W5:Y:S02]  /*1ab0*/  LDG.E R222, desc[UR10][R30.64] ;  /* 0x0000000a1ede7981 */ /* 0x000164000c1e1900 */
[----:B0-----:R-:W-:-:S05]  /*1ac0*/  IMAD.WIDE.U32 R30, R164, 0x4, R32 ;  /* 0x00000004a41e7825 */ /* 0x001fca00078e0020 */
[----:B------:R0:W5:Y:S01]  /*1ad0*/  LDG.E R169, desc[UR10][R30.64] ;  /* 0x0000000a1ea97981 */ /* 0x000162000c1e1900 */
[----:B------:R-:W-:Y:S01]  /*1ae0*/  FFMA.FTZ R242, R146, R140, R242 ;  /* 0x0000008c92f27223 */ /* 0x000fe200000100f2 */
[----:B0-----:R-:W-:-:S05]  /*1af0*/  IMAD.WIDE.U32 R30, R168, 0x4, R32 ;  /* 0x00000004a81e7825 */ /* 0x001fca00078e0020 */
[----:B------:R0:W5:Y:S01]  /*1b00*/  LDG.E R146, desc[UR10][R30.64] ;  /* 0x0000000a1e927981 */ /* 0x000162000c1e1900 */
[----:B------:R-:W-:Y:S01]  /*1b10*/  FFMA.FTZ R241, R145, R127, R241 ;  /* 0x0000007f91f17223 */ /* 0x000fe200000100f1 */
[----:B0-----:R-:W-:-:S05]  /*1b20*/  IMAD.WIDE.U32 R30, R172, 0x4, R32 ;  /* 0x00000004ac1e7825 */ /* 0x001fca00078e0020 */
[----:B------:R0:W5:Y:S02]  /*1b30*/  LDG.E R145, desc[UR10][R30.64] ;  /* 0x0000000a1e917981 */ /* 0x000164000c1e1900 */
[----:B0-----:R-:W0:Y:S02]  /*1b40*/  @P1 LDC.64 R30, c[0x0][0x3b8] ;  /* 0x0000ee00ff1e1b82 */ /* 0x001e240000000a00 */
[----:B0-----:R-:W-:-:S05]  /*1b50*/  @P1 IMAD.WIDE.U32 R30, R172, 0x4, R30 ;  /* 0x00000004ac1e1825 */ /* 0x001fca00078e001e */
[----:B------:R0:W5:Y:S02]  /*1b60*/  @P1 LDG.E R163, desc[UR10][R30.64] ;  /* 0x0000000a1ea31981 */ /* 0x000164000c1e1900 */
[----:B0-----:R-:W0:Y:S01]  /*1b70*/  @P0 LDC.64 R30, c[0x0][0x438] ;  /* 0x00010e00ff1e0b82 */ /* 0x001e220000000a00 */
[----:B------:R-:W-:Y:S01]  /*1b80*/  FADD.FTZ R144, R147, R144 ;  /* 0x0000009093907221 */ /* 0x000fe20000010000 */
[----:B------:R-:W-:-:S04]  /*1b90*/  IMAD.WIDE.U32 R32, R125, 0x4, R32 ;  /* 0x000000047d207825 */ /* 0x000fc800078e0020 */
[C---:B------:R-:W-:Y:S01]  /*1ba0*/  FADD.FTZ R162, R41.reuse, R162 ;  /* 0x000000a229a27221 */ /* 0x040fe20000010000 */
[----:B------:R-:W-:Y:S01]  /*1bb0*/  FFMA.FTZ R153, R41, R103, R153 ;  /* 0x0000006729997223 */ /* 0x000fe20000010099 */
[----:B------:R1:W-:Y:S01]  /*1bc0*/  STL [R1+0x8], R144 ;  /* 0x0000089001007387 */ /* 0x0003e20000100800 */
[----:B------:R-:W-:Y:S01]  /*1bd0*/  FFMA.FTZ R41, R0, R171, RZ ;  /* 0x000000ab00297223 */ /* 0x000fe200000100ff */
[----:B0-----:R-:W-:Y:S02]  /*1be0*/  @P0 IMAD.WIDE.U32 R30, R125, 0x10, R30 ;  /* 0x000000107d1e0825 */ /* 0x001fe400078e001e */
[----:B-1----:R-:W5:Y:S04]  /*1bf0*/  LDG.E R144, desc[UR10][R32.64] ;  /* 0x0000000a20907981 */ /* 0x002f68000c1e1900 */
[----:B------:R0:W5:Y:S02]  /*1c00*/  @P0 LDG.E.128 R136, desc[UR10][R30.64] ;  /* 0x0000000a1e880981 */ /* 0x000164000c1e1d00 */
[----:B0-----:R-:W0:Y:S01]  /*1c10*/  @P1 LDC.64 R30, c[0x0][0x3b8] ;  /* 0x0000ee00ff1e1b82 */ /* 0x001e220000000a00 */
[----:B------:R-:W-:Y:S01]  /*1c20*/  FADD.FTZ R32, RZ, R171 ;  /* 0x000000abff207221 */ /* 0x000fe20000010000 */
[----:B------:R-:W-:-:S03]  /*1c30*/  FFMA.FTZ R41, R170, R173, R41 ;  /* 0x000000adaa297223 */ /* 0x000fc60000010029 */
        /* <DEDUP_REMOVED lines=11> */
[----:B0-----:R-:W-:-:S04]  /*1cf0*/  @P1 IMAD.WIDE.U32 R30, R125, 0x4, R30 ;  /* 0x000000047d1e1825 */ /* 0x001fc800078e001e */
[----:B------:R-:W-:Y:S01]  /*1d00*/  FADD.FTZ R42, R183, R42 ;  /* 0x0000002ab72a7221 */ /* 0x000fe20000010000 */
[----:B------:R0:W5:Y:S02]  /*1d10*/  @P1 LDG.E R34, desc[UR10][R30.64] ;  /* 0x0000000a1e221981 */ /* 0x000164000c1e1900 */
[----:B0-----:R-:W-:Y:S01]  /*1d20*/  FFMA.FTZ R30, R182, R183, R33 ;  /* 0x000000b7b61e7223 */ /* 0x001fe20000010021 */
        /* <DEDUP_REMOVED lines=28> */
[----:B------:R-:W-:Y:S01]  /*1ef0*/  UISETP.NE.AND UP0, UPT, UR15, URZ, UPT ;  /* 0x000000ff0f00728c */ /* 0x000fe2000bf05270 */
[----:B------:R-:W-:Y:S02]  /*1f00*/  FADD.FTZ R31, R30, R97 ;  /* 0x000000611e1f7221 */ /* 0x000fe40000010000 */
[----:B------:R-:W-:Y:S01]  /*1f10*/  FFMA.FTZ R33, R103, R97, R32 ;  /* 0x0000006167217223 */ /* 0x000fe20000010020 */
[----:B------:R-:W-:Y:S01]  /*1f20*/  UMOV UR4, 0xffffffff ;  /* 0xffffffff00047882 */ /* 0x000fe20000000000 */
[----:B------:R-:W-:Y:S01]  /*1f30*/  ISETP.NE.U32.AND P2, PT, RZ, UR12, PT ;  /* 0x0000000cff007c0c */ /* 0x000fe2000bf45070 */
[----:B------:R-:W-:Y:S01]  /*1f40*/  FADD.FTZ R30, R31, R98 ;  /* 0x000000621f1e7221 */ /* 0x000fe20000010000 */
[----:B------:R-:W-:Y:S01]  /*1f50*/  FFMA.FTZ R42, R142, R98, R33 ;  /* 0x000000628e2a7223 */ /* 0x000fe20000010021 */
[----:B------:R-:W-:Y:S01]  /*1f60*/  PLOP3.LUT P3, PT, PT, PT, UP0, 0x80, 0x8 ;  /* 0x000000000008781c */ /* 0x000fe20003f6f008 */
[----:B------:R-:W-:Y:S01]  /*1f70*/  FFMA.FTZ R243, R147, R141, R243 ;  /* 0x0000008d93f37223 */ /* 0x000fe200000100f3 */
[C---:B------:R-:W-:Y:S01]  /*1f80*/  FADD.FTZ R160, R43.reuse, R160 ;  /* 0x000000a02ba07221 */ /* 0x040fe20000010000 */
[----:B------:R-:W-:Y:S01]  /*1f90*/  FFMA.FTZ R161, R43, R143, R161 ;  /* 0x0000008f2ba17223 */ /* 0x000fe200000100a1 */
[----:B------:R-:W-:Y:S01]  /*1fa0*/  ISETP.NE.AND.EX P2, PT, RZ, UR13, PT, P2 ;  /* 0x0000000dff007c0c */ /* 0x000fe2000bf45320 */
[----:B------:R-:W-:Y:S01]  /*1fb0*/  FFMA.FTZ R42, R143, R99, R42 ;  /* 0x000000638f2a7223 */ /* 0x000fe2000001002a */
[----:B------:R-:W-:Y:S01]  /*1fc0*/  FADD.FTZ R41, R30, R99 ;  /* 0x000000631e297221 */ /* 0x000fe20000010000 */
[----:B------:R-:W-:Y:S10]  /*1fd0*/  BRA.DIV UR4, `(.L_x_4663) ;  /* 0x00000076046c7947 */ /* 0x000ff4000b800000 */
[----:B------:R-:W0:Y:S01]  /*1fe0*/  SHFL.BFLY PT, R147, R41, 0x1, 0x1f ;  /* 0x0c201f0029937f89 */ /* 0x000e2200000e0000 */
[----:B------:R-:W-:Y:S02]  /*1ff0*/  MOV R30, R38 ;  /* 0x00000026001e7202 */ /* 0x000fe40000000f00 */
[----:B------:R-:W-:Y:S02]  /*2000*/  MOV R31, R36 ;  /* 0x00000024001f7202 */ /* 0x000fe40000000f00 */
[----:B------:R-:W-:Y:S02]  /*2010*/  MOV R33, R40 ;  /* 0x0000002800217202 */ /* 0x000fe40000000f00 */
[----:B------:R-:W-:Y:S01]  /*2020*/  MOV R32, R37 ;  /* 0x0000002500207202 */ /* 0x000fe20000000f00 */
        /* <DEDUP_REMOVED lines=13> */
[----:B------:R-:W0:Y:S04]  /*2100*/  SHFL.BFLY PT, R147, R42, 0x8, 0x1f ;  /* 0x0d001f002a937f89 */ /* 0x000e2800000e0000 */
[----:B------:R1:W2:Y:S01]  /*2110*/  SHFL.BFLY PT, R43, R41, 0x10, 0x1f ;  /* 0x0e001f00292b7f89 */ /* 0x0002a200000e0000 */
[----:B0-----:R-:W-:-:S05]  /*2120*/  FADD.FTZ R42, R42, R147 ;  /* 0x000000932a2a7221 */ /* 0x001fca0000010000 */
[----:B--2---:R1:W0:Y:S02]  /*2130*/  SHFL.BFLY PT, R147, R42, 0x10, 0x1f ;  /* 0x0e001f002a937f89 */ /* 0x00422400000e0000 */
.L_x_4724:
        /* <DEDUP_REMOVED lines=26> */
[C---:B-----5:R-:W-:Y:S01]  /*22e0*/  LOP3.LUT P2, RZ, R39.reuse, 0xff, RZ, 0xc0, !PT ;  /* 0x000000ff27ff7812 */ /* 0x060fe2000784c0ff */
[----:B------:R-:W-:Y:S01]  /*22f0*/  FMUL.FTZ R0, R0, UR6 ;  /* 0x0000000600007c20 */ /* 0x000fe20008410000 */
[C---:B------:R-:W-:Y:S01]  /*2300*/  LOP3.LUT P4, RZ, R39.reuse, 0xff00, RZ, 0xc0, !PT ;  /* 0x0000ff0027ff7812 */ /* 0x040fe2000788c0ff */
[----:B------:R-:W-:Y:S01]  /*2310*/  FMUL.FTZ R170, R170, UR6 ;  /* 0x00000006aaaa7c20 */ /* 0x000fe20008410000 */
[C---:B------:R-:W-:Y:S01]  /*2320*/  LOP3.LUT P5, RZ, R39.reuse, 0xff0000, RZ, 0xc0, !PT ;  /* 0x00ff000027ff7812 */ /* 0x040fe200078ac0ff */
[----:B------:R-:W-:Y:S01]  /*2330*/  FMUL.FTZ R176, R176, UR6 ;  /* 0x00000006b0b07c20 */ /* 0x000fe20008410000 */
[----:B------:R-:W-:Y:S01]  /*2340*/  ISETP.GE.U32.AND P6, PT, R39, 0x1000000, PT ;  /* 0x010000002700780c */ /* 0x000fe20003fc6070 */
[----:B------:R-:W-:Y:S01]  /*2350*/  FMUL.FTZ R39, R36, UR6 ;  /* 0x0000000624277c20 */ /* 0x000fe20008410000 */
[----:B------:R-:W-:-:S02]  /*2360*/  SEL R36, R0, RZ, P2 ;  /* 0x000000ff00247207 */ /* 0x000fc40001000000 */
[----:B------:R-:W-:Y:S02]  /*2370*/  SEL R37, R170, RZ, P4 ;  /* 0x000000ffaa257207 */ /* 0x000fe40002000000 */
[----:B------:R-:W-:Y:S02]  /*2380*/  SEL R38, R176, RZ, P5 ;  /* 0x000000ffb0267207 */ /* 0x000fe40002800000 */
[----:B------:R-:W-:Y:S01]  /*2390*/  SEL R39, R39, RZ, P6 ;  /* 0x000000ff27277207 */ /* 0x000fe20003000000 */
[----:B------:R-:W-:Y:S06]  /*23a0*/  BRA `(.L_x_4667) ;  /* 0x0000000c00807947 */ /* 0x000fec0003800000 */
.L_x_4666:
        /* <DEDUP_REMOVED lines=14> */
[----:B------:R-:W-:Y:S01]  /*2490*/  LOP3.LUT P4, RZ, R39, 0xff00, RZ, 0xc0, !PT ;  /* 0x0000ff0027ff7812 */ /* 0x000fe2000788c0ff */
        /* <DEDUP_REMOVED lines=10> */
.L_x_4665:
        /* <DEDUP_REMOVED lines=13> */
[----:B-----5:R-:W-:Y:S01]  /*2610*/  LOP3.LUT P2, RZ, R39, 0xff, RZ, 0xc0, !PT ;  /* 0x000000ff27ff7812 */ /* 0x020fe2000784c0ff */
[----:B------:R-:W-:Y:S01]  /*2620*/  FFMA.FTZ R0, R165, R0, R44 ;  /* 0x00000000a5007223 */ /* 0x000fe2000001002c */
[----:B------:R-:W-:Y:S01]  /*2630*/  LOP3.LUT P4, RZ, R39, 0xff00, RZ, 0xc0, !PT ;  /* 0x0000ff0027ff7812 */ /* 0x000fe2000788c0ff */
[----:B------:R-:W-:Y:S01]  /*2640*/  FFMA.FTZ R36, R165, R36, R45 ;  /* 0x00000024a5247223 */ /* 0x000fe2000001002d */
[----:B------:R-:W-:Y:S01]  /*2650*/  LOP3.LUT P5, RZ, R39, 0xff0000, RZ, 0xc0, !PT ;  /* 0x00ff000027ff7812 */ /* 0x000fe200078ac0ff */
[----:B------:R-:W-:Y:S01]  /*2660*/  FFMA.FTZ R38, R165, R37, R46 ;  /* 0x00000025a5267223 */ /* 0x000fe2000001002e */
[----:B------:R-:W-:Y:S01]  /*2670*/  ISETP.GE.U32.AND P6, PT, R39, 0x1000000, PT ;  /* 0x010000002700780c */ /* 0x000fe20003fc6070 */
        /* <DEDUP_REMOVED lines=10> */
.L_x_4668:
        /* <DEDUP_REMOVED lines=25> */
.L_x_4664:
        /* <DEDUP_REMOVED lines=41> */
.L_x_4670:
        /* <DEDUP_REMOVED lines=33> */
.L_x_4669:
        /* <DEDUP_REMOVED lines=18> */
[----:B------:R-:W-:Y:S01]  /*2e70*/  FMUL.FTZ R170, R170, UR6 ;  /* 0x00000006aaaa7c20 */ /* 0x000fe20008410000 */
[C---:B------:R-:W-:Y:S01]  /*2e80*/  LOP3.LUT P6, RZ, R39.reuse, 0xff00, RZ, 0xc0, !PT ;  /* 0x0000ff0027ff7812 */ /* 0x040fe200078cc0ff */
[----:B------:R-:W-:Y:S01]  /*2e90*/  FMUL.FTZ R135, R38, UR6 ;  /* 0x0000000626877c20 */ /* 0x000fe20008410000 */
[----:B------:R-:W-:-:S02]  /*2ea0*/  ISETP.GE.U32.AND P4, PT, R39, 0x1000000, PT ;  /* 0x010000002700780c */ /* 0x000fc40003f86070 */
[----:B------:R-:W-:Y:S02]  /*2eb0*/  SEL R36, R0, RZ, P5 ;  /* 0x000000ff00247207 */ /* 0x000fe40002800000 */
[----:B------:R-:W-:Y:S02]  /*2ec0*/  LOP3.LUT P5, RZ, R26, 0xff, RZ, 0xc0, !PT ;  /* 0x000000ff1aff7812 */ /* 0x000fe400078ac0ff */
[----:B------:R-:W-:Y:S02]  /*2ed0*/  LOP3.LUT P2, RZ, R39, 0xff0000, RZ, 0xc0, !PT ;  /* 0x00ff000027ff7812 */ /* 0x000fe4000784c0ff */
[----:B------:R-:W-:Y:S01]  /*2ee0*/  SEL R132, R0, RZ, P5 ;  /* 0x000000ff00847207 */ /* 0x000fe20002800000 */
[----:B------:R-:W-:Y:S01]  /*2ef0*/  FFMA.FTZ R0, R165, R37, R46 ;  /* 0x00000025a5007223 */ /* 0x000fe2000001002e */
[----:B------:R-:W-:Y:S02]  /*2f00*/  LOP3.LUT P5, RZ, R26, 0xff00, RZ, 0xc0, !PT ;  /* 0x0000ff001aff7812 */ /* 0x000fe400078ac0ff */
[----:B------:R-:W-:Y:S01]  /*2f10*/  SEL R37, R170, RZ, P6 ;  /* 0x000000ffaa257207 */ /* 0x000fe20003000000 */
[----:B------:R-:W-:Y:S01]  /*2f20*/  FMUL.FTZ R0, R0, UR6 ;  /* 0x0000000600007c20 */ /* 0x000fe20008410000 */
        /* <DEDUP_REMOVED lines=8> */
.L_x_4671:
        /* <DEDUP_REMOVED lines=31> */
[----:B------:R-:W-:-:S07]  /*31a0*/  SEL R135, R135, RZ, P5 ;  /* 0x000000ff87877207 */ /* 0x000fce0002800000 */
.L_x_4667:
[----:B------:R-:W-:Y:S01]  /*31b0*/  ISETP.NE.U32.AND P2, PT, RZ, UR4, PT ;  /* 0x00000004ff007c0c */ /* 0x000fe2000bf45070 */
[----:B------:R-:W0:Y:S03]  /*31c0*/  LDC.64 R170, c[0x0][0x468] ;  /* 0x00011a00ffaa7b82 */ /* 0x000e260000000a00 */
[----:B------:R-:W-:-:S05]  /*31d0*/  ISETP.NE.AND.EX P2, PT, RZ, UR5, PT, P2 ;  /* 0x00000005ff007c0c */ /* 0x000fca000bf45320 */
[----:B-1----:R-:W1:Y:S08]  /*31e0*/  @P1 LDC.64 R40, c[0x0][0x470] ;  /* 0x00011c00ff281b82 */ /* 0x002e700000000a00 */
        /* <DEDUP_REMOVED lines=21> */
[----:B------:R-:W-:Y:S01]  /*3340*/  LOP3.LUT P4, RZ, R27, 0xff, RZ, 0xc0, !PT ;  /* 0x000000ff1bff7812 */ /* 0x000fe2000788c0ff */
[----:B0-----:R-:W-:Y:S01]  /*3350*/  FMUL.FTZ R132, R128, UR6 ;  /* 0x0000000680847c20 */ /* 0x001fe20008410000 */
[----:B------:R-:W-:Y:S01]  /*3360*/  FFMA.FTZ R130, R165, R182, R110 ;  /* 0x000000b6a5827223 */ /* 0x000fe2000001006e */
        /* <DEDUP_REMOVED lines=8> */
[C---:B------:R-:W-:Y:S02]  /*33f0*/  LOP3.LUT P4, RZ, R222.reuse, 0xff0000, RZ, 0xc0, !PT ;  /* 0x00ff0000deff7812 */ /* 0x040fe4000788c0ff */
[C---:B------:R-:W-:Y:S02]  /*3400*/  SEL R37, R133.reuse, RZ, P6 ;  /* 0x000000ff85257207 */ /* 0x040fe40003000000 */
[----:B------:R-:W-:Y:S02]  /*3410*/  ISETP.GE.U32.AND P6, PT, R222, 0x1000000, PT ;  /* 0x01000000de00780c */ /* 0x000fe40003fc6070 */
[----:B------:R-:W-:Y:S02]  /*3420*/  SEL R133, R133, RZ, P5 ;  /* 0x000000ff85857207 */ /* 0x000fe40002800000 */
[----:B------:R-:W-:Y:S02]  /*3430*/  SEL R38, R134, RZ, P4 ;  /* 0x000000ff86267207 */ /* 0x000fe40002000000 */
[----:B------:R-:W-:-:S02]  /*3440*/  LOP3.LUT P5, RZ, R27, 0xff0000, RZ, 0xc0, !PT ;  /* 0x00ff00001bff7812 */ /* 0x000fc400078ac0ff */
[----:B------:R-:W-:Y:S02]  /*3450*/  ISETP.GE.U32.AND P4, PT, R27, 0x1000000, PT ;  /* 0x010000001b00780c */ /* 0x000fe40003f86070 */
[C---:B------:R-:W-:Y:S02]  /*3460*/  SEL R39, R135.reuse, RZ, P6 ;  /* 0x000000ff87277207 */ /* 0x040fe40003000000 */
[----:B------:R-:W-:Y:S02]  /*3470*/  SEL R134, R134, RZ, P5 ;  /* 0x000000ff86867207 */ /* 0x000fe40002800000 */
[----:B------:R-:W-:Y:S01]  /*3480*/  SEL R135, R135, RZ, P4 ;  /* 0x000000ff87877207 */ /* 0x000fe20002000000 */
[----:B------:R-:W-:Y:S06]  /*3490*/  BRA `(.L_x_4675) ;  /* 0x0000000c00287947 */ /* 0x000fec0003800000 */
.L_x_4674:
        /* <DEDUP_REMOVED lines=10> */
[----:B------:R-:W-:Y:S01]  /*3540*/  LOP3.LUT P4, RZ, R27, 0xff, RZ, 0xc0, !PT ;  /* 0x000000ff1bff7812 */ /* 0x000fe2000788c0ff */
[----:B------:R-:W-:Y:S01]  /*3550*/  FFMA.FTZ R182, R165, R182, R110 ;  /* 0x000000b6a5b67223 */ /* 0x000fe2000001006e */
[----:B------:R-:W-:Y:S01]  /*3560*/  FMUL.FTZ R178, R178, UR6 ;  /* 0x00000006b2b27c20 */ /* 0x000fe20008410000 */
[----:B------:R-:W-:Y:S01]  /*3570*/  FADD.FTZ R0, R187, -R0 ;  /* 0x80000000bb007221 */ /* 0x000fe20000010000 */
[----:B------:R-:W-:Y:S01]  /*3580*/  FMUL.FTZ R180, R180, UR6 ;  /* 0x00000006b4b47c20 */ /* 0x000fe20008410000 */
[----:B------:R-:W-:Y:S01]  /*3590*/  FMUL.FTZ R182, R182, UR6 ;  /* 0x00000006b6b67c20 */ /* 0x000fe20008410000 */
[----:B------:R-:W-:Y:S01]  /*35a0*/  LOP3.LUT P6, RZ, R222, 0xff00, RZ, 0xc0, !PT ;  /* 0x0000ff00deff7812 */ /* 0x000fe200078cc0ff */
[----:B------:R-:W-:Y:S01]  /*35b0*/  FFMA.FTZ R0, R165, R0, R111 ;  /* 0x00000000a5007223 */ /* 0x000fe2000001006f */
[----:B0-----:R-:W-:-:S02]  /*35c0*/  SEL R36, R178, RZ, P5 ;  /* 0x000000ffb2247207 */ /* 0x001fc40002800000 */
[----:B------:R-:W-:Y:S01]  /*35d0*/  SEL R132, R178, RZ, P4 ;  /* 0x000000ffb2847207 */ /* 0x000fe20002000000 */
[----:B------:R-:W-:Y:S01]  /*35e0*/  FMUL.FTZ R0, R0, UR6 ;  /* 0x0000000600007c20 */ /* 0x000fe20008410000 */
[----:B------:R-:W-:Y:S02]  /*35f0*/  LOP3.LUT P5, RZ, R27, 0xff00, RZ, 0xc0, !PT ;  /* 0x0000ff001bff7812 */ /* 0x000fe400078ac0ff */
[----:B------:R-:W-:Y:S02]  /*3600*/  LOP3.LUT P4, RZ, R222, 0xff0000, RZ, 0xc0, !PT ;  /* 0x00ff0000deff7812 */ /* 0x000fe4000788c0ff */
[C---:B------:R-:W-:Y:S02]  /*3610*/  SEL R37, R180.reuse, RZ, P6 ;  /* 0x000000ffb4257207 */ /* 0x040fe40003000000 */
[----:B------:R-:W-:Y:S02]  /*3620*/  SEL R133, R180, RZ, P5 ;  /* 0x000000ffb4857207 */ /* 0x000fe40002800000 */
[----:B------:R-:W-:-:S02]  /*3630*/  SEL R38, R182, RZ, P4 ;  /* 0x000000ffb6267207 */ /* 0x000fc40002000000 */
[----:B------:R-:W-:Y:S02]  /*3640*/  ISETP.GE.U32.AND P6, PT, R222, 0x1000000, PT ;  /* 0x01000000de00780c */ /* 0x000fe40003fc6070 */
[C---:B------:R-:W-:Y:S02]  /*3650*/  LOP3.LUT P5, RZ, R27.reuse, 0xff0000, RZ, 0xc0, !PT ;  /* 0x00ff00001bff7812 */ /* 0x040fe400078ac0ff */
[----:B------:R-:W-:Y:S02]  /*3660*/  ISETP.GE.U32.AND P4, PT, R27, 0x1000000, PT ;  /* 0x010000001b00780c */ /* 0x000fe40003f86070 */
[----:B------:R-:W-:Y:S02]  /*3670*/  SEL R134, R182, RZ, P5 ;  /* 0x000000ffb6867207 */ /* 0x000fe40002800000 */
[C---:B------:R-:W-:Y:S02]  /*3680*/  SEL R39, R0.reuse, RZ, P6 ;  /* 0x000000ff00277207 */ /* 0x040fe40003000000 */
[----:B------:R-:W-:Y:S01]  /*3690*/  SEL R135, R0, RZ, P4 ;  /* 0x000000ff00877207 */ /* 0x000fe20002000000 */
[----:B------:R-:W-:Y:S06]  /*36a0*/  BRA `(.L_x_4675) ;  /* 0x0000000800a47947 */ /* 0x000fec0003800000 */
.L_x_4673:
        /* <DEDUP_REMOVED lines=12> */
[----:B------:R-:W-:Y:S01]  /*3770*/  LOP3.LUT P4, RZ, R27, 0xff, RZ, 0xc0, !PT ;  /* 0x000000ff1bff7812 */ /* 0x000fe2000788c0ff */
[----:B0-----:R-:W-:Y:S01]  /*3780*/  FMUL.FTZ R132, R128, UR6 ;  /* 0x0000000680847c20 */ /* 0x001fe20008410000 */
[----:B------:R-:W-:Y:S01]  /*3790*/  FMUL.FTZ R130, R165, R182 ;  /* 0x000000b6a5827220 */ /* 0x000fe20000410000 */
[----:B------:R-:W-:Y:S01]  /*37a0*/  FMUL.FTZ R133, R129, UR6 ;  /* 0x0000000681857c20 */ /* 0x000fe20008410000 */
[----:B------:R-:W-:Y:S01]  /*37b0*/  LOP3.LUT P6, RZ, R222, 0xff00, RZ, 0xc0, !PT ;  /* 0x0000ff00deff7812 */ /* 0x000fe200078cc0ff */
[----:B------:R-:W-:Y:S01]  /*37c0*/  FMUL.FTZ R131, R165, R0 ;  /* 0x00000000a5837220 */ /* 0x000fe20000410000 */
        /* <DEDUP_REMOVED lines=16> */
.L_x_4676:
        /* <DEDUP_REMOVED lines=10> */
[----:B------:R-:W-:Y:S01]  /*3970*/  LOP3.LUT P4, RZ, R27, 0xff, RZ, 0xc0, !PT ;  /* 0x000000ff1bff7812 */ /* 0x000fe2000788c0ff */
[----:B------:R-:W-:Y:S01]  /*3980*/  FMUL.FTZ R182, R165, R182 ;  /* 0x000000b6a5b67220 */ /* 0x000fe20000410000 */
[----:B------:R-:W-:Y:S01]  /*3990*/  FMUL.FTZ R178, R178, UR6 ;  /* 0x00000006b2b27c20 */ /* 0x000fe20008410000 */
[----:B------:R-:W-:Y:S01]  /*39a0*/  FADD.FTZ R0, R187, -R0 ;  /* 0x80000000bb007221 */ /* 0x000fe20000010000 */
[----:B------:R-:W-:Y:S01]  /*39b0*/  FMUL.FTZ R180, R180, UR6 ;  /* 0x00000006b4b47c20 */ /* 0x000fe20008410000 */
[----:B------:R-:W-:Y:S01]  /*39c0*/  FMUL.FTZ R182, R182, UR6 ;  /* 0x00000006b6b67c20 */ /* 0x000fe20008410000 */
[----:B------:R-:W-:Y:S01]  /*39d0*/  LOP3.LUT P6, RZ, R222, 0xff00, RZ, 0xc0, !PT ;  /* 0x0000ff00deff7812 */ /* 0x000fe200078cc0ff */
[----:B------:R-:W-:Y:S01]  /*39e0*/  FMUL.FTZ R0, R165, R0 ;  /* 0x00000000a5007220 */ /* 0x000fe20000410000 */
        /* <DEDUP_REMOVED lines=15> */
.L_x_4672:
        /* <DEDUP_REMOVED lines=11> */
[----:B------:R-:W-:Y:S01]  /*3b90*/  LOP3.LUT P6, RZ, R222, 0xff, RZ, 0xc0, !PT ;  /* 0x000000ffdeff7812 */ /* 0x000fe200078cc0ff */
[C---:B------:R-:W-:Y:S01]  /*3ba0*/  FFMA.FTZ R129, R165.reuse, R180, R109 ;  /* 0x000000b4a5817223 */ /* 0x040fe2000001006d */
[C---:B------:R-:W-:Y:S01]  /*3bb0*/  FFMA.FTZ R130, R165.reuse, R183, R110 ;  /* 0x000000b7a5827223 */ /* 0x040fe2000001006e */
[----:B0-----:R-:W-:Y:S01]  /*3bc0*/  FMUL.FTZ R36, R128, UR6 ;  /* 0x0000000680247c20 */ /* 0x001fe20008410000 */
        /* <DEDUP_REMOVED lines=12> */
.L_x_4678:
        /* <DEDUP_REMOVED lines=12> */
[----:B------:R-:W-:Y:S01]  /*3d50*/  FMUL.FTZ R178, R178, UR6 ;  /* 0x00000006b2b27c20 */ /* 0x000fe20008410000 */
[----:B------:R-:W-:Y:S01]  /*3d60*/  FFMA.FTZ R0, R165, R0, R111 ;  /* 0x00000000a5007223 */ /* 0x000fe2000001006f */
[----:B------:R-:W-:Y:S01]  /*3d70*/  FMUL.FTZ R180, R180, UR6 ;  /* 0x00000006b4b47c20 */ /* 0x000fe20008410000 */
[----:B------:R-:W-:Y:S01]  /*3d80*/  FMUL.FTZ R183, R183, UR6 ;  /* 0x00000006b7b77c20 */ /* 0x000fe20008410000 */
[----:B------:R-:W-:Y:S01]  /*3d90*/  LOP3.LUT P5, RZ, R222, 0xff00, RZ, 0xc0, !PT ;  /* 0x0000ff00deff7812 */ /* 0x000fe200078ac0ff */
[----:B------:R-:W-:Y:S01]  /*3da0*/  FMUL.FTZ R0, R0, UR6 ;  /* 0x0000000600007c20 */ /* 0x000fe20008410000 */
[----:B0-----:R-:W-:-:S02]  /*3db0*/  SEL R36, R178, RZ, P6 ;  /* 0x000000ffb2247207 */ /* 0x001fc40003000000 */
[C---:B------:R-:W-:Y:S02]  /*3dc0*/  LOP3.LUT P4, RZ, R222.reuse, 0xff0000, RZ, 0xc0, !PT ;  /* 0x00ff0000deff7812 */ /* 0x040fe4000788c0ff */
[----:B------:R-:W-:Y:S02]  /*3dd0*/  ISETP.GE.U32.AND P6, PT, R222, 0x1000000, PT ;  /* 0x01000000de00780c */ /* 0x000fe40003fc6070 */
[----:B------:R-:W-:Y:S02]  /*3de0*/  SEL R37, R180, RZ, P5 ;  /* 0x000000ffb4257207 */ /* 0x000fe40002800000 */
[----:B------:R-:W-:Y:S02]  /*3df0*/  SEL R38, R183, RZ, P4 ;  /* 0x000000ffb7267207 */ /* 0x000fe40002000000 */
[----:B------:R-:W-:Y:S01]  /*3e00*/  SEL R39, R0, RZ, P6 ;  /* 0x000000ff00277207 */ /* 0x000fe20003000000 */
[----:B------:R-:W-:Y:S06]  /*3e10*/  BRA `(.L_x_4675) ;  /* 0x0000000000c87947 */ /* 0x000fec0003800000 */
.L_x_4677:
        /* <DEDUP_REMOVED lines=10> */
[----:B------:R-:W-:Y:S01]  /*3ec0*/  LOP3.LUT P6, RZ, R222, 0xff, RZ, 0xc0, !PT ;  /* 0x000000ffdeff7812 */ /* 0x000fe200078cc0ff */
[C---:B------:R-:W-:Y:S01]  /*3ed0*/  FMUL.FTZ R129, R165.reuse, R180 ;  /* 0x000000b4a5817220 */ /* 0x040fe20000410000 */
[C---:B------:R-:W-:Y:S01]  /*3ee0*/  FMUL.FTZ R130, R165.reuse, R182 ;  /* 0x000000b6a5827220 */ /* 0x040fe20000410000 */
[----:B0-----:R-:W-:Y:S01]  /*3ef0*/  FMUL.FTZ R36, R128, UR6 ;  /* 0x0000000680247c20 */ /* 0x001fe20008410000 */
        /* <DEDUP_REMOVED lines=12> */
.L_x_4679:
        /* <DEDUP_REMOVED lines=23> */
[----:B------:R-:W-:-:S07]  /*4130*/  SEL R39, R0, RZ, P6 ;  /* 0x000000ff00277207 */ /* 0x000fce0003000000 */
.L_x_4675:
        /* <DEDUP_REMOVED lines=23> */
[----:B------:R-:W-:Y:S01]  /*42b0*/  FMUL.FTZ R132, R128, UR6 ;  /* 0x0000000680847c20 */ /* 0x000fe20008410000 */
        /* <DEDUP_REMOVED lines=20> */
.L_x_4682:
        /* <DEDUP_REMOVED lines=9> */
[C---:B------:R-:W-:Y:S01]  /*4490*/  FFMA.FTZ R188, R165.reuse, R188, R113 ;  /* 0x000000bca5bc7223 */ /* 0x040fe20000010071 */
        /* <DEDUP_REMOVED lines=23> */
.L_x_4681:
        /* <DEDUP_REMOVED lines=34> */
.L_x_4684:
        /* <DEDUP_REMOVED lines=9> */
[C---:B------:R-:W-:Y:S01]  /*48c0*/  FMUL.FTZ R188, R165.reuse, R188 ;  /* 0x000000bca5bc7220 */ /* 0x040fe20000410000 */
        /* <DEDUP_REMOVED lines=23> */
.L_x_4680:
        /* <DEDUP_REMOVED lines=10> */
[----:B------:R-:W-:Y:S01]  /*4ae0*/  FFMA.FTZ R128, R165, R37, R112 ;  /* 0x00000025a5807223 */ /* 0x000fe20000010070 */
        /* <DEDUP_REMOVED lines=16> */
.L_x_4686:
        /* <DEDUP_REMOVED lines=11> */
[----:B------:R-:W-:Y:S01]  /*4ca0*/  FFMA.FTZ R189, R165, R189, R114 ;  /* 0x000000bda5bd7223 */ /* 0x000fe20000010072 */
        /* <DEDUP_REMOVED lines=13> */
.L_x_4685:
        /* <DEDUP_REMOVED lines=9> */
[----:B------:R-:W-:Y:S01]  /*4e10*/  FMUL.FTZ R128, R165, R128 ;  /* 0x00000080a5807220 */ /* 0x000fe20000410000 */
        /* <DEDUP_REMOVED lines=16> */
.L_x_4687:
        /* <DEDUP_REMOVED lines=23> */
[----:B------:R-:W-:-:S07]  /*5090*/  SEL R39, R190, RZ, P6 ;  /* 0x000000ffbe277207 */ /* 0x000fce0003000000 */
.L_x_4683:
        /* <DEDUP_REMOVED lines=44> */
.L_x_4690:
        /* <DEDUP_REMOVED lines=33> */
.L_x_4689:
        /* <DEDUP_REMOVED lines=34> */
.L_x_4692:
        /* <DEDUP_REMOVED lines=11> */
[C---:B------:R-:W-:Y:S01]  /*5840*/  FMUL.FTZ R194, R165.reuse, R194 ;  /* 0x000000c2a5c27220 */ /* 0x040fe20000410000 */
        /* <DEDUP_REMOVED lines=21> */
.L_x_4688:
        /* <DEDUP_REMOVED lines=27> */
.L_x_4694:
        /* <DEDUP_REMOVED lines=25> */
.L_x_4693:
        /* <DEDUP_REMOVED lines=26> */
.L_x_4695:
        /* <DEDUP_REMOVED lines=24> */
.L_x_4691:
        /* <DEDUP_REMOVED lines=44> */
.L_x_4698:
        /* <DEDUP_REMOVED lines=22> */
[----:B------:R-:W-:Y:S02]  /*6420*/  LOP3.LUT P4, RZ, R145, 0xff0000, RZ, 0xc0, !PT ;  /* 0x00ff000091ff7812 */ /* 0x000fe4000788c0ff */
[C---:B------:R-:W-:Y:S02]  /*6430*/  SEL R133, R0.reuse, RZ, P5 ;  /* 0x000000ff00857207 */ /* 0x040fe40002800000 */
[----:B------:R-:W-:Y:S02]  /*6440*/  SEL R37, R0, RZ, P6 ;  /* 0x000000ff00257207 */ /* 0x000fe40003000000 */
[----:B------:R-:W-:-:S02]  /*6450*/  LOP3.LUT P5, RZ, R163, 0xff0000, RZ, 0xc0, !PT ;  /* 0x00ff0000a3ff7812 */ /* 0x000fc400078ac0ff */
[----:B------:R-:W-:Y:S02]  /*6460*/  SEL R38, R39, RZ, P4 ;  /* 0x000000ff27267207 */ /* 0x000fe40002000000 */
[----:B------:R-:W-:Y:S02]  /*6470*/  ISETP.GE.U32.AND P6, PT, R145, 0x1000000, PT ;  /* 0x010000009100780c */ /* 0x000fe40003fc6070 */
[----:B------:R-:W-:Y:S02]  /*6480*/  ISETP.GE.U32.AND P4, PT, R163, 0x1000000, PT ;  /* 0x01000000a300780c */ /* 0x000fe40003f86070 */
[----:B------:R-:W-:Y:S02]  /*6490*/  SEL R134, R39, RZ, P5 ;  /* 0x000000ff27867207 */ /* 0x000fe40002800000 */
[C---:B------:R-:W-:Y:S02]  /*64a0*/  SEL R39, R40.reuse, RZ, P6 ;  /* 0x000000ff28277207 */ /* 0x040fe40003000000 */
[----:B------:R-:W-:Y:S01]  /*64b0*/  SEL R135, R40, RZ, P4 ;  /* 0x000000ff28877207 */ /* 0x000fe20002000000 */
[----:B------:R-:W-:Y:S06]  /*64c0*/  BRA `(.L_x_4699) ;  /* 0x0000000800a47947 */ /* 0x000fec0003800000 */
.L_x_4697:
        /* <DEDUP_REMOVED lines=34> */
.L_x_4700:
        /* <DEDUP_REMOVED lines=9> */
[----:B------:R-:W-:Y:S01]  /*6780*/  FMUL.FTZ R0, R165, R0 ;  /* 0x00000000a5007220 */ /* 0x000fe20000410000 */
[----:B------:R-:W-:Y:S01]  /*6790*/  LOP3.LUT P5, RZ, R145, 0xff, RZ, 0xc0, !PT ;  /* 0x000000ff91ff7812 */ /* 0x000fe200078ac0ff */
[----:B------:R-:W-:Y:S01]  /*67a0*/  FMUL.FTZ R150, R165, R150 ;  /* 0x00000096a5967220 */ /* 0x000fe20000410000 */
[----:B------:R-:W-:Y:S01]  /*67b0*/  FMUL.FTZ R148, R148, UR6 ;  /* 0x0000000694947c20 */ /* 0x000fe20008410000 */
[----:B------:R-:W-:Y:S01]  /*67c0*/  LOP3.LUT P4, RZ, R163, 0xff, RZ, 0xc0, !PT ;  /* 0x000000ffa3ff7812 */ /* 0x000fe2000788c0ff */
[----:B------:R-:W-:Y:S01]  /*67d0*/  FMUL.FTZ R0, R0, UR6 ;  /* 0x0000000600007c20 */ /* 0x000fe20008410000 */
[----:B------:R-:W-:Y:S01]  /*67e0*/  LOP3.LUT P6, RZ, R145, 0xff00, RZ, 0xc0, !PT ;  /* 0x0000ff0091ff7812 */ /* 0x000fe200078cc0ff */
[----:B------:R-:W-:Y:S01]  /*67f0*/  FMUL.FTZ R150, R150, UR6 ;  /* 0x0000000696967c20 */ /* 0x000fe20008410000 */
[C---:B------:R-:W-:Y:S01]  /*6800*/  SEL R36, R148.reuse, RZ, P5 ;  /* 0x000000ff94247207 */ /* 0x040fe20002800000 */
[----:B------:R-:W-:Y:S01]  /*6810*/  FMUL.FTZ R39, R165, R38 ;  /* 0x00000026a5277220 */ /* 0x000fe20000410000 */
[----:B------:R-:W-:-:S02]  /*6820*/  SEL R132, R148, RZ, P4 ;  /* 0x000000ff94847207 */ /* 0x000fc40002000000 */
[----:B------:R-:W-:Y:S01]  /*6830*/  LOP3.LUT P5, RZ, R163, 0xff00, RZ, 0xc0, !PT ;  /* 0x0000ff00a3ff7812 */ /* 0x000fe200078ac0ff */
[----:B------:R-:W-:Y:S01]  /*6840*/  FMUL.FTZ R135, R39, UR6 ;  /* 0x0000000627877c20 */ /* 0x000fe20008410000 */
[C---:B------:R-:W-:Y:S02]  /*6850*/  LOP3.LUT P4, RZ, R145.reuse, 0xff0000, RZ, 0xc0, !PT ;  /* 0x00ff000091ff7812 */ /* 0x040fe4000788c0ff */
[C---:B------:R-:W-:Y:S02]  /*6860*/  SEL R37, R0.reuse, RZ, P6 ;  /* 0x000000ff00257207 */ /* 0x040fe40003000000 */
[----:B------:R-:W-:Y:S02]  /*6870*/  ISETP.GE.U32.AND P6, PT, R145, 0x1000000, PT ;  /* 0x010000009100780c */ /* 0x000fe40003fc6070 */
[----:B------:R-:W-:Y:S02]  /*6880*/  SEL R133, R0, RZ, P5 ;  /* 0x000000ff00857207 */ /* 0x000fe40002800000 */
[----:B------:R-:W-:-:S02]  /*6890*/  SEL R38, R150, RZ, P4 ;  /* 0x000000ff96267207 */ /* 0x000fc40002000000 */
[C---:B------:R-:W-:Y:S02]  /*68a0*/  LOP3.LUT P5, RZ, R163.reuse, 0xff0000, RZ, 0xc0, !PT ;  /* 0x00ff0000a3ff7812 */ /* 0x040fe400078ac0ff */
[----:B------:R-:W-:Y:S02]  /*68b0*/  ISETP.GE.U32.AND P4, PT, R163, 0x1000000, PT ;  /* 0x01000000a300780c */ /* 0x000fe40003f86070 */
[C---:B------:R-:W-:Y:S02]  /*68c0*/  SEL R39, R135.reuse, RZ, P6 ;  /* 0x000000ff87277207 */ /* 0x040fe40003000000 */
[----:B------:R-:W-:Y:S02]  /*68d0*/  SEL R134, R150, RZ, P5 ;  /* 0x000000ff96867207 */ /* 0x000fe40002800000 */
[----:B------:R-:W-:Y:S01]  /*68e0*/  SEL R135, R135, RZ, P4 ;  /* 0x000000ff87877207 */ /* 0x000fe20002000000 */
[----:B------:R-:W-:Y:S06]  /*68f0*/  BRA `(.L_x_4699) ;  /* 0x0000000400987947 */ /* 0x000fec0003800000 */
.L_x_4696:
        /* <DEDUP_REMOVED lines=27> */
.L_x_4702:
        /* <DEDUP_REMOVED lines=9> */
[----:B------:R-:W-:Y:S01]  /*6b40*/  FFMA.FTZ R39, R165, R39, R122 ;  /* 0x00000027a5277223 */ /* 0x000fe2000001007a */
[----:B------:R-:W-:Y:S01]  /*6b50*/  LOP3.LUT P6, RZ, R145, 0xff, RZ, 0xc0, !PT ;  /* 0x000000ff91ff7812 */ /* 0x000fe200078cc0ff */
[----:B------:R-:W-:Y:S01]  /*6b60*/  FFMA.FTZ R0, R165, R0, R121 ;  /* 0x00000000a5007223 */ /* 0x000fe20000010079 */
        /* <DEDUP_REMOVED lines=8> */
[----:B------:R-:W-:Y:S02]  /*6bf0*/  ISETP.GE.U32.AND P6, PT, R145, 0x1000000, PT ;  /* 0x010000009100780c */ /* 0x000fe40003fc6070 */
[----:B------:R-:W-:Y:S02]  /*6c00*/  SEL R38, R39, RZ, P4 ;  /* 0x000000ff27267207 */ /* 0x000fe40002000000 */
[----:B------:R-:W-:Y:S02]  /*6c10*/  SEL R37, R0, RZ, P5 ;  /* 0x000000ff00257207 */ /* 0x000fe40002800000 */
[----:B------:R-:W-:Y:S01]  /*6c20*/  SEL R39, R40, RZ, P6 ;  /* 0x000000ff28277207 */ /* 0x000fe20003000000 */
[----:B------:R-:W-:Y:S06]  /*6c30*/  BRA `(.L_x_4699) ;  /* 0x0000000000c87947 */ /* 0x000fec0003800000 */
.L_x_4701:
        /* <DEDUP_REMOVED lines=26> */
.L_x_4703:
        /* <DEDUP_REMOVED lines=24> */
.L_x_4699:
        /* <DEDUP_REMOVED lines=44> */
.L_x_4706:
        /* <DEDUP_REMOVED lines=26> */
[C---:B------:R-:W-:Y:S02]  /*73c0*/  SEL R38, R39.reuse, RZ, P4 ;  /* 0x000000ff27267207 */ /* 0x040fe40002000000 */
[----:B------:R-:W-:Y:S02]  /*73d0*/  ISETP.GE.U32.AND P6, PT, R144, 0x1000000, PT ;  /* 0x010000009000780c */ /* 0x000fe40003fc6070 */
[----:B------:R-:W-:Y:S02]  /*73e0*/  ISETP.GE.U32.AND P4, PT, R34, 0x1000000, PT ;  /* 0x010000002200780c */ /* 0x000fe40003f86070 */
[----:B------:R-:W-:Y:S02]  /*73f0*/  SEL R134, R39, RZ, P5 ;  /* 0x000000ff27867207 */ /* 0x000fe40002800000 */
[C---:B------:R-:W-:Y:S02]  /*7400*/  SEL R39, R208.reuse, RZ, P6 ;  /* 0x000000ffd0277207 */ /* 0x040fe40003000000 */
[----:B------:R-:W-:Y:S01]  /*7410*/  SEL R135, R208, RZ, P4 ;  /* 0x000000ffd0877207 */ /* 0x000fe20002000000 */
[----:B------:R-:W-:Y:S06]  /*7420*/  BRA `(.L_x_4707) ;  /* 0x0000000800a47947 */ /* 0x000fec0003800000 */
.L_x_4705:
        /* <DEDUP_REMOVED lines=34> */
.L_x_4708:
        /* <DEDUP_REMOVED lines=33> */
.L_x_4704:
        /* <DEDUP_REMOVED lines=27> */
.L_x_4710:
        /* <DEDUP_REMOVED lines=9> */
[C---:B------:R-:W-:Y:S01]  /*7aa0*/  LOP3.LUT P6, RZ, R144.reuse, 0xff, RZ, 0xc0, !PT ;  /* 0x000000ff90ff7812 */ /* 0x040fe200078cc0ff */
[C---:B------:R-:W-:Y:S01]  /*7ab0*/  FFMA.FTZ R39, R165.reuse, R39, R138 ;  /* 0x00000027a5277223 */ /* 0x040fe2000001008a */
        /* <DEDUP_REMOVED lines=14> */
.L_x_4709:
        /* <DEDUP_REMOVED lines=26> */
.L_x_4711:
        /* <DEDUP_REMOVED lines=24> */
.L_x_4707:
        /* <DEDUP_REMOVED lines=13> */
.L_x_4662:
[----:B------:R-:W-:Y:S02]  /*7f90*/  MOV R65, R24 ;  /* 0x0000001800417202 */ /* 0x000fe40000000f00 */
[----:B------:R-:W-:Y:S02]  /*7fa0*/  MOV R24, R21 ;  /* 0x0000001500187202 */ /* 0x000fe40000000f00 */
[----:B------:R-:W-:Y:S02]  /*7fb0*/  MOV R21, R16 ;  /* 0x0000001000157202 */ /* 0x000fe40000000f00 */
[----:B------:R-:W-:Y:S02]  /*7fc0*/  MOV R66, R23 ;  /* 0x0000001700427202 */ /* 0x000fe40000000f00 */
[----:B------:R-:W-:Y:S02]  /*7fd0*/  MOV R16, R9 ;  /* 0x0000000900107202 */ /* 0x000fe40000000f00 */
[----:B------:R-:W-:Y:S01]  /*7fe0*/  MOV R23, R10 ;  /* 0x0000000a00177202 */ /* 0x000fe20000000f00 */
[----:B------:R0:W5:Y:S01]  /*7ff0*/  LDL.LU R9, [R1] ;  /* 0x0000000001097983 */ /* 0x0001620000300800 */
[----:B------:R-:W-:-:S02]  /*8000*/  MOV R62, R11 ;  /* 0x0000000b003e7202 */ /* 0x000fc40000000f00 */
[----:B------:R-:W-:Y:S01]  /*8010*/  MOV R64, R25 ;  /* 0x0000001900407202 */ /* 0x000fe20000000f00 */
[----:B------:R0:W5:Y:S01]  /*8020*/  LDL.LU R10, [R1+0x4] ;  /* 0x00000400010a7983 */ /* 0x0001620000300800 */
[----:B------:R-:W-:Y:S02]  /*8030*/  MOV R60, R13 ;  /* 0x0000000d003c7202 */ /* 0x000fe40000000f00 */
[----:B------:R-:W-:Y:S01]  /*8040*/  MOV R25, R20 ;  /* 0x0000001400197202 */ /* 0x000fe20000000f00 */
[----:B------:R0:W5:Y:S01]  /*8050*/  LDL.LU R11, [R1+0x8] ;  /* 0x00000800010b7983 */ /* 0x0001620000300800 */
        /* <DEDUP_REMOVED lines=62> */
[----:B0-----:R-:W-:-:S07]  /*8440*/  MOV R35, R160 ;  /* 0x000000a000237202 */ /* 0x001fce0000000f00 */
.L_x_4661:
[----:B------:R-:W-:Y:S05]  /*8450*/  BSYNC B0 ;  /* 0x0000000000007941 */ /* 0x000fea0003800000 */
.L_x_4660:
        /* <DEDUP_REMOVED lines=24> */
[----:B------:R-:W2:Y:S04]  /*85e0*/  LDS R36, [R2+0x400] ;  /* 0x0004000002247984 */ /* 0x000ea80000000800 */
        /* <DEDUP_REMOVED lines=10> */
[----:B---3--:R-:W-:-:S03]  /*8690*/  FADD.FTZ R3, R3, R60 ;  /* 0x0000003c03037221 */ /* 0x008fc60000010000 */
[----:B------:R-:W3:Y:S01]  /*86a0*/  LDS R61, [R2+0x1a00] ;  /* 0x001a0000023d7984 */ /* 0x000ee20000000800 */
[----:B----4-:R-:W-:-:S03]  /*86b0*/  FADD.FTZ R62, R81, R62 ;  /* 0x0000003e513e7221 */ /* 0x010fc60000010000 */
[----:B------:R-:W4:Y:S01]  /*86c0*/  LDS R63, [R2+0x1c00] ;  /* 0x001c0000023f7984 */ /* 0x000f220000000800 */
[----:B--2---:R-:W-:-:S03]  /*86d0*/  FADD.FTZ R36, RZ, R36 ;  /* 0x00000024ff247221 */ /* 0x004fc60000010000 */
        /* <DEDUP_REMOVED lines=17> */
[----:B---3--:R-:W-:Y:S01]  /*87f0*/  FADD.FTZ R61, R62, R61 ;  /* 0x0000003d3e3d7221 */ /* 0x008fe20000010000 */
[----:B------:R-:W-:Y:S01]  /*8800*/  BAR.SYNC.DEFER_BLOCKING 0x0 ;  /* 0x0000000000007b1d */ /* 0x000fe20000010000 */
[----:B----4-:R-:W-:Y:S01]  /*8810*/  FADD.FTZ R36, R36, R63 ;  /* 0x0000003f24247221 */ /* 0x010fe20000010000 */
        /* <DEDUP_REMOVED lines=29> */
[----:B-1----:R-:W-:Y:S01]  /*89f0*/  FADD.FTZ R20, RZ, R20 ;  /* 0x00000014ff147221 */ /* 0x002fe20000010000 */
[----:B--2---:R-:W-:Y:S02]  /*8a00*/  FADD.FTZ R24, R77, R24 ;  /* 0x000000184d187221 */ /* 0x004fe40000010000 */
[----:B------:R-:W1:Y:S01]  /*8a10*/  LDS R75, [R2] ;  /* 0x00000000024b7984 */ /* 0x000e620000000800 */
[----:B---3--:R-:W-:-:S03]  /*8a20*/  FADD.FTZ R16, RZ, R16 ;  /* 0x00000010ff107221 */ /* 0x008fc60000010000 */
[----:B------:R-:W2:Y:S01]  /*8a30*/  LDS R64, [R2+0xc00] ;  /* 0x000c000002407984 */ /* 0x000ea20000000800 */
[----:B----4-:R-:W-:-:S03]  /*8a40*/  FADD.FTZ R12, RZ, R12 ;  /* 0x0000000cff0c7221 */ /* 0x010fc60000010000 */
[----:B------:R-:W3:Y:S01]  /*8a50*/  LDS R21, [R2+0x1800] ;  /* 0x0018000002157984 */ /* 0x000ee20000000800 */
        /* <DEDUP_REMOVED lines=12> */
[----:B0-----:R-:W-:-:S03]  /*8b20*/  FADD.FTZ R15, R15, R18 ;  /* 0x000000120f0f7221 */ /* 0x001fc60000010000 */
[----:B------:R-:W0:Y:S04]  /*8b30*/  LDS R19, [R2+0x2c00] ;  /* 0x002c000002137984 */ /* 0x000e280000000800 */
[----:B------:R-:W0:Y:S01]  /*8b40*/  LDS R18, [R2+0x2400] ;  /* 0x0024000002127984 */ /* 0x000e220000000800 */
[----:B-1----:R-:W-:-:S03]  /*8b50*/  FADD.FTZ R75, RZ, R75 ;  /* 0x0000004bff4b7221 */ /* 0x002fc60000010000 */
[----:B------:R-:W1:Y:S01]  /*8b60*/  LDS R24, [R2+0x2e00] ;  /* 0x002e000002187984 */ /* 0x000e620000000800 */
[----:B--2---:R-:W-:Y:S01]  /*8b70*/  FADD.FTZ R64, R75, R64 ;  /* 0x000000404b407221 */ /* 0x004fe20000010000 */
[----:B------:R-:W-:Y:S03]  /*8b80*/  BAR.SYNC.DEFER_BLOCKING 0x0 ;  /* 0x0000000000007b1d */ /* 0x000fe60000010000 */
        /* <DEDUP_REMOVED lines=11> */
[----:B------:R-:W-:-:S03]  /*8c40*/  FADD.FTZ R21, R21, R18 ;  /* 0x0000001215157221 */ /* 0x000fc60000010000 */
[----:B------:R-:W-:Y:S01]  /*8c50*/  STS.128 [R80+0x600], R248 ;  /* 0x000600f850007388 */ /* 0x000fe20000000c00 */
[----:B-1----:R-:W-:-:S03]  /*8c60*/  FADD.FTZ R13, R13, R24 ;  /* 0x000000180d0d7221 */ /* 0x002fc60000010000 */
[----:B-----5:R-:W-:Y:S04]  /*8c70*/  STS.128 [R80+0x800], R8 ;  /* 0x0008000850007388 */ /* 0x020fe80000000c00 */
        /* <DEDUP_REMOVED lines=66> */
[----:B------:R-:W0:Y:S02]  /*90a0*/  LDS R6, [R2+0x2400] ;  /* 0x0024000002067984 */ /* 0x000e240000000800 */
[----:B------:R-:W-:Y:S02]  /*90b0*/  IADD3.X R11, PT, PT, RZ, RZ, RZ, P0, !PT ;  /* 0x000000ffff0b7210 */ /* 0x000fe400007fe4ff */
[----:B------:R-:W0:Y:S02]  /*90c0*/  LDS R4, [R2+0x1a00] ;  /* 0x001a000002047984 */ /* 0x000e240000000800 */
[----:B------:R-:W-:-:S02]  /*90d0*/  SHF.L.U64.HI R11, R10, 0x2, R11 ;  /* 0x000000020a0b7819 */ /* 0x000fc4000001020b */
[----:B------:R-:W0:Y:S01]  /*90e0*/  LDS R5, [R2+0x2600] ;  /* 0x0026000002057984 */ /* 0x000e220000000800 */
[----:B------:R-:W-:-:S03]  /*90f0*/  SHF.L.U32 R10, R10, 0x2, RZ ;  /* 0x000000020a0a7819 */ /* 0x000fc600000006ff */
[----:B------:R-:W0:Y:S01]  /*9100*/  LDS R12, [R2+0x400] ;  /* 0x00040000020c7984 */ /* 0x000e220000000800 */
[----:B------:R-:W-:-:S03]  /*9110*/  IADD3 R8, P2, PT, R10, UR22, RZ ;  /* 0x000000160a087c10 */ /* 0x000fc6000ff5e0ff */
[----:B------:R-:W0:Y:S01]  /*9120*/  LDS R31, [R2+0x1000] ;  /* 0x00100000021f7984 */ /* 0x000e220000000800 */
[----:B------:R-:W-:Y:S01]  /*9130*/  IADD3.X R9, PT, PT, R11, UR23, RZ, P2, !PT ;  /* 0x000000170b097c10 */ /* 0x000fe200097fe4ff */
[----:B-1----:R-:W-:Y:S02]  /*9140*/  FADD.FTZ R50, RZ, R50 ;  /* 0x00000032ff327221 */ /* 0x002fe40000010000 */
[----:B------:R-:W1:Y:S02]  /*9150*/  LDS R0, [R2+0x600] ;  /* 0x0006000002007984 */ /* 0x000e640000000800 */
[----:B--2---:R-:W-:Y:S02]  /*9160*/  FADD.FTZ R50, R50, R53 ;  /* 0x0000003532327221 */ /* 0x004fe40000010000 */
[----:B------:R-:W2:Y:S01]  /*9170*/  LDS R45, [R2+0x1c00] ;  /* 0x001c0000022d7984 */ /* 0x000ea20000000800 */
[----:B---3--:R-:W-:-:S03]  /*9180*/  FADD.FTZ R52, RZ, R52 ;  /* 0x00000034ff347221 */ /* 0x008fc60000010000 */
[----:B------:R-:W3:Y:S01]  /*9190*/  LDS R33, [R2+0x1200] ;  /* 0x0012000002217984 */ /* 0x000ee20000000800 */
[----:B----4-:R-:W-:-:S03]  /*91a0*/  FADD.FTZ R43, R50, R43 ;  /* 0x0000002b322b7221 */ /* 0x010fc60000010000 */
[----:B------:R-:W4:Y:S01]  /*91b0*/  LDS R14, [R2+0x800] ;  /* 0x00080000020e7984 */ /* 0x000f220000000800 */
[----:B0-----:R-:W-:-:S03]  /*91c0*/  FADD.FTZ R41, R52, R41 ;  /* 0x0000002934297221 */ /* 0x001fc60000010000 */
[----:B------:R-:W0:Y:S01]  /*91d0*/  LDS R63, [R2+0x2800] ;  /* 0x00280000023f7984 */ /* 0x000e220000000800 */
[----:B------:R-:W-:-:S03]  /*91e0*/  FADD.FTZ R57, R43, R6 ;  /* 0x000000062b397221 */ /* 0x000fc60000010000 */
[----:B------:R-:W0:Y:S01]  /*91f0*/  LDS R35, [R2+0x1400] ;  /* 0x0014000002237984 */ /* 0x000e220000000800 */
[----:B------:R-:W-:Y:S01]  /*9200*/  IADD3 R6, P1, PT, R10, UR16, RZ ;  /* 0x000000100a067c10 */ /* 0x000fe2000ff3e0ff */
[----:B------:R-:W-:Y:S02]  /*9210*/  FADD.FTZ R4, R41, R4 ;  /* 0x0000000429047221 */ /* 0x000fe40000010000 */
[----:B------:R-:W0:Y:S01]  /*9220*/  LDS R43, [R2+0x1e00] ;  /* 0x001e0000022b7984 */ /* 0x000e220000000800 */
[----:B------:R-:W-:Y:S01]  /*9230*/  IADD3.X R7, PT, PT, R11, UR17, RZ, P1, !PT ;  /* 0x000000110b077c10 */ /* 0x000fe20008ffe4ff */
[----:B------:R-:W-:Y:S02]  /*9240*/  FADD.FTZ R59, R4, R5 ;  /* 0x00000005043b7221 */ /* 0x000fe40000010000 */
[----:B------:R-:W0:Y:S01]  /*9250*/  LDS R16, [R2+0xa00] ;  /* 0x000a000002107984 */ /* 0x000e220000000800 */
[----:B------:R-:W-:Y:S01]  /*9260*/  IADD3 R4, P0, PT, R10, UR18, RZ ;  /* 0x000000120a047c10 */ /* 0x000fe2000ff1e0ff */
[----:B------:R-:W-:-:S02]  /*9270*/  FADD.FTZ R12, RZ, R12 ;  /* 0x0000000cff0c7221 */ /* 0x000fc40000010000 */
[----:B------:R-:W0:Y:S01]  /*9280*/  LDS R65, [R2+0x2a00] ;  /* 0x002a000002417984 */ /* 0x000e220000000800 */
[----:B------:R-:W-:Y:S02]  /*9290*/  IADD3 R10, P3, PT, R10, UR20, RZ ;  /* 0x000000140a0a7c10 */ /* 0x000fe4000ff7e0ff */
[C---:B------:R-:W-:Y:S01]  /*92a0*/  IADD3.X R5, PT, PT, R11.reuse, UR19, RZ, P0, !PT ;  /* 0x000000130b057c10 */ /* 0x040fe200087fe4ff */
[----:B------:R-:W0:Y:S01]  /*92b0*/  LDS R53, [R2+0x2000] ;  /* 0x0020000002357984 */ /* 0x000e220000000800 */
[----:B------:R-:W-:Y:S01]  /*92c0*/  FADD.FTZ R12, R12, R31 ;  /* 0x0000001f0c0c7221 */ /* 0x000fe20000010000 */
[----:B------:R-:W-:Y:S02]  /*92d0*/  IADD3.X R11, PT, PT, R11, UR21, RZ, P3, !PT ;  /* 0x000000150b0b7c10 */ /* 0x000fe40009ffe4ff */
        /* <DEDUP_REMOVED lines=11> */
[----:B------:R-:W-:-:S03]  /*9390*/  FADD.FTZ R14, R14, R35 ;  /* 0x000000230e0e7221 */ /* 0x000fc60000010000 */
        /* <DEDUP_REMOVED lines=31> */
.L_x_4663:
        /* <DEDUP_REMOVED lines=8> */
.L_x_4714:
[----:B------:R-:W-:Y:S05]  /*9610*/  BSYNC B2 ;  /* 0x0000000000027941 */ /* 0x000fea0003800000 */
.L_x_4713:
        /* <DEDUP_REMOVED lines=8> */
.L_x_4715:
[----:B------:R-:W-:Y:S01]  /*96a0*/  HFMA2 R32, -RZ, RZ, 0, 1.1920928955078125e-07 ;  /* 0x00000002ff207431 */ /* 0x000fe200000001ff */
[----:B------:R-:W-:Y:S01]  /*96b0*/  MOV R33, R41 ;  /* 0x0000002900217202 */ /* 0x000fe20000000f00 */
[----:B------:R-:W-:-:S07]  /*96c0*/  FADD.FTZ R42, R42, R147 ;  /* 0x000000932a2a7221 */ /* 0x000fce0000010000 */
[----:B------:R-:W-:Y:S05]  /*96d0*/  WARPSYNC.COLLECTIVE R30, `(.L_x_4716) ;  /* 0x000000001e087348 */ /* 0x000fea0003c00000 */
[----:B------:R0:W1:Y:S02]  /*96e0*/  SHFL.BFLY P4, R147, R33, R32, R31 ;  /* 0x0c00002021937389 */ /* 0x000064000008001f */
[----:B01----:R-:W-:Y:S05]  /*96f0*/  ENDCOLLECTIVE ;  /* 0x000000000000791b */ /* 0x003fea0003800000 */
.L_x_4716:
[----:B------:R-:W-:Y:S01]  /*9700*/  MOV R33, R42 ;  /* 0x0000002a00217202 */ /* 0x000fe20000000f00 */
[----:B------:R-:W-:-:S07]  /*9710*/  FADD.FTZ R41, R41, R147 ;  /* 0x0000009329297221 */ /* 0x000fce0000010000 */
[----:B------:R-:W-:Y:S05]  /*9720*/  WARPSYNC.COLLECTIVE R30, `(.L_x_4717) ;  /* 0x000000001e087348 */ /* 0x000fea0003c00000 */
[----:B------:R0:W1:Y:S02]  /*9730*/  SHFL.BFLY P4, R147, R33, R32, R31 ;  /* 0x0c00002021937389 */ /* 0x000064000008001f */
[----:B01----:R-:W-:Y:S05]  /*9740*/  ENDCOLLECTIVE ;  /* 0x000000000000791b */ /* 0x003fea0003800000 */
.L_x_4717:
[----:B------:R-:W-:Y:S01]  /*9750*/  HFMA2 R32, -RZ, RZ, 0, 2.384185791015625e-07 ;  /* 0x00000004ff207431 */ /* 0x000fe200000001ff */
[----:B------:R-:W-:Y:S01]  /*9760*/  MOV R33, R41 ;  /* 0x0000002900217202 */ /* 0x000fe20000000f00 */
[----:B------:R-:W-:-:S07]  /*9770*/  FADD.FTZ R42, R42, R147 ;  /* 0x000000932a2a7221 */ /* 0x000fce0000010000 */
[----:B------:R-:W-:Y:S05]  /*9780*/  WARPSYNC.COLLECTIVE R30, `(.L_x_4718) ;  /* 0x000000001e087348 */ /* 0x000fea0003c00000 */
[----:B------:R0:W1:Y:S02]  /*9790*/  SHFL.BFLY P4, R147, R33, R32, R31 ;  /* 0x0c00002021937389 */ /* 0x000064000008001f */
[----:B01----:R-:W-:Y:S05]  /*97a0*/  ENDCOLLECTIVE ;  /* 0x000000000000791b */ /* 0x003fea0003800000 */
.L_x_4718:
[----:B------:R-:W-:Y:S01]  /*97b0*/  MOV R33, R42 ;  /* 0x0000002a00217202 */ /* 0x000fe20000000f00 */
[----:B------:R-:W-:-:S07]  /*97c0*/  FADD.FTZ R41, R41, R147 ;  /* 0x0000009329297221 */ /* 0x000fce0000010000 */
[----:B------:R-:W-:Y:S05]  /*97d0*/  WARPSYNC.COLLECTIVE R30, `(.L_x_4719) ;  /* 0x000000001e087348 */ /* 0x000fea0003c00000 */
[----:B------:R0:W1:Y:S02]  /*97e0*/  SHFL.BFLY P4, R147, R33, R32, R31 ;  /* 0x0c00002021937389 */ /* 0x000064000008001f */
[----:B01----:R-:W-:Y:S05]  /*97f0*/  ENDCOLLECTIVE ;  /* 0x000000000000791b */ /* 0x003fea0003800000 */
.L_x_4719:
[----:B------:R-:W-:Y:S01]  /*9800*/  HFMA2 R32, -RZ, RZ, 0, 4.76837158203125e-07 ;  /* 0x00000008ff207431 */ /* 0x000fe200000001ff */
[----:B------:R-:W-:Y:S01]  /*9810*/  MOV R33, R41 ;  /* 0x0000002900217202 */ /* 0x000fe20000000f00 */
[----:B------:R-:W-:-:S07]  /*9820*/  FADD.FTZ R42, R42, R147 ;  /* 0x000000932a2a7221 */ /* 0x000fce0000010000 */
[----:B------:R-:W-:Y:S05]  /*9830*/  WARPSYNC.COLLECTIVE R30, `(.L_x_4720) ;  /* 0x000000001e087348 */ /* 0x000fea0003c00000 */
[----:B------:R0:W1:Y:S02]  /*9840*/  SHFL.BFLY P4, R147, R33, R32, R31 ;  /* 0x0c00002021937389 */ /* 0x000064000008001f */
[----:B01----:R-:W-:Y:S05]  /*9850*/  ENDCOLLECTIVE ;  /* 0x000000000000791b */ /* 0x003fea0003800000 */
.L_x_4720:
[----:B------:R-:W-:Y:S01]  /*9860*/  MOV R33, R42 ;  /* 0x0000002a00217202 */ /* 0x000fe20000000f00 */
[----:B------:R-:W-:-:S07]  /*9870*/  FADD.FTZ R41, R41, R147 ;  /* 0x0000009329297221 */ /* 0x000fce0000010000 */
[----:B------:R-:W-:Y:S05]  /*9880*/  WARPSYNC.COLLECTIVE R30, `(.L_x_4721) ;  /* 0x000000001e087348 */ /* 0x000fea0003c00000 */
[----:B------:R0:W1:Y:S02]  /*9890*/  SHFL.BFLY P4, R147, R33, R32, R31 ;  /* 0x0c00002021937389 */ /* 0x000064000008001f */
[----:B01----:R-:W-:Y:S05]  /*98a0*/  ENDCOLLECTIVE ;  /* 0x000000000000791b */ /* 0x003fea0003800000 */
.L_x_4721:
[----:B------:R-:W-:Y:S01]  /*98b0*/  HFMA2 R32, -RZ, RZ, 0, 9.5367431640625e-07 ;  /* 0x00000010ff207431 */ /* 0x000fe200000001ff */
[----:B------:R-:W-:Y:S01]  /*98c0*/  MOV R33, R41 ;  /* 0x0000002900217202 */ /* 0x000fe20000000f00 */
[----:B------:R-:W-:-:S07]  /*98d0*/  FADD.FTZ R42, R42, R147 ;  /* 0x000000932a2a7221 */ /* 0x000fce0000010000 */
[----:B------:R-:W-:Y:S05]  /*98e0*/  WARPSYNC.COLLECTIVE R30, `(.L_x_4722) ;  /* 0x000000001e087348 */ /* 0x000fea0003c00000 */
[----:B------:R0:W1:Y:S02]  /*98f0*/  SHFL.BFLY P4, R147, R33, R32, R31 ;  /* 0x0c00002021937389 */ /* 0x000064000008001f */
[----:B01----:R-:W-:Y:S05]  /*9900*/  ENDCOLLECTIVE ;  /* 0x000000000000791b */ /* 0x003fea0003800000 */
.L_x_4722:
[----:B------:R-:W-:Y:S02]  /*9910*/  MOV R33, R42 ;  /* 0x0000002a00217202 */ /* 0x000fe40000000f00 */
[----:B------:R-:W-:-:S07]  /*9920*/  MOV R43, R147 ;  /* 0x00000093002b7202 */ /* 0x000fce0000000f00 */
[----:B------:R-:W-:Y:S05]  /*9930*/  WARPSYNC.COLLECTIVE R30, `(.L_x_4723) ;  /* 0x000000001e087348 */ /* 0x000fea0003c00000 */
[----:B------:R0:W1:Y:S02]  /*9940*/  SHFL.BFLY P4, R147, R33, R32, R31 ;  /* 0x0c00002021937389 */ /* 0x000064000008001f */
[----:B01----:R-:W-:Y:S05]  /*9950*/  ENDCOLLECTIVE ;  /* 0x000000000000791b */ /* 0x003fea0003800000 */
.L_x_4723:
[----:B------:R-:W-:Y:S02]  /*9960*/  MOV R30, R38 ;  /* 0x00000026001e7202 */ /* 0x000fe40000000f00 */
[----:B------:R-:W-:Y:S02]  /*9970*/  MOV R31, R36 ;  /* 0x00000024001f7202 */ /* 0x000fe40000000f00 */
[----:B------:R-:W-:Y:S02]  /*9980*/  MOV R33, R40 ;  /* 0x0000002800217202 */ /* 0x000fe40000000f00 */
[----:B------:R-:W-:Y:S01]  /*9990*/  MOV R32, R37 ;  /* 0x0000002500207202 */ /* 0x000fe20000000f00 */
[----:B------:R-:W-:Y:S06]  /*99a0*/  BRA `(.L_x_4724) ;  /* 0xffffff8400e47947 */ /* 0x000fec000383ffff */
.L_x_4725:
        /* <DEDUP_REMOVED lines=13> */
.L_x_5035:


//--------------------- .text._ZN10layer_norm22ln_bwd_finalize_kernelINS_22Kernel_traits_finalizeILj768EfffffjLb0ELj1024ELj4ENS_18Kernel_traits_baseILj768EfffffjLj1024EEEEELb0ELb0EEEvNS_9BwdParamsE --------------------------
	.section	.text._ZN10layer_norm22ln_bwd_finalize_kernelINS_22Kernel_traits_finalizeILj768EfffffjLb0ELj1024ELj4ENS_18Kernel_traits_baseILj768EfffffjLj1024EEEEELb0ELb0EEEvNS_9BwdParamsE,"ax",@progbits
	.align	128
        .global         _ZN10layer_norm22ln_bwd_finalize_kernelINS_22Kernel_traits_finalizeILj768EfffffjLb0ELj1024ELj4ENS_18Kernel_traits_baseILj768EfffffjLj1024EEEEELb0ELb0EEEvNS_9BwdParamsE
        .type           _ZN10layer_norm22ln_bwd_finalize_kernelINS_22Kernel_traits_finalizeILj768EfffffjLb0ELj1024ELj4ENS_18Kernel_traits_baseILj768EfffffjLj1024EEEEELb0ELb0EEEvNS_9BwdParamsE,@function
        .size           _ZN10layer_norm22ln_bwd_finalize_kernelINS_22Kernel_traits_finalizeILj768EfffffjLb0ELj1024ELj4ENS_18Kernel_traits_baseILj768EfffffjLj1024EEEEELb0ELb0EEEvNS_9BwdParamsE,(.L_x_5036 - _ZN10layer_norm22ln_bwd_finalize_kernelINS_22Kernel_traits_finalizeILj768EfffffjLb0ELj1024ELj4ENS_18Kernel_traits_baseILj768EfffffjLj1024EEEEELb0ELb0EEEvNS_9BwdParamsE)
        .other          _ZN10layer_norm22ln_bwd_finalize_kernelINS_22Kernel_traits_finalizeILj768EfffffjLb0ELj1024ELj4ENS_18Kernel_traits_baseILj768EfffffjLj1024EEEEELb0ELb0EEEvNS_9BwdParamsE,@"STO_CUDA_ENTRY STV_DEFAULT"
_ZN10layer_norm22ln_bwd_finalize_kernelINS_22Kernel_traits_finalizeILj768EfffffjLb0ELj1024ELj4ENS_18Kernel_traits_baseILj768EfffffjLj1024EEEEELb0ELb0EEEvNS_9BwdParamsE:
.text._ZN10layer_norm22ln_bwd_finalize_kernelINS_22Kernel_traits_finalizeILj768EfffffjLb0ELj1024ELj4ENS_18Kernel_traits_baseILj768EfffffjLj1024EEEEELb0ELb0EEEvNS_9BwdParamsE:
        /* <DEDUP_REMOVED lines=78> */
.L_x_4730:
        /* <DEDUP_REMOVED lines=118> */
.L_x_4729:
[----:B------:R-:W-:Y:S05]  /*0c40*/  BSYNC.RECONVERGENT B1 ;  /* 0x0000000000017941 */ /* 0x000fea0003800200 */
.L_x_4728:
        /* <DEDUP_REMOVED lines=68> */
.L_x_4732:
[----:B------:R-:W-:Y:S05]  /*1090*/  BSYNC.RECONVERGENT B1 ;  /* 0x0000000000017941 */ /* 0x000fea0003800200 */
.L_x_4731:
        /* <DEDUP_REMOVED lines=37> */
.L_x_4734:
[----:B------:R-:W-:Y:S05]  /*12f0*/  BSYNC.RECONVERGENT B1 ;  /* 0x0000000000017941 */ /* 0x000fea0003800200 */
.L_x_4733:
[----:B------:R-:W-:Y:S05]  /*1300*/  @!P1 BRA `(.L_x_4727) ;  /* 0x00000000003c9947 */ /* 0x000fea0003800000 */
[----:B------:R-:W0:Y:S01]  /*1310*/  LDC.64 R8, c[0x0][0x440] ;  /* 0x00011000ff087b82 */ /* 0x000e220000000a00 */
[----:B------:R-:W-:Y:S01]  /*1320*/  IMAD R0, R3, R54, R0 ;  /* 0x0000003603007224 */ /* 0x000fe200078e0200 */
[----:B------:R-:W-:-:S04]  /*1330*/  IADD3 R12, PT, PT, -R55, RZ, RZ ;  /* 0x000000ff370c7210 */ /* 0x000fc80007ffe1ff */
[----:B------:R-:W-:Y:S02]  /*1340*/  IADD3 R3, PT, PT, R57, R0, RZ ;  /* 0x0000000039037210 */ /* 0x000fe40007ffe0ff */
[----:B------:R-:W1:Y:S05]  /*1350*/  LDC.64 R10, c[0x0][0x448] ;  /* 0x00011200ff0a7b82 */ /* 0x000e6a0000000a00 */
.L_x_4735:
        /* <DEDUP_REMOVED lines=10> */
.L_x_4727:
[----:B------:R-:W-:Y:S05]  /*1400*/  BSYNC.RECONVERGENT B0 ;  /* 0x0000000000007941 */ /* 0x000fea0003800200 */
.L_x_4726:
        /* <DEDUP_REMOVED lines=60> */
.L_x_4736:
        /* <DEDUP_REMOVED lines=11> */
.L_x_5036:


//--------------------- .text._ZN10layer_norm40ln_parallel_residual_bwd_finalize_kernelINS_22Kernel_traits_finalizeILj768EfffffjLb0ELj1024ELj4ENS_18Kernel_traits_baseILj768EfffffjLj1024EEEEELb0EEEvNS_9BwdParamsE --------------------------
	.section	.text._ZN10layer_norm40ln_parallel_residual_bwd_finalize_kernelINS_22Kernel_traits_finalizeILj768EfffffjLb0ELj1024ELj4ENS_18Kernel_traits_baseILj768EfffffjLj1024EEEEELb0EEEvNS_9BwdParamsE,"ax",@progbits
	.align	128
        .global         _ZN10layer_norm40ln_parallel_residual_bwd_finalize_kernelINS_22Kernel_traits_finalizeILj768EfffffjLb0ELj1024ELj4ENS_18Kernel_traits_baseILj768EfffffjLj1024EEEEELb0EEEvNS_9BwdParamsE
        .type           _ZN10layer_norm40ln_parallel_residual_bwd_finalize_kernelINS_22Kernel_traits_finalizeILj768EfffffjLb0ELj1024ELj4ENS_18Kernel_traits_baseILj768EfffffjLj1024EEEEELb0EEEvNS_9BwdParamsE,@function
        .size           _ZN10layer_norm40ln_parallel_residual_bwd_finalize_kernelINS_22Kernel_traits_finalizeILj768EfffffjLb0ELj1024ELj4ENS_18Kernel_traits_baseILj768EfffffjLj1024EEEEELb0EEEvNS_9BwdParamsE,(.L_x_5037 - _ZN10layer_norm40ln_parallel_residual_bwd_finalize_kernelINS_22Kernel_traits_finalizeILj768EfffffjLb0ELj1024ELj4ENS_18Kernel_traits_baseILj768EfffffjLj1024EEEEELb0EEEvNS_9BwdParamsE)
        .other          _ZN10layer_norm40ln_parallel_residual_bwd_finalize_kernelINS_22Kernel_traits_finalizeILj768EfffffjLb0ELj1024ELj4ENS_18Kernel_traits_baseILj768EfffffjLj1024EEEEELb0EEEvNS_9BwdParamsE,@"STO_CUDA_ENTRY STV_DEFAULT"
_ZN10layer_norm40ln_parallel_residual_bwd_finalize_kernelINS_22Kernel_traits_finalizeILj768EfffffjLb0ELj1024ELj4ENS_18Kernel_traits_baseILj768EfffffjLj1024EEEEELb0EEEvNS_9BwdParamsE:
.text._ZN10layer_norm40ln_parallel_residual_bwd_finalize_kernelINS_22Kernel_traits_finalizeILj768EfffffjLb0ELj1024ELj4ENS_18Kernel_traits_baseILj768EfffffjLj1024EEEEELb0EEEvNS_9BwdParamsE:
        /* <DEDUP_REMOVED lines=58> */
.L_x_4741:
        /* <DEDUP_REMOVED lines=112> */
.L_x_4740:
[----:B------:R-:W-:Y:S05]  /*0aa0*/  BSYNC.RECONVERGENT B1 ;  /* 0x0000000000017941 */ /* 0x000fea0003800200 */
.L_x_4739:
        /* <DEDUP_REMOVED lines=66> */
.L_x_4743:
[----:B------:R-:W-:Y:S05]  /*0ed0*/  BSYNC.RECONVERGENT B1 ;  /* 0x0000000000017941 */ /* 0x000fea0003800200 */
.L_x_4742:
        /* <DEDUP_REMOVED lines=36> */
.L_x_4745:
[----:B------:R-:W-:Y:S05]  /*1120*/  BSYNC.RECONVERGENT B1 ;  /* 0x0000000000017941 */ /* 0x000fea0003800200 */
.L_x_4744:
        /* <DEDUP_REMOVED lines=18> */
.L_x_4738:
[----:B------:R-:W-:Y:S05]  /*1250*/  BSYNC.RECONVERGENT B0 ;  /* 0x0000000000007941 */ /* 0x000fea0003800200 */
.L_x_4737:
        /* <DEDUP_REMOVED lines=92> */
.L_x_4746:
        /* <DEDUP_REMOVED lines=14> */
.L_x_5037:


//--------------------- .text._ZN10layer_norm31ln_parallel_residual_bwd_kernelINS_13Kernel_traitsIfffffjLj768ELj1ELj4ELj1ELj16ENS_18Kernel_traits_baseILj768EfffffjLj128EEEEELb1ELb1ELb0EEEvNS_9BwdParamsE --------------------------
	.section	.text._ZN10layer_norm31ln_parallel_residual_bwd_kernelINS_13Kernel_traitsIfffffjLj768ELj1ELj4ELj1ELj16ENS_18Kernel_traits_baseILj768EfffffjLj128EEEEELb1ELb1ELb0EEEvNS_9BwdParamsE,"ax",@progbits
	.align	128
        .global         _ZN10layer_norm31ln_parallel_residual_bwd_kernelINS_13Kernel_traitsIfffffjLj768ELj1ELj4ELj1ELj16ENS_18Kernel_traits_baseILj768EfffffjLj128EEEEELb1ELb1ELb0EEEvNS_9BwdParamsE
        .type           _ZN10layer_norm31ln_parallel_residual_bwd_kernelINS_13Kernel_traitsIfffffjLj768ELj1ELj4ELj1ELj16ENS_18Kernel_traits_baseILj768EfffffjLj128EEEEELb1ELb1ELb0EEEvNS_9BwdParamsE,@function
        .size           _ZN10layer_norm31ln_parallel_residual_bwd_kernelINS_13Kernel_traitsIfffffjLj768ELj1ELj4ELj1ELj16ENS_18Kernel_traits_baseILj768EfffffjLj128EEEEELb1ELb1ELb0EEEvNS_9BwdParamsE,(.L_x_5038 - _ZN10layer_norm31ln_parallel_residual_bwd_kernelINS_13Kernel_traitsIfffffjLj768ELj1ELj4ELj1ELj16ENS_18Kernel_traits_baseILj768EfffffjLj128EEEEELb1ELb1ELb0EEEvNS_9BwdParamsE)
        .other          _ZN10layer_norm31ln_parallel_residual_bwd_kernelINS_13Kernel_traitsIfffffjLj768ELj1ELj4ELj1ELj16ENS_18Kernel_traits_baseILj768EfffffjLj128EEEEELb1ELb1ELb0EEEvNS_9BwdParamsE,@"STO_CUDA_ENTRY STV_DEFAULT"
_ZN10layer_norm31ln_parallel_residual_bwd_kernelINS_13Kernel_traitsIfffffjLj768ELj1ELj4ELj1ELj16ENS_18Kernel_traits_baseILj768EfffffjLj128EEEEELb1ELb1ELb0EEEvNS_9BwdParamsE:
.text._ZN10layer_norm31ln_parallel_residual_bwd_kernelINS_13Kernel_traitsIfffffjLj768ELj1ELj4ELj1ELj16ENS_18Kernel_traits_baseILj768EfffffjLj128EEEEELb1ELb1ELb0EEEvNS_9BwdParamsE:
        /* <DEDUP_REMOVED lines=30> */
[----:B------:R-:W-:-:S04]  /*01e0*/  @P0 LOP3.LUT R3, R3, 0x20, RZ, 0xfc, !PT ;  /* 0x0000002003030812 */ /* 0x000fc800078efcff */
[----:B------:R-:W5:Y:S02]  /*01f0*/  @P0 LDG.E.128 R80, desc[UR8][R4.64] ;  /* 0x0000000804500981 */ /* 0x000f64000c1e1d00 */
[----:B------:R-:W2:Y:S01]  /*0200*/  @P4 LDC.64 R14, c[0x0][0x3d0] ;  /* 0x0000f400ff0e4b82 */ /* 0x000ea20000000a00 */
[C---:B---3--:R-:W-:Y:S01]  /*0210*/  @P1 IMAD.WIDE.U32 R8, R3.reuse, 0x10, R6 ;  /* 0x0000001003081825 */ /* 0x048fe200078e0006 */
[----:B------:R-:W-:-:S06]  /*0220*/  @P1 IADD3 R3, PT, PT, R3, 0x20, RZ ;  /* 0x0000002003031810 */ /* 0x000fcc0007ffe0ff */
[----:B------:R-:W3:Y:S01]  /*0230*/  S2UR UR4, SR_CTAID.X ;  /* 0x00000000000479c3 */ /* 0x000ee20000002500 */
[C---:B----4-:R-:W-:Y:S01]  /*0240*/  @P2 IMAD.WIDE.U32 R10, R3.reuse, 0x10, R10 ;  /* 0x00000010030a2825 */ /* 0x050fe200078e000a */
[----:B------:R-:W-:Y:S01]  /*0250*/  @P2 IADD3 R3, PT, PT, R3, 0x20, RZ ;  /* 0x0000002003032810 */ /* 0x000fe20007ffe0ff */
[----:B------:R-:W5:Y:S04]  /*0260*/  @P1 LDG.E.128 R76, desc[UR8][R8.64] ;  /* 0x00000008084c1981 */ /* 0x000f68000c1e1d00 */
[----:B------:R-:W5:Y:S01]  /*0270*/  @P2 LDG.E.128 R72, desc[UR8][R10.64] ;  /* 0x000000080a482981 */ /* 0x000f62000c1e1d00 */
[----:B------:R-:W4:Y:S01]  /*0280*/  @P5 LDC.64 R16, c[0x0][0x3d0] ;  /* 0x0000f400ff105b82 */ /* 0x000f220000000a00 */
[C---:B-1----:R-:W-:Y:S01]  /*0290*/  @P3 IMAD.WIDE.U32 R12, R3.reuse, 0x10, R12 ;  /* 0x00000010030c3825 */ /* 0x042fe200078e000c */
[----:B------:R-:W-:-:S02]  /*02a0*/  @P3 IADD3 R3, PT, PT, R3, 0x20, RZ ;  /* 0x0000002003033810 */ /* 0x000fc40007ffe0ff */
[----:B------:R-:W-:Y:S02]  /*02b0*/  SHF.R.U32.HI R117, RZ, 0x5, R117 ;  /* 0x00000005ff757819 */ /* 0x000fe40000011675 */
[----:B------:R-:W-:Y:S01]  /*02c0*/  CS2R R56, SRZ ;  /* 0x0000000000387805 */ /* 0x000fe2000001ff00 */
[----:B------:R1:W5:Y:S01]  /*02d0*/  @P3 LDG.E.128 R68, desc[UR8][R12.64] ;  /* 0x000000080c443981 */ /* 0x000362000c1e1d00 */
[C---:B--2---:R-:W-:Y:S01]  /*02e0*/  @P4 IMAD.WIDE.U32 R14, R3.reuse, 0x10, R14 ;  /* 0x00000010030e4825 */ /* 0x044fe200078e000e */
[----:B------:R-:W-:Y:S02]  /*02f0*/  @P4 IADD3 R3, PT, PT, R3, 0x20, RZ ;  /* 0x0000002003034810 */ /* 0x000fe40007ffe0ff */
[----:B------:R-:W-:Y:S02]  /*0300*/  CS2R R58, SRZ ;  /* 0x00000000003a7805 */ /* 0x000fe4000001ff00 */
[----:B------:R-:W-:Y:S02]  /*0310*/  CS2R R52, SRZ ;  /* 0x0000000000347805 */ /* 0x000fe4000001ff00 */
[----:B------:R-:W-:Y:S01]  /*0320*/  CS2R R54, SRZ ;  /* 0x0000000000367805 */ /* 0x000fe2000001ff00 */
        /* <DEDUP_REMOVED lines=25> */
[----:B--2---:R-:W-:Y:S01]  /*04c0*/  CS2R R14, SRZ ;  /* 0x00000000000e7805 */ /* 0x004fe2000001ff00 */
[----:B0---4-:R-:W-:Y:S06]  /*04d0*/  @P1 BRA `(.L_x_4747) ;  /* 0x0000007c00601947 */ /* 0x011fec0003800000 */
        /* <DEDUP_REMOVED lines=27> */
.L_x_4821:
        /* <DEDUP_REMOVED lines=39> */
[C---:B-1----:R-:W-:Y:S01]  /*0900*/  @P1 IMAD.WIDE.U32 R180, R130.reuse, 0x10, R180 ;  /* 0x0000001082b41825 */ /* 0x042fe200078e00b4 */
[----:B------:R-:W-:-:S04]  /*0910*/  IADD3 R182, PT, PT, R130, 0x20, RZ ;  /* 0x0000002082b67810 */ /* 0x000fc80007ffe0ff */
[----:B------:R0:W5:Y:S01]  /*0920*/  @P1 LDG.E.128 R8, desc[UR8][R180.64] ;  /* 0x00000008b4081981 */ /* 0x000162000c1e1d00 */
[C---:B---3--:R-:W-:Y:S01]  /*0930*/  FADD.FTZ R112, -R179.reuse, R112 ;  /* 0x00000070b3707221 */ /* 0x048fe20000010100 */
[----:B------:R-:W-:-:S03]  /*0940*/  FADD.FTZ R132, -R179, R113 ;  /* 0x00000071b3847221 */ /* 0x000fc60000010100 */
[C---:B-----5:R-:W-:Y:S01]  /*0950*/  FMUL.FTZ R3, R141.reuse, R112 ;  /* 0x000000708d037220 */ /* 0x060fe20000410000 */
[----:B------:R-:W-:Y:S01]  /*0960*/  FMUL.FTZ R132, R141, R132 ;  /* 0x000000848d847220 */ /* 0x000fe20000410000 */
[----:B----4-:R-:W-:Y:S01]  /*0970*/  FMUL.FTZ R134, R80, R108 ;  /* 0x0000006c50867220 */ /* 0x010fe20000410000 */
[----:B------:R-:W-:Y:S01]  /*0980*/  FADD.FTZ R32, R32, R108 ;  /* 0x0000006c20207221 */ /* 0x000fe20000010000 */
[----:B------:R-:W-:Y:S01]  /*0990*/  FFMA.FTZ R56, R108, R3, R56 ;  /* 0x000000036c387223 */ /* 0x000fe20000010038 */
[----:B------:R-:W-:Y:S01]  /*09a0*/  FADD.FTZ R114, -R179, R114 ;  /* 0x00000072b3727221 */ /* 0x000fe20000010100 */
[----:B------:R-:W-:Y:S01]  /*09b0*/  FADD.FTZ R33, R33, R109 ;  /* 0x0000006d21217221 */ /* 0x000fe20000010000 */
        /* <DEDUP_REMOVED lines=17> */
[----:B0-----:R-:W-:Y:S01]  /*0ad0*/  FADD.FTZ R181, R110, R147 ;  /* 0x000000936eb57221 */ /* 0x001fe20000010000 */
[----:B------:R-:W-:-:S07]  /*0ae0*/  FFMA.FTZ R180, R158, R147, R109 ;  /* 0x000000939eb47223 */ /* 0x000fce000001006d */
.L_x_4749:
[----:B------:R-:W-:Y:S05]  /*0af0*/  BSYNC.RECONVERGENT B0 ;  /* 0x0000000000007941 */ /* 0x000fea0003800200 */
.L_x_4748:
        /* <DEDUP_REMOVED lines=16> */
[----:B------:R2:W5:Y:S01]  /*0c00*/  LDG.E R121, desc[UR8][R186.64] ;  /* 0x00000008ba797981 */ /* 0x000562000c1e1900 */
[----:B0-----:R-:W-:-:S05]  /*0c10*/  @P0 IMAD.WIDE.U32 R188, R182, 0x4, R188 ;  /* 0x00000004b6bc0825 */ /* 0x001fca00078e00bc */
[----:B------:R2:W5:Y:S01]  /*0c20*/  @P0 LDG.E R120, desc[UR8][R188.64] ;  /* 0x00000008bc780981 */ /* 0x000562000c1e1900 */
[----:B-1----:R-:W-:-:S05]  /*0c30*/  @P1 IMAD.WIDE.U32 R184, R182, 0x10, R184 ;  /* 0x00000010b6b81825 */ /* 0x002fca00078e00b8 */
[----:B------:R2:W5:Y:S01]  /*0c40*/  @P1 LDG.E.128 R4, desc[UR8][R184.64] ;  /* 0x00000008b8041981 */ /* 0x000562000c1e1d00 */
[----:B------:R-:W-:Y:S01]  /*0c50*/  IADD3 R182, PT, PT, R182, 0x20, RZ ;  /* 0x00000020b6b67810 */ /* 0x000fe20007ffe0ff */
        /* <DEDUP_REMOVED lines=11> */
[----:B------:R-:W-:Y:S01]  /*0d10*/  FADD.FTZ R108, R181, R138 ;  /* 0x0000008ab56c7221 */ /* 0x000fe20000010000 */
[----:B------:R-:W-:Y:S01]  /*0d20*/  FFMA.FTZ R109, R131, R138, R180 ;  /* 0x0000008a836d7223 */ /* 0x000fe200000100b4 */
        /* <DEDUP_REMOVED lines=14> */
[----:B--2---:R-:W-:-:S07]  /*0e10*/  FFMA.FTZ R180, R162, R153, R109 ;  /* 0x00000099a2b47223 */ /* 0x004fce000001006d */
.L_x_4751:
[----:B------:R-:W-:Y:S05]  /*0e20*/  BSYNC.RECONVERGENT B0 ;  /* 0x0000000000007941 */ /* 0x000fea0003800200 */
.L_x_4750:
        /* <DEDUP_REMOVED lines=50> */
.L_x_4753:
[----:B------:R-:W-:Y:S05]  /*1150*/  BSYNC.RECONVERGENT B0 ;  /* 0x0000000000007941 */ /* 0x000fea0003800200 */
.L_x_4752:
        /* <DEDUP_REMOVED lines=50> */
.L_x_4755:
[----:B------:R-:W-:Y:S05]  /*1480*/  BSYNC.RECONVERGENT B0 ;  /* 0x0000000000007941 */ /* 0x000fea0003800200 */
.L_x_4754:
        /* <DEDUP_REMOVED lines=50> */
.L_x_4757:
[----:B------:R-:W-:Y:S05]  /*17b0*/  BSYNC.RECONVERGENT B0 ;  /* 0x0000000000007941 */ /* 0x000fea0003800200 */
.L_x_4756:
        /* <DEDUP_REMOVED lines=19> */
[----:B-1----:R-:W-:-:S05]  /*18f0*/  @P1 IMAD.WIDE.U32 R176, R182, 0x10, R176 ;  /* 0x00000010b6b01825 */ /* 0x002fca00078e00b0 */
        /* <DEDUP_REMOVED lines=17> */
[----:B0-----:R-:W-:Y:S01]  /*1a10*/  FMUL.FTZ R176, R62, R110 ;  /* 0x0000006e3eb07220 */ /* 0x001fe20000410000 */
        /* <DEDUP_REMOVED lines=11> */
.L_x_4759:
[----:B------:R-:W-:Y:S05]  /*1ad0*/  BSYNC.RECONVERGENT B0 ;  /* 0x0000000000007941 */ /* 0x000fea0003800200 */
.L_x_4758:
        /* <DEDUP_REMOVED lines=23> */
.L_x_4833:
        /* <DEDUP_REMOVED lines=43> */
.L_x_4765:
        /* <DEDUP_REMOVED lines=25> */
.L_x_4764:
        /* <DEDUP_REMOVED lines=30> */
.L_x_4767:
        /* <DEDUP_REMOVED lines=25> */
.L_x_4763:
        /* <DEDUP_REMOVED lines=41> */
.L_x_4769:
        /* <DEDUP_REMOVED lines=33> */
.L_x_4768:
        /* <DEDUP_REMOVED lines=38> */
.L_x_4770:
        /* <DEDUP_REMOVED lines=32> */
.L_x_4766:
[----:B------:R-:W-:Y:S01]  /*2d00*/  ISETP.NE.U32.AND P5, PT, RZ, UR4, PT ;  /* 0x00000004ff007c0c */ /* 0x000fe2000bfa5070 */
[----:B------:R-:W1:Y:S03]  /*2d10*/  LDC.64 R112, c[0x0][0x468] ;  /* 0x00011a00ff707b82 */ /* 0x000e660000000a00 */
[----:B------:R-:W-:-:S13]  /*2d20*/  ISETP.NE.AND.EX P5, PT, RZ, UR5, PT, P5 ;  /* 0x00000005ff007c0c */ /* 0x000fda000bfa5350 */
[----:B------:R-:W2:Y:S01]  /*2d30*/  @P5 LDC.64 R180, c[0x0][0x478] ;  /* 0x00011e00ffb45b82 */ /* 0x000ea20000000a00 */
[----:B-1----:R-:W-:-:S04]  /*2d40*/  IMAD.WIDE.U32 R112, R130, 0x10, R112 ;  /* 0x0000001082707825 */ /* 0x002fc800078e0070 */
[----:B--2---:R-:W-:-:S05]  /*2d50*/  @P5 IMAD.WIDE.U32 R180, R130, 0x10, R180 ;  /* 0x0000001082b45825 */ /* 0x004fca00078e00b4 */
[----:B------:R1:W-:Y:S01]  /*2d60*/  @P5 STG.E.128 desc[UR8][R180.64], R100 ;  /* 0x00000064b4005986 */ /* 0x0003e2000c101d08 */
[----:B------:R-:W-:-:S03]  /*2d70*/  ISETP.NE.U32.AND P5, PT, RZ, UR10, PT ;  /* 0x0000000aff007c0c */ /* 0x000fc6000bfa5070 */
[----:B------:R1:W-:Y:S01]  /*2d80*/  STG.E.128 desc[UR8][R112.64], R108 ;  /* 0x0000006c70007986 */ /* 0x0003e2000c101d08 */
[----:B------:R-:W-:-:S13]  /*2d90*/  ISETP.NE.AND.EX P5, PT, RZ, UR11, PT, P5 ;  /* 0x0000000bff007c0c */ /* 0x000fda000bfa5350 */
[----:B0-----:R-:W0:Y:S02]  /*2da0*/  @P5 LDC.64 R114, c[0x0][0x470] ;  /* 0x00011c00ff725b82 */ /* 0x001e240000000a00 */
[C---:B0-----:R-:W-:Y:S01]  /*2db0*/  @P5 IMAD.WIDE.U32 R114, R130.reuse, 0x10, R114 ;  /* 0x0000001082725825 */ /* 0x041fe200078e0072 */
[----:B------:R-:W-:-:S04]  /*2dc0*/  IADD3 R130, PT, PT, R130, 0x20, RZ ;  /* 0x0000002082827810 */ /* 0x000fc80007ffe0ff */
[----:B------:R1:W-:Y:S03]  /*2dd0*/  @P5 STG.E.128 desc[UR8][R114.64], R104 ;  /* 0x0000006872005986 */ /* 0x0003e6000c101d08 */
.L_x_4762:
[----:B------:R-:W-:Y:S05]  /*2de0*/  BSYNC.RECONVERGENT B0 ;  /* 0x0000000000007941 */ /* 0x000fea0003800200 */
.L_x_4761:
        /* <DEDUP_REMOVED lines=46> */
.L_x_4775:
        /* <DEDUP_REMOVED lines=33> */
.L_x_4774:
[----:B------:R-:W1:Y:S02]  /*32e0*/  LDC.64 R104, c[0x0][0x478] ;  /* 0x00011e00ff687b82 */ /* 0x000e640000000a00 */
        /* <DEDUP_REMOVED lines=36> */
.L_x_4777:
        /* <DEDUP_REMOVED lines=33> */
.L_x_4773:
        /* <DEDUP_REMOVED lines=32> */
.L_x_4779:
        /* <DEDUP_REMOVED lines=25> */
.L_x_4778:
        /* <DEDUP_REMOVED lines=29> */
.L_x_4780:
        /* <DEDUP_REMOVED lines=24> */
.L_x_4776:
        /* <DEDUP_REMOVED lines=11> */
.L_x_4772:
[----:B------:R-:W-:Y:S05]  /*3ed0*/  BSYNC.RECONVERGENT B0 ;  /* 0x0000000000007941 */ /* 0x000fea0003800200 */
.L_x_4771:
        /* <DEDUP_REMOVED lines=45> */
.L_x_4785:
        /* <DEDUP_REMOVED lines=33> */
.L_x_4784:
[----:B-12---:R-:W1:Y:S02]  /*43c0*/  LDC.64 R104, c[0x0][0x478] ;  /* 0x00011e00ff687b82 */ /* 0x006e640000000a00 */
        /* <DEDUP_REMOVED lines=36> */
.L_x_4787:
        /* <DEDUP_REMOVED lines=33> */
.L_x_4783:
        /* <DEDUP_REMOVED lines=32> */
.L_x_4789:
        /* <DEDUP_REMOVED lines=25> */
.L_x_4788:
        /* <DEDUP_REMOVED lines=29> */
.L_x_4790:
        /* <DEDUP_REMOVED lines=24> */
.L_x_4786:
        /* <DEDUP_REMOVED lines=10> */
.L_x_4782:
[----:B------:R-:W-:Y:S05]  /*4fa0*/  BSYNC.RECONVERGENT B0 ;  /* 0x0000000000007941 */ /* 0x000fea0003800200 */
.L_x_4781:
        /* <DEDUP_REMOVED lines=46> */
.L_x_4795:
        /* <DEDUP_REMOVED lines=33> */
.L_x_4794:
        /* <DEDUP_REMOVED lines=37> */
.L_x_4797:
        /* <DEDUP_REMOVED lines=33> */
.L_x_4793:
        /* <DEDUP_REMOVED lines=32> */
.L_x_4799:
        /* <DEDUP_REMOVED lines=25> */
.L_x_4798:
[----:B-123--:R-:W1:Y:S02]  /*5c90*/  LDC.64 R108, c[0x0][0x478] ;  /* 0x00011e00ff6c7b82 */ /* 0x00ee640000000a00 */
[----:B-1----:R-:W-:-:S04]  /*5ca0*/  ISETP.NE.U32.AND P5, PT, R108, RZ, PT ;  /* 0x000000ff6c00720c */ /* 0x002fc80003fa5070 */
[----:B------:R-:W-:-:S13]  /*5cb0*/  ISETP.NE.AND.EX P5, PT, R109, RZ, PT, P5 ;  /* 0x000000ff6d00720c */ /* 0x000fda0003fa5350 */
[----:B------:R-:W-:Y:S05]  /*5cc0*/  @!P5 BRA `(.L_x_4800) ;  /* 0x000000000064d947 */ /* 0x000fea0003800000 */
[-CC-:B------:R-:W-:Y:S01]  /*5cd0*/  FFMA.FTZ R101, R135, R179.reuse, R182.reuse ;  /* 0x000000b387657223 */ /* 0x180fe200000100b6 */
[-CC-:B------:R-:W-:Y:S01]  /*5ce0*/  FFMA.FTZ R102, R144, R179.reuse, R182.reuse ;  /* 0x000000b390667223 */ /* 0x180fe200000100b6 */
[----:B------:R-:W-:Y:S01]  /*5cf0*/  LOP3.LUT P6, RZ, R125, 0xff, RZ, 0xc0, !PT ;  /* 0x000000ff7dff7812 */ /* 0x000fe200078cc0ff */
[-CC-:B------:R-:W-:Y:S01]  /*5d00*/  FFMA.FTZ R112, R170, R179.reuse, R182.reuse ;  /* 0x000000b3aa707223 */ /* 0x180fe200000100b6 */
        /* <DEDUP_REMOVED lines=21> */
.L_x_4800:
        /* <DEDUP_REMOVED lines=24> */
.L_x_4796:
        /* <DEDUP_REMOVED lines=10> */
.L_x_4792:
[----:B------:R-:W-:Y:S05]  /*6080*/  BSYNC.RECONVERGENT B0 ;  /* 0x0000000000007941 */ /* 0x000fea0003800200 */
.L_x_4791:
        /* <DEDUP_REMOVED lines=14> */
[----:B------:R-:W-:Y:S01]  /*6170*/  LOP3.LUT P6, RZ, R127, 0xff, RZ, 0xc0, !PT ;  /* 0x000000ff7fff7812 */ /* 0x000fe200078cc0ff */
[----:B------:R-:W-:Y:S01]  /*6180*/  FFMA.FTZ R106, R174, R179, R182 ;  /* 0x000000b3ae6a7223 */ /* 0x000fe200000100b6 */
[----:B------:R-:W-:Y:S01]  /*6190*/  FADD.FTZ R101, R150, -R101 ;  /* 0x8000006596657221 */ /* 0x000fe20000010000 */
[----:B------:R-:W-:Y:S01]  /*61a0*/  FADD.FTZ R102, R167, -R102 ;  /* 0x80000066a7667221 */ /* 0x000fe20000010000 */
[----:B------:R-:W-:Y:S01]  /*61b0*/  LOP3.LUT P5, RZ, R126, 0xff, RZ, 0xc0, !PT ;  /* 0x000000ff7eff7812 */ /* 0x000fe200078ac0ff */
[----:B------:R-:W-:Y:S01]  /*61c0*/  FADD.FTZ R110, R171, -R106 ;  /* 0x8000006aab6e7221 */ /* 0x000fe20000010000 */
[----:B-----5:R-:W-:Y:S01]  /*61d0*/  FFMA.FTZ R100, R141, R101, R92 ;  /* 0x000000658d647223 */ /* 0x020fe2000001005c */
[----:B------:R-:W-:-:S03]  /*61e0*/  FFMA.FTZ R101, R169, R179, R182 ;  /* 0x000000b3a9657223 */ /* 0x000fc600000100b6 */
[----:B------:R-:W-:Y:S01]  /*61f0*/  FMUL.FTZ R104, R100, UR13 ;  /* 0x0000000d64687c20 */ /* 0x000fe20008410000 */
[----:B------:R-:W-:Y:S01]  /*6200*/  FADD.FTZ R103, R172, -R101 ;  /* 0x80000065ac677221 */ /* 0x000fe20000010000 */
[----:B------:R-:W-:-:S03]  /*6210*/  FFMA.FTZ R101, R141, R102, R93 ;  /* 0x000000668d657223 */ /* 0x000fc6000001005d */
[C---:B------:R-:W-:Y:S01]  /*6220*/  SEL R108, R104.reuse, RZ, P6 ;  /* 0x000000ff686c7207 */ /* 0x040fe20003000000 */
[----:B------:R-:W-:Y:S01]  /*6230*/  FMUL.FTZ R105, R101, UR13 ;  /* 0x0000000d65697c20 */ /* 0x000fe20008410000 */
[----:B------:R-:W-:Y:S01]  /*6240*/  LOP3.LUT P6, RZ, R127, 0xff00, RZ, 0xc0, !PT ;  /* 0x0000ff007fff7812 */ /* 0x000fe200078cc0ff */
[C---:B------:R-:W-:Y:S01]  /*6250*/  FFMA.FTZ R102, R141.reuse, R103, R94 ;  /* 0x000000678d667223 */ /* 0x040fe2000001005e */
[----:B------:R-:W-:Y:S01]  /*6260*/  SEL R104, R104, RZ, P5 ;  /* 0x000000ff68687207 */ /* 0x000fe20002800000 */
[----:B------:R-:W-:Y:S01]  /*6270*/  FFMA.FTZ R103, R141, R110, R95 ;  /* 0x0000006e8d677223 */ /* 0x000fe2000001005f */
        /* <DEDUP_REMOVED lines=14> */
.L_x_4805:
        /* <DEDUP_REMOVED lines=33> */
.L_x_4804:
[----:B-1234-:R-:W1:Y:S02]  /*6570*/  LDC.64 R104, c[0x0][0x478] ;  /* 0x00011e00ff687b82 */ /* 0x01ee640000000a00 */
        /* <DEDUP_REMOVED lines=10> */
[----:B------:R-:W-:Y:S01]  /*6620*/  LOP3.LUT P5, RZ, R126, 0xff, RZ, 0xc0, !PT ;  /* 0x000000ff7eff7812 */ /* 0x000fe200078ac0ff */
[C---:B-----5:R-:W-:Y:S01]  /*6630*/  FMUL.FTZ R100, R141.reuse, R100 ;  /* 0x000000648d647220 */ /* 0x060fe20000410000 */
[----:B------:R-:W-:Y:S01]  /*6640*/  FADD.FTZ R106, R172, -R101 ;  /* 0x80000065ac6a7221 */ /* 0x000fe20000010000 */
[----:B------:R-:W-:Y:S01]  /*6650*/  FMUL.FTZ R101, R141, R102 ;  /* 0x000000668d657220 */ /* 0x000fe20000410000 */
[----:B------:R-:W-:Y:S01]  /*6660*/  FADD.FTZ R110, R171, -R110 ;  /* 0x8000006eab6e7221 */ /* 0x000fe20000010000 */
[----:B------:R-:W-:Y:S01]  /*6670*/  FMUL.FTZ R104, R100, UR13 ;  /* 0x0000000d64687c20 */ /* 0x000fe20008410000 */
[----:B------:R-:W-:Y:S01]  /*6680*/  FMUL.FTZ R102, R141, R106 ;  /* 0x0000006a8d667220 */ /* 0x000fe20000410000 */
[----:B------:R-:W-:Y:S01]  /*6690*/  FMUL.FTZ R105, R101, UR13 ;  /* 0x0000000d65697c20 */ /* 0x000fe20008410000 */
[----:B------:R-:W-:-:S02]  /*66a0*/  FMUL.FTZ R103, R141, R110 ;  /* 0x0000006e8d677220 */ /* 0x000fc40000410000 */
[----:B------:R-:W-:Y:S01]  /*66b0*/  SEL R108, R104, RZ, P6 ;  /* 0x000000ff686c7207 */ /* 0x000fe20003000000 */
[----:B------:R-:W-:Y:S01]  /*66c0*/  FMUL.FTZ R106, R102, UR13 ;  /* 0x0000000d666a7c20 */ /* 0x000fe20008410000 */
        /* <DEDUP_REMOVED lines=15> */
.L_x_4807:
        /* <DEDUP_REMOVED lines=33> */
.L_x_4803:
        /* <DEDUP_REMOVED lines=32> */
.L_x_4809:
        /* <DEDUP_REMOVED lines=25> */
.L_x_4808:
        /* <DEDUP_REMOVED lines=29> */
.L_x_4810:
[-CC-:B------:R-:W-:Y:S01]  /*6f30*/  FFMA.FTZ R109, R137, R179.reuse, R182.reuse ;  /* 0x000000b3896d7223 */ /* 0x180fe200000100b6 */
[-CC-:B------:R-:W-:Y:S01]  /*6f40*/  FFMA.FTZ R110, R148, R179.reuse, R182.reuse ;  /* 0x000000b3946e7223 */ /* 0x180fe200000100b6 */
[-C--:B0-----:R-:W-:Y:S01]  /*6f50*/  FFMA.FTZ R114, R174, R179.reuse, R182 ;  /* 0x000000b3ae727223 */ /* 0x081fe200000100b6 */
        /* <DEDUP_REMOVED lines=21> */
.L_x_4806:
        /* <DEDUP_REMOVED lines=10> */
.L_x_4802:
[----:B------:R-:W-:Y:S05]  /*7150*/  BSYNC.RECONVERGENT B0 ;  /* 0x0000000000007941 */ /* 0x000fea0003800200 */
.L_x_4801:
        /* <DEDUP_REMOVED lines=45> */
.L_x_4815:
        /* <DEDUP_REMOVED lines=33> */
.L_x_4814:
        /* <DEDUP_REMOVED lines=13> */
[----:B------:R-:W-:Y:S01]  /*7710*/  LOP3.LUT P5, RZ, R128, 0xff, RZ, 0xc0, !PT ;  /* 0x000000ff80ff7812 */ /* 0x000fe200078ac0ff */
[C---:B------:R-:W-:Y:S01]  /*7720*/  FMUL.FTZ R101, R141.reuse, R102 ;  /* 0x000000668d657220 */ /* 0x040fe20000410000 */
        /* <DEDUP_REMOVED lines=22> */
.L_x_4817:
        /* <DEDUP_REMOVED lines=33> */
.L_x_4813:
        /* <DEDUP_REMOVED lines=32> */
.L_x_4819:
        /* <DEDUP_REMOVED lines=18> */
[C---:B------:R-:W-:Y:S01]  /*7dc0*/  LOP3.LUT P5, RZ, R128.reuse, 0xff00, RZ, 0xc0, !PT ;  /* 0x0000ff0080ff7812 */ /* 0x040fe200078ac0ff */
[----:B------:R-:W-:Y:S01]  /*7dd0*/  FMUL.FTZ R179, R179, UR13 ;  /* 0x0000000db3b37c20 */ /* 0x000fe20008410000 */
[----:B------:R-:W-:Y:S02]  /*7de0*/  LOP3.LUT P6, RZ, R128, 0xff0000, RZ, 0xc0, !PT ;  /* 0x00ff000080ff7812 */ /* 0x000fe400078cc0ff */
[----:B------:R-:W-:Y:S02]  /*7df0*/  SEL R108, R109, RZ, P4 ;  /* 0x000000ff6d6c7207 */ /* 0x000fe40002000000 */
[----:B------:R-:W-:Y:S02]  /*7e00*/  SEL R109, R110, RZ, P5 ;  /* 0x000000ff6e6d7207 */ /* 0x000fe40002800000 */
[----:B------:R-:W-:Y:S01]  /*7e10*/  SEL R110, R179, RZ, P6 ;  /* 0x000000ffb36e7207 */ /* 0x000fe20003000000 */
[----:B------:R-:W-:Y:S06]  /*7e20*/  BRA `(.L_x_4816) ;  /* 0x0000000000d47947 */ /* 0x000fec0003800000 */
.L_x_4818:
        /* <DEDUP_REMOVED lines=29> */
.L_x_4820:
[-CC-:B------:R-:W-:Y:S01]  /*8000*/  FFMA.FTZ R108, R178, R179.reuse, R182.reuse ;  /* 0x000000b3b26c7223 */ /* 0x180fe200000100b6 */
[-CC-:B------:R-:W-:Y:S01]  /*8010*/  FFMA.FTZ R109, R139, R179.reuse, R182.reuse ;  /* 0x000000b38b6d7223 */ /* 0x180fe200000100b6 */
[-CC-:B------:R-:W-:Y:S01]  /*8020*/  FFMA.FTZ R110, R152, R179.reuse, R182.reuse ;  /* 0x000000b3986e7223 */ /* 0x180fe200000100b6 */
[----:B------:R-:W-:Y:S01]  /*8030*/  FFMA.FTZ R179, R175, R179, R182 ;  /* 0x000000b3afb37223 */ /* 0x000fe200000100b6 */
[----:B------:R-:W-:Y:S01]  /*8040*/  FADD.FTZ R112, R177, -R108 ;  /* 0x8000006cb1707221 */ /* 0x000fe20000010000 */
[----:B------:R-:W-:Y:S01]  /*8050*/  FADD.FTZ R108, R154, -R109 ;  /* 0x8000006d9a6c7221 */ /* 0x000fe20000010000 */
[----:B------:R-:W-:Y:S01]  /*8060*/  FADD.FTZ R110, R173, -R110 ;  /* 0x8000006ead6e7221 */ /* 0x000fe20000010000 */
[----:B------:R-:W-:Y:S01]  /*8070*/  ISETP.GE.U32.AND P6, PT, R128, 0x1000000, PT ;  /* 0x010000008000780c */ /* 0x000fe20003fc6070 */
[C---:B-----5:R-:W-:Y:S01]  /*8080*/  FMUL.FTZ R109, R141.reuse, R112 ;  /* 0x000000708d6d7220 */ /* 0x060fe20000410000 */
[----:B------:R-:W-:Y:S01]  /*8090*/  FADD.FTZ R112, R176, -R179 ;  /* 0x800000b3b0707221 */ /* 0x000fe20000010000 */
[C---:B------:R-:W-:Y:S01]  /*80a0*/  FMUL.FTZ R110, R141.reuse, R110 ;  /* 0x0000006e8d6e7220 */ /* 0x040fe20000410000 */
[----:B------:R-:W-:Y:S01]  /*80b0*/  FMUL.FTZ R108, R141, R108 ;  /* 0x0000006c8d6c7220 */ /* 0x000fe20000410000 */
[----:B------:R-:W-:Y:S01]  /*80c0*/  FMUL.FTZ R109, R109, UR13 ;  /* 0x0000000d6d6d7c20 */ /* 0x000fe20008410000 */
[----:B------:R-:W-:Y:S01]  /*80d0*/  FMUL.FTZ R112, R141, R112 ;  /* 0x000000708d707220 */ /* 0x000fe20000410000 */
        /* <DEDUP_REMOVED lines=10> */
.L_x_4816:
        /* <DEDUP_REMOVED lines=9> */
.L_x_4812:
[----:B------:R-:W-:Y:S05]  /*8210*/  BSYNC.RECONVERGENT B0 ;  /* 0x0000000000007941 */ /* 0x000fea0003800200 */
.L_x_4811:
[----:B-1234-:R-:W1:Y:S02]  /*8220*/  LDC.64 R108, c[0x0][0x380] ;  /* 0x0000e000ff6c7b82 */ /* 0x01ee640000000a00 */
[----:B-1----:R-:W-:-:S04]  /*8230*/  LEA R117, R108, R117, 0x2 ;  /* 0x000000756c757211 */ /* 0x002fc800078e10ff */
[----:B------:R-:W-:-:S13]  /*8240*/  ISETP.GE.AND P2, PT, R117, R109, PT ;  /* 0x0000006d7500720c */ /* 0x000fda0003f46270 */
[----:B------:R-:W-:Y:S05]  /*8250*/  @!P2 BRA `(.L_x_4821) ;  /* 0xffffff84000ca947 */ /* 0x000fea000383ffff */
.L_x_4747:
[----:B------:R-:W1:Y:S01]  /*8260*/  S2R R6, SR_TID.X ;  /* 0x0000000000067919 */ /* 0x000e620000002100 */
[----:B------:R-:W-:Y:S01]  /*8270*/  MOV R3, 0x400 ;  /* 0x0000040000037802 */ /* 0x000fe20000000f00 */
[----:B------:R-:W-:Y:S05]  /*8280*/  WARPSYNC.ALL ;  /* 0x0000000000007948 */ /* 0x000fea0003800000 */
[----:B------:R-:W2:Y:S01]  /*8290*/  S2R R4, SR_CgaCtaId ;  /* 0x0000000000047919 */ /* 0x000ea20000008800 */
[----:B------:R-:W3:Y:S01]  /*82a0*/  S2UR UR4, SR_CTAID.X ;  /* 0x00000000000479c3 */ /* 0x000ee20000002500 */
[----:B------:R-:W4:Y:S01]  /*82b0*/  LDCU.128 UR16, c[0x0][0x440] ;  /* 0x00008800ff1077ac */ /* 0x000f220008000c00 */
[----:B-1----:R-:W-:Y:S01]  /*82c0*/  SHF.R.U32.HI R2, RZ, 0x5, R6 ;  /* 0x00000005ff027819 */ /* 0x002fe20000011606 */
[----:B---3-5:R-:W-:Y:S01]  /*82d0*/  IMAD R61, R0, UR4, RZ ;  /* 0x00000004003d7c24 */ /* 0x028fe2000f8e02ff */
[----:B------:R-:W-:-:S04]  /*82e0*/  LOP3.LUT R5, R6, 0x1f, RZ, 0xc0, !PT ;  /* 0x0000001f06057812 */ /* 0x000fc800078ec0ff */
[----:B------:R-:W-:Y:S01]  /*82f0*/  IADD3 R61, P0, PT, R61, R6, RZ ;  /* 0x000000063d3d7210 */ /* 0x000fe20007f1e0ff */
[----:B------:R-:W-:Y:S01]  /*8300*/  IMAD R2, R2, 0xc0, R5 ;  /* 0x000000c002027824 */ /* 0x000fe200078e0205 */
[----:B--2---:R-:W-:Y:S02]  /*8310*/  LEA R3, R4, R3, 0x18 ;  /* 0x0000000304037211 */ /* 0x004fe400078ec0ff */
[----:B------:R-:W-:Y:S02]  /*8320*/  LOP3.LUT R5, R6, 0x7f, RZ, 0x3c, !PT ;  /* 0x0000007f06057812 */ /* 0x000fe400078e3cff */
[-C--:B------:R-:W-:Y:S02]  /*8330*/  LEA R2, R2, R3.reuse, 0x4 ;  /* 0x0000000302027211 */ /* 0x080fe400078e20ff */
[----:B------:R-:W-:Y:S02]  /*8340*/  IADD3 R60, PT, PT, R5, R0, RZ ;  /* 0x00000000053c7210 */ /* 0x000fe40007ffe0ff */
[----:B------:R-:W-:Y:S01]  /*8350*/  LEA R0, R6, R3, 0x2 ;  /* 0x0000000306007211 */ /* 0x000fe200078e10ff */
[----:B------:R-:W-:Y:S01]  /*8360*/  STS.128 [R2], R32 ;  /* 0x0000002002007388 */ /* 0x000fe20000000c00 */
[----:B------:R-:W-:-:S02]  /*8370*/  ISETP.GE.U32.AND P5, PT, R60, 0x80, PT ;  /* 0x000000803c00780c */ /* 0x000fc40003fa6070 */
        /* <DEDUP_REMOVED lines=9> */
[----:B-1----:R-:W-:Y:S02]  /*8410*/  IADD3.X R28, PT, PT, RZ, RZ, RZ, P0, !PT ;  /* 0x000000ffff1c7210 */ /* 0x002fe400007fe4ff */
[C---:B------:R-:W-:Y:S01]  /*8420*/  SHF.L.U32 R31, R61.reuse, 0x2, RZ ;  /* 0x000000023d1f7819 */ /* 0x040fe200000006ff */
[----:B------:R-:W-:Y:S01]  /*8430*/  BAR.SYNC.DEFER_BLOCKING 0x0 ;  /* 0x0000000000007b1d */ /* 0x000fe20000010000 */
[----:B------:R-:W-:-:S02]  /*8440*/  SHF.L.U64.HI R33, R61, 0x2, R28 ;  /* 0x000000023d217819 */ /* 0x000fc4000001021c */
[----:B------:R-:W-:-:S03]  /*8450*/  ISETP.GE.U32.AND P0, PT, R60, 0x300, PT ;  /* 0x000003003c00780c */ /* 0x000fc60003f06070 */
        /* <DEDUP_REMOVED lines=166> */
.L_x_4760:
        /* <DEDUP_REMOVED lines=8> */
.L_x_4823:
[----:B------:R-:W-:Y:S05]  /*8f40*/  BSYNC B0 ;  /* 0x0000000000007941 */ /* 0x000fea0003800000 */
.L_x_4822:
        /* <DEDUP_REMOVED lines=8> */
.L_x_4824:
[----:B------:R-:W-:Y:S01]  /*8fd0*/  FADD.FTZ R108, R108, R181 ;  /* 0x000000b56c6c7221 */ /* 0x000fe20000010000 */
[----:B------:R-:W-:-:S04]  /*8fe0*/  HFMA2 R185, -RZ, RZ, 0, 1.1920928955078125e-07 ;  /* 0x00000002ffb97431 */ /* 0x000fc800000001ff */
[----:B------:R-:W-:Y:S02]  /*8ff0*/  MOV R184, R108 ;  /* 0x0000006c00b87202 */ /* 0x000fe40000000f00 */
[----:B------:R-:W-:-:S07]  /*9000*/  MOV R109, R182 ;  /* 0x000000b6006d7202 */ /* 0x000fce0000000f00 */
[----:B------:R-:W-:Y:S05]  /*9010*/  WARPSYNC.COLLECTIVE R179, `(.L_x_4825) ;  /* 0x00000000b3087348 */ /* 0x000fea0003c00000 */
[----:B------:R0:W1:Y:S02]  /*9020*/  SHFL.BFLY P5, R182, R184, R185, R186 ;  /* 0x0c0000b9b8b67389 */ /* 0x00006400000a00ba */
[----:B01----:R-:W-:Y:S05]  /*9030*/  ENDCOLLECTIVE ;  /* 0x000000000000791b */ /* 0x003fea0003800000 */
.L_x_4825:
[----:B------:R-:W-:-:S05]  /*9040*/  FADD.FTZ R109, R109, R180 ;  /* 0x000000b46d6d7221 */ /* 0x000fca0000010000 */
[----:B------:R-:W-:Y:S02]  /*9050*/  MOV R184, R109 ;  /* 0x0000006d00b87202 */ /* 0x000fe40000000f00 */
[----:B------:R-:W-:-:S07]  /*9060*/  MOV R111, R182 ;  /* 0x000000b6006f7202 */ /* 0x000fce0000000f00 */
[----:B------:R-:W-:Y:S05]  /*9070*/  WARPSYNC.COLLECTIVE R179, `(.L_x_4826) ;  /* 0x00000000b3087348 */ /* 0x000fea0003c00000 */
[----:B------:R0:W1:Y:S02]  /*9080*/  SHFL.BFLY P5, R182, R184, R185, R186 ;  /* 0x0c0000b9b8b67389 */ /* 0x00006400000a00ba */
[----:B01----:R-:W-:Y:S05]  /*9090*/  ENDCOLLECTIVE ;  /* 0x000000000000791b */ /* 0x003fea0003800000 */
.L_x_4826:
[----:B------:R-:W-:Y:S01]  /*90a0*/  FADD.FTZ R111, R108, R111 ;  /* 0x0000006f6c6f7221 */ /* 0x000fe20000010000 */
[----:B------:R-:W-:-:S04]  /*90b0*/  HFMA2 R185, -RZ, RZ, 0, 2.384185791015625e-07 ;  /* 0x00000004ffb97431 */ /* 0x000fc800000001ff */
[----:B------:R-:W-:Y:S02]  /*90c0*/  MOV R184, R111 ;  /* 0x0000006f00b87202 */ /* 0x000fe40000000f00 */
[----:B------:R-:W-:-:S07]  /*90d0*/  MOV R110, R182 ;  /* 0x000000b6006e7202 */ /* 0x000fce0000000f00 */
[----:B------:R-:W-:Y:S05]  /*90e0*/  WARPSYNC.COLLECTIVE R179, `(.L_x_4827) ;  /* 0x00000000b3087348 */ /* 0x000fea0003c00000 */
[----:B------:R0:W1:Y:S02]  /*90f0*/  SHFL.BFLY P5, R182, R184, R185, R186 ;  /* 0x0c0000b9b8b67389 */ /* 0x00006400000a00ba */
[----:B01----:R-:W-:Y:S05]  /*9100*/  ENDCOLLECTIVE ;  /* 0x000000000000791b */ /* 0x003fea0003800000 */
.L_x_4827:
[----:B------:R-:W-:-:S05]  /*9110*/  FADD.FTZ R110, R109, R110 ;  /* 0x0000006e6d6e7221 */ /* 0x000fca0000010000 */
[----:B------:R-:W-:Y:S02]  /*9120*/  MOV R184, R110 ;  /* 0x0000006e00b87202 */ /* 0x000fe40000000f00 */
[----:B------:R-:W-:-:S07]  /*9130*/  MOV R112, R182 ;  /* 0x000000b600707202 */ /* 0x000fce0000000f00 */
[----:B------:R-:W-:Y:S05]  /*9140*/  WARPSYNC.COLLECTIVE R179, `(.L_x_4828) ;  /* 0x00000000b3087348 */ /* 0x000fea0003c00000 */
[----:B------:R0:W1:Y:S02]  /*9150*/  SHFL.BFLY P5, R182, R184, R185, R186 ;  /* 0x0c0000b9b8b67389 */ /* 0x00006400000a00ba */
[----:B01----:R-:W-:Y:S05]  /*9160*/  ENDCOLLECTIVE ;  /* 0x000000000000791b */ /* 0x003fea0003800000 */
.L_x_4828:
[----:B------:R-:W-:Y:S01]  /*9170*/  FADD.FTZ R112, R111, R112 ;  /* 0x000000706f707221 */ /* 0x000fe20000010000 */
[----:B------:R-:W-:-:S04]  /*9180*/  HFMA2 R185, -RZ, RZ, 0, 4.76837158203125e-07 ;  /* 0x00000008ffb97431 */ /* 0x000fc800000001ff */
[----:B------:R-:W-:Y:S02]  /*9190*/  MOV R184, R112 ;  /* 0x0000007000b87202 */ /* 0x000fe40000000f00 */
[----:B------:R-:W-:-:S07]  /*91a0*/  MOV R113, R182 ;  /* 0x000000b600717202 */ /* 0x000fce0000000f00 */
[----:B------:R-:W-:Y:S05]  /*91b0*/  WARPSYNC.COLLECTIVE R179, `(.L_x_4829) ;  /* 0x00000000b3087348 */ /* 0x000fea0003c00000 */
[----:B------:R0:W1:Y:S02]  /*91c0*/  SHFL.BFLY P5, R182, R184, R185, R186 ;  /* 0x0c0000b9b8b67389 */ /* 0x00006400000a00ba */
[----:B01----:R-:W-:Y:S05]  /*91d0*/  ENDCOLLECTIVE ;  /* 0x000000000000791b */ /* 0x003fea0003800000 */
.L_x_4829:
[----:B------:R-:W-:-:S05]  /*91e0*/  FADD.FTZ R113, R110, R113 ;  /* 0x000000716e717221 */ /* 0x000fca0000010000 */
[----:B------:R-:W-:Y:S02]  /*91f0*/  MOV R184, R113 ;  /* 0x0000007100b87202 */ /* 0x000fe40000000f00 */
[----:B------:R-:W-:-:S07]  /*9200*/  MOV R115, R182 ;  /* 0x000000b600737202 */ /* 0x000fce0000000f00 */
[----:B------:R-:W-:Y:S05]  /*9210*/  WARPSYNC.COLLECTIVE R179, `(.L_x_4830) ;  /* 0x00000000b3087348 */ /* 0x000fea0003c00000 */
[----:B------:R0:W1:Y:S02]  /*9220*/  SHFL.BFLY P5, R182, R184, R185, R186 ;  /* 0x0c0000b9b8b67389 */ /* 0x00006400000a00ba */
[----:B01----:R-:W-:Y:S05]  /*9230*/  ENDCOLLECTIVE ;  /* 0x000000000000791b */ /* 0x003fea0003800000 */
.L_x_4830:
[----:B------:R-:W-:Y:S01]  /*9240*/  FADD.FTZ R115, R112, R115 ;  /* 0x0000007370737221 */ /* 0x000fe20000010000 */
[----:B------:R-:W-:-:S04]  /*9250*/  HFMA2 R185, -RZ, RZ, 0, 9.5367431640625e-07 ;  /* 0x00000010ffb97431 */ /* 0x000fc800000001ff */
[----:B------:R-:W-:Y:S02]  /*9260*/  MOV R184, R115 ;  /* 0x0000007300b87202 */ /* 0x000fe40000000f00 */
[----:B------:R-:W-:-:S07]  /*9270*/  MOV R114, R182 ;  /* 0x000000b600727202 */ /* 0x000fce0000000f00 */
[----:B------:R-:W-:Y:S05]  /*9280*/  WARPSYNC.COLLECTIVE R179, `(.L_x_4831) ;  /* 0x00000000b3087348 */ /* 0x000fea0003c00000 */
[----:B------:R0:W1:Y:S02]  /*9290*/  SHFL.BFLY P5, R182, R184, R185, R186 ;  /* 0x0c0000b9b8b67389 */ /* 0x00006400000a00ba */
[----:B01----:R-:W-:Y:S05]  /*92a0*/  ENDCOLLECTIVE ;  /* 0x000000000000791b */ /* 0x003fea0003800000 */
.L_x_4831:
[----:B------:R-:W-:-:S05]  /*92b0*/  FADD.FTZ R114, R113, R114 ;  /* 0x0000007271727221 */ /* 0x000fca0000010000 */
[----:B------:R-:W-:Y:S02]  /*92c0*/  MOV R184, R114 ;  /* 0x0000007200b87202 */ /* 0x000fe40000000f00 */
[----:B------:R-:W-:-:S07]  /*92d0*/  MOV R108, R182 ;  /* 0x000000b6006c7202 */ /* 0x000fce0000000f00 */
[----:B------:R-:W-:Y:S05]  /*92e0*/  WARPSYNC.COLLECTIVE R179, `(.L_x_4832) ;  /* 0x00000000b3087348 */ /* 0x000fea0003c00000 */
[----:B------:R0:W1:Y:S02]  /*92f0*/  SHFL.BFLY P5, R182, R184, R185, R186 ;  /* 0x0c0000b9b8b67389 */ /* 0x00006400000a00ba */
[----:B01----:R-:W-:Y:S05]  /*9300*/  ENDCOLLECTIVE ;  /* 0x000000000000791b */ /* 0x003fea0003800000 */
.L_x_4832:
[----:B------:R-:W-:Y:S01]  /*9310*/  MOV R109, R182 ;  /* 0x000000b6006d7202 */ /* 0x000fe20000000f00 */
[----:B------:R-:W-:Y:S06]  /*9320*/  BRA `(.L_x_4833) ;  /* 0xffffff8800487947 */ /* 0x000fec000383ffff */
.L_x_4834:
        /* <DEDUP_REMOVED lines=13> */
.L_x_5038:


//--------------------- .text._ZN10layer_norm22ln_bwd_finalize_kernelINS_22Kernel_traits_finalizeILj768EfffffjLb0ELj1024ELj4ENS_18Kernel_traits_baseILj768EfffffjLj1024EEEEELb0ELb1EEEvNS_9BwdParamsE --------------------------
	.section	.text._ZN10layer_norm22ln_bwd_finalize_kernelINS_22Kernel_traits_finalizeILj768EfffffjLb0ELj1024ELj4ENS_18Kernel_traits_baseILj768EfffffjLj1024EEEEELb0ELb1EEEvNS_9BwdParamsE,"ax",@progbits
	.align	128
        .global         _ZN10layer_norm22ln_bwd_finalize_kernelINS_22Kernel_traits_finalizeILj768EfffffjLb0ELj1024ELj4ENS_18Kernel_traits_baseILj768EfffffjLj1024EEEEELb0ELb1EEEvNS_9BwdParamsE
        .type           _ZN10layer_norm22ln_bwd_finalize_kernelINS_22Kernel_traits_finalizeILj768EfffffjLb0ELj1024ELj4ENS_18Kernel_traits_baseILj768EfffffjLj1024EEEEELb0ELb1EEEvNS_9BwdParamsE,@function
        .size           _ZN10layer_norm22ln_bwd_finalize_kernelINS_22Kernel_traits_finalizeILj768EfffffjLb0ELj1024ELj4ENS_18Kernel_traits_baseILj768EfffffjLj1024EEEEELb0ELb1EEEvNS_9BwdParamsE,(.L_x_5039 - _ZN10layer_norm22ln_bwd_finalize_kernelINS_22Kernel_traits_finalizeILj768EfffffjLb0ELj1024ELj4ENS_18Kernel_traits_baseILj768EfffffjLj1024EEEEELb0ELb1EEEvNS_9BwdParamsE)
        .other          _ZN10layer_norm22ln_bwd_finalize_kernelINS_22Kernel_traits_finalizeILj768EfffffjLb0ELj1024ELj4ENS_18Kernel_traits_baseILj768EfffffjLj1024EEEEELb0ELb1EEEvNS_9BwdParamsE,@"STO_CUDA_ENTRY STV_DEFAULT"
_ZN10layer_norm22ln_bwd_finalize_kernelINS_22Kernel_traits_finalizeILj768EfffffjLb0ELj1024ELj4ENS_18Kernel_traits_baseILj768EfffffjLj1024EEEEELb0ELb1EEEvNS_9BwdParamsE:
.text._ZN10layer_norm22ln_bwd_finalize_kernelINS_22Kernel_traits_finalizeILj768EfffffjLb0ELj1024ELj4ENS_18Kernel_traits_baseILj768EfffffjLj1024EEEEELb0ELb1EEEvNS_9BwdParamsE:
        /* <DEDUP_REMOVED lines=77> */
.L_x_4839:
        /* <DEDUP_REMOVED lines=118> */
.L_x_4838:
[----:B------:R-:W-:Y:S05]  /*0c30*/  BSYNC.RECONVERGENT B1 ;  /* 0x0000000000017941 */ /* 0x000fea0003800200 */
.L_x_4837:
        /* <DEDUP_REMOVED lines=69> */
.L_x_4841:
[----:B------:R-:W-:Y:S05]  /*1090*/  BSYNC.RECONVERGENT B1 ;  /* 0x0000000000017941 */ /* 0x000fea0003800200 */
.L_x_4840:
        /* <DEDUP_REMOVED lines=38> */
.L_x_4843:
[----:B------:R-:W-:Y:S05]  /*1300*/  BSYNC.RECONVERGENT B1 ;  /* 0x0000000000017941 */ /* 0x000fea0003800200 */
.L_x_4842:
[----:B------:R-:W-:Y:S05]  /*1310*/  @!P1 BRA `(.L_x_4836) ;  /* 0x0000000000409947 */ /* 0x000fea0003800000 */
[----:B------:R-:W0:Y:S01]  /*1320*/  LDC R14, c[0x0][0x388] ;  /* 0x0000e200ff0e7b82 */ /* 0x000e220000000800 */
[----:B------:R-:W-:-:S07]  /*1330*/  IADD3 R12, PT, PT, -R54, RZ, RZ ;  /* 0x000000ff360c7210 */ /* 0x000fce0007ffe1ff */
[----:B------:R-:W1:Y:S08]  /*1340*/  LDC.64 R8, c[0x0][0x440] ;  /* 0x00011000ff087b82 */ /* 0x000e700000000a00 */
[----:B------:R-:W2:Y:S01]  /*1350*/  LDC.64 R10, c[0x0][0x448] ;  /* 0x00011200ff0a7b82 */ /* 0x000ea20000000a00 */
[----:B0-----:R-:W-:-:S05]  /*1360*/  IMAD R0, R3, R14, R0 ;  /* 0x0000000e03007224 */ /* 0x001fca00078e0200 */
[----:B------:R-:W-:-:S07]  /*1370*/  IADD3 R3, PT, PT, R57, R0, RZ ;  /* 0x0000000039037210 */ /* 0x000fce0007ffe0ff */
.L_x_4844:
        /* <DEDUP_REMOVED lines=10> */
.L_x_4836:
[----:B------:R-:W-:Y:S05]  /*1420*/  BSYNC.RECONVERGENT B0 ;  /* 0x0000000000007941 */ /* 0x000fea0003800200 */
.L_x_4835:
        /* <DEDUP_REMOVED lines=57> */
.L_x_4845:
        /* <DEDUP_REMOVED lines=12> */
.L_x_5039:


//--------------------- .text._ZN10layer_norm40ln_parallel_residual_bwd_finalize_kernelINS_22Kernel_traits_finalizeILj768EfffffjLb0ELj1024ELj4ENS_18Kernel_traits_baseILj768EfffffjLj1024EEEEELb1EEEvNS_9BwdParamsE --------------------------
	.section	.text._ZN10layer_norm40ln_parallel_residual_bwd_finalize_kernelINS_22Kernel_traits_finalizeILj768EfffffjLb0ELj1024ELj4ENS_18Kernel_traits_baseILj768EfffffjLj1024EEEEELb1EEEvNS_9BwdParamsE,"ax",@progbits
	.align	128
        .global         _ZN10layer_norm40ln_parallel_residual_bwd_finalize_kernelINS_22Kernel_traits_finalizeILj768EfffffjLb0ELj1024ELj4ENS_18Kernel_traits_baseILj768EfffffjLj1024EEEEELb1EEEvNS_9BwdParamsE
        .type           _ZN10layer_norm40ln_parallel_residual_bwd_finalize_kernelINS_22Kernel_traits_finalizeILj768EfffffjLb0ELj1024ELj4ENS_18Kernel_traits_baseILj768EfffffjLj1024EEEEELb1EEEvNS_9BwdParamsE,@function
        .size           _ZN10layer_norm40ln_parallel_residual_bwd_finalize_kernelINS_22Kernel_traits_finalizeILj768EfffffjLb0ELj1024ELj4ENS_18Kernel_traits_baseILj768EfffffjLj1024EEEEELb1EEEvNS_9BwdParamsE,(.L_x_5040 - _ZN10layer_norm40ln_parallel_residual_bwd_finalize_kernelINS_22Kernel_traits_finalizeILj768EfffffjLb0ELj1024ELj4ENS_18Kernel_traits_baseILj768EfffffjLj1024EEEEELb1EEEvNS_9BwdParamsE)
        .other          _ZN10layer_norm40ln_parallel_residual_bwd_finalize_kernelINS_22Kernel_traits_finalizeILj768EfffffjLb0ELj1024ELj4ENS_18Kernel_traits_baseILj768EfffffjLj1024EEEEELb1EEEvNS_9BwdParamsE,@"STO_CUDA_ENTRY STV_DEFAULT"
_ZN10layer_norm40ln_parallel_residual_bwd_finalize_kernelINS_22Kernel_traits_finalizeILj768EfffffjLb0ELj1024ELj4ENS_18Kernel_traits_baseILj768EfffffjLj1024EEEEELb1EEEvNS_9BwdParamsE:
.text._ZN10layer_norm40ln_parallel_residual_bwd_finalize_kernelINS_22Kernel_traits_finalizeILj768EfffffjLb0ELj1024ELj4ENS_18Kernel_traits_baseILj768EfffffjLj1024EEEEELb1EEEvNS_9BwdParamsE:
        /* <DEDUP_REMOVED lines=57> */
.L_x_4850:
        /* <DEDUP_REMOVED lines=112> */
.L_x_4849:
[----:B------:R-:W-:Y:S05]  /*0a90*/  BSYNC.RECONVERGENT B1 ;  /* 0x0000000000017941 */ /* 0x000fea0003800200 */
.L_x_4848:
        /* <DEDUP_REMOVED lines=67> */
.L_x_4852:
[----:B------:R-:W-:Y:S05]  /*0ed0*/  BSYNC.RECONVERGENT B1 ;  /* 0x0000000000017941 */ /* 0x000fea0003800200 */
.L_x_4851:
        /* <DEDUP_REMOVED lines=37> */
.L_x_4854:
[----:B------:R-:W-:Y:S05]  /*1130*/  BSYNC.RECONVERGENT B1 ;  /* 0x0000000000017941 */ /* 0x000fea0003800200 */
.L_x_4853:
        /* <DEDUP_REMOVED lines=19> */
.L_x_4847:
[----:B------:R-:W-:Y:S05]  /*1270*/  BSYNC.RECONVERGENT B0 ;  /* 0x0000000000007941 */ /* 0x000fea0003800200 */
.L_x_4846:
        /* <DEDUP_REMOVED lines=89> */
.L_x_4855:
        /* <DEDUP_REMOVED lines=15> */
.L_x_5040:


//--------------------- .text._ZN10layer_norm31ln_parallel_residual_bwd_kernelINS_13Kernel_traitsIfffffjLj768ELj1ELj4ELj1ELj16ENS_18Kernel_traits_baseILj768EfffffjLj128EEEEELb1ELb1ELb1EEEvNS_9BwdParamsE --------------------------
	.section	.text._ZN10layer_norm31ln_parallel_residual_bwd_kernelINS_13Kernel_traitsIfffffjLj768ELj1ELj4ELj1ELj16ENS_18Kernel_traits_baseILj768EfffffjLj128EEEEELb1ELb1ELb1EEEvNS_9BwdParamsE,"ax",@progbits
	.align	128
        .global         _ZN10layer_norm31ln_parallel_residual_bwd_kernelINS_13Kernel_traitsIfffffjLj768ELj1ELj4ELj1ELj16ENS_18Kernel_traits_baseILj768EfffffjLj128EEEEELb1ELb1ELb1EEEvNS_9BwdParamsE
        .type           _ZN10layer_norm31ln_parallel_residual_bwd_kernelINS_13Kernel_traitsIfffffjLj768ELj1ELj4ELj1ELj16ENS_18Kernel_traits_baseILj768EfffffjLj128EEEEELb1ELb1ELb1EEEvNS_9BwdParamsE,@function
        .size           _ZN10layer_norm31ln_parallel_residual_bwd_kernelINS_13Kernel_traitsIfffffjLj768ELj1ELj4ELj1ELj16ENS_18Kernel_traits_baseILj768EfffffjLj128EEEEELb1ELb1ELb1EEEvNS_9BwdParamsE,(.L_x_5041 - _ZN10layer_norm31ln_parallel_residual_bwd_kernelINS_13Kernel_traitsIfffffjLj768ELj1ELj4ELj1ELj16ENS_18Kernel_traits_baseILj768EfffffjLj128EEEEELb1ELb1ELb1EEEvNS_9BwdParamsE)
        .other          _ZN10layer_norm31ln_parallel_residual_bwd_kernelINS_13Kernel_traitsIfffffjLj768ELj1ELj4ELj1ELj16ENS_18Kernel_traits_baseILj768EfffffjLj128EEEEELb1ELb1ELb1EEEvNS_9BwdParamsE,@"STO_CUDA_ENTRY STV_DEFAULT"
_ZN10layer_norm31ln_parallel_residual_bwd_kernelINS_13Kernel_traitsIfffffjLj768ELj1ELj4ELj1ELj16ENS_18Kernel_traits_baseILj768EfffffjLj128EEEEELb1ELb1ELb1EEEvNS_9BwdParamsE:
.text._ZN10layer_norm31ln_parallel_residual_bwd_kernelINS_13Kernel_traitsIfffffjLj768ELj1ELj4ELj1ELj16ENS_18Kernel_traits_baseILj768EfffffjLj128EEEEELb1ELb1ELb1EEEvNS_9BwdParamsE:
        /* <DEDUP_REMOVED lines=76> */
.L_x_4908:
        /* <DEDUP_REMOVED lines=9> */
[----:B------:R-:W-:-:S05]  /*0550*/  IADD3 R201, PT, PT, R203, 0x20, RZ ;  /* 0x00000020cbc97810 */ /* 0x000fca0007ffe0ff */
[----:B------:R0:W4:Y:S01]  /*0560*/  LDG.E R196, desc[UR10][R196.64] ;  /* 0x0000000ac4c47981 */ /* 0x000122000c1e1900 */
[C---:B-1----:R-:W-:Y:S01]  /*0570*/  IMAD.WIDE.U32 R60, R203.reuse, 0x10, R2 ;  /* 0x00000010cb3c7825 */ /* 0x042fe200078e0002 */
[----:B------:R-:W-:Y:S01]  /*0580*/  IADD3 R199, PT, PT, R203, 0x40, RZ ;  /* 0x00000040cbc77810 */ /* 0x000fe20007ffe0ff */
[----:B------:R-:W1:Y:S04]  /*0590*/  LDC.64 R122, c[0x0][0x3b0] ;  /* 0x0000ec00ff7a7b82 */ /* 0x000e680000000a00 */
[----:B------:R-:W4:Y:S01]  /*05a0*/  LDG.E.128 R60, desc[UR10][R60.64] ;  /* 0x0000000a3c3c7981 */ /* 0x000f22000c1e1d00 */
[----:B--2---:R-:W-:Y:S01]  /*05b0*/  IMAD.WIDE R80, R139, 0x4, R80 ;  /* 0x000000048b507825 */ /* 0x004fe200078e0250 */
[----:B0-----:R-:W-:Y:S02]  /*05c0*/  IADD3 R197, PT, PT, R203, 0x60, RZ ;  /* 0x00000060cbc57810 */ /* 0x001fe40007ffe0ff */
[----:B------:R-:W0:Y:S01]  /*05d0*/  LDC.64 R108, c[0x0][0x438] ;  /* 0x00010e00ff6c7b82 */ /* 0x000e220000000a00 */
[----:B------:R-:W-:Y:S01]  /*05e0*/  IMAD.WIDE.U32 R68, R201, 0x10, R2 ;  /* 0x00000010c9447825 */ /* 0x000fe200078e0002 */
[----:B------:R-:W2:Y:S03]  /*05f0*/  LDG.E R195, desc[UR10][R80.64] ;  /* 0x0000000a50c37981 */ /* 0x000ea6000c1e1900 */
[----:B---3--:R-:W-:-:S02]  /*0600*/  IMAD.WIDE.U32 R64, R203, 0x10, R104 ;  /* 0x00000010cb407825 */ /* 0x008fc400078e0068 */
[----:B------:R-:W3:Y:S02]  /*0610*/  LDG.E.128 R68, desc[UR10][R68.64] ;  /* 0x0000000a44447981 */ /* 0x000ee4000c1e1d00 */
[--C-:B------:R-:W-:Y:S02]  /*0620*/  IMAD.WIDE.U32 R76, R199, 0x10, R2.reuse ;  /* 0x00000010c74c7825 */ /* 0x100fe400078e0002 */
[----:B------:R-:W3:Y:S02]  /*0630*/  LDG.E.128 R64, desc[UR10][R64.64] ;  /* 0x0000000a40407981 */ /* 0x000ee4000c1e1d00 */
[----:B------:R-:W-:Y:S02]  /*0640*/  IMAD.WIDE.U32 R84, R197, 0x10, R2 ;  /* 0x00000010c5547825 */ /* 0x000fe400078e0002 */
[----:B------:R-:W3:Y:S02]  /*0650*/  LDG.E.128 R76, desc[UR10][R76.64] ;  /* 0x0000000a4c4c7981 */ /* 0x000ee4000c1e1d00 */
[----:B------:R-:W-:-:S02]  /*0660*/  IMAD.WIDE.U32 R72, R201, 0x10, R104 ;  /* 0x00000010c9487825 */ /* 0x000fc400078e0068 */
[----:B------:R-:W3:Y:S04]  /*0670*/  LDG.E.128 R84, desc[UR10][R84.64] ;  /* 0x0000000a54547981 */ /* 0x000ee8000c1e1d00 */
[----:B------:R-:W3:Y:S01]  /*0680*/  LDG.E.128 R72, desc[UR10][R72.64] ;  /* 0x0000000a48487981 */ /* 0x000ee2000c1e1d00 */
[----:B------:R-:W-:-:S06]  /*0690*/  IMAD.WIDE.U32 R82, R199, 0x10, R104 ;  /* 0x00000010c7527825 */ /* 0x000fcc00078e0068 */
[----:B------:R-:W3:Y:S01]  /*06a0*/  LDG.E.128 R80, desc[UR10][R82.64] ;  /* 0x0000000a52507981 */ /* 0x000ee2000c1e1d00 */
[----:B------:R-:W-:-:S05]  /*06b0*/  IADD3 R193, PT, PT, R203, 0x80, RZ ;  /* 0x00000080cbc17810 */ /* 0x000fca0007ffe0ff */
[----:B------:R-:W-:-:S06]  /*06c0*/  IMAD.WIDE.U32 R92, R193, 0x10, R2 ;  /* 0x00000010c15c7825 */ /* 0x000fcc00078e0002 */
[----:B------:R-:W3:Y:S01]  /*06d0*/  LDG.E.128 R92, desc[UR10][R92.64] ;  /* 0x0000000a5c5c7981 */ /* 0x000ee2000c1e1d00 */
[----:B------:R-:W-:Y:S01]  /*06e0*/  IMAD.WIDE.U32 R88, R197, 0x10, R104 ;  /* 0x00000010c5587825 */ /* 0x000fe200078e0068 */
[----:B------:R-:W-:-:S05]  /*06f0*/  ISETP.NE.U32.AND P0, PT, RZ, UR14, PT ;  /* 0x0000000eff007c0c */ /* 0x000fca000bf05070 */
[----:B------:R-:W3:Y:S01]  /*0700*/  LDG.E.128 R88, desc[UR10][R88.64] ;  /* 0x0000000a58587981 */ /* 0x000ee2000c1e1d00 */
[----:B------:R-:W-:Y:S01]  /*0710*/  ISETP.NE.AND.EX P0, PT, RZ, UR15, PT, P0 ;  /* 0x0000000fff007c0c */ /* 0x000fe2000bf05300 */
[----:B------:R-:W-:Y:S01]  /*0720*/  IMAD.WIDE.U32 R96, R193, 0x10, R104 ;  /* 0x00000010c1607825 */ /* 0x000fe200078e0068 */
[----:B------:R-:W-:-:S05]  /*0730*/  IADD3 R153, PT, PT, R203, 0xa0, RZ ;  /* 0x000000a0cb997810 */ /* 0x000fca0007ffe0ff */
[----:B------:R-:W3:Y:S01]  /*0740*/  LDG.E.128 R96, desc[UR10][R96.64] ;  /* 0x0000000a60607981 */ /* 0x000ee2000c1e1d00 */
[----:B------:R-:W-:-:S05]  /*0750*/  IMAD.WIDE.U32 R100, R153, 0x10, R2 ;  /* 0x0000001099647825 */ /* 0x000fca00078e0002 */
[----:B------:R-:W1:Y:S08]  /*0760*/  @P0 LDC.64 R128, c[0x0][0x3b8] ;  /* 0x0000ee00ff800b82 */ /* 0x000e700000000a00 */
[----:B------:R-:W0:Y:S08]  /*0770*/  @P0 LDC.64 R132, c[0x0][0x3b8] ;  /* 0x0000ee00ff840b82 */ /* 0x000e300000000a00 */
[----:B------:R-:W0:Y:S01]  /*0780*/  @P0 LDC.64 R134, c[0x0][0x3b8] ;  /* 0x0000ee00ff860b82 */ /* 0x000e220000000a00 */
[----:B------:R-:W-:Y:S01]  /*0790*/  IMAD.WIDE.U32 R104, R153, 0x10, R104 ;  /* 0x0000001099687825 */ /* 0x000fe200078e0068 */
[----:B------:R-:W3:Y:S05]  /*07a0*/  LDG.E.128 R100, desc[UR10][R100.64] ;  /* 0x0000000a64647981 */ /* 0x000eea000c1e1d00 */
[----:B------:R-:W3:Y:S01]  /*07b0*/  LDG.E.128 R104, desc[UR10][R104.64] ;  /* 0x0000000a68687981 */ /* 0x000ee2000c1e1d00 */
[----:B------:R-:W0:Y:S01]  /*07c0*/  @P0 LDC.64 R126, c[0x0][0x3b8] ;  /* 0x0000ee00ff7e0b82 */ /* 0x000e220000000a00 */
[----:B-1----:R-:W-:-:S04]  /*07d0*/  @P0 IMAD.WIDE.U32 R128, R203, 0x4, R128 ;  /* 0x00000004cb800825 */ /* 0x002fc800078e0080 */
[C---:B------:R-:W-:Y:S01]  /*07e0*/  IMAD.WIDE.U32 R130, R201.reuse, 0x4, R122 ;  /* 0x00000004c9827825 */ /* 0x040fe200078e007a */
[----:B-----5:R1:W5:Y:S01]  /*07f0*/  @P0 LDG.E R0, desc[UR10][R128.64] ;  /* 0x0000000a80000981 */ /* 0x020362000c1e1900 */
[----:B0-----:R-:W-:Y:S01]  /*0800*/  ISETP.NE.U32.AND P1, PT, R108, RZ, PT ;  /* 0x000000ff6c00720c */ /* 0x001fe20003f25070 */
[----:B------:R-:W0:Y:S01]  /*0810*/  @P0 LDC.64 R124, c[0x0][0x3b8] ;  /* 0x0000ee00ff7c0b82 */ /* 0x000e220000000a00 */
[----:B------:R-:W-:Y:S02]  /*0820*/  @P0 IMAD.WIDE.U32 R132, R201, 0x4, R132 ;  /* 0x00000004c9840825 */ /* 0x000fe400078e0084 */
[----:B------:R-:W5:Y:S02]  /*0830*/  LDG.E R130, desc[UR10][R130.64] ;  /* 0x0000000a82827981 */ /* 0x000f64000c1e1900 */
[----:B------:R-:W-:Y:S02]  /*0840*/  IMAD.WIDE.U32 R136, R193, 0x4, R122 ;  /* 0x00000004c1887825 */ /* 0x000fe400078e007a */
[----:B------:R1:W5:Y:S01]  /*0850*/  @P0 LDG.E R152, desc[UR10][R132.64] ;  /* 0x0000000a84980981 */ /* 0x000362000c1e1900 */
[----:B------:R-:W0:Y:S01]  /*0860*/  @P0 LDC.64 R120, c[0x0][0x3b8] ;  /* 0x0000ee00ff780b82 */ /* 0x000e220000000a00 */
[----:B------:R-:W-:-:S02]  /*0870*/  @P0 IMAD.WIDE.U32 R134, R199, 0x4, R134 ;  /* 0x00000004c7860825 */ /* 0x000fc400078e0086 */
[----:B------:R-:W5:Y:S02]  /*0880*/  LDG.E R136, desc[UR10][R136.64] ;  /* 0x0000000a88887981 */ /* 0x000f64000c1e1900 */
[--C-:B-1----:R-:W-:Y:S02]  /*0890*/  IMAD.WIDE.U32 R128, R203, 0x4, R122.reuse ;  /* 0x00000004cb807825 */ /* 0x102fe400078e007a */
[----:B------:R1:W5:Y:S02]  /*08a0*/  @P0 LDG.E R154, desc[UR10][R134.64] ;  /* 0x0000000a869a0981 */ /* 0x000364000c1e1900 */
[----:B------:R-:W-:Y:S02]  /*08b0*/  IMAD.WIDE.U32 R132, R199, 0x4, R122 ;  /* 0x00000004c7847825 */ /* 0x000fe400078e007a */
[----:B------:R-:W5:Y:S02]  /*08c0*/  LDG.E R128, desc[UR10][R128.64] ;  /* 0x0000000a80807981 */ /* 0x000f64000c1e1900 */
[----:B------:R-:W-:-:S02]  /*08d0*/  @P0 IMAD.WIDE.U32 R126, R193, 0x4, R126 ;  /* 0x00000004c17e0825 */ /* 0x000fc400078e007e */
[----:B------:R-:W5:Y:S02]  /*08e0*/  LDG.E R132, desc[UR10][R132.64] ;  /* 0x0000000a84847981 */ /* 0x000f64000c1e1900 */
[----:B-1----:R-:W-:Y:S02]  /*08f0*/  IMAD.WIDE.U32 R134, R197, 0x4, R122 ;  /* 0x00000004c5867825 */ /* 0x002fe400078e007a */
[----:B------:R-:W5:Y:S04]  /*0900*/  @P0 LDG.E R155, desc[UR10][R126.64] ;  /* 0x0000000a7e9b0981 */ /* 0x000f68000c1e1900 */
[----:B------:R-:W5:Y:S01]  /*0910*/  LDG.E R134, desc[UR10][R134.64] ;  /* 0x0000000a86867981 */ /* 0x000f62000c1e1900 */
[----:B------:R-:W-:-:S13]  /*0920*/  ISETP.NE.AND.EX P1, PT, R109, RZ, PT, P1 ;  /* 0x000000ff6d00720c */ /* 0x000fda0003f25310 */
[----:B------:R-:W1:Y:S08]  /*0930*/  @P1 LDC.64 R118, c[0x0][0x438] ;  /* 0x00010e00ff761b82 */ /* 0x000e700000000a00 */
[----:B------:R-:W1:Y:S08]  /*0940*/  @P1 LDC.64 R2, c[0x0][0x438] ;  /* 0x00010e00ff021b82 */ /* 0x000e700000000a00 */
[----:B------:R-:W1:Y:S01]  /*0950*/  @P1 LDC.64 R112, c[0x0][0x438] ;  /* 0x00010e00ff701b82 */ /* 0x000e620000000a00 */
[----:B------:R-:W-:-:S07]  /*0960*/  ISETP.NE.AND P3, PT, RZ, UR7, PT ;  /* 0x00000007ff007c0c */ /* 0x000fce000bf65270 */
[----:B------:R-:W1:Y:S01]  /*0970*/  @P1 LDC.64 R110, c[0x0][0x438] ;  /* 0x00010e00ff6e1b82 */ /* 0x000e620000000a00 */
[----:B0-----:R-:W-:-:S07]  /*0980*/  @P0 IMAD.WIDE.U32 R124, R197, 0x4, R124 ;  /* 0x00000004c57c0825 */ /* 0x001fce00078e007c */
[----:B------:R-:W0:Y:S01]  /*0990*/  @P1 LDC.64 R114, c[0x0][0x438] ;  /* 0x00010e00ff721b82 */ /* 0x000e220000000a00 */
[----:B------:R1:W5:Y:S02]  /*09a0*/  @P0 LDG.E R194, desc[UR10][R124.64] ;  /* 0x0000000a7cc20981 */ /* 0x000364000c1e1900 */
[----:B-1----:R-:W-:-:S05]  /*09b0*/  @P1 IMAD.WIDE.U32 R118, R203, 0x10, R118 ;  /* 0x00000010cb761825 */ /* 0x002fca00078e0076 */
[----:B------:R1:W5:Y:S01]  /*09c0*/  @P1 LDG.E.128 R28, desc[UR10][R118.64] ;  /* 0x0000000a761c1981 */ /* 0x000362000c1e1d00 */
[----:B------:R-:W-:Y:S01]  /*09d0*/  @P1 IMAD.WIDE.U32 R112, R197, 0x10, R112 ;  /* 0x00000010c5701825 */ /* 0x000fe200078e0070 */
[----:B------:R-:W1:Y:S03]  /*09e0*/  @P1 LDC.64 R116, c[0x0][0x438] ;  /* 0x00010e00ff741b82 */ /* 0x000e660000000a00 */
[----:B------:R-:W-:Y:S01]  /*09f0*/  @P1 IMAD.WIDE.U32 R124, R201, 0x10, R2 ;  /* 0x00000010c97c1825 */ /* 0x000fe200078e0002 */
[----:B------:R3:W5:Y:S03]  /*0a00*/  @P1 LDG.E.128 R40, desc[UR10][R112.64] ;  /* 0x0000000a70281981 */ /* 0x000766000c1e1d00 */
[----:B------:R-:W-:Y:S01]  /*0a10*/  @P1 IMAD.WIDE.U32 R110, R199, 0x10, R110 ;  /* 0x00000010c76e1825 */ /* 0x000fe200078e006e */
[----:B------:R-:W5:Y:S03]  /*0a20*/  @P1 LDG.E.128 R32, desc[UR10][R124.64] ;  /* 0x0000000a7c201981 */ /* 0x000f66000c1e1d00 */
[----:B------:R-:W-:Y:S01]  /*0a30*/  @P0 IMAD.WIDE.U32 R120, R153, 0x4, R120 ;  /* 0x0000000499780825 */ /* 0x000fe200078e0078 */
[----:B------:R3:W5:Y:S04]  /*0a40*/  @P1 LDG.E.128 R36, desc[UR10][R110.64] ;  /* 0x0000000a6e241981 */ /* 0x000768000c1e1d00 */
[----:B------:R3:W5:Y:S01]  /*0a50*/  @P0 LDG.E R156, desc[UR10][R120.64] ;  /* 0x0000000a789c0981 */ /* 0x000762000c1e1900 */
[----:B0-----:R-:W-:-:S05]  /*0a60*/  @P1 IMAD.WIDE.U32 R114, R193, 0x10, R114 ;  /* 0x00000010c1721825 */ /* 0x001fca00078e0072 */
[----:B------:R0:W5:Y:S01]  /*0a70*/  @P1 LDG.E.128 R44, desc[UR10][R114.64] ;  /* 0x0000000a722c1981 */ /* 0x000162000c1e1d00 */
[----:B-1----:R-:W-:-:S05]  /*0a80*/  @P1 IMAD.WIDE.U32 R116, R153, 0x10, R116 ;  /* 0x0000001099741825 */ /* 0x002fca00078e0074 */
[----:B------:R1:W5:Y:S01]  /*0a90*/  @P1 LDG.E.128 R48, desc[UR10][R116.64] ;  /* 0x0000000a74301981 */ /* 0x000362000c1e1d00 */
[----:B------:R-:W-:-:S06]  /*0aa0*/  IMAD.WIDE.U32 R122, R153, 0x4, R122 ;  /* 0x00000004997a7825 */ /* 0x000fcc00078e007a */
[----:B------:R1:W5:Y:S01]  /*0ab0*/  LDG.E R122, desc[UR10][R122.64] ;  /* 0x0000000a7a7a7981 */ /* 0x000362000c1e1900 */
[----:B----4-:R-:W-:-:S05]  /*0ac0*/  FSEL R196, R196, RZ, !P3 ;  /* 0x000000ffc4c47208 */ /* 0x010fca0005800000 */
[C---:B------:R-:W-:Y:S01]  /*0ad0*/  FADD.FTZ R60, -R196.reuse, R60 ;  /* 0x0000003cc43c7221 */ /* 0x040fe20000010100 */
[C---:B------:R-:W-:Y:S01]  /*0ae0*/  FADD.FTZ R62, -R196.reuse, R62 ;  /* 0x0000003ec43e7221 */ /* 0x040fe20000010100 */
[C---:B------:R-:W-:Y:S02]  /*0af0*/  FADD.FTZ R118, -R196.reuse, R63 ;  /* 0x0000003fc4767221 */ /* 0x040fe40000010100 */
[C---:B--2---:R-:W-:Y:S01]  /*0b00*/  FMUL.FTZ R3, R195.reuse, R60 ;  /* 0x0000003cc3037220 */ /* 0x044fe20000410000 */
[C---:B------:R-:W-:Y:S01]  /*0b10*/  FMUL.FTZ R60, R195.reuse, R62 ;  /* 0x0000003ec33c7220 */ /* 0x040fe20000410000 */
[C---:B------:R-:W-:Y:S01]  /*0b20*/  FADD.FTZ R2, -R196.reuse, R61 ;  /* 0x0000003dc4027221 */ /* 0x040fe20000010100 */
[----:B---3--:R-:W-:Y:S01]  /*0b30*/  FADD.FTZ R112, -R196, R69 ;  /* 0x00000045c4707221 */ /* 0x008fe20000010100 */
[C---:B------:R-:W-:Y:S01]  /*0b40*/  FADD.FTZ R159, R66.reuse, R159 ;  /* 0x0000009f429f7221 */ /* 0x040fe20000010000 */
[----:B------:R-:W-:Y:S01]  /*0b50*/  FFMA.FTZ R161, R66, R60, R161 ;  /* 0x0000003c42a17223 */ /* 0x000fe200000100a1 */
[----:B------:R-:W-:Y:S01]  /*0b60*/  FMUL.FTZ R63, R26, R66 ;  /* 0x000000421a3f7220 */ /* 0x000fe20000410000 */
[----:B------:R-:W-:Y:S01]  /*0b70*/  FADD.FTZ R66, -R196, R77 ;  /* 0x0000004dc4427221 */ /* 0x000fe20000010100 */
[C---:B------:R-:W-:Y:S01]  /*0b80*/  FMUL.FTZ R112, R195.reuse, R112 ;  /* 0x00000070c3707220 */ /* 0x040fe20000410000 */
[C---:B------:R-:W-:Y:S01]  /*0b90*/  FADD.FTZ R151, R64.reuse, R151 ;  /* 0x0000009740977221 */ /* 0x040fe20000010000 */
[C---:B------:R-:W-:Y:S01]  /*0ba0*/  FMUL.FTZ R2, R195.reuse, R2 ;  /* 0x00000002c3027220 */ /* 0x040fe20000410000 */
[C---:B------:R-:W-:Y:S01]  /*0bb0*/  FMUL.FTZ R111, R195.reuse, R66 ;  /* 0x00000042c36f7220 */ /* 0x040fe20000410000 */
[----:B------:R-:W-:Y:S01]  /*0bc0*/  FFMA.FTZ R157, R64, R3, R157 ;  /* 0x00000003409d7223 */ /* 0x000fe2000001009d */
[----:B------:R-:W-:Y:S01]  /*0bd0*/  FADD.FTZ R66, -R196, R85 ;  /* 0x00000055c4427221 */ /* 0x000fe20000010100 */
[----:B------:R-:W-:Y:S01]  /*0be0*/  FMUL.FTZ R64, R24, R64 ;  /* 0x0000004018407220 */ /* 0x000fe20000410000 */
[----:B------:R-:W-:Y:S01]  /*0bf0*/  FMUL.FTZ R61, R195, R118 ;  /* 0x00000076c33d7220 */ /* 0x000fe20000410000 */
        /* <DEDUP_REMOVED lines=8> */
[----:B------:R-:W-:Y:S01]  /*0c80*/  FFMA.FTZ R150, R67, R61, R150 ;  /* 0x0000003d43967223 */ /* 0x000fe20000010096 */
[----:B------:R-:W-:Y:S01]  /*0c90*/  FMUL.FTZ R62, R27, R67 ;  /* 0x000000431b3e7220 */ /* 0x000fe20000410000 */
[----:B------:R-:W-:Y:S01]  /*0ca0*/  FADD.FTZ R66, RZ, R64 ;  /* 0x00000040ff427221 */ /* 0x000fe20000010000 */
[----:B------:R-:W-:Y:S01]  /*0cb0*/  FFMA.FTZ R67, R3, R64, RZ ;  /* 0x0000004003437223 */ /* 0x000fe200000100ff */
[----:B------:R-:W-:-:S02]  /*0cc0*/  FADD.FTZ R78, -R196, R78 ;  /* 0x0000004ec44e7221 */ /* 0x000fc40000010100 */
[----:B------:R-:W-:Y:S01]  /*0cd0*/  FADD.FTZ R66, R65, R66 ;  /* 0x0000004241427221 */ /* 0x000fe20000010000 */
[----:B------:R-:W-:Y:S01]  /*0ce0*/  FFMA.FTZ R67, R2, R65, R67 ;  /* 0x0000004102437223 */ /* 0x000fe20000010043 */
[----:B0-----:R-:W-:Y:S01]  /*0cf0*/  FMUL.FTZ R114, R195, R78 ;  /* 0x0000004ec3727220 */ /* 0x001fe20000410000 */
[----:B------:R-:W-:Y:S01]  /*0d00*/  FADD.FTZ R68, -R196, R68 ;  /* 0x00000044c4447221 */ /* 0x000fe20000010100 */
[----:B------:R-:W-:Y:S01]  /*0d10*/  FADD.FTZ R69, R63, R66 ;  /* 0x000000423f457221 */ /* 0x000fe20000010000 */
[----:B------:R-:W-:Y:S01]  /*0d20*/  FFMA.FTZ R66, R60, R63, R67 ;  /* 0x0000003f3c427223 */ /* 0x000fe20000010043 */
[C---:B------:R-:W-:Y:S01]  /*0d30*/  FADD.FTZ R171, R82.reuse, R171 ;  /* 0x000000ab52ab7221 */ /* 0x040fe20000010000 */
[----:B------:R-:W-:Y:S01]  /*0d40*/  FFMA.FTZ R173, R82, R114, R173 ;  /* 0x0000007252ad7223 */ /* 0x000fe200000100ad */
[----:B------:R-:W-:Y:S01]  /*0d50*/  FMUL.FTZ R119, R18, R82 ;  /* 0x0000005212777220 */ /* 0x000fe20000410000 */
[----:B------:R-:W-:Y:S01]  /*0d60*/  FMUL.FTZ R115, R20, R72 ;  /* 0x0000004814737220 */ /* 0x000fe20000410000 */
[----:B------:R-:W-:Y:S01]  /*0d70*/  FADD.FTZ R82, R62, R69 ;  /* 0x000000453e527221 */ /* 0x000fe20000010000 */
[----:B------:R-:W-:Y:S01]  /*0d80*/  FMUL.FTZ R110, R195, R68 ;  /* 0x00000044c36e7220 */ /* 0x000fe20000410000 */
[----:B------:R-:W-:Y:S01]  /*0d90*/  FFMA.FTZ R67, R61, R62, R66 ;  /* 0x0000003e3d437223 */ /* 0x000fe20000010042 */
[----:B------:R-:W-:Y:S01]  /*0da0*/  FADD.FTZ R70, -R196, R70 ;  /* 0x00000046c4467221 */ /* 0x000fe20000010100 */
[----:B------:R-:W-:-:S02]  /*0db0*/  FADD.FTZ R82, R115, R82 ;  /* 0x0000005273527221 */ /* 0x000fc40000010000 */
[----:B------:R-:W-:Y:S01]  /*0dc0*/  FFMA.FTZ R67, R110, R115, R67 ;  /* 0x000000736e437223 */ /* 0x000fe20000010043 */
[----:B-1----:R-:W-:Y:S01]  /*0dd0*/  FMUL.FTZ R117, R195, R70 ;  /* 0x00000046c3757220 */ /* 0x002fe20000410000 */
[----:B------:R-:W-:Y:S01]  /*0de0*/  FMUL.FTZ R124, R22, R74 ;  /* 0x0000004a167c7220 */ /* 0x000fe20000410000 */
[----:B------:R-:W-:Y:S01]  /*0df0*/  FADD.FTZ R69, R121, R82 ;  /* 0x0000005279457221 */ /* 0x000fe20000010000 */
[----:B------:R-:W-:Y:S01]  /*0e00*/  FADD.FTZ R120, -R196, R71 ;  /* 0x00000047c4787221 */ /* 0x000fe20000010100 */
[----:B------:R-:W-:Y:S01]  /*0e10*/  FFMA.FTZ R66, R112, R121, R67 ;  /* 0x0000007970427223 */ /* 0x000fe20000010043 */
[C---:B------:R-:W-:Y:S01]  /*0e20*/  FADD.FTZ R165, R74.reuse, R165 ;  /* 0x000000a54aa57221 */ /* 0x040fe20000010000 */
[----:B------:R-:W-:Y:S01]  /*0e30*/  FFMA.FTZ R167, R74, R117, R167 ;  /* 0x000000754aa77223 */ /* 0x000fe200000100a7 */
[----:B------:R-:W-:Y:S01]  /*0e40*/  FMUL.FTZ R125, R23, R75 ;  /* 0x0000004b177d7220 */ /* 0x000fe20000410000 */
[----:B------:R-:W-:Y:S01]  /*0e50*/  FADD.FTZ R82, R124, R69 ;  /* 0x000000457c527221 */ /* 0x000fe20000010000 */
[----:B------:R-:W-:Y:S01]  /*0e60*/  FMUL.FTZ R120, R195, R120 ;  /* 0x00000078c3787220 */ /* 0x000fe20000410000 */
[----:B------:R-:W-:Y:S01]  /*0e70*/  FADD.FTZ R74, -R196, R76 ;  /* 0x0000004cc44a7221 */ /* 0x000fe20000010100 */
[----:B------:R-:W-:Y:S01]  /*0e80*/  FFMA.FTZ R67, R117, R124, R66 ;  /* 0x0000007c75437223 */ /* 0x000fe20000010042 */
[----:B------:R-:W-:Y:S01]  /*0e90*/  FMUL.FTZ R113, R16, R80 ;  /* 0x0000005010717220 */ /* 0x000fe20000410000 */
[----:B------:R-:W-:Y:S01]  /*0ea0*/  FADD.FTZ R66, R125, R82 ;  /* 0x000000527d427221 */ /* 0x000fe20000010000 */
[----:B------:R-:W-:Y:S01]  /*0eb0*/  FMUL.FTZ R74, R195, R74 ;  /* 0x0000004ac34a7220 */ /* 0x000fe20000410000 */
[----:B------:R-:W-:Y:S01]  /*0ec0*/  FFMA.FTZ R67, R120, R125, R67 ;  /* 0x0000007d78437223 */ /* 0x000fe20000010043 */
[----:B------:R-:W-:Y:S01]  /*0ed0*/  FADD.FTZ R68, -R196, R93 ;  /* 0x0000005dc4447221 */ /* 0x000fe20000010100 */
[----:B------:R-:W-:Y:S01]  /*0ee0*/  FADD.FTZ R69, R113, R66 ;  /* 0x0000004271457221 */ /* 0x000fe20000010000 */
[----:B------:R-:W-:Y:S01]  /*0ef0*/  FMUL.FTZ R116, R17, R81 ;  /* 0x0000005111747220 */ /* 0x000fe20000410000 */
[----:B------:R-:W-:Y:S01]  /*0f00*/  FFMA.FTZ R66, R74, R113, R67 ;  /* 0x000000714a427223 */ /* 0x000fe20000010043 */
[----:B------:R-:W-:Y:S01]  /*0f10*/  FMUL.FTZ R77, R195, R68 ;  /* 0x00000044c34d7220 */ /* 0x000fe20000410000 */
[----:B------:R-:W-:Y:S01]  /*0f20*/  FADD.FTZ R118, -R196, R79 ;  /* 0x0000004fc4767221 */ /* 0x000fe20000010100 */
[----:B------:R-:W-:Y:S01]  /*0f30*/  FADD.FTZ R68, R116, R69 ;  /* 0x0000004574447221 */ /* 0x000fe20000010000 */
[----:B------:R-:W-:Y:S01]  /*0f40*/  FFMA.FTZ R67, R111, R116, R66 ;  /* 0x000000746f437223 */ /* 0x000fe20000010042 */
[C---:B------:R-:W-:Y:S01]  /*0f50*/  FADD.FTZ R149, R72.reuse, R149 ;  /* 0x0000009548957221 */ /* 0x040fe20000010000 */
[----:B------:R-:W-:Y:S01]  /*0f60*/  FFMA.FTZ R163, R72, R110, R163 ;  /* 0x0000006e48a37223 */ /* 0x000fe200000100a3 */
[----:B------:R-:W-:Y:S01]  /*0f70*/  FMUL.FTZ R118, R195, R118 ;  /* 0x00000076c3767220 */ /* 0x000fe20000410000 */
[----:B------:R-:W-:Y:S01]  /*0f80*/  FADD.FTZ R72, -R196, R84 ;  /* 0x00000054c4487221 */ /* 0x000fe20000010100 */
        /* <DEDUP_REMOVED lines=46> */
[----:B------:R-:W-:Y:S01]  /*1270*/  FMUL.FTZ R85, R195, R70 ;  /* 0x00000046c3557220 */ /* 0x000fe20000410000 */
[C---:B------:R-:W-:Y:S01]  /*1280*/  FADD.FTZ R84, -R196.reuse, R101 ;  /* 0x00000065c4547221 */ /* 0x040fe20000010100 */
[----:B------:R-:W-:Y:S01]  /*1290*/  FMUL.FTZ R86, R11, R99 ;  /* 0x000000630b567220 */ /* 0x000fe20000410000 */
[----:B------:R-:W-:Y:S01]  /*12a0*/  FADD.FTZ R70, -R196, R100 ;  /* 0x00000064c4467221 */ /* 0x000fe20000010100 */
[----:B------:R-:W-:Y:S01]  /*12b0*/  FADD.FTZ R69, R98, R69 ;  /* 0x0000004562457221 */ /* 0x000fe20000010000 */
[----:B------:R-:W-:Y:S01]  /*12c0*/  FFMA.FTZ R66, R81, R98, R66 ;  /* 0x0000006251427223 */ /* 0x000fe20000010042 */
[C---:B------:R-:W-:Y:S01]  /*12d0*/  FADD.FTZ R142, R83.reuse, R142 ;  /* 0x0000008e538e7221 */ /* 0x040fe20000010000 */
        /* <DEDUP_REMOVED lines=21> */
[C---:B------:R-:W-:Y:S01]  /*1430*/  FADD.FTZ R172, R89.reuse, R172 ;  /* 0x000000ac59ac7221 */ /* 0x040fe20000010000 */
        /* <DEDUP_REMOVED lines=39> */
.L_x_4920:
        /* <DEDUP_REMOVED lines=39> */
.L_x_4862:
        /* <DEDUP_REMOVED lines=25> */
.L_x_4861:
        /* <DEDUP_REMOVED lines=30> */
.L_x_4864:
        /* <DEDUP_REMOVED lines=25> */
.L_x_4860:
        /* <DEDUP_REMOVED lines=19> */
[----:B-----5:R-:W-:Y:S01]  /*1f50*/  LOP3.LUT P5, RZ, R128, 0xff, RZ, 0xc0, !PT ;  /* 0x000000ff80ff7812 */ /* 0x020fe200078ac0ff */
[----:B------:R-:W-:Y:S01]  /*1f60*/  FMUL.FTZ R64, R64, UR6 ;  /* 0x0000000640407c20 */ /* 0x000fe20008410000 */
[----:B------:R-:W-:Y:S01]  /*1f70*/  FMUL.FTZ R2, R2, UR6 ;  /* 0x0000000602027c20 */ /* 0x000fe20008410000 */
[----:B------:R-:W-:Y:S01]  /*1f80*/  LOP3.LUT P3, RZ, R128, 0xff00, RZ, 0xc0, !PT ;  /* 0x0000ff0080ff7812 */ /* 0x000fe2000786c0ff */
[----:B------:R-:W-:Y:S01]  /*1f90*/  FMUL.FTZ R3, R195, R56 ;  /* 0x00000038c3037220 */ /* 0x000fe20000410000 */
[----:B------:R-:W-:Y:S01]  /*1fa0*/  LOP3.LUT P6, RZ, R0, 0xff, RZ, 0xc0, !PT ;  /* 0x000000ff00ff7812 */ /* 0x000fe200078cc0ff */
[----:B------:R-:W-:Y:S01]  /*1fb0*/  FMUL.FTZ R59, R62, UR6 ;  /* 0x000000063e3b7c20 */ /* 0x000fe20008410000 */
[----:B------:R-:W-:Y:S01]  /*1fc0*/  ISETP.GE.U32.AND P2, PT, R128, 0x1000000, PT ;  /* 0x010000008000780c */ /* 0x000fe20003f46070 */
[----:B------:R-:W-:Y:S01]  /*1fd0*/  FMUL.FTZ R3, R3, UR6 ;  /* 0x0000000603037c20 */ /* 0x000fe20008410000 */
[----:B------:R-:W-:-:S02]  /*1fe0*/  SEL R60, R64, RZ, P5 ;  /* 0x000000ff403c7207 */ /* 0x000fc40002800000 */
[----:B------:R-:W-:Y:S02]  /*1ff0*/  SEL R56, R64, RZ, P6 ;  /* 0x000000ff40387207 */ /* 0x000fe40003000000 */
[----:B------:R-:W-:Y:S02]  /*2000*/  SEL R61, R2, RZ, P3 ;  /* 0x000000ff023d7207 */ /* 0x000fe40001800000 */
[----:B------:R-:W-:Y:S02]  /*2010*/  LOP3.LUT P4, RZ, R128, 0xff0000, RZ, 0xc0, !PT ;  /* 0x00ff000080ff7812 */ /* 0x000fe4000788c0ff */
[C---:B------:R-:W-:Y:S02]  /*2020*/  LOP3.LUT P5, RZ, R0.reuse, 0xff00, RZ, 0xc0, !PT ;  /* 0x0000ff0000ff7812 */ /* 0x040fe400078ac0ff */
[C---:B------:R-:W-:Y:S02]  /*2030*/  LOP3.LUT P6, RZ, R0.reuse, 0xff0000, RZ, 0xc0, !PT ;  /* 0x00ff000000ff7812 */ /* 0x040fe400078cc0ff */
[----:B------:R-:W-:-:S02]  /*2040*/  ISETP.GE.U32.AND P3, PT, R0, 0x1000000, PT ;  /* 0x010000000000780c */ /* 0x000fc40003f66070 */
[----:B------:R-:W-:Y:S02]  /*2050*/  SEL R63, R59, RZ, P2 ;  /* 0x000000ff3b3f7207 */ /* 0x000fe40001000000 */
[----:B------:R-:W-:Y:S02]  /*2060*/  SEL R57, R2, RZ, P5 ;  /* 0x000000ff02397207 */ /* 0x000fe40002800000 */
[C---:B------:R-:W-:Y:S02]  /*2070*/  SEL R62, R3.reuse, RZ, P4 ;  /* 0x000000ff033e7207 */ /* 0x040fe40002000000 */
[----:B------:R-:W-:Y:S02]  /*2080*/  SEL R58, R3, RZ, P6 ;  /* 0x000000ff033a7207 */ /* 0x000fe40003000000 */
[----:B------:R-:W-:Y:S01]  /*2090*/  SEL R59, R59, RZ, P3 ;  /* 0x000000ff3b3b7207 */ /* 0x000fe20001800000 */
[----:B------:R-:W-:Y:S06]  /*20a0*/  BRA `(.L_x_4863) ;  /* 0x00000004009c7947 */ /* 0x000fec0003800000 */
.L_x_4866:
        /* <DEDUP_REMOVED lines=33> */
.L_x_4865:
        /* <DEDUP_REMOVED lines=20> */
[C---:B------:R-:W-:Y:S01]  /*2400*/  LOP3.LUT P2, RZ, R128.reuse, 0xff, RZ, 0xc0, !PT ;  /* 0x000000ff80ff7812 */ /* 0x040fe2000784c0ff */
[----:B------:R-:W-:Y:S01]  /*2410*/  FMUL.FTZ R63, R63, UR6 ;  /* 0x000000063f3f7c20 */ /* 0x000fe20008410000 */
[----:B------:R-:W-:Y:S01]  /*2420*/  LOP3.LUT P5, RZ, R128, 0xff00, RZ, 0xc0, !PT ;  /* 0x0000ff0080ff7812 */ /* 0x000fe200078ac0ff */
[----:B------:R-:W-:Y:S01]  /*2430*/  FMUL.FTZ R59, R62, UR6 ;  /* 0x000000063e3b7c20 */ /* 0x000fe20008410000 */
[----:B------:R-:W-:-:S02]  /*2440*/  SEL R56, R3, RZ, P6 ;  /* 0x000000ff03387207 */ /* 0x000fc40003000000 */
[----:B------:R-:W-:Y:S02]  /*2450*/  LOP3.LUT P4, RZ, R128, 0xff0000, RZ, 0xc0, !PT ;  /* 0x00ff000080ff7812 */ /* 0x000fe4000788c0ff */
[----:B------:R-:W-:Y:S02]  /*2460*/  LOP3.LUT P6, RZ, R0, 0xff0000, RZ, 0xc0, !PT ;  /* 0x00ff000000ff7812 */ /* 0x000fe400078cc0ff */
[----:B------:R-:W-:Y:S02]  /*2470*/  ISETP.GE.U32.AND P3, PT, R128, 0x1000000, PT ;  /* 0x010000008000780c */ /* 0x000fe40003f66070 */
[----:B------:R-:W-:Y:S02]  /*2480*/  SEL R60, R3, RZ, P2 ;  /* 0x000000ff033c7207 */ /* 0x000fe40001000000 */
[----:B------:R-:W-:Y:S02]  /*2490*/  SEL R61, R2, RZ, P5 ;  /* 0x000000ff023d7207 */ /* 0x000fe40002800000 */
[----:B------:R-:W-:-:S02]  /*24a0*/  LOP3.LUT P2, RZ, R0, 0xff00, RZ, 0xc0, !PT ;  /* 0x0000ff0000ff7812 */ /* 0x000fc4000784c0ff */
[----:B------:R-:W-:Y:S02]  /*24b0*/  ISETP.GE.U32.AND P5, PT, R0, 0x1000000, PT ;  /* 0x010000000000780c */ /* 0x000fe40003fa6070 */
[C---:B------:R-:W-:Y:S02]  /*24c0*/  SEL R62, R63.reuse, RZ, P4 ;  /* 0x000000ff3f3e7207 */ /* 0x040fe40002000000 */
[----:B------:R-:W-:Y:S02]  /*24d0*/  SEL R58, R63, RZ, P6 ;  /* 0x000000ff3f3a7207 */ /* 0x000fe40003000000 */
[C---:B------:R-:W-:Y:S02]  /*24e0*/  SEL R63, R59.reuse, RZ, P3 ;  /* 0x000000ff3b3f7207 */ /* 0x040fe40001800000 */
[----:B------:R-:W-:Y:S02]  /*24f0*/  SEL R57, R2, RZ, P2 ;  /* 0x000000ff02397207 */ /* 0x000fe40001000000 */
[----:B------:R-:W-:Y:S01]  /*2500*/  SEL R59, R59, RZ, P5 ;  /* 0x000000ff3b3b7207 */ /* 0x000fe20002800000 */
[----:B------:R-:W-:Y:S06]  /*2510*/  BRA `(.L_x_4863) ;  /* 0x0000000000807947 */ /* 0x000fec0003800000 */
.L_x_4867:
        /* <DEDUP_REMOVED lines=32> */
.L_x_4863:
[----:B------:R-:W-:Y:S01]  /*2720*/  ISETP.NE.U32.AND P2, PT, RZ, UR4, PT ;  /* 0x00000004ff007c0c */ /* 0x000fe2000bf45070 */
[----:B------:R-:W1:Y:S03]  /*2730*/  LDC.64 R2, c[0x0][0x468] ;  /* 0x00011a00ff027b82 */ /* 0x000e660000000a00 */
[----:B------:R-:W-:-:S05]  /*2740*/  ISETP.NE.AND.EX P2, PT, RZ, UR5, PT, P2 ;  /* 0x00000005ff007c0c */ /* 0x000fca000bf45320 */
[----:B------:R-:W2:Y:S08]  /*2750*/  @P0 LDC.64 R64, c[0x0][0x470] ;  /* 0x00011c00ff400b82 */ /* 0x000eb00000000a00 */
[----:B0-----:R-:W0:Y:S01]  /*2760*/  @P2 LDC.64 R66, c[0x0][0x478] ;  /* 0x00011e00ff422b82 */ /* 0x001e220000000a00 */
[----:B-1----:R-:W-:-:S04]  /*2770*/  IMAD.WIDE.U32 R68, R203, 0x10, R2 ;  /* 0x00000010cb447825 */ /* 0x002fc800078e0002 */
[----:B--2---:R-:W-:-:S04]  /*2780*/  @P0 IMAD.WIDE.U32 R64, R203, 0x10, R64 ;  /* 0x00000010cb400825 */ /* 0x004fc800078e0040 */
[----:B0-----:R-:W-:-:S05]  /*2790*/  @P2 IMAD.WIDE.U32 R66, R203, 0x10, R66 ;  /* 0x00000010cb422825 */ /* 0x001fca00078e0042 */
        /* <DEDUP_REMOVED lines=39> */
.L_x_4870:
        /* <DEDUP_REMOVED lines=33> */
.L_x_4869:
        /* <DEDUP_REMOVED lines=34> */
.L_x_4872:
        /* <DEDUP_REMOVED lines=33> */
.L_x_4868:
        /* <DEDUP_REMOVED lines=27> */
.L_x_4874:
        /* <DEDUP_REMOVED lines=25> */
.L_x_4873:
        /* <DEDUP_REMOVED lines=26> */
.L_x_4875:
        /* <DEDUP_REMOVED lines=24> */
.L_x_4871:
        /* <DEDUP_REMOVED lines=44> */
.L_x_4878:
        /* <DEDUP_REMOVED lines=33> */
.L_x_4877:
        /* <DEDUP_REMOVED lines=34> */
.L_x_4880:
        /* <DEDUP_REMOVED lines=33> */
.L_x_4876:
        /* <DEDUP_REMOVED lines=27> */
.L_x_4882:
        /* <DEDUP_REMOVED lines=25> */
.L_x_4881:
        /* <DEDUP_REMOVED lines=26> */
.L_x_4883:
        /* <DEDUP_REMOVED lines=24> */
.L_x_4879:
        /* <DEDUP_REMOVED lines=44> */
.L_x_4886:
        /* <DEDUP_REMOVED lines=33> */
.L_x_4885:
        /* <DEDUP_REMOVED lines=34> */
.L_x_4888:
        /* <DEDUP_REMOVED lines=33> */
.L_x_4884:
        /* <DEDUP_REMOVED lines=27> */
.L_x_4890:
        /* <DEDUP_REMOVED lines=25> */
.L_x_4889:
        /* <DEDUP_REMOVED lines=26> */
.L_x_4891:
        /* <DEDUP_REMOVED lines=24> */
.L_x_4887:
        /* <DEDUP_REMOVED lines=44> */
.L_x_4894:
        /* <DEDUP_REMOVED lines=33> */
.L_x_4893:
        /* <DEDUP_REMOVED lines=34> */
.L_x_4896:
        /* <DEDUP_REMOVED lines=33> */
.L_x_4892:
        /* <DEDUP_REMOVED lines=27> */
.L_x_4898:
        /* <DEDUP_REMOVED lines=25> */
.L_x_4897:
        /* <DEDUP_REMOVED lines=26> */
.L_x_4899:
        /* <DEDUP_REMOVED lines=24> */
.L_x_4895:
        /* <DEDUP_REMOVED lines=44> */
.L_x_4902:
        /* <DEDUP_REMOVED lines=33> */
.L_x_4901:
        /* <DEDUP_REMOVED lines=34> */
.L_x_4904:
        /* <DEDUP_REMOVED lines=33> */
.L_x_4900:
        /* <DEDUP_REMOVED lines=27> */
.L_x_4906:
        /* <DEDUP_REMOVED lines=25> */
.L_x_4905:
        /* <DEDUP_REMOVED lines=26> */
.L_x_4907:
        /* <DEDUP_REMOVED lines=24> */
.L_x_4903:
        /* <DEDUP_REMOVED lines=13> */
.L_x_4858:
        /* <DEDUP_REMOVED lines=48> */
.L_x_4857:
[----:B------:R-:W-:Y:S05]  /*7800*/  BSYNC B0 ;  /* 0x0000000000007941 */ /* 0x000fea0003800000 */
.L_x_4856:
        /* <DEDUP_REMOVED lines=146> */
.L_x_4859:
        /* <DEDUP_REMOVED lines=8> */
.L_x_4910:
[----:B------:R-:W-:Y:S05]  /*81b0*/  BSYNC B2 ;  /* 0x0000000000027941 */ /* 0x000fea0003800000 */
.L_x_4909:
        /* <DEDUP_REMOVED lines=8> */
.L_x_4911:
[----:B------:R-:W-:Y:S01]  /*8240*/  FADD.FTZ R69, R68, R69 ;  /* 0x0000004544457221 */ /* 0x000fe20000010000 */
[----:B------:R-:W-:-:S04]  /*8250*/  HFMA2 R100, -RZ, RZ, 0, 1.1920928955078125e-07 ;  /* 0x00000002ff647431 */ /* 0x000fc800000001ff */
[----:B------:R-:W-:Y:S02]  /*8260*/  MOV R99, R69 ;  /* 0x0000004500637202 */ /* 0x000fe40000000f00 */
[----:B------:R-:W-:-:S07]  /*8270*/  MOV R66, R97 ;  /* 0x0000006100427202 */ /* 0x000fce0000000f00 */
[----:B------:R-:W-:Y:S05]  /*8280*/  WARPSYNC.COLLECTIVE R94, `(.L_x_4912) ;  /* 0x000000005e087348 */ /* 0x000fea0003c00000 */
[----:B------:R0:W1:Y:S02]  /*8290*/  SHFL.BFLY P4, R97, R99, R100, R101 ;  /* 0x0c00006463617389 */ /* 0x0000640000080065 */
[----:B01----:R-:W-:Y:S05]  /*82a0*/  ENDCOLLECTIVE ;  /* 0x000000000000791b */ /* 0x003fea0003800000 */
.L_x_4912:
[----:B------:R-:W-:-:S05]  /*82b0*/  FADD.FTZ R66, R67, R66 ;  /* 0x0000004243427221 */ /* 0x000fca0000010000 */
[----:B------:R-:W-:Y:S02]  /*82c0*/  MOV R99, R66 ;  /* 0x0000004200637202 */ /* 0x000fe40000000f00 */
[----:B------:R-:W-:-:S07]  /*82d0*/  MOV R90, R97 ;  /* 0x00000061005a7202 */ /* 0x000fce0000000f00 */
[----:B------:R-:W-:Y:S05]  /*82e0*/  WARPSYNC.COLLECTIVE R94, `(.L_x_4913) ;  /* 0x000000005e087348 */ /* 0x000fea0003c00000 */
[----:B------:R0:W1:Y:S02]  /*82f0*/  SHFL.BFLY P4, R97, R99, R100, R101 ;  /* 0x0c00006463617389 */ /* 0x0000640000080065 */
[----:B01----:R-:W-:Y:S05]  /*8300*/  ENDCOLLECTIVE ;  /* 0x000000000000791b */ /* 0x003fea0003800000 */
.L_x_4913:
[----:B------:R-:W-:Y:S01]  /*8310*/  FADD.FTZ R90, R69, R90 ;  /* 0x0000005a455a7221 */ /* 0x000fe20000010000 */
[----:B------:R-:W-:-:S04]  /*8320*/  HFMA2 R100, -RZ, RZ, 0, 2.384185791015625e-07 ;  /* 0x00000004ff647431 */ /* 0x000fc800000001ff */
[----:B------:R-:W-:Y:S02]  /*8330*/  MOV R99, R90 ;  /* 0x0000005a00637202 */ /* 0x000fe40000000f00 */
[----:B------:R-:W-:-:S07]  /*8340*/  MOV R93, R97 ;  /* 0x00000061005d7202 */ /* 0x000fce0000000f00 */
[----:B------:R-:W-:Y:S05]  /*8350*/  WARPSYNC.COLLECTIVE R94, `(.L_x_4914) ;  /* 0x000000005e087348 */ /* 0x000fea0003c00000 */
[----:B------:R0:W1:Y:S02]  /*8360*/  SHFL.BFLY P4, R97, R99, R100, R101 ;  /* 0x0c00006463617389 */ /* 0x0000640000080065 */
[----:B01----:R-:W-:Y:S05]  /*8370*/  ENDCOLLECTIVE ;  /* 0x000000000000791b */ /* 0x003fea0003800000 */
.L_x_4914:
[----:B------:R-:W-:-:S05]  /*8380*/  FADD.FTZ R93, R66, R93 ;  /* 0x0000005d425d7221 */ /* 0x000fca0000010000 */
[----:B------:R-:W-:Y:S02]  /*8390*/  MOV R99, R93 ;  /* 0x0000005d00637202 */ /* 0x000fe40000000f00 */
[----:B------:R-:W-:-:S07]  /*83a0*/  MOV R95, R97 ;  /* 0x00000061005f7202 */ /* 0x000fce0000000f00 */
[----:B------:R-:W-:Y:S05]  /*83b0*/  WARPSYNC.COLLECTIVE R94, `(.L_x_4915) ;  /* 0x000000005e087348 */ /* 0x000fea0003c00000 */
[----:B------:R0:W1:Y:S02]  /*83c0*/  SHFL.BFLY P4, R97, R99, R100, R101 ;  /* 0x0c00006463617389 */ /* 0x0000640000080065 */
[----:B01----:R-:W-:Y:S05]  /*83d0*/  ENDCOLLECTIVE ;  /* 0x000000000000791b */ /* 0x003fea0003800000 */
.L_x_4915:
[----:B------:R-:W-:Y:S01]  /*83e0*/  FADD.FTZ R95, R90, R95 ;  /* 0x0000005f5a5f7221 */ /* 0x000fe20000010000 */
[----:B------:R-:W-:-:S04]  /*83f0*/  HFMA2 R100, -RZ, RZ, 0, 4.76837158203125e-07 ;  /* 0x00000008ff647431 */ /* 0x000fc800000001ff */
[----:B------:R-:W-:Y:S02]  /*8400*/  MOV R99, R95 ;  /* 0x0000005f00637202 */ /* 0x000fe40000000f00 */
[----:B------:R-:W-:-:S07]  /*8410*/  MOV R92, R97 ;  /* 0x00000061005c7202 */ /* 0x000fce0000000f00 */
[----:B------:R-:W-:Y:S05]  /*8420*/  WARPSYNC.COLLECTIVE R94, `(.L_x_4916) ;  /* 0x000000005e087348 */ /* 0x000fea0003c00000 */
[----:B------:R0:W1:Y:S02]  /*8430*/  SHFL.BFLY P4, R97, R99, R100, R101 ;  /* 0x0c00006463617389 */ /* 0x0000640000080065 */
[----:B01----:R-:W-:Y:S05]  /*8440*/  ENDCOLLECTIVE ;  /* 0x000000000000791b */ /* 0x003fea0003800000 */
.L_x_4916:
[----:B------:R-:W-:-:S05]  /*8450*/  FADD.FTZ R92, R93, R92 ;  /* 0x0000005c5d5c7221 */ /* 0x000fca0000010000 */
[----:B------:R-:W-:Y:S02]  /*8460*/  MOV R99, R92 ;  /* 0x0000005c00637202 */ /* 0x000fe40000000f00 */
[----:B------:R-:W-:-:S07]  /*8470*/  MOV R68, R97 ;  /* 0x0000006100447202 */ /* 0x000fce0000000f00 */
[----:B------:R-:W-:Y:S05]  /*8480*/  WARPSYNC.COLLECTIVE R94, `(.L_x_4917) ;  /* 0x000000005e087348 */ /* 0x000fea0003c00000 */
[----:B------:R0:W1:Y:S02]  /*8490*/  SHFL.BFLY P4, R97, R99, R100, R101 ;  /* 0x0c00006463617389 */ /* 0x0000640000080065 */
[----:B01----:R-:W-:Y:S05]  /*84a0*/  ENDCOLLECTIVE ;  /* 0x000000000000791b */ /* 0x003fea0003800000 */
.L_x_4917:
[----:B------:R-:W-:Y:S01]  /*84b0*/  FADD.FTZ R68, R95, R68 ;  /* 0x000000445f447221 */ /* 0x000fe20000010000 */
[----:B------:R-:W-:-:S04]  /*84c0*/  HFMA2 R100, -RZ, RZ, 0, 9.5367431640625e-07 ;  /* 0x00000010ff647431 */ /* 0x000fc800000001ff */
[----:B------:R-:W-:Y:S02]  /*84d0*/  MOV R99, R68 ;  /* 0x0000004400637202 */ /* 0x000fe40000000f00 */
[----:B------:R-:W-:-:S07]  /*84e0*/  MOV R67, R97 ;  /* 0x0000006100437202 */ /* 0x000fce0000000f00 */
[----:B------:R-:W-:Y:S05]  /*84f0*/  WARPSYNC.COLLECTIVE R94, `(.L_x_4918) ;  /* 0x000000005e087348 */ /* 0x000fea0003c00000 */
[----:B------:R0:W1:Y:S02]  /*8500*/  SHFL.BFLY P4, R97, R99, R100, R101 ;  /* 0x0c00006463617389 */ /* 0x0000640000080065 */
[----:B01----:R-:W-:Y:S05]  /*8510*/  ENDCOLLECTIVE ;  /* 0x000000000000791b */ /* 0x003fea0003800000 */
.L_x_4918:
[----:B------:R-:W-:-:S05]  /*8520*/  FADD.FTZ R67, R92, R67 ;  /* 0x000000435c437221 */ /* 0x000fca0000010000 */
[----:B------:R-:W-:Y:S02]  /*8530*/  MOV R99, R67 ;  /* 0x0000004300637202 */ /* 0x000fe40000000f00 */
[----:B------:R-:W-:-:S07]  /*8540*/  MOV R69, R97 ;  /* 0x0000006100457202 */ /* 0x000fce0000000f00 */
[----:B------:R-:W-:Y:S05]  /*8550*/  WARPSYNC.COLLECTIVE R94, `(.L_x_4919) ;  /* 0x000000005e087348 */ /* 0x000fea0003c00000 */
[----:B------:R0:W1:Y:S02]  /*8560*/  SHFL.BFLY P4, R97, R99, R100, R101 ;  /* 0x0c00006463617389 */ /* 0x0000640000080065 */
[----:B01----:R-:W-:Y:S05]  /*8570*/  ENDCOLLECTIVE ;  /* 0x000000000000791b */ /* 0x003fea0003800000 */
.L_x_4919:
[----:B------:R-:W-:Y:S01]  /*8580*/  MOV R66, R97 ;  /* 0x0000006100427202 */ /* 0x000fe20000000f00 */
[----:B------:R-:W-:Y:S06]  /*8590*/  BRA `(.L_x_4920) ;  /* 0xffffff9000447947 */ /* 0x000fec000383ffff */
.L_x_4921:
        /* <DEDUP_REMOVED lines=14> */
.L_x_5041:


//--------------------- .nv.shared._ZN10layer_norm31ln_parallel_residual_bwd_kernelINS_13Kernel_traitsI13__nv_bfloat16S2_S2_S2_fjLj768ELj1ELj4ELj1ELj16ENS_18Kernel_traits_baseILj768ES2_S2_S2_S2_fjLj128EEEEELb0ELb0ELb0EEEvNS_9BwdParamsE --------------------------
	.section	.nv.shared._ZN10layer_norm31ln_parallel_residual_bwd_kernelINS_13Kernel_traitsI13__nv_bfloat16S2_S2_S2_fjLj768ELj1ELj4ELj1ELj16ENS_18Kernel_traits_baseILj768ES2_S2_S2_S2_fjLj128EEEEELb0ELb0ELb0EEEvNS_9BwdParamsE,"aw",@nobits
	.sectionflags	@""
	.align	16
	.zero		1024


//--------------------- .nv.shared.reserved.0     --------------------------
	.section	.nv.shared.reserved.0,"aw",@nobits
	.weak		__nv_reservedSMEM_offset_0_alias
	.size		__nv_reservedSMEM_offset_0_alias, 0, 64
	.other		__nv_reservedSMEM_offset_0_alias,@"STO_CUDA_RESERVED_SHARED STV_DEFAULT"
__nv_reservedSMEM_offset_0_alias:
	.zero		0
	.zero		64


//--------------------- .nv.shared._ZN10layer_norm31ln_parallel_residual_bwd_kernelINS_13Kernel_traitsI13__nv_bfloat16S2_S2_S2_fjLj768ELj1ELj4ELj1ELj16ENS_18Kernel_traits_baseILj768ES2_S2_S2_S2_fjLj128EEEEELb0ELb0ELb1EEEvNS_9BwdParamsE --------------------------
	.section	.nv.shared._ZN10layer_norm31ln_parallel_residual_bwd_kernelINS_13Kernel_traitsI13__nv_bfloat16S2_S2_S2_fjLj768ELj1ELj4ELj1ELj16ENS_18Kernel_traits_baseILj768ES2_S2_S2_S2_fjLj128EEEEELb0ELb0ELb1EEEvNS_9BwdParamsE,"aw",@nobits
	.sectionflags	@""
	.align	16
	.zero		1024


//--------------------- .nv.shared._ZN10layer_norm31ln_parallel_residual_bwd_kernelINS_13Kernel_traitsI13__nv_bfloat16S2_S2_S2_fjLj768ELj1ELj4ELj1ELj16ENS_18Kernel_traits_baseILj768ES2_S2_S2_S2_fjLj128EEEEELb0ELb1ELb0EEEvNS_9BwdParamsE --------------------------
	.section	.nv.shared._ZN10layer_norm31ln_parallel_residual_bwd_kernelINS_13Kernel_traitsI13__nv_bfloat16S2_S2_S2_fjLj768ELj1ELj4ELj1ELj16ENS_18Kernel_traits_baseILj768ES2_S2_S2_S2_fjLj128EEEEELb0ELb1ELb0EEEvNS_9BwdParamsE,"aw",@nobits
	.sectionflags	@""
	.align	16
	.zero		1024


//--------------------- .nv.shared._ZN10layer_norm31ln_parallel_residual_bwd_kernelINS_13Kernel_traitsI13__nv_bfloat16S2_S2_S2_fjLj768ELj1ELj4ELj1ELj16ENS_18Kernel_traits_baseILj768ES2_S2_S2_S2_fjLj128EEEEELb0ELb1ELb1EEEvNS_9BwdParamsE --------------------------
	.section	.nv.shared._ZN10layer_norm31ln_parallel_residual_bwd_kernelINS_13Kernel_traitsI13__nv_bfloat16S2_S2_S2_fjLj768ELj1ELj4ELj1ELj16ENS_18Kernel_traits_baseILj768ES2_S2_S2_S2_fjLj128EEEEELb0ELb1ELb1EEEvNS_9BwdParamsE,"aw",@nobits
	.sectionflags	@""
	.align	16
	.zero		1024


//--------------------- .nv.shared._ZN10layer_norm31ln_parallel_residual_bwd_kernelINS_13Kernel_traitsI13__nv_bfloat16S2_S2_S2_fjLj768ELj1ELj4ELj1ELj16ENS_18Kernel_traits_baseILj768ES2_S2_S2_S2_fjLj128EEEEELb1ELb0ELb0EEEvNS_9BwdParamsE --------------------------
	.section	.nv.shared._ZN10layer_norm31ln_parallel_residual_bwd_kernelINS_13Kernel_traitsI13__nv_bfloat16S2_S2_S2_fjLj768ELj1ELj4ELj1ELj16ENS_18Kernel_traits_baseILj768ES2_S2_S2_S2_fjLj128EEEEELb1ELb0ELb0EEEvNS_9BwdParamsE,"aw",@nobits
	.sectionflags	@""
	.align	16
	.zero		1024


//--------------------- .nv.shared._ZN10layer_norm31ln_parallel_residual_bwd_kernelINS_13Kernel_traitsI13__nv_bfloat16S2_S2_S2_fjLj768ELj1ELj4ELj1ELj16ENS_18Kernel_traits_baseILj768ES2_S2_S2_S2_fjLj128EEEEELb1ELb0ELb1EEEvNS_9BwdParamsE --------------------------
	.section	.nv.shared._ZN10layer_norm31ln_parallel_residual_bwd_kernelINS_13Kernel_traitsI13__nv_bfloat16S2_S2_S2_fjLj768ELj1ELj4ELj1ELj16ENS_18Kernel_traits_baseILj768ES2_S2_S2_S2_fjLj128EEEEELb1ELb0ELb1EEEvNS_9BwdParamsE,"aw",@nobits
	.sectionflags	@""
	.align	16
	.zero		1024


//--------------------- .nv.shared._ZN10layer_norm22ln_bwd_finalize_kernelINS_22Kernel_traits_finalizeILj768E13__nv_bfloat16S2_S2_S2_fjLb0ELj1024ELj4ENS_18Kernel_traits_baseILj768ES2_S2_S2_S2_fjLj1024EEEEELb0ELb0EEEvNS_9BwdParamsE --------------------------
	.section	.nv.shared._ZN10layer_norm22ln_bwd_finalize_kernelINS_22Kernel_traits_finalizeILj768E13__nv_bfloat16S2_S2_S2_fjLb0ELj1024ELj4ENS_18Kernel_traits_baseILj768ES2_S2_S2_S2_fjLj1024EEEEELb0ELb0EEEvNS_9BwdParamsE,"aw",@nobits
	.sectionflags	@""
	.align	16
.nv.shared._ZN10layer_norm22ln_bwd_finalize_kernelINS_22Kernel_traits_finalizeILj768E13__nv_bfloat16S2_S2_S2_fjLb0ELj1024ELj4ENS_18Kernel_traits_baseILj768ES2_S2_S2_S2_fjLj1024EEEEELb0ELb0EEEvNS_9BwdParamsE:
	.zero		9472


//--------------------- .nv.shared._ZN10layer_norm40ln_parallel_residual_bwd_finalize_kernelINS_22Kernel_traits_finalizeILj768E13__nv_bfloat16S2_S2_S2_fjLb0ELj1024ELj4ENS_18Kernel_traits_baseILj768ES2_S2_S2_S2_fjLj1024EEEEELb0EEEvNS_9BwdParamsE --------------------------
	.section	.nv.shared._ZN10layer_norm40ln_parallel_residual_bwd_finalize_kernelINS_22Kernel_traits_finalizeILj768E13__nv_bfloat16S2_S2_S2_fjLb0ELj1024ELj4ENS_18Kernel_traits_baseILj768ES2_S2_S2_S2_fjLj1024EEEEELb0EEEvNS_9BwdParamsE,"aw",@nobits
	.sectionflags	@""
	.align	16
.nv.shared._ZN10layer_norm40ln_parallel_residual_bwd_finalize_kernelINS_22Kernel_traits_finalizeILj768E13__nv_bfloat16S2_S2_S2_fjLb0ELj1024ELj4ENS_18Kernel_traits_baseILj768ES2_S2_S2_S2_fjLj1024EEEEELb0EEEvNS_9BwdParamsE:
	.zero		17920


//--------------------- .nv.shared._ZN10layer_norm31ln_parallel_residual_bwd_kernelINS_13Kernel_traitsI13__nv_bfloat16S2_S2_S2_fjLj768ELj1ELj4ELj1ELj16ENS_18Kernel_traits_baseILj768ES2_S2_S2_S2_fjLj128EEEEELb1ELb1ELb0EEEvNS_9BwdParamsE --------------------------
	.section	.nv.shared._ZN10layer_norm31ln_parallel_residual_bwd_kernelINS_13Kernel_traitsI13__nv_bfloat16S2_S2_S2_fjLj768ELj1ELj4ELj1ELj16ENS_18Kernel_traits_baseILj768ES2_S2_S2_S2_fjLj128EEEEELb1ELb1ELb0EEEvNS_9BwdParamsE,"aw",@nobits
	.sectionflags	@""
	.align	16
	.zero		1024


//--------------------- .nv.shared._ZN10layer_norm22ln_bwd_finalize_kernelINS_22Kernel_traits_finalizeILj768E13__nv_bfloat16S2_S2_S2_fjLb0ELj1024ELj4ENS_18Kernel_traits_baseILj768ES2_S2_S2_S2_fjLj1024EEEEELb0ELb1EEEvNS_9BwdParamsE --------------------------
	.section	.nv.shared._ZN10layer_norm22ln_bwd_finalize_kernelINS_22Kernel_traits_finalizeILj768E13__nv_bfloat16S2_S2_S2_fjLb0ELj1024ELj4ENS_18Kernel_traits_baseILj768ES2_S2_S2_S2_fjLj1024EEEEELb0ELb1EEEvNS_9BwdParamsE,"aw",@nobits
	.sectionflags	@""
	.align	16
.nv.shared._ZN10layer_norm22ln_bwd_finalize_kernelINS_22Kernel_traits_finalizeILj768E13__nv_bfloat16S2_S2_S2_fjLb0ELj1024ELj4ENS_18Kernel_traits_baseILj768ES2_S2_S2_S2_fjLj1024EEEEELb0ELb1EEEvNS_9BwdParamsE:
	.zero		9472


//--------------------- .nv.shared._ZN10layer_norm40ln_parallel_residual_bwd_finalize_kernelINS_22Kernel_traits_finalizeILj768E13__nv_bfloat16S2_S2_S2_fjLb0ELj1024ELj4ENS_18Kernel_traits_baseILj768ES2_S2_S2_S2_fjLj1024EEEEELb1EEEvNS_9BwdParamsE --------------------------
	.section	.nv.shared._ZN10layer_norm40ln_parallel_residual_bwd_finalize_kernelINS_22Kernel_traits_finalizeILj768E13__nv_bfloat16S2_S2_S2_fjLb0ELj1024ELj4ENS_18Kernel_traits_baseILj768ES2_S2_S2_S2_fjLj1024EEEEELb1EEEvNS_9BwdParamsE,"aw",@nobits
	.sectionflags	@""
	.align	16
.nv.shared._ZN10layer_norm40ln_parallel_residual_bwd_finalize_kernelINS_22Kernel_traits_finalizeILj768E13__nv_bfloat16S2_S2_S2_fjLb0ELj1024ELj4ENS_18Kernel_traits_baseILj768ES2_S2_S2_S2_fjLj1024EEEEELb1EEEvNS_9BwdParamsE:
	.zero		17920


//--------------------- .nv.shared._ZN10layer_norm31ln_parallel_residual_bwd_kernelINS_13Kernel_traitsI13__nv_bfloat16S2_S2_S2_fjLj768ELj1ELj4ELj1ELj16ENS_18Kernel_traits_baseILj768ES2_S2_S2_S2_fjLj128EEEEELb1ELb1ELb1EEEvNS_9BwdParamsE --------------------------
	.section	.nv.shared._ZN10layer_norm31ln_parallel_residual_bwd_kernelINS_13Kernel_traitsI13__nv_bfloat16S2_S2_S2_fjLj768ELj1ELj4ELj1ELj16ENS_18Kernel_traits_baseILj768ES2_S2_S2_S2_fjLj128EEEEELb1ELb1ELb1EEEvNS_9BwdParamsE,"aw",@nobits
	.sectionflags	@""
	.align	16
	.zero		1024


//--------------------- .nv.shared._ZN10layer_norm31ln_parallel_residual_bwd_kernelINS_13Kernel_traitsI6__halfS2_S2_S2_fjLj768ELj1ELj4ELj1ELj16ENS_18Kernel_traits_baseILj768ES2_S2_S2_S2_fjLj128EEEEELb0ELb0ELb0EEEvNS_9BwdParamsE --------------------------
	.section	.nv.shared._ZN10layer_norm31ln_parallel_residual_bwd_kernelINS_13Kernel_traitsI6__halfS2_S2_S2_fjLj768ELj1ELj4ELj1ELj16ENS_18Kernel_traits_baseILj768ES2_S2_S2_S2_fjLj128EEEEELb0ELb0ELb0EEEvNS_9BwdParamsE,"aw",@nobits
	.sectionflags	@""
	.align	16
	.zero		1024


//--------------------- .nv.shared._ZN10layer_norm31ln_parallel_residual_bwd_kernelINS_13Kernel_traitsI6__halfS2_S2_S2_fjLj768ELj1ELj4ELj1ELj16ENS_18Kernel_traits_baseILj768ES2_S2_S2_S2_fjLj128EEEEELb0ELb0ELb1EEEvNS_9BwdParamsE --------------------------
	.section	.nv.shared._ZN10layer_norm31ln_parallel_residual_bwd_kernelINS_13Kernel_traitsI6__halfS2_S2_S2_fjLj768ELj1ELj4ELj1ELj16ENS_18Kernel_traits_baseILj768ES2_S2_S2_S2_fjLj128EEEEELb0ELb0ELb1EEEvNS_9BwdParamsE,"aw",@nobits
	.sectionflags	@""
	.align	16
	.zero		1024


//--------------------- .nv.shared._ZN10layer_norm31ln_parallel_residual_bwd_kernelINS_13Kernel_traitsI6__halfS2_S2_S2_fjLj768ELj1ELj4ELj1ELj16ENS_18Kernel_traits_baseILj768ES2_S2_S2_S2_fjLj128EEEEELb0ELb1ELb0EEEvNS_9BwdParamsE --------------------------
	.section	.nv.shared._ZN10layer_norm31ln_parallel_residual_bwd_kernelINS_13Kernel_traitsI6__halfS2_S2_S2_fjLj768ELj1ELj4ELj1ELj16ENS_18Kernel_traits_baseILj768ES2_S2_S2_S2_fjLj128EEEEELb0ELb1ELb0EEEvNS_9BwdParamsE,"aw",@nobits
	.sectionflags	@""
	.align	16
	.zero		1024


//--------------------- .nv.shared._ZN10layer_norm31ln_parallel_residual_bwd_kernelINS_13Kernel_traitsI6__halfS2_S2_S2_fjLj768ELj1ELj4ELj1ELj16ENS_18Kernel_traits_baseILj768ES2_S2_S2_S2_fjLj128EEEEELb0ELb1ELb1EEEvNS_9BwdParamsE --------------------------
	.section	.nv.shared._ZN10layer_norm31ln_parallel_residual_bwd_kernelINS_13Kernel_traitsI6__halfS2_S2_S2_fjLj768ELj1ELj4ELj1ELj16ENS_18Kernel_traits_baseILj768ES2_S2_S2_S2_fjLj128EEEEELb0ELb1ELb1EEEvNS_9BwdParamsE,"aw",@nobits
	.sectionflags	@""
	.align	16
	.zero		1024


//--------------------- .nv.shared._ZN10layer_norm31ln_parallel_residual_bwd_kernelINS_13Kernel_traitsI6__halfS2_S2_S2_fjLj768ELj1ELj4ELj1ELj16ENS_18Kernel_traits_baseILj768ES2_S2_S2_S2_fjLj128EEEEELb1ELb0ELb0EEEvNS_9BwdParamsE --------------------------
	.section	.nv.shared._ZN10layer_norm31ln_parallel_residual_bwd_kernelINS_13Kernel_traitsI6__halfS2_S2_S2_fjLj768ELj1ELj4ELj1ELj16ENS_18Kernel_traits_baseILj768ES2_S2_S2_S2_fjLj128EEEEELb1ELb0ELb0EEEvNS_9BwdParamsE,"aw",@nobits
	.sectionflags	@""
	.align	16
	.zero		1024


//--------------------- .nv.shared._ZN10layer_norm31ln_parallel_residual_bwd_kernelINS_13Kernel_traitsI6__halfS2_S2_S2_fjLj768ELj1ELj4ELj1ELj16ENS_18Kernel_traits_baseILj768ES2_S2_S2_S2_fjLj128EEEEELb1ELb0ELb1EEEvNS_9BwdParamsE --------------------------
	.section	.nv.shared._ZN10layer_norm31ln_parallel_residual_bwd_kernelINS_13Kernel_traitsI6__halfS2_S2_S2_fjLj768ELj1ELj4ELj1ELj16ENS_18Kernel_traits_baseILj768ES2_S2_S2_S2_fjLj128EEEEELb1ELb0ELb1EEEvNS_9BwdParamsE,"aw",@nobits
	.sectionflags	@""
	.align	16
	.zero		1024


//--------------------- .nv.shared._ZN10layer_norm22ln_bwd_finalize_kernelINS_22Kernel_traits_finalizeILj768E6__halfS2_S2_S2_fjLb0ELj1024ELj4ENS_18Kernel_traits_baseILj768ES2_S2_S2_S2_fjLj1024EEEEELb0ELb0EEEvNS_9BwdParamsE --------------------------
	.section	.nv.shared._ZN10layer_norm22ln_bwd_finalize_kernelINS_22Kernel_traits_finalizeILj768E6__halfS2_S2_S2_fjLb0ELj1024ELj4ENS_18Kernel_traits_baseILj768ES2_S2_S2_S2_fjLj1024EEEEELb0ELb0EEEvNS_9BwdParamsE,"aw",@nobits
	.sectionflags	@""
	.align	16
.nv.shared._ZN10layer_norm22ln_bwd_finalize_kernelINS_22Kernel_traits_finalizeILj768E6__halfS2_S2_S2_fjLb0ELj1024ELj4ENS_18Kernel_traits_baseILj768ES2_S2_S2_S2_fjLj1024EEEEELb0ELb0EEEvNS_9BwdParamsE:
	.zero		9472


//--------------------- .nv.shared._ZN10layer_norm40ln_parallel_residual_bwd_finalize_kernelINS_22Kernel_traits_finalizeILj768E6__halfS2_S2_S2_fjLb0ELj1024ELj4ENS_18Kernel_traits_baseILj768ES2_S2_S2_S2_fjLj1024EEEEELb0EEEvNS_9BwdParamsE --------------------------
	.section	.nv.shared._ZN10layer_norm40ln_parallel_residual_bwd_finalize_kernelINS_22Kernel_traits_finalizeILj768E6__halfS2_S2_S2_fjLb0ELj1024ELj4ENS_18Kernel_traits_baseILj768ES2_S2_S2_S2_fjLj1024EEEEELb0EEEvNS_9BwdParamsE,"aw",@nobits
	.sectionflags	@""
	.align	16
.nv.shared._ZN10layer_norm40ln_parallel_residual_bwd_finalize_kernelINS_22Kernel_traits_finalizeILj768E6__halfS2_S2_S2_fjLb0ELj1024ELj4ENS_18Kernel_traits_baseILj768ES2_S2_S2_S2_fjLj1024EEEEELb0EEEvNS_9BwdParamsE:
	.zero		17920


//--------------------- .nv.shared._ZN10layer_norm31ln_parallel_residual_bwd_kernelINS_13Kernel_traitsI6__halfS2_S2_S2_fjLj768ELj1ELj4ELj1ELj16ENS_18Kernel_traits_baseILj768ES2_S2_S2_S2_fjLj128EEEEELb1ELb1ELb0EEEvNS_9BwdParamsE --------------------------
	.section	.nv.shared._ZN10layer_norm31ln_parallel_residual_bwd_kernelINS_13Kernel_traitsI6__halfS2_S2_S2_fjLj768ELj1ELj4ELj1ELj16ENS_18Kernel_traits_baseILj768ES2_S2_S2_S2_fjLj128EEEEELb1ELb1ELb0EEEvNS_9BwdParamsE,"aw",@nobits
	.sectionflags	@""
	.align	16
	.zero		1024


//--------------------- .nv.shared._ZN10layer_norm22ln_bwd_finalize_kernelINS_22Kernel_traits_finalizeILj768E6__halfS2_S2_S2_fjLb0ELj1024ELj4ENS_18Kernel_traits_baseILj768ES2_S2_S2_S2_fjLj1024EEEEELb0ELb1EEEvNS_9BwdParamsE --------------------------
	.section	.nv.shared._ZN10layer_norm22ln_bwd_finalize_kernelINS_22Kernel_traits_finalizeILj768E6__halfS2_S2_S2_fjLb0ELj1024ELj4ENS_18Kernel_traits_baseILj768ES2_S2_S2_S2_fjLj1024EEEEELb0ELb1EEEvNS_9BwdParamsE,"aw",@nobits
	.sectionflags	@""
	.align	16
.nv.shared._ZN10layer_norm22ln_bwd_finalize_kernelINS_22Kernel_traits_finalizeILj768E6__halfS2_S2_S2_fjLb0ELj1024ELj4ENS_18Kernel_traits_baseILj768ES2_S2_S2_S2_fjLj1024EEEEELb0ELb1EEEvNS_9BwdParamsE:
	.zero		9472


//--------------------- .nv.shared._ZN10layer_norm40ln_parallel_residual_bwd_finalize_kernelINS_22Kernel_traits_finalizeILj768E6__halfS2_S2_S2_fjLb0ELj1024ELj4ENS_18Kernel_traits_baseILj768ES2_S2_S2_S2_fjLj1024EEEEELb1EEEvNS_9BwdParamsE --------------------------
	.section	.nv.shared._ZN10layer_norm40ln_parallel_residual_bwd_finalize_kernelINS_22Kernel_traits_finalizeILj768E6__halfS2_S2_S2_fjLb0ELj1024ELj4ENS_18Kernel_traits_baseILj768ES2_S2_S2_S2_fjLj1024EEEEELb1EEEvNS_9BwdParamsE,"aw",@nobits
	.sectionflags	@""
	.align	16
.nv.shared._ZN10layer_norm40ln_parallel_residual_bwd_finalize_kernelINS_22Kernel_traits_finalizeILj768E6__halfS2_S2_S2_fjLb0ELj1024ELj4ENS_18Kernel_traits_baseILj768ES2_S2_S2_S2_fjLj1024EEEEELb1EEEvNS_9BwdParamsE:
	.zero		17920


//--------------------- .nv.shared._ZN10layer_norm31ln_parallel_residual_bwd_kernelINS_13Kernel_traitsI6__halfS2_S2_S2_fjLj768ELj1ELj4ELj1ELj16ENS_18Kernel_traits_baseILj768ES2_S2_S2_S2_fjLj128EEEEELb1ELb1ELb1EEEvNS_9BwdParamsE --------------------------
	.section	.nv.shared._ZN10layer_norm31ln_parallel_residual_bwd_kernelINS_13Kernel_traitsI6__halfS2_S2_S2_fjLj768ELj1ELj4ELj1ELj16ENS_18Kernel_traits_baseILj768ES2_S2_S2_S2_fjLj128EEEEELb1ELb1ELb1EEEvNS_9BwdParamsE,"aw",@nobits
	.sectionflags	@""
	.align	16
	.zero		1024


//--------------------- .nv.shared._ZN10layer_norm31ln_parallel_residual_bwd_kernelINS_13Kernel_traitsIf13__nv_bfloat16S2_S2_fjLj768ELj1ELj4ELj1ELj16ENS_18Kernel_traits_baseILj768EfS2_S2_S2_fjLj128EEEEELb0ELb0ELb0EEEvNS_9BwdParamsE --------------------------
	.section	.nv.shared._ZN10layer_norm31ln_parallel_residual_bwd_kernelINS_13Kernel_traitsIf13__nv_bfloat16S2_S2_fjLj768ELj1ELj4ELj1ELj16ENS_18Kernel_traits_baseILj768EfS2_S2_S2_fjLj128EEEEELb0ELb0ELb0EEEvNS_9BwdParamsE,"aw",@nobits
	.sectionflags	@""
	.align	16
	.zero		1024


//--------------------- .nv.shared._ZN10layer_norm31ln_parallel_residual_bwd_kernelINS_13Kernel_traitsIf13__nv_bfloat16S2_S2_fjLj768ELj1ELj4ELj1ELj16ENS_18Kernel_traits_baseILj768EfS2_S2_S2_fjLj128EEEEELb0ELb0ELb1EEEvNS_9BwdParamsE --------------------------
	.section	.nv.shared._ZN10layer_norm31ln_parallel_residual_bwd_kernelINS_13Kernel_traitsIf13__nv_bfloat16S2_S2_fjLj768ELj1ELj4ELj1ELj16ENS_18Kernel_traits_baseILj768EfS2_S2_S2_fjLj128EEEEELb0ELb0ELb1EEEvNS_9BwdParamsE,"aw",@nobits
	.sectionflags	@""
	.align	16
	.zero		1024


//--------------------- .nv.shared._ZN10layer_norm31ln_parallel_residual_bwd_kernelINS_13Kernel_traitsIf13__nv_bfloat16S2_S2_fjLj768ELj1ELj4ELj1ELj16ENS_18Kernel_traits_baseILj768EfS2_S2_S2_fjLj128EEEEELb0ELb1ELb0EEEvNS_9BwdParamsE --------------------------
	.section	.nv.shared._ZN10layer_norm31ln_parallel_residual_bwd_kernelINS_13Kernel_traitsIf13__nv_bfloat16S2_S2_fjLj768ELj1ELj4ELj1ELj16ENS_18Kernel_traits_baseILj768EfS2_S2_S2_fjLj128EEEEELb0ELb1ELb0EEEvNS_9BwdParamsE,"aw",@nobits
	.sectionflags	@""
	.align	16
	.zero		1024


//--------------------- .nv.shared._ZN10layer_norm31ln_parallel_residual_bwd_kernelINS_13Kernel_traitsIf13__nv_bfloat16S2_S2_fjLj768ELj1ELj4ELj1ELj16ENS_18Kernel_traits_baseILj768EfS2_S2_S2_fjLj128EEEEELb0ELb1ELb1EEEvNS_9BwdParamsE --------------------------
	.section	.nv.shared._ZN10layer_norm31ln_parallel_residual_bwd_kernelINS_13Kernel_traitsIf13__nv_bfloat16S2_S2_fjLj768ELj1ELj4ELj1ELj16ENS_18Kernel_traits_baseILj768EfS2_S2_S2_fjLj128EEEEELb0ELb1ELb1EEEvNS_9BwdParamsE,"aw",@nobits
	.sectionflags	@""
	.align	16
	.zero		1024


//--------------------- .nv.shared._ZN10layer_norm31ln_parallel_residual_bwd_kernelINS_13Kernel_traitsIf13__nv_bfloat16S2_S2_fjLj768ELj1ELj4ELj1ELj16ENS_18Kernel_traits_baseILj768EfS2_S2_S2_fjLj128EEEEELb1ELb0ELb0EEEvNS_9BwdParamsE --------------------------
	.section	.nv.shared._ZN10layer_norm31ln_parallel_residual_bwd_kernelINS_13Kernel_traitsIf13__nv_bfloat16S2_S2_fjLj768ELj1ELj4ELj1ELj16ENS_18Kernel_traits_baseILj768EfS2_S2_S2_fjLj128EEEEELb1ELb0ELb0EEEvNS_9BwdParamsE,"aw",@nobits
	.sectionflags	@""
	.align	16
	.zero		1024


//--------------------- .nv.shared._ZN10layer_norm31ln_parallel_residual_bwd_kernelINS_13Kernel_traitsIf13__nv_bfloat16S2_S2_fjLj768ELj1ELj4ELj1ELj16ENS_18Kernel_traits_baseILj768EfS2_S2_S2_fjLj128EEEEELb1ELb0ELb1EEEvNS_9BwdParamsE --------------------------
	.section	.nv.shared._ZN10layer_norm31ln_parallel_residual_bwd_kernelINS_13Kernel_traitsIf13__nv_bfloat16S2_S2_fjLj768ELj1ELj4ELj1ELj16ENS_18Kernel_traits_baseILj768EfS2_S2_S2_fjLj128EEEEELb1ELb0ELb1EEEvNS_9BwdParamsE,"aw",@nobits
	.sectionflags	@""
	.align	16
	.zero		1024


//--------------------- .nv.shared._ZN10layer_norm22ln_bwd_finalize_kernelINS_22Kernel_traits_finalizeILj768Ef13__nv_bfloat16S2_S2_fjLb0ELj1024ELj4ENS_18Kernel_traits_baseILj768EfS2_S2_S2_fjLj1024EEEEELb0ELb0EEEvNS_9BwdParamsE --------------------------
	.section	.nv.shared._ZN10layer_norm22ln_bwd_finalize_kernelINS_22Kernel_traits_finalizeILj768Ef13__nv_bfloat16S2_S2_fjLb0ELj1024ELj4ENS_18Kernel_traits_baseILj768EfS2_S2_S2_fjLj1024EEEEELb0ELb0EEEvNS_9BwdParamsE,"aw",@nobits
	.sectionflags	@""
	.align	16
.nv.shared._ZN10layer_norm22ln_bwd_finalize_kernelINS_22Kernel_traits_finalizeILj768Ef13__nv_bfloat16S2_S2_fjLb0ELj1024ELj4ENS_18Kernel_traits_baseILj768EfS2_S2_S2_fjLj1024EEEEELb0ELb0EEEvNS_9BwdParamsE:
	.zero		9472


//--------------------- .nv.shared._ZN10layer_norm40ln_parallel_residual_bwd_finalize_kernelINS_22Kernel_traits_finalizeILj768Ef13__nv_bfloat16S2_S2_fjLb0ELj1024ELj4ENS_18Kernel_traits_baseILj768EfS2_S2_S2_fjLj1024EEEEELb0EEEvNS_9BwdParamsE --------------------------
	.section	.nv.shared._ZN10layer_norm40ln_parallel_residual_bwd_finalize_kernelINS_22Kernel_traits_finalizeILj768Ef13__nv_bfloat16S2_S2_fjLb0ELj1024ELj4ENS_18Kernel_traits_baseILj768EfS2_S2_S2_fjLj1024EEEEELb0EEEvNS_9BwdParamsE,"aw",@nobits
	.sectionflags	@""
	.align	16
.nv.shared._ZN10layer_norm40ln_parallel_residual_bwd_finalize_kernelINS_22Kernel_traits_finalizeILj768Ef13__nv_bfloat16S2_S2_fjLb0ELj1024ELj4ENS_18Kernel_traits_baseILj768EfS2_S2_S2_fjLj1024EEEEELb0EEEvNS_9BwdParamsE:
	.zero		17920


//--------------------- .nv.shared._ZN10layer_norm31ln_parallel_residual_bwd_kernelINS_13Kernel_traitsIf13__nv_bfloat16S2_S2_fjLj768ELj1ELj4ELj1ELj16ENS_18Kernel_traits_baseILj768EfS2_S2_S2_fjLj128EEEEELb1ELb1ELb0EEEvNS_9BwdParamsE --------------------------
	.section	.nv.shared._ZN10layer_norm31ln_parallel_residual_bwd_kernelINS_13Kernel_traitsIf13__nv_bfloat16S2_S2_fjLj768ELj1ELj4ELj1ELj16ENS_18Kernel_traits_baseILj768EfS2_S2_S2_fjLj128EEEEELb1ELb1ELb0EEEvNS_9BwdParamsE,"aw",@nobits
	.sectionflags	@""
	.align	16
	.zero		1024


//--------------------- .nv.shared._ZN10layer_norm22ln_bwd_finalize_kernelINS_22Kernel_traits_finalizeILj768Ef13__nv_bfloat16S2_S2_fjLb0ELj1024ELj4ENS_18Kernel_traits_baseILj768EfS2_S2_S2_fjLj1024EEEEELb0ELb1EEEvNS_9BwdParamsE --------------------------
	.section	.nv.shared._ZN10layer_norm22ln_bwd_finalize_kernelINS_22Kernel_traits_finalizeILj768Ef13__nv_bfloat16S2_S2_fjLb0ELj1024ELj4ENS_18Kernel_traits_baseILj768EfS2_S2_S2_fjLj1024EEEEELb0ELb1EEEvNS_9BwdParamsE,"aw",@nobits
	.sectionflags	@""
	.align	16
.nv.shared._ZN10layer_norm22ln_bwd_finalize_kernelINS_22Kernel_traits_finalizeILj768Ef13__nv_bfloat16S2_S2_fjLb0ELj1024ELj4ENS_18Kernel_traits_baseILj768EfS2_S2_S2_fjLj1024EEEEELb0ELb1EEEvNS_9BwdParamsE:
	.zero		9472


//--------------------- .nv.shared._ZN10layer_norm40ln_parallel_residual_bwd_finalize_kernelINS_22Kernel_traits_finalizeILj768Ef13__nv_bfloat16S2_S2_fjLb0ELj1024ELj4ENS_18Kernel_traits_baseILj768EfS2_S2_S2_fjLj1024EEEEELb1EEEvNS_9BwdParamsE --------------------------
	.section	.nv.shared._ZN10layer_norm40ln_parallel_residual_bwd_finalize_kernelINS_22Kernel_traits_finalizeILj768Ef13__nv_bfloat16S2_S2_fjLb0ELj1024ELj4ENS_18Kernel_traits_baseILj768EfS2_S2_S2_fjLj1024EEEEELb1EEEvNS_9BwdParamsE,"aw",@nobits
	.sectionflags	@""
	.align	16
.nv.shared._ZN10layer_norm40ln_parallel_residual_bwd_finalize_kernelINS_22Kernel_traits_finalizeILj768Ef13__nv_bfloat16S2_S2_fjLb0ELj1024ELj4ENS_18Kernel_traits_baseILj768EfS2_S2_S2_fjLj1024EEEEELb1EEEvNS_9BwdParamsE:
	.zero		17920


//--------------------- .nv.shared._ZN10layer_norm31ln_parallel_residual_bwd_kernelINS_13Kernel_traitsIf13__nv_bfloat16S2_S2_fjLj768ELj1ELj4ELj1ELj16ENS_18Kernel_traits_baseILj768EfS2_S2_S2_fjLj128EEEEELb1ELb1ELb1EEEvNS_9BwdParamsE --------------------------
	.section	.nv.shared._ZN10layer_norm31ln_parallel_residual_bwd_kernelINS_13Kernel_traitsIf13__nv_bfloat16S2_S2_fjLj768ELj1ELj4ELj1ELj16ENS_18Kernel_traits_baseILj768EfS2_S2_S2_fjLj128EEEEELb1ELb1ELb1EEEvNS_9BwdParamsE,"aw",@nobits
	.sectionflags	@""
	.align	16
	.zero		1024


//--------------------- .nv.shared._ZN10layer_norm31ln_parallel_residual_bwd_kernelINS_13Kernel_traitsI13__nv_bfloat16S2_fS2_fjLj768ELj1ELj4ELj1ELj16ENS_18Kernel_traits_baseILj768ES2_S2_fS2_fjLj128EEEEELb0ELb0ELb0EEEvNS_9BwdParamsE --------------------------
	.section	.nv.shared._ZN10layer_norm31ln_parallel_residual_bwd_kernelINS_13Kernel_traitsI13__nv_bfloat16S2_fS2_fjLj768ELj1ELj4ELj1ELj16ENS_18Kernel_traits_baseILj768ES2_S2_fS2_fjLj128EEEEELb0ELb0ELb0EEEvNS_9BwdParamsE,"aw",@nobits
	.sectionflags	@""
	.align	16
	.zero		1024


//--------------------- .nv.shared._ZN10layer_norm31ln_parallel_residual_bwd_kernelINS_13Kernel_traitsI13__nv_bfloat16S2_fS2_fjLj768ELj1ELj4ELj1ELj16ENS_18Kernel_traits_baseILj768ES2_S2_fS2_fjLj128EEEEELb0ELb0ELb1EEEvNS_9BwdParamsE --------------------------
	.section	.nv.shared._ZN10layer_norm31ln_parallel_residual_bwd_kernelINS_13Kernel_traitsI13__nv_bfloat16S2_fS2_fjLj768ELj1ELj4ELj1ELj16ENS_18Kernel_traits_baseILj768ES2_S2_fS2_fjLj128EEEEELb0ELb0ELb1EEEvNS_9BwdParamsE,"aw",@nobits
	.sectionflags	@""
	.align	16
	.zero		1024


//--------------------- .nv.shared._ZN10layer_norm31ln_parallel_residual_bwd_kernelINS_13Kernel_traitsI13__nv_bfloat16S2_fS2_fjLj768ELj1ELj4ELj1ELj16ENS_18Kernel_traits_baseILj768ES2_S2_fS2_fjLj128EEEEELb0ELb1ELb0EEEvNS_9BwdParamsE --------------------------
	.section	.nv.shared._ZN10layer_norm31ln_parallel_residual_bwd_kernelINS_13Kernel_traitsI13__nv_bfloat16S2_fS2_fjLj768ELj1ELj4ELj1ELj16ENS_18Kernel_traits_baseILj768ES2_S2_fS2_fjLj128EEEEELb0ELb1ELb0EEEvNS_9BwdParamsE,"aw",@nobits
	.sectionflags	@""
	.align	16
	.zero		1024


//--------------------- .nv.shared._ZN10layer_norm31ln_parallel_residual_bwd_kernelINS_13Kernel_traitsI13__nv_bfloat16S2_fS2_fjLj768ELj1ELj4ELj1ELj16ENS_18Kernel_traits_baseILj768ES2_S2_fS2_fjLj128EEEEELb0ELb1ELb1EEEvNS_9BwdParamsE --------------------------
	.section	.nv.shared._ZN10layer_norm31ln_parallel_residual_bwd_kernelINS_13Kernel_traitsI13__nv_bfloat16S2_fS2_fjLj768ELj1ELj4ELj1ELj16ENS_18Kernel_traits_baseILj768ES2_S2_fS2_fjLj128EEEEELb0ELb1ELb1EEEvNS_9BwdParamsE,"aw",@nobits
	.sectionflags	@""
	.align	16
	.zero		1024


//--------------------- .nv.shared._ZN10layer_norm31ln_parallel_residual_bwd_kernelINS_13Kernel_traitsI13__nv_bfloat16S2_fS2_fjLj768ELj1ELj4ELj1ELj16ENS_18Kernel_traits_baseILj768ES2_S2_fS2_fjLj128EEEEELb1ELb0ELb0EEEvNS_9BwdParamsE --------------------------
	.section	.nv.shared._ZN10layer_norm31ln_parallel_residual_bwd_kernelINS_13Kernel_traitsI13__nv_bfloat16S2_fS2_fjLj768ELj1ELj4ELj1ELj16ENS_18Kernel_traits_baseILj768ES2_S2_fS2_fjLj128EEEEELb1ELb0ELb0EEEvNS_9BwdParamsE,"aw",@nobits
	.sectionflags	@""
	.align	16
	.zero		1024


//--------------------- .nv.shared._ZN10layer_norm31ln_parallel_residual_bwd_kernelINS_13Kernel_traitsI13__nv_bfloat16S2_fS2_fjLj768ELj1ELj4ELj1ELj16ENS_18Kernel_traits_baseILj768ES2_S2_fS2_fjLj128EEEEELb1ELb0ELb1EEEvNS_9BwdParamsE --------------------------
	.section	.nv.shared._ZN10layer_norm31ln_parallel_residual_bwd_kernelINS_13Kernel_traitsI13__nv_bfloat16S2_fS2_fjLj768ELj1ELj4ELj1ELj16ENS_18Kernel_traits_baseILj768ES2_S2_fS2_fjLj128EEEEELb1ELb0ELb1EEEvNS_9BwdParamsE,"aw",@nobits
	.sectionflags	@""
	.align	16
	.zero		1024


//--------------------- .nv.shared._ZN10layer_norm22ln_bwd_finalize_kernelINS_22Kernel_traits_finalizeILj768E13__nv_bfloat16S2_fS2_fjLb0ELj1024ELj4ENS_18Kernel_traits_baseILj768ES2_S2_fS2_fjLj1024EEEEELb0ELb0EEEvNS_9BwdParamsE --------------------------
	.section	.nv.shared._ZN10layer_norm22ln_bwd_finalize_kernelINS_22Kernel_traits_finalizeILj768E13__nv_bfloat16S2_fS2_fjLb0ELj1024ELj4ENS_18Kernel_traits_baseILj768ES2_S2_fS2_fjLj1024EEEEELb0ELb0EEEvNS_9BwdParamsE,"aw",@nobits
	.sectionflags	@""
	.align	16
.nv.shared._ZN10layer_norm22ln_bwd_finalize_kernelINS_22Kernel_traits_finalizeILj768E13__nv_bfloat16S2_fS2_fjLb0ELj1024ELj4ENS_18Kernel_traits_baseILj768ES2_S2_fS2_fjLj1024EEEEELb0ELb0EEEvNS_9BwdParamsE:
	.zero		9472


//--------------------- .nv.shared._ZN10layer_norm40ln_parallel_residual_bwd_finalize_kernelINS_22Kernel_traits_finalizeILj768E13__nv_bfloat16S2_fS2_fjLb0ELj1024ELj4ENS_18Kernel_traits_baseILj768ES2_S2_fS2_fjLj1024EEEEELb0EEEvNS_9BwdParamsE --------------------------
	.section	.nv.shared._ZN10layer_norm40ln_parallel_residual_bwd_finalize_kernelINS_22Kernel_traits_finalizeILj768E13__nv_bfloat16S2_fS2_fjLb0ELj1024ELj4ENS_18Kernel_traits_baseILj768ES2_S2_fS2_fjLj1024EEEEELb0EEEvNS_9BwdParamsE,"aw",@nobits
	.sectionflags	@""
	.align	16
.nv.shared._ZN10layer_norm40ln_parallel_residual_bwd_finalize_kernelINS_22Kernel_traits_finalizeILj768E13__nv_bfloat16S2_fS2_fjLb0ELj1024ELj4ENS_18Kernel_traits_baseILj768ES2_S2_fS2_fjLj1024EEEEELb0EEEvNS_9BwdParamsE:
	.zero		17920


//--------------------- .nv.shared._ZN10layer_norm31ln_parallel_residual_bwd_kernelINS_13Kernel_traitsI13__nv_bfloat16S2_fS2_fjLj768ELj1ELj4ELj1ELj16ENS_18Kernel_traits_baseILj768ES2_S2_fS2_fjLj128EEEEELb1ELb1ELb0EEEvNS_9BwdParamsE --------------------------
	.section	.nv.shared._ZN10layer_norm31ln_parallel_residual_bwd_kernelINS_13Kernel_traitsI13__nv_bfloat16S2_fS2_fjLj768ELj1ELj4ELj1ELj16ENS_18Kernel_traits_baseILj768ES2_S2_fS2_fjLj128EEEEELb1ELb1ELb0EEEvNS_9BwdParamsE,"aw",@nobits
	.sectionflags	@""
	.align	16
	.zero		1024


//--------------------- .nv.shared._ZN10layer_norm22ln_bwd_finalize_kernelINS_22Kernel_traits_finalizeILj768E13__nv_bfloat16S2_fS2_fjLb0ELj1024ELj4ENS_18Kernel_traits_baseILj768ES2_S2_fS2_fjLj1024EEEEELb0ELb1EEEvNS_9BwdParamsE --------------------------
	.section	.nv.shared._ZN10layer_norm22ln_bwd_finalize_kernelINS_22Kernel_traits_finalizeILj768E13__nv_bfloat16S2_fS2_fjLb0ELj1024ELj4ENS_18Kernel_traits_baseILj768ES2_S2_fS2_fjLj1024EEEEELb0ELb1EEEvNS_9BwdParamsE,"aw",@nobits
	.sectionflags	@""
	.align	16
.nv.shared._ZN10layer_norm22ln_bwd_finalize_kernelINS_22Kernel_traits_finalizeILj768E13__nv_bfloat16S2_fS2_fjLb0ELj1024ELj4ENS_18Kernel_traits_baseILj768ES2_S2_fS2_fjLj1024EEEEELb0ELb1EEEvNS_9BwdParamsE:
	.zero		9472


//--------------------- .nv.shared._ZN10layer_norm40ln_parallel_residual_bwd_finalize_kernelINS_22Kernel_traits_finalizeILj768E13__nv_bfloat16S2_fS2_fjLb0ELj1024ELj4ENS_18Kernel_traits_baseILj768ES2_S2_fS2_fjLj1024EEEEELb1EEEvNS_9BwdParamsE --------------------------
	.section	.nv.shared._ZN10layer_norm40ln_parallel_residual_bwd_finalize_kernelINS_22Kernel_traits_finalizeILj768E13__nv_bfloat16S2_fS2_fjLb0ELj1024ELj4ENS_18Kernel_traits_baseILj768ES2_S2_fS2_fjLj1024EEEEELb1EEEvNS_9BwdParamsE,"aw",@nobits
	.sectionflags	@""
	.align	16
.nv.shared._ZN10layer_norm40ln_parallel_residual_bwd_finalize_kernelINS_22Kernel_traits_finalizeILj768E13__nv_bfloat16S2_fS2_fjLb0ELj1024ELj4ENS_18Kernel_traits_baseILj768ES2_S2_fS2_fjLj1024EEEEELb1EEEvNS_9BwdParamsE:
	.zero		17920


//--------------------- .nv.shared._ZN10layer_norm31ln_parallel_residual_bwd_kernelINS_13Kernel_traitsI13__nv_bfloat16S2_fS2_fjLj768ELj1ELj4ELj1ELj16ENS_18Kernel_traits_baseILj768ES2_S2_fS2_fjLj128EEEEELb1ELb1ELb1EEEvNS_9BwdParamsE --------------------------
	.section	.nv.shared._ZN10layer_norm31ln_parallel_residual_bwd_kernelINS_13Kernel_traitsI13__nv_bfloat16S2_fS2_fjLj768ELj1ELj4ELj1ELj16ENS_18Kernel_traits_baseILj768ES2_S2_fS2_fjLj128EEEEELb1ELb1ELb1EEEvNS_9BwdParamsE,"aw",@nobits
	.sectionflags	@""
	.align	16
	.zero		1024


//--------------------- .nv.shared._ZN10layer_norm31ln_parallel_residual_bwd_kernelINS_13Kernel_traitsIf13__nv_bfloat16fS2_fjLj768ELj1ELj4ELj1ELj16ENS_18Kernel_traits_baseILj768EfS2_fS2_fjLj128EEEEELb0ELb0ELb0EEEvNS_9BwdParamsE --------------------------
	.section	.nv.shared._ZN10layer_norm31ln_parallel_residual_bwd_kernelINS_13Kernel_traitsIf13__nv_bfloat16fS2_fjLj768ELj1ELj4ELj1ELj16ENS_18Kernel_traits_baseILj768EfS2_fS2_fjLj128EEEEELb0ELb0ELb0EEEvNS_9BwdParamsE,"aw",@nobits
	.sectionflags	@""
	.align	16
	.zero		1024


//--------------------- .nv.shared._ZN10layer_norm31ln_parallel_residual_bwd_kernelINS_13Kernel_traitsIf13__nv_bfloat16fS2_fjLj768ELj1ELj4ELj1ELj16ENS_18Kernel_traits_baseILj768EfS2_fS2_fjLj128EEEEELb0ELb0ELb1EEEvNS_9BwdParamsE --------------------------
	.section	.nv.shared._ZN10layer_norm31ln_parallel_residual_bwd_kernelINS_13Kernel_traitsIf13__nv_bfloat16fS2_fjLj768ELj1ELj4ELj1ELj16ENS_18Kernel_traits_baseILj768EfS2_fS2_fjLj128EEEEELb0ELb0ELb1EEEvNS_9BwdParamsE,"aw",@nobits
	.sectionflags	@""
	.align	16
	.zero		1024


//--------------------- .nv.shared._ZN10layer_norm31ln_parallel_residual_bwd_kernelINS_13Kernel_traitsIf13__nv_bfloat16fS2_fjLj768ELj1ELj4ELj1ELj16ENS_18Kernel_traits_baseILj768EfS2_fS2_fjLj128EEEEELb0ELb1ELb0EEEvNS_9BwdParamsE --------------------------
	.section	.nv.shared._ZN10layer_norm31ln_parallel_residual_bwd_kernelINS_13Kernel_traitsIf13__nv_bfloat16fS2_fjLj768ELj1ELj4ELj1ELj16ENS_18Kernel_traits_baseILj768EfS2_fS2_fjLj128EEEEELb0ELb1ELb0EEEvNS_9BwdParamsE,"aw",@nobits
	.sectionflags	@""
	.align	16
	.zero		1024


//--------------------- .nv.shared._ZN10layer_norm31ln_parallel_residual_bwd_kernelINS_13Kernel_traitsIf13__nv_bfloat16fS2_fjLj768ELj1ELj4ELj1ELj16ENS_18Kernel_traits_baseILj768EfS2_fS2_fjLj128EEEEELb0ELb1ELb1EEEvNS_9BwdParamsE --------------------------
	.section	.nv.shared._ZN10layer_norm31ln_parallel_residual_bwd_kernelINS_13Kernel_traitsIf13__nv_bfloat16fS2_fjLj768ELj1ELj4ELj1ELj16ENS_18Kernel_traits_baseILj768EfS2_fS2_fjLj128EEEEELb0ELb1ELb1EEEvNS_9BwdParamsE,"aw",@nobits
	.sectionflags	@""
	.align	16
	.zero		1024


//--------------------- .nv.shared._ZN10layer_norm31ln_parallel_residual_bwd_kernelINS_13Kernel_traitsIf13__nv_bfloat16fS2_fjLj768ELj1ELj4ELj1ELj16ENS_18Kernel_traits_baseILj768EfS2_fS2_fjLj128EEEEELb1ELb0ELb0EEEvNS_9BwdParamsE --------------------------
	.section	.nv.shared._ZN10layer_norm31ln_parallel_residual_bwd_kernelINS_13Kernel_traitsIf13__nv_bfloat16fS2_fjLj768ELj1ELj4ELj1ELj16ENS_18Kernel_traits_baseILj768EfS2_fS2_fjLj128EEEEELb1ELb0ELb0EEEvNS_9BwdParamsE,"aw",@nobits
	.sectionflags	@""
	.align	16
	.zero		1024


//--------------------- .nv.shared._ZN10layer_norm31ln_parallel_residual_bwd_kernelINS_13Kernel_traitsIf13__nv_bfloat16fS2_fjLj768ELj1ELj4ELj1ELj16ENS_18Kernel_traits_baseILj768EfS2_fS2_fjLj128EEEEELb1ELb0ELb1EEEvNS_9BwdParamsE --------------------------
	.section	.nv.shared._ZN10layer_norm31ln_parallel_residual_bwd_kernelINS_13Kernel_traitsIf13__nv_bfloat16fS2_fjLj768ELj1ELj4ELj1ELj16ENS_18Kernel_traits_baseILj768EfS2_fS2_fjLj128EEEEELb1ELb0ELb1EEEvNS_9BwdParamsE,"aw",@nobits
	.sectionflags	@""
	.align	16
	.zero		1024


//--------------------- .nv.shared._ZN10layer_norm22ln_bwd_finalize_kernelINS_22Kernel_traits_finalizeILj768Ef13__nv_bfloat16fS2_fjLb0ELj1024ELj4ENS_18Kernel_traits_baseILj768EfS2_fS2_fjLj1024EEEEELb0ELb0EEEvNS_9BwdParamsE --------------------------
	.section	.nv.shared._ZN10layer_norm22ln_bwd_finalize_kernelINS_22Kernel_traits_finalizeILj768Ef13__nv_bfloat16fS2_fjLb0ELj1024ELj4ENS_18Kernel_traits_baseILj768EfS2_fS2_fjLj1024EEEEELb0ELb0EEEvNS_9BwdParamsE,"aw",@nobits
	.sectionflags	@""
	.align	16
.nv.shared._ZN10layer_norm22ln_bwd_finalize_kernelINS_22Kernel_traits_finalizeILj768Ef13__nv_bfloat16fS2_fjLb0ELj1024ELj4ENS_18Kernel_traits_baseILj768EfS2_fS2_fjLj1024EEEEELb0ELb0EEEvNS_9BwdParamsE:
	.zero		9472


//--------------------- .nv.shared._ZN10layer_norm40ln_parallel_residual_bwd_finalize_kernelINS_22Kernel_traits_finalizeILj768Ef13__nv_bfloat16fS2_fjLb0ELj1024ELj4ENS_18Kernel_traits_baseILj768EfS2_fS2_fjLj1024EEEEELb0EEEvNS_9BwdParamsE --------------------------
	.section	.nv.shared._ZN10layer_norm40ln_parallel_residual_bwd_finalize_kernelINS_22Kernel_traits_finalizeILj768Ef13__nv_bfloat16fS2_fjLb0ELj1024ELj4ENS_18Kernel_traits_baseILj768EfS2_fS2_fjLj1024EEEEELb0EEEvNS_9BwdParamsE,"aw",@nobits
	.sectionflags	@""
	.align	16
.nv.shared._ZN10layer_norm40ln_parallel_residual_bwd_finalize_kernelINS_22Kernel_traits_finalizeILj768Ef13__nv_bfloat16fS2_fjLb0ELj1024ELj4ENS_18Kernel_traits_baseILj768EfS2_fS2_fjLj1024EEEEELb0EEEvNS_9BwdParamsE:
	.zero		17920


//--------------------- .nv.shared._ZN10layer_norm31ln_parallel_residual_bwd_kernelINS_13Kernel_traitsIf13__nv_bfloat16fS2_fjLj768ELj1ELj4ELj1ELj16ENS_18Kernel_traits_baseILj768EfS2_fS2_fjLj128EEEEELb1ELb1ELb0EEEvNS_9BwdParamsE --------------------------
	.section	.nv.shared._ZN10layer_norm31ln_parallel_residual_bwd_kernelINS_13Kernel_traitsIf13__nv_bfloat16fS2_fjLj768ELj1ELj4ELj1ELj16ENS_18Kernel_traits_baseILj768EfS2_fS2_fjLj128EEEEELb1ELb1ELb0EEEvNS_9BwdParamsE,"aw",@nobits
	.sectionflags	@""
	.align	16
	.zero		1024


//--------------------- .nv.shared._ZN10layer_norm22ln_bwd_finalize_kernelINS_22Kernel_traits_finalizeILj768Ef13__nv_bfloat16fS2_fjLb0ELj1024ELj4ENS_18Kernel_traits_baseILj768EfS2_fS2_fjLj1024EEEEELb0ELb1EEEvNS_9BwdParamsE --------------------------
	.section	.nv.shared._ZN10layer_norm22ln_bwd_finalize_kernelINS_22Kernel_traits_finalizeILj768Ef13__nv_bfloat16fS2_fjLb0ELj1024ELj4ENS_18Kernel_traits_baseILj768EfS2_fS2_fjLj1024EEEEELb0ELb1EEEvNS_9BwdParamsE,"aw",@nobits
	.sectionflags	@""
	.align	16
.nv.shared._ZN10layer_norm22ln_bwd_finalize_kernelINS_22Kernel_traits_finalizeILj768Ef13__nv_bfloat16fS2_fjLb0ELj1024ELj4ENS_18Kernel_traits_baseILj768EfS2_fS2_fjLj1024EEEEELb0ELb1EEEvNS_9BwdParamsE:
	.zero		9472


//--------------------- .nv.shared._ZN10layer_norm40ln_parallel_residual_bwd_finalize_kernelINS_22Kernel_traits_finalizeILj768Ef13__nv_bfloat16fS2_fjLb0ELj1024ELj4ENS_18Kernel_traits_baseILj768EfS2_fS2_fjLj1024EEEEELb1EEEvNS_9BwdParamsE --------------------------
	.section	.nv.shared._ZN10layer_norm40ln_parallel_residual_bwd_finalize_kernelINS_22Kernel_traits_finalizeILj768Ef13__nv_bfloat16fS2_fjLb0ELj1024ELj4ENS_18Kernel_traits_baseILj768EfS2_fS2_fjLj1024EEEEELb1EEEvNS_9BwdParamsE,"aw",@nobits
	.sectionflags	@""
	.align	16
.nv.shared._ZN10layer_norm40ln_parallel_residual_bwd_finalize_kernelINS_22Kernel_traits_finalizeILj768Ef13__nv_bfloat16fS2_fjLb0ELj1024ELj4ENS_18Kernel_traits_baseILj768EfS2_fS2_fjLj1024EEEEELb1EEEvNS_9BwdParamsE:
	.zero		17920


//--------------------- .nv.shared._ZN10layer_norm31ln_parallel_residual_bwd_kernelINS_13Kernel_traitsIf13__nv_bfloat16fS2_fjLj768ELj1ELj4ELj1ELj16ENS_18Kernel_traits_baseILj768EfS2_fS2_fjLj128EEEEELb1ELb1ELb1EEEvNS_9BwdParamsE --------------------------
	.section	.nv.shared._ZN10layer_norm31ln_parallel_residual_bwd_kernelINS_13Kernel_traitsIf13__nv_bfloat16fS2_fjLj768ELj1ELj4ELj1ELj16ENS_18Kernel_traits_baseILj768EfS2_fS2_fjLj128EEEEELb1ELb1ELb1EEEvNS_9BwdParamsE,"aw",@nobits
	.sectionflags	@""
	.align	16
	.zero		1024


//--------------------- .nv.shared._ZN10layer_norm31ln_parallel_residual_bwd_kernelINS_13Kernel_traitsIf6__halfS2_S2_fjLj768ELj1ELj4ELj1ELj16ENS_18Kernel_traits_baseILj768EfS2_S2_S2_fjLj128EEEEELb0ELb0ELb0EEEvNS_9BwdParamsE --------------------------
	.section	.nv.shared._ZN10layer_norm31ln_parallel_residual_bwd_kernelINS_13Kernel_traitsIf6__halfS2_S2_fjLj768ELj1ELj4ELj1ELj16ENS_18Kernel_traits_baseILj768EfS2_S2_S2_fjLj128EEEEELb0ELb0ELb0EEEvNS_9BwdParamsE,"aw",@nobits
	.sectionflags	@""
	.align	16
	.zero		1024


//--------------------- .nv.shared._ZN10layer_norm31ln_parallel_residual_bwd_kernelINS_13Kernel_traitsIf6__halfS2_S2_fjLj768ELj1ELj4ELj1ELj16ENS_18Kernel_traits_baseILj768EfS2_S2_S2_fjLj128EEEEELb0ELb0ELb1EEEvNS_9BwdParamsE --------------------------
	.section	.nv.shared._ZN10layer_norm31ln_parallel_residual_bwd_kernelINS_13Kernel_traitsIf6__halfS2_S2_fjLj768ELj1ELj4ELj1ELj16ENS_18Kernel_traits_baseILj768EfS2_S2_S2_fjLj128EEEEELb0ELb0ELb1EEEvNS_9BwdParamsE,"aw",@nobits
	.sectionflags	@""
	.align	16
	.zero		1024


//--------------------- .nv.shared._ZN10layer_norm31ln_parallel_residual_bwd_kernelINS_13Kernel_traitsIf6__halfS2_S2_fjLj768ELj1ELj4ELj1ELj16ENS_18Kernel_traits_baseILj768EfS2_S2_S2_fjLj128EEEEELb0ELb1ELb0EEEvNS_9BwdParamsE --------------------------
	.section	.nv.shared._ZN10layer_norm31ln_parallel_residual_bwd_kernelINS_13Kernel_traitsIf6__halfS2_S2_fjLj768ELj1ELj4ELj1ELj16ENS_18Kernel_traits_baseILj768EfS2_S2_S2_fjLj128EEEEELb0ELb1ELb0EEEvNS_9BwdParamsE,"aw",@nobits
	.sectionflags	@""
	.align	16
	.zero		1024


//--------------------- .nv.shared._ZN10layer_norm31ln_parallel_residual_bwd_kernelINS_13Kernel_traitsIf6__halfS2_S2_fjLj768ELj1ELj4ELj1ELj16ENS_18Kernel_traits_baseILj768EfS2_S2_S2_fjLj128EEEEELb0ELb1ELb1EEEvNS_9BwdParamsE --------------------------
	.section	.nv.shared._ZN10layer_norm31ln_parallel_residual_bwd_kernelINS_13Kernel_traitsIf6__halfS2_S2_fjLj768ELj1ELj4ELj1ELj16ENS_18Kernel_traits_baseILj768EfS2_S2_S2_fjLj128EEEEELb0ELb1ELb1EEEvNS_9BwdParamsE,"aw",@nobits
	.sectionflags	@""
	.align	16
	.zero		1024


//--------------------- .nv.shared._ZN10layer_norm31ln_parallel_residual_bwd_kernelINS_13Kernel_traitsIf6__halfS2_S2_fjLj768ELj1ELj4ELj1ELj16ENS_18Kernel_traits_baseILj768EfS2_S2_S2_fjLj128EEEEELb1ELb0ELb0EEEvNS_9BwdParamsE --------------------------
	.section	.nv.shared._ZN10layer_norm31ln_parallel_residual_bwd_kernelINS_13Kernel_traitsIf6__halfS2_S2_fjLj768ELj1ELj4ELj1ELj16ENS_18Kernel_traits_baseILj768EfS2_S2_S2_fjLj128EEEEELb1ELb0ELb0EEEvNS_9BwdParamsE,"aw",@nobits
	.sectionflags	@""
	.align	16
	.zero		1024


//--------------------- .nv.shared._ZN10layer_norm31ln_parallel_residual_bwd_kernelINS_13Kernel_traitsIf6__halfS2_S2_fjLj768ELj1ELj4ELj1ELj16ENS_18Kernel_traits_baseILj768EfS2_S2_S2_fjLj128EEEEELb1ELb0ELb1EEEvNS_9BwdParamsE --------------------------
	.section	.nv.shared._ZN10layer_norm31ln_parallel_residual_bwd_kernelINS_13Kernel_traitsIf6__halfS2_S2_fjLj768ELj1ELj4ELj1ELj16ENS_18Kernel_traits_baseILj768EfS2_S2_S2_fjLj128EEEEELb1ELb0ELb1EEEvNS_9BwdParamsE,"aw",@nobits
	.sectionflags	@""
	.align	16
	.zero		1024


//--------------------- .nv.shared._ZN10layer_norm22ln_bwd_finalize_kernelINS_22Kernel_traits_finalizeILj768Ef6__halfS2_S2_fjLb0ELj1024ELj4ENS_18Kernel_traits_baseILj768EfS2_S2_S2_fjLj1024EEEEELb0ELb0EEEvNS_9BwdParamsE --------------------------
	.section	.nv.shared._ZN10layer_norm22ln_bwd_finalize_kernelINS_22Kernel_traits_finalizeILj768Ef6__halfS2_S2_fjLb0ELj1024ELj4ENS_18Kernel_traits_baseILj768EfS2_S2_S2_fjLj1024EEEEELb0ELb0EEEvNS_9BwdParamsE,"aw",@nobits
	.sectionflags	@""
	.align	16
.nv.shared._ZN10layer_norm22ln_bwd_finalize_kernelINS_22Kernel_traits_finalizeILj768Ef6__halfS2_S2_fjLb0ELj1024ELj4ENS_18Kernel_traits_baseILj768EfS2_S2_S2_fjLj1024EEEEELb0ELb0EEEvNS_9BwdParamsE:
	.zero		9472


//--------------------- .nv.shared._ZN10layer_norm40ln_parallel_residual_bwd_finalize_kernelINS_22Kernel_traits_finalizeILj768Ef6__halfS2_S2_fjLb0ELj1024ELj4ENS_18Kernel_traits_baseILj768EfS2_S2_S2_fjLj1024EEEEELb0EEEvNS_9BwdParamsE --------------------------
	.section	.nv.shared._ZN10layer_norm40ln_parallel_residual_bwd_finalize_kernelINS_22Kernel_traits_finalizeILj768Ef6__halfS2_S2_fjLb0ELj1024ELj4ENS_18Kernel_traits_baseILj768EfS2_S2_S2_fjLj1024EEEEELb0EEEvNS_9BwdParamsE,"aw",@nobits
	.sectionflags	@""
	.align	16
.nv.shared._ZN10layer_norm40ln_parallel_residual_bwd_finalize_kernelINS_22Kernel_traits_finalizeILj768Ef6__halfS2_S2_fjLb0ELj1024ELj4ENS_18Kernel_traits_baseILj768EfS2_S2_S2_fjLj1024EEEEELb0EEEvNS_9BwdParamsE:
	.zero		17920


//--------------------- .nv.shared._ZN10layer_norm31ln_parallel_residual_bwd_kernelINS_13Kernel_traitsIf6__halfS2_S2_fjLj768ELj1ELj4ELj1ELj16ENS_18Kernel_traits_baseILj768EfS2_S2_S2_fjLj128EEEEELb1ELb1ELb0EEEvNS_9BwdParamsE --------------------------
	.section	.nv.shared._ZN10layer_norm31ln_parallel_residual_bwd_kernelINS_13Kernel_traitsIf6__halfS2_S2_fjLj768ELj1ELj4ELj1ELj16ENS_18Kernel_traits_baseILj768EfS2_S2_S2_fjLj128EEEEELb1ELb1ELb0EEEvNS_9BwdParamsE,"aw",@nobits
	.sectionflags	@""
	.align	16
	.zero		1024


//--------------------- .nv.shared._ZN10layer_norm22ln_bwd_finalize_kernelINS_22Kernel_traits_finalizeILj768Ef6__halfS2_S2_fjLb0ELj1024ELj4ENS_18Kernel_traits_baseILj768EfS2_S2_S2_fjLj1024EEEEELb0ELb1EEEvNS_9BwdParamsE --------------------------
	.section	.nv.shared._ZN10layer_norm22ln_bwd_finalize_kernelINS_22Kernel_traits_finalizeILj768Ef6__halfS2_S2_fjLb0ELj1024ELj4ENS_18Kernel_traits_baseILj768EfS2_S2_S2_fjLj1024EEEEELb0ELb1EEEvNS_9BwdParamsE,"aw",@nobits
	.sectionflags	@""
	.align	16
.nv.shared._ZN10layer_norm22ln_bwd_finalize_kernelINS_22Kernel_traits_finalizeILj768Ef6__halfS2_S2_fjLb0ELj1024ELj4ENS_18Kernel_traits_baseILj768EfS2_S2_S2_fjLj1024EEEEELb0ELb1EEEvNS_9BwdParamsE:
	.zero		9472


//--------------------- .nv.shared._ZN10layer_norm40ln_parallel_residual_bwd_finalize_kernelINS_22Kernel_traits_finalizeILj768Ef6__halfS2_S2_fjLb0ELj1024ELj4ENS_18Kernel_traits_baseILj768EfS2_S2_S2_fjLj1024EEEEELb1EEEvNS_9BwdParamsE --------------------------
	.section	.nv.shared._ZN10layer_norm40ln_parallel_residual_bwd_finalize_kernelINS_22Kernel_traits_finalizeILj768Ef6__halfS2_S2_fjLb0ELj1024ELj4ENS_18Kernel_traits_baseILj768EfS2_S2_S2_fjLj1024EEEEELb1EEEvNS_9BwdParamsE,"aw",@nobits
	.sectionflags	@""
	.align	16
.nv.shared._ZN10layer_norm40ln_parallel_residual_bwd_finalize_kernelINS_22Kernel_traits_finalizeILj768Ef6__halfS2_S2_fjLb0ELj1024ELj4ENS_18Kernel_traits_baseILj768EfS2_S2_S2_fjLj1024EEEEELb1EEEvNS_9BwdParamsE:
	.zero		17920


//--------------------- .nv.shared._ZN10layer_norm31ln_parallel_residual_bwd_kernelINS_13Kernel_traitsIf6__halfS2_S2_fjLj768ELj1ELj4ELj1ELj16ENS_18Kernel_traits_baseILj768EfS2_S2_S2_fjLj128EEEEELb1ELb1ELb1EEEvNS_9BwdParamsE --------------------------
	.section	.nv.shared._ZN10layer_norm31ln_parallel_residual_bwd_kernelINS_13Kernel_traitsIf6__halfS2_S2_fjLj768ELj1ELj4ELj1ELj16ENS_18Kernel_traits_baseILj768EfS2_S2_S2_fjLj128EEEEELb1ELb1ELb1EEEvNS_9BwdParamsE,"aw",@nobits
	.sectionflags	@""
	.align	16
	.zero		1024


//--------------------- .nv.shared._ZN10layer_norm31ln_parallel_residual_bwd_kernelINS_13Kernel_traitsI6__halfS2_fS2_fjLj768ELj1ELj4ELj1ELj16ENS_18Kernel_traits_baseILj768ES2_S2_fS2_fjLj128EEEEELb0ELb0ELb0EEEvNS_9BwdParamsE --------------------------
	.section	.nv.shared._ZN10layer_norm31ln_parallel_residual_bwd_kernelINS_13Kernel_traitsI6__halfS2_fS2_fjLj768ELj1ELj4ELj1ELj16ENS_18Kernel_traits_baseILj768ES2_S2_fS2_fjLj128EEEEELb0ELb0ELb0EEEvNS_9BwdParamsE,"aw",@nobits
	.sectionflags	@""
	.align	16
	.zero		1024


//--------------------- .nv.shared._ZN10layer_norm31ln_parallel_residual_bwd_kernelINS_13Kernel_traitsI6__halfS2_fS2_fjLj768ELj1ELj4ELj1ELj16ENS_18Kernel_traits_baseILj768ES2_S2_fS2_fjLj128EEEEELb0ELb0ELb1EEEvNS_9BwdParamsE --------------------------
	.section	.nv.shared._ZN10layer_norm31ln_parallel_residual_bwd_kernelINS_13Kernel_traitsI6__halfS2_fS2_fjLj768ELj1ELj4ELj1ELj16ENS_18Kernel_traits_baseILj768ES2_S2_fS2_fjLj128EEEEELb0ELb0ELb1EEEvNS_9BwdParamsE,"aw",@nobits
	.sectionflags	@""
	.align	16
	.zero		1024


//--------------------- .nv.shared._ZN10layer_norm31ln_parallel_residual_bwd_kernelINS_13Kernel_traitsI6__halfS2_fS2_fjLj768ELj1ELj4ELj1ELj16ENS_18Kernel_traits_baseILj768ES2_S2_fS2_fjLj128EEEEELb0ELb1ELb0EEEvNS_9BwdParamsE --------------------------
	.section	.nv.shared._ZN10layer_norm31ln_parallel_residual_bwd_kernelINS_13Kernel_traitsI6__halfS2_fS2_fjLj768ELj1ELj4ELj1ELj16ENS_18Kernel_traits_baseILj768ES2_S2_fS2_fjLj128EEEEELb0ELb1ELb0EEEvNS_9BwdParamsE,"aw",@nobits
	.sectionflags	@""
	.align	16
	.zero		1024


//--------------------- .nv.shared._ZN10layer_norm31ln_parallel_residual_bwd_kernelINS_13Kernel_traitsI6__halfS2_fS2_fjLj768ELj1ELj4ELj1ELj16ENS_18Kernel_traits_baseILj768ES2_S2_fS2_fjLj128EEEEELb0ELb1ELb1EEEvNS_9BwdParamsE --------------------------
	.section	.nv.shared._ZN10layer_norm31ln_parallel_residual_bwd_kernelINS_13Kernel_traitsI6__halfS2_fS2_fjLj768ELj1ELj4ELj1ELj16ENS_18Kernel_traits_baseILj768ES2_S2_fS2_fjLj128EEEEELb0ELb1ELb1EEEvNS_9BwdParamsE,"aw",@nobits
	.sectionflags	@""
	.align	16
	.zero		1024


//--------------------- .nv.shared._ZN10layer_norm31ln_parallel_residual_bwd_kernelINS_13Kernel_traitsI6__halfS2_fS2_fjLj768ELj1ELj4ELj1ELj16ENS_18Kernel_traits_baseILj768ES2_S2_fS2_fjLj128EEEEELb1ELb0ELb0EEEvNS_9BwdParamsE --------------------------
	.section	.nv.shared._ZN10layer_norm31ln_parallel_residual_bwd_kernelINS_13Kernel_traitsI6__halfS2_fS2_fjLj768ELj1ELj4ELj1ELj16ENS_18Kernel_traits_baseILj768ES2_S2_fS2_fjLj128EEEEELb1ELb0ELb0EEEvNS_9BwdParamsE,"aw",@nobits
	.sectionflags	@""
	.align	16
	.zero		1024


//--------------------- .nv.shared._ZN10layer_norm31ln_parallel_residual_bwd_kernelINS_13Kernel_traitsI6__halfS2_fS2_fjLj768ELj1ELj4ELj1ELj16ENS_18Kernel_traits_baseILj768ES2_S2_fS2_fjLj128EEEEELb1ELb0ELb1EEEvNS_9BwdParamsE --------------------------
	.section	.nv.shared._ZN10layer_norm31ln_parallel_residual_bwd_kernelINS_13Kernel_traitsI6__halfS2_fS2_fjLj768ELj1ELj4ELj1ELj16ENS_18Kernel_traits_baseILj768ES2_S2_fS2_fjLj128EEEEELb1ELb0ELb1EEEvNS_9BwdParamsE,"aw",@nobits
	.sectionflags	@""
	.align	16
	.zero		1024


//--------------------- .nv.shared._ZN10layer_norm22ln_bwd_finalize_kernelINS_22Kernel_traits_finalizeILj768E6__halfS2_fS2_fjLb0ELj1024ELj4ENS_18Kernel_traits_baseILj768ES2_S2_fS2_fjLj1024EEEEELb0ELb0EEEvNS_9BwdParamsE --------------------------
	.section	.nv.shared._ZN10layer_norm22ln_bwd_finalize_kernelINS_22Kernel_traits_finalizeILj768E6__halfS2_fS2_fjLb0ELj1024ELj4ENS_18Kernel_traits_baseILj768ES2_S2_fS2_fjLj1024EEEEELb0ELb0EEEvNS_9BwdParamsE,"aw",@nobits
	.sectionflags	@""
	.align	16
.nv.shared._ZN10layer_norm22ln_bwd_finalize_kernelINS_22Kernel_traits_finalizeILj768E6__halfS2_fS2_fjLb0ELj1024ELj4ENS_18Kernel_traits_baseILj768ES2_S2_fS2_fjLj1024EEEEELb0ELb0EEEvNS_9BwdParamsE:
	.zero		9472


//--------------------- .nv.shared._ZN10layer_norm40ln_parallel_residual_bwd_finalize_kernelINS_22Kernel_traits_finalizeILj768E6__halfS2_fS2_fjLb0ELj1024ELj4ENS_18Kernel_traits_baseILj768ES2_S2_fS2_fjLj1024EEEEELb0EEEvNS_9BwdParamsE --------------------------
	.section	.nv.shared._ZN10layer_norm40ln_parallel_residual_bwd_finalize_kernelINS_22Kernel_traits_finalizeILj768E6__halfS2_fS2_fjLb0ELj1024ELj4ENS_18Kernel_traits_baseILj768ES2_S2_fS2_fjLj1024EEEEELb0EEEvNS_9BwdParamsE,"aw",@nobits
	.sectionflags	@""
	.align	16
.nv.shared._ZN10layer_norm40ln_parallel_residual_bwd_finalize_kernelINS_22Kernel_traits_finalizeILj768E6__halfS2_fS2_fjLb0ELj1024ELj4ENS_18Kernel_traits_baseILj768ES2_S2_fS2_fjLj1024EEEEELb0EEEvNS_9BwdParamsE:
	.zero		17920


//--------------------- .nv.shared._ZN10layer_norm31ln_parallel_residual_bwd_kernelINS_13Kernel_traitsI6__halfS2_fS2_fjLj768ELj1ELj4ELj1ELj16ENS_18Kernel_traits_baseILj768ES2_S2_fS2_fjLj128EEEEELb1ELb1ELb0EEEvNS_9BwdParamsE --------------------------
	.section	.nv.shared._ZN10layer_norm31ln_parallel_residual_bwd_kernelINS_13Kernel_traitsI6__halfS2_fS2_fjLj768ELj1ELj4ELj1ELj16ENS_18Kernel_traits_baseILj768ES2_S2_fS2_fjLj128EEEEELb1ELb1ELb0EEEvNS_9BwdParamsE,"aw",@nobits
	.sectionflags	@""
	.align	16
	.zero		1024


//--------------------- .nv.shared._ZN10layer_norm22ln_bwd_finalize_kernelINS_22Kernel_traits_finalizeILj768E6__halfS2_fS2_fjLb0ELj1024ELj4ENS_18Kernel_traits_baseILj768ES2_S2_fS2_fjLj1024EEEEELb0ELb1EEEvNS_9BwdParamsE --------------------------
	.section	.nv.shared._ZN10layer_norm22ln_bwd_finalize_kernelINS_22Kernel_traits_finalizeILj768E6__halfS2_fS2_fjLb0ELj1024ELj4ENS_18Kernel_traits_baseILj768ES2_S2_fS2_fjLj1024EEEEELb0ELb1EEEvNS_9BwdParamsE,"aw",@nobits
	.sectionflags	@""
	.align	16
.nv.shared._ZN10layer_norm22ln_bwd_finalize_kernelINS_22Kernel_traits_finalizeILj768E6__halfS2_fS2_fjLb0ELj1024ELj4ENS_18Kernel_traits_baseILj768ES2_S2_fS2_fjLj1024EEEEELb0ELb1EEEvNS_9BwdParamsE:
	.zero		9472


//--------------------- .nv.shared._ZN10layer_norm40ln_parallel_residual_bwd_finalize_kernelINS_22Kernel_traits_finalizeILj768E6__halfS2_fS2_fjLb0ELj1024ELj4ENS_18Kernel_traits_baseILj768ES2_S2_fS2_fjLj1024EEEEELb1EEEvNS_9BwdParamsE --------------------------
	.section	.nv.shared._ZN10layer_norm40ln_parallel_residual_bwd_finalize_kernelINS_22Kernel_traits_finalizeILj768E6__halfS2_fS2_fjLb0ELj1024ELj4ENS_18Kernel_traits_baseILj768ES2_S2_fS2_fjLj1024EEEEELb1EEEvNS_9BwdParamsE,"aw",@nobits
	.sectionflags	@""
	.align	16
.nv.shared._ZN10layer_norm40ln_parallel_residual_bwd_finalize_kernelINS_22Kernel_traits_finalizeILj768E6__halfS2_fS2_fjLb0ELj1024ELj4ENS_18Kernel_traits_baseILj768ES2_S2_fS2_fjLj1024EEEEELb1EEEvNS_9BwdParamsE:
	.zero		17920


//--------------------- .nv.shared._ZN10layer_norm31ln_parallel_residual_bwd_kernelINS_13Kernel_traitsI6__halfS2_fS2_fjLj768ELj1ELj4ELj1ELj16ENS_18Kernel_traits_baseILj768ES2_S2_fS2_fjLj128EEEEELb1ELb1ELb1EEEvNS_9BwdParamsE --------------------------
	.section	.nv.shared._ZN10layer_norm31ln_parallel_residual_bwd_kernelINS_13Kernel_traitsI6__halfS2_fS2_fjLj768ELj1ELj4ELj1ELj16ENS_18Kernel_traits_baseILj768ES2_S2_fS2_fjLj128EEEEELb1ELb1ELb1EEEvNS_9BwdParamsE,"aw",@nobits
	.sectionflags	@""
	.align	16
	.zero		1024


//--------------------- .nv.shared._ZN10layer_norm31ln_parallel_residual_bwd_kernelINS_13Kernel_traitsIf6__halffS2_fjLj768ELj1ELj4ELj1ELj16ENS_18Kernel_traits_baseILj768EfS2_fS2_fjLj128EEEEELb0ELb0ELb0EEEvNS_9BwdParamsE --------------------------
	.section	.nv.shared._ZN10layer_norm31ln_parallel_residual_bwd_kernelINS_13Kernel_traitsIf6__halffS2_fjLj768ELj1ELj4ELj1ELj16ENS_18Kernel_traits_baseILj768EfS2_fS2_fjLj128EEEEELb0ELb0ELb0EEEvNS_9BwdParamsE,"aw",@nobits
	.sectionflags	@""
	.align	16
	.zero		1024


//--------------------- .nv.shared._ZN10layer_norm31ln_parallel_residual_bwd_kernelINS_13Kernel_traitsIf6__halffS2_fjLj768ELj1ELj4ELj1ELj16ENS_18Kernel_traits_baseILj768EfS2_fS2_fjLj128EEEEELb0ELb0ELb1EEEvNS_9BwdParamsE --------------------------
	.section	.nv.shared._ZN10layer_norm31ln_parallel_residual_bwd_kernelINS_13Kernel_traitsIf6__halffS2_fjLj768ELj1ELj4ELj1ELj16ENS_18Kernel_traits_baseILj768EfS2_fS2_fjLj128EEEEELb0ELb0ELb1EEEvNS_9BwdParamsE,"aw",@nobits
	.sectionflags	@""
	.align	16
	.zero		1024


//--------------------- .nv.shared._ZN10layer_norm31ln_parallel_residual_bwd_kernelINS_13Kernel_traitsIf6__halffS2_fjLj768ELj1ELj4ELj1ELj16ENS_18Kernel_traits_baseILj768EfS2_fS2_fjLj128EEEEELb0ELb1ELb0EEEvNS_9BwdParamsE --------------------------
	.section	.nv.shared._ZN10layer_norm31ln_parallel_residual_bwd_kernelINS_13Kernel_traitsIf6__halffS2_fjLj768ELj1ELj4ELj1ELj16ENS_18Kernel_traits_baseILj768EfS2_fS2_fjLj128EEEEELb0ELb1ELb0EEEvNS_9BwdParamsE,"aw",@nobits
	.sectionflags	@""
	.align	16
	.zero		1024


//--------------------- .nv.shared._ZN10layer_norm31ln_parallel_residual_bwd_kernelINS_13Kernel_traitsIf6__halffS2_fjLj768ELj1ELj4ELj1ELj16ENS_18Kernel_traits_baseILj768EfS2_fS2_fjLj128EEEEELb0ELb1ELb1EEEvNS_9BwdParamsE --------------------------
	.section	.nv.shared._ZN10layer_norm31ln_parallel_residual_bwd_kernelINS_13Kernel_traitsIf6__halffS2_fjLj768ELj1ELj4ELj1ELj16ENS_18Kernel_traits_baseILj768EfS2_fS2_fjLj128EEEEELb0ELb1ELb1EEEvNS_9BwdParamsE,"aw",@nobits
	.sectionflags	@""
	.align	16
	.zero		1024


//--------------------- .nv.shared._ZN10layer_norm31ln_parallel_residual_bwd_kernelINS_13Kernel_traitsIf6__halffS2_fjLj768ELj1ELj4ELj1ELj16ENS_18Kernel_traits_baseILj768EfS2_fS2_fjLj128EEEEELb1ELb0ELb0EEEvNS_9BwdParamsE --------------------------
	.section	.nv.shared._ZN10layer_norm31ln_parallel_residual_bwd_kernelINS_13Kernel_traitsIf6__halffS2_fjLj768ELj1ELj4ELj1ELj16ENS_18Kernel_traits_baseILj768EfS2_fS2_fjLj128EEEEELb1ELb0ELb0EEEvNS_9BwdParamsE,"aw",@nobits
	.sectionflags	@""
	.align	16
	.zero		1024


//--------------------- .nv.shared._ZN10layer_norm31ln_parallel_residual_bwd_kernelINS_13Kernel_traitsIf6__halffS2_fjLj768ELj1ELj4ELj1ELj16ENS_18Kernel_traits_baseILj768EfS2_fS2_fjLj128EEEEELb1ELb0ELb1EEEvNS_9BwdParamsE --------------------------
	.section	.nv.shared._ZN10layer_norm31ln_parallel_residual_bwd_kernelINS_13Kernel_traitsIf6__halffS2_fjLj768ELj1ELj4ELj1ELj16ENS_18Kernel_traits_baseILj768EfS2_fS2_fjLj128EEEEELb1ELb0ELb1EEEvNS_9BwdParamsE,"aw",@nobits
	.sectionflags	@""
	.align	16
	.zero		1024


//--------------------- .nv.shared._ZN10layer_norm22ln_bwd_finalize_kernelINS_22Kernel_traits_finalizeILj768Ef6__halffS2_fjLb0ELj1024ELj4ENS_18Kernel_traits_baseILj768EfS2_fS2_fjLj1024EEEEELb0ELb0EEEvNS_9BwdParamsE --------------------------
	.section	.nv.shared._ZN10layer_norm22ln_bwd_finalize_kernelINS_22Kernel_traits_finalizeILj768Ef6__halffS2_fjLb0ELj1024ELj4ENS_18Kernel_traits_baseILj768EfS2_fS2_fjLj1024EEEEELb0ELb0EEEvNS_9BwdParamsE,"aw",@nobits
	.sectionflags	@""
	.align	16
.nv.shared._ZN10layer_norm22ln_bwd_finalize_kernelINS_22Kernel_traits_finalizeILj768Ef6__halffS2_fjLb0ELj1024ELj4ENS_18Kernel_traits_baseILj768EfS2_fS2_fjLj1024EEEEELb0ELb0EEEvNS_9BwdParamsE:
	.zero		9472


//--------------------- .nv.shared._ZN10layer_norm40ln_parallel_residual_bwd_finalize_kernelINS_22Kernel_traits_finalizeILj768Ef6__halffS2_fjLb0ELj1024ELj4ENS_18Kernel_traits_baseILj768EfS2_fS2_fjLj1024EEEEELb0EEEvNS_9BwdParamsE --------------------------
	.section	.nv.shared._ZN10layer_norm40ln_parallel_residual_bwd_finalize_kernelINS_22Kernel_traits_finalizeILj768Ef6__halffS2_fjLb0ELj1024ELj4ENS_18Kernel_traits_baseILj768EfS2_fS2_fjLj1024EEEEELb0EEEvNS_9BwdParamsE,"aw",@nobits
	.sectionflags	@""
	.align	16
.nv.shared._ZN10layer_norm40ln_parallel_residual_bwd_finalize_kernelINS_22Kernel_traits_finalizeILj768Ef6__halffS2_fjLb0ELj1024ELj4ENS_18Kernel_traits_baseILj768EfS2_fS2_fjLj1024EEEEELb0EEEvNS_9BwdParamsE:
	.zero		17920


//--------------------- .nv.shared._ZN10layer_norm31ln_parallel_residual_bwd_kernelINS_13Kernel_traitsIf6__halffS2_fjLj768ELj1ELj4ELj1ELj16ENS_18Kernel_traits_baseILj768EfS2_fS2_fjLj128EEEEELb1ELb1ELb0EEEvNS_9BwdParamsE --------------------------
	.section	.nv.shared._ZN10layer_norm31ln_parallel_residual_bwd_kernelINS_13Kernel_traitsIf6__halffS2_fjLj768ELj1ELj4ELj1ELj16ENS_18Kernel_traits_baseILj768EfS2_fS2_fjLj128EEEEELb1ELb1ELb0EEEvNS_9BwdParamsE,"aw",@nobits
	.sectionflags	@""
	.align	16
	.zero		1024


//--------------------- .nv.shared._ZN10layer_norm22ln_bwd_finalize_kernelINS_22Kernel_traits_finalizeILj768Ef6__halffS2_fjLb0ELj1024ELj4ENS_18Kernel_traits_baseILj768EfS2_fS2_fjLj1024EEEEELb0ELb1EEEvNS_9BwdParamsE --------------------------
	.section	.nv.shared._ZN10layer_norm22ln_bwd_finalize_kernelINS_22Kernel_traits_finalizeILj768Ef6__halffS2_fjLb0ELj1024ELj4ENS_18Kernel_traits_baseILj768EfS2_fS2_fjLj1024EEEEELb0ELb1EEEvNS_9BwdParamsE,"aw",@nobits
	.sectionflags	@""
	.align	16
.nv.shared._ZN10layer_norm22ln_bwd_finalize_kernelINS_22Kernel_traits_finalizeILj768Ef6__halffS2_fjLb0ELj1024ELj4ENS_18Kernel_traits_baseILj768EfS2_fS2_fjLj1024EEEEELb0ELb1EEEvNS_9BwdParamsE:
	.zero		9472


//--------------------- .nv.shared._ZN10layer_norm40ln_parallel_residual_bwd_finalize_kernelINS_22Kernel_traits_finalizeILj768Ef6__halffS2_fjLb0ELj1024ELj4ENS_18Kernel_traits_baseILj768EfS2_fS2_fjLj1024EEEEELb1EEEvNS_9BwdParamsE --------------------------
	.section	.nv.shared._ZN10layer_norm40ln_parallel_residual_bwd_finalize_kernelINS_22Kernel_traits_finalizeILj768Ef6__halffS2_fjLb0ELj1024ELj4ENS_18Kernel_traits_baseILj768EfS2_fS2_fjLj1024EEEEELb1EEEvNS_9BwdParamsE,"aw",@nobits
	.sectionflags	@""
	.align	16
.nv.shared._ZN10layer_norm40ln_parallel_residual_bwd_finalize_kernelINS_22Kernel_traits_finalizeILj768Ef6__halffS2_fjLb0ELj1024ELj4ENS_18Kernel_traits_baseILj768EfS2_fS2_fjLj1024EEEEELb1EEEvNS_9BwdParamsE:
	.zero		17920


//--------------------- .nv.shared._ZN10layer_norm31ln_parallel_residual_bwd_kernelINS_13Kernel_traitsIf6__halffS2_fjLj768ELj1ELj4ELj1ELj16ENS_18Kernel_traits_baseILj768EfS2_fS2_fjLj128EEEEELb1ELb1ELb1EEEvNS_9BwdParamsE --------------------------
	.section	.nv.shared._ZN10layer_norm31ln_parallel_residual_bwd_kernelINS_13Kernel_traitsIf6__halffS2_fjLj768ELj1ELj4ELj1ELj16ENS_18Kernel_traits_baseILj768EfS2_fS2_fjLj128EEEEELb1ELb1ELb1EEEvNS_9BwdParamsE,"aw",@nobits
	.sectionflags	@""
	.align	16
	.zero		1024


//--------------------- .nv.shared._ZN10layer_norm31ln_parallel_residual_bwd_kernelINS_13Kernel_traitsI6__halfffffjLj768ELj1ELj4ELj1ELj16ENS_18Kernel_traits_baseILj768ES2_ffffjLj128EEEEELb0ELb0ELb0EEEvNS_9BwdParamsE --------------------------
	.section	.nv.shared._ZN10layer_norm31ln_parallel_residual_bwd_kernelINS_13Kernel_traitsI6__halfffffjLj768ELj1ELj4ELj1ELj16ENS_18Kernel_traits_baseILj768ES2_ffffjLj128EEEEELb0ELb0ELb0EEEvNS_9BwdParamsE,"aw",@nobits
	.sectionflags	@""
	.align	16
	.zero		1024


//--------------------- .nv.shared._ZN10layer_norm31ln_parallel_residual_bwd_kernelINS_13Kernel_traitsI6__halfffffjLj768ELj1ELj4ELj1ELj16ENS_18Kernel_traits_baseILj768ES2_ffffjLj128EEEEELb0ELb0ELb1EEEvNS_9BwdParamsE --------------------------
	.section	.nv.shared._ZN10layer_norm31ln_parallel_residual_bwd_kernelINS_13Kernel_traitsI6__halfffffjLj768ELj1ELj4ELj1ELj16ENS_18Kernel_traits_baseILj768ES2_ffffjLj128EEEEELb0ELb0ELb1EEEvNS_9BwdParamsE,"aw",@nobits
	.sectionflags	@""
	.align	16
	.zero		1024


//--------------------- .nv.shared._ZN10layer_norm31ln_parallel_residual_bwd_kernelINS_13Kernel_traitsI6__halfffffjLj768ELj1ELj4ELj1ELj16ENS_18Kernel_traits_baseILj768ES2_ffffjLj128EEEEELb0ELb1ELb0EEEvNS_9BwdParamsE --------------------------
	.section	.nv.shared._ZN10layer_norm31ln_parallel_residual_bwd_kernelINS_13Kernel_traitsI6__halfffffjLj768ELj1ELj4ELj1ELj16ENS_18Kernel_traits_baseILj768ES2_ffffjLj128EEEEELb0ELb1ELb0EEEvNS_9BwdParamsE,"aw",@nobits
	.sectionflags	@""
	.align	16
	.zero		1024


//--------------------- .nv.shared._ZN10layer_norm31ln_parallel_residual_bwd_kernelINS_13Kernel_traitsI6__halfffffjLj768ELj1ELj4ELj1ELj16ENS_18Kernel_traits_baseILj768ES2_ffffjLj128EEEEELb0ELb1ELb1EEEvNS_9BwdParamsE --------------------------
	.section	.nv.shared._ZN10layer_norm31ln_parallel_residual_bwd_kernelINS_13Kernel_traitsI6__halfffffjLj768ELj1ELj4ELj1ELj16ENS_18Kernel_traits_baseILj768ES2_ffffjLj128EEEEELb0ELb1ELb1EEEvNS_9BwdParamsE,"aw",@nobits
	.sectionflags	@""
	.align	16
	.zero		1024


//--------------------- .nv.shared._ZN10layer_norm31ln_parallel_residual_bwd_kernelINS_13Kernel_traitsI6__halfffffjLj768ELj1ELj4ELj1ELj16ENS_18Kernel_traits_baseILj768ES2_ffffjLj128EEEEELb1ELb0ELb0EEEvNS_9BwdParamsE --------------------------
	.section	.nv.shared._ZN10layer_norm31ln_parallel_residual_bwd_kernelINS_13Kernel_traitsI6__halfffffjLj768ELj1ELj4ELj1ELj16ENS_18Kernel_traits_baseILj768ES2_ffffjLj128EEEEELb1ELb0ELb0EEEvNS_9BwdParamsE,"aw",@nobits
	.sectionflags	@""
	.align	16
	.zero		1024


//--------------------- .nv.shared._ZN10layer_norm31ln_parallel_residual_bwd_kernelINS_13Kernel_traitsI6__halfffffjLj768ELj1ELj4ELj1ELj16ENS_18Kernel_traits_baseILj768ES2_ffffjLj128EEEEELb1ELb0ELb1EEEvNS_9BwdParamsE --------------------------
	.section	.nv.shared._ZN10layer_norm31ln_parallel_residual_bwd_kernelINS_13Kernel_traitsI6__halfffffjLj768ELj1ELj4ELj1ELj16ENS_18Kernel_traits_baseILj768ES2_ffffjLj128EEEEELb1ELb0ELb1EEEvNS_9BwdParamsE,"aw",@nobits
	.sectionflags	@""
	.align	16
	.zero		1024


//--------------------- .nv.shared._ZN10layer_norm22ln_bwd_finalize_kernelINS_22Kernel_traits_finalizeILj768E6__halfffffjLb0ELj1024ELj4ENS_18Kernel_traits_baseILj768ES2_ffffjLj1024EEEEELb0ELb0EEEvNS_9BwdParamsE --------------------------
	.section	.nv.shared._ZN10layer_norm22ln_bwd_finalize_kernelINS_22Kernel_traits_finalizeILj768E6__halfffffjLb0ELj1024ELj4ENS_18Kernel_traits_baseILj768ES2_ffffjLj1024EEEEELb0ELb0EEEvNS_9BwdParamsE,"aw",@nobits
	.sectionflags	@""
	.align	16
.nv.shared._ZN10layer_norm22ln_bwd_finalize_kernelINS_22Kernel_traits_finalizeILj768E6__halfffffjLb0ELj1024ELj4ENS_18Kernel_traits_baseILj768ES2_ffffjLj1024EEEEELb0ELb0EEEvNS_9BwdParamsE:
	.zero		9472


//--------------------- .nv.shared._ZN10layer_norm40ln_parallel_residual_bwd_finalize_kernelINS_22Kernel_traits_finalizeILj768E6__halfffffjLb0ELj1024ELj4ENS_18Kernel_traits_baseILj768ES2_ffffjLj1024EEEEELb0EEEvNS_9BwdParamsE --------------------------
	.section	.nv.shared._ZN10layer_norm40ln_parallel_residual_bwd_finalize_kernelINS_22Kernel_traits_finalizeILj768E6__halfffffjLb0ELj1024ELj4ENS_18Kernel_traits_baseILj768ES2_ffffjLj1024EEEEELb0EEEvNS_9BwdParamsE,"aw",@nobits
	.sectionflags	@""
	.align	16
.nv.shared._ZN10layer_norm40ln_parallel_residual_bwd_finalize_kernelINS_22Kernel_traits_finalizeILj768E6__halfffffjLb0ELj1024ELj4ENS_18Kernel_traits_baseILj768ES2_ffffjLj1024EEEEELb0EEEvNS_9BwdParamsE:
	.zero		17920


//--------------------- .nv.shared._ZN10layer_norm31ln_parallel_residual_bwd_kernelINS_13Kernel_traitsI6__halfffffjLj768ELj1ELj4ELj1ELj16ENS_18Kernel_traits_baseILj768ES2_ffffjLj128EEEEELb1ELb1ELb0EEEvNS_9BwdParamsE --------------------------
	.section	.nv.shared._ZN10layer_norm31ln_parallel_residual_bwd_kernelINS_13Kernel_traitsI6__halfffffjLj768ELj1ELj4ELj1ELj16ENS_18Kernel_traits_baseILj768ES2_ffffjLj128EEEEELb1ELb1ELb0EEEvNS_9BwdParamsE,"aw",@nobits
	.sectionflags	@""
	.align	16
	.zero		1024


//--------------------- .nv.shared._ZN10layer_norm22ln_bwd_finalize_kernelINS_22Kernel_traits_finalizeILj768E6__halfffffjLb0ELj1024ELj4ENS_18Kernel_traits_baseILj768ES2_ffffjLj1024EEEEELb0ELb1EEEvNS_9BwdParamsE --------------------------
	.section	.nv.shared._ZN10layer_norm22ln_bwd_finalize_kernelINS_22Kernel_traits_finalizeILj768E6__halfffffjLb0ELj1024ELj4ENS_18Kernel_traits_baseILj768ES2_ffffjLj1024EEEEELb0ELb1EEEvNS_9BwdParamsE,"aw",@nobits
	.sectionflags	@""
	.align	16
.nv.shared._ZN10layer_norm22ln_bwd_finalize_kernelINS_22Kernel_traits_finalizeILj768E6__halfffffjLb0ELj1024ELj4ENS_18Kernel_traits_baseILj768ES2_ffffjLj1024EEEEELb0ELb1EEEvNS_9BwdParamsE:
	.zero		9472


//--------------------- .nv.shared._ZN10layer_norm40ln_parallel_residual_bwd_finalize_kernelINS_22Kernel_traits_finalizeILj768E6__halfffffjLb0ELj1024ELj4ENS_18Kernel_traits_baseILj768ES2_ffffjLj1024EEEEELb1EEEvNS_9BwdParamsE --------------------------
	.section	.nv.shared._ZN10layer_norm40ln_parallel_residual_bwd_finalize_kernelINS_22Kernel_traits_finalizeILj768E6__halfffffjLb0ELj1024ELj4ENS_18Kernel_traits_baseILj768ES2_ffffjLj1024EEEEELb1EEEvNS_9BwdParamsE,"aw",@nobits
	.sectionflags	@""
	.align	16
.nv.shared._ZN10layer_norm40ln_parallel_residual_bwd_finalize_kernelINS_22Kernel_traits_finalizeILj768E6__halfffffjLb0ELj1024ELj4ENS_18Kernel_traits_baseILj768ES2_ffffjLj1024EEEEELb1EEEvNS_9BwdParamsE:
	.zero		17920


//--------------------- .nv.shared._ZN10layer_norm31ln_parallel_residual_bwd_kernelINS_13Kernel_traitsI6__halfffffjLj768ELj1ELj4ELj1ELj16ENS_18Kernel_traits_baseILj768ES2_ffffjLj128EEEEELb1ELb1ELb1EEEvNS_9BwdParamsE --------------------------
	.section	.nv.shared._ZN10layer_norm31ln_parallel_residual_bwd_kernelINS_13Kernel_traitsI6__halfffffjLj768ELj1ELj4ELj1ELj16ENS_18Kernel_traits_baseILj768ES2_ffffjLj128EEEEELb1ELb1ELb1EEEvNS_9BwdParamsE,"aw",@nobits
	.sectionflags	@""
	.align	16
	.zero		1024


//--------------------- .nv.shared._ZN10layer_norm31ln_parallel_residual_bwd_kernelINS_13Kernel_traitsIfffffjLj768ELj1ELj4ELj1ELj16ENS_18Kernel_traits_baseILj768EfffffjLj128EEEEELb0ELb0ELb0EEEvNS_9BwdParamsE --------------------------
	.section	.nv.shared._ZN10layer_norm31ln_parallel_residual_bwd_kernelINS_13Kernel_traitsIfffffjLj768ELj1ELj4ELj1ELj16ENS_18Kernel_traits_baseILj768EfffffjLj128EEEEELb0ELb0ELb0EEEvNS_9BwdParamsE,"aw",@nobits
	.sectionflags	@""
	.align	16
	.zero		1024


//--------------------- .nv.shared._ZN10layer_norm31ln_parallel_residual_bwd_kernelINS_13Kernel_traitsIfffffjLj768ELj1ELj4ELj1ELj16ENS_18Kernel_traits_baseILj768EfffffjLj128EEEEELb0ELb0ELb1EEEvNS_9BwdParamsE --------------------------
	.section	.nv.shared._ZN10layer_norm31ln_parallel_residual_bwd_kernelINS_13Kernel_traitsIfffffjLj768ELj1ELj4ELj1ELj16ENS_18Kernel_traits_baseILj768EfffffjLj128EEEEELb0ELb0ELb1EEEvNS_9BwdParamsE,"aw",@nobits
	.sectionflags	@""
	.align	16
	.zero		1024


//--------------------- .nv.shared._ZN10layer_norm31ln_parallel_residual_bwd_kernelINS_13Kernel_traitsIfffffjLj768ELj1ELj4ELj1ELj16ENS_18Kernel_traits_baseILj768EfffffjLj128EEEEELb0ELb1ELb0EEEvNS_9BwdParamsE --------------------------
	.section	.nv.shared._ZN10layer_norm31ln_parallel_residual_bwd_kernelINS_13Kernel_traitsIfffffjLj768ELj1ELj4ELj1ELj16ENS_18Kernel_traits_baseILj768EfffffjLj128EEEEELb0ELb1ELb0EEEvNS_9BwdParamsE,"aw",@nobits
	.sectionflags	@""
	.align	16
	.zero		1024


//--------------------- .nv.shared._ZN10layer_norm31ln_parallel_residual_bwd_kernelINS_13Kernel_traitsIfffffjLj768ELj1ELj4ELj1ELj16ENS_18Kernel_traits_baseILj768EfffffjLj128EEEEELb0ELb1ELb1EEEvNS_9BwdParamsE --------------------------
	.section	.nv.shared._ZN10layer_norm31ln_parallel_residual_bwd_kernelINS_13Kernel_traitsIfffffjLj768ELj1ELj4ELj1ELj16ENS_18Kernel_traits_baseILj768EfffffjLj128EEEEELb0ELb1ELb1EEEvNS_9BwdParamsE,"aw",@nobits
	.sectionflags	@""
	.align	16
	.zero		1024


//--------------------- .nv.shared._ZN10layer_norm31ln_parallel_residual_bwd_kernelINS_13Kernel_traitsIfffffjLj768ELj1ELj4ELj1ELj16ENS_18Kernel_traits_baseILj768EfffffjLj128EEEEELb1ELb0ELb0EEEvNS_9BwdParamsE --------------------------
	.section	.nv.shared._ZN10layer_norm31ln_parallel_residual_bwd_kernelINS_13Kernel_traitsIfffffjLj768ELj1ELj4ELj1ELj16ENS_18Kernel_traits_baseILj768EfffffjLj128EEEEELb1ELb0ELb0EEEvNS_9BwdParamsE,"aw",@nobits
	.sectionflags	@""
	.align	16
	.zero		1024


//--------------------- .nv.shared._ZN10layer_norm31ln_parallel_residual_bwd_kernelINS_13Kernel_traitsIfffffjLj768ELj1ELj4ELj1ELj16ENS_18Kernel_traits_baseILj768EfffffjLj128EEEEELb1ELb0ELb1EEEvNS_9BwdParamsE --------------------------
	.section	.nv.shared._ZN10layer_norm31ln_parallel_residual_bwd_kernelINS_13Kernel_traitsIfffffjLj768ELj1ELj4ELj1ELj16ENS_18Kernel_traits_baseILj768EfffffjLj128EEEEELb1ELb0ELb1EEEvNS_9BwdParamsE,"aw",@nobits
	.sectionflags	@""
	.align	16
	.zero		1024


//--------------------- .nv.shared._ZN10layer_norm22ln_bwd_finalize_kernelINS_22Kernel_traits_finalizeILj768EfffffjLb0ELj1024ELj4ENS_18Kernel_traits_baseILj768EfffffjLj1024EEEEELb0ELb0EEEvNS_9BwdParamsE --------------------------
	.section	.nv.shared._ZN10layer_norm22ln_bwd_finalize_kernelINS_22Kernel_traits_finalizeILj768EfffffjLb0ELj1024ELj4ENS_18Kernel_traits_baseILj768EfffffjLj1024EEEEELb0ELb0EEEvNS_9BwdParamsE,"aw",@nobits
	.sectionflags	@""
	.align	16
.nv.shared._ZN10layer_norm22ln_bwd_finalize_kernelINS_22Kernel_traits_finalizeILj768EfffffjLb0ELj1024ELj4ENS_18Kernel_traits_baseILj768EfffffjLj1024EEEEELb0ELb0EEEvNS_9BwdParamsE:
	.zero		9472


//--------------------- .nv.shared._ZN10layer_norm40ln_parallel_residual_bwd_finalize_kernelINS_22Kernel_traits_finalizeILj768EfffffjLb0ELj1024ELj4ENS_18Kernel_traits_baseILj768EfffffjLj1024EEEEELb0EEEvNS_9BwdParamsE --------------------------
	.section	.nv.shared._ZN10layer_norm40ln_parallel_residual_bwd_finalize_kernelINS_22Kernel_traits_finalizeILj768EfffffjLb0ELj1024ELj4ENS_18Kernel_traits_baseILj768EfffffjLj1024EEEEELb0EEEvNS_9BwdParamsE,"aw",@nobits
	.sectionflags	@""
	.align	16
.nv.shared._ZN10layer_norm40ln_parallel_residual_bwd_finalize_kernelINS_22Kernel_traits_finalizeILj768EfffffjLb0ELj1024ELj4ENS_18Kernel_traits_baseILj768EfffffjLj1024EEEEELb0EEEvNS_9BwdParamsE:
	.zero		17920


//--------------------- .nv.shared._ZN10layer_norm31ln_parallel_residual_bwd_kernelINS_13Kernel_traitsIfffffjLj768ELj1ELj4ELj1ELj16ENS_18Kernel_traits_baseILj768EfffffjLj128EEEEELb1ELb1ELb0EEEvNS_9BwdParamsE --------------------------
	.section	.nv.shared._ZN10layer_norm31ln_parallel_residual_bwd_kernelINS_13Kernel_traitsIfffffjLj768ELj1ELj4ELj1ELj16ENS_18Kernel_traits_baseILj768EfffffjLj128EEEEELb1ELb1ELb0EEEvNS_9BwdParamsE,"aw",@nobits
	.sectionflags	@""
	.align	16
	.zero		1024


//--------------------- .nv.shared._ZN10layer_norm22ln_bwd_finalize_kernelINS_22Kernel_traits_finalizeILj768EfffffjLb0ELj1024ELj4ENS_18Kernel_traits_baseILj768EfffffjLj1024EEEEELb0ELb1EEEvNS_9BwdParamsE --------------------------
	.section	.nv.shared._ZN10layer_norm22ln_bwd_finalize_kernelINS_22Kernel_traits_finalizeILj768EfffffjLb0ELj1024ELj4ENS_18Kernel_traits_baseILj768EfffffjLj1024EEEEELb0ELb1EEEvNS_9BwdParamsE,"aw",@nobits
	.sectionflags	@""
	.align	16
.nv.shared._ZN10layer_norm22ln_bwd_finalize_kernelINS_22Kernel_traits_finalizeILj768EfffffjLb0ELj1024ELj4ENS_18Kernel_traits_baseILj768EfffffjLj1024EEEEELb0ELb1EEEvNS_9BwdParamsE:
	.zero		9472


//--------------------- .nv.shared._ZN10layer_norm40ln_parallel_residual_bwd_finalize_kernelINS_22Kernel_traits_finalizeILj768EfffffjLb0ELj1024ELj4ENS_18Kernel_traits_baseILj768EfffffjLj1024EEEEELb1EEEvNS_9BwdParamsE --------------------------
	.section	.nv.shared._ZN10layer_norm40ln_parallel_residual_bwd_finalize_kernelINS_22Kernel_traits_finalizeILj768EfffffjLb0ELj1024ELj4ENS_18Kernel_traits_baseILj768EfffffjLj1024EEEEELb1EEEvNS_9BwdParamsE,"aw",@nobits
	.sectionflags	@""
	.align	16
.nv.shared._ZN10layer_norm40ln_parallel_residual_bwd_finalize_kernelINS_22Kernel_traits_finalizeILj768EfffffjLb0ELj1024ELj4ENS_18Kernel_traits_baseILj768EfffffjLj1024EEEEELb1EEEvNS_9BwdParamsE:
	.zero		17920


//--------------------- .nv.shared._ZN10layer_norm31ln_parallel_residual_bwd_kernelINS_13Kernel_traitsIfffffjLj768ELj1ELj4ELj1ELj16ENS_18Kernel_traits_baseILj768EfffffjLj128EEEEELb1ELb1ELb1EEEvNS_9BwdParamsE --------------------------
	.section	.nv.shared._ZN10layer_norm31ln_parallel_residual_bwd_kernelINS_13Kernel_traitsIfffffjLj768ELj1ELj4ELj1ELj16ENS_18Kernel_traits_baseILj768EfffffjLj128EEEEELb1ELb1ELb1EEEvNS_9BwdParamsE,"aw",@nobits
	.sectionflags	@""
	.align	16
	.zero		1024


//--------------------- .nv.constant0._ZN10layer_norm31ln_parallel_residual_bwd_kernelINS_13Kernel_traitsI13__nv_bfloat16S2_S2_S2_fjLj768ELj1ELj4ELj1ELj16ENS_18Kernel_traits_baseILj768ES2_S2_S2_S2_fjLj128EEEEELb0ELb0ELb0EEEvNS_9BwdParamsE --------------------------
	.section	.nv.constant0._ZN10layer_norm31ln_parallel_residual_bwd_kernelINS_13Kernel_traitsI13__nv_bfloat16S2_S2_S2_fjLj768ELj1ELj4ELj1ELj16ENS_18Kernel_traits_baseILj768ES2_S2_S2_S2_fjLj128EEEEELb0ELb0ELb0EEEvNS_9BwdParamsE,"a",@progbits
	.sectionflags	@""
	.align	4
.nv.constant0._ZN10layer_norm31ln_parallel_residual_bwd_kernelINS_13Kernel_traitsI13__nv_bfloat16S2_S2_S2_fjLj768ELj1ELj4ELj1ELj16ENS_18Kernel_traits_baseILj768ES2_S2_S2_S2_fjLj128EEEEELb0ELb0ELb0EEEvNS_9BwdParamsE:
	.zero		1192


//--------------------- .nv.constant0._ZN10layer_norm31ln_parallel_residual_bwd_kernelINS_13Kernel_traitsI13__nv_bfloat16S2_S2_S2_fjLj768ELj1ELj4ELj1ELj16ENS_18Kernel_traits_baseILj768ES2_S2_S2_S2_fjLj128EEEEELb0ELb0ELb1EEEvNS_9BwdParamsE --------------------------
	.section	.nv.constant0._ZN10layer_norm31ln_parallel_residual_bwd_kernelINS_13Kernel_traitsI13__nv_bfloat16S2_S2_S2_fjLj768ELj1ELj4ELj1ELj16ENS_18Kernel_traits_baseILj768ES2_S2_S2_S2_fjLj128EEEEELb0ELb0ELb1EEEvNS_9BwdParamsE,"a",@progbits
	.sectionflags	@""
	.align	4
.nv.constant0._ZN10layer_norm31ln_parallel_residual_bwd_kernelINS_13Kernel_traitsI13__nv_bfloat16S2_S2_S2_fjLj768ELj1ELj4ELj1ELj16ENS_18Kernel_traits_baseILj768ES2_S2_S2_S2_fjLj128EEEEELb0ELb0ELb1EEEvNS_9BwdParamsE:
	.zero		1192


//--------------------- .nv.constant0._ZN10layer_norm31ln_parallel_residual_bwd_kernelINS_13Kernel_traitsI13__nv_bfloat16S2_S2_S2_fjLj768ELj1ELj4ELj1ELj16ENS_18Kernel_traits_baseILj768ES2_S2_S2_S2_fjLj128EEEEELb0ELb1ELb0EEEvNS_9BwdParamsE --------------------------
	.section	.nv.constant0._ZN10layer_norm31ln_parallel_residual_bwd_kernelINS_13Kernel_traitsI13__nv_bfloat16S2_S2_S2_fjLj768ELj1ELj4ELj1ELj16ENS_18Kernel_traits_baseILj768ES2_S2_S2_S2_fjLj128EEEEELb0ELb1ELb0EEEvNS_9BwdParamsE,"a",@progbits
	.sectionflags	@""
	.align	4
.nv.constant0._ZN10layer_norm31ln_parallel_residual_bwd_kernelINS_13Kernel_traitsI13__nv_bfloat16S2_S2_S2_fjLj768ELj1ELj4ELj1ELj16ENS_18Kernel_traits_baseILj768ES2_S2_S2_S2_fjLj128EEEEELb0ELb1ELb0EEEvNS_9BwdParamsE:
	.zero		1192


//--------------------- .nv.constant0._ZN10layer_norm31ln_parallel_residual_bwd_kernelINS_13Kernel_traitsI13__nv_bfloat16S2_S2_S2_fjLj768ELj1ELj4ELj1ELj16ENS_18Kernel_traits_baseILj768ES2_S2_S2_S2_fjLj128EEEEELb0ELb1ELb1EEEvNS_9BwdParamsE --------------------------
	.section	.nv.constant0._ZN10layer_norm31ln_parallel_residual_bwd_kernelINS_13Kernel_traitsI13__nv_bfloat16S2_S2_S2_fjLj768ELj1ELj4ELj1ELj16ENS_18Kernel_traits_baseILj768ES2_S2_S2_S2_fjLj128EEEEELb0ELb1ELb1EEEvNS_9BwdParamsE,"a",@progbits
	.sectionflags	@""
	.align	4
.nv.constant0._ZN10layer_norm31ln_parallel_residual_bwd_kernelINS_13Kernel_traitsI13__nv_bfloat16S2_S2_S2_fjLj768ELj1ELj4ELj1ELj16ENS_18Kernel_traits_baseILj768ES2_S2_S2_S2_fjLj128EEEEELb0ELb1ELb1EEEvNS_9BwdParamsE:
	.zero		1192


//--------------------- .nv.constant0._ZN10layer_norm31ln_parallel_residual_bwd_kernelINS_13Kernel_traitsI13__nv_bfloat16S2_S2_S2_fjLj768ELj1ELj4ELj1ELj16ENS_18Kernel_traits_baseILj768ES2_S2_S2_S2_fjLj128EEEEELb1ELb0ELb0EEEvNS_9BwdParamsE --------------------------
	.section	.nv.constant0._ZN10layer_norm31ln_parallel_residual_bwd_kernelINS_13Kernel_traitsI13__nv_bfloat16S2_S2_S2_fjLj768ELj1ELj4ELj1ELj16ENS_18Kernel_traits_baseILj768ES2_S2_S2_S2_fjLj128EEEEELb1ELb0ELb0EEEvNS_9BwdParamsE,"a",@progbits
	.sectionflags	@""
	.align	4
.nv.constant0._ZN10layer_norm31ln_parallel_residual_bwd_kernelINS_13Kernel_traitsI13__nv_bfloat16S2_S2_S2_fjLj768ELj1ELj4ELj1ELj16ENS_18Kernel_traits_baseILj768ES2_S2_S2_S2_fjLj128EEEEELb1ELb0ELb0EEEvNS_9BwdParamsE:
	.zero		1192


//--------------------- .nv.constant0._ZN10layer_norm31ln_parallel_residual_bwd_kernelINS_13Kernel_traitsI13__nv_bfloat16S2_S2_S2_fjLj768ELj1ELj4ELj1ELj16ENS_18Kernel_traits_baseILj768ES2_S2_S2_S2_fjLj128EEEEELb1ELb0ELb1EEEvNS_9BwdParamsE --------------------------
	.section	.nv.constant0._ZN10layer_norm31ln_parallel_residual_bwd_kernelINS_13Kernel_traitsI13__nv_bfloat16S2_S2_S2_fjLj768ELj1ELj4ELj1ELj16ENS_18Kernel_traits_baseILj768ES2_S2_S2_S2_fjLj128EEEEELb1ELb0ELb1EEEvNS_9BwdParamsE,"a",@progbits
	.sectionflags	@""
	.align	4
.nv.constant0._ZN10layer_norm31ln_parallel_residual_bwd_kernelINS_13Kernel_traitsI13__nv_bfloat16S2_S2_S2_fjLj768ELj1ELj4ELj1ELj16ENS_18Kernel_traits_baseILj768ES2_S2_S2_S2_fjLj128EEEEELb1ELb0ELb1EEEvNS_9BwdParamsE:
	.zero		1192


//--------------------- .nv.constant0._ZN10layer_norm22ln_bwd_finalize_kernelINS_22Kernel_traits_finalizeILj768E13__nv_bfloat16S2_S2_S2_fjLb0ELj1024ELj4ENS_18Kernel_traits_baseILj768ES2_S2_S2_S2_fjLj1024EEEEELb0ELb0EEEvNS_9BwdParamsE --------------------------
	.section	.nv.constant0._ZN10layer_norm22ln_bwd_finalize_kernelINS_22Kernel_traits_finalizeILj768E13__nv_bfloat16S2_S2_S2_fjLb0ELj1024ELj4ENS_18Kernel_traits_baseILj768ES2_S2_S2_S2_fjLj1024EEEEELb0ELb0EEEvNS_9BwdParamsE,"a",@progbits
	.sectionflags	@""
	.align	4
.nv.constant0._ZN10layer_norm22ln_bwd_finalize_kernelINS_22Kernel_traits_finalizeILj768E13__nv_bfloat16S2_S2_S2_fjLb0ELj1024ELj4ENS_18Kernel_traits_baseILj768ES2_S2_S2_S2_fjLj1024EEEEELb0ELb0EEEvNS_9BwdParamsE:
	.zero		1192


//--------------------- .nv.constant0._ZN10layer_norm40ln_parallel_residual_bwd_finalize_kernelINS_22Kernel_traits_finalizeILj768E13__nv_bfloat16S2_S2_S2_fjLb0ELj1024ELj4ENS_18Kernel_traits_baseILj768ES2_S2_S2_S2_fjLj1024EEEEELb0EEEvNS_9BwdParamsE --------------------------
	.section	.nv.constant0._ZN10layer_norm40ln_parallel_residual_bwd_finalize_kernelINS_22Kernel_traits_finalizeILj768E13__nv_bfloat16S2_S2_S2_fjLb0ELj1024ELj4ENS_18Kernel_traits_baseILj768ES2_S2_S2_S2_fjLj1024EEEEELb0EEEvNS_9BwdParamsE,"a",@progbits
	.sectionflags	@""
	.align	4
.nv.constant0._ZN10layer_norm40ln_parallel_residual_bwd_finalize_kernelINS_22Kernel_traits_finalizeILj768E13__nv_bfloat16S2_S2_S2_fjLb0ELj1024ELj4ENS_18Kernel_traits_baseILj768ES2_S2_S2_S2_fjLj1024EEEEELb0EEEvNS_9BwdParamsE:
	.zero		1192


//--------------------- .nv.constant0._ZN10layer_norm31ln_parallel_residual_bwd_kernelINS_13Kernel_traitsI13__nv_bfloat16S2_S2_S2_fjLj768ELj1ELj4ELj1ELj16ENS_18Kernel_traits_baseILj768ES2_S2_S2_S2_fjLj128EEEEELb1ELb1ELb0EEEvNS_9BwdParamsE --------------------------
	.section	.nv.constant0._ZN10layer_norm31ln_parallel_residual_bwd_kernelINS_13Kernel_traitsI13__nv_bfloat16S2_S2_S2_fjLj768ELj1ELj4ELj1ELj16ENS_18Kernel_traits_baseILj768ES2_S2_S2_S2_fjLj128EEEEELb1ELb1ELb0EEEvNS_9BwdParamsE,"a",@progbits
	.sectionflags	@""
	.align	4
.nv.constant0._ZN10layer_norm31ln_parallel_residual_bwd_kernelINS_13Kernel_traitsI13__nv_bfloat16S2_S2_S2_fjLj768ELj1ELj4ELj1ELj16ENS_18Kernel_traits_baseILj768ES2_S2_S2_S2_fjLj128EEEEELb1ELb1ELb0EEEvNS_9BwdParamsE:
	.zero		1192


//--------------------- .nv.constant0._ZN10layer_norm22ln_bwd_finalize_kernelINS_22Kernel_traits_finalizeILj768E13__nv_bfloat16S2_S2_S2_fjLb0ELj1024ELj4ENS_18Kernel_traits_baseILj768ES2_S2_S2_S2_fjLj1024EEEEELb0ELb1EEEvNS_9BwdParamsE --------------------------
	.section	.nv.constant0._ZN10layer_norm22ln_bwd_finalize_kernelINS_22Kernel_traits_finalizeILj768E13__nv_bfloat16S2_S2_S2_fjLb0ELj1024ELj4ENS_18Kernel_traits_baseILj768ES2_S2_S2_S2_fjLj1024EEEEELb0ELb1EEEvNS_9BwdParamsE,"a",@progbits
	.sectionflags	@""
	.align	4
.nv.constant0._ZN10layer_norm22ln_bwd_finalize_kernelINS_22Kernel_traits_finalizeILj768E13__nv_bfloat16S2_S2_S2_fjLb0ELj1024ELj4ENS_18Kernel_traits_baseILj768ES2_S2_S2_S2_fjLj1024EEEEELb0ELb1EEEvNS_9BwdParamsE:
	.zero		1192


//--------------------- .nv.constant0._ZN10layer_norm40ln_parallel_residual_bwd_finalize_kernelINS_22Kernel_traits_finalizeILj768E13__nv_bfloat16S2_S2_S2_fjLb0ELj1024ELj4ENS_18Kernel_traits_baseILj768ES2_S2_S2_S2_fjLj1024EEEEELb1EEEvNS_9BwdParamsE --------------------------
	.section	.nv.constant0._ZN10layer_norm40ln_parallel_residual_bwd_finalize_kernelINS_22Kernel_traits_finalizeILj768E13__nv_bfloat16S2_S2_S2_fjLb0ELj1024ELj4ENS_18Kernel_traits_baseILj768ES2_S2_S2_S2_fjLj1024EEEEELb1EEEvNS_9BwdParamsE,"a",@progbits
	.sectionflags	@""
	.align	4
.nv.constant0._ZN10layer_norm40ln_parallel_residual_bwd_finalize_kernelINS_22Kernel_traits_finalizeILj768E13__nv_bfloat16S2_S2_S2_fjLb0ELj1024ELj4ENS_18Kernel_traits_baseILj768ES2_S2_S2_S2_fjLj1024EEEEELb1EEEvNS_9BwdParamsE:
	.zero		1192


//--------------------- .nv.constant0._ZN10layer_norm31ln_parallel_residual_bwd_kernelINS_13Kernel_traitsI13__nv_bfloat16S2_S2_S2_fjLj768ELj1ELj4ELj1ELj16ENS_18Kernel_traits_baseILj768ES2_S2_S2_S2_fjLj128EEEEELb1ELb1ELb1EEEvNS_9BwdParamsE --------------------------
	.section	.nv.constant0._ZN10layer_norm31ln_parallel_residual_bwd_kernelINS_13Kernel_traitsI13__nv_bfloat16S2_S2_S2_fjLj768ELj1ELj4ELj1ELj16ENS_18Kernel_traits_baseILj768ES2_S2_S2_S2_fjLj128EEEEELb1ELb1ELb1EEEvNS_9BwdParamsE,"a",@progbits
	.sectionflags	@""
	.align	4
.nv.constant0._ZN10layer_norm31ln_parallel_residual_bwd_kernelINS_13Kernel_traitsI13__nv_bfloat16S2_S2_S2_fjLj768ELj1ELj4ELj1ELj16ENS_18Kernel_traits_baseILj768ES2_S2_S2_S2_fjLj128EEEEELb1ELb1ELb1EEEvNS_9BwdParamsE:
	.zero		1192


//--------------------- .nv.constant0._ZN10layer_norm31ln_parallel_residual_bwd_kernelINS_13Kernel_traitsI6__halfS2_S2_S2_fjLj768ELj1ELj4ELj1ELj16ENS_18Kernel_traits_baseILj768ES2_S2_S2_S2_fjLj128EEEEELb0ELb0ELb0EEEvNS_9BwdParamsE --------------------------
	.section	.nv.constant0._ZN10layer_norm31ln_parallel_residual_bwd_kernelINS_13Kernel_traitsI6__halfS2_S2_S2_fjLj768ELj1ELj4ELj1ELj16ENS_18Kernel_traits_baseILj768ES2_S2_S2_S2_fjLj128EEEEELb0ELb0ELb0EEEvNS_9BwdParamsE,"a",@progbits
	.sectionflags	@""
	.align	4
.nv.constant0._ZN10layer_norm31ln_parallel_residual_bwd_kernelINS_13Kernel_traitsI6__halfS2_S2_S2_fjLj768ELj1ELj4ELj1ELj16ENS_18Kernel_traits_baseILj768ES2_S2_S2_S2_fjLj128EEEEELb0ELb0ELb0EEEvNS_9BwdParamsE:
	.zero		1192


//--------------------- .nv.constant0._ZN10layer_norm31ln_parallel_residual_bwd_kernelINS_13Kernel_traitsI6__halfS2_S2_S2_fjLj768ELj1ELj4ELj1ELj16ENS_18Kernel_traits_baseILj768ES2_S2_S2_S2_fjLj128EEEEELb0ELb0ELb1EEEvNS_9BwdParamsE --------------------------
	.section	.nv.constant0._ZN10layer_norm31ln_parallel_residual_bwd_kernelINS_13Kernel_traitsI6__halfS2_S2_S2_fjLj768ELj1ELj4ELj1ELj16ENS_18Kernel_traits_baseILj768ES2_S2_S2_S2_fjLj128EEEEELb0ELb0ELb1EEEvNS_9BwdParamsE,"a",@progbits
	.sectionflags	@""
	.align	4
.nv.constant0._ZN10layer_norm31ln_parallel_residual_bwd_kernelINS_13Kernel_traitsI6__halfS2_S2_S2_fjLj768ELj1ELj4ELj1ELj16ENS_18Kernel_traits_baseILj768ES2_S2_S2_S2_fjLj128EEEEELb0ELb0ELb1EEEvNS_9BwdParamsE:
	.zero		1192


//--------------------- .nv.constant0._ZN10layer_norm31ln_parallel_residual_bwd_kernelINS_13Kernel_traitsI6__halfS2_S2_S2_fjLj768ELj1ELj4ELj1ELj16ENS_18Kernel_traits_baseILj768ES2_S2_S2_S2_fjLj128EEEEELb0ELb1ELb0EEEvNS_9BwdParamsE --------------------------
	.section	.nv.constant0._ZN10layer_norm31ln_parallel_residual_bwd_kernelINS_13Kernel_traitsI6__halfS2_S2_S2_fjLj768ELj1ELj4ELj1ELj16ENS_18Kernel_traits_baseILj768ES2_S2_S2_S2_fjLj128EEEEELb0ELb1ELb0EEEvNS_9BwdParamsE,"a",@progbits
	.sectionflags	@""
	.align	4
.nv.constant0._ZN10layer_norm31ln_parallel_residual_bwd_kernelINS_13Kernel_traitsI6__halfS2_S2_S2_fjLj768ELj1ELj4ELj1ELj16ENS_18Kernel_traits_baseILj768ES2_S2_S2_S2_fjLj128EEEEELb0ELb1ELb0EEEvNS_9BwdParamsE:
	.zero		1192


//--------------------- .nv.constant0._ZN10layer_norm31ln_parallel_residual_bwd_kernelINS_13Kernel_traitsI6__halfS2_S2_S2_fjLj768ELj1ELj4ELj1ELj16ENS_18Kernel_traits_baseILj768ES2_S2_S2_S2_fjLj128EEEEELb0ELb1ELb1EEEvNS_9BwdParamsE --------------------------
	.section	.nv.constant0._ZN10layer_norm31ln_parallel_residual_bwd_kernelINS_13Kernel_traitsI6__halfS2_S2_S2_fjLj768ELj1ELj4ELj1ELj16ENS_18Kernel_traits_baseILj768ES2_S2_S2_S2_fjLj128EEEEELb0ELb1ELb1EEEvNS_9BwdParamsE,"a",@progbits
	.sectionflags	@""
	.align	4
.nv.constant0._ZN10layer_norm31ln_parallel_residual_bwd_kernelINS_13Kernel_traitsI6__halfS2_S2_S2_fjLj768ELj1ELj4ELj1ELj16ENS_18Kernel_traits_baseILj768ES2_S2_S2_S2_fjLj128EEEEELb0ELb1ELb1EEEvNS_9BwdParamsE:
	.zero		1192


//--------------------- .nv.constant0._ZN10layer_norm31ln_parallel_residual_bwd_kernelINS_13Kernel_traitsI6__halfS2_S2_S2_fjLj768ELj1ELj4ELj1ELj16ENS_18Kernel_traits_baseILj768ES2_S2_S2_S2_fjLj128EEEEELb1ELb0ELb0EEEvNS_9BwdParamsE --------------------------
	.section	.nv.constant0._ZN10layer_norm31ln_parallel_residual_bwd_kernelINS_13Kernel_traitsI6__halfS2_S2_S2_fjLj768ELj1ELj4ELj1ELj16ENS_18Kernel_traits_baseILj768ES2_S2_S2_S2_fjLj128EEEEELb1ELb0ELb0EEEvNS_9BwdParamsE,"a",@progbits
	.sectionflags	@""
	.align	4
.nv.constant0._ZN10layer_norm31ln_parallel_residual_bwd_kernelINS_13Kernel_traitsI6__halfS2_S2_S2_fjLj768ELj1ELj4ELj1ELj16ENS_18Kernel_traits_baseILj768ES2_S2_S2_S2_fjLj128EEEEELb1ELb0ELb0EEEvNS_9BwdParamsE:
	.zero		1192


//--------------------- .nv.constant0._ZN10layer_norm31ln_parallel_residual_bwd_kernelINS_13Kernel_traitsI6__halfS2_S2_S2_fjLj768ELj1ELj4ELj1ELj16ENS_18Kernel_traits_baseILj768ES2_S2_S2_S2_fjLj128EEEEELb1ELb0ELb1EEEvNS_9BwdParamsE --------------------------
	.section	.nv.constant0._ZN10layer_norm31ln_parallel_residual_bwd_kernelINS_13Kernel_traitsI6__halfS2_S2_S2_fjLj768ELj1ELj4ELj1ELj16ENS_18Kernel_traits_baseILj768ES2_S2_S2_S2_fjLj128EEEEELb1ELb0ELb1EEEvNS_9BwdParamsE,"a",@progbits
	.sectionflags	@""
	.align	4
.nv.constant0._ZN10layer_norm31ln_parallel_residual_bwd_kernelINS_13Kernel_traitsI6__halfS2_S2_S2_fjLj768ELj1ELj4ELj1ELj16ENS_18Kernel_traits_baseILj768ES2_S2_S2_S2_fjLj128EEEEELb1ELb0ELb1EEEvNS_9BwdParamsE:
	.zero		1192


//--------------------- .nv.constant0._ZN10layer_norm22ln_bwd_finalize_kernelINS_22Kernel_traits_finalizeILj768E6__halfS2_S2_S2_fjLb0ELj1024ELj4ENS_18Kernel_traits_baseILj768ES2_S2_S2_S2_fjLj1024EEEEELb0ELb0EEEvNS_9BwdParamsE --------------------------
	.section	.nv.constant0._ZN10layer_norm22ln_bwd_finalize_kernelINS_22Kernel_traits_finalizeILj768E6__halfS2_S2_S2_fjLb0ELj1024ELj4ENS_18Kernel_traits_baseILj768ES2_S2_S2_S2_fjLj1024EEEEELb0ELb0EEEvNS_9BwdParamsE,"a",@progbits
	.sectionflags	@""
	.align	4
.nv.constant0._ZN10layer_norm22ln_bwd_finalize_kernelINS_22Kernel_traits_finalizeILj768E6__halfS2_S2_S2_fjLb0ELj1024ELj4ENS_18Kernel_traits_baseILj768ES2_S2_S2_S2_fjLj1024EEEEELb0ELb0EEEvNS_9BwdParamsE:
	.zero		1192


//--------------------- .nv.constant0._ZN10layer_norm40ln_parallel_residual_bwd_finalize_kernelINS_22Kernel_traits_finalizeILj768E6__halfS2_S2_S2_fjLb0ELj1024ELj4ENS_18Kernel_traits_baseILj768ES2_S2_S2_S2_fjLj1024EEEEELb0EEEvNS_9BwdParamsE --------------------------
	.section	.nv.constant0._ZN10layer_norm40ln_parallel_residual_bwd_finalize_kernelINS_22Kernel_traits_finalizeILj768E6__halfS2_S2_S2_fjLb0ELj1024ELj4ENS_18Kernel_traits_baseILj768ES2_S2_S2_S2_fjLj1024EEEEELb0EEEvNS_9BwdParamsE,"a",@progbits
	.sectionflags	@""
	.align	4
.nv.constant0._ZN10layer_norm40ln_parallel_residual_bwd_finalize_kernelINS_22Kernel_traits_finalizeILj768E6__halfS2_S2_S2_fjLb0ELj1024ELj4ENS_18Kernel_traits_baseILj768ES2_S2_S2_S2_fjLj1024EEEEELb0EEEvNS_9BwdParamsE:
	.zero		1192


//--------------------- .nv.constant0._ZN10layer_norm31ln_parallel_residual_bwd_kernelINS_13Kernel_traitsI6__halfS2_S2_S2_fjLj768ELj1ELj4ELj1ELj16ENS_18Kernel_traits_baseILj768ES2_S2_S2_S2_fjLj128EEEEELb1ELb1ELb0EEEvNS_9BwdParamsE --------------------------
	.section	.nv.constant0._ZN10layer_norm31ln_parallel_residual_bwd_kernelINS_13Kernel_traitsI6__halfS2_S2_S2_fjLj768ELj1ELj4ELj1ELj16ENS_18Kernel_traits_baseILj768ES2_S2_S2_S2_fjLj128EEEEELb1ELb1ELb0EEEvNS_9BwdParamsE,"a",@progbits
	.sectionflags	@""
	.align	4
.nv.constant0._ZN10layer_norm31ln_parallel_residual_bwd_kernelINS_13Kernel_traitsI6__halfS2_S2_S2_fjLj768ELj1ELj4ELj1ELj16ENS_18Kernel_traits_baseILj768ES2_S2_S2_S2_fjLj128EEEEELb1ELb1ELb0EEEvNS_9BwdParamsE:
	.zero		1192


//--------------------- .nv.constant0._ZN10layer_norm22ln_bwd_finalize_kernelINS_22Kernel_traits_finalizeILj768E6__halfS2_S2_S2_fjLb0ELj1024ELj4ENS_18Kernel_traits_baseILj768ES2_S2_S2_S2_fjLj1024EEEEELb0ELb1EEEvNS_9BwdParamsE --------------------------
	.section	.nv.constant0._ZN10layer_norm22ln_bwd_finalize_kernelINS_22Kernel_traits_finalizeILj768E6__halfS2_S2_S2_fjLb0ELj1024ELj4ENS_18Kernel_traits_baseILj768ES2_S2_S2_S2_fjLj1024EEEEELb0ELb1EEEvNS_9BwdParamsE,"a",@progbits
	.sectionflags	@""
	.align	4
.nv.constant0._ZN10layer_norm22ln_bwd_finalize_kernelINS_22Kernel_traits_finalizeILj768E6__halfS2_S2_S2_fjLb0ELj1024ELj4ENS_18Kernel_traits_baseILj768ES2_S2_S2_S2_fjLj1024EEEEELb0ELb1EEEvNS_9BwdParamsE:
	.zero		1192


//--------------------- .nv.constant0._ZN10layer_norm40ln_parallel_residual_bwd_finalize_kernelINS_22Kernel_traits_finalizeILj768E6__halfS2_S2_S2_fjLb0ELj1024ELj4ENS_18Kernel_traits_baseILj768ES2_S2_S2_S2_fjLj1024EEEEELb1EEEvNS_9BwdParamsE --------------------------
	.section	.nv.constant0._ZN10layer_norm40ln_parallel_residual_bwd_finalize_kernelINS_22Kernel_traits_finalizeILj768E6__halfS2_S2_S2_fjLb0ELj1024ELj4ENS_18Kernel_traits_baseILj768ES2_S2_S2_S2_fjLj1024EEEEELb1EEEvNS_9BwdParamsE,"a",@progbits
	.sectionflags	@""
	.align	4
.nv.constant0._ZN10layer_norm40ln_parallel_residual_bwd_finalize_kernelINS_22Kernel_traits_finalizeILj768E6__halfS2_S2_S2_fjLb0ELj1024ELj4ENS_18Kernel_traits_baseILj768ES2_S2_S2_S2_fjLj1024EEEEELb1EEEvNS_9BwdParamsE:
	.zero		1192


//--------------------- .nv.constant0._ZN10layer_norm31ln_parallel_residual_bwd_kernelINS_13Kernel_traitsI6__halfS2_S2_S2_fjLj768ELj1ELj4ELj1ELj16ENS_18Kernel_traits_baseILj768ES2_S2_S2_S2_fjLj128EEEEELb1ELb1ELb1EEEvNS_9BwdParamsE --------------------------
	.section	.nv.constant0._ZN10layer_norm31ln_parallel_residual_bwd_kernelINS_13Kernel_traitsI6__halfS2_S2_S2_fjLj768ELj1ELj4ELj1ELj16ENS_18Kernel_traits_baseILj768ES2_S2_S2_S2_fjLj128EEEEELb1ELb1ELb1EEEvNS_9BwdParamsE,"a",@progbits
	.sectionflags	@""
	.align	4
.nv.constant0._ZN10layer_norm31ln_parallel_residual_bwd_kernelINS_13Kernel_traitsI6__halfS2_S2_S2_fjLj768ELj1ELj4ELj1ELj16ENS_18Kernel_traits_baseILj768ES2_S2_S2_S2_fjLj128EEEEELb1ELb1ELb1EEEvNS_9BwdParamsE:
	.zero		1192


//--------------------- .nv.constant0._ZN10layer_norm31ln_parallel_residual_bwd_kernelINS_13Kernel_traitsIf13__nv_bfloat16S2_S2_fjLj768ELj1ELj4ELj1ELj16ENS_18Kernel_traits_baseILj768EfS2_S2_S2_fjLj128EEEEELb0ELb0ELb0EEEvNS_9BwdParamsE --------------------------
	.section	.nv.constant0._ZN10layer_norm31ln_parallel_residual_bwd_kernelINS_13Kernel_traitsIf13__nv_bfloat16S2_S2_fjLj768ELj1ELj4ELj1ELj16ENS_18Kernel_traits_baseILj768EfS2_S2_S2_fjLj128EEEEELb0ELb0ELb0EEEvNS_9BwdParamsE,"a",@progbits
	.sectionflags	@""
	.align	4
.nv.constant0._ZN10layer_norm31ln_parallel_residual_bwd_kernelINS_13Kernel_traitsIf13__nv_bfloat16S2_S2_fjLj768ELj1ELj4ELj1ELj16ENS_18Kernel_traits_baseILj768EfS2_S2_S2_fjLj128EEEEELb0ELb0ELb0EEEvNS_9BwdParamsE:
	.zero		1192


//--------------------- .nv.constant0._ZN10layer_norm31ln_parallel_residual_bwd_kernelINS_13Kernel_traitsIf13__nv_bfloat16S2_S2_fjLj768ELj1ELj4ELj1ELj16ENS_18Kernel_traits_baseILj768EfS2_S2_S2_fjLj128EEEEELb0ELb0ELb1EEEvNS_9BwdParamsE --------------------------
	.section	.nv.constant0._ZN10layer_norm31ln_parallel_residual_bwd_kernelINS_13Kernel_traitsIf13__nv_bfloat16S2_S2_fjLj768ELj1ELj4ELj1ELj16ENS_18Kernel_traits_baseILj768EfS2_S2_S2_fjLj128EEEEELb0ELb0ELb1EEEvNS_9BwdParamsE,"a",@progbits
	.sectionflags	@""
	.align	4
.nv.constant0._ZN10layer_norm31ln_parallel_residual_bwd_kernelINS_13Kernel_traitsIf13__nv_bfloat16S2_S2_fjLj768ELj1ELj4ELj1ELj16ENS_18Kernel_traits_baseILj768EfS2_S2_S2_fjLj128EEEEELb0ELb0ELb1EEEvNS_9BwdParamsE:
	.zero		1192


//--------------------- .nv.constant0._ZN10layer_norm31ln_parallel_residual_bwd_kernelINS_13Kernel_traitsIf13__nv_bfloat16S2_S2_fjLj768ELj1ELj4ELj1ELj16ENS_18Kernel_traits_baseILj768EfS2_S2_S2_fjLj128EEEEELb0ELb1ELb0EEEvNS_9BwdParamsE --------------------------
	.section	.nv.constant0._ZN10layer_norm31ln_parallel_residual_bwd_kernelINS_13Kernel_traitsIf13__nv_bfloat16S2_S2_fjLj768ELj1ELj4ELj1ELj16ENS_18Kernel_traits_baseILj768EfS2_S2_S2_fjLj128EEEEELb0ELb1ELb0EEEvNS_9BwdParamsE,"a",@progbits
	.sectionflags	@""
	.align	4
.nv.constant0._ZN10layer_norm31ln_parallel_residual_bwd_kernelINS_13Kernel_traitsIf13__nv_bfloat16S2_S2_fjLj768ELj1ELj4ELj1ELj16ENS_18Kernel_traits_baseILj768EfS2_S2_S2_fjLj128EEEEELb0ELb1ELb0EEEvNS_9BwdParamsE:
	.zero		1192


//--------------------- .nv.constant0._ZN10layer_norm31ln_parallel_residual_bwd_kernelINS_13Kernel_traitsIf13__nv_bfloat16S2_S2_fjLj768ELj1ELj4ELj1ELj16ENS_18Kernel_traits_baseILj768EfS2_S2_S2_fjLj128EEEEELb0ELb1ELb1EEEvNS_9BwdParamsE --------------------------
	.section	.nv.constant0._ZN10layer_norm31ln_parallel_residual_bwd_kernelINS_13Kernel_traitsIf13__nv_bfloat16S2_S2_fjLj768ELj1ELj4ELj1ELj16ENS_18Kernel_traits_baseILj768EfS2_S2_S2_fjLj128EEEEELb0ELb1ELb1EEEvNS_9BwdParamsE,"a",@progbits
	.sectionflags	@""
	.align	4
.nv.constant0._ZN10layer_norm31ln_parallel_residual_bwd_kernelINS_13Kernel_traitsIf13__nv_bfloat16S2_S2_fjLj768ELj1ELj4ELj1ELj16ENS_18Kernel_traits_baseILj768EfS2_S2_S2_fjLj128EEEEELb0ELb1ELb1EEEvNS_9BwdParamsE:
	.zero		1192


//--------------------- .nv.constant0._ZN10layer_norm31ln_parallel_residual_bwd_kernelINS_13Kernel_traitsIf13__nv_bfloat16S2_S2_fjLj768ELj1ELj4ELj1ELj16ENS_18Kernel_traits_baseILj768EfS2_S2_S2_fjLj128EEEEELb1ELb0ELb0EEEvNS_9BwdParamsE --------------------------
	.section	.nv.constant0._ZN10layer_norm31ln_parallel_residual_bwd_kernelINS_13Kernel_traitsIf13__nv_bfloat16S2_S2_fjLj768ELj1ELj4ELj1ELj16ENS_18Kernel_traits_baseILj768EfS2_S2_S2_fjLj128EEEEELb1ELb0ELb0EEEvNS_9BwdParamsE,"a",@progbits
	.sectionflags	@""
	.align	4
.nv.constant0._ZN10layer_norm31ln_parallel_residual_bwd_kernelINS_13Kernel_traitsIf13__nv_bfloat16S2_S2_fjLj768ELj1ELj4ELj1ELj16ENS_18Kernel_traits_baseILj768EfS2_S2_S2_fjLj128EEEEELb1ELb0ELb0EEEvNS_9BwdParamsE:
	.zero		1192


//--------------------- .nv.constant0._ZN10layer_norm31ln_parallel_residual_bwd_kernelINS_13Kernel_traitsIf13__nv_bfloat16S2_S2_fjLj768ELj1ELj4ELj1ELj16ENS_18Kernel_traits_baseILj768EfS2_S2_S2_fjLj128EEEEELb1ELb0ELb1EEEvNS_9BwdParamsE --------------------------
	.section	.nv.constant0._ZN10layer_norm31ln_parallel_residual_bwd_kernelINS_13Kernel_traitsIf13__nv_bfloat16S2_S2_fjLj768ELj1ELj4ELj1ELj16ENS_18Kernel_traits_baseILj768EfS2_S2_S2_fjLj128EEEEELb1ELb0ELb1EEEvNS_9BwdParamsE,"a",@progbits
	.sectionflags	@""
	.align	4
.nv.constant0._ZN10layer_norm31ln_parallel_residual_bwd_kernelINS_13Kernel_traitsIf13__nv_bfloat16S2_S2_fjLj768ELj1ELj4ELj1ELj16ENS_18Kernel_traits_baseILj768EfS2_S2_S2_fjLj128EEEEELb1ELb0ELb1EEEvNS_9BwdParamsE:
	.zero		1192


//--------------------- .nv.constant0._ZN10layer_norm22ln_bwd_finalize_kernelINS_22Kernel_traits_finalizeILj768Ef13__nv_bfloat16S2_S2_fjLb0ELj1024ELj4ENS_18Kernel_traits_baseILj768EfS2_S2_S2_fjLj1024EEEEELb0ELb0EEEvNS_9BwdParamsE --------------------------
	.section	.nv.constant0._ZN10layer_norm22ln_bwd_finalize_kernelINS_22Kernel_traits_finalizeILj768Ef13__nv_bfloat16S2_S2_fjLb0ELj1024ELj4ENS_18Kernel_traits_baseILj768EfS2_S2_S2_fjLj1024EEEEELb0ELb0EEEvNS_9BwdParamsE,"a",@progbits
	.sectionflags	@""
	.align	4
.nv.constant0._ZN10layer_norm22ln_bwd_finalize_kernelINS_22Kernel_traits_finalizeILj768Ef13__nv_bfloat16S2_S2_fjLb0ELj1024ELj4ENS_18Kernel_traits_baseILj768EfS2_S2_S2_fjLj1024EEEEELb0ELb0EEEvNS_9BwdParamsE:
	.zero		1192


//--------------------- .nv.constant0._ZN10layer_norm40ln_parallel_residual_bwd_finalize_kernelINS_22Kernel_traits_finalizeILj768Ef13__nv_bfloat16S2_S2_fjLb0ELj1024ELj4ENS_18Kernel_traits_baseILj768EfS2_S2_S2_fjLj1024EEEEELb0EEEvNS_9BwdParamsE --------------------------
	.section	.nv.constant0._ZN10layer_norm40ln_parallel_residual_bwd_finalize_kernelINS_22Kernel_traits_finalizeILj768Ef13__nv_bfloat16S2_S2_fjLb0ELj1024ELj4ENS_18Kernel_traits_baseILj768EfS2_S2_S2_fjLj1024EEEEELb0EEEvNS_9BwdParamsE,"a",@progbits
	.sectionflags	@""
	.align	4
.nv.constant0._ZN10layer_norm40ln_parallel_residual_bwd_finalize_kernelINS_22Kernel_traits_finalizeILj768Ef13__nv_bfloat16S2_S2_fjLb0ELj1024ELj4ENS_18Kernel_traits_baseILj768EfS2_S2_S2_fjLj1024EEEEELb0EEEvNS_9BwdParamsE:
	.zero		1192


//--------------------- .nv.constant0._ZN10layer_norm31ln_parallel_residual_bwd_kernelINS_13Kernel_traitsIf13__nv_bfloat16S2_S2_fjLj768ELj1ELj4ELj1ELj16ENS_18Kernel_traits_baseILj768EfS2_S2_S2_fjLj128EEEEELb1ELb1ELb0EEEvNS_9BwdParamsE --------------------------
	.section	.nv.constant0._ZN10layer_norm31ln_parallel_residual_bwd_kernelINS_13Kernel_traitsIf13__nv_bfloat16S2_S2_fjLj768ELj1ELj4ELj1ELj16ENS_18Kernel_traits_baseILj768EfS2_S2_S2_fjLj128EEEEELb1ELb1ELb0EEEvNS_9BwdParamsE,"a",@progbits
	.sectionflags	@""
	.align	4
.nv.constant0._ZN10layer_norm31ln_parallel_residual_bwd_kernelINS_13Kernel_traitsIf13__nv_bfloat16S2_S2_fjLj768ELj1ELj4ELj1ELj16ENS_18Kernel_traits_baseILj768EfS2_S2_S2_fjLj128EEEEELb1ELb1ELb0EEEvNS_9BwdParamsE:
	.zero		1192


//--------------------- .nv.constant0._ZN10layer_norm22ln_bwd_finalize_kernelINS_22Kernel_traits_finalizeILj768Ef13__nv_bfloat16S2_S2_fjLb0ELj1024ELj4ENS_18Kernel_traits_baseILj768EfS2_S2_S2_fjLj1024EEEEELb0ELb1EEEvNS_9BwdParamsE --------------------------
	.section	.nv.constant0._ZN10layer_norm22ln_bwd_finalize_kernelINS_22Kernel_traits_finalizeILj768Ef13__nv_bfloat16S2_S2_fjLb0ELj1024ELj4ENS_18Kernel_traits_baseILj768EfS2_S2_S2_fjLj1024EEEEELb0ELb1EEEvNS_9BwdParamsE,"a",@progbits
	.sectionflags	@""
	.align	4
.nv.constant0._ZN10layer_norm22ln_bwd_finalize_kernelINS_22Kernel_traits_finalizeILj768Ef13__nv_bfloat16S2_S2_fjLb0ELj1024ELj4ENS_18Kernel_traits_baseILj768EfS2_S2_S2_fjLj1024EEEEELb0ELb1EEEvNS_9BwdParamsE:
	.zero		1192


//--------------------- .nv.constant0._ZN10layer_norm40ln_parallel_residual_bwd_finalize_kernelINS_22Kernel_traits_finalizeILj768Ef13__nv_bfloat16S2_S2_fjLb0ELj1024ELj4ENS_18Kernel_traits_baseILj768EfS2_S2_S2_fjLj1024EEEEELb1EEEvNS_9BwdParamsE --------------------------
	.section	.nv.constant0._ZN10layer_norm40ln_parallel_residual_bwd_finalize_kernelINS_22Kernel_traits_finalizeILj768Ef13__nv_bfloat16S2_S2_fjLb0ELj1024ELj4ENS_18Kernel_traits_baseILj768EfS2_S2_S2_fjLj1024EEEEELb1EEEvNS_9BwdParamsE,"a",@progbits
	.sectionflags	@""
	.align	4
.nv.constant0._ZN10layer_norm40ln_parallel_residual_bwd_finalize_kernelINS_22Kernel_traits_finalizeILj768Ef13__nv_bfloat16S2_S2_fjLb0ELj1024ELj4ENS_18Kernel_traits_baseILj768EfS2_S2_S2_fjLj1024EEEEELb1EEEvNS_9BwdParamsE:
	.zero		1192


//--------------------- .nv.constant0._ZN10layer_norm31ln_parallel_residual_bwd_kernelINS_13Kernel_traitsIf13__nv_bfloat16S2_S2_fjLj768ELj1ELj4ELj1ELj16ENS_18Kernel_traits_baseILj768EfS2_S2_S2_fjLj128EEEEELb1ELb1ELb1EEEvNS_9BwdParamsE --------------------------
	.section	.nv.constant0._ZN10layer_norm31ln_parallel_residual_bwd_kernelINS_13Kernel_traitsIf13__nv_bfloat16S2_S2_fjLj768ELj1ELj4ELj1ELj16ENS_18Kernel_traits_baseILj768EfS2_S2_S2_fjLj128EEEEELb1ELb1ELb1EEEvNS_9BwdParamsE,"a",@progbits
	.sectionflags	@""
	.align	4
.nv.constant0._ZN10layer_norm31ln_parallel_residual_bwd_kernelINS_13Kernel_traitsIf13__nv_bfloat16S2_S2_fjLj768ELj1ELj4ELj1ELj16ENS_18Kernel_traits_baseILj768EfS2_S2_S2_fjLj128EEEEELb1ELb1ELb1EEEvNS_9BwdParamsE:
	.zero		1192


//--------------------- .nv.constant0._ZN10layer_norm31ln_parallel_residual_bwd_kernelINS_13Kernel_traitsI13__nv_bfloat16S2_fS2_fjLj768ELj1ELj4ELj1ELj16ENS_18Kernel_traits_baseILj768ES2_S2_fS2_fjLj128EEEEELb0ELb0ELb0EEEvNS_9BwdParamsE --------------------------
	.section	.nv.constant0._ZN10layer_norm31ln_parallel_residual_bwd_kernelINS_13Kernel_traitsI13__nv_bfloat16S2_fS2_fjLj768ELj1ELj4ELj1ELj16ENS_18Kernel_traits_baseILj768ES2_S2_fS2_fjLj128EEEEELb0ELb0ELb0EEEvNS_9BwdParamsE,"a",@progbits
	.sectionflags	@""
	.align	4
.nv.constant0._ZN10layer_norm31ln_parallel_residual_bwd_kernelINS_13Kernel_traitsI13__nv_bfloat16S2_fS2_fjLj768ELj1ELj4ELj1ELj16ENS_18Kernel_traits_baseILj768ES2_S2_fS2_fjLj128EEEEELb0ELb0ELb0EEEvNS_9BwdParamsE:
	.zero		1192


//--------------------- .nv.constant0._ZN10layer_norm31ln_parallel_residual_bwd_kernelINS_13Kernel_traitsI13__nv_bfloat16S2_fS2_fjLj768ELj1ELj4ELj1ELj16ENS_18Kernel_traits_baseILj768ES2_S2_fS2_fjLj128EEEEELb0ELb0ELb1EEEvNS_9BwdParamsE --------------------------
	.section	.nv.constant0._ZN10layer_norm31ln_parallel_residual_bwd_kernelINS_13Kernel_traitsI13__nv_bfloat16S2_fS2_fjLj768ELj1ELj4ELj1ELj16ENS_18Kernel_traits_baseILj768ES2_S2_fS2_fjLj128EEEEELb0ELb0ELb1EEEvNS_9BwdParamsE,"a",@progbits
	.sectionflags	@""
	.align	4
.nv.constant0._ZN10layer_norm31ln_parallel_residual_bwd_kernelINS_13Kernel_traitsI13__nv_bfloat16S2_fS2_fjLj768ELj1ELj4ELj1ELj16ENS_18Kernel_traits_baseILj768ES2_S2_fS2_fjLj128EEEEELb0ELb0ELb1EEEvNS_9BwdParamsE:
	.zero		1192


//--------------------- .nv.constant0._ZN10layer_norm31ln_parallel_residual_bwd_kernelINS_13Kernel_traitsI13__nv_bfloat16S2_fS2_fjLj768ELj1ELj4ELj1ELj16ENS_18Kernel_traits_baseILj768ES2_S2_fS2_fjLj128EEEEELb0ELb1ELb0EEEvNS_9BwdParamsE --------------------------
	.section	.nv.constant0._ZN10layer_norm31ln_parallel_residual_bwd_kernelINS_13Kernel_traitsI13__nv_bfloat16S2_fS2_fjLj768ELj1ELj4ELj1ELj16ENS_18Kernel_traits_baseILj768ES2_S2_fS2_fjLj128EEEEELb0ELb1ELb0EEEvNS_9BwdParamsE,"a",@progbits
	.sectionflags	@""
	.align	4
.nv.constant0._ZN10layer_norm31ln_parallel_residual_bwd_kernelINS_13Kernel_traitsI13__nv_bfloat16S2_fS2_fjLj768ELj1ELj4ELj1ELj16ENS_18Kernel_traits_baseILj768ES2_S2_fS2_fjLj128EEEEELb0ELb1ELb0EEEvNS_9BwdParamsE:
	.zero		1192


//--------------------- .nv.constant0._ZN10layer_norm31ln_parallel_residual_bwd_kernelINS_13Kernel_traitsI13__nv_bfloat16S2_fS2_fjLj768ELj1ELj4ELj1ELj16ENS_18Kernel_traits_baseILj768ES2_S2_fS2_fjLj128EEEEELb0ELb1ELb1EEEvNS_9BwdParamsE --------------------------
	.section	.nv.constant0._ZN10layer_norm31ln_parallel_residual_bwd_kernelINS_13Kernel_traitsI13__nv_bfloat16S2_fS2_fjLj768ELj1ELj4ELj1ELj16ENS_18Kernel_traits_baseILj768ES2_S2_fS2_fjLj128EEEEELb0ELb1ELb1EEEvNS_9BwdParamsE,"a",@progbits
	.sectionflags	@""
	.align	4
.nv.constant0._ZN10layer_norm31ln_parallel_residual_bwd_kernelINS_13Kernel_traitsI13__nv_bfloat16S2_fS2_fjLj768ELj1ELj4ELj1ELj16ENS_18Kernel_traits_baseILj768ES2_S2_fS2_fjLj128EEEEELb0ELb1ELb1EEEvNS_9BwdParamsE:
	.zero		1192


//--------------------- .nv.constant0._ZN10layer_norm31ln_parallel_residual_bwd_kernelINS_13Kernel_traitsI13__nv_bfloat16S2_fS2_fjLj768ELj1ELj4ELj1ELj16ENS_18Kernel_traits_baseILj768ES2_S2_fS2_fjLj128EEEEELb1ELb0ELb0EEEvNS_9BwdParamsE --------------------------
	.section	.nv.constant0._ZN10layer_norm31ln_parallel_residual_bwd_kernelINS_13Kernel_traitsI13__nv_bfloat16S2_fS2_fjLj768ELj1ELj4ELj1ELj16ENS_18Kernel_traits_baseILj768ES2_S2_fS2_fjLj128EEEEELb1ELb0ELb0EEEvNS_9BwdParamsE,"a",@progbits
	.sectionflags	@""
	.align	4
.nv.constant0._ZN10layer_norm31ln_parallel_residual_bwd_kernelINS_13Kernel_traitsI13__nv_bfloat16S2_fS2_fjLj768ELj1ELj4ELj1ELj16ENS_18Kernel_traits_baseILj768ES2_S2_fS2_fjLj128EEEEELb1ELb0ELb0EEEvNS_9BwdParamsE:
	.zero		1192


//--------------------- .nv.constant0._ZN10layer_norm31ln_parallel_residual_bwd_kernelINS_13Kernel_traitsI13__nv_bfloat16S2_fS2_fjLj768ELj1ELj4ELj1ELj16ENS_18Kernel_traits_baseILj768ES2_S2_fS2_fjLj128EEEEELb1ELb0ELb1EEEvNS_9BwdParamsE --------------------------
	.section	.nv.constant0._ZN10layer_norm31ln_parallel_residual_bwd_kernelINS_13Kernel_traitsI13__nv_bfloat16S2_fS2_fjLj768ELj1ELj4ELj1ELj16ENS_18Kernel_traits_baseILj768ES2_S2_fS2_fjLj128EEEEELb1ELb0ELb1EEEvNS_9BwdParamsE,"a",@progbits
	.sectionflags	@""
	.align	4
.nv.constant0._ZN10layer_norm31ln_parallel_residual_bwd_kernelINS_13Kernel_traitsI13__nv_bfloat16S2_fS2_fjLj768ELj1ELj4ELj1ELj16ENS_18Kernel_traits_baseILj768ES2_S2_fS2_fjLj128EEEEELb1ELb0ELb1EEEvNS_9BwdParamsE:
	.zero		1192


//--------------------- .nv.constant0._ZN10layer_norm22ln_bwd_finalize_kernelINS_22Kernel_traits_finalizeILj768E13__nv_bfloat16S2_fS2_fjLb0ELj1024ELj4ENS_18Kernel_traits_baseILj768ES2_S2_fS2_fjLj1024EEEEELb0ELb0EEEvNS_9BwdParamsE --------------------------
	.section	.nv.constant0._ZN10layer_norm22ln_bwd_finalize_kernelINS_22Kernel_traits_finalizeILj768E13__nv_bfloat16S2_fS2_fjLb0ELj1024ELj4ENS_18Kernel_traits_baseILj768ES2_S2_fS2_fjLj1024EEEEELb0ELb0EEEvNS_9BwdParamsE,"a",@progbits
	.sectionflags	@""
	.align	4
.nv.constant0._ZN10layer_norm22ln_bwd_finalize_kernelINS_22Kernel_traits_finalizeILj768E13__nv_bfloat16S2_fS2_fjLb0ELj1024ELj4ENS_18Kernel_traits_baseILj768ES2_S2_fS2_fjLj1024EEEEELb0ELb0EEEvNS_9BwdParamsE:
	.zero		1192


//--------------------- .nv.constant0._ZN10layer_norm40ln_parallel_residual_bwd_finalize_kernelINS_22Kernel_traits_finalizeILj768E13__nv_bfloat16S2_fS2_fjLb0ELj1024ELj4ENS_18Kernel_traits_baseILj768ES2_S2_fS2_fjLj1024EEEEELb0EEEvNS_9BwdParamsE --------------------------
	.section	.nv.constant0._ZN10layer_norm40ln_parallel_residual_bwd_finalize_kernelINS_22Kernel_traits_finalizeILj768E13__nv_bfloat16S2_fS2_fjLb0ELj1024ELj4ENS_18Kernel_traits_baseILj768ES2_S2_fS2_fjLj1024EEEEELb0EEEvNS_9BwdParamsE,"a",@progbits
	.sectionflags	@""
	.align	4
.nv.constant0._ZN10layer_norm40ln_parallel_residual_bwd_finalize_kernelINS_22Kernel_traits_finalizeILj768E13__nv_bfloat16S2_fS2_fjLb0ELj1024ELj4ENS_18Kernel_traits_baseILj768ES2_S2_fS2_fjLj1024EEEEELb0EEEvNS_9BwdParamsE:
	.zero		1192


//--------------------- .nv.constant0._ZN10layer_norm31ln_parallel_residual_bwd_kernelINS_13Kernel_traitsI13__nv_bfloat16S2_fS2_fjLj768ELj1ELj4ELj1ELj16ENS_18Kernel_traits_baseILj768ES2_S2_fS2_fjLj128EEEEELb1ELb1ELb0EEEvNS_9BwdParamsE --------------------------
	.section	.nv.constant0._ZN10layer_norm31ln_parallel_residual_bwd_kernelINS_13Kernel_traitsI13__nv_bfloat16S2_fS2_fjLj768ELj1ELj4ELj1ELj16ENS_18Kernel_traits_baseILj768ES2_S2_fS2_fjLj128EEEEELb1ELb1ELb0EEEvNS_9BwdParamsE,"a",@progbits
	.sectionflags	@""
	.align	4
.nv.constant0._ZN10layer_norm31ln_parallel_residual_bwd_kernelINS_13Kernel_traitsI13__nv_bfloat16S2_fS2_fjLj768ELj1ELj4ELj1ELj16ENS_18Kernel_traits_baseILj768ES2_S2_fS2_fjLj128EEEEELb1ELb1ELb0EEEvNS_9BwdParamsE:
	.zero		1192


//--------------------- .nv.constant0._ZN10layer_norm22ln_bwd_finalize_kernelINS_22Kernel_traits_finalizeILj768E13__nv_bfloat16S2_fS2_fjLb0ELj1024ELj4ENS_18Kernel_traits_baseILj768ES2_S2_fS2_fjLj1024EEEEELb0ELb1EEEvNS_9BwdParamsE --------------------------
	.section	.nv.constant0._ZN10layer_norm22ln_bwd_finalize_kernelINS_22Kernel_traits_finalizeILj768E13__nv_bfloat16S2_fS2_fjLb0ELj1024ELj4ENS_18Kernel_traits_baseILj768ES2_S2_fS2_fjLj1024EEEEELb0ELb1EEEvNS_9BwdParamsE,"a",@progbits
	.sectionflags	@""
	.align	4
.nv.constant0._ZN10layer_norm22ln_bwd_finalize_kernelINS_22Kernel_traits_finalizeILj768E13__nv_bfloat16S2_fS2_fjLb0ELj1024ELj4ENS_18Kernel_traits_baseILj768ES2_S2_fS2_fjLj1024EEEEELb0ELb1EEEvNS_9BwdParamsE:
	.zero		1192


//--------------------- .nv.constant0._ZN10layer_norm40ln_parallel_residual_bwd_finalize_kernelINS_22Kernel_traits_finalizeILj768E13__nv_bfloat16S2_fS2_fjLb0ELj1024ELj4ENS_18Kernel_traits_baseILj768ES2_S2_fS2_fjLj1024EEEEELb1EEEvNS_9BwdParamsE --------------------------
	.section	.nv.constant0._ZN10layer_norm40ln_parallel_residual_bwd_finalize_kernelINS_22Kernel_traits_finalizeILj768E13__nv_bfloat16S2_fS2_fjLb0ELj1024ELj4ENS_18Kernel_traits_baseILj768ES2_S2_fS2_fjLj1024EEEEELb1EEEvNS_9BwdParamsE,"a",@progbits
	.sectionflags	@""
	.align	4
.nv.constant0._ZN10layer_norm40ln_parallel_residual_bwd_finalize_kernelINS_22Kernel_traits_finalizeILj768E13__nv_bfloat16S2_fS2_fjLb0ELj1024ELj4ENS_18Kernel_traits_baseILj768ES2_S2_fS2_fjLj1024EEEEELb1EEEvNS_9BwdParamsE:
	.zero		1192


//--------------------- .nv.constant0._ZN10layer_norm31ln_parallel_residual_bwd_kernelINS_13Kernel_traitsI13__nv_bfloat16S2_fS2_fjLj768ELj1ELj4ELj1ELj16ENS_18Kernel_traits_baseILj768ES2_S2_fS2_fjLj128EEEEELb1ELb1ELb1EEEvNS_9BwdParamsE --------------------------
	.section	.nv.constant0._ZN10layer_norm31ln_parallel_residual_bwd_kernelINS_13Kernel_traitsI13__nv_bfloat16S2_fS2_fjLj768ELj1ELj4ELj1ELj16ENS_18Kernel_traits_baseILj768ES2_S2_fS2_fjLj128EEEEELb1ELb1ELb1EEEvNS_9BwdParamsE,"a",@progbits
	.sectionflags	@""
	.align	4
.nv.constant0._ZN10layer_norm31ln_parallel_residual_bwd_kernelINS_13Kernel_traitsI13__nv_bfloat16S2_fS2_fjLj768ELj1ELj4ELj1ELj16ENS_18Kernel_traits_baseILj768ES2_S2_fS2_fjLj128EEEEELb1ELb1ELb1EEEvNS_9BwdParamsE:
	.zero		1192


//--------------------- .nv.constant0._ZN10layer_norm31ln_parallel_residual_bwd_kernelINS_13Kernel_traitsIf13__nv_bfloat16fS2_fjLj768ELj1ELj4ELj1ELj16ENS_18Kernel_traits_baseILj768EfS2_fS2_fjLj128EEEEELb0ELb0ELb0EEEvNS_9BwdParamsE --------------------------
	.section	.nv.constant0._ZN10layer_norm31ln_parallel_residual_bwd_kernelINS_13Kernel_traitsIf13__nv_bfloat16fS2_fjLj768ELj1ELj4ELj1ELj16ENS_18Kernel_traits_baseILj768EfS2_fS2_fjLj128EEEEELb0ELb0ELb0EEEvNS_9BwdParamsE,"a",@progbits
	.sectionflags	@""
	.align	4
.nv.constant0._ZN10layer_norm31ln_parallel_residual_bwd_kernelINS_13Kernel_traitsIf13__nv_bfloat16fS2_fjLj768ELj1ELj4ELj1ELj16ENS_18Kernel_traits_baseILj768EfS2_fS2_fjLj128EEEEELb0ELb0ELb0EEEvNS_9BwdParamsE:
	.zero		1192


//--------------------- .nv.constant0._ZN10layer_norm31ln_parallel_residual_bwd_kernelINS_13Kernel_traitsIf13__nv_bfloat16fS2_fjLj768ELj1ELj4ELj1ELj16ENS_18Kernel_traits_baseILj768EfS2_fS2_fjLj128EEEEELb0ELb0ELb1EEEvNS_9BwdParamsE --------------------------
	.section	.nv.constant0._ZN10layer_norm31ln_parallel_residual_bwd_kernelINS_13Kernel_traitsIf13__nv_bfloat16fS2_fjLj768ELj1ELj4ELj1ELj16ENS_18Kernel_traits_baseILj768EfS2_fS2_fjLj128EEEEELb0ELb0ELb1EEEvNS_9BwdParamsE,"a",@progbits
	.sectionflags	@""
	.align	4
.nv.constant0._ZN10layer_norm31ln_parallel_residual_bwd_kernelINS_13Kernel_traitsIf13__nv_bfloat16fS2_fjLj768ELj1ELj4ELj1ELj16ENS_18Kernel_traits_baseILj768EfS2_fS2_fjLj128EEEEELb0ELb0ELb1EEEvNS_9BwdParamsE:
	.zero		1192


//--------------------- .nv.constant0._ZN10layer_norm31ln_parallel_residual_bwd_kernelINS_13Kernel_traitsIf13__nv_bfloat16fS2_fjLj768ELj1ELj4ELj1ELj16ENS_18Kernel_traits_baseILj768EfS2_fS2_fjLj128EEEEELb0ELb1ELb0EEEvNS_9BwdParamsE --------------------------
	.section	.nv.constant0._ZN10layer_norm31ln_parallel_residual_bwd_kernelINS_13Kernel_traitsIf13__nv_bfloat16fS2_fjLj768ELj1ELj4ELj1ELj16ENS_18Kernel_traits_baseILj768EfS2_fS2_fjLj128EEEEELb0ELb1ELb0EEEvNS_9BwdParamsE,"a",@progbits
	.sectionflags	@""
	.align	4
.nv.constant0._ZN10layer_norm31ln_parallel_residual_bwd_kernelINS_13Kernel_traitsIf13__nv_bfloat16fS2_fjLj768ELj1ELj4ELj1ELj16ENS_18Kernel_traits_baseILj768EfS2_fS2_fjLj128EEEEELb0ELb1ELb0EEEvNS_9BwdParamsE:
	.zero		1192


//--------------------- .nv.constant0._ZN10layer_norm31ln_parallel_residual_bwd_kernelINS_13Kernel_traitsIf13__nv_bfloat16fS2_fjLj768ELj1ELj4ELj1ELj16ENS_18Kernel_traits_baseILj768EfS2_fS2_fjLj128EEEEELb0ELb1ELb1EEEvNS_9BwdParamsE --------------------------
	.section	.nv.constant0._ZN10layer_norm31ln_parallel_residual_bwd_kernelINS_13Kernel_traitsIf13__nv_bfloat16fS2_fjLj768ELj1ELj4ELj1ELj16ENS_18Kernel_traits_baseILj768EfS2_fS2_fjLj128EEEEELb0ELb1ELb1EEEvNS_9BwdParamsE,"a",@progbits
	.sectionflags	@""
	.align	4
.nv.constant0._ZN10layer_norm31ln_parallel_residual_bwd_kernelINS_13Kernel_traitsIf13__nv_bfloat16fS2_fjLj768ELj1ELj4ELj1ELj16ENS_18Kernel_traits_baseILj768EfS2_fS2_fjLj128EEEEELb0ELb1ELb1EEEvNS_9BwdParamsE:
	.zero		1192


//--------------------- .nv.constant0._ZN10layer_norm31ln_parallel_residual_bwd_kernelINS_13Kernel_traitsIf13__nv_bfloat16fS2_fjLj768ELj1ELj4ELj1ELj16ENS_18Kernel_traits_baseILj768EfS2_fS2_fjLj128EEEEELb1ELb0ELb0EEEvNS_9BwdParamsE --------------------------
	.section	.nv.constant0._ZN10layer_norm31ln_parallel_residual_bwd_kernelINS_13Kernel_traitsIf13__nv_bfloat16fS2_fjLj768ELj1ELj4ELj1ELj16ENS_18Kernel_traits_baseILj768EfS2_fS2_fjLj128EEEEELb1ELb0ELb0EEEvNS_9BwdParamsE,"a",@progbits
	.sectionflags	@""
	.align	4
.nv.constant0._ZN10layer_norm31ln_parallel_residual_bwd_kernelINS_13Kernel_traitsIf13__nv_bfloat16fS2_fjLj768ELj1ELj4ELj1ELj16ENS_18Kernel_traits_baseILj768EfS2_fS2_fjLj128EEEEELb1ELb0ELb0EEEvNS_9BwdParamsE:
	.zero		1192


//--------------------- .nv.constant0._ZN10layer_norm31ln_parallel_residual_bwd_kernelINS_13Kernel_traitsIf13__nv_bfloat16fS2_fjLj768ELj1ELj4ELj1ELj16ENS_18Kernel_traits_baseILj768EfS2_fS2_fjLj128EEEEELb1ELb0ELb1EEEvNS_9BwdParamsE --------------------------
	.section	.nv.constant0._ZN10layer_norm31ln_parallel_residual_bwd_kernelINS_13Kernel_traitsIf13__nv_bfloat16fS2_fjLj768ELj1ELj4ELj1ELj16ENS_18Kernel_traits_baseILj768EfS2_fS2_fjLj128EEEEELb1ELb0ELb1EEEvNS_9BwdParamsE,"a",@progbits
	.sectionflags	@""
	.align	4
.nv.constant0._ZN10layer_norm31ln_parallel_residual_bwd_kernelINS_13Kernel_traitsIf13__nv_bfloat16fS2_fjLj768ELj1ELj4ELj1ELj16ENS_18Kernel_traits_baseILj768EfS2_fS2_fjLj128EEEEELb1ELb0ELb1EEEvNS_9BwdParamsE:
	.zero		1192


//--------------------- .nv.constant0._ZN10layer_norm22ln_bwd_finalize_kernelINS_22Kernel_traits_finalizeILj768Ef13__nv_bfloat16fS2_fjLb0ELj1024ELj4ENS_18Kernel_traits_baseILj768EfS2_fS2_fjLj1024EEEEELb0ELb0EEEvNS_9BwdParamsE --------------------------
	.section	.nv.constant0._ZN10layer_norm22ln_bwd_finalize_kernelINS_22Kernel_traits_finalizeILj768Ef13__nv_bfloat16fS2_fjLb0ELj1024ELj4ENS_18Kernel_traits_baseILj768EfS2_fS2_fjLj1024EEEEELb0ELb0EEEvNS_9BwdParamsE,"a",@progbits
	.sectionflags	@""
	.align	4
.nv.constant0._ZN10layer_norm22ln_bwd_finalize_kernelINS_22Kernel_traits_finalizeILj768Ef13__nv_bfloat16fS2_fjLb0ELj1024ELj4ENS_18Kernel_traits_baseILj768EfS2_fS2_fjLj1024EEEEELb0ELb0EEEvNS_9BwdParamsE:
	.zero		1192


//--------------------- .nv.constant0._ZN10layer_norm40ln_parallel_residual_bwd_finalize_kernelINS_22Kernel_traits_finalizeILj768Ef13__nv_bfloat16fS2_fjLb0ELj1024ELj4ENS_18Kernel_traits_baseILj768EfS2_fS2_fjLj1024EEEEELb0EEEvNS_9BwdParamsE --------------------------
	.section	.nv.constant0._ZN10layer_norm40ln_parallel_residual_bwd_finalize_kernelINS_22Kernel_traits_finalizeILj768Ef13__nv_bfloat16fS2_fjLb0ELj1024ELj4ENS_18Kernel_traits_baseILj768EfS2_fS2_fjLj1024EEEEELb0EEEvNS_9BwdParamsE,"a",@progbits
	.sectionflags	@""
	.align	4
.nv.constant0._ZN10layer_norm40ln_parallel_residual_bwd_finalize_kernelINS_22Kernel_traits_finalizeILj768Ef13__nv_bfloat16fS2_fjLb0ELj1024ELj4ENS_18Kernel_traits_baseILj768EfS2_fS2_fjLj1024EEEEELb0EEEvNS_9BwdParamsE:
	.zero		1192


//--------------------- .nv.constant0._ZN10layer_norm31ln_parallel_residual_bwd_kernelINS_13Kernel_traitsIf13__nv_bfloat16fS2_fjLj768ELj1ELj4ELj1ELj16ENS_18Kernel_traits_baseILj768EfS2_fS2_fjLj128EEEEELb1ELb1ELb0EEEvNS_9BwdParamsE --------------------------
	.section	.nv.constant0._ZN10layer_norm31ln_parallel_residual_bwd_kernelINS_13Kernel_traitsIf13__nv_bfloat16fS2_fjLj768ELj1ELj4ELj1ELj16ENS_18Kernel_traits_baseILj768EfS2_fS2_fjLj128EEEEELb1ELb1ELb0EEEvNS_9BwdParamsE,"a",@progbits
	.sectionflags	@""
	.align	4
.nv.constant0._ZN10layer_norm31ln_parallel_residual_bwd_kernelINS_13Kernel_traitsIf13__nv_bfloat16fS2_fjLj768ELj1ELj4ELj1ELj16ENS_18Kernel_traits_baseILj768EfS2_fS2_fjLj128EEEEELb1ELb1ELb0EEEvNS_9BwdParamsE:
	.zero		1192


//--------------------- .nv.constant0._ZN10layer_norm22ln_bwd_finalize_kernelINS_22Kernel_traits_finalizeILj768Ef13__nv_bfloat16fS2_fjLb0ELj1024ELj4ENS_18Kernel_traits_baseILj768EfS2_fS2_fjLj1024EEEEELb0ELb1EEEvNS_9BwdParamsE --------------------------
	.section	.nv.constant0._ZN10layer_norm22ln_bwd_finalize_kernelINS_22Kernel_traits_finalizeILj768Ef13__nv_bfloat16fS2_fjLb0ELj1024ELj4ENS_18Kernel_traits_baseILj768EfS2_fS2_fjLj1024EEEEELb0ELb1EEEvNS_9BwdParamsE,"a",@progbits
	.sectionflags	@""
	.align	4
.nv.constant0._ZN10layer_norm22ln_bwd_finalize_kernelINS_22Kernel_traits_finalizeILj768Ef13__nv_bfloat16fS2_fjLb0ELj1024ELj4ENS_18Kernel_traits_baseILj768EfS2_fS2_fjLj1024EEEEELb0ELb1EEEvNS_9BwdParamsE:
	.zero		1192


//--------------------- .nv.constant0._ZN10layer_norm40ln_parallel_residual_bwd_finalize_kernelINS_22Kernel_traits_finalizeILj768Ef13__nv_bfloat16fS2_fjLb0ELj1024ELj4ENS_18Kernel_traits_baseILj768EfS2_fS2_fjLj1024EEEEELb1EEEvNS_9BwdParamsE --------------------------
	.section	.nv.constant0._ZN10layer_norm40ln_parallel_residual_bwd_finalize_kernelINS_22Kernel_traits_finalizeILj768Ef13__nv_bfloat16fS2_fjLb0ELj1024ELj4ENS_18Kernel_traits_baseILj768EfS2_fS2_fjLj1024EEEEELb1EEEvNS_9BwdParamsE,"a",@progbits
	.sectionflags	@""
	.align	4
.nv.constant0._ZN10layer_norm40ln_parallel_residual_bwd_finalize_kernelINS_22Kernel_traits_finalizeILj768Ef13__nv_bfloat16fS2_fjLb0ELj1024ELj4ENS_18Kernel_traits_baseILj768EfS2_fS2_fjLj1024EEEEELb1EEEvNS_9BwdParamsE:
	.zero		1192


//--------------------- .nv.constant0._ZN10layer_norm31ln_parallel_residual_bwd_kernelINS_13Kernel_traitsIf13__nv_bfloat16fS2_fjLj768ELj1ELj4ELj1ELj16ENS_18Kernel_traits_baseILj768EfS2_fS2_fjLj128EEEEELb1ELb1ELb1EEEvNS_9BwdParamsE --------------------------
	.section	.nv.constant0._ZN10layer_norm31ln_parallel_residual_bwd_kernelINS_13Kernel_traitsIf13__nv_bfloat16fS2_fjLj768ELj1ELj4ELj1ELj16ENS_18Kernel_traits_baseILj768EfS2_fS2_fjLj128EEEEELb1ELb1ELb1EEEvNS_9BwdParamsE,"a",@progbits
	.sectionflags	@""
	.align	4
.nv.constant0._ZN10layer_norm31ln_parallel_residual_bwd_kernelINS_13Kernel_traitsIf13__nv_bfloat16fS2_fjLj768ELj1ELj4ELj1ELj16ENS_18Kernel_traits_baseILj768EfS2_fS2_fjLj128EEEEELb1ELb1ELb1EEEvNS_9BwdParamsE:
	.zero		1192


//--------------------- .nv.constant0._ZN10layer_norm31ln_parallel_residual_bwd_kernelINS_13Kernel_traitsIf6__halfS2_S2_fjLj768ELj1ELj4ELj1ELj16ENS_18Kernel_traits_baseILj768EfS2_S2_S2_fjLj128EEEEELb0ELb0ELb0EEEvNS_9BwdParamsE --------------------------
	.section	.nv.constant0._ZN10layer_norm31ln_parallel_residual_bwd_kernelINS_13Kernel_traitsIf6__halfS2_S2_fjLj768ELj1ELj4ELj1ELj16ENS_18Kernel_traits_baseILj768EfS2_S2_S2_fjLj128EEEEELb0ELb0ELb0EEEvNS_9BwdParamsE,"a",@progbits
	.sectionflags	@""
	.align	4
.nv.constant0._ZN10layer_norm31ln_parallel_residual_bwd_kernelINS_13Kernel_traitsIf6__halfS2_S2_fjLj768ELj1ELj4ELj1ELj16ENS_18Kernel_traits_baseILj768EfS2_S2_S2_fjLj128EEEEELb0ELb0ELb0EEEvNS_9BwdParamsE:
	.zero		1192


//--------------------- .nv.constant0._ZN10layer_norm31ln_parallel_residual_bwd_kernelINS_13Kernel_traitsIf6__halfS2_S2_fjLj768ELj1ELj4ELj1ELj16ENS_18Kernel_traits_baseILj768EfS2_S2_S2_fjLj128EEEEELb0ELb0ELb1EEEvNS_9BwdParamsE --------------------------
	.section	.nv.constant0._ZN10layer_norm31ln_parallel_residual_bwd_kernelINS_13Kernel_traitsIf6__halfS2_S2_fjLj768ELj1ELj4ELj1ELj16ENS_18Kernel_traits_baseILj768EfS2_S2_S2_fjLj128EEEEELb0ELb0ELb1EEEvNS_9BwdParamsE,"a",@progbits
	.sectionflags	@""
	.align	4
.nv.constant0._ZN10layer_norm31ln_parallel_residual_bwd_kernelINS_13Kernel_traitsIf6__halfS2_S2_fjLj768ELj1ELj4ELj1ELj16ENS_18Kernel_traits_baseILj768EfS2_S2_S2_fjLj128EEEEELb0ELb0ELb1EEEvNS_9BwdParamsE:
	.zero		1192


//--------------------- .nv.constant0._ZN10layer_norm31ln_parallel_residual_bwd_kernelINS_13Kernel_traitsIf6__halfS2_S2_fjLj768ELj1ELj4ELj1ELj16ENS_18Kernel_traits_baseILj768EfS2_S2_S2_fjLj128EEEEELb0ELb1ELb0EEEvNS_9BwdParamsE --------------------------
	.section	.nv.constant0._ZN10layer_norm31ln_parallel_residual_bwd_kernelINS_13Kernel_traitsIf6__halfS2_S2_fjLj768ELj1ELj4ELj1ELj16ENS_18Kernel_traits_baseILj768EfS2_S2_S2_fjLj128EEEEELb0ELb1ELb0EEEvNS_9BwdParamsE,"a",@progbits
	.sectionflags	@""
	.align	4
.nv.constant0._ZN10layer_norm31ln_parallel_residual_bwd_kernelINS_13Kernel_traitsIf6__halfS2_S2_fjLj768ELj1ELj4ELj1ELj16ENS_18Kernel_traits_baseILj768EfS2_S2_S2_fjLj128EEEEELb0ELb1ELb0EEEvNS_9BwdParamsE:
	.zero		1192


//--------------------- .nv.constant0._ZN10layer_norm31ln_parallel_residual_bwd_kernelINS_13Kernel_traitsIf6__halfS2_S2_fjLj768ELj1ELj4ELj1ELj16ENS_18Kernel_traits_baseILj768EfS2_S2_S2_fjLj128EEEEELb0ELb1ELb1EEEvNS_9BwdParamsE --------------------------
	.section	.nv.constant0._ZN10layer_norm31ln_parallel_residual_bwd_kernelINS_13Kernel_traitsIf6__halfS2_S2_fjLj768ELj1ELj4ELj1ELj16ENS_18Kernel_traits_baseILj768EfS2_S2_S2_fjLj128EEEEELb0ELb1ELb1EEEvNS_9BwdParamsE,"a",@progbits
	.sectionflags	@""
	.align	4
.nv.constant0._ZN10layer_norm31ln_parallel_residual_bwd_kernelINS_13Kernel_traitsIf6__halfS2_S2_fjLj768ELj1ELj4ELj1ELj16ENS_18Kernel_traits_baseILj768EfS2_S2_S2_fjLj128EEEEELb0ELb1ELb1EEEvNS_9BwdParamsE:
	.zero		1192


//--------------------- .nv.constant0._ZN10layer_norm31ln_parallel_residual_bwd_kernelINS_13Kernel_traitsIf6__halfS2_S2_fjLj768ELj1ELj4ELj1ELj16ENS_18Kernel_traits_baseILj768EfS2_S2_S2_fjLj128EEEEELb1ELb0ELb0EEEvNS_9BwdParamsE --------------------------
	.section	.nv.constant0._ZN10layer_norm31ln_parallel_residual_bwd_kernelINS_13Kernel_traitsIf6__halfS2_S2_fjLj768ELj1ELj4ELj1ELj16ENS_18Kernel_traits_baseILj768EfS2_S2_S2_fjLj128EEEEELb1ELb0ELb0EEEvNS_9BwdParamsE,"a",@progbits
	.sectionflags	@""
	.align	4
.nv.constant0._ZN10layer_norm31ln_parallel_residual_bwd_kernelINS_13Kernel_traitsIf6__halfS2_S2_fjLj768ELj1ELj4ELj1ELj16ENS_18Kernel_traits_baseILj768EfS2_S2_S2_fjLj128EEEEELb1ELb0ELb0EEEvNS_9BwdParamsE:
	.zero		1192


//--------------------- .nv.constant0._ZN10layer_norm31ln_parallel_residual_bwd_kernelINS_13Kernel_traitsIf6__halfS2_S2_fjLj768ELj1ELj4ELj1ELj16ENS_18Kernel_traits_baseILj768EfS2_S2_S2_fjLj128EEEEELb1ELb0ELb1EEEvNS_9BwdParamsE --------------------------
	.section	.nv.constant0._ZN10layer_norm31ln_parallel_residual_bwd_kernelINS_13Kernel_traitsIf6__halfS2_S2_fjLj768ELj1ELj4ELj1ELj16ENS_18Kernel_traits_baseILj768EfS2_S2_S2_fjLj128EEEEELb1ELb0ELb1EEEvNS_9BwdParamsE,"a",@progbits
	.sectionflags	@""
	.align	4
.nv.constant0._ZN10layer_norm31ln_parallel_residual_bwd_kernelINS_13Kernel_traitsIf6__halfS2_S2_fjLj768ELj1ELj4ELj1ELj16ENS_18Kernel_traits_baseILj768EfS2_S2_S2_fjLj128EEEEELb1ELb0ELb1EEEvNS_9BwdParamsE:
	.zero		1192


//--------------------- .nv.constant0._ZN10layer_norm22ln_bwd_finalize_kernelINS_22Kernel_traits_finalizeILj768Ef6__halfS2_S2_fjLb0ELj1024ELj4ENS_18Kernel_traits_baseILj768EfS2_S2_S2_fjLj1024EEEEELb0ELb0EEEvNS_9BwdParamsE --------------------------
	.section	.nv.constant0._ZN10layer_norm22ln_bwd_finalize_kernelINS_22Kernel_traits_finalizeILj768Ef6__halfS2_S2_fjLb0ELj1024ELj4ENS_18Kernel_traits_baseILj768EfS2_S2_S2_fjLj1024EEEEELb0ELb0EEEvNS_9BwdParamsE,"a",@progbits
	.sectionflags	@""
	.align	4
.nv.constant0._ZN10layer_norm22ln_bwd_finalize_kernelINS_22Kernel_traits_finalizeILj768Ef6__halfS2_S2_fjLb0ELj1024ELj4ENS_18Kernel_traits_baseILj768EfS2_S2_S2_fjLj1024EEEEELb0ELb0EEEvNS_9BwdParamsE:
	.zero		1192


//--------------------- .nv.constant0._ZN10layer_norm40ln_parallel_residual_bwd_finalize_kernelINS_22Kernel_traits_finalizeILj768Ef6__halfS2_S2_fjLb0ELj1024ELj4ENS_18Kernel_traits_baseILj768EfS2_S2_S2_fjLj1024EEEEELb0EEEvNS_9BwdParamsE --------------------------
	.section	.nv.constant0._ZN10layer_norm40ln_parallel_residual_bwd_finalize_kernelINS_22Kernel_traits_finalizeILj768Ef6__halfS2_S2_fjLb0ELj1024ELj4ENS_18Kernel_traits_baseILj768EfS2_S2_S2_fjLj1024EEEEELb0EEEvNS_9BwdParamsE,"a",@progbits
	.sectionflags	@""
	.align	4
.nv.constant0._ZN10layer_norm40ln_parallel_residual_bwd_finalize_kernelINS_22Kernel_traits_finalizeILj768Ef6__halfS2_S2_fjLb0ELj1024ELj4ENS_18Kernel_traits_baseILj768EfS2_S2_S2_fjLj1024EEEEELb0EEEvNS_9BwdParamsE:
	.zero		1192


//--------------------- .nv.constant0._ZN10layer_norm31ln_parallel_residual_bwd_kernelINS_13Kernel_traitsIf6__halfS2_S2_fjLj768ELj1ELj4ELj1ELj16ENS_18Kernel_traits_baseILj768EfS2_S2_S2_fjLj128EEEEELb1ELb1ELb0EEEvNS_9BwdParamsE --------------------------
	.section	.nv.constant0._ZN10layer_norm31ln_parallel_residual_bwd_kernelINS_13Kernel_traitsIf6__halfS2_S2_fjLj768ELj1ELj4ELj1ELj16ENS_18Kernel_traits_baseILj768EfS2_S2_S2_fjLj128EEEEELb1ELb1ELb0EEEvNS_9BwdParamsE,"a",@progbits
	.sectionflags	@""
	.align	4
.nv.constant0._ZN10layer_norm31ln_parallel_residual_bwd_kernelINS_13Kernel_traitsIf6__halfS2_S2_fjLj768ELj1ELj4ELj1ELj16ENS_18Kernel_traits_baseILj768EfS2_S2_S2_fjLj128EEEEELb1ELb1ELb0EEEvNS_9BwdParamsE:
	.zero		1192


//--------------------- .nv.constant0._ZN10layer_norm22ln_bwd_finalize_kernelINS_22Kernel_traits_finalizeILj768Ef6__halfS2_S2_fjLb0ELj1024ELj4ENS_18Kernel_traits_baseILj768EfS2_S2_S2_fjLj1024EEEEELb0ELb1EEEvNS_9BwdParamsE --------------------------
	.section	.nv.constant0._ZN10layer_norm22ln_bwd_finalize_kernelINS_22Kernel_traits_finalizeILj768Ef6__halfS2_S2_fjLb0ELj1024ELj4ENS_18Kernel_traits_baseILj768EfS2_S2_S2_fjLj1024EEEEELb0ELb1EEEvNS_9BwdParamsE,"a",@progbits
	.sectionflags	@""
	.align	4
.nv.constant0._ZN10layer_norm22ln_bwd_finalize_kernelINS_22Kernel_traits_finalizeILj768Ef6__halfS2_S2_fjLb0ELj1024ELj4ENS_18Kernel_traits_baseILj768EfS2_S2_S2_fjLj1024EEEEELb0ELb1EEEvNS_9BwdParamsE:
	.zero		1192


//--------------------- .nv.constant0._ZN10layer_norm40ln_parallel_residual_bwd_finalize_kernelINS_22Kernel_traits_finalizeILj768Ef6__halfS2_S2_fjLb0ELj1024ELj4ENS_18Kernel_traits_baseILj768EfS2_S2_S2_fjLj1024EEEEELb1EEEvNS_9BwdParamsE --------------------------
	.section	.nv.constant0._ZN10layer_norm40ln_parallel_residual_bwd_finalize_kernelINS_22Kernel_traits_finalizeILj768Ef6__halfS2_S2_fjLb0ELj1024ELj4ENS_18Kernel_traits_baseILj768EfS2_S2_S2_fjLj1024EEEEELb1EEEvNS_9BwdParamsE,"a",@progbits
	.sectionflags	@""
	.align	4
.nv.constant0._ZN10layer_norm40ln_parallel_residual_bwd_finalize_kernelINS_22Kernel_traits_finalizeILj768Ef6__halfS2_S2_fjLb0ELj1024ELj4ENS_18Kernel_traits_baseILj768EfS2_S2_S2_fjLj1024EEEEELb1EEEvNS_9BwdParamsE:
	.zero		1192


//--------------------- .nv.constant0._ZN10layer_norm31ln_parallel_residual_bwd_kernelINS_13Kernel_traitsIf6__halfS2_S2_fjLj768ELj1ELj4ELj1ELj16ENS_18Kernel_traits_baseILj768EfS2_S2_S2_fjLj128EEEEELb1ELb1ELb1EEEvNS_9BwdParamsE --------------------------
	.section	.nv.constant0._ZN10layer_norm31ln_parallel_residual_bwd_kernelINS_13Kernel_traitsIf6__halfS2_S2_fjLj768ELj1ELj4ELj1ELj16ENS_18Kernel_traits_baseILj768EfS2_S2_S2_fjLj128EEEEELb1ELb1ELb1EEEvNS_9BwdParamsE,"a",@progbits
	.sectionflags	@""
	.align	4
.nv.constant0._ZN10layer_norm31ln_parallel_residual_bwd_kernelINS_13Kernel_traitsIf6__halfS2_S2_fjLj768ELj1ELj4ELj1ELj16ENS_18Kernel_traits_baseILj768EfS2_S2_S2_fjLj128EEEEELb1ELb1ELb1EEEvNS_9BwdParamsE:
	.zero		1192


//--------------------- .nv.constant0._ZN10layer_norm31ln_parallel_residual_bwd_kernelINS_13Kernel_traitsI6__halfS2_fS2_fjLj768ELj1ELj4ELj1ELj16ENS_18Kernel_traits_baseILj768ES2_S2_fS2_fjLj128EEEEELb0ELb0ELb0EEEvNS_9BwdParamsE --------------------------
	.section	.nv.constant0._ZN10layer_norm31ln_parallel_residual_bwd_kernelINS_13Kernel_traitsI6__halfS2_fS2_fjLj768ELj1ELj4ELj1ELj16ENS_18Kernel_traits_baseILj768ES2_S2_fS2_fjLj128EEEEELb0ELb0ELb0EEEvNS_9BwdParamsE,"a",@progbits
	.sectionflags	@""
	.align	4
.nv.constant0._ZN10layer_norm31ln_parallel_residual_bwd_kernelINS_13Kernel_traitsI6__halfS2_fS2_fjLj768ELj1ELj4ELj1ELj16ENS_18Kernel_traits_baseILj768ES2_S2_fS2_fjLj128EEEEELb0ELb0ELb0EEEvNS_9BwdParamsE:
	.zero		1192


//--------------------- .nv.constant0._ZN10layer_norm31ln_parallel_residual_bwd_kernelINS_13Kernel_traitsI6__halfS2_fS2_fjLj768ELj1ELj4ELj1ELj16ENS_18Kernel_traits_baseILj768ES2_S2_fS2_fjLj128EEEEELb0ELb0ELb1EEEvNS_9BwdParamsE --------------------------
	.section	.nv.constant0._ZN10layer_norm31ln_parallel_residual_bwd_kernelINS_13Kernel_traitsI6__halfS2_fS2_fjLj768ELj1ELj4ELj1ELj16ENS_18Kernel_traits_baseILj768ES2_S2_fS2_fjLj128EEEEELb0ELb0ELb1EEEvNS_9BwdParamsE,"a",@progbits
	.sectionflags	@""
	.align	4
.nv.constant0._ZN10layer_norm31ln_parallel_residual_bwd_kernelINS_13Kernel_traitsI6__halfS2_fS2_fjLj768ELj1ELj4ELj1ELj16ENS_18Kernel_traits_baseILj768ES2_S2_fS2_fjLj128EEEEELb0ELb0ELb1EEEvNS_9BwdParamsE:
	.zero		1192


//--------------------- .nv.constant0._ZN10layer_norm31ln_parallel_residual_bwd_kernelINS_13Kernel_traitsI6__halfS2_fS2_fjLj768ELj1ELj4ELj1ELj16ENS_18Kernel_traits_baseILj768ES2_S2_fS2_fjLj128EEEEELb0ELb1ELb0EEEvNS_9BwdParamsE --------------------------
	.section	.nv.constant0._ZN10layer_norm31ln_parallel_residual_bwd_kernelINS_13Kernel_traitsI6__halfS2_fS2_fjLj768ELj1ELj4ELj1ELj16ENS_18Kernel_traits_baseILj768ES2_S2_fS2_fjLj128EEEEELb0ELb1ELb0EEEvNS_9BwdParamsE,"a",@progbits
	.sectionflags	@""
	.align	4
.nv.constant0._ZN10layer_norm31ln_parallel_residual_bwd_kernelINS_13Kernel_traitsI6__halfS2_fS2_fjLj768ELj1ELj4ELj1ELj16ENS_18Kernel_traits_baseILj768ES2_S2_fS2_fjLj128EEEEELb0ELb1ELb0EEEvNS_9BwdParamsE:
	.zero		1192


//--------------------- .nv.constant0._ZN10layer_norm31ln_parallel_residual_bwd_kernelINS_13Kernel_traitsI6__halfS2_fS2_fjLj768ELj1ELj4ELj1ELj16ENS_18Kernel_traits_baseILj768ES2_S2_fS2_fjLj128EEEEELb0ELb1ELb1EEEvNS_9BwdParamsE --------------------------
	.section	.nv.constant0._ZN10layer_norm31ln_parallel_residual_bwd_kernelINS_13Kernel_traitsI6__halfS2_fS2_fjLj768ELj1ELj4ELj1ELj16ENS_18Kernel_traits_baseILj768ES2_S2_fS2_fjLj128EEEEELb0ELb1ELb1EEEvNS_9BwdParamsE,"a",@progbits
	.sectionflags	@""
	.align	4
.nv.constant0._ZN10layer_norm31ln_parallel_residual_bwd_kernelINS_13Kernel_traitsI6__halfS2_fS2_fjLj768ELj1ELj4ELj1ELj16ENS_18Kernel_traits_baseILj768ES2_S2_fS2_fjLj128EEEEELb0ELb1ELb1EEEvNS_9BwdParamsE:
	.zero		1192


//--------------------- .nv.constant0._ZN10layer_norm31ln_parallel_residual_bwd_kernelINS_13Kernel_traitsI6__halfS2_fS2_fjLj768ELj1ELj4ELj1ELj16ENS_18Kernel_traits_baseILj768ES2_S2_fS2_fjLj128EEEEELb1ELb0ELb0EEEvNS_9BwdParamsE --------------------------
	.section	.nv.constant0._ZN10layer_norm31ln_parallel_residual_bwd_kernelINS_13Kernel_traitsI6__halfS2_fS2_fjLj768ELj1ELj4ELj1ELj16ENS_18Kernel_traits_baseILj768ES2_S2_fS2_fjLj128EEEEELb1ELb0ELb0EEEvNS_9BwdParamsE,"a",@progbits
	.sectionflags	@""
	.align	4
.nv.constant0._ZN10layer_norm31ln_parallel_residual_bwd_kernelINS_13Kernel_traitsI6__halfS2_fS2_fjLj768ELj1ELj4ELj1ELj16ENS_18Kernel_traits_baseILj768ES2_S2_fS2_fjLj128EEEEELb1ELb0ELb0EEEvNS_9BwdParamsE:
	.zero		1192


//--------------------- .nv.constant0._ZN10layer_norm31ln_parallel_residual_bwd_kernelINS_13Kernel_traitsI6__halfS2_fS2_fjLj768ELj1ELj4ELj1ELj16ENS_18Kernel_traits_baseILj768ES2_S2_fS2_fjLj128EEEEELb1ELb0ELb1EEEvNS_9BwdParamsE --------------------------
	.section	.nv.constant0._ZN10layer_norm31ln_parallel_residual_bwd_kernelINS_13Kernel_traitsI6__halfS2_fS2_fjLj768ELj1ELj4ELj1ELj16ENS_18Kernel_traits_baseILj768ES2_S2_fS2_fjLj128EEEEELb1ELb0ELb1EEEvNS_9BwdParamsE,"a",@progbits
	.sectionflags	@""
	.align	4
.nv.constant0._ZN10layer_norm31ln_parallel_residual_bwd_kernelINS_13Kernel_traitsI6__halfS2_fS2_fjLj768ELj1ELj4ELj1ELj16ENS_18Kernel_traits_baseILj768ES2_S2_fS2_fjLj128EEEEELb1ELb0ELb1EEEvNS_9BwdParamsE:
	.zero		1192


//--------------------- .nv.constant0._ZN10layer_norm22ln_bwd_finalize_kernelINS_22Kernel_traits_finalizeILj768E6__halfS2_fS2_fjLb0ELj1024ELj4ENS_18Kernel_traits_baseILj768ES2_S2_fS2_fjLj1024EEEEELb0ELb0EEEvNS_9BwdParamsE --------------------------
	.section	.nv.constant0._ZN10layer_norm22ln_bwd_finalize_kernelINS_22Kernel_traits_finalizeILj768E6__halfS2_fS2_fjLb0ELj1024ELj4ENS_18Kernel_traits_baseILj768ES2_S2_fS2_fjLj1024EEEEELb0ELb0EEEvNS_9BwdParamsE,"a",@progbits
	.sectionflags	@""
	.align	4
.nv.constant0._ZN10layer_norm22ln_bwd_finalize_kernelINS_22Kernel_traits_finalizeILj768E6__halfS2_fS2_fjLb0ELj1024ELj4ENS_18Kernel_traits_baseILj768ES2_S2_fS2_fjLj1024EEEEELb0ELb0EEEvNS_9BwdParamsE:
	.zero		1192


//--------------------- .nv.constant0._ZN10layer_norm40ln_parallel_residual_bwd_finalize_kernelINS_22Kernel_traits_finalizeILj768E6__halfS2_fS2_fjLb0ELj1024ELj4ENS_18Kernel_traits_baseILj768ES2_S2_fS2_fjLj1024EEEEELb0EEEvNS_9BwdParamsE --------------------------
	.section	.nv.constant0._ZN10layer_norm40ln_parallel_residual_bwd_finalize_kernelINS_22Kernel_traits_finalizeILj768E6__halfS2_fS2_fjLb0ELj1024ELj4ENS_18Kernel_traits_baseILj768ES2_S2_fS2_fjLj1024EEEEELb0EEEvNS_9BwdParamsE,"a",@progbits
	.sectionflags	@""
	.align	4
.nv.constant0._ZN10layer_norm40ln_parallel_residual_bwd_finalize_kernelINS_22Kernel_traits_finalizeILj768E6__halfS2_fS2_fjLb0ELj1024ELj4ENS_18Kernel_traits_baseILj768ES2_S2_fS2_fjLj1024EEEEELb0EEEvNS_9BwdParamsE:
	.zero		1192


//--------------------- .nv.constant0._ZN10layer_norm31ln_parallel_residual_bwd_kernelINS_13Kernel_traitsI6__halfS2_fS2_fjLj768ELj1ELj4ELj1ELj16ENS_18Kernel_traits_baseILj768ES2_S2_fS2_fjLj128EEEEELb1ELb1ELb0EEEvNS_9BwdParamsE --------------------------
	.section	.nv.constant0._ZN10layer_norm31ln_parallel_residual_bwd_kernelINS_13Kernel_traitsI6__halfS2_fS2_fjLj768ELj1ELj4ELj1ELj16ENS_18Kernel_traits_baseILj768ES2_S2_fS2_fjLj128EEEEELb1ELb1ELb0EEEvNS_9BwdParamsE,"a",@progbits
	.sectionflags	@""
	.align	4
.nv.constant0._ZN10layer_norm31ln_parallel_residual_bwd_kernelINS_13Kernel_traitsI6__halfS2_fS2_fjLj768ELj1ELj4ELj1ELj16ENS_18Kernel_traits_baseILj768ES2_S2_fS2_fjLj128EEEEELb1ELb1ELb0EEEvNS_9BwdParamsE:
	.zero		1192


//--------------------- .nv.constant0._ZN10layer_norm22ln_bwd_finalize_kernelINS_22Kernel_traits_finalizeILj768E6__halfS2_fS2_fjLb0ELj1024ELj4ENS_18Kernel_traits_baseILj768ES2_S2_fS2_fjLj1024EEEEELb0ELb1EEEvNS_9BwdParamsE --------------------------
	.section	.nv.constant0._ZN10layer_norm22ln_bwd_finalize_kernelINS_22Kernel_traits_finalizeILj768E6__halfS2_fS2_fjLb0ELj1024ELj4ENS_18Kernel_traits_baseILj768ES2_S2_fS2_fjLj1024EEEEELb0ELb1EEEvNS_9BwdParamsE,"a",@progbits
	.sectionflags	@""
	.align	4
.nv.constant0._ZN10layer_norm22ln_bwd_finalize_kernelINS_22Kernel_traits_finalizeILj768E6__halfS2_fS2_fjLb0ELj1024ELj4ENS_18Kernel_traits_baseILj768ES2_S2_fS2_fjLj1024EEEEELb0ELb1EEEvNS_9BwdParamsE:
	.zero		1192


//--------------------- .nv.constant0._ZN10layer_norm40ln_parallel_residual_bwd_finalize_kernelINS_22Kernel_traits_finalizeILj768E6__halfS2_fS2_fjLb0ELj1024ELj4ENS_18Kernel_traits_baseILj768ES2_S2_fS2_fjLj1024EEEEELb1EEEvNS_9BwdParamsE --------------------------
	.section	.nv.constant0._ZN10layer_norm40ln_parallel_residual_bwd_finalize_kernelINS_22Kernel_traits_finalizeILj768E6__halfS2_fS2_fjLb0ELj1024ELj4ENS_18Kernel_traits_baseILj768ES2_S2_fS2_fjLj1024EEEEELb1EEEvNS_9BwdParamsE,"a",@progbits
	.sectionflags	@""
	.align	4
.nv.constant0._ZN10layer_norm40ln_parallel_residual_bwd_finalize_kernelINS_22Kernel_traits_finalizeILj768E6__halfS2_fS2_fjLb0ELj1024ELj4ENS_18Kernel_traits_baseILj768ES2_S2_fS2_fjLj1024EEEEELb1EEEvNS_9BwdParamsE:
	.zero		1192


//--------------------- .nv.constant0._ZN10layer_norm31ln_parallel_residual_bwd_kernelINS_13Kernel_traitsI6__halfS2_fS2_fjLj768ELj1ELj4ELj1ELj16ENS_18Kernel_traits_baseILj768ES2_S2_fS2_fjLj128EEEEELb1ELb1ELb1EEEvNS_9BwdParamsE --------------------------
	.section	.nv.constant0._ZN10layer_norm31ln_parallel_residual_bwd_kernelINS_13Kernel_traitsI6__halfS2_fS2_fjLj768ELj1ELj4ELj1ELj16ENS_18Kernel_traits_baseILj768ES2_S2_fS2_fjLj128EEEEELb1ELb1ELb1EEEvNS_9BwdParamsE,"a",@progbits
	.sectionflags	@""
	.align	4
.nv.constant0._ZN10layer_norm31ln_parallel_residual_bwd_kernelINS_13Kernel_traitsI6__halfS2_fS2_fjLj768ELj1ELj4ELj1ELj16ENS_18Kernel_traits_baseILj768ES2_S2_fS2_fjLj128EEEEELb1ELb1ELb1EEEvNS_9BwdParamsE:
	.zero		1192


//--------------------- .nv.constant0._ZN10layer_norm31ln_parallel_residual_bwd_kernelINS_13Kernel_traitsIf6__halffS2_fjLj768ELj1ELj4ELj1ELj16ENS_18Kernel_traits_baseILj768EfS2_fS2_fjLj128EEEEELb0ELb0ELb0EEEvNS_9BwdParamsE --------------------------
	.section	.nv.constant0._ZN10layer_norm31ln_parallel_residual_bwd_kernelINS_13Kernel_traitsIf6__halffS2_fjLj768ELj1ELj4ELj1ELj16ENS_18Kernel_traits_baseILj768EfS2_fS2_fjLj128EEEEELb0ELb0ELb0EEEvNS_9BwdParamsE,"a",@progbits
	.sectionflags	@""
	.align	4
.nv.constant0._ZN10layer_norm31ln_parallel_residual_bwd_kernelINS_13Kernel_traitsIf6__halffS2_fjLj768ELj1ELj4ELj1ELj16ENS_18Kernel_traits_baseILj768EfS2_fS2_fjLj128EEEEELb0ELb0ELb0EEEvNS_9BwdParamsE:
	.zero		1192


//--------------------- .nv.constant0._ZN10layer_norm31ln_parallel_residual_bwd_kernelINS_13Kernel_traitsIf6__halffS2_fjLj768ELj1ELj4ELj1ELj16ENS_18Kernel_traits_baseILj768EfS2_fS2_fjLj128EEEEELb0ELb0ELb1EEEvNS_9BwdParamsE --------------------------
	.section	.nv.constant0._ZN10layer_norm31ln_parallel_residual_bwd_kernelINS_13Kernel_traitsIf6__halffS2_fjLj768ELj1ELj4ELj1ELj16ENS_18Kernel_traits_baseILj768EfS2_fS2_fjLj128EEEEELb0ELb0ELb1EEEvNS_9BwdParamsE,"a",@progbits
	.sectionflags	@""
	.align	4
.nv.constant0._ZN10layer_norm31ln_parallel_residual_bwd_kernelINS_13Kernel_traitsIf6__halffS2_fjLj768ELj1ELj4ELj1ELj16ENS_18Kernel_traits_baseILj768EfS2_fS2_fjLj128EEEEELb0ELb0ELb1EEEvNS_9BwdParamsE:
	.zero		1192


//--------------------- .nv.constant0._ZN10layer_norm31ln_parallel_residual_bwd_kernelINS_13Kernel_traitsIf6__halffS2_fjLj768ELj1ELj4ELj1ELj16ENS_18Kernel_traits_baseILj768EfS2_fS2_fjLj128EEEEELb0ELb1ELb0EEEvNS_9BwdParamsE --------------------------
	.section	.nv.constant0._ZN10layer_norm31ln_parallel_residual_bwd_kernelINS_13Kernel_traitsIf6__halffS2_fjLj768ELj1ELj4ELj1ELj16ENS_18Kernel_traits_baseILj768EfS2_fS2_fjLj128EEEEELb0ELb1ELb0EEEvNS_9BwdParamsE,"a",@progbits
	.sectionflags	@""
	.align	4
.nv.constant0._ZN10layer_norm31ln_parallel_residual_bwd_kernelINS_13Kernel_traitsIf6__halffS2_fjLj768ELj1ELj4ELj1ELj16ENS_18Kernel_traits_baseILj768EfS2_fS2_fjLj128EEEEELb0ELb1ELb0EEEvNS_9BwdParamsE:
	.zero		1192


//--------------------- .nv.constant0._ZN10layer_norm31ln_parallel_residual_bwd_kernelINS_13Kernel_traitsIf6__halffS2_fjLj768ELj1ELj4ELj1ELj16ENS_18Kernel_traits_baseILj768EfS2_fS2_fjLj128EEEEELb0ELb1ELb1EEEvNS_9BwdParamsE --------------------------
	.section	.nv.constant0._ZN10layer_norm31ln_parallel_residual_bwd_kernelINS_13Kernel_traitsIf6__halffS2_fjLj768ELj1ELj4ELj1ELj16ENS_18Kernel_traits_baseILj768EfS2_fS2_fjLj128EEEEELb0ELb1ELb1EEEvNS_9BwdParamsE,"a",@progbits
	.sectionflags	@""
	.align	4
.nv.constant0._ZN10layer_norm31ln_parallel_residual_bwd_kernelINS_13Kernel_traitsIf6__halffS2_fjLj768ELj1ELj4ELj1ELj16ENS_18Kernel_traits_baseILj768EfS2_fS2_fjLj128EEEEELb0ELb1ELb1EEEvNS_9BwdParamsE:
	.zero		1192


//--------------------- .nv.constant0._ZN10layer_norm31ln_parallel_residual_bwd_kernelINS_13Kernel_traitsIf6__halffS2_fjLj768ELj1ELj4ELj1ELj16ENS_18Kernel_traits_baseILj768EfS2_fS2_fjLj128EEEEELb1ELb0ELb0EEEvNS_9BwdParamsE --------------------------
	.section	.nv.constant0._ZN10layer_norm31ln_parallel_residual_bwd_kernelINS_13Kernel_traitsIf6__halffS2_fjLj768ELj1ELj4ELj1ELj16ENS_18Kernel_traits_baseILj768EfS2_fS2_fjLj128EEEEELb1ELb0ELb0EEEvNS_9BwdParamsE,"a",@progbits
	.sectionflags	@""
	.align	4
.nv.constant0._ZN10layer_norm31ln_parallel_residual_bwd_kernelINS_13Kernel_traitsIf6__halffS2_fjLj768ELj1ELj4ELj1ELj16ENS_18Kernel_traits_baseILj768EfS2_fS2_fjLj128EEEEELb1ELb0ELb0EEEvNS_9BwdParamsE:
	.zero		1192


//--------------------- .nv.constant0._ZN10layer_norm31ln_parallel_residual_bwd_kernelINS_13Kernel_traitsIf6__halffS2_fjLj768ELj1ELj4ELj1ELj16ENS_18Kernel_traits_baseILj768EfS2_fS2_fjLj128EEEEELb1ELb0ELb1EEEvNS_9BwdParamsE --------------------------
	.section	.nv.constant0._ZN10layer_norm31ln_parallel_residual_bwd_kernelINS_13Kernel_traitsIf6__halffS2_fjLj768ELj1ELj4ELj1ELj16ENS_18Kernel_traits_baseILj768EfS2_fS2_fjLj128EEEEELb1ELb0ELb1EEEvNS_9BwdParamsE,"a",@progbits
	.sectionflags	@""
	.align	4
.nv.constant0._ZN10layer_norm31ln_parallel_residual_bwd_kernelINS_13Kernel_traitsIf6__halffS2_fjLj768ELj1ELj4ELj1ELj16ENS_18Kernel_traits_baseILj768EfS2_fS2_fjLj128EEEEELb1ELb0ELb1EEEvNS_9BwdParamsE:
	.zero		1192


//--------------------- .nv.constant0._ZN10layer_norm22ln_bwd_finalize_kernelINS_22Kernel_traits_finalizeILj768Ef6__halffS2_fjLb0ELj1024ELj4ENS_18Kernel_traits_baseILj768EfS2_fS2_fjLj1024EEEEELb0ELb0EEEvNS_9BwdParamsE --------------------------
	.section	.nv.constant0._ZN10layer_norm22ln_bwd_finalize_kernelINS_22Kernel_traits_finalizeILj768Ef6__halffS2_fjLb0ELj1024ELj4ENS_18Kernel_traits_baseILj768EfS2_fS2_fjLj1024EEEEELb0ELb0EEEvNS_9BwdParamsE,"a",@progbits
	.sectionflags	@""
	.align	4
.nv.constant0._ZN10layer_norm22ln_bwd_finalize_kernelINS_22Kernel_traits_finalizeILj768Ef6__halffS2_fjLb0ELj1024ELj4ENS_18Kernel_traits_baseILj768EfS2_fS2_fjLj1024EEEEELb0ELb0EEEvNS_9BwdParamsE:
	.zero		1192


//--------------------- .nv.constant0._ZN10layer_norm40ln_parallel_residual_bwd_finalize_kernelINS_22Kernel_traits_finalizeILj768Ef6__halffS2_fjLb0ELj1024ELj4ENS_18Kernel_traits_baseILj768EfS2_fS2_fjLj1024EEEEELb0EEEvNS_9BwdParamsE --------------------------
	.section	.nv.constant0._ZN10layer_norm40ln_parallel_residual_bwd_finalize_kernelINS_22Kernel_traits_finalizeILj768Ef6__halffS2_fjLb0ELj1024ELj4ENS_18Kernel_traits_baseILj768EfS2_fS2_fjLj1024EEEEELb0EEEvNS_9BwdParamsE,"a",@progbits
	.sectionflags	@""
	.align	4
.nv.constant0._ZN10layer_norm40ln_parallel_residual_bwd_finalize_kernelINS_22Kernel_traits_finalizeILj768Ef6__halffS2_fjLb0ELj1024ELj4ENS_18Kernel_traits_baseILj768EfS2_fS2_fjLj1024EEEEELb0EEEvNS_9BwdParamsE:
	.zero		1192


//--------------------- .nv.constant0._ZN10layer_norm31ln_parallel_residual_bwd_kernelINS_13Kernel_traitsIf6__halffS2_fjLj768ELj1ELj4ELj1ELj16ENS_18Kernel_traits_baseILj768EfS2_fS2_fjLj128EEEEELb1ELb1ELb0EEEvNS_9BwdParamsE --------------------------
	.section	.nv.constant0._ZN10layer_norm31ln_parallel_residual_bwd_kernelINS_13Kernel_traitsIf6__halffS2_fjLj768ELj1ELj4ELj1ELj16ENS_18Kernel_traits_baseILj768EfS2_fS2_fjLj128EEEEELb1ELb1ELb0EEEvNS_9BwdParamsE,"a",@progbits
	.sectionflags	@""
	.align	4
.nv.constant0._ZN10layer_norm31ln_parallel_residual_bwd_kernelINS_13Kernel_traitsIf6__halffS2_fjLj768ELj1ELj4ELj1ELj16ENS_18Kernel_traits_baseILj768EfS2_fS2_fjLj128EEEEELb1ELb1ELb0EEEvNS_9BwdParamsE:
	.zero		1192


//--------------------- .nv.constant0._ZN10layer_norm22ln_bwd_finalize_kernelINS_22Kernel_traits_finalizeILj768Ef6__halffS2_fjLb0ELj1024ELj4ENS_18Kernel_traits_baseILj768EfS2_fS2_fjLj1024EEEEELb0ELb1EEEvNS_9BwdParamsE --------------------------
	.section	.nv.constant0._ZN10layer_norm22ln_bwd_finalize_kernelINS_22Kernel_traits_finalizeILj768Ef6__halffS2_fjLb0ELj1024ELj4ENS_18Kernel_traits_baseILj768EfS2_fS2_fjLj1024EEEEELb0ELb1EEEvNS_9BwdParamsE,"a",@progbits
	.sectionflags	@""
	.align	4
.nv.constant0._ZN10layer_norm22ln_bwd_finalize_kernelINS_22Kernel_traits_finalizeILj768Ef6__halffS2_fjLb0ELj1024ELj4ENS_18Kernel_traits_baseILj768EfS2_fS2_fjLj1024EEEEELb0ELb1EEEvNS_9BwdParamsE:
	.zero		1192


//--------------------- .nv.constant0._ZN10layer_norm40ln_parallel_residual_bwd_finalize_kernelINS_22Kernel_traits_finalizeILj768Ef6__halffS2_fjLb0ELj1024ELj4ENS_18Kernel_traits_baseILj768EfS2_fS2_fjLj1024EEEEELb1EEEvNS_9BwdParamsE --------------------------
	.section	.nv.constant0._ZN10layer_norm40ln_parallel_residual_bwd_finalize_kernelINS_22Kernel_traits_finalizeILj768Ef6__halffS2_fjLb0ELj1024ELj4ENS_18Kernel_traits_baseILj768EfS2_fS2_fjLj1024EEEEELb1EEEvNS_9BwdParamsE,"a",@progbits
	.sectionflags	@""
	.align	4
.nv.constant0._ZN10layer_norm40ln_parallel_residual_bwd_finalize_kernelINS_22Kernel_traits_finalizeILj768Ef6__halffS2_fjLb0ELj1024ELj4ENS_18Kernel_traits_baseILj768EfS2_fS2_fjLj1024EEEEELb1EEEvNS_9BwdParamsE:
	.zero		1192


//--------------------- .nv.constant0._ZN10layer_norm31ln_parallel_residual_bwd_kernelINS_13Kernel_traitsIf6__halffS2_fjLj768ELj1ELj4ELj1ELj16ENS_18Kernel_traits_baseILj768EfS2_fS2_fjLj128EEEEELb1ELb1ELb1EEEvNS_9BwdParamsE --------------------------
	.section	.nv.constant0._ZN10layer_norm31ln_parallel_residual_bwd_kernelINS_13Kernel_traitsIf6__halffS2_fjLj768ELj1ELj4ELj1ELj16ENS_18Kernel_traits_baseILj768EfS2_fS2_fjLj128EEEEELb1ELb1ELb1EEEvNS_9BwdParamsE,"a",@progbits
	.sectionflags	@""
	.align	4
.nv.constant0._ZN10layer_norm31ln_parallel_residual_bwd_kernelINS_13Kernel_traitsIf6__halffS2_fjLj768ELj1ELj4ELj1ELj16ENS_18Kernel_traits_baseILj768EfS2_fS2_fjLj128EEEEELb1ELb1ELb1EEEvNS_9BwdParamsE:
	.zero		1192


//--------------------- .nv.constant0._ZN10layer_norm31ln_parallel_residual_bwd_kernelINS_13Kernel_traitsI6__halfffffjLj768ELj1ELj4ELj1ELj16ENS_18Kernel_traits_baseILj768ES2_ffffjLj128EEEEELb0ELb0ELb0EEEvNS_9BwdParamsE --------------------------
	.section	.nv.constant0._ZN10layer_norm31ln_parallel_residual_bwd_kernelINS_13Kernel_traitsI6__halfffffjLj768ELj1ELj4ELj1ELj16ENS_18Kernel_traits_baseILj768ES2_ffffjLj128EEEEELb0ELb0ELb0EEEvNS_9BwdParamsE,"a",@progbits
	.sectionflags	@""
	.align	4
.nv.constant0._ZN10layer_norm31ln_parallel_residual_bwd_kernelINS_13Kernel_traitsI6__halfffffjLj768ELj1ELj4ELj1ELj16ENS_18Kernel_traits_baseILj768ES2_ffffjLj128EEEEELb0ELb0ELb0EEEvNS_9BwdParamsE:
	.zero		1192


//--------------------- .nv.constant0._ZN10layer_norm31ln_parallel_residual_bwd_kernelINS_13Kernel_traitsI6__halfffffjLj768ELj1ELj4ELj1ELj16ENS_18Kernel_traits_baseILj768ES2_ffffjLj128EEEEELb0ELb0ELb1EEEvNS_9BwdParamsE --------------------------
	.section	.nv.constant0._ZN10layer_norm31ln_parallel_residual_bwd_kernelINS_13Kernel_traitsI6__halfffffjLj768ELj1ELj4ELj1ELj16ENS_18Kernel_traits_baseILj768ES2_ffffjLj128EEEEELb0ELb0ELb1EEEvNS_9BwdParamsE,"a",@progbits
	.sectionflags	@""
	.align	4
.nv.constant0._ZN10layer_norm31ln_parallel_residual_bwd_kernelINS_13Kernel_traitsI6__halfffffjLj768ELj1ELj4ELj1ELj16ENS_18Kernel_traits_baseILj768ES2_ffffjLj128EEEEELb0ELb0ELb1EEEvNS_9BwdParamsE:
	.zero		1192


//--------------------- .nv.constant0._ZN10layer_norm31ln_parallel_residual_bwd_kernelINS_13Kernel_traitsI6__halfffffjLj768ELj1ELj4ELj1ELj16ENS_18Kernel_traits_baseILj768ES2_ffffjLj128EEEEELb0ELb1ELb0EEEvNS_9BwdParamsE --------------------------
	.section	.nv.constant0._ZN10layer_norm31ln_parallel_residual_bwd_kernelINS_13Kernel_traitsI6__halfffffjLj768ELj1ELj4ELj1ELj16ENS_18Kernel_traits_baseILj768ES2_ffffjLj128EEEEELb0ELb1ELb0EEEvNS_9BwdParamsE,"a",@progbits
	.sectionflags	@""
	.align	4
.nv.constant0._ZN10layer_norm31ln_parallel_residual_bwd_kernelINS_13Kernel_traitsI6__halfffffjLj768ELj1ELj4ELj1ELj16ENS_18Kernel_traits_baseILj768ES2_ffffjLj128EEEEELb0ELb1ELb0EEEvNS_9BwdParamsE:
	.zero		1192


//--------------------- .nv.constant0._ZN10layer_norm31ln_parallel_residual_bwd_kernelINS_13Kernel_traitsI6__halfffffjLj768ELj1ELj4ELj1ELj16ENS_18Kernel_traits_baseILj768ES2_ffffjLj128EEEEELb0ELb1ELb1EEEvNS_9BwdParamsE --------------------------
	.section	.nv.constant0._ZN10layer_norm31ln_parallel_residual_bwd_kernelINS_13Kernel_traitsI6__halfffffjLj768ELj1ELj4ELj1ELj16ENS_18Kernel_traits_baseILj768ES2_ffffjLj128EEEEELb0ELb1ELb1EEEvNS_9BwdParamsE,"a",@progbits
	.sectionflags	@""
	.align	4
.nv.constant0._ZN10layer_norm31ln_parallel_residual_bwd_kernelINS_13Kernel_traitsI6__halfffffjLj768ELj1ELj4ELj1ELj16ENS_18Kernel_traits_baseILj768ES2_ffffjLj128EEEEELb0ELb1ELb1EEEvNS_9BwdParamsE:
	.zero		1192


//--------------------- .nv.constant0._ZN10layer_norm31ln_parallel_residual_bwd_kernelINS_13Kernel_traitsI6__halfffffjLj768ELj1ELj4ELj1ELj16ENS_18Kernel_traits_baseILj768ES2_ffffjLj128EEEEELb1ELb0ELb0EEEvNS_9BwdParamsE --------------------------
	.section	.nv.constant0._ZN10layer_norm31ln_parallel_residual_bwd_kernelINS_13Kernel_traitsI6__halfffffjLj768ELj1ELj4ELj1ELj16ENS_18Kernel_traits_baseILj768ES2_ffffjLj128EEEEELb1ELb0ELb0EEEvNS_9BwdParamsE,"a",@progbits
	.sectionflags	@""
	.align	4
.nv.constant0._ZN10layer_norm31ln_parallel_residual_bwd_kernelINS_13Kernel_traitsI6__halfffffjLj768ELj1ELj4ELj1ELj16ENS_18Kernel_traits_baseILj768ES2_ffffjLj128EEEEELb1ELb0ELb0EEEvNS_9BwdParamsE:
	.zero		1192


//--------------------- .nv.constant0._ZN10layer_norm31ln_parallel_residual_bwd_kernelINS_13Kernel_traitsI6__halfffffjLj768ELj1ELj4ELj1ELj16ENS_18Kernel_traits_baseILj768ES2_ffffjLj128EEEEELb1ELb0ELb1EEEvNS_9BwdParamsE --------------------------
	.section	.nv.constant0._ZN10layer_norm31ln_parallel_residual_bwd_kernelINS_13Kernel_traitsI6__halfffffjLj768ELj1ELj4ELj1ELj16ENS_18Kernel_traits_baseILj768ES2_ffffjLj128EEEEELb1ELb0ELb1EEEvNS_9BwdParamsE,"a",@progbits
	.sectionflags	@""
	.align	4
.nv.constant0._ZN10layer_norm31ln_parallel_residual_bwd_kernelINS_13Kernel_traitsI6__halfffffjLj768ELj1ELj4ELj1ELj16ENS_18Kernel_traits_baseILj768ES2_ffffjLj128EEEEELb1ELb0ELb1EEEvNS_9BwdParamsE:
	.zero		1192


//--------------------- .nv.constant0._ZN10layer_norm22ln_bwd_finalize_kernelINS_22Kernel_traits_finalizeILj768E6__halfffffjLb0ELj1024ELj4ENS_18Kernel_traits_baseILj768ES2_ffffjLj1024EEEEELb0ELb0EEEvNS_9BwdParamsE --------------------------
	.section	.nv.constant0._ZN10layer_norm22ln_bwd_finalize_kernelINS_22Kernel_traits_finalizeILj768E6__halfffffjLb0ELj1024ELj4ENS_18Kernel_traits_baseILj768ES2_ffffjLj1024EEEEELb0ELb0EEEvNS_9BwdParamsE,"a",@progbits
	.sectionflags	@""
	.align	4
.nv.constant0._ZN10layer_norm22ln_bwd_finalize_kernelINS_22Kernel_traits_finalizeILj768E6__halfffffjLb0ELj1024ELj4ENS_18Kernel_traits_baseILj768ES2_ffffjLj1024EEEEELb0ELb0EEEvNS_9BwdParamsE:
	.zero		1192


//--------------------- .nv.constant0._ZN10layer_norm40ln_parallel_residual_bwd_finalize_kernelINS_22Kernel_traits_finalizeILj768E6__halfffffjLb0ELj1024ELj4ENS_18Kernel_traits_baseILj768ES2_ffffjLj1024EEEEELb0EEEvNS_9BwdParamsE --------------------------
	.section	.nv.constant0._ZN10layer_norm40ln_parallel_residual_bwd_finalize_kernelINS_22Kernel_traits_finalizeILj768E6__halfffffjLb0ELj1024ELj4ENS_18Kernel_traits_baseILj768ES2_ffffjLj1024EEEEELb0EEEvNS_9BwdParamsE,"a",@progbits
	.sectionflags	@""
	.align	4
.nv.constant0._ZN10layer_norm40ln_parallel_residual_bwd_finalize_kernelINS_22Kernel_traits_finalizeILj768E6__halfffffjLb0ELj1024ELj4ENS_18Kernel_traits_baseILj768ES2_ffffjLj1024EEEEELb0EEEvNS_9BwdParamsE:
	.zero		1192


//--------------------- .nv.constant0._ZN10layer_norm31ln_parallel_residual_bwd_kernelINS_13Kernel_traitsI6__halfffffjLj768ELj1ELj4ELj1ELj16ENS_18Kernel_traits_baseILj768ES2_ffffjLj128EEEEELb1ELb1ELb0EEEvNS_9BwdParamsE --------------------------
	.section	.nv.constant0._ZN10layer_norm31ln_parallel_residual_bwd_kernelINS_13Kernel_traitsI6__halfffffjLj768ELj1ELj4ELj1ELj16ENS_18Kernel_traits_baseILj768ES2_ffffjLj128EEEEELb1ELb1ELb0EEEvNS_9BwdParamsE,"a",@progbits
	.sectionflags	@""
	.align	4
.nv.constant0._ZN10layer_norm31ln_parallel_residual_bwd_kernelINS_13Kernel_traitsI6__halfffffjLj768ELj1ELj4ELj1ELj16ENS_18Kernel_traits_baseILj768ES2_ffffjLj128EEEEELb1ELb1ELb0EEEvNS_9BwdParamsE:
	.zero		1192


//--------------------- .nv.constant0._ZN10layer_norm22ln_bwd_finalize_kernelINS_22Kernel_traits_finalizeILj768E6__halfffffjLb0ELj1024ELj4ENS_18Kernel_traits_baseILj768ES2_ffffjLj1024EEEEELb0ELb1EEEvNS_9BwdParamsE --------------------------
	.section	.nv.constant0._ZN10layer_norm22ln_bwd_finalize_kernelINS_22Kernel_traits_finalizeILj768E6__halfffffjLb0ELj1024ELj4ENS_18Kernel_traits_baseILj768ES2_ffffjLj1024EEEEELb0ELb1EEEvNS_9BwdParamsE,"a",@progbits
	.sectionflags	@""
	.align	4
.nv.constant0._ZN10layer_norm22ln_bwd_finalize_kernelINS_22Kernel_traits_finalizeILj768E6__halfffffjLb0ELj1024ELj4ENS_18Kernel_traits_baseILj768ES2_ffffjLj1024EEEEELb0ELb1EEEvNS_9BwdParamsE:
	.zero		1192


//--------------------- .nv.constant0._ZN10layer_norm40ln_parallel_residual_bwd_finalize_kernelINS_22Kernel_traits_finalizeILj768E6__halfffffjLb0ELj1024ELj4ENS_18Kernel_traits_baseILj768ES2_ffffjLj1024EEEEELb1EEEvNS_9BwdParamsE --------------------------
	.section	.nv.constant0._ZN10layer_norm40ln_parallel_residual_bwd_finalize_kernelINS_22Kernel_traits_finalizeILj768E6__halfffffjLb0ELj1024ELj4ENS_18Kernel_traits_baseILj768ES2_ffffjLj1024EEEEELb1EEEvNS_9BwdParamsE,"a",@progbits
	.sectionflags	@""
	.align	4
.nv.constant0._ZN10layer_norm40ln_parallel_residual_bwd_finalize_kernelINS_22Kernel_traits_finalizeILj768E6__halfffffjLb0ELj1024ELj4ENS_18Kernel_traits_baseILj768ES2_ffffjLj1024EEEEELb1EEEvNS_9BwdParamsE:
	.zero		1192


//--------------------- .nv.constant0._ZN10layer_norm31ln_parallel_residual_bwd_kernelINS_13Kernel_traitsI6__halfffffjLj768ELj1ELj4ELj1ELj16ENS_18Kernel_traits_baseILj768ES2_ffffjLj128EEEEELb1ELb1ELb1EEEvNS_9BwdParamsE --------------------------
	.section	.nv.constant0._ZN10layer_norm31ln_parallel_residual_bwd_kernelINS_13Kernel_traitsI6__halfffffjLj768ELj1ELj4ELj1ELj16ENS_18Kernel_traits_baseILj768ES2_ffffjLj128EEEEELb1ELb1ELb1EEEvNS_9BwdParamsE,"a",@progbits
	.sectionflags	@""
	.align	4
.nv.constant0._ZN10layer_norm31ln_parallel_residual_bwd_kernelINS_13Kernel_traitsI6__halfffffjLj768ELj1ELj4ELj1ELj16ENS_18Kernel_traits_baseILj768ES2_ffffjLj128EEEEELb1ELb1ELb1EEEvNS_9BwdParamsE:
	.zero		1192


//--------------------- .nv.constant0._ZN10layer_norm31ln_parallel_residual_bwd_kernelINS_13Kernel_traitsIfffffjLj768ELj1ELj4ELj1ELj16ENS_18Kernel_traits_baseILj768EfffffjLj128EEEEELb0ELb0ELb0EEEvNS_9BwdParamsE --------------------------
	.section	.nv.constant0._ZN10layer_norm31ln_parallel_residual_bwd_kernelINS_13Kernel_traitsIfffffjLj768ELj1ELj4ELj1ELj16ENS_18Kernel_traits_baseILj768EfffffjLj128EEEEELb0ELb0ELb0EEEvNS_9BwdParamsE,"a",@progbits
	.sectionflags	@""
	.align	4
.nv.constant0._ZN10layer_norm31ln_parallel_residual_bwd_kernelINS_13Kernel_traitsIfffffjLj768ELj1ELj4ELj1ELj16ENS_18Kernel_traits_baseILj768EfffffjLj128EEEEELb0ELb0ELb0EEEvNS_9BwdParamsE:
	.zero		1192


//--------------------- .nv.constant0._ZN10layer_norm31ln_parallel_residual_bwd_kernelINS_13Kernel_traitsIfffffjLj768ELj1ELj4ELj1ELj16ENS_18Kernel_traits_baseILj768EfffffjLj128EEEEELb0ELb0ELb1EEEvNS_9BwdParamsE --------------------------
	.section	.nv.constant0._ZN10layer_norm31ln_parallel_residual_bwd_kernelINS_13Kernel_traitsIfffffjLj768ELj1ELj4ELj1ELj16ENS_18Kernel_traits_baseILj768EfffffjLj128EEEEELb0ELb0ELb1EEEvNS_9BwdParamsE,"a",@progbits
	.sectionflags	@""
	.align	4
.nv.constant0._ZN10layer_norm31ln_parallel_residual_bwd_kernelINS_13Kernel_traitsIfffffjLj768ELj1ELj4ELj1ELj16ENS_18Kernel_traits_baseILj768EfffffjLj128EEEEELb0ELb0ELb1EEEvNS_9BwdParamsE:
	.zero		1192


//--------------------- .nv.constant0._ZN10layer_norm31ln_parallel_residual_bwd_kernelINS_13Kernel_traitsIfffffjLj768ELj1ELj4ELj1ELj16ENS_18Kernel_traits_baseILj768EfffffjLj128EEEEELb0ELb1ELb0EEEvNS_9BwdParamsE --------------------------
	.section	.nv.constant0._ZN10layer_norm31ln_parallel_residual_bwd_kernelINS_13Kernel_traitsIfffffjLj768ELj1ELj4ELj1ELj16ENS_18Kernel_traits_baseILj768EfffffjLj128EEEEELb0ELb1ELb0EEEvNS_9BwdParamsE,"a",@progbits
	.sectionflags	@""
	.align	4
.nv.constant0._ZN10layer_norm31ln_parallel_residual_bwd_kernelINS_13Kernel_traitsIfffffjLj768ELj1ELj4ELj1ELj16ENS_18Kernel_traits_baseILj768EfffffjLj128EEEEELb0ELb1ELb0EEEvNS_9BwdParamsE:
	.zero		1192


//--------------------- .nv.constant0._ZN10layer_norm31ln_parallel_residual_bwd_kernelINS_13Kernel_traitsIfffffjLj768ELj1ELj4ELj1ELj16ENS_18Kernel_traits_baseILj768EfffffjLj128EEEEELb0ELb1ELb1EEEvNS_9BwdParamsE --------------------------
	.section	.nv.constant0._ZN10layer_norm31ln_parallel_residual_bwd_kernelINS_13Kernel_traitsIfffffjLj768ELj1ELj4ELj1ELj16ENS_18Kernel_traits_baseILj768EfffffjLj128EEEEELb0ELb1ELb1EEEvNS_9BwdParamsE,"a",@progbits
	.sectionflags	@""
	.align	4
.nv.constant0._ZN10layer_norm31ln_parallel_residual_bwd_kernelINS_13Kernel_traitsIfffffjLj768ELj1ELj4ELj1ELj16ENS_18Kernel_traits_baseILj768EfffffjLj128EEEEELb0ELb1ELb1EEEvNS_9BwdParamsE:
	.zero		1192


//--------------------- .nv.constant0._ZN10layer_norm31ln_parallel_residual_bwd_kernelINS_13Kernel_traitsIfffffjLj768ELj1ELj4ELj1ELj16ENS_18Kernel_traits_baseILj768EfffffjLj128EEEEELb1ELb0ELb0EEEvNS_9BwdParamsE --------------------------
	.section	.nv.constant0._ZN10layer_norm31ln_parallel_residual_bwd_kernelINS_13Kernel_traitsIfffffjLj768ELj1ELj4ELj1ELj16ENS_18Kernel_traits_baseILj768EfffffjLj128EEEEELb1ELb0ELb0EEEvNS_9BwdParamsE,"a",@progbits
	.sectionflags	@""
	.align	4
.nv.constant0._ZN10layer_norm31ln_parallel_residual_bwd_kernelINS_13Kernel_traitsIfffffjLj768ELj1ELj4ELj1ELj16ENS_18Kernel_traits_baseILj768EfffffjLj128EEEEELb1ELb0ELb0EEEvNS_9BwdParamsE:
	.zero		1192


//--------------------- .nv.constant0._ZN10layer_norm31ln_parallel_residual_bwd_kernelINS_13Kernel_traitsIfffffjLj768ELj1ELj4ELj1ELj16ENS_18Kernel_traits_baseILj768EfffffjLj128EEEEELb1ELb0ELb1EEEvNS_9BwdParamsE --------------------------
	.section	.nv.constant0._ZN10layer_norm31ln_parallel_residual_bwd_kernelINS_13Kernel_traitsIfffffjLj768ELj1ELj4ELj1ELj16ENS_18Kernel_traits_baseILj768EfffffjLj128EEEEELb1ELb0ELb1EEEvNS_9BwdParamsE,"a",@progbits
	.sectionflags	@""
	.align	4
.nv.constant0._ZN10layer_norm31ln_parallel_residual_bwd_kernelINS_13Kernel_traitsIfffffjLj768ELj1ELj4ELj1ELj16ENS_18Kernel_traits_baseILj768EfffffjLj128EEEEELb1ELb0ELb1EEEvNS_9BwdParamsE:
	.zero		1192


//--------------------- .nv.constant0._ZN10layer_norm22ln_bwd_finalize_kernelINS_22Kernel_traits_finalizeILj768EfffffjLb0ELj1024ELj4ENS_18Kernel_traits_baseILj768EfffffjLj1024EEEEELb0ELb0EEEvNS_9BwdParamsE --------------------------
	.section	.nv.constant0._ZN10layer_norm22ln_bwd_finalize_kernelINS_22Kernel_traits_finalizeILj768EfffffjLb0ELj1024ELj4ENS_18Kernel_traits_baseILj768EfffffjLj1024EEEEELb0ELb0EEEvNS_9BwdParamsE,"a",@progbits
	.sectionflags	@""
	.align	4
.nv.constant0._ZN10layer_norm22ln_bwd_finalize_kernelINS_22Kernel_traits_finalizeILj768EfffffjLb0ELj1024ELj4ENS_18Kernel_traits_baseILj768EfffffjLj1024EEEEELb0ELb0EEEvNS_9BwdParamsE:
	.zero		1192


//--------------------- .nv.constant0._ZN10layer_norm40ln_parallel_residual_bwd_finalize_kernelINS_22Kernel_traits_finalizeILj768EfffffjLb0ELj1024ELj4ENS_18Kernel_traits_baseILj768EfffffjLj1024EEEEELb0EEEvNS_9BwdParamsE --------------------------
	.section	.nv.constant0._ZN10layer_norm40ln_parallel_residual_bwd_finalize_kernelINS_22Kernel_traits_finalizeILj768EfffffjLb0ELj1024ELj4ENS_18Kernel_traits_baseILj768EfffffjLj1024EEEEELb0EEEvNS_9BwdParamsE,"a",@progbits
	.sectionflags	@""
	.align	4
.nv.constant0._ZN10layer_norm40ln_parallel_residual_bwd_finalize_kernelINS_22Kernel_traits_finalizeILj768EfffffjLb0ELj1024ELj4ENS_18Kernel_traits_baseILj768EfffffjLj1024EEEEELb0EEEvNS_9BwdParamsE:
	.zero		1192


//--------------------- .nv.constant0._ZN10layer_norm31ln_parallel_residual_bwd_kernelINS_13Kernel_traitsIfffffjLj768ELj1ELj4ELj1ELj16ENS_18Kernel_traits_baseILj768EfffffjLj128EEEEELb1ELb1ELb0EEEvNS_9BwdParamsE --------------------------
	.section	.nv.constant0._ZN10layer_norm31ln_parallel_residual_bwd_kernelINS_13Kernel_traitsIfffffjLj768ELj1ELj4ELj1ELj16ENS_18Kernel_traits_baseILj768EfffffjLj128EEEEELb1ELb1ELb0EEEvNS_9BwdParamsE,"a",@progbits
	.sectionflags	@""
	.align	4
.nv.constant0._ZN10layer_norm31ln_parallel_residual_bwd_kernelINS_13Kernel_traitsIfffffjLj768ELj1ELj4ELj1ELj16ENS_18Kernel_traits_baseILj768EfffffjLj128EEEEELb1ELb1ELb0EEEvNS_9BwdParamsE:
	.zero		1192


//--------------------- .nv.constant0._ZN10layer_norm22ln_bwd_finalize_kernelINS_22Kernel_traits_finalizeILj768EfffffjLb0ELj1024ELj4ENS_18Kernel_traits_baseILj768EfffffjLj1024EEEEELb0ELb1EEEvNS_9BwdParamsE --------------------------
	.section	.nv.constant0._ZN10layer_norm22ln_bwd_finalize_kernelINS_22Kernel_traits_finalizeILj768EfffffjLb0ELj1024ELj4ENS_18Kernel_traits_baseILj768EfffffjLj1024EEEEELb0ELb1EEEvNS_9BwdParamsE,"a",@progbits
	.sectionflags	@""
	.align	4
.nv.constant0._ZN10layer_norm22ln_bwd_finalize_kernelINS_22Kernel_traits_finalizeILj768EfffffjLb0ELj1024ELj4ENS_18Kernel_traits_baseILj768EfffffjLj1024EEEEELb0ELb1EEEvNS_9BwdParamsE:
	.zero		1192


//--------------------- .nv.constant0._ZN10layer_norm40ln_parallel_residual_bwd_finalize_kernelINS_22Kernel_traits_finalizeILj768EfffffjLb0ELj1024ELj4ENS_18Kernel_traits_baseILj768EfffffjLj1024EEEEELb1EEEvNS_9BwdParamsE --------------------------
	.section	.nv.constant0._ZN10layer_norm40ln_parallel_residual_bwd_finalize_kernelINS_22Kernel_traits_finalizeILj768EfffffjLb0ELj1024ELj4ENS_18Kernel_traits_baseILj768EfffffjLj1024EEEEELb1EEEvNS_9BwdParamsE,"a",@progbits
	.sectionflags	@""
	.align	4
.nv.constant0._ZN10layer_norm40ln_parallel_residual_bwd_finalize_kernelINS_22Kernel_traits_finalizeILj768EfffffjLb0ELj1024ELj4ENS_18Kernel_traits_baseILj768EfffffjLj1024EEEEELb1EEEvNS_9BwdParamsE:
	.zero		1192


//--------------------- .nv.constant0._ZN10layer_norm31ln_parallel_residual_bwd_kernelINS_13Kernel_traitsIfffffjLj768ELj1ELj4ELj1ELj16ENS_18Kernel_traits_baseILj768EfffffjLj128EEEEELb1ELb1ELb1EEEvNS_9BwdParamsE --------------------------
	.section	.nv.constant0._ZN10layer_norm31ln_parallel_residual_bwd_kernelINS_13Kernel_traitsIfffffjLj768ELj1ELj4ELj1ELj16ENS_18Kernel_traits_baseILj768EfffffjLj128EEEEELb1ELb1ELb1EEEvNS_9BwdParamsE,"a",@progbits
	.sectionflags	@""
	.align	4
.nv.constant0._ZN10layer_norm31ln_parallel_residual_bwd_kernelINS_13Kernel_traitsIfffffjLj768ELj1ELj4ELj1ELj16ENS_18Kernel_traits_baseILj768EfffffjLj128EEEEELb1ELb1ELb1EEEvNS_9BwdParamsE:
	.zero		1192


//--------------------- SYMBOLS --------------------------

	.type		.nv.reservedSmem.offset0,@object
	.size		.nv.reservedSmem.offset0,0x4
	.type		.nv.reservedSmem.cap,@object
	.size		.nv.reservedSmem.cap,0x4
